	.target	sm_100a

	.elftype	@"ET_EXEC"


//--------------------- .note.nv.tkinfo           --------------------------
	.section	.note.nv.tkinfo,"",@"SHT_NOTE"
	.sectionflags	@"SHF_NOTE_NV_TKINFO"
	.tkinfo
        /*0018*/ 	.word	0x00000002
        /*0030*/ 	.string	""
        /*0030*/ 	.string	"ptxas"
        /*0030*/ 	.string	"Cuda compilation tools, release 13.0, V13.0.88"
        /*0030*/ 	.string	"Build cuda_13.0.r13.0/compiler.36424714_0"
        /*0030*/ 	.string	"-arch sm_100a -m 64 "



//--------------------- .note.nv.cuinfo           --------------------------
	.section	.note.nv.cuinfo,"",@"SHT_NOTE"
	.sectionflags	@"SHF_NOTE_NV_CUINFO"
        /*0018*/ 	.short	0x0002
        /*001a*/ 	.short	0x0064
        /*001c*/ 	.short	0x0082
	.zero		2


//--------------------- .nv.info                  --------------------------
	.section	.nv.info,"",@"SHT_CUDA_INFO"
	.align	4


	//----- nvinfo : EIATTR_REGCOUNT
	.align		4
        /*0000*/ 	.byte	0x04, 0x2f
        /*0002*/ 	.short	(.L_29 - .L_28)
	.align		4
.L_28:
        /*0004*/ 	.word	index@(_Z23gemm_half_q_half_kernelILi1ELb0ELb0EEvPK6__halfPKjS4_S2_PS0_iiiiPKtS7_iiiiiibS2_i)
        /*0008*/ 	.word	0x00000038


	//----- nvinfo : EIATTR_FRAME_SIZE
	.align		4
.L_29:
        /*000c*/ 	.byte	0x04, 0x11
        /*000e*/ 	.short	(.L_31 - .L_30)
	.align		4
.L_30:
        /*0010*/ 	.word	index@(_Z23gemm_half_q_half_kernelILi1ELb0ELb0EEvPK6__halfPKjS4_S2_PS0_iiiiPKtS7_iiiiiibS2_i)
        /*0014*/ 	.word	0x00000010


	//----- nvinfo : EIATTR_REGCOUNT
	.align		4
.L_31:
        /*0018*/ 	.byte	0x04, 0x2f
        /*001a*/ 	.short	(.L_33 - .L_32)
	.align		4
.L_32:
        /*001c*/ 	.word	index@(_Z23gemm_half_q_half_kernelILi2ELb0ELb0EEvPK6__halfPKjS4_S2_PS0_iiiiPKtS7_iiiiiibS2_i)
        /*0020*/ 	.word	0x00000048


	//----- nvinfo : EIATTR_FRAME_SIZE
	.align		4
.L_33:
        /*0024*/ 	.byte	0x04, 0x11
        /*0026*/ 	.short	(.L_35 - .L_34)
	.align		4
.L_34:
        /*0028*/ 	.word	index@(_Z23gemm_half_q_half_kernelILi2ELb0ELb0EEvPK6__halfPKjS4_S2_PS0_iiiiPKtS7_iiiiiibS2_i)
        /*002c*/ 	.word	0x00000010


	//----- nvinfo : EIATTR_REGCOUNT
	.align		4
.L_35:
        /*0030*/ 	.byte	0x04, 0x2f
        /*0032*/ 	.short	(.L_37 - .L_36)
	.align		4
.L_36:
        /*0034*/ 	.word	index@(_Z23gemm_half_q_half_kernelILi3ELb0ELb0EEvPK6__halfPKjS4_S2_PS0_iiiiPKtS7_iiiiiibS2_i)
        /*0038*/ 	.word	0x00000060


	//----- nvinfo : EIATTR_FRAME_SIZE
	.align		4
.L_37:
        /*003c*/ 	.byte	0x04, 0x11
        /*003e*/ 	.short	(.L_39 - .L_38)
	.align		4
.L_38:
        /*0040*/ 	.word	index@(_Z23gemm_half_q_half_kernelILi3ELb0ELb0EEvPK6__halfPKjS4_S2_PS0_iiiiPKtS7_iiiiiibS2_i)
        /*0044*/ 	.word	0x00000010


	//----- nvinfo : EIATTR_REGCOUNT
	.align		4
.L_39:
        /*0048*/ 	.byte	0x04, 0x2f
        /*004a*/ 	.short	(.L_41 - .L_40)
	.align		4
.L_40:
        /*004c*/ 	.word	index@(_Z23gemm_half_q_half_kernelILi4ELb0ELb0EEvPK6__halfPKjS4_S2_PS0_iiiiPKtS7_iiiiiibS2_i)
        /*0050*/ 	.word	0x0000007e


	//----- nvinfo : EIATTR_FRAME_SIZE
	.align		4
.L_41:
        /*0054*/ 	.byte	0x04, 0x11
        /*0056*/ 	.short	(.L_43 - .L_42)
	.align		4
.L_42:
        /*0058*/ 	.word	index@(_Z23gemm_half_q_half_kernelILi4ELb0ELb0EEvPK6__halfPKjS4_S2_PS0_iiiiPKtS7_iiiiiibS2_i)
        /*005c*/ 	.word	0x00000010


	//----- nvinfo : EIATTR_REGCOUNT
	.align		4
.L_43:
        /*0060*/ 	.byte	0x04, 0x2f
        /*0062*/ 	.short	(.L_45 - .L_44)
	.align		4
.L_44:
        /*0064*/ 	.word	index@(_Z23gemm_half_q_half_kernelILi5ELb0ELb0EEvPK6__halfPKjS4_S2_PS0_iiiiPKtS7_iiiiiibS2_i)
        /*0068*/ 	.word	0x00000082


	//----- nvinfo : EIATTR_FRAME_SIZE
	.align		4
.L_45:
        /*006c*/ 	.byte	0x04, 0x11
        /*006e*/ 	.short	(.L_47 - .L_46)
	.align		4
.L_46:
        /*0070*/ 	.word	index@(_Z23gemm_half_q_half_kernelILi5ELb0ELb0EEvPK6__halfPKjS4_S2_PS0_iiiiPKtS7_iiiiiibS2_i)
        /*0074*/ 	.word	0x00000010


	//----- nvinfo : EIATTR_REGCOUNT
	.align		4
.L_47:
        /*0078*/ 	.byte	0x04, 0x2f
        /*007a*/ 	.short	(.L_49 - .L_48)
	.align		4
.L_48:
        /*007c*/ 	.word	index@(_Z23gemm_half_q_half_kernelILi6ELb0ELb0EEvPK6__halfPKjS4_S2_PS0_iiiiPKtS7_iiiiiibS2_i)
        /*0080*/ 	.word	0x0000008c


	//----- nvinfo : EIATTR_FRAME_SIZE
	.align		4
.L_49:
        /*0084*/ 	.byte	0x04, 0x11
        /*0086*/ 	.short	(.L_51 - .L_50)
	.align		4
.L_50:
        /*0088*/ 	.word	index@(_Z23gemm_half_q_half_kernelILi6ELb0ELb0EEvPK6__halfPKjS4_S2_PS0_iiiiPKtS7_iiiiiibS2_i)
        /*008c*/ 	.word	0x00000010


	//----- nvinfo : EIATTR_REGCOUNT
	.align		4
.L_51:
        /*0090*/ 	.byte	0x04, 0x2f
        /*0092*/ 	.short	(.L_53 - .L_52)
	.align		4
.L_52:
        /*0094*/ 	.word	index@(_Z23gemm_half_q_half_kernelILi7ELb0ELb0EEvPK6__halfPKjS4_S2_PS0_iiiiPKtS7_iiiiiibS2_i)
        /*0098*/ 	.word	0x00000093


	//----- nvinfo : EIATTR_FRAME_SIZE
	.align		4
.L_53:
        /*009c*/ 	.byte	0x04, 0x11
        /*009e*/ 	.short	(.L_55 - .L_54)
	.align		4
.L_54:
        /*00a0*/ 	.word	index@(_Z23gemm_half_q_half_kernelILi7ELb0ELb0EEvPK6__halfPKjS4_S2_PS0_iiiiPKtS7_iiiiiibS2_i)
        /*00a4*/ 	.word	0x00000010


	//----- nvinfo : EIATTR_REGCOUNT
	.align		4
.L_55:
        /*00a8*/ 	.byte	0x04, 0x2f
        /*00aa*/ 	.short	(.L_57 - .L_56)
	.align		4
.L_56:
        /*00ac*/ 	.word	index@(_Z23gemm_half_q_half_kernelILi8ELb0ELb0EEvPK6__halfPKjS4_S2_PS0_iiiiPKtS7_iiiiiibS2_i)
        /*00b0*/ 	.word	0x00000093


	//----- nvinfo : EIATTR_FRAME_SIZE
	.align		4
.L_57:
        /*00b4*/ 	.byte	0x04, 0x11
        /*00b6*/ 	.short	(.L_59 - .L_58)
	.align		4
.L_58:
        /*00b8*/ 	.word	index@(_Z23gemm_half_q_half_kernelILi8ELb0ELb0EEvPK6__halfPKjS4_S2_PS0_iiiiPKtS7_iiiiiibS2_i)
        /*00bc*/ 	.word	0x00000010


	//----- nvinfo : EIATTR_REGCOUNT
	.align		4
.L_59:
        /*00c0*/ 	.byte	0x04, 0x2f
        /*00c2*/ 	.short	(.L_61 - .L_60)
	.align		4
.L_60:
        /*00c4*/ 	.word	index@(_Z23gemm_half_q_half_kernelILi1ELb0ELb1EEvPK6__halfPKjS4_S2_PS0_iiiiPKtS7_iiiiiibS2_i)
        /*00c8*/ 	.word	0x00000038


	//----- nvinfo : EIATTR_FRAME_SIZE
	.align		4
.L_61:
        /*00cc*/ 	.byte	0x04, 0x11
        /*00ce*/ 	.short	(.L_63 - .L_62)
	.align		4
.L_62:
        /*00d0*/ 	.word	index@(_Z23gemm_half_q_half_kernelILi1ELb0ELb1EEvPK6__halfPKjS4_S2_PS0_iiiiPKtS7_iiiiiibS2_i)
        /*00d4*/ 	.word	0x00000010


	//----- nvinfo : EIATTR_REGCOUNT
	.align		4
.L_63:
        /*00d8*/ 	.byte	0x04, 0x2f
        /*00da*/ 	.short	(.L_65 - .L_64)
	.align		4
.L_64:
        /*00dc*/ 	.word	index@(_Z23gemm_half_q_half_kernelILi2ELb0ELb1EEvPK6__halfPKjS4_S2_PS0_iiiiPKtS7_iiiiiibS2_i)
        /*00e0*/ 	.word	0x00000048


	//----- nvinfo : EIATTR_FRAME_SIZE
	.align		4
.L_65:
        /*00e4*/ 	.byte	0x04, 0x11
        /*00e6*/ 	.short	(.L_67 - .L_66)
	.align		4
.L_66:
        /*00e8*/ 	.word	index@(_Z23gemm_half_q_half_kernelILi2ELb0ELb1EEvPK6__halfPKjS4_S2_PS0_iiiiPKtS7_iiiiiibS2_i)
        /*00ec*/ 	.word	0x00000010


	//----- nvinfo : EIATTR_REGCOUNT
	.align		4
.L_67:
        /*00f0*/ 	.byte	0x04, 0x2f
        /*00f2*/ 	.short	(.L_69 - .L_68)
	.align		4
.L_68:
        /*00f4*/ 	.word	index@(_Z23gemm_half_q_half_kernelILi3ELb0ELb1EEvPK6__halfPKjS4_S2_PS0_iiiiPKtS7_iiiiiibS2_i)
        /*00f8*/ 	.word	0x00000060


	//----- nvinfo : EIATTR_FRAME_SIZE
	.align		4
.L_69:
        /*00fc*/ 	.byte	0x04, 0x11
        /*00fe*/ 	.short	(.L_71 - .L_70)
	.align		4
.L_70:
        /*0100*/ 	.word	index@(_Z23gemm_half_q_half_kernelILi3ELb0ELb1EEvPK6__halfPKjS4_S2_PS0_iiiiPKtS7_iiiiiibS2_i)
        /*0104*/ 	.word	0x00000010


	//----- nvinfo : EIATTR_REGCOUNT
	.align		4
.L_71:
        /*0108*/ 	.byte	0x04, 0x2f
        /*010a*/ 	.short	(.L_73 - .L_72)
	.align		4
.L_72:
        /*010c*/ 	.word	index@(_Z23gemm_half_q_half_kernelILi4ELb0ELb1EEvPK6__halfPKjS4_S2_PS0_iiiiPKtS7_iiiiiibS2_i)
        /*0110*/ 	.word	0x0000007e


	//----- nvinfo : EIATTR_FRAME_SIZE
	.align		4
.L_73:
        /*0114*/ 	.byte	0x04, 0x11
        /*0116*/ 	.short	(.L_75 - .L_74)
	.align		4
.L_74:
        /*0118*/ 	.word	index@(_Z23gemm_half_q_half_kernelILi4ELb0ELb1EEvPK6__halfPKjS4_S2_PS0_iiiiPKtS7_iiiiiibS2_i)
        /*011c*/ 	.word	0x00000010


	//----- nvinfo : EIATTR_REGCOUNT
	.align		4
.L_75:
        /*0120*/ 	.byte	0x04, 0x2f
        /*0122*/ 	.short	(.L_77 - .L_76)
	.align		4
.L_76:
        /*0124*/ 	.word	index@(_Z23gemm_half_q_half_kernelILi5ELb0ELb1EEvPK6__halfPKjS4_S2_PS0_iiiiPKtS7_iiiiiibS2_i)
        /*0128*/ 	.word	0x00000082


	//----- nvinfo : EIATTR_FRAME_SIZE
	.align		4
.L_77:
        /*012c*/ 	.byte	0x04, 0x11
        /*012e*/ 	.short	(.L_79 - .L_78)
	.align		4
.L_78:
        /*0130*/ 	.word	index@(_Z23gemm_half_q_half_kernelILi5ELb0ELb1EEvPK6__halfPKjS4_S2_PS0_iiiiPKtS7_iiiiiibS2_i)
        /*0134*/ 	.word	0x00000010


	//----- nvinfo : EIATTR_REGCOUNT
	.align		4
.L_79:
        /*0138*/ 	.byte	0x04, 0x2f
        /*013a*/ 	.short	(.L_81 - .L_80)
	.align		4
.L_80:
        /*013c*/ 	.word	index@(_Z23gemm_half_q_half_kernelILi6ELb0ELb1EEvPK6__halfPKjS4_S2_PS0_iiiiPKtS7_iiiiiibS2_i)
        /*0140*/ 	.word	0x0000008c


	//----- nvinfo : EIATTR_FRAME_SIZE
	.align		4
.L_81:
        /*0144*/ 	.byte	0x04, 0x11
        /*0146*/ 	.short	(.L_83 - .L_82)
	.align		4
.L_82:
        /*0148*/ 	.word	index@(_Z23gemm_half_q_half_kernelILi6ELb0ELb1EEvPK6__halfPKjS4_S2_PS0_iiiiPKtS7_iiiiiibS2_i)
        /*014c*/ 	.word	0x00000010


	//----- nvinfo : EIATTR_REGCOUNT
	.align		4
.L_83:
        /*0150*/ 	.byte	0x04, 0x2f
        /*0152*/ 	.short	(.L_85 - .L_84)
	.align		4
.L_84:
        /*0154*/ 	.word	index@(_Z23gemm_half_q_half_kernelILi7ELb0ELb1EEvPK6__halfPKjS4_S2_PS0_iiiiPKtS7_iiiiiibS2_i)
        /*0158*/ 	.word	0x00000093


	//----- nvinfo : EIATTR_FRAME_SIZE
	.align		4
.L_85:
        /*015c*/ 	.byte	0x04, 0x11
        /*015e*/ 	.short	(.L_87 - .L_86)
	.align		4
.L_86:
        /*0160*/ 	.word	index@(_Z23gemm_half_q_half_kernelILi7ELb0ELb1EEvPK6__halfPKjS4_S2_PS0_iiiiPKtS7_iiiiiibS2_i)
        /*0164*/ 	.word	0x00000010


	//----- nvinfo : EIATTR_REGCOUNT
	.align		4
.L_87:
        /*0168*/ 	.byte	0x04, 0x2f
        /*016a*/ 	.short	(.L_89 - .L_88)
	.align		4
.L_88:
        /*016c*/ 	.word	index@(_Z23gemm_half_q_half_kernelILi8ELb0ELb1EEvPK6__halfPKjS4_S2_PS0_iiiiPKtS7_iiiiiibS2_i)
        /*0170*/ 	.word	0x00000093


	//----- nvinfo : EIATTR_FRAME_SIZE
	.align		4
.L_89:
        /*0174*/ 	.byte	0x04, 0x11
        /*0176*/ 	.short	(.L_91 - .L_90)
	.align		4
.L_90:
        /*0178*/ 	.word	index@(_Z23gemm_half_q_half_kernelILi8ELb0ELb1EEvPK6__halfPKjS4_S2_PS0_iiiiPKtS7_iiiiiibS2_i)
        /*017c*/ 	.word	0x00000010


	//----- nvinfo : EIATTR_REGCOUNT
	.align		4
.L_91:
        /*0180*/ 	.byte	0x04, 0x2f
        /*0182*/ 	.short	(.L_93 - .L_92)
	.align		4
.L_92:
        /*0184*/ 	.word	index@(_Z23gemm_half_q_half_kernelILi1ELb1ELb0EEvPK6__halfPKjS4_S2_PS0_iiiiPKtS7_iiiiiibS2_i)
        /*0188*/ 	.word	0x00000038


	//----- nvinfo : EIATTR_FRAME_SIZE
	.align		4
.L_93:
        /*018c*/ 	.byte	0x04, 0x11
        /*018e*/ 	.short	(.L_95 - .L_94)
	.align		4
.L_94:
        /*0190*/ 	.word	index@(_Z23gemm_half_q_half_kernelILi1ELb1ELb0EEvPK6__halfPKjS4_S2_PS0_iiiiPKtS7_iiiiiibS2_i)
        /*0194*/ 	.word	0x00000010


	//----- nvinfo : EIATTR_REGCOUNT
	.align		4
.L_95:
        /*0198*/ 	.byte	0x04, 0x2f
        /*019a*/ 	.short	(.L_97 - .L_96)
	.align		4
.L_96:
        /*019c*/ 	.word	index@(_Z23gemm_half_q_half_kernelILi2ELb1ELb0EEvPK6__halfPKjS4_S2_PS0_iiiiPKtS7_iiiiiibS2_i)
        /*01a0*/ 	.word	0x0000007c


	//----- nvinfo : EIATTR_FRAME_SIZE
	.align		4
.L_97:
        /*01a4*/ 	.byte	0x04, 0x11
        /*01a6*/ 	.short	(.L_99 - .L_98)
	.align		4
.L_98:
        /*01a8*/ 	.word	index@(_Z23gemm_half_q_half_kernelILi2ELb1ELb0EEvPK6__halfPKjS4_S2_PS0_iiiiPKtS7_iiiiiibS2_i)
        /*01ac*/ 	.word	0x00000010


	//----- nvinfo : EIATTR_REGCOUNT
	.align		4
.L_99:
        /*01b0*/ 	.byte	0x04, 0x2f
        /*01b2*/ 	.short	(.L_101 - .L_100)
	.align		4
.L_100:
        /*01b4*/ 	.word	index@(_Z23gemm_half_q_half_kernelILi3ELb1ELb0EEvPK6__halfPKjS4_S2_PS0_iiiiPKtS7_iiiiiibS2_i)
        /*01b8*/ 	.word	0x0000007c


	//----- nvinfo : EIATTR_FRAME_SIZE
	.align		4
.L_101:
        /*01bc*/ 	.byte	0x04, 0x11
        /*01be*/ 	.short	(.L_103 - .L_102)
	.align		4
.L_102:
        /*01c0*/ 	.word	index@(_Z23gemm_half_q_half_kernelILi3ELb1ELb0EEvPK6__halfPKjS4_S2_PS0_iiiiPKtS7_iiiiiibS2_i)
        /*01c4*/ 	.word	0x00000010


	//----- nvinfo : EIATTR_REGCOUNT
	.align		4
.L_103:
        /*01c8*/ 	.byte	0x04, 0x2f
        /*01ca*/ 	.short	(.L_105 - .L_104)
	.align		4
.L_104:
        /*01cc*/ 	.word	index@(_Z23gemm_half_q_half_kernelILi4ELb1ELb0EEvPK6__halfPKjS4_S2_PS0_iiiiPKtS7_iiiiiibS2_i)
        /*01d0*/ 	.word	0x0000007a


	//----- nvinfo : EIATTR_FRAME_SIZE
	.align		4
.L_105:
        /*01d4*/ 	.byte	0x04, 0x11
        /*01d6*/ 	.short	(.L_107 - .L_106)
	.align		4
.L_106:
        /*01d8*/ 	.word	index@(_Z23gemm_half_q_half_kernelILi4ELb1ELb0EEvPK6__halfPKjS4_S2_PS0_iiiiPKtS7_iiiiiibS2_i)
        /*01dc*/ 	.word	0x00000010


	//----- nvinfo : EIATTR_REGCOUNT
	.align		4
.L_107:
        /*01e0*/ 	.byte	0x04, 0x2f
        /*01e2*/ 	.short	(.L_109 - .L_108)
	.align		4
.L_108:
        /*01e4*/ 	.word	index@(_Z23gemm_half_q_half_kernelILi5ELb1ELb0EEvPK6__halfPKjS4_S2_PS0_iiiiPKtS7_iiiiiibS2_i)
        /*01e8*/ 	.word	0x00000017


	//----- nvinfo : EIATTR_FRAME_SIZE
	.align		4
.L_109:
        /*01ec*/ 	.byte	0x04, 0x11
        /*01ee*/ 	.short	(.L_111 - .L_110)
	.align		4
.L_110:
        /*01f0*/ 	.word	index@(_Z23gemm_half_q_half_kernelILi5ELb1ELb0EEvPK6__halfPKjS4_S2_PS0_iiiiPKtS7_iiiiiibS2_i)
        /*01f4*/ 	.word	0x00000000


	//----- nvinfo : EIATTR_REGCOUNT
	.align		4
.L_111:
        /*01f8*/ 	.byte	0x04, 0x2f
        /*01fa*/ 	.short	(.L_113 - .L_112)
	.align		4
.L_112:
        /*01fc*/ 	.word	index@(_Z23gemm_half_q_half_kernelILi6ELb1ELb0EEvPK6__halfPKjS4_S2_PS0_iiiiPKtS7_iiiiiibS2_i)
        /*0200*/ 	.word	0x00000017


	//----- nvinfo : EIATTR_FRAME_SIZE
	.align		4
.L_113:
        /*0204*/ 	.byte	0x04, 0x11
        /*0206*/ 	.short	(.L_115 - .L_114)
	.align		4
.L_114:
        /*0208*/ 	.word	index@(_Z23gemm_half_q_half_kernelILi6ELb1ELb0EEvPK6__halfPKjS4_S2_PS0_iiiiPKtS7_iiiiiibS2_i)
        /*020c*/ 	.word	0x00000000


	//----- nvinfo : EIATTR_REGCOUNT
	.align		4
.L_115:
        /*0210*/ 	.byte	0x04, 0x2f
        /*0212*/ 	.short	(.L_117 - .L_116)
	.align		4
.L_116:
        /*0214*/ 	.word	index@(_Z23gemm_half_q_half_kernelILi7ELb1ELb0EEvPK6__halfPKjS4_S2_PS0_iiiiPKtS7_iiiiiibS2_i)
        /*0218*/ 	.word	0x0000001a


	//----- nvinfo : EIATTR_FRAME_SIZE
	.align		4
.L_117:
        /*021c*/ 	.byte	0x04, 0x11
        /*021e*/ 	.short	(.L_119 - .L_118)
	.align		4
.L_118:
        /*0220*/ 	.word	index@(_Z23gemm_half_q_half_kernelILi7ELb1ELb0EEvPK6__halfPKjS4_S2_PS0_iiiiPKtS7_iiiiiibS2_i)
        /*0224*/ 	.word	0x00000000


	//----- nvinfo : EIATTR_REGCOUNT
	.align		4
.L_119:
        /*0228*/ 	.byte	0x04, 0x2f
        /*022a*/ 	.short	(.L_121 - .L_120)
	.align		4
.L_120:
        /*022c*/ 	.word	index@(_Z23gemm_half_q_half_kernelILi8ELb1ELb0EEvPK6__halfPKjS4_S2_PS0_iiiiPKtS7_iiiiiibS2_i)
        /*0230*/ 	.word	0x0000001b


	//----- nvinfo : EIATTR_FRAME_SIZE
	.align		4
.L_121:
        /*0234*/ 	.byte	0x04, 0x11
        /*0236*/ 	.short	(.L_123 - .L_122)
	.align		4
.L_122:
        /*0238*/ 	.word	index@(_Z23gemm_half_q_half_kernelILi8ELb1ELb0EEvPK6__halfPKjS4_S2_PS0_iiiiPKtS7_iiiiiibS2_i)
        /*023c*/ 	.word	0x00000000


	//----- nvinfo : EIATTR_REGCOUNT
	.align		4
.L_123:
        /*0240*/ 	.byte	0x04, 0x2f
        /*0242*/ 	.short	(.L_125 - .L_124)
	.align		4
.L_124:
        /*0244*/ 	.word	index@(_Z23gemm_half_q_half_kernelILi1ELb1ELb1EEvPK6__halfPKjS4_S2_PS0_iiiiPKtS7_iiiiiibS2_i)
        /*0248*/ 	.word	0x00000038


	//----- nvinfo : EIATTR_FRAME_SIZE
	.align		4
.L_125:
        /*024c*/ 	.byte	0x04, 0x11
        /*024e*/ 	.short	(.L_127 - .L_126)
	.align		4
.L_126:
        /*0250*/ 	.word	index@(_Z23gemm_half_q_half_kernelILi1ELb1ELb1EEvPK6__halfPKjS4_S2_PS0_iiiiPKtS7_iiiiiibS2_i)
        /*0254*/ 	.word	0x00000010


	//----- nvinfo : EIATTR_REGCOUNT
	.align		4
.L_127:
        /*0258*/ 	.byte	0x04, 0x2f
        /*025a*/ 	.short	(.L_129 - .L_128)
	.align		4
.L_128:
        /*025c*/ 	.word	index@(_Z23gemm_half_q_half_kernelILi2ELb1ELb1EEvPK6__halfPKjS4_S2_PS0_iiiiPKtS7_iiiiiibS2_i)
        /*0260*/ 	.word	0x0000007c


	//----- nvinfo : EIATTR_FRAME_SIZE
	.align		4
.L_129:
        /*0264*/ 	.byte	0x04, 0x11
        /*0266*/ 	.short	(.L_131 - .L_130)
	.align		4
.L_130:
        /*0268*/ 	.word	index@(_Z23gemm_half_q_half_kernelILi2ELb1ELb1EEvPK6__halfPKjS4_S2_PS0_iiiiPKtS7_iiiiiibS2_i)
        /*026c*/ 	.word	0x00000010


	//----- nvinfo : EIATTR_REGCOUNT
	.align		4
.L_131:
        /*0270*/ 	.byte	0x04, 0x2f
        /*0272*/ 	.short	(.L_133 - .L_132)
	.align		4
.L_132:
        /*0274*/ 	.word	index@(_Z23gemm_half_q_half_kernelILi3ELb1ELb1EEvPK6__halfPKjS4_S2_PS0_iiiiPKtS7_iiiiiibS2_i)
        /*0278*/ 	.word	0x0000007c


	//----- nvinfo : EIATTR_FRAME_SIZE
	.align		4
.L_133:
        /*027c*/ 	.byte	0x04, 0x11
        /*027e*/ 	.short	(.L_135 - .L_134)
	.align		4
.L_134:
        /*0280*/ 	.word	index@(_Z23gemm_half_q_half_kernelILi3ELb1ELb1EEvPK6__halfPKjS4_S2_PS0_iiiiPKtS7_iiiiiibS2_i)
        /*0284*/ 	.word	0x00000010


	//----- nvinfo : EIATTR_REGCOUNT
	.align		4
.L_135:
        /*0288*/ 	.byte	0x04, 0x2f
        /*028a*/ 	.short	(.L_137 - .L_136)
	.align		4
.L_136:
        /*028c*/ 	.word	index@(_Z23gemm_half_q_half_kernelILi4ELb1ELb1EEvPK6__halfPKjS4_S2_PS0_iiiiPKtS7_iiiiiibS2_i)
        /*0290*/ 	.word	0x0000007a


	//----- nvinfo : EIATTR_FRAME_SIZE
	.align		4
.L_137:
        /*0294*/ 	.byte	0x04, 0x11
        /*0296*/ 	.short	(.L_139 - .L_138)
	.align		4
.L_138:
        /*0298*/ 	.word	index@(_Z23gemm_half_q_half_kernelILi4ELb1ELb1EEvPK6__halfPKjS4_S2_PS0_iiiiPKtS7_iiiiiibS2_i)
        /*029c*/ 	.word	0x00000010


	//----- nvinfo : EIATTR_REGCOUNT
	.align		4
.L_139:
        /*02a0*/ 	.byte	0x04, 0x2f
        /*02a2*/ 	.short	(.L_141 - .L_140)
	.align		4
.L_140:
        /*02a4*/ 	.word	index@(_Z23gemm_half_q_half_kernelILi5ELb1ELb1EEvPK6__halfPKjS4_S2_PS0_iiiiPKtS7_iiiiiibS2_i)
        /*02a8*/ 	.word	0x0000001b


	//----- nvinfo : EIATTR_FRAME_SIZE
	.align		4
.L_141:
        /*02ac*/ 	.byte	0x04, 0x11
        /*02ae*/ 	.short	(.L_143 - .L_142)
	.align		4
.L_142:
        /*02b0*/ 	.word	index@(_Z23gemm_half_q_half_kernelILi5ELb1ELb1EEvPK6__halfPKjS4_S2_PS0_iiiiPKtS7_iiiiiibS2_i)
        /*02b4*/ 	.word	0x00000000


	//----- nvinfo : EIATTR_REGCOUNT
	.align		4
.L_143:
        /*02b8*/ 	.byte	0x04, 0x2f
        /*02ba*/ 	.short	(.L_145 - .L_144)
	.align		4
.L_144:
        /*02bc*/ 	.word	index@(_Z23gemm_half_q_half_kernelILi6ELb1ELb1EEvPK6__halfPKjS4_S2_PS0_iiiiPKtS7_iiiiiibS2_i)
        /*02c0*/ 	.word	0x0000001b


	//----- nvinfo : EIATTR_FRAME_SIZE
	.align		4
.L_145:
        /*02c4*/ 	.byte	0x04, 0x11
        /*02c6*/ 	.short	(.L_147 - .L_146)
	.align		4
.L_146:
        /*02c8*/ 	.word	index@(_Z23gemm_half_q_half_kernelILi6ELb1ELb1EEvPK6__halfPKjS4_S2_PS0_iiiiPKtS7_iiiiiibS2_i)
        /*02cc*/ 	.word	0x00000000


	//----- nvinfo : EIATTR_REGCOUNT
	.align		4
.L_147:
        /*02d0*/ 	.byte	0x04, 0x2f
        /*02d2*/ 	.short	(.L_149 - .L_148)
	.align		4
.L_148:
        /*02d4*/ 	.word	index@(_Z23gemm_half_q_half_kernelILi7ELb1ELb1EEvPK6__halfPKjS4_S2_PS0_iiiiPKtS7_iiiiiibS2_i)
        /*02d8*/ 	.word	0x0000001d


	//----- nvinfo : EIATTR_FRAME_SIZE
	.align		4
.L_149:
        /*02dc*/ 	.byte	0x04, 0x11
        /*02de*/ 	.short	(.L_151 - .L_150)
	.align		4
.L_150:
        /*02e0*/ 	.word	index@(_Z23gemm_half_q_half_kernelILi7ELb1ELb1EEvPK6__halfPKjS4_S2_PS0_iiiiPKtS7_iiiiiibS2_i)
        /*02e4*/ 	.word	0x00000000


	//----- nvinfo : EIATTR_REGCOUNT
	.align		4
.L_151:
        /*02e8*/ 	.byte	0x04, 0x2f
        /*02ea*/ 	.short	(.L_153 - .L_152)
	.align		4
.L_152:
        /*02ec*/ 	.word	index@(_Z23gemm_half_q_half_kernelILi8ELb1ELb1EEvPK6__halfPKjS4_S2_PS0_iiiiPKtS7_iiiiiibS2_i)
        /*02f0*/ 	.word	0x0000001e


	//----- nvinfo : EIATTR_FRAME_SIZE
	.align		4
.L_153:
        /*02f4*/ 	.byte	0x04, 0x11
        /*02f6*/ 	.short	(.L_155 - .L_154)
	.align		4
.L_154:
        /*02f8*/ 	.word	index@(_Z23gemm_half_q_half_kernelILi8ELb1ELb1EEvPK6__halfPKjS4_S2_PS0_iiiiPKtS7_iiiiiibS2_i)
        /*02fc*/ 	.word	0x00000000


	//----- nvinfo : EIATTR_REGCOUNT
	.align		4
.L_155:
        /*0300*/ 	.byte	0x04, 0x2f
        /*0302*/ 	.short	(.L_157 - .L_156)
	.align		4
.L_156:
        /*0304*/ 	.word	index@(_Z28gemm_half_q_half_gptq_kernelILi1ELb0ELb0EEvPK6__halfPKjS4_S2_PS0_iiiiiPKtibS2_i)
        /*0308*/ 	.word	0x00000028


	//----- nvinfo : EIATTR_FRAME_SIZE
	.align		4
.L_157:
        /*030c*/ 	.byte	0x04, 0x11
        /*030e*/ 	.short	(.L_159 - .L_158)
	.align		4
.L_158:
        /*0310*/ 	.word	index@(_Z28gemm_half_q_half_gptq_kernelILi1ELb0ELb0EEvPK6__halfPKjS4_S2_PS0_iiiiiPKtibS2_i)
        /*0314*/ 	.word	0x00000000


	//----- nvinfo : EIATTR_REGCOUNT
	.align		4
.L_159:
        /*0318*/ 	.byte	0x04, 0x2f
        /*031a*/ 	.short	(.L_161 - .L_160)
	.align		4
.L_160:
        /*031c*/ 	.word	index@(_Z28gemm_half_q_half_gptq_kernelILi2ELb0ELb0EEvPK6__halfPKjS4_S2_PS0_iiiiiPKtibS2_i)
        /*0320*/ 	.word	0x00000034


	//----- nvinfo : EIATTR_FRAME_SIZE
	.align		4
.L_161:
        /*0324*/ 	.byte	0x04, 0x11
        /*0326*/ 	.short	(.L_163 - .L_162)
	.align		4
.L_162:
        /*0328*/ 	.word	index@(_Z28gemm_half_q_half_gptq_kernelILi2ELb0ELb0EEvPK6__halfPKjS4_S2_PS0_iiiiiPKtibS2_i)
        /*032c*/ 	.word	0x00000000


	//----- nvinfo : EIATTR_REGCOUNT
	.align		4
.L_163:
        /*0330*/ 	.byte	0x04, 0x2f
        /*0332*/ 	.short	(.L_165 - .L_164)
	.align		4
.L_164:
        /*0334*/ 	.word	index@(_Z28gemm_half_q_half_gptq_kernelILi3ELb0ELb0EEvPK6__halfPKjS4_S2_PS0_iiiiiPKtibS2_i)
        /*0338*/ 	.word	0x00000043


	//----- nvinfo : EIATTR_FRAME_SIZE
	.align		4
.L_165:
        /*033c*/ 	.byte	0x04, 0x11
        /*033e*/ 	.short	(.L_167 - .L_166)
	.align		4
.L_166:
        /*0340*/ 	.word	index@(_Z28gemm_half_q_half_gptq_kernelILi3ELb0ELb0EEvPK6__halfPKjS4_S2_PS0_iiiiiPKtibS2_i)
        /*0344*/ 	.word	0x00000000


	//----- nvinfo : EIATTR_REGCOUNT
	.align		4
.L_167:
        /*0348*/ 	.byte	0x04, 0x2f
        /*034a*/ 	.short	(.L_169 - .L_168)
	.align		4
.L_168:
        /*034c*/ 	.word	index@(_Z28gemm_half_q_half_gptq_kernelILi4ELb0ELb0EEvPK6__halfPKjS4_S2_PS0_iiiiiPKtibS2_i)
        /*0350*/ 	.word	0x00000048


	//----- nvinfo : EIATTR_FRAME_SIZE
	.align		4
.L_169:
        /*0354*/ 	.byte	0x04, 0x11
        /*0356*/ 	.short	(.L_171 - .L_170)
	.align		4
.L_170:
        /*0358*/ 	.word	index@(_Z28gemm_half_q_half_gptq_kernelILi4ELb0ELb0EEvPK6__halfPKjS4_S2_PS0_iiiiiPKtibS2_i)
        /*035c*/ 	.word	0x00000000


	//----- nvinfo : EIATTR_REGCOUNT
	.align		4
.L_171:
        /*0360*/ 	.byte	0x04, 0x2f
        /*0362*/ 	.short	(.L_173 - .L_172)
	.align		4
.L_172:
        /*0364*/ 	.word	index@(_Z28gemm_half_q_half_gptq_kernelILi5ELb0ELb0EEvPK6__halfPKjS4_S2_PS0_iiiiiPKtibS2_i)
        /*0368*/ 	.word	0x00000048


	//----- nvinfo : EIATTR_FRAME_SIZE
	.align		4
.L_173:
        /*036c*/ 	.byte	0x04, 0x11
        /*036e*/ 	.short	(.L_175 - .L_174)
	.align		4
.L_174:
        /*0370*/ 	.word	index@(_Z28gemm_half_q_half_gptq_kernelILi5ELb0ELb0EEvPK6__halfPKjS4_S2_PS0_iiiiiPKtibS2_i)
        /*0374*/ 	.word	0x00000000


	//----- nvinfo : EIATTR_REGCOUNT
	.align		4
.L_175:
        /*0378*/ 	.byte	0x04, 0x2f
        /*037a*/ 	.short	(.L_177 - .L_176)
	.align		4
.L_176:
        /*037c*/ 	.word	index@(_Z28gemm_half_q_half_gptq_kernelILi6ELb0ELb0EEvPK6__halfPKjS4_S2_PS0_iiiiiPKtibS2_i)
        /*0380*/ 	.word	0x0000004e


	//----- nvinfo : EIATTR_FRAME_SIZE
	.align		4
.L_177:
        /*0384*/ 	.byte	0x04, 0x11
        /*0386*/ 	.short	(.L_179 - .L_178)
	.align		4
.L_178:
        /*0388*/ 	.word	index@(_Z28gemm_half_q_half_gptq_kernelILi6ELb0ELb0EEvPK6__halfPKjS4_S2_PS0_iiiiiPKtibS2_i)
        /*038c*/ 	.word	0x00000000


	//----- nvinfo : EIATTR_REGCOUNT
	.align		4
.L_179:
        /*0390*/ 	.byte	0x04, 0x2f
        /*0392*/ 	.short	(.L_181 - .L_180)
	.align		4
.L_180:
        /*0394*/ 	.word	index@(_Z28gemm_half_q_half_gptq_kernelILi7ELb0ELb0EEvPK6__halfPKjS4_S2_PS0_iiiiiPKtibS2_i)
        /*0398*/ 	.word	0x0000005f


	//----- nvinfo : EIATTR_FRAME_SIZE
	.align		4
.L_181:
        /*039c*/ 	.byte	0x04, 0x11
        /*039e*/ 	.short	(.L_183 - .L_182)
	.align		4
.L_182:
        /*03a0*/ 	.word	index@(_Z28gemm_half_q_half_gptq_kernelILi7ELb0ELb0EEvPK6__halfPKjS4_S2_PS0_iiiiiPKtibS2_i)
        /*03a4*/ 	.word	0x00000000


	//----- nvinfo : EIATTR_REGCOUNT
	.align		4
.L_183:
        /*03a8*/ 	.byte	0x04, 0x2f
        /*03aa*/ 	.short	(.L_185 - .L_184)
	.align		4
.L_184:
        /*03ac*/ 	.word	index@(_Z28gemm_half_q_half_gptq_kernelILi8ELb0ELb0EEvPK6__halfPKjS4_S2_PS0_iiiiiPKtibS2_i)
        /*03b0*/ 	.word	0x00000060


	//----- nvinfo : EIATTR_FRAME_SIZE
	.align		4
.L_185:
        /*03b4*/ 	.byte	0x04, 0x11
        /*03b6*/ 	.short	(.L_187 - .L_186)
	.align		4
.L_186:
        /*03b8*/ 	.word	index@(_Z28gemm_half_q_half_gptq_kernelILi8ELb0ELb0EEvPK6__halfPKjS4_S2_PS0_iiiiiPKtibS2_i)
        /*03bc*/ 	.word	0x00000000


	//----- nvinfo : EIATTR_REGCOUNT
	.align		4
.L_187:
        /*03c0*/ 	.byte	0x04, 0x2f
        /*03c2*/ 	.short	(.L_189 - .L_188)
	.align		4
.L_188:
        /*03c4*/ 	.word	index@(_Z28gemm_half_q_half_gptq_kernelILi1ELb0ELb1EEvPK6__halfPKjS4_S2_PS0_iiiiiPKtibS2_i)
        /*03c8*/ 	.word	0x00000028


	//----- nvinfo : EIATTR_FRAME_SIZE
	.align		4
.L_189:
        /*03cc*/ 	.byte	0x04, 0x11
        /*03ce*/ 	.short	(.L_191 - .L_190)
	.align		4
.L_190:
        /*03d0*/ 	.word	index@(_Z28gemm_half_q_half_gptq_kernelILi1ELb0ELb1EEvPK6__halfPKjS4_S2_PS0_iiiiiPKtibS2_i)
        /*03d4*/ 	.word	0x00000000


	//----- nvinfo : EIATTR_REGCOUNT
	.align		4
.L_191:
        /*03d8*/ 	.byte	0x04, 0x2f
        /*03da*/ 	.short	(.L_193 - .L_192)
	.align		4
.L_192:
        /*03dc*/ 	.word	index@(_Z28gemm_half_q_half_gptq_kernelILi2ELb0ELb1EEvPK6__halfPKjS4_S2_PS0_iiiiiPKtibS2_i)
        /*03e0*/ 	.word	0x00000034


	//----- nvinfo : EIATTR_FRAME_SIZE
	.align		4
.L_193:
        /*03e4*/ 	.byte	0x04, 0x11
        /*03e6*/ 	.short	(.L_195 - .L_194)
	.align		4
.L_194:
        /*03e8*/ 	.word	index@(_Z28gemm_half_q_half_gptq_kernelILi2ELb0ELb1EEvPK6__halfPKjS4_S2_PS0_iiiiiPKtibS2_i)
        /*03ec*/ 	.word	0x00000000


	//----- nvinfo : EIATTR_REGCOUNT
	.align		4
.L_195:
        /*03f0*/ 	.byte	0x04, 0x2f
        /*03f2*/ 	.short	(.L_197 - .L_196)
	.align		4
.L_196:
        /*03f4*/ 	.word	index@(_Z28gemm_half_q_half_gptq_kernelILi3ELb0ELb1EEvPK6__halfPKjS4_S2_PS0_iiiiiPKtibS2_i)
        /*03f8*/ 	.word	0x00000043


	//----- nvinfo : EIATTR_FRAME_SIZE
	.align		4
.L_197:
        /*03fc*/ 	.byte	0x04, 0x11
        /*03fe*/ 	.short	(.L_199 - .L_198)
	.align		4
.L_198:
        /*0400*/ 	.word	index@(_Z28gemm_half_q_half_gptq_kernelILi3ELb0ELb1EEvPK6__halfPKjS4_S2_PS0_iiiiiPKtibS2_i)
        /*0404*/ 	.word	0x00000000


	//----- nvinfo : EIATTR_REGCOUNT
	.align		4
.L_199:
        /*0408*/ 	.byte	0x04, 0x2f
        /*040a*/ 	.short	(.L_201 - .L_200)
	.align		4
.L_200:
        /*040c*/ 	.word	index@(_Z28gemm_half_q_half_gptq_kernelILi4ELb0ELb1EEvPK6__halfPKjS4_S2_PS0_iiiiiPKtibS2_i)
        /*0410*/ 	.word	0x00000048


	//----- nvinfo : EIATTR_FRAME_SIZE
	.align		4
.L_201:
        /*0414*/ 	.byte	0x04, 0x11
        /*0416*/ 	.short	(.L_203 - .L_202)
	.align		4
.L_202:
        /*0418*/ 	.word	index@(_Z28gemm_half_q_half_gptq_kernelILi4ELb0ELb1EEvPK6__halfPKjS4_S2_PS0_iiiiiPKtibS2_i)
        /*041c*/ 	.word	0x00000000


	//----- nvinfo : EIATTR_REGCOUNT
	.align		4
.L_203:
        /*0420*/ 	.byte	0x04, 0x2f
        /*0422*/ 	.short	(.L_205 - .L_204)
	.align		4
.L_204:
        /*0424*/ 	.word	index@(_Z28gemm_half_q_half_gptq_kernelILi5ELb0ELb1EEvPK6__halfPKjS4_S2_PS0_iiiiiPKtibS2_i)
        /*0428*/ 	.word	0x00000048


	//----- nvinfo : EIATTR_FRAME_SIZE
	.align		4
.L_205:
        /*042c*/ 	.byte	0x04, 0x11
        /*042e*/ 	.short	(.L_207 - .L_206)
	.align		4
.L_206:
        /*0430*/ 	.word	index@(_Z28gemm_half_q_half_gptq_kernelILi5ELb0ELb1EEvPK6__halfPKjS4_S2_PS0_iiiiiPKtibS2_i)
        /*0434*/ 	.word	0x00000000


	//----- nvinfo : EIATTR_REGCOUNT
	.align		4
.L_207:
        /*0438*/ 	.byte	0x04, 0x2f
        /*043a*/ 	.short	(.L_209 - .L_208)
	.align		4
.L_208:
        /*043c*/ 	.word	index@(_Z28gemm_half_q_half_gptq_kernelILi6ELb0ELb1EEvPK6__halfPKjS4_S2_PS0_iiiiiPKtibS2_i)
        /*0440*/ 	.word	0x0000004e


	//----- nvinfo : EIATTR_FRAME_SIZE
	.align		4
.L_209:
        /*0444*/ 	.byte	0x04, 0x11
        /*0446*/ 	.short	(.L_211 - .L_210)
	.align		4
.L_210:
        /*0448*/ 	.word	index@(_Z28gemm_half_q_half_gptq_kernelILi6ELb0ELb1EEvPK6__halfPKjS4_S2_PS0_iiiiiPKtibS2_i)
        /*044c*/ 	.word	0x00000000


	//----- nvinfo : EIATTR_REGCOUNT
	.align		4
.L_211:
        /*0450*/ 	.byte	0x04, 0x2f
        /*0452*/ 	.short	(.L_213 - .L_212)
	.align		4
.L_212:
        /*0454*/ 	.word	index@(_Z28gemm_half_q_half_gptq_kernelILi7ELb0ELb1EEvPK6__halfPKjS4_S2_PS0_iiiiiPKtibS2_i)
        /*0458*/ 	.word	0x0000005f


	//----- nvinfo : EIATTR_FRAME_SIZE
	.align		4
.L_213:
        /*045c*/ 	.byte	0x04, 0x11
        /*045e*/ 	.short	(.L_215 - .L_214)
	.align		4
.L_214:
        /*0460*/ 	.word	index@(_Z28gemm_half_q_half_gptq_kernelILi7ELb0ELb1EEvPK6__halfPKjS4_S2_PS0_iiiiiPKtibS2_i)
        /*0464*/ 	.word	0x00000000


	//----- nvinfo : EIATTR_REGCOUNT
	.align		4
.L_215:
        /*0468*/ 	.byte	0x04, 0x2f
        /*046a*/ 	.short	(.L_217 - .L_216)
	.align		4
.L_216:
        /*046c*/ 	.word	index@(_Z28gemm_half_q_half_gptq_kernelILi8ELb0ELb1EEvPK6__halfPKjS4_S2_PS0_iiiiiPKtibS2_i)
        /*0470*/ 	.word	0x00000060


	//----- nvinfo : EIATTR_FRAME_SIZE
	.align		4
.L_217:
        /*0474*/ 	.byte	0x04, 0x11
        /*0476*/ 	.short	(.L_219 - .L_218)
	.align		4
.L_218:
        /*0478*/ 	.word	index@(_Z28gemm_half_q_half_gptq_kernelILi8ELb0ELb1EEvPK6__halfPKjS4_S2_PS0_iiiiiPKtibS2_i)
        /*047c*/ 	.word	0x00000000


	//----- nvinfo : EIATTR_REGCOUNT
	.align		4
.L_219:
        /*0480*/ 	.byte	0x04, 0x2f
        /*0482*/ 	.short	(.L_221 - .L_220)
	.align		4
.L_220:
        /*0484*/ 	.word	index@(_Z28gemm_half_q_half_gptq_kernelILi1ELb1ELb0EEvPK6__halfPKjS4_S2_PS0_iiiiiPKtibS2_i)
        /*0488*/ 	.word	0x00000028


	//----- nvinfo : EIATTR_FRAME_SIZE
	.align		4
.L_221:
        /*048c*/ 	.byte	0x04, 0x11
        /*048e*/ 	.short	(.L_223 - .L_222)
	.align		4
.L_222:
        /*0490*/ 	.word	index@(_Z28gemm_half_q_half_gptq_kernelILi1ELb1ELb0EEvPK6__halfPKjS4_S2_PS0_iiiiiPKtibS2_i)
        /*0494*/ 	.word	0x00000000


	//----- nvinfo : EIATTR_REGCOUNT
	.align		4
.L_223:
        /*0498*/ 	.byte	0x04, 0x2f
        /*049a*/ 	.short	(.L_225 - .L_224)
	.align		4
.L_224:
        /*049c*/ 	.word	index@(_Z28gemm_half_q_half_gptq_kernelILi2ELb1ELb0EEvPK6__halfPKjS4_S2_PS0_iiiiiPKtibS2_i)
        /*04a0*/ 	.word	0x00000038


	//----- nvinfo : EIATTR_FRAME_SIZE
	.align		4
.L_225:
        /*04a4*/ 	.byte	0x04, 0x11
        /*04a6*/ 	.short	(.L_227 - .L_226)
	.align		4
.L_226:
        /*04a8*/ 	.word	index@(_Z28gemm_half_q_half_gptq_kernelILi2ELb1ELb0EEvPK6__halfPKjS4_S2_PS0_iiiiiPKtibS2_i)
        /*04ac*/ 	.word	0x00000000


	//----- nvinfo : EIATTR_REGCOUNT
	.align		4
.L_227:
        /*04b0*/ 	.byte	0x04, 0x2f
        /*04b2*/ 	.short	(.L_229 - .L_228)
	.align		4
.L_228:
        /*04b4*/ 	.word	index@(_Z28gemm_half_q_half_gptq_kernelILi3ELb1ELb0EEvPK6__halfPKjS4_S2_PS0_iiiiiPKtibS2_i)
        /*04b8*/ 	.word	0x0000003c


	//----- nvinfo : EIATTR_FRAME_SIZE
	.align		4
.L_229:
        /*04bc*/ 	.byte	0x04, 0x11
        /*04be*/ 	.short	(.L_231 - .L_230)
	.align		4
.L_230:
        /*04c0*/ 	.word	index@(_Z28gemm_half_q_half_gptq_kernelILi3ELb1ELb0EEvPK6__halfPKjS4_S2_PS0_iiiiiPKtibS2_i)
        /*04c4*/ 	.word	0x00000000


	//----- nvinfo : EIATTR_REGCOUNT
	.align		4
.L_231:
        /*04c8*/ 	.byte	0x04, 0x2f
        /*04ca*/ 	.short	(.L_233 - .L_232)
	.align		4
.L_232:
        /*04cc*/ 	.word	index@(_Z28gemm_half_q_half_gptq_kernelILi4ELb1ELb0EEvPK6__halfPKjS4_S2_PS0_iiiiiPKtibS2_i)
        /*04d0*/ 	.word	0x0000003f


	//----- nvinfo : EIATTR_FRAME_SIZE
	.align		4
.L_233:
        /*04d4*/ 	.byte	0x04, 0x11
        /*04d6*/ 	.short	(.L_235 - .L_234)
	.align		4
.L_234:
        /*04d8*/ 	.word	index@(_Z28gemm_half_q_half_gptq_kernelILi4ELb1ELb0EEvPK6__halfPKjS4_S2_PS0_iiiiiPKtibS2_i)
        /*04dc*/ 	.word	0x00000000


	//----- nvinfo : EIATTR_REGCOUNT
	.align		4
.L_235:
        /*04e0*/ 	.byte	0x04, 0x2f
        /*04e2*/ 	.short	(.L_237 - .L_236)
	.align		4
.L_236:
        /*04e4*/ 	.word	index@(_Z28gemm_half_q_half_gptq_kernelILi5ELb1ELb0EEvPK6__halfPKjS4_S2_PS0_iiiiiPKtibS2_i)
        /*04e8*/ 	.word	0x00000018


	//----- nvinfo : EIATTR_FRAME_SIZE
	.align		4
.L_237:
        /*04ec*/ 	.byte	0x04, 0x11
        /*04ee*/ 	.short	(.L_239 - .L_238)
	.align		4
.L_238:
        /*04f0*/ 	.word	index@(_Z28gemm_half_q_half_gptq_kernelILi5ELb1ELb0EEvPK6__halfPKjS4_S2_PS0_iiiiiPKtibS2_i)
        /*04f4*/ 	.word	0x00000000


	//----- nvinfo : EIATTR_REGCOUNT
	.align		4
.L_239:
        /*04f8*/ 	.byte	0x04, 0x2f
        /*04fa*/ 	.short	(.L_241 - .L_240)
	.align		4
.L_240:
        /*04fc*/ 	.word	index@(_Z28gemm_half_q_half_gptq_kernelILi6ELb1ELb0EEvPK6__halfPKjS4_S2_PS0_iiiiiPKtibS2_i)
        /*0500*/ 	.word	0x0000001a


	//----- nvinfo : EIATTR_FRAME_SIZE
	.align		4
.L_241:
        /*0504*/ 	.byte	0x04, 0x11
        /*0506*/ 	.short	(.L_243 - .L_242)
	.align		4
.L_242:
        /*0508*/ 	.word	index@(_Z28gemm_half_q_half_gptq_kernelILi6ELb1ELb0EEvPK6__halfPKjS4_S2_PS0_iiiiiPKtibS2_i)
        /*050c*/ 	.word	0x00000000


	//----- nvinfo : EIATTR_REGCOUNT
	.align		4
.L_243:
        /*0510*/ 	.byte	0x04, 0x2f
        /*0512*/ 	.short	(.L_245 - .L_244)
	.align		4
.L_244:
        /*0514*/ 	.word	index@(_Z28gemm_half_q_half_gptq_kernelILi7ELb1ELb0EEvPK6__halfPKjS4_S2_PS0_iiiiiPKtibS2_i)
        /*0518*/ 	.word	0x00000017


	//----- nvinfo : EIATTR_FRAME_SIZE
	.align		4
.L_245:
        /*051c*/ 	.byte	0x04, 0x11
        /*051e*/ 	.short	(.L_247 - .L_246)
	.align		4
.L_246:
        /*0520*/ 	.word	index@(_Z28gemm_half_q_half_gptq_kernelILi7ELb1ELb0EEvPK6__halfPKjS4_S2_PS0_iiiiiPKtibS2_i)
        /*0524*/ 	.word	0x00000000


	//----- nvinfo : EIATTR_REGCOUNT
	.align		4
.L_247:
        /*0528*/ 	.byte	0x04, 0x2f
        /*052a*/ 	.short	(.L_249 - .L_248)
	.align		4
.L_248:
        /*052c*/ 	.word	index@(_Z28gemm_half_q_half_gptq_kernelILi8ELb1ELb0EEvPK6__halfPKjS4_S2_PS0_iiiiiPKtibS2_i)
        /*0530*/ 	.word	0x00000019


	//----- nvinfo : EIATTR_FRAME_SIZE
	.align		4
.L_249:
        /*0534*/ 	.byte	0x04, 0x11
        /*0536*/ 	.short	(.L_251 - .L_250)
	.align		4
.L_250:
        /*0538*/ 	.word	index@(_Z28gemm_half_q_half_gptq_kernelILi8ELb1ELb0EEvPK6__halfPKjS4_S2_PS0_iiiiiPKtibS2_i)
        /*053c*/ 	.word	0x00000000


	//----- nvinfo : EIATTR_REGCOUNT
	.align		4
.L_251:
        /*0540*/ 	.byte	0x04, 0x2f
        /*0542*/ 	.short	(.L_253 - .L_252)
	.align		4
.L_252:
        /*0544*/ 	.word	index@(_Z28gemm_half_q_half_gptq_kernelILi1ELb1ELb1EEvPK6__halfPKjS4_S2_PS0_iiiiiPKtibS2_i)
        /*0548*/ 	.word	0x00000028


	//----- nvinfo : EIATTR_FRAME_SIZE
	.align		4
.L_253:
        /*054c*/ 	.byte	0x04, 0x11
        /*054e*/ 	.short	(.L_255 - .L_254)
	.align		4
.L_254:
        /*0550*/ 	.word	index@(_Z28gemm_half_q_half_gptq_kernelILi1ELb1ELb1EEvPK6__halfPKjS4_S2_PS0_iiiiiPKtibS2_i)
        /*0554*/ 	.word	0x00000000


	//----- nvinfo : EIATTR_REGCOUNT
	.align		4
.L_255:
        /*0558*/ 	.byte	0x04, 0x2f
        /*055a*/ 	.short	(.L_257 - .L_256)
	.align		4
.L_256:
        /*055c*/ 	.word	index@(_Z28gemm_half_q_half_gptq_kernelILi2ELb1ELb1EEvPK6__halfPKjS4_S2_PS0_iiiiiPKtibS2_i)
        /*0560*/ 	.word	0x00000038


	//----- nvinfo : EIATTR_FRAME_SIZE
	.align		4
.L_257:
        /*0564*/ 	.byte	0x04, 0x11
        /*0566*/ 	.short	(.L_259 - .L_258)
	.align		4
.L_258:
        /*0568*/ 	.word	index@(_Z28gemm_half_q_half_gptq_kernelILi2ELb1ELb1EEvPK6__halfPKjS4_S2_PS0_iiiiiPKtibS2_i)
        /*056c*/ 	.word	0x00000000


	//----- nvinfo : EIATTR_REGCOUNT
	.align		4
.L_259:
        /*0570*/ 	.byte	0x04, 0x2f
        /*0572*/ 	.short	(.L_261 - .L_260)
	.align		4
.L_260:
        /*0574*/ 	.word	index@(_Z28gemm_half_q_half_gptq_kernelILi3ELb1ELb1EEvPK6__halfPKjS4_S2_PS0_iiiiiPKtibS2_i)
        /*0578*/ 	.word	0x0000003c


	//----- nvinfo : EIATTR_FRAME_SIZE
	.align		4
.L_261:
        /*057c*/ 	.byte	0x04, 0x11
        /*057e*/ 	.short	(.L_263 - .L_262)
	.align		4
.L_262:
        /*0580*/ 	.word	index@(_Z28gemm_half_q_half_gptq_kernelILi3ELb1ELb1EEvPK6__halfPKjS4_S2_PS0_iiiiiPKtibS2_i)
        /*0584*/ 	.word	0x00000000


	//----- nvinfo : EIATTR_REGCOUNT
	.align		4
.L_263:
        /*0588*/ 	.byte	0x04, 0x2f
        /*058a*/ 	.short	(.L_265 - .L_264)
	.align		4
.L_264:
        /*058c*/ 	.word	index@(_Z28gemm_half_q_half_gptq_kernelILi4ELb1ELb1EEvPK6__halfPKjS4_S2_PS0_iiiiiPKtibS2_i)
        /*0590*/ 	.word	0x0000003f


	//----- nvinfo : EIATTR_FRAME_SIZE
	.align		4
.L_265:
        /*0594*/ 	.byte	0x04, 0x11
        /*0596*/ 	.short	(.L_267 - .L_266)
	.align		4
.L_266:
        /*0598*/ 	.word	index@(_Z28gemm_half_q_half_gptq_kernelILi4ELb1ELb1EEvPK6__halfPKjS4_S2_PS0_iiiiiPKtibS2_i)
        /*059c*/ 	.word	0x00000000


	//----- nvinfo : EIATTR_REGCOUNT
	.align		4
.L_267:
        /*05a0*/ 	.byte	0x04, 0x2f
        /*05a2*/ 	.short	(.L_269 - .L_268)
	.align		4
.L_268:
        /*05a4*/ 	.word	index@(_Z28gemm_half_q_half_gptq_kernelILi5ELb1ELb1EEvPK6__halfPKjS4_S2_PS0_iiiiiPKtibS2_i)
        /*05a8*/ 	.word	0x0000001b


	//----- nvinfo : EIATTR_FRAME_SIZE
	.align		4
.L_269:
        /*05ac*/ 	.byte	0x04, 0x11
        /*05ae*/ 	.short	(.L_271 - .L_270)
	.align		4
.L_270:
        /*05b0*/ 	.word	index@(_Z28gemm_half_q_half_gptq_kernelILi5ELb1ELb1EEvPK6__halfPKjS4_S2_PS0_iiiiiPKtibS2_i)
        /*05b4*/ 	.word	0x00000000


	//----- nvinfo : EIATTR_REGCOUNT
	.align		4
.L_271:
        /*05b8*/ 	.byte	0x04, 0x2f
        /*05ba*/ 	.short	(.L_273 - .L_272)
	.align		4
.L_272:
        /*05bc*/ 	.word	index@(_Z28gemm_half_q_half_gptq_kernelILi6ELb1ELb1EEvPK6__halfPKjS4_S2_PS0_iiiiiPKtibS2_i)
        /*05c0*/ 	.word	0x0000001d


	//----- nvinfo : EIATTR_FRAME_SIZE
	.align		4
.L_273:
        /*05c4*/ 	.byte	0x04, 0x11
        /*05c6*/ 	.short	(.L_275 - .L_274)
	.align		4
.L_274:
        /*05c8*/ 	.word	index@(_Z28gemm_half_q_half_gptq_kernelILi6ELb1ELb1EEvPK6__halfPKjS4_S2_PS0_iiiiiPKtibS2_i)
        /*05cc*/ 	.word	0x00000000


	//----- nvinfo : EIATTR_REGCOUNT
	.align		4
.L_275:
        /*05d0*/ 	.byte	0x04, 0x2f
        /*05d2*/ 	.short	(.L_277 - .L_276)
	.align		4
.L_276:
        /*05d4*/ 	.word	index@(_Z28gemm_half_q_half_gptq_kernelILi7ELb1ELb1EEvPK6__halfPKjS4_S2_PS0_iiiiiPKtibS2_i)
        /*05d8*/ 	.word	0x0000001d


	//----- nvinfo : EIATTR_FRAME_SIZE
	.align		4
.L_277:
        /*05dc*/ 	.byte	0x04, 0x11
        /*05de*/ 	.short	(.L_279 - .L_278)
	.align		4
.L_278:
        /*05e0*/ 	.word	index@(_Z28gemm_half_q_half_gptq_kernelILi7ELb1ELb1EEvPK6__halfPKjS4_S2_PS0_iiiiiPKtibS2_i)
        /*05e4*/ 	.word	0x00000000


	//----- nvinfo : EIATTR_REGCOUNT
	.align		4
.L_279:
        /*05e8*/ 	.byte	0x04, 0x2f
        /*05ea*/ 	.short	(.L_281 - .L_280)
	.align		4
.L_280:
        /*05ec*/ 	.word	index@(_Z28gemm_half_q_half_gptq_kernelILi8ELb1ELb1EEvPK6__halfPKjS4_S2_PS0_iiiiiPKtibS2_i)
        /*05f0*/ 	.word	0x0000001f


	//----- nvinfo : EIATTR_FRAME_SIZE
	.align		4
.L_281:
        /*05f4*/ 	.byte	0x04, 0x11
        /*05f6*/ 	.short	(.L_283 - .L_282)
	.align		4
.L_282:
        /*05f8*/ 	.word	index@(_Z28gemm_half_q_half_gptq_kernelILi8ELb1ELb1EEvPK6__halfPKjS4_S2_PS0_iiiiiPKtibS2_i)
        /*05fc*/ 	.word	0x00000000


	//----- nvinfo : EIATTR_REGCOUNT
	.align		4
.L_283:
        /*0600*/ 	.byte	0x04, 0x2f
        /*0602*/ 	.short	(.L_285 - .L_284)
	.align		4
.L_284:
        /*0604*/ 	.word	index@(_Z12clear_kernelP6__halfii)
        /*0608*/ 	.word	0x00000006


	//----- nvinfo : EIATTR_FRAME_SIZE
	.align		4
.L_285:
        /*060c*/ 	.byte	0x04, 0x11
        /*060e*/ 	.short	(.L_287 - .L_286)
	.align		4
.L_286:
        /*0610*/ 	.word	index@(_Z12clear_kernelP6__halfii)
        /*0614*/ 	.word	0x00000000


	//----- nvinfo : EIATTR_MIN_STACK_SIZE
	.align		4
.L_287:
        /*0618*/ 	.byte	0x04, 0x12
        /*061a*/ 	.short	(.L_289 - .L_288)
	.align		4
.L_288:
        /*061c*/ 	.word	index@(_Z12clear_kernelP6__halfii)
        /*0620*/ 	.word	0x00000000


	//----- nvinfo : EIATTR_MIN_STACK_SIZE
	.align		4
.L_289:
        /*0624*/ 	.byte	0x04, 0x12
        /*0626*/ 	.short	(.L_291 - .L_290)
	.align		4
.L_290:
        /*0628*/ 	.word	index@(_Z28gemm_half_q_half_gptq_kernelILi8ELb1ELb1EEvPK6__halfPKjS4_S2_PS0_iiiiiPKtibS2_i)
        /*062c*/ 	.word	0x00000000


	//----- nvinfo : EIATTR_MIN_STACK_SIZE
	.align		4
.L_291:
        /*0630*/ 	.byte	0x04, 0x12
        /*0632*/ 	.short	(.L_293 - .L_292)
	.align		4
.L_292:
        /*0634*/ 	.word	index@(_Z28gemm_half_q_half_gptq_kernelILi7ELb1ELb1EEvPK6__halfPKjS4_S2_PS0_iiiiiPKtibS2_i)
        /*0638*/ 	.word	0x00000000


	//----- nvinfo : EIATTR_MIN_STACK_SIZE
	.align		4
.L_293:
        /*063c*/ 	.byte	0x04, 0x12
        /*063e*/ 	.short	(.L_295 - .L_294)
	.align		4
.L_294:
        /*0640*/ 	.word	index@(_Z28gemm_half_q_half_gptq_kernelILi6ELb1ELb1EEvPK6__halfPKjS4_S2_PS0_iiiiiPKtibS2_i)
        /*0644*/ 	.word	0x00000000


	//----- nvinfo : EIATTR_MIN_STACK_SIZE
	.align		4
.L_295:
        /*0648*/ 	.byte	0x04, 0x12
        /*064a*/ 	.short	(.L_297 - .L_296)
	.align		4
.L_296:
        /*064c*/ 	.word	index@(_Z28gemm_half_q_half_gptq_kernelILi5ELb1ELb1EEvPK6__halfPKjS4_S2_PS0_iiiiiPKtibS2_i)
        /*0650*/ 	.word	0x00000000


	//----- nvinfo : EIATTR_MIN_STACK_SIZE
	.align		4
.L_297:
        /*0654*/ 	.byte	0x04, 0x12
        /*0656*/ 	.short	(.L_299 - .L_298)
	.align		4
.L_298:
        /*0658*/ 	.word	index@(_Z28gemm_half_q_half_gptq_kernelILi4ELb1ELb1EEvPK6__halfPKjS4_S2_PS0_iiiiiPKtibS2_i)
        /*065c*/ 	.word	0x00000000


	//----- nvinfo : EIATTR_MIN_STACK_SIZE
	.align		4
.L_299:
        /*0660*/ 	.byte	0x04, 0x12
        /*0662*/ 	.short	(.L_301 - .L_300)
	.align		4
.L_300:
        /*0664*/ 	.word	index@(_Z28gemm_half_q_half_gptq_kernelILi3ELb1ELb1EEvPK6__halfPKjS4_S2_PS0_iiiiiPKtibS2_i)
        /*0668*/ 	.word	0x00000000


	//----- nvinfo : EIATTR_MIN_STACK_SIZE
	.align		4
.L_301:
        /*066c*/ 	.byte	0x04, 0x12
        /*066e*/ 	.short	(.L_303 - .L_302)
	.align		4
.L_302:
        /*0670*/ 	.word	index@(_Z28gemm_half_q_half_gptq_kernelILi2ELb1ELb1EEvPK6__halfPKjS4_S2_PS0_iiiiiPKtibS2_i)
        /*0674*/ 	.word	0x00000000


	//----- nvinfo : EIATTR_MIN_STACK_SIZE
	.align		4
.L_303:
        /*0678*/ 	.byte	0x04, 0x12
        /*067a*/ 	.short	(.L_305 - .L_304)
	.align		4
.L_304:
        /*067c*/ 	.word	index@(_Z28gemm_half_q_half_gptq_kernelILi1ELb1ELb1EEvPK6__halfPKjS4_S2_PS0_iiiiiPKtibS2_i)
        /*0680*/ 	.word	0x00000000


	//----- nvinfo : EIATTR_MIN_STACK_SIZE
	.align		4
.L_305:
        /*0684*/ 	.byte	0x04, 0x12
        /*0686*/ 	.short	(.L_307 - .L_306)
	.align		4
.L_306:
        /*0688*/ 	.word	index@(_Z28gemm_half_q_half_gptq_kernelILi8ELb1ELb0EEvPK6__halfPKjS4_S2_PS0_iiiiiPKtibS2_i)
        /*068c*/ 	.word	0x00000000


	//----- nvinfo : EIATTR_MIN_STACK_SIZE
	.align		4
.L_307:
        /*0690*/ 	.byte	0x04, 0x12
        /*0692*/ 	.short	(.L_309 - .L_308)
	.align		4
.L_308:
        /*0694*/ 	.word	index@(_Z28gemm_half_q_half_gptq_kernelILi7ELb1ELb0EEvPK6__halfPKjS4_S2_PS0_iiiiiPKtibS2_i)
        /*0698*/ 	.word	0x00000000


	//----- nvinfo : EIATTR_MIN_STACK_SIZE
	.align		4
.L_309:
        /*069c*/ 	.byte	0x04, 0x12
        /*069e*/ 	.short	(.L_311 - .L_310)
	.align		4
.L_310:
        /*06a0*/ 	.word	index@(_Z28gemm_half_q_half_gptq_kernelILi6ELb1ELb0EEvPK6__halfPKjS4_S2_PS0_iiiiiPKtibS2_i)
        /*06a4*/ 	.word	0x00000000


	//----- nvinfo : EIATTR_MIN_STACK_SIZE
	.align		4
.L_311:
        /*06a8*/ 	.byte	0x04, 0x12
        /*06aa*/ 	.short	(.L_313 - .L_312)
	.align		4
.L_312:
        /*06ac*/ 	.word	index@(_Z28gemm_half_q_half_gptq_kernelILi5ELb1ELb0EEvPK6__halfPKjS4_S2_PS0_iiiiiPKtibS2_i)
        /*06b0*/ 	.word	0x00000000


	//----- nvinfo : EIATTR_MIN_STACK_SIZE
	.align		4
.L_313:
        /*06b4*/ 	.byte	0x04, 0x12
        /*06b6*/ 	.short	(.L_315 - .L_314)
	.align		4
.L_314:
        /*06b8*/ 	.word	index@(_Z28gemm_half_q_half_gptq_kernelILi4ELb1ELb0EEvPK6__halfPKjS4_S2_PS0_iiiiiPKtibS2_i)
        /*06bc*/ 	.word	0x00000000


	//----- nvinfo : EIATTR_MIN_STACK_SIZE
	.align		4
.L_315:
        /*06c0*/ 	.byte	0x04, 0x12
        /*06c2*/ 	.short	(.L_317 - .L_316)
	.align		4
.L_316:
        /*06c4*/ 	.word	index@(_Z28gemm_half_q_half_gptq_kernelILi3ELb1ELb0EEvPK6__halfPKjS4_S2_PS0_iiiiiPKtibS2_i)
        /*06c8*/ 	.word	0x00000000


	//----- nvinfo : EIATTR_MIN_STACK_SIZE
	.align		4
.L_317:
        /*06cc*/ 	.byte	0x04, 0x12
        /*06ce*/ 	.short	(.L_319 - .L_318)
	.align		4
.L_318:
        /*06d0*/ 	.word	index@(_Z28gemm_half_q_half_gptq_kernelILi2ELb1ELb0EEvPK6__halfPKjS4_S2_PS0_iiiiiPKtibS2_i)
        /*06d4*/ 	.word	0x00000000


	//----- nvinfo : EIATTR_MIN_STACK_SIZE
	.align		4
.L_319:
        /*06d8*/ 	.byte	0x04, 0x12
        /*06da*/ 	.short	(.L_321 - .L_320)
	.align		4
.L_320:
        /*06dc*/ 	.word	index@(_Z28gemm_half_q_half_gptq_kernelILi1ELb1ELb0EEvPK6__halfPKjS4_S2_PS0_iiiiiPKtibS2_i)
        /*06e0*/ 	.word	0x00000000


	//----- nvinfo : EIATTR_MIN_STACK_SIZE
	.align		4
.L_321:
        /*06e4*/ 	.byte	0x04, 0x12
        /*06e6*/ 	.short	(.L_323 - .L_322)
	.align		4
.L_322:
        /*06e8*/ 	.word	index@(_Z28gemm_half_q_half_gptq_kernelILi8ELb0ELb1EEvPK6__halfPKjS4_S2_PS0_iiiiiPKtibS2_i)
        /*06ec*/ 	.word	0x00000000


	//----- nvinfo : EIATTR_MIN_STACK_SIZE
	.align		4
.L_323:
        /*06f0*/ 	.byte	0x04, 0x12
        /*06f2*/ 	.short	(.L_325 - .L_324)
	.align		4
.L_324:
        /*06f4*/ 	.word	index@(_Z28gemm_half_q_half_gptq_kernelILi7ELb0ELb1EEvPK6__halfPKjS4_S2_PS0_iiiiiPKtibS2_i)
        /*06f8*/ 	.word	0x00000000


	//----- nvinfo : EIATTR_MIN_STACK_SIZE
	.align		4
.L_325:
        /*06fc*/ 	.byte	0x04, 0x12
        /*06fe*/ 	.short	(.L_327 - .L_326)
	.align		4
.L_326:
        /*0700*/ 	.word	index@(_Z28gemm_half_q_half_gptq_kernelILi6ELb0ELb1EEvPK6__halfPKjS4_S2_PS0_iiiiiPKtibS2_i)
        /*0704*/ 	.word	0x00000000


	//----- nvinfo : EIATTR_MIN_STACK_SIZE
	.align		4
.L_327:
        /*0708*/ 	.byte	0x04, 0x12
        /*070a*/ 	.short	(.L_329 - .L_328)
	.align		4
.L_328:
        /*070c*/ 	.word	index@(_Z28gemm_half_q_half_gptq_kernelILi5ELb0ELb1EEvPK6__halfPKjS4_S2_PS0_iiiiiPKtibS2_i)
        /*0710*/ 	.word	0x00000000


	//----- nvinfo : EIATTR_MIN_STACK_SIZE
	.align		4
.L_329:
        /*0714*/ 	.byte	0x04, 0x12
        /*0716*/ 	.short	(.L_331 - .L_330)
	.align		4
.L_330:
        /*0718*/ 	.word	index@(_Z28gemm_half_q_half_gptq_kernelILi4ELb0ELb1EEvPK6__halfPKjS4_S2_PS0_iiiiiPKtibS2_i)
        /*071c*/ 	.word	0x00000000


	//----- nvinfo : EIATTR_MIN_STACK_SIZE
	.align		4
.L_331:
        /*0720*/ 	.byte	0x04, 0x12
        /*0722*/ 	.short	(.L_333 - .L_332)
	.align		4
.L_332:
        /*0724*/ 	.word	index@(_Z28gemm_half_q_half_gptq_kernelILi3ELb0ELb1EEvPK6__halfPKjS4_S2_PS0_iiiiiPKtibS2_i)
        /*0728*/ 	.word	0x00000000


	//----- nvinfo : EIATTR_MIN_STACK_SIZE
	.align		4
.L_333:
        /*072c*/ 	.byte	0x04, 0x12
        /*072e*/ 	.short	(.L_335 - .L_334)
	.align		4
.L_334:
        /*0730*/ 	.word	index@(_Z28gemm_half_q_half_gptq_kernelILi2ELb0ELb1EEvPK6__halfPKjS4_S2_PS0_iiiiiPKtibS2_i)
        /*0734*/ 	.word	0x00000000


	//----- nvinfo : EIATTR_MIN_STACK_SIZE
	.align		4
.L_335:
        /*0738*/ 	.byte	0x04, 0x12
        /*073a*/ 	.short	(.L_337 - .L_336)
	.align		4
.L_336:
        /*073c*/ 	.word	index@(_Z28gemm_half_q_half_gptq_kernelILi1ELb0ELb1EEvPK6__halfPKjS4_S2_PS0_iiiiiPKtibS2_i)
        /*0740*/ 	.word	0x00000000


	//----- nvinfo : EIATTR_MIN_STACK_SIZE
	.align		4
.L_337:
        /*0744*/ 	.byte	0x04, 0x12
        /*0746*/ 	.short	(.L_339 - .L_338)
	.align		4
.L_338:
        /*0748*/ 	.word	index@(_Z28gemm_half_q_half_gptq_kernelILi8ELb0ELb0EEvPK6__halfPKjS4_S2_PS0_iiiiiPKtibS2_i)
        /*074c*/ 	.word	0x00000000


	//----- nvinfo : EIATTR_MIN_STACK_SIZE
	.align		4
.L_339:
        /*0750*/ 	.byte	0x04, 0x12
        /*0752*/ 	.short	(.L_341 - .L_340)
	.align		4
.L_340:
        /*0754*/ 	.word	index@(_Z28gemm_half_q_half_gptq_kernelILi7ELb0ELb0EEvPK6__halfPKjS4_S2_PS0_iiiiiPKtibS2_i)
        /*0758*/ 	.word	0x00000000


	//----- nvinfo : EIATTR_MIN_STACK_SIZE
	.align		4
.L_341:
        /*075c*/ 	.byte	0x04, 0x12
        /*075e*/ 	.short	(.L_343 - .L_342)
	.align		4
.L_342:
        /*0760*/ 	.word	index@(_Z28gemm_half_q_half_gptq_kernelILi6ELb0ELb0EEvPK6__halfPKjS4_S2_PS0_iiiiiPKtibS2_i)
        /*0764*/ 	.word	0x00000000


	//----- nvinfo : EIATTR_MIN_STACK_SIZE
	.align		4
.L_343:
        /*0768*/ 	.byte	0x04, 0x12
        /*076a*/ 	.short	(.L_345 - .L_344)
	.align		4
.L_344:
        /*076c*/ 	.word	index@(_Z28gemm_half_q_half_gptq_kernelILi5ELb0ELb0EEvPK6__halfPKjS4_S2_PS0_iiiiiPKtibS2_i)
        /*0770*/ 	.word	0x00000000


	//----- nvinfo : EIATTR_MIN_STACK_SIZE
	.align		4
.L_345:
        /*0774*/ 	.byte	0x04, 0x12
        /*0776*/ 	.short	(.L_347 - .L_346)
	.align		4
.L_346:
        /*0778*/ 	.word	index@(_Z28gemm_half_q_half_gptq_kernelILi4ELb0ELb0EEvPK6__halfPKjS4_S2_PS0_iiiiiPKtibS2_i)
        /*077c*/ 	.word	0x00000000


	//----- nvinfo : EIATTR_MIN_STACK_SIZE
	.align		4
.L_347:
        /*0780*/ 	.byte	0x04, 0x12
        /*0782*/ 	.short	(.L_349 - .L_348)
	.align		4
.L_348:
        /*0784*/ 	.word	index@(_Z28gemm_half_q_half_gptq_kernelILi3ELb0ELb0EEvPK6__halfPKjS4_S2_PS0_iiiiiPKtibS2_i)
        /*0788*/ 	.word	0x00000000


	//----- nvinfo : EIATTR_MIN_STACK_SIZE
	.align		4
.L_349:
        /*078c*/ 	.byte	0x04, 0x12
        /*078e*/ 	.short	(.L_351 - .L_350)
	.align		4
.L_350:
        /*0790*/ 	.word	index@(_Z28gemm_half_q_half_gptq_kernelILi2ELb0ELb0EEvPK6__halfPKjS4_S2_PS0_iiiiiPKtibS2_i)
        /*0794*/ 	.word	0x00000000


	//----- nvinfo : EIATTR_MIN_STACK_SIZE
	.align		4
.L_351:
        /*0798*/ 	.byte	0x04, 0x12
        /*079a*/ 	.short	(.L_353 - .L_352)
	.align		4
.L_352:
        /*079c*/ 	.word	index@(_Z28gemm_half_q_half_gptq_kernelILi1ELb0ELb0EEvPK6__halfPKjS4_S2_PS0_iiiiiPKtibS2_i)
        /*07a0*/ 	.word	0x00000000


	//----- nvinfo : EIATTR_MIN_STACK_SIZE
	.align		4
.L_353:
        /*07a4*/ 	.byte	0x04, 0x12
        /*07a6*/ 	.short	(.L_355 - .L_354)
	.align		4
.L_354:
        /*07a8*/ 	.word	index@(_Z23gemm_half_q_half_kernelILi8ELb1ELb1EEvPK6__halfPKjS4_S2_PS0_iiiiPKtS7_iiiiiibS2_i)
        /*07ac*/ 	.word	0x00000000


	//----- nvinfo : EIATTR_MIN_STACK_SIZE
	.align		4
.L_355:
        /*07b0*/ 	.byte	0x04, 0x12
        /*07b2*/ 	.short	(.L_357 - .L_356)
	.align		4
.L_356:
        /*07b4*/ 	.word	index@(_Z23gemm_half_q_half_kernelILi7ELb1ELb1EEvPK6__halfPKjS4_S2_PS0_iiiiPKtS7_iiiiiibS2_i)
        /*07b8*/ 	.word	0x00000000


	//----- nvinfo : EIATTR_MIN_STACK_SIZE
	.align		4
.L_357:
        /*07bc*/ 	.byte	0x04, 0x12
        /*07be*/ 	.short	(.L_359 - .L_358)
	.align		4
.L_358:
        /*07c0*/ 	.word	index@(_Z23gemm_half_q_half_kernelILi6ELb1ELb1EEvPK6__halfPKjS4_S2_PS0_iiiiPKtS7_iiiiiibS2_i)
        /*07c4*/ 	.word	0x00000000


	//----- nvinfo : EIATTR_MIN_STACK_SIZE
	.align		4
.L_359:
        /*07c8*/ 	.byte	0x04, 0x12
        /*07ca*/ 	.short	(.L_361 - .L_360)
	.align		4
.L_360:
        /*07cc*/ 	.word	index@(_Z23gemm_half_q_half_kernelILi5ELb1ELb1EEvPK6__halfPKjS4_S2_PS0_iiiiPKtS7_iiiiiibS2_i)
        /*07d0*/ 	.word	0x00000000


	//----- nvinfo : EIATTR_MIN_STACK_SIZE
	.align		4
.L_361:
        /*07d4*/ 	.byte	0x04, 0x12
        /*07d6*/ 	.short	(.L_363 - .L_362)
	.align		4
.L_362:
        /*07d8*/ 	.word	index@(_Z23gemm_half_q_half_kernelILi4ELb1ELb1EEvPK6__halfPKjS4_S2_PS0_iiiiPKtS7_iiiiiibS2_i)
        /*07dc*/ 	.word	0x00000010


	//----- nvinfo : EIATTR_MIN_STACK_SIZE
	.align		4
.L_363:
        /*07e0*/ 	.byte	0x04, 0x12
        /*07e2*/ 	.short	(.L_365 - .L_364)
	.align		4
.L_364:
        /*07e4*/ 	.word	index@(_Z23gemm_half_q_half_kernelILi3ELb1ELb1EEvPK6__halfPKjS4_S2_PS0_iiiiPKtS7_iiiiiibS2_i)
        /*07e8*/ 	.word	0x00000010


	//----- nvinfo : EIATTR_MIN_STACK_SIZE
	.align		4
.L_365:
        /*07ec*/ 	.byte	0x04, 0x12
        /*07ee*/ 	.short	(.L_367 - .L_366)
	.align		4
.L_366:
        /*07f0*/ 	.word	index@(_Z23gemm_half_q_half_kernelILi2ELb1ELb1EEvPK6__halfPKjS4_S2_PS0_iiiiPKtS7_iiiiiibS2_i)
        /*07f4*/ 	.word	0x00000010


	//----- nvinfo : EIATTR_MIN_STACK_SIZE
	.align		4
.L_367:
        /*07f8*/ 	.byte	0x04, 0x12
        /*07fa*/ 	.short	(.L_369 - .L_368)
	.align		4
.L_368:
        /*07fc*/ 	.word	index@(_Z23gemm_half_q_half_kernelILi1ELb1ELb1EEvPK6__halfPKjS4_S2_PS0_iiiiPKtS7_iiiiiibS2_i)
        /*0800*/ 	.word	0x00000010


	//----- nvinfo : EIATTR_MIN_STACK_SIZE
	.align		4
.L_369:
        /*0804*/ 	.byte	0x04, 0x12
        /*0806*/ 	.short	(.L_371 - .L_370)
	.align		4
.L_370:
        /*0808*/ 	.word	index@(_Z23gemm_half_q_half_kernelILi8ELb1ELb0EEvPK6__halfPKjS4_S2_PS0_iiiiPKtS7_iiiiiibS2_i)
        /*080c*/ 	.word	0x00000000


	//----- nvinfo : EIATTR_MIN_STACK_SIZE
	.align		4
.L_371:
        /*0810*/ 	.byte	0x04, 0x12
        /*0812*/ 	.short	(.L_373 - .L_372)
	.align		4
.L_372:
        /*0814*/ 	.word	index@(_Z23gemm_half_q_half_kernelILi7ELb1ELb0EEvPK6__halfPKjS4_S2_PS0_iiiiPKtS7_iiiiiibS2_i)
        /*0818*/ 	.word	0x00000000


	//----- nvinfo : EIATTR_MIN_STACK_SIZE
	.align		4
.L_373:
        /*081c*/ 	.byte	0x04, 0x12
        /*081e*/ 	.short	(.L_375 - .L_374)
	.align		4
.L_374:
        /*0820*/ 	.word	index@(_Z23gemm_half_q_half_kernelILi6ELb1ELb0EEvPK6__halfPKjS4_S2_PS0_iiiiPKtS7_iiiiiibS2_i)
        /*0824*/ 	.word	0x00000000


	//----- nvinfo : EIATTR_MIN_STACK_SIZE
	.align		4
.L_375:
        /*0828*/ 	.byte	0x04, 0x12
        /*082a*/ 	.short	(.L_377 - .L_376)
	.align		4
.L_376:
        /*082c*/ 	.word	index@(_Z23gemm_half_q_half_kernelILi5ELb1ELb0EEvPK6__halfPKjS4_S2_PS0_iiiiPKtS7_iiiiiibS2_i)
        /*0830*/ 	.word	0x00000000


	//----- nvinfo : EIATTR_MIN_STACK_SIZE
	.align		4
.L_377:
        /*0834*/ 	.byte	0x04, 0x12
        /*0836*/ 	.short	(.L_379 - .L_378)
	.align		4
.L_378:
        /*0838*/ 	.word	index@(_Z23gemm_half_q_half_kernelILi4ELb1ELb0EEvPK6__halfPKjS4_S2_PS0_iiiiPKtS7_iiiiiibS2_i)
        /*083c*/ 	.word	0x00000010


	//----- nvinfo : EIATTR_MIN_STACK_SIZE
	.align		4
.L_379:
        /*0840*/ 	.byte	0x04, 0x12
        /*0842*/ 	.short	(.L_381 - .L_380)
	.align		4
.L_380:
        /*0844*/ 	.word	index@(_Z23gemm_half_q_half_kernelILi3ELb1ELb0EEvPK6__halfPKjS4_S2_PS0_iiiiPKtS7_iiiiiibS2_i)
        /*0848*/ 	.word	0x00000010


	//----- nvinfo : EIATTR_MIN_STACK_SIZE
	.align		4
.L_381:
        /*084c*/ 	.byte	0x04, 0x12
        /*084e*/ 	.short	(.L_383 - .L_382)
	.align		4
.L_382:
        /*0850*/ 	.word	index@(_Z23gemm_half_q_half_kernelILi2ELb1ELb0EEvPK6__halfPKjS4_S2_PS0_iiiiPKtS7_iiiiiibS2_i)
        /*0854*/ 	.word	0x00000010


	//----- nvinfo : EIATTR_MIN_STACK_SIZE
	.align		4
.L_383:
        /*0858*/ 	.byte	0x04, 0x12
        /*085a*/ 	.short	(.L_385 - .L_384)
	.align		4
.L_384:
        /*085c*/ 	.word	index@(_Z23gemm_half_q_half_kernelILi1ELb1ELb0EEvPK6__halfPKjS4_S2_PS0_iiiiPKtS7_iiiiiibS2_i)
        /*0860*/ 	.word	0x00000010


	//----- nvinfo : EIATTR_MIN_STACK_SIZE
	.align		4
.L_385:
        /*0864*/ 	.byte	0x04, 0x12
        /*0866*/ 	.short	(.L_387 - .L_386)
	.align		4
.L_386:
        /*0868*/ 	.word	index@(_Z23gemm_half_q_half_kernelILi8ELb0ELb1EEvPK6__halfPKjS4_S2_PS0_iiiiPKtS7_iiiiiibS2_i)
        /*086c*/ 	.word	0x00000010


	//----- nvinfo : EIATTR_MIN_STACK_SIZE
	.align		4
.L_387:
        /*0870*/ 	.byte	0x04, 0x12
        /*0872*/ 	.short	(.L_389 - .L_388)
	.align		4
.L_388:
        /*0874*/ 	.word	index@(_Z23gemm_half_q_half_kernelILi7ELb0ELb1EEvPK6__halfPKjS4_S2_PS0_iiiiPKtS7_iiiiiibS2_i)
        /*0878*/ 	.word	0x00000010


	//----- nvinfo : EIATTR_MIN_STACK_SIZE
	.align		4
.L_389:
        /*087c*/ 	.byte	0x04, 0x12
        /*087e*/ 	.short	(.L_391 - .L_390)
	.align		4
.L_390:
        /*0880*/ 	.word	index@(_Z23gemm_half_q_half_kernelILi6ELb0ELb1EEvPK6__halfPKjS4_S2_PS0_iiiiPKtS7_iiiiiibS2_i)
        /*0884*/ 	.word	0x00000010


	//----- nvinfo : EIATTR_MIN_STACK_SIZE
	.align		4
.L_391:
        /*0888*/ 	.byte	0x04, 0x12
        /*088a*/ 	.short	(.L_393 - .L_392)
	.align		4
.L_392:
        /*088c*/ 	.word	index@(_Z23gemm_half_q_half_kernelILi5ELb0ELb1EEvPK6__halfPKjS4_S2_PS0_iiiiPKtS7_iiiiiibS2_i)
        /*0890*/ 	.word	0x00000010


	//----- nvinfo : EIATTR_MIN_STACK_SIZE
	.align		4
.L_393:
        /*0894*/ 	.byte	0x04, 0x12
        /*0896*/ 	.short	(.L_395 - .L_394)
	.align		4
.L_394:
        /*0898*/ 	.word	index@(_Z23gemm_half_q_half_kernelILi4ELb0ELb1EEvPK6__halfPKjS4_S2_PS0_iiiiPKtS7_iiiiiibS2_i)
        /*089c*/ 	.word	0x00000010


	//----- nvinfo : EIATTR_MIN_STACK_SIZE
	.align		4
.L_395:
        /*08a0*/ 	.byte	0x04, 0x12
        /*08a2*/ 	.short	(.L_397 - .L_396)
	.align		4
.L_396:
        /*08a4*/ 	.word	index@(_Z23gemm_half_q_half_kernelILi3ELb0ELb1EEvPK6__halfPKjS4_S2_PS0_iiiiPKtS7_iiiiiibS2_i)
        /*08a8*/ 	.word	0x00000010


	//----- nvinfo : EIATTR_MIN_STACK_SIZE
	.align		4
.L_397:
        /*08ac*/ 	.byte	0x04, 0x12
        /*08ae*/ 	.short	(.L_399 - .L_398)
	.align		4
.L_398:
        /*08b0*/ 	.word	index@(_Z23gemm_half_q_half_kernelILi2ELb0ELb1EEvPK6__halfPKjS4_S2_PS0_iiiiPKtS7_iiiiiibS2_i)
        /*08b4*/ 	.word	0x00000010


	//----- nvinfo : EIATTR_MIN_STACK_SIZE
	.align		4
.L_399:
        /*08b8*/ 	.byte	0x04, 0x12
        /*08ba*/ 	.short	(.L_401 - .L_400)
	.align		4
.L_400:
        /*08bc*/ 	.word	index@(_Z23gemm_half_q_half_kernelILi1ELb0ELb1EEvPK6__halfPKjS4_S2_PS0_iiiiPKtS7_iiiiiibS2_i)
        /*08c0*/ 	.word	0x00000010


	//----- nvinfo : EIATTR_MIN_STACK_SIZE
	.align		4
.L_401:
        /*08c4*/ 	.byte	0x04, 0x12
        /*08c6*/ 	.short	(.L_403 - .L_402)
	.align		4
.L_402:
        /*08c8*/ 	.word	index@(_Z23gemm_half_q_half_kernelILi8ELb0ELb0EEvPK6__halfPKjS4_S2_PS0_iiiiPKtS7_iiiiiibS2_i)
        /*08cc*/ 	.word	0x00000010


	//----- nvinfo : EIATTR_MIN_STACK_SIZE
	.align		4
.L_403:
        /*08d0*/ 	.byte	0x04, 0x12
        /*08d2*/ 	.short	(.L_405 - .L_404)
	.align		4
.L_404:
        /*08d4*/ 	.word	index@(_Z23gemm_half_q_half_kernelILi7ELb0ELb0EEvPK6__halfPKjS4_S2_PS0_iiiiPKtS7_iiiiiibS2_i)
        /*08d8*/ 	.word	0x00000010


	//----- nvinfo : EIATTR_MIN_STACK_SIZE
	.align		4
.L_405:
        /*08dc*/ 	.byte	0x04, 0x12
        /*08de*/ 	.short	(.L_407 - .L_406)
	.align		4
.L_406:
        /*08e0*/ 	.word	index@(_Z23gemm_half_q_half_kernelILi6ELb0ELb0EEvPK6__halfPKjS4_S2_PS0_iiiiPKtS7_iiiiiibS2_i)
        /*08e4*/ 	.word	0x00000010


	//----- nvinfo : EIATTR_MIN_STACK_SIZE
	.align		4
.L_407:
        /*08e8*/ 	.byte	0x04, 0x12
        /*08ea*/ 	.short	(.L_409 - .L_408)
	.align		4
.L_408:
        /*08ec*/ 	.word	index@(_Z23gemm_half_q_half_kernelILi5ELb0ELb0EEvPK6__halfPKjS4_S2_PS0_iiiiPKtS7_iiiiiibS2_i)
        /*08f0*/ 	.word	0x00000010


	//----- nvinfo : EIATTR_MIN_STACK_SIZE
	.align		4
.L_409:
        /*08f4*/ 	.byte	0x04, 0x12
        /*08f6*/ 	.short	(.L_411 - .L_410)
	.align		4
.L_410:
        /*08f8*/ 	.word	index@(_Z23gemm_half_q_half_kernelILi4ELb0ELb0EEvPK6__halfPKjS4_S2_PS0_iiiiPKtS7_iiiiiibS2_i)
        /*08fc*/ 	.word	0x00000010


	//----- nvinfo : EIATTR_MIN_STACK_SIZE
	.align		4
.L_411:
        /*0900*/ 	.byte	0x04, 0x12
        /*0902*/ 	.short	(.L_413 - .L_412)
	.align		4
.L_412:
        /*0904*/ 	.word	index@(_Z23gemm_half_q_half_kernelILi3ELb0ELb0EEvPK6__halfPKjS4_S2_PS0_iiiiPKtS7_iiiiiibS2_i)
        /*0908*/ 	.word	0x00000010


	//----- nvinfo : EIATTR_MIN_STACK_SIZE
	.align		4
.L_413:
        /*090c*/ 	.byte	0x04, 0x12
        /*090e*/ 	.short	(.L_415 - .L_414)
	.align		4
.L_414:
        /*0910*/ 	.word	index@(_Z23gemm_half_q_half_kernelILi2ELb0ELb0EEvPK6__halfPKjS4_S2_PS0_iiiiPKtS7_iiiiiibS2_i)
        /*0914*/ 	.word	0x00000010


	//----- nvinfo : EIATTR_MIN_STACK_SIZE
	.align		4
.L_415:
        /*0918*/ 	.byte	0x04, 0x12
        /*091a*/ 	.short	(.L_417 - .L_416)
	.align		4
.L_416:
        /*091c*/ 	.word	index@(_Z23gemm_half_q_half_kernelILi1ELb0ELb0EEvPK6__halfPKjS4_S2_PS0_iiiiPKtS7_iiiiiibS2_i)
        /*0920*/ 	.word	0x00000010
.L_417:


//--------------------- .nv.compat                --------------------------
	.section	.nv.compat,"",@"SHT_CUDA_COMPAT_INFO"
	.align	4
        /*0000*/ 	.byte	0x02, 0x09, 0x01, 0x00, 0x02, 0x02, 0x01, 0x00, 0x02, 0x05, 0x05, 0x00, 0x03, 0x07, 0x01, 0x01
        /*0010*/ 	.byte	0x02, 0x03, 0x00, 0x00, 0x02, 0x06, 0x01, 0x00, 0x04, 0x0b, 0x08, 0x00, 0x09, 0x00, 0x00, 0x00
        /*0020*/ 	.byte	0x00, 0x00, 0x00, 0x00


//--------------------- .nv.info._Z12clear_kernelP6__halfii --------------------------
	.section	.nv.info._Z12clear_kernelP6__halfii,"",@"SHT_CUDA_INFO"
	.sectionflags	@""
	.align	4


	//----- nvinfo : EIATTR_CUDA_API_VERSION
	.align		4
        /*0000*/ 	.byte	0x04, 0x37
        /*0002*/ 	.short	(.L_419 - .L_418)
.L_418:
        /*0004*/ 	.word	0x00000082


	//----- nvinfo : EIATTR_KPARAM_INFO
	.align		4
.L_419:
        /*0008*/ 	.byte	0x04, 0x17
        /*000a*/ 	.short	(.L_421 - .L_420)
.L_420:
        /*000c*/ 	.word	0x00000000
        /*0010*/ 	.short	0x0002
        /*0012*/ 	.short	0x000c
        /*0014*/ 	.byte	0x00, 0xf0, 0x11, 0x00


	//----- nvinfo : EIATTR_KPARAM_INFO
	.align		4
.L_421:
        /*0018*/ 	.byte	0x04, 0x17
        /*001a*/ 	.short	(.L_423 - .L_422)
.L_422:
        /*001c*/ 	.word	0x00000000
        /*0020*/ 	.short	0x0001
        /*0022*/ 	.short	0x0008
        /*0024*/ 	.byte	0x00, 0xf0, 0x11, 0x00


	//----- nvinfo : EIATTR_KPARAM_INFO
	.align		4
.L_423:
        /*0028*/ 	.byte	0x04, 0x17
        /*002a*/ 	.short	(.L_425 - .L_424)
.L_424:
        /*002c*/ 	.word	0x00000000
        /*0030*/ 	.short	0x0000
        /*0032*/ 	.short	0x0000
        /*0034*/ 	.byte	0x00, 0xf5, 0x21, 0x00


	//----- nvinfo : EIATTR_SPARSE_MMA_MASK
	.align		4
.L_425:
        /*0038*/ 	.byte	0x03, 0x50
        /*003a*/ 	.short	0x0000


	//----- nvinfo : EIATTR_MAXREG_COUNT
	.align		4
        /*003c*/ 	.byte	0x03, 0x1b
        /*003e*/ 	.short	0x00ff


	//----- nvinfo : EIATTR_MERCURY_ISA_VERSION
	.align		4
        /*0040*/ 	.byte	0x03, 0x5f
        /*0042*/ 	.short	0x0101


	//----- nvinfo : EIATTR_VRC_CTA_INIT_COUNT
	.align		4
        /*0044*/ 	.byte	0x02, 0x4a
	.zero		1
	.zero		1


	//----- nvinfo : EIATTR_EXIT_INSTR_OFFSETS
	.align		4
        /*0048*/ 	.byte	0x04, 0x1c
        /*004a*/ 	.short	(.L_427 - .L_426)


	//   ....[0]....
.L_426:
        /*004c*/ 	.word	0x00000070


	//   ....[1]....
        /*0050*/ 	.word	0x00000120


	//----- nvinfo : EIATTR_CBANK_PARAM_SIZE
	.align		4
.L_427:
        /*0054*/ 	.byte	0x03, 0x19
        /*0056*/ 	.short	0x0010


	//----- nvinfo : EIATTR_PARAM_CBANK
	.align		4
        /*0058*/ 	.byte	0x04, 0x0a
        /*005a*/ 	.short	(.L_429 - .L_428)
	.align		4
.L_428:
        /*005c*/ 	.word	index@(.nv.constant0._Z12clear_kernelP6__halfii)
        /*0060*/ 	.short	0x0380
        /*0062*/ 	.short	0x0010


	//----- nvinfo : EIATTR_SW_WAR
	.align		4
.L_429:
        /*0064*/ 	.byte	0x04, 0x36
        /*0066*/ 	.short	(.L_431 - .L_430)
.L_430:
        /*0068*/ 	.word	0x00000008
.L_431:


//--------------------- .nv.info._Z28gemm_half_q_half_gptq_kernelILi8ELb1ELb1EEvPK6__halfPKjS4_S2_PS0_iiiiiPKtibS2_i --------------------------
	.section	.nv.info._Z28gemm_half_q_half_gptq_kernelILi8ELb1ELb1EEvPK6__halfPKjS4_S2_PS0_iiiiiPKtibS2_i,"",@"SHT_CUDA_INFO"
	.sectionflags	@""
	.align	4


	//----- nvinfo : EIATTR_CUDA_API_VERSION
	.align		4
        /*0000*/ 	.byte	0x04, 0x37
        /*0002*/ 	.short	(.L_433 - .L_432)
.L_432:
        /*0004*/ 	.word	0x00000082


	//----- nvinfo : EIATTR_KPARAM_INFO
	.align		4
.L_433:
        /*0008*/ 	.byte	0x04, 0x17
        /*000a*/ 	.short	(.L_435 - .L_434)
.L_434:
        /*000c*/ 	.word	0x00000000
        /*0010*/ 	.short	0x000e
        /*0012*/ 	.short	0x0058
        /*0014*/ 	.byte	0x00, 0xf0, 0x11, 0x00


	//----- nvinfo : EIATTR_KPARAM_INFO
	.align		4
.L_435:
        /*0018*/ 	.byte	0x04, 0x17
        /*001a*/ 	.short	(.L_437 - .L_436)
.L_436:
        /*001c*/ 	.word	0x00000000
        /*0020*/ 	.short	0x000d
        /*0022*/ 	.short	0x0050
        /*0024*/ 	.byte	0x00, 0xf5, 0x21, 0x00


	//----- nvinfo : EIATTR_KPARAM_INFO
	.align		4
.L_437:
        /*0028*/ 	.byte	0x04, 0x17
        /*002a*/ 	.short	(.L_439 - .L_438)
.L_438:
        /*002c*/ 	.word	0x00000000
        /*0030*/ 	.short	0x000c
        /*0032*/ 	.short	0x004c
        /*0034*/ 	.byte	0x00, 0xf0, 0x05, 0x00


	//----- nvinfo : EIATTR_KPARAM_INFO
	.align		4
.L_439:
        /*0038*/ 	.byte	0x04, 0x17
        /*003a*/ 	.short	(.L_441 - .L_440)
.L_440:
        /*003c*/ 	.word	0x00000000
        /*0040*/ 	.short	0x000b
        /*0042*/ 	.short	0x0048
        /*0044*/ 	.byte	0x00, 0xf0, 0x11, 0x00


	//----- nvinfo : EIATTR_KPARAM_INFO
	.align		4
.L_441:
        /*0048*/ 	.byte	0x04, 0x17
        /*004a*/ 	.short	(.L_443 - .L_442)
.L_442:
        /*004c*/ 	.word	0x00000000
        /*0050*/ 	.short	0x000a
        /*0052*/ 	.short	0x0040
        /*0054*/ 	.byte	0x00, 0xf5, 0x21, 0x00


	//----- nvinfo : EIATTR_KPARAM_INFO
	.align		4
.L_443:
        /*0058*/ 	.byte	0x04, 0x17
        /*005a*/ 	.short	(.L_445 - .L_444)
.L_444:
        /*005c*/ 	.word	0x00000000
        /*0060*/ 	.short	0x0009
        /*0062*/ 	.short	0x0038
        /*0064*/ 	.byte	0x00, 0xf0, 0x11, 0x00


	//----- nvinfo : EIATTR_KPARAM_INFO
	.align		4
.L_445:
        /*0068*/ 	.byte	0x04, 0x17
        /*006a*/ 	.short	(.L_447 - .L_446)
.L_446:
        /*006c*/ 	.word	0x00000000
        /*0070*/ 	.short	0x0008
        /*0072*/ 	.short	0x0034
        /*0074*/ 	.byte	0x00, 0xf0, 0x11, 0x00


	//----- nvinfo : EIATTR_KPARAM_INFO
	.align		4
.L_447:
        /*0078*/ 	.byte	0x04, 0x17
        /*007a*/ 	.short	(.L_449 - .L_448)
.L_448:
        /*007c*/ 	.word	0x00000000
        /*0080*/ 	.short	0x0007
        /*0082*/ 	.short	0x0030
        /*0084*/ 	.byte	0x00, 0xf0, 0x11, 0x00


	//----- nvinfo : EIATTR_KPARAM_INFO
	.align		4
.L_449:
        /*0088*/ 	.byte	0x04, 0x17
        /*008a*/ 	.short	(.L_451 - .L_450)
.L_450:
        /*008c*/ 	.word	0x00000000
        /*0090*/ 	.short	0x0006
        /*0092*/ 	.short	0x002c
        /*0094*/ 	.byte	0x00, 0xf0, 0x11, 0x00


	//----- nvinfo : EIATTR_KPARAM_INFO
	.align		4
.L_451:
        /*0098*/ 	.byte	0x04, 0x17
        /*009a*/ 	.short	(.L_453 - .L_452)
.L_452:
        /*009c*/ 	.word	0x00000000
        /*00a0*/ 	.short	0x0005
        /*00a2*/ 	.short	0x0028
        /*00a4*/ 	.byte	0x00, 0xf0, 0x11, 0x00


	//----- nvinfo : EIATTR_KPARAM_INFO
	.align		4
.L_453:
        /*00a8*/ 	.byte	0x04, 0x17
        /*00aa*/ 	.short	(.L_455 - .L_454)
.L_454:
        /*00ac*/ 	.word	0x00000000
        /*00b0*/ 	.short	0x0004
        /*00b2*/ 	.short	0x0020
        /*00b4*/ 	.byte	0x00, 0xf5, 0x21, 0x00


	//----- nvinfo : EIATTR_KPARAM_INFO
	.align		4
.L_455:
        /*00b8*/ 	.byte	0x04, 0x17
        /*00ba*/ 	.short	(.L_457 - .L_456)
.L_456:
        /*00bc*/ 	.word	0x00000000
        /*00c0*/ 	.short	0x0003
        /*00c2*/ 	.short	0x0018
        /*00c4*/ 	.byte	0x00, 0xf5, 0x21, 0x00


	//----- nvinfo : EIATTR_KPARAM_INFO
	.align		4
.L_457:
        /*00c8*/ 	.byte	0x04, 0x17
        /*00ca*/ 	.short	(.L_459 - .L_458)
.L_458:
        /*00cc*/ 	.word	0x00000000
        /*00d0*/ 	.short	0x0002
        /*00d2*/ 	.short	0x0010
        /*00d4*/ 	.byte	0x00, 0xf5, 0x21, 0x00


	//----- nvinfo : EIATTR_KPARAM_INFO
	.align		4
.L_459:
        /*00d8*/ 	.byte	0x04, 0x17
        /*00da*/ 	.short	(.L_461 - .L_460)
.L_460:
        /*00dc*/ 	.word	0x00000000
        /*00e0*/ 	.short	0x0001
        /*00e2*/ 	.short	0x0008
        /*00e4*/ 	.byte	0x00, 0xf5, 0x21, 0x00


	//----- nvinfo : EIATTR_KPARAM_INFO
	.align		4
.L_461:
        /*00e8*/ 	.byte	0x04, 0x17
        /*00ea*/ 	.short	(.L_463 - .L_462)
.L_462:
        /*00ec*/ 	.word	0x00000000
        /*00f0*/ 	.short	0x0000
        /*00f2*/ 	.short	0x0000
        /*00f4*/ 	.byte	0x00, 0xf5, 0x21, 0x00


	//----- nvinfo : EIATTR_SPARSE_MMA_MASK
	.align		4
.L_463:
        /*00f8*/ 	.byte	0x03, 0x50
        /*00fa*/ 	.short	0x0000


	//----- nvinfo : EIATTR_MAXREG_COUNT
	.align		4
        /*00fc*/ 	.byte	0x03, 0x1b
        /*00fe*/ 	.short	0x00ff


	//----- nvinfo : EIATTR_NUM_BARRIERS
	.align		4
        /*0100*/ 	.byte	0x02, 0x4c
        /*0102*/ 	.byte	0x01
	.zero		1


	//----- nvinfo : EIATTR_MERCURY_ISA_VERSION
	.align		4
        /*0104*/ 	.byte	0x03, 0x5f
        /*0106*/ 	.short	0x0101


	//----- nvinfo : EIATTR_VRC_CTA_INIT_COUNT
	.align		4
        /*0108*/ 	.byte	0x02, 0x4a
	.zero		1
	.zero		1


	//----- nvinfo : EIATTR_EXIT_INSTR_OFFSETS
	.align		4
        /*010c*/ 	.byte	0x04, 0x1c
        /*010e*/ 	.short	(.L_465 - .L_464)


	//   ....[0]....
.L_464:
        /*0110*/ 	.word	0x000001b0


	//   ....[1]....
        /*0114*/ 	.word	0x00000aa0


	//   ....[2]....
        /*0118*/ 	.word	0x00001c40


	//   ....[3]....
        /*011c*/ 	.word	0x00001cd0


	//   ....[4]....
        /*0120*/ 	.word	0x00001d10


	//----- nvinfo : EIATTR_CRS_STACK_SIZE
	.align		4
.L_465:
        /*0124*/ 	.byte	0x04, 0x1e
        /*0126*/ 	.short	(.L_467 - .L_466)
.L_466:
        /*0128*/ 	.word	0x00000000


	//----- nvinfo : EIATTR_CBANK_PARAM_SIZE
	.align		4
.L_467:
        /*012c*/ 	.byte	0x03, 0x19
        /*012e*/ 	.short	0x005c


	//----- nvinfo : EIATTR_PARAM_CBANK
	.align		4
        /*0130*/ 	.byte	0x04, 0x0a
        /*0132*/ 	.short	(.L_469 - .L_468)
	.align		4
.L_468:
        /*0134*/ 	.word	index@(.nv.constant0._Z28gemm_half_q_half_gptq_kernelILi8ELb1ELb1EEvPK6__halfPKjS4_S2_PS0_iiiiiPKtibS2_i)
        /*0138*/ 	.short	0x0380
        /*013a*/ 	.short	0x005c


	//----- nvinfo : EIATTR_SW_WAR
	.align		4
.L_469:
        /*013c*/ 	.byte	0x04, 0x36
        /*013e*/ 	.short	(.L_471 - .L_470)
.L_470:
        /*0140*/ 	.word	0x00000008
.L_471:


//--------------------- .nv.info._Z28gemm_half_q_half_gptq_kernelILi7ELb1ELb1EEvPK6__halfPKjS4_S2_PS0_iiiiiPKtibS2_i --------------------------
	.section	.nv.info._Z28gemm_half_q_half_gptq_kernelILi7ELb1ELb1EEvPK6__halfPKjS4_S2_PS0_iiiiiPKtibS2_i,"",@"SHT_CUDA_INFO"
	.sectionflags	@""
	.align	4


	//----- nvinfo : EIATTR_CUDA_API_VERSION
	.align		4
        /*0000*/ 	.byte	0x04, 0x37
        /*0002*/ 	.short	(.L_473 - .L_472)
.L_472:
        /*0004*/ 	.word	0x00000082


	//----- nvinfo : EIATTR_KPARAM_INFO
	.align		4
.L_473:
        /*0008*/ 	.byte	0x04, 0x17
        /*000a*/ 	.short	(.L_475 - .L_474)
.L_474:
        /*000c*/ 	.word	0x00000000
        /*0010*/ 	.short	0x000e
        /*0012*/ 	.short	0x0058
        /*0014*/ 	.byte	0x00, 0xf0, 0x11, 0x00


	//----- nvinfo : EIATTR_KPARAM_INFO
	.align		4
.L_475:
        /*0018*/ 	.byte	0x04, 0x17
        /*001a*/ 	.short	(.L_477 - .L_476)
.L_476:
        /*001c*/ 	.word	0x00000000
        /*0020*/ 	.short	0x000d
        /*0022*/ 	.short	0x0050
        /*0024*/ 	.byte	0x00, 0xf5, 0x21, 0x00


	//----- nvinfo : EIATTR_KPARAM_INFO
	.align		4
.L_477:
        /*0028*/ 	.byte	0x04, 0x17
        /*002a*/ 	.short	(.L_479 - .L_478)
.L_478:
        /*002c*/ 	.word	0x00000000
        /*0030*/ 	.short	0x000c
        /*0032*/ 	.short	0x004c
        /*0034*/ 	.byte	0x00, 0xf0, 0x05, 0x00


	//----- nvinfo : EIATTR_KPARAM_INFO
	.align		4
.L_479:
        /*0038*/ 	.byte	0x04, 0x17
        /*003a*/ 	.short	(.L_481 - .L_480)
.L_480:
        /*003c*/ 	.word	0x00000000
        /*0040*/ 	.short	0x000b
        /*0042*/ 	.short	0x0048
        /*0044*/ 	.byte	0x00, 0xf0, 0x11, 0x00


	//----- nvinfo : EIATTR_KPARAM_INFO
	.align		4
.L_481:
        /*0048*/ 	.byte	0x04, 0x17
        /*004a*/ 	.short	(.L_483 - .L_482)
.L_482:
        /*004c*/ 	.word	0x00000000
        /*0050*/ 	.short	0x000a
        /*0052*/ 	.short	0x0040
        /*0054*/ 	.byte	0x00, 0xf5, 0x21, 0x00


	//----- nvinfo : EIATTR_KPARAM_INFO
	.align		4
.L_483:
        /*0058*/ 	.byte	0x04, 0x17
        /*005a*/ 	.short	(.L_485 - .L_484)
.L_484:
        /*005c*/ 	.word	0x00000000
        /*0060*/ 	.short	0x0009
        /*0062*/ 	.short	0x0038
        /*0064*/ 	.byte	0x00, 0xf0, 0x11, 0x00


	//----- nvinfo : EIATTR_KPARAM_INFO
	.align		4
.L_485:
        /*0068*/ 	.byte	0x04, 0x17
        /*006a*/ 	.short	(.L_487 - .L_486)
.L_486:
        /*006c*/ 	.word	0x00000000
        /*0070*/ 	.short	0x0008
        /*0072*/ 	.short	0x0034
        /*0074*/ 	.byte	0x00, 0xf0, 0x11, 0x00


	//----- nvinfo : EIATTR_KPARAM_INFO
	.align		4
.L_487:
        /*0078*/ 	.byte	0x04, 0x17
        /*007a*/ 	.short	(.L_489 - .L_488)
.L_488:
        /*007c*/ 	.word	0x00000000
        /*0080*/ 	.short	0x0007
        /*0082*/ 	.short	0x0030
        /*0084*/ 	.byte	0x00, 0xf0, 0x11, 0x00


	//----- nvinfo : EIATTR_KPARAM_INFO
	.align		4
.L_489:
        /*0088*/ 	.byte	0x04, 0x17
        /*008a*/ 	.short	(.L_491 - .L_490)
.L_490:
        /*008c*/ 	.word	0x00000000
        /*0090*/ 	.short	0x0006
        /*0092*/ 	.short	0x002c
        /*0094*/ 	.byte	0x00, 0xf0, 0x11, 0x00


	//----- nvinfo : EIATTR_KPARAM_INFO
	.align		4
.L_491:
        /*0098*/ 	.byte	0x04, 0x17
        /*009a*/ 	.short	(.L_493 - .L_492)
.L_492:
        /*009c*/ 	.word	0x00000000
        /*00a0*/ 	.short	0x0005
        /*00a2*/ 	.short	0x0028
        /*00a4*/ 	.byte	0x00, 0xf0, 0x11, 0x00


	//----- nvinfo : EIATTR_KPARAM_INFO
	.align		4
.L_493:
        /*00a8*/ 	.byte	0x04, 0x17
        /*00aa*/ 	.short	(.L_495 - .L_494)
.L_494:
        /*00ac*/ 	.word	0x00000000
        /*00b0*/ 	.short	0x0004
        /*00b2*/ 	.short	0x0020
        /*00b4*/ 	.byte	0x00, 0xf5, 0x21, 0x00


	//----- nvinfo : EIATTR_KPARAM_INFO
	.align		4
.L_495:
        /*00b8*/ 	.byte	0x04, 0x17
        /*00ba*/ 	.short	(.L_497 - .L_496)
.L_496:
        /*00bc*/ 	.word	0x00000000
        /*00c0*/ 	.short	0x0003
        /*00c2*/ 	.short	0x0018
        /*00c4*/ 	.byte	0x00, 0xf5, 0x21, 0x00


	//----- nvinfo : EIATTR_KPARAM_INFO
	.align		4
.L_497:
        /*00c8*/ 	.byte	0x04, 0x17
        /*00ca*/ 	.short	(.L_499 - .L_498)
.L_498:
        /*00cc*/ 	.word	0x00000000
        /*00d0*/ 	.short	0x0002
        /*00d2*/ 	.short	0x0010
        /*00d4*/ 	.byte	0x00, 0xf5, 0x21, 0x00


	//----- nvinfo : EIATTR_KPARAM_INFO
	.align		4
.L_499:
        /*00d8*/ 	.byte	0x04, 0x17
        /*00da*/ 	.short	(.L_501 - .L_500)
.L_500:
        /*00dc*/ 	.word	0x00000000
        /*00e0*/ 	.short	0x0001
        /*00e2*/ 	.short	0x0008
        /*00e4*/ 	.byte	0x00, 0xf5, 0x21, 0x00


	//----- nvinfo : EIATTR_KPARAM_INFO
	.align		4
.L_501:
        /*00e8*/ 	.byte	0x04, 0x17
        /*00ea*/ 	.short	(.L_503 - .L_502)
.L_502:
        /*00ec*/ 	.word	0x00000000
        /*00f0*/ 	.short	0x0000
        /*00f2*/ 	.short	0x0000
        /*00f4*/ 	.byte	0x00, 0xf5, 0x21, 0x00


	//----- nvinfo : EIATTR_SPARSE_MMA_MASK
	.align		4
.L_503:
        /*00f8*/ 	.byte	0x03, 0x50
        /*00fa*/ 	.short	0x0000


	//----- nvinfo : EIATTR_MAXREG_COUNT
	.align		4
        /*00fc*/ 	.byte	0x03, 0x1b
        /*00fe*/ 	.short	0x00ff


	//----- nvinfo : EIATTR_NUM_BARRIERS
	.align		4
        /*0100*/ 	.byte	0x02, 0x4c
        /*0102*/ 	.byte	0x01
	.zero		1


	//----- nvinfo : EIATTR_MERCURY_ISA_VERSION
	.align		4
        /*0104*/ 	.byte	0x03, 0x5f
        /*0106*/ 	.short	0x0101


	//----- nvinfo : EIATTR_VRC_CTA_INIT_COUNT
	.align		4
        /*0108*/ 	.byte	0x02, 0x4a
	.zero		1
	.zero		1


	//----- nvinfo : EIATTR_EXIT_INSTR_OFFSETS
	.align		4
        /*010c*/ 	.byte	0x04, 0x1c
        /*010e*/ 	.short	(.L_505 - .L_504)


	//   ....[0]....
.L_504:
        /*0110*/ 	.word	0x00000180


	//   ....[1]....
        /*0114*/ 	.word	0x00000990


	//   ....[2]....
        /*0118*/ 	.word	0x00001900


	//   ....[3]....
        /*011c*/ 	.word	0x00001990


	//   ....[4]....
        /*0120*/ 	.word	0x000019d0


	//----- nvinfo : EIATTR_CRS_STACK_SIZE
	.align		4
.L_505:
        /*0124*/ 	.byte	0x04, 0x1e
        /*0126*/ 	.short	(.L_507 - .L_506)
.L_506:
        /*0128*/ 	.word	0x00000000


	//----- nvinfo : EIATTR_CBANK_PARAM_SIZE
	.align		4
.L_507:
        /*012c*/ 	.byte	0x03, 0x19
        /*012e*/ 	.short	0x005c


	//----- nvinfo : EIATTR_PARAM_CBANK
	.align		4
        /*0130*/ 	.byte	0x04, 0x0a
        /*0132*/ 	.short	(.L_509 - .L_508)
	.align		4
.L_508:
        /*0134*/ 	.word	index@(.nv.constant0._Z28gemm_half_q_half_gptq_kernelILi7ELb1ELb1EEvPK6__halfPKjS4_S2_PS0_iiiiiPKtibS2_i)
        /*0138*/ 	.short	0x0380
        /*013a*/ 	.short	0x005c


	//----- nvinfo : EIATTR_SW_WAR
	.align		4
.L_509:
        /*013c*/ 	.byte	0x04, 0x36
        /*013e*/ 	.short	(.L_511 - .L_510)
.L_510:
        /*0140*/ 	.word	0x00000008
.L_511:


//--------------------- .nv.info._Z28gemm_half_q_half_gptq_kernelILi6ELb1ELb1EEvPK6__halfPKjS4_S2_PS0_iiiiiPKtibS2_i --------------------------
	.section	.nv.info._Z28gemm_half_q_half_gptq_kernelILi6ELb1ELb1EEvPK6__halfPKjS4_S2_PS0_iiiiiPKtibS2_i,"",@"SHT_CUDA_INFO"
	.sectionflags	@""
	.align	4


	//----- nvinfo : EIATTR_CUDA_API_VERSION
	.align		4
        /*0000*/ 	.byte	0x04, 0x37
        /*0002*/ 	.short	(.L_513 - .L_512)
.L_512:
        /*0004*/ 	.word	0x00000082


	//----- nvinfo : EIATTR_KPARAM_INFO
	.align		4
.L_513:
        /*0008*/ 	.byte	0x04, 0x17
        /*000a*/ 	.short	(.L_515 - .L_514)
.L_514:
        /*000c*/ 	.word	0x00000000
        /*0010*/ 	.short	0x000e
        /*0012*/ 	.short	0x0058
        /*0014*/ 	.byte	0x00, 0xf0, 0x11, 0x00


	//----- nvinfo : EIATTR_KPARAM_INFO
	.align		4
.L_515:
        /*0018*/ 	.byte	0x04, 0x17
        /*001a*/ 	.short	(.L_517 - .L_516)
.L_516:
        /*001c*/ 	.word	0x00000000
        /*0020*/ 	.short	0x000d
        /*0022*/ 	.short	0x0050
        /*0024*/ 	.byte	0x00, 0xf5, 0x21, 0x00


	//----- nvinfo : EIATTR_KPARAM_INFO
	.align		4
.L_517:
        /*0028*/ 	.byte	0x04, 0x17
        /*002a*/ 	.short	(.L_519 - .L_518)
.L_518:
        /*002c*/ 	.word	0x00000000
        /*0030*/ 	.short	0x000c
        /*0032*/ 	.short	0x004c
        /*0034*/ 	.byte	0x00, 0xf0, 0x05, 0x00


	//----- nvinfo : EIATTR_KPARAM_INFO
	.align		4
.L_519:
        /*0038*/ 	.byte	0x04, 0x17
        /*003a*/ 	.short	(.L_521 - .L_520)
.L_520:
        /*003c*/ 	.word	0x00000000
        /*0040*/ 	.short	0x000b
        /*0042*/ 	.short	0x0048
        /*0044*/ 	.byte	0x00, 0xf0, 0x11, 0x00


	//----- nvinfo : EIATTR_KPARAM_INFO
	.align		4
.L_521:
        /*0048*/ 	.byte	0x04, 0x17
        /*004a*/ 	.short	(.L_523 - .L_522)
.L_522:
        /*004c*/ 	.word	0x00000000
        /*0050*/ 	.short	0x000a
        /*0052*/ 	.short	0x0040
        /*0054*/ 	.byte	0x00, 0xf5, 0x21, 0x00


	//----- nvinfo : EIATTR_KPARAM_INFO
	.align		4
.L_523:
        /*0058*/ 	.byte	0x04, 0x17
        /*005a*/ 	.short	(.L_525 - .L_524)
.L_524:
        /*005c*/ 	.word	0x00000000
        /*0060*/ 	.short	0x0009
        /*0062*/ 	.short	0x0038
        /*0064*/ 	.byte	0x00, 0xf0, 0x11, 0x00


	//----- nvinfo : EIATTR_KPARAM_INFO
	.align		4
.L_525:
        /*0068*/ 	.byte	0x04, 0x17
        /*006a*/ 	.short	(.L_527 - .L_526)
.L_526:
        /*006c*/ 	.word	0x00000000
        /*0070*/ 	.short	0x0008
        /*0072*/ 	.short	0x0034
        /*0074*/ 	.byte	0x00, 0xf0, 0x11, 0x00


	//----- nvinfo : EIATTR_KPARAM_INFO
	.align		4
.L_527:
        /*0078*/ 	.byte	0x04, 0x17
        /*007a*/ 	.short	(.L_529 - .L_528)
.L_528:
        /*007c*/ 	.word	0x00000000
        /*0080*/ 	.short	0x0007
        /*0082*/ 	.short	0x0030
        /*0084*/ 	.byte	0x00, 0xf0, 0x11, 0x00


	//----- nvinfo : EIATTR_KPARAM_INFO
	.align		4
.L_529:
        /*0088*/ 	.byte	0x04, 0x17
        /*008a*/ 	.short	(.L_531 - .L_530)
.L_530:
        /*008c*/ 	.word	0x00000000
        /*0090*/ 	.short	0x0006
        /*0092*/ 	.short	0x002c
        /*0094*/ 	.byte	0x00, 0xf0, 0x11, 0x00


	//----- nvinfo : EIATTR_KPARAM_INFO
	.align		4
.L_531:
        /*0098*/ 	.byte	0x04, 0x17
        /*009a*/ 	.short	(.L_533 - .L_532)
.L_532:
        /*009c*/ 	.word	0x00000000
        /*00a0*/ 	.short	0x0005
        /*00a2*/ 	.short	0x0028
        /*00a4*/ 	.byte	0x00, 0xf0, 0x11, 0x00


	//----- nvinfo : EIATTR_KPARAM_INFO
	.align		4
.L_533:
        /*00a8*/ 	.byte	0x04, 0x17
        /*00aa*/ 	.short	(.L_535 - .L_534)
.L_534:
        /*00ac*/ 	.word	0x00000000
        /*00b0*/ 	.short	0x0004
        /*00b2*/ 	.short	0x0020
        /*00b4*/ 	.byte	0x00, 0xf5, 0x21, 0x00


	//----- nvinfo : EIATTR_KPARAM_INFO
	.align		4
.L_535:
        /*00b8*/ 	.byte	0x04, 0x17
        /*00ba*/ 	.short	(.L_537 - .L_536)
.L_536:
        /*00bc*/ 	.word	0x00000000
        /*00c0*/ 	.short	0x0003
        /*00c2*/ 	.short	0x0018
        /*00c4*/ 	.byte	0x00, 0xf5, 0x21, 0x00


	//----- nvinfo : EIATTR_KPARAM_INFO
	.align		4
.L_537:
        /*00c8*/ 	.byte	0x04, 0x17
        /*00ca*/ 	.short	(.L_539 - .L_538)
.L_538:
        /*00cc*/ 	.word	0x00000000
        /*00d0*/ 	.short	0x0002
        /*00d2*/ 	.short	0x0010
        /*00d4*/ 	.byte	0x00, 0xf5, 0x21, 0x00


	//----- nvinfo : EIATTR_KPARAM_INFO
	.align		4
.L_539:
        /*00d8*/ 	.byte	0x04, 0x17
        /*00da*/ 	.short	(.L_541 - .L_540)
.L_540:
        /*00dc*/ 	.word	0x00000000
        /*00e0*/ 	.short	0x0001
        /*00e2*/ 	.short	0x0008
        /*00e4*/ 	.byte	0x00, 0xf5, 0x21, 0x00


	//----- nvinfo : EIATTR_KPARAM_INFO
	.align		4
.L_541:
        /*00e8*/ 	.byte	0x04, 0x17
        /*00ea*/ 	.short	(.L_543 - .L_542)
.L_542:
        /*00ec*/ 	.word	0x00000000
        /*00f0*/ 	.short	0x0000
        /*00f2*/ 	.short	0x0000
        /*00f4*/ 	.byte	0x00, 0xf5, 0x21, 0x00


	//----- nvinfo : EIATTR_SPARSE_MMA_MASK
	.align		4
.L_543:
        /*00f8*/ 	.byte	0x03, 0x50
        /*00fa*/ 	.short	0x0000


	//----- nvinfo : EIATTR_MAXREG_COUNT
	.align		4
        /*00fc*/ 	.byte	0x03, 0x1b
        /*00fe*/ 	.short	0x00ff


	//----- nvinfo : EIATTR_NUM_BARRIERS
	.align		4
        /*0100*/ 	.byte	0x02, 0x4c
        /*0102*/ 	.byte	0x01
	.zero		1


	//----- nvinfo : EIATTR_MERCURY_ISA_VERSION
	.align		4
        /*0104*/ 	.byte	0x03, 0x5f
        /*0106*/ 	.short	0x0101


	//----- nvinfo : EIATTR_VRC_CTA_INIT_COUNT
	.align		4
        /*0108*/ 	.byte	0x02, 0x4a
	.zero		1
	.zero		1


	//----- nvinfo : EIATTR_EXIT_INSTR_OFFSETS
	.align		4
        /*010c*/ 	.byte	0x04, 0x1c
        /*010e*/ 	.short	(.L_545 - .L_544)


	//   ....[0]....
.L_544:
        /*0110*/ 	.word	0x00000160


	//   ....[1]....
        /*0114*/ 	.word	0x00000890


	//   ....[2]....
        /*0118*/ 	.word	0x000015d0


	//   ....[3]....
        /*011c*/ 	.word	0x00001660


	//   ....[4]....
        /*0120*/ 	.word	0x000016a0


	//----- nvinfo : EIATTR_CRS_STACK_SIZE
	.align		4
.L_545:
        /*0124*/ 	.byte	0x04, 0x1e
        /*0126*/ 	.short	(.L_547 - .L_546)
.L_546:
        /*0128*/ 	.word	0x00000000


	//----- nvinfo : EIATTR_CBANK_PARAM_SIZE
	.align		4
.L_547:
        /*012c*/ 	.byte	0x03, 0x19
        /*012e*/ 	.short	0x005c


	//----- nvinfo : EIATTR_PARAM_CBANK
	.align		4
        /*0130*/ 	.byte	0x04, 0x0a
        /*0132*/ 	.short	(.L_549 - .L_548)
	.align		4
.L_548:
        /*0134*/ 	.word	index@(.nv.constant0._Z28gemm_half_q_half_gptq_kernelILi6ELb1ELb1EEvPK6__halfPKjS4_S2_PS0_iiiiiPKtibS2_i)
        /*0138*/ 	.short	0x0380
        /*013a*/ 	.short	0x005c


	//----- nvinfo : EIATTR_SW_WAR
	.align		4
.L_549:
        /*013c*/ 	.byte	0x04, 0x36
        /*013e*/ 	.short	(.L_551 - .L_550)
.L_550:
        /*0140*/ 	.word	0x00000008
.L_551:


//--------------------- .nv.info._Z28gemm_half_q_half_gptq_kernelILi5ELb1ELb1EEvPK6__halfPKjS4_S2_PS0_iiiiiPKtibS2_i --------------------------
	.section	.nv.info._Z28gemm_half_q_half_gptq_kernelILi5ELb1ELb1EEvPK6__halfPKjS4_S2_PS0_iiiiiPKtibS2_i,"",@"SHT_CUDA_INFO"
	.sectionflags	@""
	.align	4


	//----- nvinfo : EIATTR_CUDA_API_VERSION
	.align		4
        /*0000*/ 	.byte	0x04, 0x37
        /*0002*/ 	.short	(.L_553 - .L_552)
.L_552:
        /*0004*/ 	.word	0x00000082


	//----- nvinfo : EIATTR_KPARAM_INFO
	.align		4
.L_553:
        /*0008*/ 	.byte	0x04, 0x17
        /*000a*/ 	.short	(.L_555 - .L_554)
.L_554:
        /*000c*/ 	.word	0x00000000
        /*0010*/ 	.short	0x000e
        /*0012*/ 	.short	0x0058
        /*0014*/ 	.byte	0x00, 0xf0, 0x11, 0x00


	//----- nvinfo : EIATTR_KPARAM_INFO
	.align		4
.L_555:
        /*0018*/ 	.byte	0x04, 0x17
        /*001a*/ 	.short	(.L_557 - .L_556)
.L_556:
        /*001c*/ 	.word	0x00000000
        /*0020*/ 	.short	0x000d
        /*0022*/ 	.short	0x0050
        /*0024*/ 	.byte	0x00, 0xf5, 0x21, 0x00


	//----- nvinfo : EIATTR_KPARAM_INFO
	.align		4
.L_557:
        /*0028*/ 	.byte	0x04, 0x17
        /*002a*/ 	.short	(.L_559 - .L_558)
.L_558:
        /*002c*/ 	.word	0x00000000
        /*0030*/ 	.short	0x000c
        /*0032*/ 	.short	0x004c
        /*0034*/ 	.byte	0x00, 0xf0, 0x05, 0x00


	//----- nvinfo : EIATTR_KPARAM_INFO
	.align		4
.L_559:
        /*0038*/ 	.byte	0x04, 0x17
        /*003a*/ 	.short	(.L_561 - .L_560)
.L_560:
        /*003c*/ 	.word	0x00000000
        /*0040*/ 	.short	0x000b
        /*0042*/ 	.short	0x0048
        /*0044*/ 	.byte	0x00, 0xf0, 0x11, 0x00


	//----- nvinfo : EIATTR_KPARAM_INFO
	.align		4
.L_561:
        /*0048*/ 	.byte	0x04, 0x17
        /*004a*/ 	.short	(.L_563 - .L_562)
.L_562:
        /*004c*/ 	.word	0x00000000
        /*0050*/ 	.short	0x000a
        /*0052*/ 	.short	0x0040
        /*0054*/ 	.byte	0x00, 0xf5, 0x21, 0x00


	//----- nvinfo : EIATTR_KPARAM_INFO
	.align		4
.L_563:
        /*0058*/ 	.byte	0x04, 0x17
        /*005a*/ 	.short	(.L_565 - .L_564)
.L_564:
        /*005c*/ 	.word	0x00000000
        /*0060*/ 	.short	0x0009
        /*0062*/ 	.short	0x0038
        /*0064*/ 	.byte	0x00, 0xf0, 0x11, 0x00


	//----- nvinfo : EIATTR_KPARAM_INFO
	.align		4
.L_565:
        /*0068*/ 	.byte	0x04, 0x17
        /*006a*/ 	.short	(.L_567 - .L_566)
.L_566:
        /*006c*/ 	.word	0x00000000
        /*0070*/ 	.short	0x0008
        /*0072*/ 	.short	0x0034
        /*0074*/ 	.byte	0x00, 0xf0, 0x11, 0x00


	//----- nvinfo : EIATTR_KPARAM_INFO
	.align		4
.L_567:
        /*0078*/ 	.byte	0x04, 0x17
        /*007a*/ 	.short	(.L_569 - .L_568)
.L_568:
        /*007c*/ 	.word	0x00000000
        /*0080*/ 	.short	0x0007
        /*0082*/ 	.short	0x0030
        /*0084*/ 	.byte	0x00, 0xf0, 0x11, 0x00


	//----- nvinfo : EIATTR_KPARAM_INFO
	.align		4
.L_569:
        /*0088*/ 	.byte	0x04, 0x17
        /*008a*/ 	.short	(.L_571 - .L_570)
.L_570:
        /*008c*/ 	.word	0x00000000
        /*0090*/ 	.short	0x0006
        /*0092*/ 	.short	0x002c
        /*0094*/ 	.byte	0x00, 0xf0, 0x11, 0x00


	//----- nvinfo : EIATTR_KPARAM_INFO
	.align		4
.L_571:
        /*0098*/ 	.byte	0x04, 0x17
        /*009a*/ 	.short	(.L_573 - .L_572)
.L_572:
        /*009c*/ 	.word	0x00000000
        /*00a0*/ 	.short	0x0005
        /*00a2*/ 	.short	0x0028
        /*00a4*/ 	.byte	0x00, 0xf0, 0x11, 0x00


	//----- nvinfo : EIATTR_KPARAM_INFO
	.align		4
.L_573:
        /*00a8*/ 	.byte	0x04, 0x17
        /*00aa*/ 	.short	(.L_575 - .L_574)
.L_574:
        /*00ac*/ 	.word	0x00000000
        /*00b0*/ 	.short	0x0004
        /*00b2*/ 	.short	0x0020
        /*00b4*/ 	.byte	0x00, 0xf5, 0x21, 0x00


	//----- nvinfo : EIATTR_KPARAM_INFO
	.align		4
.L_575:
        /*00b8*/ 	.byte	0x04, 0x17
        /*00ba*/ 	.short	(.L_577 - .L_576)
.L_576:
        /*00bc*/ 	.word	0x00000000
        /*00c0*/ 	.short	0x0003
        /*00c2*/ 	.short	0x0018
        /*00c4*/ 	.byte	0x00, 0xf5, 0x21, 0x00


	//----- nvinfo : EIATTR_KPARAM_INFO
	.align		4
.L_577:
        /*00c8*/ 	.byte	0x04, 0x17
        /*00ca*/ 	.short	(.L_579 - .L_578)
.L_578:
        /*00cc*/ 	.word	0x00000000
        /*00d0*/ 	.short	0x0002
        /*00d2*/ 	.short	0x0010
        /*00d4*/ 	.byte	0x00, 0xf5, 0x21, 0x00


	//----- nvinfo : EIATTR_KPARAM_INFO
	.align		4
.L_579:
        /*00d8*/ 	.byte	0x04, 0x17
        /*00da*/ 	.short	(.L_581 - .L_580)
.L_580:
        /*00dc*/ 	.word	0x00000000
        /*00e0*/ 	.short	0x0001
        /*00e2*/ 	.short	0x0008
        /*00e4*/ 	.byte	0x00, 0xf5, 0x21, 0x00


	//----- nvinfo : EIATTR_KPARAM_INFO
	.align		4
.L_581:
        /*00e8*/ 	.byte	0x04, 0x17
        /*00ea*/ 	.short	(.L_583 - .L_582)
.L_582:
        /*00ec*/ 	.word	0x00000000
        /*00f0*/ 	.short	0x0000
        /*00f2*/ 	.short	0x0000
        /*00f4*/ 	.byte	0x00, 0xf5, 0x21, 0x00


	//----- nvinfo : EIATTR_SPARSE_MMA_MASK
	.align		4
.L_583:
        /*00f8*/ 	.byte	0x03, 0x50
        /*00fa*/ 	.short	0x0000


	//----- nvinfo : EIATTR_MAXREG_COUNT
	.align		4
        /*00fc*/ 	.byte	0x03, 0x1b
        /*00fe*/ 	.short	0x00ff


	//----- nvinfo : EIATTR_NUM_BARRIERS
	.align		4
        /*0100*/ 	.byte	0x02, 0x4c
        /*0102*/ 	.byte	0x01
	.zero		1


	//----- nvinfo : EIATTR_MERCURY_ISA_VERSION
	.align		4
        /*0104*/ 	.byte	0x03, 0x5f
        /*0106*/ 	.short	0x0101


	//----- nvinfo : EIATTR_VRC_CTA_INIT_COUNT
	.align		4
        /*0108*/ 	.byte	0x02, 0x4a
	.zero		1
	.zero		1


	//----- nvinfo : EIATTR_EXIT_INSTR_OFFSETS
	.align		4
        /*010c*/ 	.byte	0x04, 0x1c
        /*010e*/ 	.short	(.L_585 - .L_584)


	//   ....[0]....
.L_584:
        /*0110*/ 	.word	0x00000130


	//   ....[1]....
        /*0114*/ 	.word	0x00000780


	//   ....[2]....
        /*0118*/ 	.word	0x00001290


	//   ....[3]....
        /*011c*/ 	.word	0x00001320


	//   ....[4]....
        /*0120*/ 	.word	0x00001360


	//----- nvinfo : EIATTR_CRS_STACK_SIZE
	.align		4
.L_585:
        /*0124*/ 	.byte	0x04, 0x1e
        /*0126*/ 	.short	(.L_587 - .L_586)
.L_586:
        /*0128*/ 	.word	0x00000000


	//----- nvinfo : EIATTR_CBANK_PARAM_SIZE
	.align		4
.L_587:
        /*012c*/ 	.byte	0x03, 0x19
        /*012e*/ 	.short	0x005c


	//----- nvinfo : EIATTR_PARAM_CBANK
	.align		4
        /*0130*/ 	.byte	0x04, 0x0a
        /*0132*/ 	.short	(.L_589 - .L_588)
	.align		4
.L_588:
        /*0134*/ 	.word	index@(.nv.constant0._Z28gemm_half_q_half_gptq_kernelILi5ELb1ELb1EEvPK6__halfPKjS4_S2_PS0_iiiiiPKtibS2_i)
        /*0138*/ 	.short	0x0380
        /*013a*/ 	.short	0x005c


	//----- nvinfo : EIATTR_SW_WAR
	.align		4
.L_589:
        /*013c*/ 	.byte	0x04, 0x36
        /*013e*/ 	.short	(.L_591 - .L_590)
.L_590:
        /*0140*/ 	.word	0x00000008
.L_591:


//--------------------- .nv.info._Z28gemm_half_q_half_gptq_kernelILi4ELb1ELb1EEvPK6__halfPKjS4_S2_PS0_iiiiiPKtibS2_i --------------------------
	.section	.nv.info._Z28gemm_half_q_half_gptq_kernelILi4ELb1ELb1EEvPK6__halfPKjS4_S2_PS0_iiiiiPKtibS2_i,"",@"SHT_CUDA_INFO"
	.sectionflags	@""
	.align	4


	//----- nvinfo : EIATTR_CUDA_API_VERSION
	.align		4
        /*0000*/ 	.byte	0x04, 0x37
        /*0002*/ 	.short	(.L_593 - .L_592)
.L_592:
        /*0004*/ 	.word	0x00000082


	//----- nvinfo : EIATTR_KPARAM_INFO
	.align		4
.L_593:
        /*0008*/ 	.byte	0x04, 0x17
        /*000a*/ 	.short	(.L_595 - .L_594)
.L_594:
        /*000c*/ 	.word	0x00000000
        /*0010*/ 	.short	0x000e
        /*0012*/ 	.short	0x0058
        /*0014*/ 	.byte	0x00, 0xf0, 0x11, 0x00


	//----- nvinfo : EIATTR_KPARAM_INFO
	.align		4
.L_595:
        /*0018*/ 	.byte	0x04, 0x17
        /*001a*/ 	.short	(.L_597 - .L_596)
.L_596:
        /*001c*/ 	.word	0x00000000
        /*0020*/ 	.short	0x000d
        /*0022*/ 	.short	0x0050
        /*0024*/ 	.byte	0x00, 0xf5, 0x21, 0x00


	//----- nvinfo : EIATTR_KPARAM_INFO
	.align		4
.L_597:
        /*0028*/ 	.byte	0x04, 0x17
        /*002a*/ 	.short	(.L_599 - .L_598)
.L_598:
        /*002c*/ 	.word	0x00000000
        /*0030*/ 	.short	0x000c
        /*0032*/ 	.short	0x004c
        /*0034*/ 	.byte	0x00, 0xf0, 0x05, 0x00


	//----- nvinfo : EIATTR_KPARAM_INFO
	.align		4
.L_599:
        /*0038*/ 	.byte	0x04, 0x17
        /*003a*/ 	.short	(.L_601 - .L_600)
.L_600:
        /*003c*/ 	.word	0x00000000
        /*0040*/ 	.short	0x000b
        /*0042*/ 	.short	0x0048
        /*0044*/ 	.byte	0x00, 0xf0, 0x11, 0x00


	//----- nvinfo : EIATTR_KPARAM_INFO
	.align		4
.L_601:
        /*0048*/ 	.byte	0x04, 0x17
        /*004a*/ 	.short	(.L_603 - .L_602)
.L_602:
        /*004c*/ 	.word	0x00000000
        /*0050*/ 	.short	0x000a
        /*0052*/ 	.short	0x0040
        /*0054*/ 	.byte	0x00, 0xf5, 0x21, 0x00


	//----- nvinfo : EIATTR_KPARAM_INFO
	.align		4
.L_603:
        /*0058*/ 	.byte	0x04, 0x17
        /*005a*/ 	.short	(.L_605 - .L_604)
.L_604:
        /*005c*/ 	.word	0x00000000
        /*0060*/ 	.short	0x0009
        /*0062*/ 	.short	0x0038
        /*0064*/ 	.byte	0x00, 0xf0, 0x11, 0x00


	//----- nvinfo : EIATTR_KPARAM_INFO
	.align		4
.L_605:
        /*0068*/ 	.byte	0x04, 0x17
        /*006a*/ 	.short	(.L_607 - .L_606)
.L_606:
        /*006c*/ 	.word	0x00000000
        /*0070*/ 	.short	0x0008
        /*0072*/ 	.short	0x0034
        /*0074*/ 	.byte	0x00, 0xf0, 0x11, 0x00


	//----- nvinfo : EIATTR_KPARAM_INFO
	.align		4
.L_607:
        /*0078*/ 	.byte	0x04, 0x17
        /*007a*/ 	.short	(.L_609 - .L_608)
.L_608:
        /*007c*/ 	.word	0x00000000
        /*0080*/ 	.short	0x0007
        /*0082*/ 	.short	0x0030
        /*0084*/ 	.byte	0x00, 0xf0, 0x11, 0x00


	//----- nvinfo : EIATTR_KPARAM_INFO
	.align		4
.L_609:
        /*0088*/ 	.byte	0x04, 0x17
        /*008a*/ 	.short	(.L_611 - .L_610)
.L_610:
        /*008c*/ 	.word	0x00000000
        /*0090*/ 	.short	0x0006
        /*0092*/ 	.short	0x002c
        /*0094*/ 	.byte	0x00, 0xf0, 0x11, 0x00


	//----- nvinfo : EIATTR_KPARAM_INFO
	.align		4
.L_611:
        /*0098*/ 	.byte	0x04, 0x17
        /*009a*/ 	.short	(.L_613 - .L_612)
.L_612:
        /*009c*/ 	.word	0x00000000
        /*00a0*/ 	.short	0x0005
        /*00a2*/ 	.short	0x0028
        /*00a4*/ 	.byte	0x00, 0xf0, 0x11, 0x00


	//----- nvinfo : EIATTR_KPARAM_INFO
	.align		4
.L_613:
        /*00a8*/ 	.byte	0x04, 0x17
        /*00aa*/ 	.short	(.L_615 - .L_614)
.L_614:
        /*00ac*/ 	.word	0x00000000
        /*00b0*/ 	.short	0x0004
        /*00b2*/ 	.short	0x0020
        /*00b4*/ 	.byte	0x00, 0xf5, 0x21, 0x00


	//----- nvinfo : EIATTR_KPARAM_INFO
	.align		4
.L_615:
        /*00b8*/ 	.byte	0x04, 0x17
        /*00ba*/ 	.short	(.L_617 - .L_616)
.L_616:
        /*00bc*/ 	.word	0x00000000
        /*00c0*/ 	.short	0x0003
        /*00c2*/ 	.short	0x0018
        /*00c4*/ 	.byte	0x00, 0xf5, 0x21, 0x00


	//----- nvinfo : EIATTR_KPARAM_INFO
	.align		4
.L_617:
        /*00c8*/ 	.byte	0x04, 0x17
        /*00ca*/ 	.short	(.L_619 - .L_618)
.L_618:
        /*00cc*/ 	.word	0x00000000
        /*00d0*/ 	.short	0x0002
        /*00d2*/ 	.short	0x0010
        /*00d4*/ 	.byte	0x00, 0xf5, 0x21, 0x00


	//----- nvinfo : EIATTR_KPARAM_INFO
	.align		4
.L_619:
        /*00d8*/ 	.byte	0x04, 0x17
        /*00da*/ 	.short	(.L_621 - .L_620)
.L_620:
        /*00dc*/ 	.word	0x00000000
        /*00e0*/ 	.short	0x0001
        /*00e2*/ 	.short	0x0008
        /*00e4*/ 	.byte	0x00, 0xf5, 0x21, 0x00


	//----- nvinfo : EIATTR_KPARAM_INFO
	.align		4
.L_621:
        /*00e8*/ 	.byte	0x04, 0x17
        /*00ea*/ 	.short	(.L_623 - .L_622)
.L_622:
        /*00ec*/ 	.word	0x00000000
        /*00f0*/ 	.short	0x0000
        /*00f2*/ 	.short	0x0000
        /*00f4*/ 	.byte	0x00, 0xf5, 0x21, 0x00


	//----- nvinfo : EIATTR_SPARSE_MMA_MASK
	.align		4
.L_623:
        /*00f8*/ 	.byte	0x03, 0x50
        /*00fa*/ 	.short	0x0000


	//----- nvinfo : EIATTR_MAXREG_COUNT
	.align		4
        /*00fc*/ 	.byte	0x03, 0x1b
        /*00fe*/ 	.short	0x00ff


	//----- nvinfo : EIATTR_NUM_BARRIERS
	.align		4
        /*0100*/ 	.byte	0x02, 0x4c
        /*0102*/ 	.byte	0x01
	.zero		1


	//----- nvinfo : EIATTR_MERCURY_ISA_VERSION
	.align		4
        /*0104*/ 	.byte	0x03, 0x5f
        /*0106*/ 	.short	0x0101


	//----- nvinfo : EIATTR_VRC_CTA_INIT_COUNT
	.align		4
        /*0108*/ 	.byte	0x02, 0x4a
	.zero		1
	.zero		1


	//----- nvinfo : EIATTR_EXIT_INSTR_OFFSETS
	.align		4
        /*010c*/ 	.byte	0x04, 0x1c
        /*010e*/ 	.short	(.L_625 - .L_624)


	//   ....[0]....
.L_624:
        /*0110*/ 	.word	0x00000100


	//   ....[1]....
        /*0114*/ 	.word	0x00000690


	//   ....[2]....
        /*0118*/ 	.word	0x00004120


	//   ....[3]....
        /*011c*/ 	.word	0x000041b0


	//   ....[4]....
        /*0120*/ 	.word	0x000041f0


	//----- nvinfo : EIATTR_CRS_STACK_SIZE
	.align		4
.L_625:
        /*0124*/ 	.byte	0x04, 0x1e
        /*0126*/ 	.short	(.L_627 - .L_626)
.L_626:
        /*0128*/ 	.word	0x00000000


	//----- nvinfo : EIATTR_CBANK_PARAM_SIZE
	.align		4
.L_627:
        /*012c*/ 	.byte	0x03, 0x19
        /*012e*/ 	.short	0x005c


	//----- nvinfo : EIATTR_PARAM_CBANK
	.align		4
        /*0130*/ 	.byte	0x04, 0x0a
        /*0132*/ 	.short	(.L_629 - .L_628)
	.align		4
.L_628:
        /*0134*/ 	.word	index@(.nv.constant0._Z28gemm_half_q_half_gptq_kernelILi4ELb1ELb1EEvPK6__halfPKjS4_S2_PS0_iiiiiPKtibS2_i)
        /*0138*/ 	.short	0x0380
        /*013a*/ 	.short	0x005c


	//----- nvinfo : EIATTR_SW_WAR
	.align		4
.L_629:
        /*013c*/ 	.byte	0x04, 0x36
        /*013e*/ 	.short	(.L_631 - .L_630)
.L_630:
        /*0140*/ 	.word	0x00000008
.L_631:


//--------------------- .nv.info._Z28gemm_half_q_half_gptq_kernelILi3ELb1ELb1EEvPK6__halfPKjS4_S2_PS0_iiiiiPKtibS2_i --------------------------
	.section	.nv.info._Z28gemm_half_q_half_gptq_kernelILi3ELb1ELb1EEvPK6__halfPKjS4_S2_PS0_iiiiiPKtibS2_i,"",@"SHT_CUDA_INFO"
	.sectionflags	@""
	.align	4


	//----- nvinfo : EIATTR_CUDA_API_VERSION
	.align		4
        /*0000*/ 	.byte	0x04, 0x37
        /*0002*/ 	.short	(.L_633 - .L_632)
.L_632:
        /*0004*/ 	.word	0x00000082


	//----- nvinfo : EIATTR_KPARAM_INFO
	.align		4
.L_633:
        /*0008*/ 	.byte	0x04, 0x17
        /*000a*/ 	.short	(.L_635 - .L_634)
.L_634:
        /*000c*/ 	.word	0x00000000
        /*0010*/ 	.short	0x000e
        /*0012*/ 	.short	0x0058
        /*0014*/ 	.byte	0x00, 0xf0, 0x11, 0x00


	//----- nvinfo : EIATTR_KPARAM_INFO
	.align		4
.L_635:
        /*0018*/ 	.byte	0x04, 0x17
        /*001a*/ 	.short	(.L_637 - .L_636)
.L_636:
        /*001c*/ 	.word	0x00000000
        /*0020*/ 	.short	0x000d
        /*0022*/ 	.short	0x0050
        /*0024*/ 	.byte	0x00, 0xf5, 0x21, 0x00


	//----- nvinfo : EIATTR_KPARAM_INFO
	.align		4
.L_637:
        /*0028*/ 	.byte	0x04, 0x17
        /*002a*/ 	.short	(.L_639 - .L_638)
.L_638:
        /*002c*/ 	.word	0x00000000
        /*0030*/ 	.short	0x000c
        /*0032*/ 	.short	0x004c
        /*0034*/ 	.byte	0x00, 0xf0, 0x05, 0x00


	//----- nvinfo : EIATTR_KPARAM_INFO
	.align		4
.L_639:
        /*0038*/ 	.byte	0x04, 0x17
        /*003a*/ 	.short	(.L_641 - .L_640)
.L_640:
        /*003c*/ 	.word	0x00000000
        /*0040*/ 	.short	0x000b
        /*0042*/ 	.short	0x0048
        /*0044*/ 	.byte	0x00, 0xf0, 0x11, 0x00


	//----- nvinfo : EIATTR_KPARAM_INFO
	.align		4
.L_641:
        /*0048*/ 	.byte	0x04, 0x17
        /*004a*/ 	.short	(.L_643 - .L_642)
.L_642:
        /*004c*/ 	.word	0x00000000
        /*0050*/ 	.short	0x000a
        /*0052*/ 	.short	0x0040
        /*0054*/ 	.byte	0x00, 0xf5, 0x21, 0x00


	//----- nvinfo : EIATTR_KPARAM_INFO
	.align		4
.L_643:
        /*0058*/ 	.byte	0x04, 0x17
        /*005a*/ 	.short	(.L_645 - .L_644)
.L_644:
        /*005c*/ 	.word	0x00000000
        /*0060*/ 	.short	0x0009
        /*0062*/ 	.short	0x0038
        /*0064*/ 	.byte	0x00, 0xf0, 0x11, 0x00


	//----- nvinfo : EIATTR_KPARAM_INFO
	.align		4
.L_645:
        /*0068*/ 	.byte	0x04, 0x17
        /*006a*/ 	.short	(.L_647 - .L_646)
.L_646:
        /*006c*/ 	.word	0x00000000
        /*0070*/ 	.short	0x0008
        /*0072*/ 	.short	0x0034
        /*0074*/ 	.byte	0x00, 0xf0, 0x11, 0x00


	//----- nvinfo : EIATTR_KPARAM_INFO
	.align		4
.L_647:
        /*0078*/ 	.byte	0x04, 0x17
        /*007a*/ 	.short	(.L_649 - .L_648)
.L_648:
        /*007c*/ 	.word	0x00000000
        /*0080*/ 	.short	0x0007
        /*0082*/ 	.short	0x0030
        /*0084*/ 	.byte	0x00, 0xf0, 0x11, 0x00


	//----- nvinfo : EIATTR_KPARAM_INFO
	.align		4
.L_649:
        /*0088*/ 	.byte	0x04, 0x17
        /*008a*/ 	.short	(.L_651 - .L_650)
.L_650:
        /*008c*/ 	.word	0x00000000
        /*0090*/ 	.short	0x0006
        /*0092*/ 	.short	0x002c
        /*0094*/ 	.byte	0x00, 0xf0, 0x11, 0x00


	//----- nvinfo : EIATTR_KPARAM_INFO
	.align		4
.L_651:
        /*0098*/ 	.byte	0x04, 0x17
        /*009a*/ 	.short	(.L_653 - .L_652)
.L_652:
        /*009c*/ 	.word	0x00000000
        /*00a0*/ 	.short	0x0005
        /*00a2*/ 	.short	0x0028
        /*00a4*/ 	.byte	0x00, 0xf0, 0x11, 0x00


	//----- nvinfo : EIATTR_KPARAM_INFO
	.align		4
.L_653:
        /*00a8*/ 	.byte	0x04, 0x17
        /*00aa*/ 	.short	(.L_655 - .L_654)
.L_654:
        /*00ac*/ 	.word	0x00000000
        /*00b0*/ 	.short	0x0004
        /*00b2*/ 	.short	0x0020
        /*00b4*/ 	.byte	0x00, 0xf5, 0x21, 0x00


	//----- nvinfo : EIATTR_KPARAM_INFO
	.align		4
.L_655:
        /*00b8*/ 	.byte	0x04, 0x17
        /*00ba*/ 	.short	(.L_657 - .L_656)
.L_656:
        /*00bc*/ 	.word	0x00000000
        /*00c0*/ 	.short	0x0003
        /*00c2*/ 	.short	0x0018
        /*00c4*/ 	.byte	0x00, 0xf5, 0x21, 0x00


	//----- nvinfo : EIATTR_KPARAM_INFO
	.align		4
.L_657:
        /*00c8*/ 	.byte	0x04, 0x17
        /*00ca*/ 	.short	(.L_659 - .L_658)
.L_658:
        /*00cc*/ 	.word	0x00000000
        /*00d0*/ 	.short	0x0002
        /*00d2*/ 	.short	0x0010
        /*00d4*/ 	.byte	0x00, 0xf5, 0x21, 0x00


	//----- nvinfo : EIATTR_KPARAM_INFO
	.align		4
.L_659:
        /*00d8*/ 	.byte	0x04, 0x17
        /*00da*/ 	.short	(.L_661 - .L_660)
.L_660:
        /*00dc*/ 	.word	0x00000000
        /*00e0*/ 	.short	0x0001
        /*00e2*/ 	.short	0x0008
        /*00e4*/ 	.byte	0x00, 0xf5, 0x21, 0x00


	//----- nvinfo : EIATTR_KPARAM_INFO
	.align		4
.L_661:
        /*00e8*/ 	.byte	0x04, 0x17
        /*00ea*/ 	.short	(.L_663 - .L_662)
.L_662:
        /*00ec*/ 	.word	0x00000000
        /*00f0*/ 	.short	0x0000
        /*00f2*/ 	.short	0x0000
        /*00f4*/ 	.byte	0x00, 0xf5, 0x21, 0x00


	//----- nvinfo : EIATTR_SPARSE_MMA_MASK
	.align		4
.L_663:
        /*00f8*/ 	.byte	0x03, 0x50
        /*00fa*/ 	.short	0x0000


	//----- nvinfo : EIATTR_MAXREG_COUNT
	.align		4
        /*00fc*/ 	.byte	0x03, 0x1b
        /*00fe*/ 	.short	0x00ff


	//----- nvinfo : EIATTR_NUM_BARRIERS
	.align		4
        /*0100*/ 	.byte	0x02, 0x4c
        /*0102*/ 	.byte	0x01
	.zero		1


	//----- nvinfo : EIATTR_MERCURY_ISA_VERSION
	.align		4
        /*0104*/ 	.byte	0x03, 0x5f
        /*0106*/ 	.short	0x0101


	//----- nvinfo : EIATTR_VRC_CTA_INIT_COUNT
	.align		4
        /*0108*/ 	.byte	0x02, 0x4a
	.zero		1
	.zero		1


	//----- nvinfo : EIATTR_EXIT_INSTR_OFFSETS
	.align		4
        /*010c*/ 	.byte	0x04, 0x1c
        /*010e*/ 	.short	(.L_665 - .L_664)


	//   ....[0]....
.L_664:
        /*0110*/ 	.word	0x000000e0


	//   ....[1]....
        /*0114*/ 	.word	0x00000580


	//   ....[2]....
        /*0118*/ 	.word	0x000036f0


	//   ....[3]....
        /*011c*/ 	.word	0x00003780


	//   ....[4]....
        /*0120*/ 	.word	0x000037c0


	//----- nvinfo : EIATTR_CRS_STACK_SIZE
	.align		4
.L_665:
        /*0124*/ 	.byte	0x04, 0x1e
        /*0126*/ 	.short	(.L_667 - .L_666)
.L_666:
        /*0128*/ 	.word	0x00000000


	//----- nvinfo : EIATTR_CBANK_PARAM_SIZE
	.align		4
.L_667:
        /*012c*/ 	.byte	0x03, 0x19
        /*012e*/ 	.short	0x005c


	//----- nvinfo : EIATTR_PARAM_CBANK
	.align		4
        /*0130*/ 	.byte	0x04, 0x0a
        /*0132*/ 	.short	(.L_669 - .L_668)
	.align		4
.L_668:
        /*0134*/ 	.word	index@(.nv.constant0._Z28gemm_half_q_half_gptq_kernelILi3ELb1ELb1EEvPK6__halfPKjS4_S2_PS0_iiiiiPKtibS2_i)
        /*0138*/ 	.short	0x0380
        /*013a*/ 	.short	0x005c


	//----- nvinfo : EIATTR_SW_WAR
	.align		4
.L_669:
        /*013c*/ 	.byte	0x04, 0x36
        /*013e*/ 	.short	(.L_671 - .L_670)
.L_670:
        /*0140*/ 	.word	0x00000008
.L_671:


//--------------------- .nv.info._Z28gemm_half_q_half_gptq_kernelILi2ELb1ELb1EEvPK6__halfPKjS4_S2_PS0_iiiiiPKtibS2_i --------------------------
	.section	.nv.info._Z28gemm_half_q_half_gptq_kernelILi2ELb1ELb1EEvPK6__halfPKjS4_S2_PS0_iiiiiPKtibS2_i,"",@"SHT_CUDA_INFO"
	.sectionflags	@""
	.align	4


	//----- nvinfo : EIATTR_CUDA_API_VERSION
	.align		4
        /*0000*/ 	.byte	0x04, 0x37
        /*0002*/ 	.short	(.L_673 - .L_672)
.L_672:
        /*0004*/ 	.word	0x00000082


	//----- nvinfo : EIATTR_KPARAM_INFO
	.align		4
.L_673:
        /*0008*/ 	.byte	0x04, 0x17
        /*000a*/ 	.short	(.L_675 - .L_674)
.L_674:
        /*000c*/ 	.word	0x00000000
        /*0010*/ 	.short	0x000e
        /*0012*/ 	.short	0x0058
        /*0014*/ 	.byte	0x00, 0xf0, 0x11, 0x00


	//----- nvinfo : EIATTR_KPARAM_INFO
	.align		4
.L_675:
        /*0018*/ 	.byte	0x04, 0x17
        /*001a*/ 	.short	(.L_677 - .L_676)
.L_676:
        /*001c*/ 	.word	0x00000000
        /*0020*/ 	.short	0x000d
        /*0022*/ 	.short	0x0050
        /*0024*/ 	.byte	0x00, 0xf5, 0x21, 0x00


	//----- nvinfo : EIATTR_KPARAM_INFO
	.align		4
.L_677:
        /*0028*/ 	.byte	0x04, 0x17
        /*002a*/ 	.short	(.L_679 - .L_678)
.L_678:
        /*002c*/ 	.word	0x00000000
        /*0030*/ 	.short	0x000c
        /*0032*/ 	.short	0x004c
        /*0034*/ 	.byte	0x00, 0xf0, 0x05, 0x00


	//----- nvinfo : EIATTR_KPARAM_INFO
	.align		4
.L_679:
        /*0038*/ 	.byte	0x04, 0x17
        /*003a*/ 	.short	(.L_681 - .L_680)
.L_680:
        /*003c*/ 	.word	0x00000000
        /*0040*/ 	.short	0x000b
        /*0042*/ 	.short	0x0048
        /*0044*/ 	.byte	0x00, 0xf0, 0x11, 0x00


	//----- nvinfo : EIATTR_KPARAM_INFO
	.align		4
.L_681:
        /*0048*/ 	.byte	0x04, 0x17
        /*004a*/ 	.short	(.L_683 - .L_682)
.L_682:
        /*004c*/ 	.word	0x00000000
        /*0050*/ 	.short	0x000a
        /*0052*/ 	.short	0x0040
        /*0054*/ 	.byte	0x00, 0xf5, 0x21, 0x00


	//----- nvinfo : EIATTR_KPARAM_INFO
	.align		4
.L_683:
        /*0058*/ 	.byte	0x04, 0x17
        /*005a*/ 	.short	(.L_685 - .L_684)
.L_684:
        /*005c*/ 	.word	0x00000000
        /*0060*/ 	.short	0x0009
        /*0062*/ 	.short	0x0038
        /*0064*/ 	.byte	0x00, 0xf0, 0x11, 0x00


	//----- nvinfo : EIATTR_KPARAM_INFO
	.align		4
.L_685:
        /*0068*/ 	.byte	0x04, 0x17
        /*006a*/ 	.short	(.L_687 - .L_686)
.L_686:
        /*006c*/ 	.word	0x00000000
        /*0070*/ 	.short	0x0008
        /*0072*/ 	.short	0x0034
        /*0074*/ 	.byte	0x00, 0xf0, 0x11, 0x00


	//----- nvinfo : EIATTR_KPARAM_INFO
	.align		4
.L_687:
        /*0078*/ 	.byte	0x04, 0x17
        /*007a*/ 	.short	(.L_689 - .L_688)
.L_688:
        /*007c*/ 	.word	0x00000000
        /*0080*/ 	.short	0x0007
        /*0082*/ 	.short	0x0030
        /*0084*/ 	.byte	0x00, 0xf0, 0x11, 0x00


	//----- nvinfo : EIATTR_KPARAM_INFO
	.align		4
.L_689:
        /*0088*/ 	.byte	0x04, 0x17
        /*008a*/ 	.short	(.L_691 - .L_690)
.L_690:
        /*008c*/ 	.word	0x00000000
        /*0090*/ 	.short	0x0006
        /*0092*/ 	.short	0x002c
        /*0094*/ 	.byte	0x00, 0xf0, 0x11, 0x00


	//----- nvinfo : EIATTR_KPARAM_INFO
	.align		4
.L_691:
        /*0098*/ 	.byte	0x04, 0x17
        /*009a*/ 	.short	(.L_693 - .L_692)
.L_692:
        /*009c*/ 	.word	0x00000000
        /*00a0*/ 	.short	0x0005
        /*00a2*/ 	.short	0x0028
        /*00a4*/ 	.byte	0x00, 0xf0, 0x11, 0x00


	//----- nvinfo : EIATTR_KPARAM_INFO
	.align		4
.L_693:
        /*00a8*/ 	.byte	0x04, 0x17
        /*00aa*/ 	.short	(.L_695 - .L_694)
.L_694:
        /*00ac*/ 	.word	0x00000000
        /*00b0*/ 	.short	0x0004
        /*00b2*/ 	.short	0x0020
        /*00b4*/ 	.byte	0x00, 0xf5, 0x21, 0x00


	//----- nvinfo : EIATTR_KPARAM_INFO
	.align		4
.L_695:
        /*00b8*/ 	.byte	0x04, 0x17
        /*00ba*/ 	.short	(.L_697 - .L_696)
.L_696:
        /*00bc*/ 	.word	0x00000000
        /*00c0*/ 	.short	0x0003
        /*00c2*/ 	.short	0x0018
        /*00c4*/ 	.byte	0x00, 0xf5, 0x21, 0x00


	//----- nvinfo : EIATTR_KPARAM_INFO
	.align		4
.L_697:
        /*00c8*/ 	.byte	0x04, 0x17
        /*00ca*/ 	.short	(.L_699 - .L_698)
.L_698:
        /*00cc*/ 	.word	0x00000000
        /*00d0*/ 	.short	0x0002
        /*00d2*/ 	.short	0x0010
        /*00d4*/ 	.byte	0x00, 0xf5, 0x21, 0x00


	//----- nvinfo : EIATTR_KPARAM_INFO
	.align		4
.L_699:
        /*00d8*/ 	.byte	0x04, 0x17
        /*00da*/ 	.short	(.L_701 - .L_700)
.L_700:
        /*00dc*/ 	.word	0x00000000
        /*00e0*/ 	.short	0x0001
        /*00e2*/ 	.short	0x0008
        /*00e4*/ 	.byte	0x00, 0xf5, 0x21, 0x00


	//----- nvinfo : EIATTR_KPARAM_INFO
	.align		4
.L_701:
        /*00e8*/ 	.byte	0x04, 0x17
        /*00ea*/ 	.short	(.L_703 - .L_702)
.L_702:
        /*00ec*/ 	.word	0x00000000
        /*00f0*/ 	.short	0x0000
        /*00f2*/ 	.short	0x0000
        /*00f4*/ 	.byte	0x00, 0xf5, 0x21, 0x00


	//----- nvinfo : EIATTR_SPARSE_MMA_MASK
	.align		4
.L_703:
        /*00f8*/ 	.byte	0x03, 0x50
        /*00fa*/ 	.short	0x0000


	//----- nvinfo : EIATTR_MAXREG_COUNT
	.align		4
        /*00fc*/ 	.byte	0x03, 0x1b
        /*00fe*/ 	.short	0x00ff


	//----- nvinfo : EIATTR_NUM_BARRIERS
	.align		4
        /*0100*/ 	.byte	0x02, 0x4c
        /*0102*/ 	.byte	0x01
	.zero		1


	//----- nvinfo : EIATTR_MERCURY_ISA_VERSION
	.align		4
        /*0104*/ 	.byte	0x03, 0x5f
        /*0106*/ 	.short	0x0101


	//----- nvinfo : EIATTR_VRC_CTA_INIT_COUNT
	.align		4
        /*0108*/ 	.byte	0x02, 0x4a
	.zero		1
	.zero		1


	//----- nvinfo : EIATTR_EXIT_INSTR_OFFSETS
	.align		4
        /*010c*/ 	.byte	0x04, 0x1c
        /*010e*/ 	.short	(.L_705 - .L_704)


	//   ....[0]....
.L_704:
        /*0110*/ 	.word	0x000000d0


	//   ....[1]....
        /*0114*/ 	.word	0x00000470


	//   ....[2]....
        /*0118*/ 	.word	0x00002d70


	//   ....[3]....
        /*011c*/ 	.word	0x00002e00


	//   ....[4]....
        /*0120*/ 	.word	0x00002e40


	//----- nvinfo : EIATTR_CRS_STACK_SIZE
	.align		4
.L_705:
        /*0124*/ 	.byte	0x04, 0x1e
        /*0126*/ 	.short	(.L_707 - .L_706)
.L_706:
        /*0128*/ 	.word	0x00000000


	//----- nvinfo : EIATTR_CBANK_PARAM_SIZE
	.align		4
.L_707:
        /*012c*/ 	.byte	0x03, 0x19
        /*012e*/ 	.short	0x005c


	//----- nvinfo : EIATTR_PARAM_CBANK
	.align		4
        /*0130*/ 	.byte	0x04, 0x0a
        /*0132*/ 	.short	(.L_709 - .L_708)
	.align		4
.L_708:
        /*0134*/ 	.word	index@(.nv.constant0._Z28gemm_half_q_half_gptq_kernelILi2ELb1ELb1EEvPK6__halfPKjS4_S2_PS0_iiiiiPKtibS2_i)
        /*0138*/ 	.short	0x0380
        /*013a*/ 	.short	0x005c


	//----- nvinfo : EIATTR_SW_WAR
	.align		4
.L_709:
        /*013c*/ 	.byte	0x04, 0x36
        /*013e*/ 	.short	(.L_711 - .L_710)
.L_710:
        /*0140*/ 	.word	0x00000008
.L_711:


//--------------------- .nv.info._Z28gemm_half_q_half_gptq_kernelILi1ELb1ELb1EEvPK6__halfPKjS4_S2_PS0_iiiiiPKtibS2_i --------------------------
	.section	.nv.info._Z28gemm_half_q_half_gptq_kernelILi1ELb1ELb1EEvPK6__halfPKjS4_S2_PS0_iiiiiPKtibS2_i,"",@"SHT_CUDA_INFO"
	.sectionflags	@""
	.align	4


	//----- nvinfo : EIATTR_CUDA_API_VERSION
	.align		4
        /*0000*/ 	.byte	0x04, 0x37
        /*0002*/ 	.short	(.L_713 - .L_712)
.L_712:
        /*0004*/ 	.word	0x00000082


	//----- nvinfo : EIATTR_KPARAM_INFO
	.align		4
.L_713:
        /*0008*/ 	.byte	0x04, 0x17
        /*000a*/ 	.short	(.L_715 - .L_714)
.L_714:
        /*000c*/ 	.word	0x00000000
        /*0010*/ 	.short	0x000e
        /*0012*/ 	.short	0x0058
        /*0014*/ 	.byte	0x00, 0xf0, 0x11, 0x00


	//----- nvinfo : EIATTR_KPARAM_INFO
	.align		4
.L_715:
        /*0018*/ 	.byte	0x04, 0x17
        /*001a*/ 	.short	(.L_717 - .L_716)
.L_716:
        /*001c*/ 	.word	0x00000000
        /*0020*/ 	.short	0x000d
        /*0022*/ 	.short	0x0050
        /*0024*/ 	.byte	0x00, 0xf5, 0x21, 0x00


	//----- nvinfo : EIATTR_KPARAM_INFO
	.align		4
.L_717:
        /*0028*/ 	.byte	0x04, 0x17
        /*002a*/ 	.short	(.L_719 - .L_718)
.L_718:
        /*002c*/ 	.word	0x00000000
        /*0030*/ 	.short	0x000c
        /*0032*/ 	.short	0x004c
        /*0034*/ 	.byte	0x00, 0xf0, 0x05, 0x00


	//----- nvinfo : EIATTR_KPARAM_INFO
	.align		4
.L_719:
        /*0038*/ 	.byte	0x04, 0x17
        /*003a*/ 	.short	(.L_721 - .L_720)
.L_720:
        /*003c*/ 	.word	0x00000000
        /*0040*/ 	.short	0x000b
        /*0042*/ 	.short	0x0048
        /*0044*/ 	.byte	0x00, 0xf0, 0x11, 0x00


	//----- nvinfo : EIATTR_KPARAM_INFO
	.align		4
.L_721:
        /*0048*/ 	.byte	0x04, 0x17
        /*004a*/ 	.short	(.L_723 - .L_722)
.L_722:
        /*004c*/ 	.word	0x00000000
        /*0050*/ 	.short	0x000a
        /*0052*/ 	.short	0x0040
        /*0054*/ 	.byte	0x00, 0xf5, 0x21, 0x00


	//----- nvinfo : EIATTR_KPARAM_INFO
	.align		4
.L_723:
        /*0058*/ 	.byte	0x04, 0x17
        /*005a*/ 	.short	(.L_725 - .L_724)
.L_724:
        /*005c*/ 	.word	0x00000000
        /*0060*/ 	.short	0x0009
        /*0062*/ 	.short	0x0038
        /*0064*/ 	.byte	0x00, 0xf0, 0x11, 0x00


	//----- nvinfo : EIATTR_KPARAM_INFO
	.align		4
.L_725:
        /*0068*/ 	.byte	0x04, 0x17
        /*006a*/ 	.short	(.L_727 - .L_726)
.L_726:
        /*006c*/ 	.word	0x00000000
        /*0070*/ 	.short	0x0008
        /*0072*/ 	.short	0x0034
        /*0074*/ 	.byte	0x00, 0xf0, 0x11, 0x00


	//----- nvinfo : EIATTR_KPARAM_INFO
	.align		4
.L_727:
        /*0078*/ 	.byte	0x04, 0x17
        /*007a*/ 	.short	(.L_729 - .L_728)
.L_728:
        /*007c*/ 	.word	0x00000000
        /*0080*/ 	.short	0x0007
        /*0082*/ 	.short	0x0030
        /*0084*/ 	.byte	0x00, 0xf0, 0x11, 0x00


	//----- nvinfo : EIATTR_KPARAM_INFO
	.align		4
.L_729:
        /*0088*/ 	.byte	0x04, 0x17
        /*008a*/ 	.short	(.L_731 - .L_730)
.L_730:
        /*008c*/ 	.word	0x00000000
        /*0090*/ 	.short	0x0006
        /*0092*/ 	.short	0x002c
        /*0094*/ 	.byte	0x00, 0xf0, 0x11, 0x00


	//----- nvinfo : EIATTR_KPARAM_INFO
	.align		4
.L_731:
        /*0098*/ 	.byte	0x04, 0x17
        /*009a*/ 	.short	(.L_733 - .L_732)
.L_732:
        /*009c*/ 	.word	0x00000000
        /*00a0*/ 	.short	0x0005
        /*00a2*/ 	.short	0x0028
        /*00a4*/ 	.byte	0x00, 0xf0, 0x11, 0x00


	//----- nvinfo : EIATTR_KPARAM_INFO
	.align		4
.L_733:
        /*00a8*/ 	.byte	0x04, 0x17
        /*00aa*/ 	.short	(.L_735 - .L_734)
.L_734:
        /*00ac*/ 	.word	0x00000000
        /*00b0*/ 	.short	0x0004
        /*00b2*/ 	.short	0x0020
        /*00b4*/ 	.byte	0x00, 0xf5, 0x21, 0x00


	//----- nvinfo : EIATTR_KPARAM_INFO
	.align		4
.L_735:
        /*00b8*/ 	.byte	0x04, 0x17
        /*00ba*/ 	.short	(.L_737 - .L_736)
.L_736:
        /*00bc*/ 	.word	0x00000000
        /*00c0*/ 	.short	0x0003
        /*00c2*/ 	.short	0x0018
        /*00c4*/ 	.byte	0x00, 0xf5, 0x21, 0x00


	//----- nvinfo : EIATTR_KPARAM_INFO
	.align		4
.L_737:
        /*00c8*/ 	.byte	0x04, 0x17
        /*00ca*/ 	.short	(.L_739 - .L_738)
.L_738:
        /*00cc*/ 	.word	0x00000000
        /*00d0*/ 	.short	0x0002
        /*00d2*/ 	.short	0x0010
        /*00d4*/ 	.byte	0x00, 0xf5, 0x21, 0x00


	//----- nvinfo : EIATTR_KPARAM_INFO
	.align		4
.L_739:
        /*00d8*/ 	.byte	0x04, 0x17
        /*00da*/ 	.short	(.L_741 - .L_740)
.L_740:
        /*00dc*/ 	.word	0x00000000
        /*00e0*/ 	.short	0x0001
        /*00e2*/ 	.short	0x0008
        /*00e4*/ 	.byte	0x00, 0xf5, 0x21, 0x00


	//----- nvinfo : EIATTR_KPARAM_INFO
	.align		4
.L_741:
        /*00e8*/ 	.byte	0x04, 0x17
        /*00ea*/ 	.short	(.L_743 - .L_742)
.L_742:
        /*00ec*/ 	.word	0x00000000
        /*00f0*/ 	.short	0x0000
        /*00f2*/ 	.short	0x0000
        /*00f4*/ 	.byte	0x00, 0xf5, 0x21, 0x00


	//----- nvinfo : EIATTR_SPARSE_MMA_MASK
	.align		4
.L_743:
        /*00f8*/ 	.byte	0x03, 0x50
        /*00fa*/ 	.short	0x0000


	//----- nvinfo : EIATTR_MAXREG_COUNT
	.align		4
        /*00fc*/ 	.byte	0x03, 0x1b
        /*00fe*/ 	.short	0x00ff


	//----- nvinfo : EIATTR_NUM_BARRIERS
	.align		4
        /*0100*/ 	.byte	0x02, 0x4c
        /*0102*/ 	.byte	0x01
	.zero		1


	//----- nvinfo : EIATTR_MERCURY_ISA_VERSION
	.align		4
        /*0104*/ 	.byte	0x03, 0x5f
        /*0106*/ 	.short	0x0101


	//----- nvinfo : EIATTR_VRC_CTA_INIT_COUNT
	.align		4
        /*0108*/ 	.byte	0x02, 0x4a
	.zero		1
	.zero		1


	//----- nvinfo : EIATTR_EXIT_INSTR_OFFSETS
	.align		4
        /*010c*/ 	.byte	0x04, 0x1c
        /*010e*/ 	.short	(.L_745 - .L_744)


	//   ....[0]....
.L_744:
        /*0110*/ 	.word	0x00000070


	//   ....[1]....
        /*0114*/ 	.word	0x00000290


	//   ....[2]....
        /*0118*/ 	.word	0x000022a0


	//   ....[3]....
        /*011c*/ 	.word	0x00002330


	//   ....[4]....
        /*0120*/ 	.word	0x00002370


	//----- nvinfo : EIATTR_CRS_STACK_SIZE
	.align		4
.L_745:
        /*0124*/ 	.byte	0x04, 0x1e
        /*0126*/ 	.short	(.L_747 - .L_746)
.L_746:
        /*0128*/ 	.word	0x00000000


	//----- nvinfo : EIATTR_CBANK_PARAM_SIZE
	.align		4
.L_747:
        /*012c*/ 	.byte	0x03, 0x19
        /*012e*/ 	.short	0x005c


	//----- nvinfo : EIATTR_PARAM_CBANK
	.align		4
        /*0130*/ 	.byte	0x04, 0x0a
        /*0132*/ 	.short	(.L_749 - .L_748)
	.align		4
.L_748:
        /*0134*/ 	.word	index@(.nv.constant0._Z28gemm_half_q_half_gptq_kernelILi1ELb1ELb1EEvPK6__halfPKjS4_S2_PS0_iiiiiPKtibS2_i)
        /*0138*/ 	.short	0x0380
        /*013a*/ 	.short	0x005c


	//----- nvinfo : EIATTR_SW_WAR
	.align		4
.L_749:
        /*013c*/ 	.byte	0x04, 0x36
        /*013e*/ 	.short	(.L_751 - .L_750)
.L_750:
        /*0140*/ 	.word	0x00000008
.L_751:


//--------------------- .nv.info._Z28gemm_half_q_half_gptq_kernelILi8ELb1ELb0EEvPK6__halfPKjS4_S2_PS0_iiiiiPKtibS2_i --------------------------
	.section	.nv.info._Z28gemm_half_q_half_gptq_kernelILi8ELb1ELb0EEvPK6__halfPKjS4_S2_PS0_iiiiiPKtibS2_i,"",@"SHT_CUDA_INFO"
	.sectionflags	@""
	.align	4


	//----- nvinfo : EIATTR_CUDA_API_VERSION
	.align		4
        /*0000*/ 	.byte	0x04, 0x37
        /*0002*/ 	.short	(.L_753 - .L_752)
.L_752:
        /*0004*/ 	.word	0x00000082


	//----- nvinfo : EIATTR_KPARAM_INFO
	.align		4
.L_753:
        /*0008*/ 	.byte	0x04, 0x17
        /*000a*/ 	.short	(.L_755 - .L_754)
.L_754:
        /*000c*/ 	.word	0x00000000
        /*0010*/ 	.short	0x000e
        /*0012*/ 	.short	0x0058
        /*0014*/ 	.byte	0x00, 0xf0, 0x11, 0x00


	//----- nvinfo : EIATTR_KPARAM_INFO
	.align		4
.L_755:
        /*0018*/ 	.byte	0x04, 0x17
        /*001a*/ 	.short	(.L_757 - .L_756)
.L_756:
        /*001c*/ 	.word	0x00000000
        /*0020*/ 	.short	0x000d
        /*0022*/ 	.short	0x0050
        /*0024*/ 	.byte	0x00, 0xf5, 0x21, 0x00


	//----- nvinfo : EIATTR_KPARAM_INFO
	.align		4
.L_757:
        /*0028*/ 	.byte	0x04, 0x17
        /*002a*/ 	.short	(.L_759 - .L_758)
.L_758:
        /*002c*/ 	.word	0x00000000
        /*0030*/ 	.short	0x000c
        /*0032*/ 	.short	0x004c
        /*0034*/ 	.byte	0x00, 0xf0, 0x05, 0x00


	//----- nvinfo : EIATTR_KPARAM_INFO
	.align		4
.L_759:
        /*0038*/ 	.byte	0x04, 0x17
        /*003a*/ 	.short	(.L_761 - .L_760)
.L_760:
        /*003c*/ 	.word	0x00000000
        /*0040*/ 	.short	0x000b
        /*0042*/ 	.short	0x0048
        /*0044*/ 	.byte	0x00, 0xf0, 0x11, 0x00


	//----- nvinfo : EIATTR_KPARAM_INFO
	.align		4
.L_761:
        /*0048*/ 	.byte	0x04, 0x17
        /*004a*/ 	.short	(.L_763 - .L_762)
.L_762:
        /*004c*/ 	.word	0x00000000
        /*0050*/ 	.short	0x000a
        /*0052*/ 	.short	0x0040
        /*0054*/ 	.byte	0x00, 0xf5, 0x21, 0x00


	//----- nvinfo : EIATTR_KPARAM_INFO
	.align		4
.L_763:
        /*0058*/ 	.byte	0x04, 0x17
        /*005a*/ 	.short	(.L_765 - .L_764)
.L_764:
        /*005c*/ 	.word	0x00000000
        /*0060*/ 	.short	0x0009
        /*0062*/ 	.short	0x0038
        /*0064*/ 	.byte	0x00, 0xf0, 0x11, 0x00


	//----- nvinfo : EIATTR_KPARAM_INFO
	.align		4
.L_765:
        /*0068*/ 	.byte	0x04, 0x17
        /*006a*/ 	.short	(.L_767 - .L_766)
.L_766:
        /*006c*/ 	.word	0x00000000
        /*0070*/ 	.short	0x0008
        /*0072*/ 	.short	0x0034
        /*0074*/ 	.byte	0x00, 0xf0, 0x11, 0x00


	//----- nvinfo : EIATTR_KPARAM_INFO
	.align		4
.L_767:
        /*0078*/ 	.byte	0x04, 0x17
        /*007a*/ 	.short	(.L_769 - .L_768)
.L_768:
        /*007c*/ 	.word	0x00000000
        /*0080*/ 	.short	0x0007
        /*0082*/ 	.short	0x0030
        /*0084*/ 	.byte	0x00, 0xf0, 0x11, 0x00


	//----- nvinfo : EIATTR_KPARAM_INFO
	.align		4
.L_769:
        /*0088*/ 	.byte	0x04, 0x17
        /*008a*/ 	.short	(.L_771 - .L_770)
.L_770:
        /*008c*/ 	.word	0x00000000
        /*0090*/ 	.short	0x0006
        /*0092*/ 	.short	0x002c
        /*0094*/ 	.byte	0x00, 0xf0, 0x11, 0x00


	//----- nvinfo : EIATTR_KPARAM_INFO
	.align		4
.L_771:
        /*0098*/ 	.byte	0x04, 0x17
        /*009a*/ 	.short	(.L_773 - .L_772)
.L_772:
        /*009c*/ 	.word	0x00000000
        /*00a0*/ 	.short	0x0005
        /*00a2*/ 	.short	0x0028
        /*00a4*/ 	.byte	0x00, 0xf0, 0x11, 0x00


	//----- nvinfo : EIATTR_KPARAM_INFO
	.align		4
.L_773:
        /*00a8*/ 	.byte	0x04, 0x17
        /*00aa*/ 	.short	(.L_775 - .L_774)
.L_774:
        /*00ac*/ 	.word	0x00000000
        /*00b0*/ 	.short	0x0004
        /*00b2*/ 	.short	0x0020
        /*00b4*/ 	.byte	0x00, 0xf5, 0x21, 0x00


	//----- nvinfo : EIATTR_KPARAM_INFO
	.align		4
.L_775:
        /*00b8*/ 	.byte	0x04, 0x17
        /*00ba*/ 	.short	(.L_777 - .L_776)
.L_776:
        /*00bc*/ 	.word	0x00000000
        /*00c0*/ 	.short	0x0003
        /*00c2*/ 	.short	0x0018
        /*00c4*/ 	.byte	0x00, 0xf5, 0x21, 0x00


	//----- nvinfo : EIATTR_KPARAM_INFO
	.align		4
.L_777:
        /*00c8*/ 	.byte	0x04, 0x17
        /*00ca*/ 	.short	(.L_779 - .L_778)
.L_778:
        /*00cc*/ 	.word	0x00000000
        /*00d0*/ 	.short	0x0002
        /*00d2*/ 	.short	0x0010
        /*00d4*/ 	.byte	0x00, 0xf5, 0x21, 0x00


	//----- nvinfo : EIATTR_KPARAM_INFO
	.align		4
.L_779:
        /*00d8*/ 	.byte	0x04, 0x17
        /*00da*/ 	.short	(.L_781 - .L_780)
.L_780:
        /*00dc*/ 	.word	0x00000000
        /*00e0*/ 	.short	0x0001
        /*00e2*/ 	.short	0x0008
        /*00e4*/ 	.byte	0x00, 0xf5, 0x21, 0x00


	//----- nvinfo : EIATTR_KPARAM_INFO
	.align		4
.L_781:
        /*00e8*/ 	.byte	0x04, 0x17
        /*00ea*/ 	.short	(.L_783 - .L_782)
.L_782:
        /*00ec*/ 	.word	0x00000000
        /*00f0*/ 	.short	0x0000
        /*00f2*/ 	.short	0x0000
        /*00f4*/ 	.byte	0x00, 0xf5, 0x21, 0x00


	//----- nvinfo : EIATTR_SPARSE_MMA_MASK
	.align		4
.L_783:
        /*00f8*/ 	.byte	0x03, 0x50
        /*00fa*/ 	.short	0x0000


	//----- nvinfo : EIATTR_MAXREG_COUNT
	.align		4
        /*00fc*/ 	.byte	0x03, 0x1b
        /*00fe*/ 	.short	0x00ff


	//----- nvinfo : EIATTR_NUM_BARRIERS
	.align		4
        /*0100*/ 	.byte	0x02, 0x4c
        /*0102*/ 	.byte	0x01
	.zero		1


	//----- nvinfo : EIATTR_MERCURY_ISA_VERSION
	.align		4
        /*0104*/ 	.byte	0x03, 0x5f
        /*0106*/ 	.short	0x0101


	//----- nvinfo : EIATTR_VRC_CTA_INIT_COUNT
	.align		4
        /*0108*/ 	.byte	0x02, 0x4a
	.zero		1
	.zero		1


	//----- nvinfo : EIATTR_EXIT_INSTR_OFFSETS
	.align		4
        /*010c*/ 	.byte	0x04, 0x1c
        /*010e*/ 	.short	(.L_785 - .L_784)


	//   ....[0]....
.L_784:
        /*0110*/ 	.word	0x000001b0


	//   ....[1]....
        /*0114*/ 	.word	0x00000aa0


	//   ....[2]....
        /*0118*/ 	.word	0x00001bf0


	//   ....[3]....
        /*011c*/ 	.word	0x00001c80


	//   ....[4]....
        /*0120*/ 	.word	0x00001cc0


	//----- nvinfo : EIATTR_CRS_STACK_SIZE
	.align		4
.L_785:
        /*0124*/ 	.byte	0x04, 0x1e
        /*0126*/ 	.short	(.L_787 - .L_786)
.L_786:
        /*0128*/ 	.word	0x00000000


	//----- nvinfo : EIATTR_CBANK_PARAM_SIZE
	.align		4
.L_787:
        /*012c*/ 	.byte	0x03, 0x19
        /*012e*/ 	.short	0x005c


	//----- nvinfo : EIATTR_PARAM_CBANK
	.align		4
        /*0130*/ 	.byte	0x04, 0x0a
        /*0132*/ 	.short	(.L_789 - .L_788)
	.align		4
.L_788:
        /*0134*/ 	.word	index@(.nv.constant0._Z28gemm_half_q_half_gptq_kernelILi8ELb1ELb0EEvPK6__halfPKjS4_S2_PS0_iiiiiPKtibS2_i)
        /*0138*/ 	.short	0x0380
        /*013a*/ 	.short	0x005c


	//----- nvinfo : EIATTR_SW_WAR
	.align		4
.L_789:
        /*013c*/ 	.byte	0x04, 0x36
        /*013e*/ 	.short	(.L_791 - .L_790)
.L_790:
        /*0140*/ 	.word	0x00000008
.L_791:


//--------------------- .nv.info._Z28gemm_half_q_half_gptq_kernelILi7ELb1ELb0EEvPK6__halfPKjS4_S2_PS0_iiiiiPKtibS2_i --------------------------
	.section	.nv.info._Z28gemm_half_q_half_gptq_kernelILi7ELb1ELb0EEvPK6__halfPKjS4_S2_PS0_iiiiiPKtibS2_i,"",@"SHT_CUDA_INFO"
	.sectionflags	@""
	.align	4


	//----- nvinfo : EIATTR_CUDA_API_VERSION
	.align		4
        /*0000*/ 	.byte	0x04, 0x37
        /*0002*/ 	.short	(.L_793 - .L_792)
.L_792:
        /*0004*/ 	.word	0x00000082


	//----- nvinfo : EIATTR_KPARAM_INFO
	.align		4
.L_793:
        /*0008*/ 	.byte	0x04, 0x17
        /*000a*/ 	.short	(.L_795 - .L_794)
.L_794:
        /*000c*/ 	.word	0x00000000
        /*0010*/ 	.short	0x000e
        /*0012*/ 	.short	0x0058
        /*0014*/ 	.byte	0x00, 0xf0, 0x11, 0x00


	//----- nvinfo : EIATTR_KPARAM_INFO
	.align		4
.L_795:
        /*0018*/ 	.byte	0x04, 0x17
        /*001a*/ 	.short	(.L_797 - .L_796)
.L_796:
        /*001c*/ 	.word	0x00000000
        /*0020*/ 	.short	0x000d
        /*0022*/ 	.short	0x0050
        /*0024*/ 	.byte	0x00, 0xf5, 0x21, 0x00


	//----- nvinfo : EIATTR_KPARAM_INFO
	.align		4
.L_797:
        /*0028*/ 	.byte	0x04, 0x17
        /*002a*/ 	.short	(.L_799 - .L_798)
.L_798:
        /*002c*/ 	.word	0x00000000
        /*0030*/ 	.short	0x000c
        /*0032*/ 	.short	0x004c
        /*0034*/ 	.byte	0x00, 0xf0, 0x05, 0x00


	//----- nvinfo : EIATTR_KPARAM_INFO
	.align		4
.L_799:
        /*0038*/ 	.byte	0x04, 0x17
        /*003a*/ 	.short	(.L_801 - .L_800)
.L_800:
        /*003c*/ 	.word	0x00000000
        /*0040*/ 	.short	0x000b
        /*0042*/ 	.short	0x0048
        /*0044*/ 	.byte	0x00, 0xf0, 0x11, 0x00


	//----- nvinfo : EIATTR_KPARAM_INFO
	.align		4
.L_801:
        /*0048*/ 	.byte	0x04, 0x17
        /*004a*/ 	.short	(.L_803 - .L_802)
.L_802:
        /*004c*/ 	.word	0x00000000
        /*0050*/ 	.short	0x000a
        /*0052*/ 	.short	0x0040
        /*0054*/ 	.byte	0x00, 0xf5, 0x21, 0x00


	//----- nvinfo : EIATTR_KPARAM_INFO
	.align		4
.L_803:
        /*0058*/ 	.byte	0x04, 0x17
        /*005a*/ 	.short	(.L_805 - .L_804)
.L_804:
        /*005c*/ 	.word	0x00000000
        /*0060*/ 	.short	0x0009
        /*0062*/ 	.short	0x0038
        /*0064*/ 	.byte	0x00, 0xf0, 0x11, 0x00


	//----- nvinfo : EIATTR_KPARAM_INFO
	.align		4
.L_805:
        /*0068*/ 	.byte	0x04, 0x17
        /*006a*/ 	.short	(.L_807 - .L_806)
.L_806:
        /*006c*/ 	.word	0x00000000
        /*0070*/ 	.short	0x0008
        /*0072*/ 	.short	0x0034
        /*0074*/ 	.byte	0x00, 0xf0, 0x11, 0x00


	//----- nvinfo : EIATTR_KPARAM_INFO
	.align		4
.L_807:
        /*0078*/ 	.byte	0x04, 0x17
        /*007a*/ 	.short	(.L_809 - .L_808)
.L_808:
        /*007c*/ 	.word	0x00000000
        /*0080*/ 	.short	0x0007
        /*0082*/ 	.short	0x0030
        /*0084*/ 	.byte	0x00, 0xf0, 0x11, 0x00


	//----- nvinfo : EIATTR_KPARAM_INFO
	.align		4
.L_809:
        /*0088*/ 	.byte	0x04, 0x17
        /*008a*/ 	.short	(.L_811 - .L_810)
.L_810:
        /*008c*/ 	.word	0x00000000
        /*0090*/ 	.short	0x0006
        /*0092*/ 	.short	0x002c
        /*0094*/ 	.byte	0x00, 0xf0, 0x11, 0x00


	//----- nvinfo : EIATTR_KPARAM_INFO
	.align		4
.L_811:
        /*0098*/ 	.byte	0x04, 0x17
        /*009a*/ 	.short	(.L_813 - .L_812)
.L_812:
        /*009c*/ 	.word	0x00000000
        /*00a0*/ 	.short	0x0005
        /*00a2*/ 	.short	0x0028
        /*00a4*/ 	.byte	0x00, 0xf0, 0x11, 0x00


	//----- nvinfo : EIATTR_KPARAM_INFO
	.align		4
.L_813:
        /*00a8*/ 	.byte	0x04, 0x17
        /*00aa*/ 	.short	(.L_815 - .L_814)
.L_814:
        /*00ac*/ 	.word	0x00000000
        /*00b0*/ 	.short	0x0004
        /*00b2*/ 	.short	0x0020
        /*00b4*/ 	.byte	0x00, 0xf5, 0x21, 0x00


	//----- nvinfo : EIATTR_KPARAM_INFO
	.align		4
.L_815:
        /*00b8*/ 	.byte	0x04, 0x17
        /*00ba*/ 	.short	(.L_817 - .L_816)
.L_816:
        /*00bc*/ 	.word	0x00000000
        /*00c0*/ 	.short	0x0003
        /*00c2*/ 	.short	0x0018
        /*00c4*/ 	.byte	0x00, 0xf5, 0x21, 0x00


	//----- nvinfo : EIATTR_KPARAM_INFO
	.align		4
.L_817:
        /*00c8*/ 	.byte	0x04, 0x17
        /*00ca*/ 	.short	(.L_819 - .L_818)
.L_818:
        /*00cc*/ 	.word	0x00000000
        /*00d0*/ 	.short	0x0002
        /*00d2*/ 	.short	0x0010
        /*00d4*/ 	.byte	0x00, 0xf5, 0x21, 0x00


	//----- nvinfo : EIATTR_KPARAM_INFO
	.align		4
.L_819:
        /*00d8*/ 	.byte	0x04, 0x17
        /*00da*/ 	.short	(.L_821 - .L_820)
.L_820:
        /*00dc*/ 	.word	0x00000000
        /*00e0*/ 	.short	0x0001
        /*00e2*/ 	.short	0x0008
        /*00e4*/ 	.byte	0x00, 0xf5, 0x21, 0x00


	//----- nvinfo : EIATTR_KPARAM_INFO
	.align		4
.L_821:
        /*00e8*/ 	.byte	0x04, 0x17
        /*00ea*/ 	.short	(.L_823 - .L_822)
.L_822:
        /*00ec*/ 	.word	0x00000000
        /*00f0*/ 	.short	0x0000
        /*00f2*/ 	.short	0x0000
        /*00f4*/ 	.byte	0x00, 0xf5, 0x21, 0x00


	//----- nvinfo : EIATTR_SPARSE_MMA_MASK
	.align		4
.L_823:
        /*00f8*/ 	.byte	0x03, 0x50
        /*00fa*/ 	.short	0x0000


	//----- nvinfo : EIATTR_MAXREG_COUNT
	.align		4
        /*00fc*/ 	.byte	0x03, 0x1b
        /*00fe*/ 	.short	0x00ff


	//----- nvinfo : EIATTR_NUM_BARRIERS
	.align		4
        /*0100*/ 	.byte	0x02, 0x4c
        /*0102*/ 	.byte	0x01
	.zero		1


	//----- nvinfo : EIATTR_MERCURY_ISA_VERSION
	.align		4
        /*0104*/ 	.byte	0x03, 0x5f
        /*0106*/ 	.short	0x0101


	//----- nvinfo : EIATTR_VRC_CTA_INIT_COUNT
	.align		4
        /*0108*/ 	.byte	0x02, 0x4a
	.zero		1
	.zero		1


	//----- nvinfo : EIATTR_EXIT_INSTR_OFFSETS
	.align		4
        /*010c*/ 	.byte	0x04, 0x1c
        /*010e*/ 	.short	(.L_825 - .L_824)


	//   ....[0]....
.L_824:
        /*0110*/ 	.word	0x00000180


	//   ....[1]....
        /*0114*/ 	.word	0x00000990


	//   ....[2]....
        /*0118*/ 	.word	0x000018b0


	//   ....[3]....
        /*011c*/ 	.word	0x00001940


	//   ....[4]....
        /*0120*/ 	.word	0x00001980


	//----- nvinfo : EIATTR_CRS_STACK_SIZE
	.align		4
.L_825:
        /*0124*/ 	.byte	0x04, 0x1e
        /*0126*/ 	.short	(.L_827 - .L_826)
.L_826:
        /*0128*/ 	.word	0x00000000


	//----- nvinfo : EIATTR_CBANK_PARAM_SIZE
	.align		4
.L_827:
        /*012c*/ 	.byte	0x03, 0x19
        /*012e*/ 	.short	0x005c


	//----- nvinfo : EIATTR_PARAM_CBANK
	.align		4
        /*0130*/ 	.byte	0x04, 0x0a
        /*0132*/ 	.short	(.L_829 - .L_828)
	.align		4
.L_828:
        /*0134*/ 	.word	index@(.nv.constant0._Z28gemm_half_q_half_gptq_kernelILi7ELb1ELb0EEvPK6__halfPKjS4_S2_PS0_iiiiiPKtibS2_i)
        /*0138*/ 	.short	0x0380
        /*013a*/ 	.short	0x005c


	//----- nvinfo : EIATTR_SW_WAR
	.align		4
.L_829:
        /*013c*/ 	.byte	0x04, 0x36
        /*013e*/ 	.short	(.L_831 - .L_830)
.L_830:
        /*0140*/ 	.word	0x00000008
.L_831:


//--------------------- .nv.info._Z28gemm_half_q_half_gptq_kernelILi6ELb1ELb0EEvPK6__halfPKjS4_S2_PS0_iiiiiPKtibS2_i --------------------------
	.section	.nv.info._Z28gemm_half_q_half_gptq_kernelILi6ELb1ELb0EEvPK6__halfPKjS4_S2_PS0_iiiiiPKtibS2_i,"",@"SHT_CUDA_INFO"
	.sectionflags	@""
	.align	4


	//----- nvinfo : EIATTR_CUDA_API_VERSION
	.align		4
        /*0000*/ 	.byte	0x04, 0x37
        /*0002*/ 	.short	(.L_833 - .L_832)
.L_832:
        /*0004*/ 	.word	0x00000082


	//----- nvinfo : EIATTR_KPARAM_INFO
	.align		4
.L_833:
        /*0008*/ 	.byte	0x04, 0x17
        /*000a*/ 	.short	(.L_835 - .L_834)
.L_834:
        /*000c*/ 	.word	0x00000000
        /*0010*/ 	.short	0x000e
        /*0012*/ 	.short	0x0058
        /*0014*/ 	.byte	0x00, 0xf0, 0x11, 0x00


	//----- nvinfo : EIATTR_KPARAM_INFO
	.align		4
.L_835:
        /*0018*/ 	.byte	0x04, 0x17
        /*001a*/ 	.short	(.L_837 - .L_836)
.L_836:
        /*001c*/ 	.word	0x00000000
        /*0020*/ 	.short	0x000d
        /*0022*/ 	.short	0x0050
        /*0024*/ 	.byte	0x00, 0xf5, 0x21, 0x00


	//----- nvinfo : EIATTR_KPARAM_INFO
	.align		4
.L_837:
        /*0028*/ 	.byte	0x04, 0x17
        /*002a*/ 	.short	(.L_839 - .L_838)
.L_838:
        /*002c*/ 	.word	0x00000000
        /*0030*/ 	.short	0x000c
        /*0032*/ 	.short	0x004c
        /*0034*/ 	.byte	0x00, 0xf0, 0x05, 0x00


	//----- nvinfo : EIATTR_KPARAM_INFO
	.align		4
.L_839:
        /*0038*/ 	.byte	0x04, 0x17
        /*003a*/ 	.short	(.L_841 - .L_840)
.L_840:
        /*003c*/ 	.word	0x00000000
        /*0040*/ 	.short	0x000b
        /*0042*/ 	.short	0x0048
        /*0044*/ 	.byte	0x00, 0xf0, 0x11, 0x00


	//----- nvinfo : EIATTR_KPARAM_INFO
	.align		4
.L_841:
        /*0048*/ 	.byte	0x04, 0x17
        /*004a*/ 	.short	(.L_843 - .L_842)
.L_842:
        /*004c*/ 	.word	0x00000000
        /*0050*/ 	.short	0x000a
        /*0052*/ 	.short	0x0040
        /*0054*/ 	.byte	0x00, 0xf5, 0x21, 0x00


	//----- nvinfo : EIATTR_KPARAM_INFO
	.align		4
.L_843:
        /*0058*/ 	.byte	0x04, 0x17
        /*005a*/ 	.short	(.L_845 - .L_844)
.L_844:
        /*005c*/ 	.word	0x00000000
        /*0060*/ 	.short	0x0009
        /*0062*/ 	.short	0x0038
        /*0064*/ 	.byte	0x00, 0xf0, 0x11, 0x00


	//----- nvinfo : EIATTR_KPARAM_INFO
	.align		4
.L_845:
        /*0068*/ 	.byte	0x04, 0x17
        /*006a*/ 	.short	(.L_847 - .L_846)
.L_846:
        /*006c*/ 	.word	0x00000000
        /*0070*/ 	.short	0x0008
        /*0072*/ 	.short	0x0034
        /*0074*/ 	.byte	0x00, 0xf0, 0x11, 0x00


	//----- nvinfo : EIATTR_KPARAM_INFO
	.align		4
.L_847:
        /*0078*/ 	.byte	0x04, 0x17
        /*007a*/ 	.short	(.L_849 - .L_848)
.L_848:
        /*007c*/ 	.word	0x00000000
        /*0080*/ 	.short	0x0007
        /*0082*/ 	.short	0x0030
        /*0084*/ 	.byte	0x00, 0xf0, 0x11, 0x00


	//----- nvinfo : EIATTR_KPARAM_INFO
	.align		4
.L_849:
        /*0088*/ 	.byte	0x04, 0x17
        /*008a*/ 	.short	(.L_851 - .L_850)
.L_850:
        /*008c*/ 	.word	0x00000000
        /*0090*/ 	.short	0x0006
        /*0092*/ 	.short	0x002c
        /*0094*/ 	.byte	0x00, 0xf0, 0x11, 0x00


	//----- nvinfo : EIATTR_KPARAM_INFO
	.align		4
.L_851:
        /*0098*/ 	.byte	0x04, 0x17
        /*009a*/ 	.short	(.L_853 - .L_852)
.L_852:
        /*009c*/ 	.word	0x00000000
        /*00a0*/ 	.short	0x0005
        /*00a2*/ 	.short	0x0028
        /*00a4*/ 	.byte	0x00, 0xf0, 0x11, 0x00


	//----- nvinfo : EIATTR_KPARAM_INFO
	.align		4
.L_853:
        /*00a8*/ 	.byte	0x04, 0x17
        /*00aa*/ 	.short	(.L_855 - .L_854)
.L_854:
        /*00ac*/ 	.word	0x00000000
        /*00b0*/ 	.short	0x0004
        /*00b2*/ 	.short	0x0020
        /*00b4*/ 	.byte	0x00, 0xf5, 0x21, 0x00


	//----- nvinfo : EIATTR_KPARAM_INFO
	.align		4
.L_855:
        /*00b8*/ 	.byte	0x04, 0x17
        /*00ba*/ 	.short	(.L_857 - .L_856)
.L_856:
        /*00bc*/ 	.word	0x00000000
        /*00c0*/ 	.short	0x0003
        /*00c2*/ 	.short	0x0018
        /*00c4*/ 	.byte	0x00, 0xf5, 0x21, 0x00


	//----- nvinfo : EIATTR_KPARAM_INFO
	.align		4
.L_857:
        /*00c8*/ 	.byte	0x04, 0x17
        /*00ca*/ 	.short	(.L_859 - .L_858)
.L_858:
        /*00cc*/ 	.word	0x00000000
        /*00d0*/ 	.short	0x0002
        /*00d2*/ 	.short	0x0010
        /*00d4*/ 	.byte	0x00, 0xf5, 0x21, 0x00


	//----- nvinfo : EIATTR_KPARAM_INFO
	.align		4
.L_859:
        /*00d8*/ 	.byte	0x04, 0x17
        /*00da*/ 	.short	(.L_861 - .L_860)
.L_860:
        /*00dc*/ 	.word	0x00000000
        /*00e0*/ 	.short	0x0001
        /*00e2*/ 	.short	0x0008
        /*00e4*/ 	.byte	0x00, 0xf5, 0x21, 0x00


	//----- nvinfo : EIATTR_KPARAM_INFO
	.align		4
.L_861:
        /*00e8*/ 	.byte	0x04, 0x17
        /*00ea*/ 	.short	(.L_863 - .L_862)
.L_862:
        /*00ec*/ 	.word	0x00000000
        /*00f0*/ 	.short	0x0000
        /*00f2*/ 	.short	0x0000
        /*00f4*/ 	.byte	0x00, 0xf5, 0x21, 0x00


	//----- nvinfo : EIATTR_SPARSE_MMA_MASK
	.align		4
.L_863:
        /*00f8*/ 	.byte	0x03, 0x50
        /*00fa*/ 	.short	0x0000


	//----- nvinfo : EIATTR_MAXREG_COUNT
	.align		4
        /*00fc*/ 	.byte	0x03, 0x1b
        /*00fe*/ 	.short	0x00ff


	//----- nvinfo : EIATTR_NUM_BARRIERS
	.align		4
        /*0100*/ 	.byte	0x02, 0x4c
        /*0102*/ 	.byte	0x01
	.zero		1


	//----- nvinfo : EIATTR_MERCURY_ISA_VERSION
	.align		4
        /*0104*/ 	.byte	0x03, 0x5f
        /*0106*/ 	.short	0x0101


	//----- nvinfo : EIATTR_VRC_CTA_INIT_COUNT
	.align		4
        /*0108*/ 	.byte	0x02, 0x4a
	.zero		1
	.zero		1


	//----- nvinfo : EIATTR_EXIT_INSTR_OFFSETS
	.align		4
        /*010c*/ 	.byte	0x04, 0x1c
        /*010e*/ 	.short	(.L_865 - .L_864)


	//   ....[0]....
.L_864:
        /*0110*/ 	.word	0x00000160


	//   ....[1]....
        /*0114*/ 	.word	0x00000890


	//   ....[2]....
        /*0118*/ 	.word	0x00001580


	//   ....[3]....
        /*011c*/ 	.word	0x00001610


	//   ....[4]....
        /*0120*/ 	.word	0x00001650


	//----- nvinfo : EIATTR_CRS_STACK_SIZE
	.align		4
.L_865:
        /*0124*/ 	.byte	0x04, 0x1e
        /*0126*/ 	.short	(.L_867 - .L_866)
.L_866:
        /*0128*/ 	.word	0x00000000


	//----- nvinfo : EIATTR_CBANK_PARAM_SIZE
	.align		4
.L_867:
        /*012c*/ 	.byte	0x03, 0x19
        /*012e*/ 	.short	0x005c


	//----- nvinfo : EIATTR_PARAM_CBANK
	.align		4
        /*0130*/ 	.byte	0x04, 0x0a
        /*0132*/ 	.short	(.L_869 - .L_868)
	.align		4
.L_868:
        /*0134*/ 	.word	index@(.nv.constant0._Z28gemm_half_q_half_gptq_kernelILi6ELb1ELb0EEvPK6__halfPKjS4_S2_PS0_iiiiiPKtibS2_i)
        /*0138*/ 	.short	0x0380
        /*013a*/ 	.short	0x005c


	//----- nvinfo : EIATTR_SW_WAR
	.align		4
.L_869:
        /*013c*/ 	.byte	0x04, 0x36
        /*013e*/ 	.short	(.L_871 - .L_870)
.L_870:
        /*0140*/ 	.word	0x00000008
.L_871:


//--------------------- .nv.info._Z28gemm_half_q_half_gptq_kernelILi5ELb1ELb0EEvPK6__halfPKjS4_S2_PS0_iiiiiPKtibS2_i --------------------------
	.section	.nv.info._Z28gemm_half_q_half_gptq_kernelILi5ELb1ELb0EEvPK6__halfPKjS4_S2_PS0_iiiiiPKtibS2_i,"",@"SHT_CUDA_INFO"
	.sectionflags	@""
	.align	4


	//----- nvinfo : EIATTR_CUDA_API_VERSION
	.align		4
        /*0000*/ 	.byte	0x04, 0x37
        /*0002*/ 	.short	(.L_873 - .L_872)
.L_872:
        /*0004*/ 	.word	0x00000082


	//----- nvinfo : EIATTR_KPARAM_INFO
	.align		4
.L_873:
        /*0008*/ 	.byte	0x04, 0x17
        /*000a*/ 	.short	(.L_875 - .L_874)
.L_874:
        /*000c*/ 	.word	0x00000000
        /*0010*/ 	.short	0x000e
        /*0012*/ 	.short	0x0058
        /*0014*/ 	.byte	0x00, 0xf0, 0x11, 0x00


	//----- nvinfo : EIATTR_KPARAM_INFO
	.align		4
.L_875:
        /*0018*/ 	.byte	0x04, 0x17
        /*001a*/ 	.short	(.L_877 - .L_876)
.L_876:
        /*001c*/ 	.word	0x00000000
        /*0020*/ 	.short	0x000d
        /*0022*/ 	.short	0x0050
        /*0024*/ 	.byte	0x00, 0xf5, 0x21, 0x00


	//----- nvinfo : EIATTR_KPARAM_INFO
	.align		4
.L_877:
        /*0028*/ 	.byte	0x04, 0x17
        /*002a*/ 	.short	(.L_879 - .L_878)
.L_878:
        /*002c*/ 	.word	0x00000000
        /*0030*/ 	.short	0x000c
        /*0032*/ 	.short	0x004c
        /*0034*/ 	.byte	0x00, 0xf0, 0x05, 0x00


	//----- nvinfo : EIATTR_KPARAM_INFO
	.align		4
.L_879:
        /*0038*/ 	.byte	0x04, 0x17
        /*003a*/ 	.short	(.L_881 - .L_880)
.L_880:
        /*003c*/ 	.word	0x00000000
        /*0040*/ 	.short	0x000b
        /*0042*/ 	.short	0x0048
        /*0044*/ 	.byte	0x00, 0xf0, 0x11, 0x00


	//----- nvinfo : EIATTR_KPARAM_INFO
	.align		4
.L_881:
        /*0048*/ 	.byte	0x04, 0x17
        /*004a*/ 	.short	(.L_883 - .L_882)
.L_882:
        /*004c*/ 	.word	0x00000000
        /*0050*/ 	.short	0x000a
        /*0052*/ 	.short	0x0040
        /*0054*/ 	.byte	0x00, 0xf5, 0x21, 0x00


	//----- nvinfo : EIATTR_KPARAM_INFO
	.align		4
.L_883:
        /*0058*/ 	.byte	0x04, 0x17
        /*005a*/ 	.short	(.L_885 - .L_884)
.L_884:
        /*005c*/ 	.word	0x00000000
        /*0060*/ 	.short	0x0009
        /*0062*/ 	.short	0x0038
        /*0064*/ 	.byte	0x00, 0xf0, 0x11, 0x00


	//----- nvinfo : EIATTR_KPARAM_INFO
	.align		4
.L_885:
        /*0068*/ 	.byte	0x04, 0x17
        /*006a*/ 	.short	(.L_887 - .L_886)
.L_886:
        /*006c*/ 	.word	0x00000000
        /*0070*/ 	.short	0x0008
        /*0072*/ 	.short	0x0034
        /*0074*/ 	.byte	0x00, 0xf0, 0x11, 0x00


	//----- nvinfo : EIATTR_KPARAM_INFO
	.align		4
.L_887:
        /*0078*/ 	.byte	0x04, 0x17
        /*007a*/ 	.short	(.L_889 - .L_888)
.L_888:
        /*007c*/ 	.word	0x00000000
        /*0080*/ 	.short	0x0007
        /*0082*/ 	.short	0x0030
        /*0084*/ 	.byte	0x00, 0xf0, 0x11, 0x00


	//----- nvinfo : EIATTR_KPARAM_INFO
	.align		4
.L_889:
        /*0088*/ 	.byte	0x04, 0x17
        /*008a*/ 	.short	(.L_891 - .L_890)
.L_890:
        /*008c*/ 	.word	0x00000000
        /*0090*/ 	.short	0x0006
        /*0092*/ 	.short	0x002c
        /*0094*/ 	.byte	0x00, 0xf0, 0x11, 0x00


	//----- nvinfo : EIATTR_KPARAM_INFO
	.align		4
.L_891:
        /*0098*/ 	.byte	0x04, 0x17
        /*009a*/ 	.short	(.L_893 - .L_892)
.L_892:
        /*009c*/ 	.word	0x00000000
        /*00a0*/ 	.short	0x0005
        /*00a2*/ 	.short	0x0028
        /*00a4*/ 	.byte	0x00, 0xf0, 0x11, 0x00


	//----- nvinfo : EIATTR_KPARAM_INFO
	.align		4
.L_893:
        /*00a8*/ 	.byte	0x04, 0x17
        /*00aa*/ 	.short	(.L_895 - .L_894)
.L_894:
        /*00ac*/ 	.word	0x00000000
        /*00b0*/ 	.short	0x0004
        /*00b2*/ 	.short	0x0020
        /*00b4*/ 	.byte	0x00, 0xf5, 0x21, 0x00


	//----- nvinfo : EIATTR_KPARAM_INFO
	.align		4
.L_895:
        /*00b8*/ 	.byte	0x04, 0x17
        /*00ba*/ 	.short	(.L_897 - .L_896)
.L_896:
        /*00bc*/ 	.word	0x00000000
        /*00c0*/ 	.short	0x0003
        /*00c2*/ 	.short	0x0018
        /*00c4*/ 	.byte	0x00, 0xf5, 0x21, 0x00


	//----- nvinfo : EIATTR_KPARAM_INFO
	.align		4
.L_897:
        /*00c8*/ 	.byte	0x04, 0x17
        /*00ca*/ 	.short	(.L_899 - .L_898)
.L_898:
        /*00cc*/ 	.word	0x00000000
        /*00d0*/ 	.short	0x0002
        /*00d2*/ 	.short	0x0010
        /*00d4*/ 	.byte	0x00, 0xf5, 0x21, 0x00


	//----- nvinfo : EIATTR_KPARAM_INFO
	.align		4
.L_899:
        /*00d8*/ 	.byte	0x04, 0x17
        /*00da*/ 	.short	(.L_901 - .L_900)
.L_900:
        /*00dc*/ 	.word	0x00000000
        /*00e0*/ 	.short	0x0001
        /*00e2*/ 	.short	0x0008
        /*00e4*/ 	.byte	0x00, 0xf5, 0x21, 0x00


	//----- nvinfo : EIATTR_KPARAM_INFO
	.align		4
.L_901:
        /*00e8*/ 	.byte	0x04, 0x17
        /*00ea*/ 	.short	(.L_903 - .L_902)
.L_902:
        /*00ec*/ 	.word	0x00000000
        /*00f0*/ 	.short	0x0000
        /*00f2*/ 	.short	0x0000
        /*00f4*/ 	.byte	0x00, 0xf5, 0x21, 0x00


	//----- nvinfo : EIATTR_SPARSE_MMA_MASK
	.align		4
.L_903:
        /*00f8*/ 	.byte	0x03, 0x50
        /*00fa*/ 	.short	0x0000


	//----- nvinfo : EIATTR_MAXREG_COUNT
	.align		4
        /*00fc*/ 	.byte	0x03, 0x1b
        /*00fe*/ 	.short	0x00ff


	//----- nvinfo : EIATTR_NUM_BARRIERS
	.align		4
        /*0100*/ 	.byte	0x02, 0x4c
        /*0102*/ 	.byte	0x01
	.zero		1


	//----- nvinfo : EIATTR_MERCURY_ISA_VERSION
	.align		4
        /*0104*/ 	.byte	0x03, 0x5f
        /*0106*/ 	.short	0x0101


	//----- nvinfo : EIATTR_VRC_CTA_INIT_COUNT
	.align		4
        /*0108*/ 	.byte	0x02, 0x4a
	.zero		1
	.zero		1


	//----- nvinfo : EIATTR_EXIT_INSTR_OFFSETS
	.align		4
        /*010c*/ 	.byte	0x04, 0x1c
        /*010e*/ 	.short	(.L_905 - .L_904)


	//   ....[0]....
.L_904:
        /*0110*/ 	.word	0x00000130


	//   ....[1]....
        /*0114*/ 	.word	0x00000780


	//   ....[2]....
        /*0118*/ 	.word	0x00001240


	//   ....[3]....
        /*011c*/ 	.word	0x000012d0


	//   ....[4]....
        /*0120*/ 	.word	0x00001310


	//----- nvinfo : EIATTR_CRS_STACK_SIZE
	.align		4
.L_905:
        /*0124*/ 	.byte	0x04, 0x1e
        /*0126*/ 	.short	(.L_907 - .L_906)
.L_906:
        /*0128*/ 	.word	0x00000000


	//----- nvinfo : EIATTR_CBANK_PARAM_SIZE
	.align		4
.L_907:
        /*012c*/ 	.byte	0x03, 0x19
        /*012e*/ 	.short	0x005c


	//----- nvinfo : EIATTR_PARAM_CBANK
	.align		4
        /*0130*/ 	.byte	0x04, 0x0a
        /*0132*/ 	.short	(.L_909 - .L_908)
	.align		4
.L_908:
        /*0134*/ 	.word	index@(.nv.constant0._Z28gemm_half_q_half_gptq_kernelILi5ELb1ELb0EEvPK6__halfPKjS4_S2_PS0_iiiiiPKtibS2_i)
        /*0138*/ 	.short	0x0380
        /*013a*/ 	.short	0x005c


	//----- nvinfo : EIATTR_SW_WAR
	.align		4
.L_909:
        /*013c*/ 	.byte	0x04, 0x36
        /*013e*/ 	.short	(.L_911 - .L_910)
.L_910:
        /*0140*/ 	.word	0x00000008
.L_911:


//--------------------- .nv.info._Z28gemm_half_q_half_gptq_kernelILi4ELb1ELb0EEvPK6__halfPKjS4_S2_PS0_iiiiiPKtibS2_i --------------------------
	.section	.nv.info._Z28gemm_half_q_half_gptq_kernelILi4ELb1ELb0EEvPK6__halfPKjS4_S2_PS0_iiiiiPKtibS2_i,"",@"SHT_CUDA_INFO"
	.sectionflags	@""
	.align	4


	//----- nvinfo : EIATTR_CUDA_API_VERSION
	.align		4
        /*0000*/ 	.byte	0x04, 0x37
        /*0002*/ 	.short	(.L_913 - .L_912)
.L_912:
        /*0004*/ 	.word	0x00000082


	//----- nvinfo : EIATTR_KPARAM_INFO
	.align		4
.L_913:
        /*0008*/ 	.byte	0x04, 0x17
        /*000a*/ 	.short	(.L_915 - .L_914)
.L_914:
        /*000c*/ 	.word	0x00000000
        /*0010*/ 	.short	0x000e
        /*0012*/ 	.short	0x0058
        /*0014*/ 	.byte	0x00, 0xf0, 0x11, 0x00


	//----- nvinfo : EIATTR_KPARAM_INFO
	.align		4
.L_915:
        /*0018*/ 	.byte	0x04, 0x17
        /*001a*/ 	.short	(.L_917 - .L_916)
.L_916:
        /*001c*/ 	.word	0x00000000
        /*0020*/ 	.short	0x000d
        /*0022*/ 	.short	0x0050
        /*0024*/ 	.byte	0x00, 0xf5, 0x21, 0x00


	//----- nvinfo : EIATTR_KPARAM_INFO
	.align		4
.L_917:
        /*0028*/ 	.byte	0x04, 0x17
        /*002a*/ 	.short	(.L_919 - .L_918)
.L_918:
        /*002c*/ 	.word	0x00000000
        /*0030*/ 	.short	0x000c
        /*0032*/ 	.short	0x004c
        /*0034*/ 	.byte	0x00, 0xf0, 0x05, 0x00


	//----- nvinfo : EIATTR_KPARAM_INFO
	.align		4
.L_919:
        /*0038*/ 	.byte	0x04, 0x17
        /*003a*/ 	.short	(.L_921 - .L_920)
.L_920:
        /*003c*/ 	.word	0x00000000
        /*0040*/ 	.short	0x000b
        /*0042*/ 	.short	0x0048
        /*0044*/ 	.byte	0x00, 0xf0, 0x11, 0x00


	//----- nvinfo : EIATTR_KPARAM_INFO
	.align		4
.L_921:
        /*0048*/ 	.byte	0x04, 0x17
        /*004a*/ 	.short	(.L_923 - .L_922)
.L_922:
        /*004c*/ 	.word	0x00000000
        /*0050*/ 	.short	0x000a
        /*0052*/ 	.short	0x0040
        /*0054*/ 	.byte	0x00, 0xf5, 0x21, 0x00


	//----- nvinfo : EIATTR_KPARAM_INFO
	.align		4
.L_923:
        /*0058*/ 	.byte	0x04, 0x17
        /*005a*/ 	.short	(.L_925 - .L_924)
.L_924:
        /*005c*/ 	.word	0x00000000
        /*0060*/ 	.short	0x0009
        /*0062*/ 	.short	0x0038
        /*0064*/ 	.byte	0x00, 0xf0, 0x11, 0x00


	//----- nvinfo : EIATTR_KPARAM_INFO
	.align		4
.L_925:
        /*0068*/ 	.byte	0x04, 0x17
        /*006a*/ 	.short	(.L_927 - .L_926)
.L_926:
        /*006c*/ 	.word	0x00000000
        /*0070*/ 	.short	0x0008
        /*0072*/ 	.short	0x0034
        /*0074*/ 	.byte	0x00, 0xf0, 0x11, 0x00


	//----- nvinfo : EIATTR_KPARAM_INFO
	.align		4
.L_927:
        /*0078*/ 	.byte	0x04, 0x17
        /*007a*/ 	.short	(.L_929 - .L_928)
.L_928:
        /*007c*/ 	.word	0x00000000
        /*0080*/ 	.short	0x0007
        /*0082*/ 	.short	0x0030
        /*0084*/ 	.byte	0x00, 0xf0, 0x11, 0x00


	//----- nvinfo : EIATTR_KPARAM_INFO
	.align		4
.L_929:
        /*0088*/ 	.byte	0x04, 0x17
        /*008a*/ 	.short	(.L_931 - .L_930)
.L_930:
        /*008c*/ 	.word	0x00000000
        /*0090*/ 	.short	0x0006
        /*0092*/ 	.short	0x002c
        /*0094*/ 	.byte	0x00, 0xf0, 0x11, 0x00


	//----- nvinfo : EIATTR_KPARAM_INFO
	.align		4
.L_931:
        /*0098*/ 	.byte	0x04, 0x17
        /*009a*/ 	.short	(.L_933 - .L_932)
.L_932:
        /*009c*/ 	.word	0x00000000
        /*00a0*/ 	.short	0x0005
        /*00a2*/ 	.short	0x0028
        /*00a4*/ 	.byte	0x00, 0xf0, 0x11, 0x00


	//----- nvinfo : EIATTR_KPARAM_INFO
	.align		4
.L_933:
        /*00a8*/ 	.byte	0x04, 0x17
        /*00aa*/ 	.short	(.L_935 - .L_934)
.L_934:
        /*00ac*/ 	.word	0x00000000
        /*00b0*/ 	.short	0x0004
        /*00b2*/ 	.short	0x0020
        /*00b4*/ 	.byte	0x00, 0xf5, 0x21, 0x00


	//----- nvinfo : EIATTR_KPARAM_INFO
	.align		4
.L_935:
        /*00b8*/ 	.byte	0x04, 0x17
        /*00ba*/ 	.short	(.L_937 - .L_936)
.L_936:
        /*00bc*/ 	.word	0x00000000
        /*00c0*/ 	.short	0x0003
        /*00c2*/ 	.short	0x0018
        /*00c4*/ 	.byte	0x00, 0xf5, 0x21, 0x00


	//----- nvinfo : EIATTR_KPARAM_INFO
	.align		4
.L_937:
        /*00c8*/ 	.byte	0x04, 0x17
        /*00ca*/ 	.short	(.L_939 - .L_938)
.L_938:
        /*00cc*/ 	.word	0x00000000
        /*00d0*/ 	.short	0x0002
        /*00d2*/ 	.short	0x0010
        /*00d4*/ 	.byte	0x00, 0xf5, 0x21, 0x00


	//----- nvinfo : EIATTR_KPARAM_INFO
	.align		4
.L_939:
        /*00d8*/ 	.byte	0x04, 0x17
        /*00da*/ 	.short	(.L_941 - .L_940)
.L_940:
        /*00dc*/ 	.word	0x00000000
        /*00e0*/ 	.short	0x0001
        /*00e2*/ 	.short	0x0008
        /*00e4*/ 	.byte	0x00, 0xf5, 0x21, 0x00


	//----- nvinfo : EIATTR_KPARAM_INFO
	.align		4
.L_941:
        /*00e8*/ 	.byte	0x04, 0x17
        /*00ea*/ 	.short	(.L_943 - .L_942)
.L_942:
        /*00ec*/ 	.word	0x00000000
        /*00f0*/ 	.short	0x0000
        /*00f2*/ 	.short	0x0000
        /*00f4*/ 	.byte	0x00, 0xf5, 0x21, 0x00


	//----- nvinfo : EIATTR_SPARSE_MMA_MASK
	.align		4
.L_943:
        /*00f8*/ 	.byte	0x03, 0x50
        /*00fa*/ 	.short	0x0000


	//----- nvinfo : EIATTR_MAXREG_COUNT
	.align		4
        /*00fc*/ 	.byte	0x03, 0x1b
        /*00fe*/ 	.short	0x00ff


	//----- nvinfo : EIATTR_NUM_BARRIERS
	.align		4
        /*0100*/ 	.byte	0x02, 0x4c
        /*0102*/ 	.byte	0x01
	.zero		1


	//----- nvinfo : EIATTR_MERCURY_ISA_VERSION
	.align		4
        /*0104*/ 	.byte	0x03, 0x5f
        /*0106*/ 	.short	0x0101


	//----- nvinfo : EIATTR_VRC_CTA_INIT_COUNT
	.align		4
        /*0108*/ 	.byte	0x02, 0x4a
	.zero		1
	.zero		1


	//----- nvinfo : EIATTR_EXIT_INSTR_OFFSETS
	.align		4
        /*010c*/ 	.byte	0x04, 0x1c
        /*010e*/ 	.short	(.L_945 - .L_944)


	//   ....[0]....
.L_944:
        /*0110*/ 	.word	0x00000100


	//   ....[1]....
        /*0114*/ 	.word	0x00000690


	//   ....[2]....
        /*0118*/ 	.word	0x00004110


	//   ....[3]....
        /*011c*/ 	.word	0x000041b0


	//   ....[4]....
        /*0120*/ 	.word	0x000041f0


	//----- nvinfo : EIATTR_CRS_STACK_SIZE
	.align		4
.L_945:
        /*0124*/ 	.byte	0x04, 0x1e
        /*0126*/ 	.short	(.L_947 - .L_946)
.L_946:
        /*0128*/ 	.word	0x00000000


	//----- nvinfo : EIATTR_CBANK_PARAM_SIZE
	.align		4
.L_947:
        /*012c*/ 	.byte	0x03, 0x19
        /*012e*/ 	.short	0x005c


	//----- nvinfo : EIATTR_PARAM_CBANK
	.align		4
        /*0130*/ 	.byte	0x04, 0x0a
        /*0132*/ 	.short	(.L_949 - .L_948)
	.align		4
.L_948:
        /*0134*/ 	.word	index@(.nv.constant0._Z28gemm_half_q_half_gptq_kernelILi4ELb1ELb0EEvPK6__halfPKjS4_S2_PS0_iiiiiPKtibS2_i)
        /*0138*/ 	.short	0x0380
        /*013a*/ 	.short	0x005c


	//----- nvinfo : EIATTR_SW_WAR
	.align		4
.L_949:
        /*013c*/ 	.byte	0x04, 0x36
        /*013e*/ 	.short	(.L_951 - .L_950)
.L_950:
        /*0140*/ 	.word	0x00000008
.L_951:


//--------------------- .nv.info._Z28gemm_half_q_half_gptq_kernelILi3ELb1ELb0EEvPK6__halfPKjS4_S2_PS0_iiiiiPKtibS2_i --------------------------
	.section	.nv.info._Z28gemm_half_q_half_gptq_kernelILi3ELb1ELb0EEvPK6__halfPKjS4_S2_PS0_iiiiiPKtibS2_i,"",@"SHT_CUDA_INFO"
	.sectionflags	@""
	.align	4


	//----- nvinfo : EIATTR_CUDA_API_VERSION
	.align		4
        /*0000*/ 	.byte	0x04, 0x37
        /*0002*/ 	.short	(.L_953 - .L_952)
.L_952:
        /*0004*/ 	.word	0x00000082


	//----- nvinfo : EIATTR_KPARAM_INFO
	.align		4
.L_953:
        /*0008*/ 	.byte	0x04, 0x17
        /*000a*/ 	.short	(.L_955 - .L_954)
.L_954:
        /*000c*/ 	.word	0x00000000
        /*0010*/ 	.short	0x000e
        /*0012*/ 	.short	0x0058
        /*0014*/ 	.byte	0x00, 0xf0, 0x11, 0x00


	//----- nvinfo : EIATTR_KPARAM_INFO
	.align		4
.L_955:
        /*0018*/ 	.byte	0x04, 0x17
        /*001a*/ 	.short	(.L_957 - .L_956)
.L_956:
        /*001c*/ 	.word	0x00000000
        /*0020*/ 	.short	0x000d
        /*0022*/ 	.short	0x0050
        /*0024*/ 	.byte	0x00, 0xf5, 0x21, 0x00


	//----- nvinfo : EIATTR_KPARAM_INFO
	.align		4
.L_957:
        /*0028*/ 	.byte	0x04, 0x17
        /*002a*/ 	.short	(.L_959 - .L_958)
.L_958:
        /*002c*/ 	.word	0x00000000
        /*0030*/ 	.short	0x000c
        /*0032*/ 	.short	0x004c
        /*0034*/ 	.byte	0x00, 0xf0, 0x05, 0x00


	//----- nvinfo : EIATTR_KPARAM_INFO
	.align		4
.L_959:
        /*0038*/ 	.byte	0x04, 0x17
        /*003a*/ 	.short	(.L_961 - .L_960)
.L_960:
        /*003c*/ 	.word	0x00000000
        /*0040*/ 	.short	0x000b
        /*0042*/ 	.short	0x0048
        /*0044*/ 	.byte	0x00, 0xf0, 0x11, 0x00


	//----- nvinfo : EIATTR_KPARAM_INFO
	.align		4
.L_961:
        /*0048*/ 	.byte	0x04, 0x17
        /*004a*/ 	.short	(.L_963 - .L_962)
.L_962:
        /*004c*/ 	.word	0x00000000
        /*0050*/ 	.short	0x000a
        /*0052*/ 	.short	0x0040
        /*0054*/ 	.byte	0x00, 0xf5, 0x21, 0x00


	//----- nvinfo : EIATTR_KPARAM_INFO
	.align		4
.L_963:
        /*0058*/ 	.byte	0x04, 0x17
        /*005a*/ 	.short	(.L_965 - .L_964)
.L_964:
        /*005c*/ 	.word	0x00000000
        /*0060*/ 	.short	0x0009
        /*0062*/ 	.short	0x0038
        /*0064*/ 	.byte	0x00, 0xf0, 0x11, 0x00


	//----- nvinfo : EIATTR_KPARAM_INFO
	.align		4
.L_965:
        /*0068*/ 	.byte	0x04, 0x17
        /*006a*/ 	.short	(.L_967 - .L_966)
.L_966:
        /*006c*/ 	.word	0x00000000
        /*0070*/ 	.short	0x0008
        /*0072*/ 	.short	0x0034
        /*0074*/ 	.byte	0x00, 0xf0, 0x11, 0x00


	//----- nvinfo : EIATTR_KPARAM_INFO
	.align		4
.L_967:
        /*0078*/ 	.byte	0x04, 0x17
        /*007a*/ 	.short	(.L_969 - .L_968)
.L_968:
        /*007c*/ 	.word	0x00000000
        /*0080*/ 	.short	0x0007
        /*0082*/ 	.short	0x0030
        /*0084*/ 	.byte	0x00, 0xf0, 0x11, 0x00


	//----- nvinfo : EIATTR_KPARAM_INFO
	.align		4
.L_969:
        /*0088*/ 	.byte	0x04, 0x17
        /*008a*/ 	.short	(.L_971 - .L_970)
.L_970:
        /*008c*/ 	.word	0x00000000
        /*0090*/ 	.short	0x0006
        /*0092*/ 	.short	0x002c
        /*0094*/ 	.byte	0x00, 0xf0, 0x11, 0x00


	//----- nvinfo : EIATTR_KPARAM_INFO
	.align		4
.L_971:
        /*0098*/ 	.byte	0x04, 0x17
        /*009a*/ 	.short	(.L_973 - .L_972)
.L_972:
        /*009c*/ 	.word	0x00000000
        /*00a0*/ 	.short	0x0005
        /*00a2*/ 	.short	0x0028
        /*00a4*/ 	.byte	0x00, 0xf0, 0x11, 0x00


	//----- nvinfo : EIATTR_KPARAM_INFO
	.align		4
.L_973:
        /*00a8*/ 	.byte	0x04, 0x17
        /*00aa*/ 	.short	(.L_975 - .L_974)
.L_974:
        /*00ac*/ 	.word	0x00000000
        /*00b0*/ 	.short	0x0004
        /*00b2*/ 	.short	0x0020
        /*00b4*/ 	.byte	0x00, 0xf5, 0x21, 0x00


	//----- nvinfo : EIATTR_KPARAM_INFO
	.align		4
.L_975:
        /*00b8*/ 	.byte	0x04, 0x17
        /*00ba*/ 	.short	(.L_977 - .L_976)
.L_976:
        /*00bc*/ 	.word	0x00000000
        /*00c0*/ 	.short	0x0003
        /*00c2*/ 	.short	0x0018
        /*00c4*/ 	.byte	0x00, 0xf5, 0x21, 0x00


	//----- nvinfo : EIATTR_KPARAM_INFO
	.align		4
.L_977:
        /*00c8*/ 	.byte	0x04, 0x17
        /*00ca*/ 	.short	(.L_979 - .L_978)
.L_978:
        /*00cc*/ 	.word	0x00000000
        /*00d0*/ 	.short	0x0002
        /*00d2*/ 	.short	0x0010
        /*00d4*/ 	.byte	0x00, 0xf5, 0x21, 0x00


	//----- nvinfo : EIATTR_KPARAM_INFO
	.align		4
.L_979:
        /*00d8*/ 	.byte	0x04, 0x17
        /*00da*/ 	.short	(.L_981 - .L_980)
.L_980:
        /*00dc*/ 	.word	0x00000000
        /*00e0*/ 	.short	0x0001
        /*00e2*/ 	.short	0x0008
        /*00e4*/ 	.byte	0x00, 0xf5, 0x21, 0x00


	//----- nvinfo : EIATTR_KPARAM_INFO
	.align		4
.L_981:
        /*00e8*/ 	.byte	0x04, 0x17
        /*00ea*/ 	.short	(.L_983 - .L_982)
.L_982:
        /*00ec*/ 	.word	0x00000000
        /*00f0*/ 	.short	0x0000
        /*00f2*/ 	.short	0x0000
        /*00f4*/ 	.byte	0x00, 0xf5, 0x21, 0x00


	//----- nvinfo : EIATTR_SPARSE_MMA_MASK
	.align		4
.L_983:
        /*00f8*/ 	.byte	0x03, 0x50
        /*00fa*/ 	.short	0x0000


	//----- nvinfo : EIATTR_MAXREG_COUNT
	.align		4
        /*00fc*/ 	.byte	0x03, 0x1b
        /*00fe*/ 	.short	0x00ff


	//----- nvinfo : EIATTR_NUM_BARRIERS
	.align		4
        /*0100*/ 	.byte	0x02, 0x4c
        /*0102*/ 	.byte	0x01
	.zero		1


	//----- nvinfo : EIATTR_MERCURY_ISA_VERSION
	.align		4
        /*0104*/ 	.byte	0x03, 0x5f
        /*0106*/ 	.short	0x0101


	//----- nvinfo : EIATTR_VRC_CTA_INIT_COUNT
	.align		4
        /*0108*/ 	.byte	0x02, 0x4a
	.zero		1
	.zero		1


	//----- nvinfo : EIATTR_EXIT_INSTR_OFFSETS
	.align		4
        /*010c*/ 	.byte	0x04, 0x1c
        /*010e*/ 	.short	(.L_985 - .L_984)


	//   ....[0]....
.L_984:
        /*0110*/ 	.word	0x000000e0


	//   ....[1]....
        /*0114*/ 	.word	0x00000580


	//   ....[2]....
        /*0118*/ 	.word	0x000036e0


	//   ....[3]....
        /*011c*/ 	.word	0x00003780


	//   ....[4]....
        /*0120*/ 	.word	0x000037c0


	//----- nvinfo : EIATTR_CRS_STACK_SIZE
	.align		4
.L_985:
        /*0124*/ 	.byte	0x04, 0x1e
        /*0126*/ 	.short	(.L_987 - .L_986)
.L_986:
        /*0128*/ 	.word	0x00000000


	//----- nvinfo : EIATTR_CBANK_PARAM_SIZE
	.align		4
.L_987:
        /*012c*/ 	.byte	0x03, 0x19
        /*012e*/ 	.short	0x005c


	//----- nvinfo : EIATTR_PARAM_CBANK
	.align		4
        /*0130*/ 	.byte	0x04, 0x0a
        /*0132*/ 	.short	(.L_989 - .L_988)
	.align		4
.L_988:
        /*0134*/ 	.word	index@(.nv.constant0._Z28gemm_half_q_half_gptq_kernelILi3ELb1ELb0EEvPK6__halfPKjS4_S2_PS0_iiiiiPKtibS2_i)
        /*0138*/ 	.short	0x0380
        /*013a*/ 	.short	0x005c


	//----- nvinfo : EIATTR_SW_WAR
	.align		4
.L_989:
        /*013c*/ 	.byte	0x04, 0x36
        /*013e*/ 	.short	(.L_991 - .L_990)
.L_990:
        /*0140*/ 	.word	0x00000008
.L_991:


//--------------------- .nv.info._Z28gemm_half_q_half_gptq_kernelILi2ELb1ELb0EEvPK6__halfPKjS4_S2_PS0_iiiiiPKtibS2_i --------------------------
	.section	.nv.info._Z28gemm_half_q_half_gptq_kernelILi2ELb1ELb0EEvPK6__halfPKjS4_S2_PS0_iiiiiPKtibS2_i,"",@"SHT_CUDA_INFO"
	.sectionflags	@""
	.align	4


	//----- nvinfo : EIATTR_CUDA_API_VERSION
	.align		4
        /*0000*/ 	.byte	0x04, 0x37
        /*0002*/ 	.short	(.L_993 - .L_992)
.L_992:
        /*0004*/ 	.word	0x00000082


	//----- nvinfo : EIATTR_KPARAM_INFO
	.align		4
.L_993:
        /*0008*/ 	.byte	0x04, 0x17
        /*000a*/ 	.short	(.L_995 - .L_994)
.L_994:
        /*000c*/ 	.word	0x00000000
        /*0010*/ 	.short	0x000e
        /*0012*/ 	.short	0x0058
        /*0014*/ 	.byte	0x00, 0xf0, 0x11, 0x00


	//----- nvinfo : EIATTR_KPARAM_INFO
	.align		4
.L_995:
        /*0018*/ 	.byte	0x04, 0x17
        /*001a*/ 	.short	(.L_997 - .L_996)
.L_996:
        /*001c*/ 	.word	0x00000000
        /*0020*/ 	.short	0x000d
        /*0022*/ 	.short	0x0050
        /*0024*/ 	.byte	0x00, 0xf5, 0x21, 0x00


	//----- nvinfo : EIATTR_KPARAM_INFO
	.align		4
.L_997:
        /*0028*/ 	.byte	0x04, 0x17
        /*002a*/ 	.short	(.L_999 - .L_998)
.L_998:
        /*002c*/ 	.word	0x00000000
        /*0030*/ 	.short	0x000c
        /*0032*/ 	.short	0x004c
        /*0034*/ 	.byte	0x00, 0xf0, 0x05, 0x00


	//----- nvinfo : EIATTR_KPARAM_INFO
	.align		4
.L_999:
        /*0038*/ 	.byte	0x04, 0x17
        /*003a*/ 	.short	(.L_1001 - .L_1000)
.L_1000:
        /*003c*/ 	.word	0x00000000
        /*0040*/ 	.short	0x000b
        /*0042*/ 	.short	0x0048
        /*0044*/ 	.byte	0x00, 0xf0, 0x11, 0x00


	//----- nvinfo : EIATTR_KPARAM_INFO
	.align		4
.L_1001:
        /*0048*/ 	.byte	0x04, 0x17
        /*004a*/ 	.short	(.L_1003 - .L_1002)
.L_1002:
        /*004c*/ 	.word	0x00000000
        /*0050*/ 	.short	0x000a
        /*0052*/ 	.short	0x0040
        /*0054*/ 	.byte	0x00, 0xf5, 0x21, 0x00


	//----- nvinfo : EIATTR_KPARAM_INFO
	.align		4
.L_1003:
        /*0058*/ 	.byte	0x04, 0x17
        /*005a*/ 	.short	(.L_1005 - .L_1004)
.L_1004:
        /*005c*/ 	.word	0x00000000
        /*0060*/ 	.short	0x0009
        /*0062*/ 	.short	0x0038
        /*0064*/ 	.byte	0x00, 0xf0, 0x11, 0x00


	//----- nvinfo : EIATTR_KPARAM_INFO
	.align		4
.L_1005:
        /*0068*/ 	.byte	0x04, 0x17
        /*006a*/ 	.short	(.L_1007 - .L_1006)
.L_1006:
        /*006c*/ 	.word	0x00000000
        /*0070*/ 	.short	0x0008
        /*0072*/ 	.short	0x0034
        /*0074*/ 	.byte	0x00, 0xf0, 0x11, 0x00


	//----- nvinfo : EIATTR_KPARAM_INFO
	.align		4
.L_1007:
        /*0078*/ 	.byte	0x04, 0x17
        /*007a*/ 	.short	(.L_1009 - .L_1008)
.L_1008:
        /*007c*/ 	.word	0x00000000
        /*0080*/ 	.short	0x0007
        /*0082*/ 	.short	0x0030
        /*0084*/ 	.byte	0x00, 0xf0, 0x11, 0x00


	//----- nvinfo : EIATTR_KPARAM_INFO
	.align		4
.L_1009:
        /*0088*/ 	.byte	0x04, 0x17
        /*008a*/ 	.short	(.L_1011 - .L_1010)
.L_1010:
        /*008c*/ 	.word	0x00000000
        /*0090*/ 	.short	0x0006
        /*0092*/ 	.short	0x002c
        /*0094*/ 	.byte	0x00, 0xf0, 0x11, 0x00


	//----- nvinfo : EIATTR_KPARAM_INFO
	.align		4
.L_1011:
        /*0098*/ 	.byte	0x04, 0x17
        /*009a*/ 	.short	(.L_1013 - .L_1012)
.L_1012:
        /*009c*/ 	.word	0x00000000
        /*00a0*/ 	.short	0x0005
        /*00a2*/ 	.short	0x0028
        /*00a4*/ 	.byte	0x00, 0xf0, 0x11, 0x00


	//----- nvinfo : EIATTR_KPARAM_INFO
	.align		4
.L_1013:
        /*00a8*/ 	.byte	0x04, 0x17
        /*00aa*/ 	.short	(.L_1015 - .L_1014)
.L_1014:
        /*00ac*/ 	.word	0x00000000
        /*00b0*/ 	.short	0x0004
        /*00b2*/ 	.short	0x0020
        /*00b4*/ 	.byte	0x00, 0xf5, 0x21, 0x00


	//----- nvinfo : EIATTR_KPARAM_INFO
	.align		4
.L_1015:
        /*00b8*/ 	.byte	0x04, 0x17
        /*00ba*/ 	.short	(.L_1017 - .L_1016)
.L_1016:
        /*00bc*/ 	.word	0x00000000
        /*00c0*/ 	.short	0x0003
        /*00c2*/ 	.short	0x0018
        /*00c4*/ 	.byte	0x00, 0xf5, 0x21, 0x00


	//----- nvinfo : EIATTR_KPARAM_INFO
	.align		4
.L_1017:
        /*00c8*/ 	.byte	0x04, 0x17
        /*00ca*/ 	.short	(.L_1019 - .L_1018)
.L_1018:
        /*00cc*/ 	.word	0x00000000
        /*00d0*/ 	.short	0x0002
        /*00d2*/ 	.short	0x0010
        /*00d4*/ 	.byte	0x00, 0xf5, 0x21, 0x00


	//----- nvinfo : EIATTR_KPARAM_INFO
	.align		4
.L_1019:
        /*00d8*/ 	.byte	0x04, 0x17
        /*00da*/ 	.short	(.L_1021 - .L_1020)
.L_1020:
        /*00dc*/ 	.word	0x00000000
        /*00e0*/ 	.short	0x0001
        /*00e2*/ 	.short	0x0008
        /*00e4*/ 	.byte	0x00, 0xf5, 0x21, 0x00


	//----- nvinfo : EIATTR_KPARAM_INFO
	.align		4
.L_1021:
        /*00e8*/ 	.byte	0x04, 0x17
        /*00ea*/ 	.short	(.L_1023 - .L_1022)
.L_1022:
        /*00ec*/ 	.word	0x00000000
        /*00f0*/ 	.short	0x0000
        /*00f2*/ 	.short	0x0000
        /*00f4*/ 	.byte	0x00, 0xf5, 0x21, 0x00


	//----- nvinfo : EIATTR_SPARSE_MMA_MASK
	.align		4
.L_1023:
        /*00f8*/ 	.byte	0x03, 0x50
        /*00fa*/ 	.short	0x0000


	//----- nvinfo : EIATTR_MAXREG_COUNT
	.align		4
        /*00fc*/ 	.byte	0x03, 0x1b
        /*00fe*/ 	.short	0x00ff


	//----- nvinfo : EIATTR_NUM_BARRIERS
	.align		4
        /*0100*/ 	.byte	0x02, 0x4c
        /*0102*/ 	.byte	0x01
	.zero		1


	//----- nvinfo : EIATTR_MERCURY_ISA_VERSION
	.align		4
        /*0104*/ 	.byte	0x03, 0x5f
        /*0106*/ 	.short	0x0101


	//----- nvinfo : EIATTR_VRC_CTA_INIT_COUNT
	.align		4
        /*0108*/ 	.byte	0x02, 0x4a
	.zero		1
	.zero		1


	//----- nvinfo : EIATTR_EXIT_INSTR_OFFSETS
	.align		4
        /*010c*/ 	.byte	0x04, 0x1c
        /*010e*/ 	.short	(.L_1025 - .L_1024)


	//   ....[0]....
.L_1024:
        /*0110*/ 	.word	0x000000d0


	//   ....[1]....
        /*0114*/ 	.word	0x00000470


	//   ....[2]....
        /*0118*/ 	.word	0x00002d60


	//   ....[3]....
        /*011c*/ 	.word	0x00002e00


	//   ....[4]....
        /*0120*/ 	.word	0x00002e40


	//----- nvinfo : EIATTR_CRS_STACK_SIZE
	.align		4
.L_1025:
        /*0124*/ 	.byte	0x04, 0x1e
        /*0126*/ 	.short	(.L_1027 - .L_1026)
.L_1026:
        /*0128*/ 	.word	0x00000000


	//----- nvinfo : EIATTR_CBANK_PARAM_SIZE
	.align		4
.L_1027:
        /*012c*/ 	.byte	0x03, 0x19
        /*012e*/ 	.short	0x005c


	//----- nvinfo : EIATTR_PARAM_CBANK
	.align		4
        /*0130*/ 	.byte	0x04, 0x0a
        /*0132*/ 	.short	(.L_1029 - .L_1028)
	.align		4
.L_1028:
        /*0134*/ 	.word	index@(.nv.constant0._Z28gemm_half_q_half_gptq_kernelILi2ELb1ELb0EEvPK6__halfPKjS4_S2_PS0_iiiiiPKtibS2_i)
        /*0138*/ 	.short	0x0380
        /*013a*/ 	.short	0x005c


	//----- nvinfo : EIATTR_SW_WAR
	.align		4
.L_1029:
        /*013c*/ 	.byte	0x04, 0x36
        /*013e*/ 	.short	(.L_1031 - .L_1030)
.L_1030:
        /*0140*/ 	.word	0x00000008
.L_1031:


//--------------------- .nv.info._Z28gemm_half_q_half_gptq_kernelILi1ELb1ELb0EEvPK6__halfPKjS4_S2_PS0_iiiiiPKtibS2_i --------------------------
	.section	.nv.info._Z28gemm_half_q_half_gptq_kernelILi1ELb1ELb0EEvPK6__halfPKjS4_S2_PS0_iiiiiPKtibS2_i,"",@"SHT_CUDA_INFO"
	.sectionflags	@""
	.align	4


	//----- nvinfo : EIATTR_CUDA_API_VERSION
	.align		4
        /*0000*/ 	.byte	0x04, 0x37
        /*0002*/ 	.short	(.L_1033 - .L_1032)
.L_1032:
        /*0004*/ 	.word	0x00000082


	//----- nvinfo : EIATTR_KPARAM_INFO
	.align		4
.L_1033:
        /*0008*/ 	.byte	0x04, 0x17
        /*000a*/ 	.short	(.L_1035 - .L_1034)
.L_1034:
        /*000c*/ 	.word	0x00000000
        /*0010*/ 	.short	0x000e
        /*0012*/ 	.short	0x0058
        /*0014*/ 	.byte	0x00, 0xf0, 0x11, 0x00


	//----- nvinfo : EIATTR_KPARAM_INFO
	.align		4
.L_1035:
        /*0018*/ 	.byte	0x04, 0x17
        /*001a*/ 	.short	(.L_1037 - .L_1036)
.L_1036:
        /*001c*/ 	.word	0x00000000
        /*0020*/ 	.short	0x000d
        /*0022*/ 	.short	0x0050
        /*0024*/ 	.byte	0x00, 0xf5, 0x21, 0x00


	//----- nvinfo : EIATTR_KPARAM_INFO
	.align		4
.L_1037:
        /*0028*/ 	.byte	0x04, 0x17
        /*002a*/ 	.short	(.L_1039 - .L_1038)
.L_1038:
        /*002c*/ 	.word	0x00000000
        /*0030*/ 	.short	0x000c
        /*0032*/ 	.short	0x004c
        /*0034*/ 	.byte	0x00, 0xf0, 0x05, 0x00


	//----- nvinfo : EIATTR_KPARAM_INFO
	.align		4
.L_1039:
        /*0038*/ 	.byte	0x04, 0x17
        /*003a*/ 	.short	(.L_1041 - .L_1040)
.L_1040:
        /*003c*/ 	.word	0x00000000
        /*0040*/ 	.short	0x000b
        /*0042*/ 	.short	0x0048
        /*0044*/ 	.byte	0x00, 0xf0, 0x11, 0x00


	//----- nvinfo : EIATTR_KPARAM_INFO
	.align		4
.L_1041:
        /*0048*/ 	.byte	0x04, 0x17
        /*004a*/ 	.short	(.L_1043 - .L_1042)
.L_1042:
        /*004c*/ 	.word	0x00000000
        /*0050*/ 	.short	0x000a
        /*0052*/ 	.short	0x0040
        /*0054*/ 	.byte	0x00, 0xf5, 0x21, 0x00


	//----- nvinfo : EIATTR_KPARAM_INFO
	.align		4
.L_1043:
        /*0058*/ 	.byte	0x04, 0x17
        /*005a*/ 	.short	(.L_1045 - .L_1044)
.L_1044:
        /*005c*/ 	.word	0x00000000
        /*0060*/ 	.short	0x0009
        /*0062*/ 	.short	0x0038
        /*0064*/ 	.byte	0x00, 0xf0, 0x11, 0x00


	//----- nvinfo : EIATTR_KPARAM_INFO
	.align		4
.L_1045:
        /*0068*/ 	.byte	0x04, 0x17
        /*006a*/ 	.short	(.L_1047 - .L_1046)
.L_1046:
        /*006c*/ 	.word	0x00000000
        /*0070*/ 	.short	0x0008
        /*0072*/ 	.short	0x0034
        /*0074*/ 	.byte	0x00, 0xf0, 0x11, 0x00


	//----- nvinfo : EIATTR_KPARAM_INFO
	.align		4
.L_1047:
        /*0078*/ 	.byte	0x04, 0x17
        /*007a*/ 	.short	(.L_1049 - .L_1048)
.L_1048:
        /*007c*/ 	.word	0x00000000
        /*0080*/ 	.short	0x0007
        /*0082*/ 	.short	0x0030
        /*0084*/ 	.byte	0x00, 0xf0, 0x11, 0x00


	//----- nvinfo : EIATTR_KPARAM_INFO
	.align		4
.L_1049:
        /*0088*/ 	.byte	0x04, 0x17
        /*008a*/ 	.short	(.L_1051 - .L_1050)
.L_1050:
        /*008c*/ 	.word	0x00000000
        /*0090*/ 	.short	0x0006
        /*0092*/ 	.short	0x002c
        /*0094*/ 	.byte	0x00, 0xf0, 0x11, 0x00


	//----- nvinfo : EIATTR_KPARAM_INFO
	.align		4
.L_1051:
        /*0098*/ 	.byte	0x04, 0x17
        /*009a*/ 	.short	(.L_1053 - .L_1052)
.L_1052:
        /*009c*/ 	.word	0x00000000
        /*00a0*/ 	.short	0x0005
        /*00a2*/ 	.short	0x0028
        /*00a4*/ 	.byte	0x00, 0xf0, 0x11, 0x00


	//----- nvinfo : EIATTR_KPARAM_INFO
	.align		4
.L_1053:
        /*00a8*/ 	.byte	0x04, 0x17
        /*00aa*/ 	.short	(.L_1055 - .L_1054)
.L_1054:
        /*00ac*/ 	.word	0x00000000
        /*00b0*/ 	.short	0x0004
        /*00b2*/ 	.short	0x0020
        /*00b4*/ 	.byte	0x00, 0xf5, 0x21, 0x00


	//----- nvinfo : EIATTR_KPARAM_INFO
	.align		4
.L_1055:
        /*00b8*/ 	.byte	0x04, 0x17
        /*00ba*/ 	.short	(.L_1057 - .L_1056)
.L_1056:
        /*00bc*/ 	.word	0x00000000
        /*00c0*/ 	.short	0x0003
        /*00c2*/ 	.short	0x0018
        /*00c4*/ 	.byte	0x00, 0xf5, 0x21, 0x00


	//----- nvinfo : EIATTR_KPARAM_INFO
	.align		4
.L_1057:
        /*00c8*/ 	.byte	0x04, 0x17
        /*00ca*/ 	.short	(.L_1059 - .L_1058)
.L_1058:
        /*00cc*/ 	.word	0x00000000
        /*00d0*/ 	.short	0x0002
        /*00d2*/ 	.short	0x0010
        /*00d4*/ 	.byte	0x00, 0xf5, 0x21, 0x00


	//----- nvinfo : EIATTR_KPARAM_INFO
	.align		4
.L_1059:
        /*00d8*/ 	.byte	0x04, 0x17
        /*00da*/ 	.short	(.L_1061 - .L_1060)
.L_1060:
        /*00dc*/ 	.word	0x00000000
        /*00e0*/ 	.short	0x0001
        /*00e2*/ 	.short	0x0008
        /*00e4*/ 	.byte	0x00, 0xf5, 0x21, 0x00


	//----- nvinfo : EIATTR_KPARAM_INFO
	.align		4
.L_1061:
        /*00e8*/ 	.byte	0x04, 0x17
        /*00ea*/ 	.short	(.L_1063 - .L_1062)
.L_1062:
        /*00ec*/ 	.word	0x00000000
        /*00f0*/ 	.short	0x0000
        /*00f2*/ 	.short	0x0000
        /*00f4*/ 	.byte	0x00, 0xf5, 0x21, 0x00


	//----- nvinfo : EIATTR_SPARSE_MMA_MASK
	.align		4
.L_1063:
        /*00f8*/ 	.byte	0x03, 0x50
        /*00fa*/ 	.short	0x0000


	//----- nvinfo : EIATTR_MAXREG_COUNT
	.align		4
        /*00fc*/ 	.byte	0x03, 0x1b
        /*00fe*/ 	.short	0x00ff


	//----- nvinfo : EIATTR_NUM_BARRIERS
	.align		4
        /*0100*/ 	.byte	0x02, 0x4c
        /*0102*/ 	.byte	0x01
	.zero		1


	//----- nvinfo : EIATTR_MERCURY_ISA_VERSION
	.align		4
        /*0104*/ 	.byte	0x03, 0x5f
        /*0106*/ 	.short	0x0101


	//----- nvinfo : EIATTR_VRC_CTA_INIT_COUNT
	.align		4
        /*0108*/ 	.byte	0x02, 0x4a
	.zero		1
	.zero		1


	//----- nvinfo : EIATTR_EXIT_INSTR_OFFSETS
	.align		4
        /*010c*/ 	.byte	0x04, 0x1c
        /*010e*/ 	.short	(.L_1065 - .L_1064)


	//   ....[0]....
.L_1064:
        /*0110*/ 	.word	0x00000070


	//   ....[1]....
        /*0114*/ 	.word	0x00000290


	//   ....[2]....
        /*0118*/ 	.word	0x00002290


	//   ....[3]....
        /*011c*/ 	.word	0x00002330


	//   ....[4]....
        /*0120*/ 	.word	0x00002370


	//----- nvinfo : EIATTR_CRS_STACK_SIZE
	.align		4
.L_1065:
        /*0124*/ 	.byte	0x04, 0x1e
        /*0126*/ 	.short	(.L_1067 - .L_1066)
.L_1066:
        /*0128*/ 	.word	0x00000000


	//----- nvinfo : EIATTR_CBANK_PARAM_SIZE
	.align		4
.L_1067:
        /*012c*/ 	.byte	0x03, 0x19
        /*012e*/ 	.short	0x005c


	//----- nvinfo : EIATTR_PARAM_CBANK
	.align		4
        /*0130*/ 	.byte	0x04, 0x0a
        /*0132*/ 	.short	(.L_1069 - .L_1068)
	.align		4
.L_1068:
        /*0134*/ 	.word	index@(.nv.constant0._Z28gemm_half_q_half_gptq_kernelILi1ELb1ELb0EEvPK6__halfPKjS4_S2_PS0_iiiiiPKtibS2_i)
        /*0138*/ 	.short	0x0380
        /*013a*/ 	.short	0x005c


	//----- nvinfo : EIATTR_SW_WAR
	.align		4
.L_1069:
        /*013c*/ 	.byte	0x04, 0x36
        /*013e*/ 	.short	(.L_1071 - .L_1070)
.L_1070:
        /*0140*/ 	.word	0x00000008
.L_1071:


//--------------------- .nv.info._Z28gemm_half_q_half_gptq_kernelILi8ELb0ELb1EEvPK6__halfPKjS4_S2_PS0_iiiiiPKtibS2_i --------------------------
	.section	.nv.info._Z28gemm_half_q_half_gptq_kernelILi8ELb0ELb1EEvPK6__halfPKjS4_S2_PS0_iiiiiPKtibS2_i,"",@"SHT_CUDA_INFO"
	.sectionflags	@""
	.align	4


	//----- nvinfo : EIATTR_CUDA_API_VERSION
	.align		4
        /*0000*/ 	.byte	0x04, 0x37
        /*0002*/ 	.short	(.L_1073 - .L_1072)
.L_1072:
        /*0004*/ 	.word	0x00000082


	//----- nvinfo : EIATTR_KPARAM_INFO
	.align		4
.L_1073:
        /*0008*/ 	.byte	0x04, 0x17
        /*000a*/ 	.short	(.L_1075 - .L_1074)
.L_1074:
        /*000c*/ 	.word	0x00000000
        /*0010*/ 	.short	0x000e
        /*0012*/ 	.short	0x0058
        /*0014*/ 	.byte	0x00, 0xf0, 0x11, 0x00


	//----- nvinfo : EIATTR_KPARAM_INFO
	.align		4
.L_1075:
        /*0018*/ 	.byte	0x04, 0x17
        /*001a*/ 	.short	(.L_1077 - .L_1076)
.L_1076:
        /*001c*/ 	.word	0x00000000
        /*0020*/ 	.short	0x000d
        /*0022*/ 	.short	0x0050
        /*0024*/ 	.byte	0x00, 0xf5, 0x21, 0x00


	//----- nvinfo : EIATTR_KPARAM_INFO
	.align		4
.L_1077:
        /*0028*/ 	.byte	0x04, 0x17
        /*002a*/ 	.short	(.L_1079 - .L_1078)
.L_1078:
        /*002c*/ 	.word	0x00000000
        /*0030*/ 	.short	0x000c
        /*0032*/ 	.short	0x004c
        /*0034*/ 	.byte	0x00, 0xf0, 0x05, 0x00


	//----- nvinfo : EIATTR_KPARAM_INFO
	.align		4
.L_1079:
        /*0038*/ 	.byte	0x04, 0x17
        /*003a*/ 	.short	(.L_1081 - .L_1080)
.L_1080:
        /*003c*/ 	.word	0x00000000
        /*0040*/ 	.short	0x000b
        /*0042*/ 	.short	0x0048
        /*0044*/ 	.byte	0x00, 0xf0, 0x11, 0x00


	//----- nvinfo : EIATTR_KPARAM_INFO
	.align		4
.L_1081:
        /*0048*/ 	.byte	0x04, 0x17
        /*004a*/ 	.short	(.L_1083 - .L_1082)
.L_1082:
        /*004c*/ 	.word	0x00000000
        /*0050*/ 	.short	0x000a
        /*0052*/ 	.short	0x0040
        /*0054*/ 	.byte	0x00, 0xf5, 0x21, 0x00


	//----- nvinfo : EIATTR_KPARAM_INFO
	.align		4
.L_1083:
        /*0058*/ 	.byte	0x04, 0x17
        /*005a*/ 	.short	(.L_1085 - .L_1084)
.L_1084:
        /*005c*/ 	.word	0x00000000
        /*0060*/ 	.short	0x0009
        /*0062*/ 	.short	0x0038
        /*0064*/ 	.byte	0x00, 0xf0, 0x11, 0x00


	//----- nvinfo : EIATTR_KPARAM_INFO
	.align		4
.L_1085:
        /*0068*/ 	.byte	0x04, 0x17
        /*006a*/ 	.short	(.L_1087 - .L_1086)
.L_1086:
        /*006c*/ 	.word	0x00000000
        /*0070*/ 	.short	0x0008
        /*0072*/ 	.short	0x0034
        /*0074*/ 	.byte	0x00, 0xf0, 0x11, 0x00


	//----- nvinfo : EIATTR_KPARAM_INFO
	.align		4
.L_1087:
        /*0078*/ 	.byte	0x04, 0x17
        /*007a*/ 	.short	(.L_1089 - .L_1088)
.L_1088:
        /*007c*/ 	.word	0x00000000
        /*0080*/ 	.short	0x0007
        /*0082*/ 	.short	0x0030
        /*0084*/ 	.byte	0x00, 0xf0, 0x11, 0x00


	//----- nvinfo : EIATTR_KPARAM_INFO
	.align		4
.L_1089:
        /*0088*/ 	.byte	0x04, 0x17
        /*008a*/ 	.short	(.L_1091 - .L_1090)
.L_1090:
        /*008c*/ 	.word	0x00000000
        /*0090*/ 	.short	0x0006
        /*0092*/ 	.short	0x002c
        /*0094*/ 	.byte	0x00, 0xf0, 0x11, 0x00


	//----- nvinfo : EIATTR_KPARAM_INFO
	.align		4
.L_1091:
        /*0098*/ 	.byte	0x04, 0x17
        /*009a*/ 	.short	(.L_1093 - .L_1092)
.L_1092:
        /*009c*/ 	.word	0x00000000
        /*00a0*/ 	.short	0x0005
        /*00a2*/ 	.short	0x0028
        /*00a4*/ 	.byte	0x00, 0xf0, 0x11, 0x00


	//----- nvinfo : EIATTR_KPARAM_INFO
	.align		4
.L_1093:
        /*00a8*/ 	.byte	0x04, 0x17
        /*00aa*/ 	.short	(.L_1095 - .L_1094)
.L_1094:
        /*00ac*/ 	.word	0x00000000
        /*00b0*/ 	.short	0x0004
        /*00b2*/ 	.short	0x0020
        /*00b4*/ 	.byte	0x00, 0xf5, 0x21, 0x00


	//----- nvinfo : EIATTR_KPARAM_INFO
	.align		4
.L_1095:
        /*00b8*/ 	.byte	0x04, 0x17
        /*00ba*/ 	.short	(.L_1097 - .L_1096)
.L_1096:
        /*00bc*/ 	.word	0x00000000
        /*00c0*/ 	.short	0x0003
        /*00c2*/ 	.short	0x0018
        /*00c4*/ 	.byte	0x00, 0xf5, 0x21, 0x00


	//----- nvinfo : EIATTR_KPARAM_INFO
	.align		4
.L_1097:
        /*00c8*/ 	.byte	0x04, 0x17
        /*00ca*/ 	.short	(.L_1099 - .L_1098)
.L_1098:
        /*00cc*/ 	.word	0x00000000
        /*00d0*/ 	.short	0x0002
        /*00d2*/ 	.short	0x0010
        /*00d4*/ 	.byte	0x00, 0xf5, 0x21, 0x00


	//----- nvinfo : EIATTR_KPARAM_INFO
	.align		4
.L_1099:
        /*00d8*/ 	.byte	0x04, 0x17
        /*00da*/ 	.short	(.L_1101 - .L_1100)
.L_1100:
        /*00dc*/ 	.word	0x00000000
        /*00e0*/ 	.short	0x0001
        /*00e2*/ 	.short	0x0008
        /*00e4*/ 	.byte	0x00, 0xf5, 0x21, 0x00


	//----- nvinfo : EIATTR_KPARAM_INFO
	.align		4
.L_1101:
        /*00e8*/ 	.byte	0x04, 0x17
        /*00ea*/ 	.short	(.L_1103 - .L_1102)
.L_1102:
        /*00ec*/ 	.word	0x00000000
        /*00f0*/ 	.short	0x0000
        /*00f2*/ 	.short	0x0000
        /*00f4*/ 	.byte	0x00, 0xf5, 0x21, 0x00


	//----- nvinfo : EIATTR_SPARSE_MMA_MASK
	.align		4
.L_1103:
        /*00f8*/ 	.byte	0x03, 0x50
        /*00fa*/ 	.short	0x0000


	//----- nvinfo : EIATTR_MAXREG_COUNT
	.align		4
        /*00fc*/ 	.byte	0x03, 0x1b
        /*00fe*/ 	.short	0x00ff


	//----- nvinfo : EIATTR_NUM_BARRIERS
	.align		4
        /*0100*/ 	.byte	0x02, 0x4c
        /*0102*/ 	.byte	0x01
	.zero		1


	//----- nvinfo : EIATTR_MERCURY_ISA_VERSION
	.align		4
        /*0104*/ 	.byte	0x03, 0x5f
        /*0106*/ 	.short	0x0101


	//----- nvinfo : EIATTR_VRC_CTA_INIT_COUNT
	.align		4
        /*0108*/ 	.byte	0x02, 0x4a
	.zero		1
	.zero		1


	//----- nvinfo : EIATTR_EXIT_INSTR_OFFSETS
	.align		4
        /*010c*/ 	.byte	0x04, 0x1c
        /*010e*/ 	.short	(.L_1105 - .L_1104)


	//   ....[0]....
.L_1104:
        /*0110*/ 	.word	0x00000930


	//   ....[1]....
        /*0114*/ 	.word	0x00006080


	//   ....[2]....
        /*0118*/ 	.word	0x00006110


	//   ....[3]....
        /*011c*/ 	.word	0x00006150


	//----- nvinfo : EIATTR_CRS_STACK_SIZE
	.align		4
.L_1105:
        /*0120*/ 	.byte	0x04, 0x1e
        /*0122*/ 	.short	(.L_1107 - .L_1106)
.L_1106:
        /*0124*/ 	.word	0x00000000


	//----- nvinfo : EIATTR_CBANK_PARAM_SIZE
	.align		4
.L_1107:
        /*0128*/ 	.byte	0x03, 0x19
        /*012a*/ 	.short	0x005c


	//----- nvinfo : EIATTR_PARAM_CBANK
	.align		4
        /*012c*/ 	.byte	0x04, 0x0a
        /*012e*/ 	.short	(.L_1109 - .L_1108)
	.align		4
.L_1108:
        /*0130*/ 	.word	index@(.nv.constant0._Z28gemm_half_q_half_gptq_kernelILi8ELb0ELb1EEvPK6__halfPKjS4_S2_PS0_iiiiiPKtibS2_i)
        /*0134*/ 	.short	0x0380
        /*0136*/ 	.short	0x005c


	//----- nvinfo : EIATTR_SW_WAR
	.align		4
.L_1109:
        /*0138*/ 	.byte	0x04, 0x36
        /*013a*/ 	.short	(.L_1111 - .L_1110)
.L_1110:
        /*013c*/ 	.word	0x00000008
.L_1111:


//--------------------- .nv.info._Z28gemm_half_q_half_gptq_kernelILi7ELb0ELb1EEvPK6__halfPKjS4_S2_PS0_iiiiiPKtibS2_i --------------------------
	.section	.nv.info._Z28gemm_half_q_half_gptq_kernelILi7ELb0ELb1EEvPK6__halfPKjS4_S2_PS0_iiiiiPKtibS2_i,"",@"SHT_CUDA_INFO"
	.sectionflags	@""
	.align	4


	//----- nvinfo : EIATTR_CUDA_API_VERSION
	.align		4
        /*0000*/ 	.byte	0x04, 0x37
        /*0002*/ 	.short	(.L_1113 - .L_1112)
.L_1112:
        /*0004*/ 	.word	0x00000082


	//----- nvinfo : EIATTR_KPARAM_INFO
	.align		4
.L_1113:
        /*0008*/ 	.byte	0x04, 0x17
        /*000a*/ 	.short	(.L_1115 - .L_1114)
.L_1114:
        /*000c*/ 	.word	0x00000000
        /*0010*/ 	.short	0x000e
        /*0012*/ 	.short	0x0058
        /*0014*/ 	.byte	0x00, 0xf0, 0x11, 0x00


	//----- nvinfo : EIATTR_KPARAM_INFO
	.align		4
.L_1115:
        /*0018*/ 	.byte	0x04, 0x17
        /*001a*/ 	.short	(.L_1117 - .L_1116)
.L_1116:
        /*001c*/ 	.word	0x00000000
        /*0020*/ 	.short	0x000d
        /*0022*/ 	.short	0x0050
        /*0024*/ 	.byte	0x00, 0xf5, 0x21, 0x00


	//----- nvinfo : EIATTR_KPARAM_INFO
	.align		4
.L_1117:
        /*0028*/ 	.byte	0x04, 0x17
        /*002a*/ 	.short	(.L_1119 - .L_1118)
.L_1118:
        /*002c*/ 	.word	0x00000000
        /*0030*/ 	.short	0x000c
        /*0032*/ 	.short	0x004c
        /*0034*/ 	.byte	0x00, 0xf0, 0x05, 0x00


	//----- nvinfo : EIATTR_KPARAM_INFO
	.align		4
.L_1119:
        /*0038*/ 	.byte	0x04, 0x17
        /*003a*/ 	.short	(.L_1121 - .L_1120)
.L_1120:
        /*003c*/ 	.word	0x00000000
        /*0040*/ 	.short	0x000b
        /*0042*/ 	.short	0x0048
        /*0044*/ 	.byte	0x00, 0xf0, 0x11, 0x00


	//----- nvinfo : EIATTR_KPARAM_INFO
	.align		4
.L_1121:
        /*0048*/ 	.byte	0x04, 0x17
        /*004a*/ 	.short	(.L_1123 - .L_1122)
.L_1122:
        /*004c*/ 	.word	0x00000000
        /*0050*/ 	.short	0x000a
        /*0052*/ 	.short	0x0040
        /*0054*/ 	.byte	0x00, 0xf5, 0x21, 0x00


	//----- nvinfo : EIATTR_KPARAM_INFO
	.align		4
.L_1123:
        /*0058*/ 	.byte	0x04, 0x17
        /*005a*/ 	.short	(.L_1125 - .L_1124)
.L_1124:
        /*005c*/ 	.word	0x00000000
        /*0060*/ 	.short	0x0009
        /*0062*/ 	.short	0x0038
        /*0064*/ 	.byte	0x00, 0xf0, 0x11, 0x00


	//----- nvinfo : EIATTR_KPARAM_INFO
	.align		4
.L_1125:
        /*0068*/ 	.byte	0x04, 0x17
        /*006a*/ 	.short	(.L_1127 - .L_1126)
.L_1126:
        /*006c*/ 	.word	0x00000000
        /*0070*/ 	.short	0x0008
        /*0072*/ 	.short	0x0034
        /*0074*/ 	.byte	0x00, 0xf0, 0x11, 0x00


	//----- nvinfo : EIATTR_KPARAM_INFO
	.align		4
.L_1127:
        /*0078*/ 	.byte	0x04, 0x17
        /*007a*/ 	.short	(.L_1129 - .L_1128)
.L_1128:
        /*007c*/ 	.word	0x00000000
        /*0080*/ 	.short	0x0007
        /*0082*/ 	.short	0x0030
        /*0084*/ 	.byte	0x00, 0xf0, 0x11, 0x00


	//----- nvinfo : EIATTR_KPARAM_INFO
	.align		4
.L_1129:
        /*0088*/ 	.byte	0x04, 0x17
        /*008a*/ 	.short	(.L_1131 - .L_1130)
.L_1130:
        /*008c*/ 	.word	0x00000000
        /*0090*/ 	.short	0x0006
        /*0092*/ 	.short	0x002c
        /*0094*/ 	.byte	0x00, 0xf0, 0x11, 0x00


	//----- nvinfo : EIATTR_KPARAM_INFO
	.align		4
.L_1131:
        /*0098*/ 	.byte	0x04, 0x17
        /*009a*/ 	.short	(.L_1133 - .L_1132)
.L_1132:
        /*009c*/ 	.word	0x00000000
        /*00a0*/ 	.short	0x0005
        /*00a2*/ 	.short	0x0028
        /*00a4*/ 	.byte	0x00, 0xf0, 0x11, 0x00


	//----- nvinfo : EIATTR_KPARAM_INFO
	.align		4
.L_1133:
        /*00a8*/ 	.byte	0x04, 0x17
        /*00aa*/ 	.short	(.L_1135 - .L_1134)
.L_1134:
        /*00ac*/ 	.word	0x00000000
        /*00b0*/ 	.short	0x0004
        /*00b2*/ 	.short	0x0020
        /*00b4*/ 	.byte	0x00, 0xf5, 0x21, 0x00


	//----- nvinfo : EIATTR_KPARAM_INFO
	.align		4
.L_1135:
        /*00b8*/ 	.byte	0x04, 0x17
        /*00ba*/ 	.short	(.L_1137 - .L_1136)
.L_1136:
        /*00bc*/ 	.word	0x00000000
        /*00c0*/ 	.short	0x0003
        /*00c2*/ 	.short	0x0018
        /*00c4*/ 	.byte	0x00, 0xf5, 0x21, 0x00


	//----- nvinfo : EIATTR_KPARAM_INFO
	.align		4
.L_1137:
        /*00c8*/ 	.byte	0x04, 0x17
        /*00ca*/ 	.short	(.L_1139 - .L_1138)
.L_1138:
        /*00cc*/ 	.word	0x00000000
        /*00d0*/ 	.short	0x0002
        /*00d2*/ 	.short	0x0010
        /*00d4*/ 	.byte	0x00, 0xf5, 0x21, 0x00


	//----- nvinfo : EIATTR_KPARAM_INFO
	.align		4
.L_1139:
        /*00d8*/ 	.byte	0x04, 0x17
        /*00da*/ 	.short	(.L_1141 - .L_1140)
.L_1140:
        /*00dc*/ 	.word	0x00000000
        /*00e0*/ 	.short	0x0001
        /*00e2*/ 	.short	0x0008
        /*00e4*/ 	.byte	0x00, 0xf5, 0x21, 0x00


	//----- nvinfo : EIATTR_KPARAM_INFO
	.align		4
.L_1141:
        /*00e8*/ 	.byte	0x04, 0x17
        /*00ea*/ 	.short	(.L_1143 - .L_1142)
.L_1142:
        /*00ec*/ 	.word	0x00000000
        /*00f0*/ 	.short	0x0000
        /*00f2*/ 	.short	0x0000
        /*00f4*/ 	.byte	0x00, 0xf5, 0x21, 0x00


	//----- nvinfo : EIATTR_SPARSE_MMA_MASK
	.align		4
.L_1143:
        /*00f8*/ 	.byte	0x03, 0x50
        /*00fa*/ 	.short	0x0000


	//----- nvinfo : EIATTR_MAXREG_COUNT
	.align		4
        /*00fc*/ 	.byte	0x03, 0x1b
        /*00fe*/ 	.short	0x00ff


	//----- nvinfo : EIATTR_NUM_BARRIERS
	.align		4
        /*0100*/ 	.byte	0x02, 0x4c
        /*0102*/ 	.byte	0x01
	.zero		1


	//----- nvinfo : EIATTR_MERCURY_ISA_VERSION
	.align		4
        /*0104*/ 	.byte	0x03, 0x5f
        /*0106*/ 	.short	0x0101


	//----- nvinfo : EIATTR_VRC_CTA_INIT_COUNT
	.align		4
        /*0108*/ 	.byte	0x02, 0x4a
	.zero		1
	.zero		1


	//----- nvinfo : EIATTR_EXIT_INSTR_OFFSETS
	.align		4
        /*010c*/ 	.byte	0x04, 0x1c
        /*010e*/ 	.short	(.L_1145 - .L_1144)


	//   ....[0]....
.L_1144:
        /*0110*/ 	.word	0x00000840


	//   ....[1]....
        /*0114*/ 	.word	0x00005740


	//   ....[2]....
        /*0118*/ 	.word	0x000057d0


	//   ....[3]....
        /*011c*/ 	.word	0x00005810


	//----- nvinfo : EIATTR_CRS_STACK_SIZE
	.align		4
.L_1145:
        /*0120*/ 	.byte	0x04, 0x1e
        /*0122*/ 	.short	(.L_1147 - .L_1146)
.L_1146:
        /*0124*/ 	.word	0x00000000


	//----- nvinfo : EIATTR_CBANK_PARAM_SIZE
	.align		4
.L_1147:
        /*0128*/ 	.byte	0x03, 0x19
        /*012a*/ 	.short	0x005c


	//----- nvinfo : EIATTR_PARAM_CBANK
	.align		4
        /*012c*/ 	.byte	0x04, 0x0a
        /*012e*/ 	.short	(.L_1149 - .L_1148)
	.align		4
.L_1148:
        /*0130*/ 	.word	index@(.nv.constant0._Z28gemm_half_q_half_gptq_kernelILi7ELb0ELb1EEvPK6__halfPKjS4_S2_PS0_iiiiiPKtibS2_i)
        /*0134*/ 	.short	0x0380
        /*0136*/ 	.short	0x005c


	//----- nvinfo : EIATTR_SW_WAR
	.align		4
.L_1149:
        /*0138*/ 	.byte	0x04, 0x36
        /*013a*/ 	.short	(.L_1151 - .L_1150)
.L_1150:
        /*013c*/ 	.word	0x00000008
.L_1151:


//--------------------- .nv.info._Z28gemm_half_q_half_gptq_kernelILi6ELb0ELb1EEvPK6__halfPKjS4_S2_PS0_iiiiiPKtibS2_i --------------------------
	.section	.nv.info._Z28gemm_half_q_half_gptq_kernelILi6ELb0ELb1EEvPK6__halfPKjS4_S2_PS0_iiiiiPKtibS2_i,"",@"SHT_CUDA_INFO"
	.sectionflags	@""
	.align	4


	//----- nvinfo : EIATTR_CUDA_API_VERSION
	.align		4
        /*0000*/ 	.byte	0x04, 0x37
        /*0002*/ 	.short	(.L_1153 - .L_1152)
.L_1152:
        /*0004*/ 	.word	0x00000082


	//----- nvinfo : EIATTR_KPARAM_INFO
	.align		4
.L_1153:
        /*0008*/ 	.byte	0x04, 0x17
        /*000a*/ 	.short	(.L_1155 - .L_1154)
.L_1154:
        /*000c*/ 	.word	0x00000000
        /*0010*/ 	.short	0x000e
        /*0012*/ 	.short	0x0058
        /*0014*/ 	.byte	0x00, 0xf0, 0x11, 0x00


	//----- nvinfo : EIATTR_KPARAM_INFO
	.align		4
.L_1155:
        /*0018*/ 	.byte	0x04, 0x17
        /*001a*/ 	.short	(.L_1157 - .L_1156)
.L_1156:
        /*001c*/ 	.word	0x00000000
        /*0020*/ 	.short	0x000d
        /*0022*/ 	.short	0x0050
        /*0024*/ 	.byte	0x00, 0xf5, 0x21, 0x00


	//----- nvinfo : EIATTR_KPARAM_INFO
	.align		4
.L_1157:
        /*0028*/ 	.byte	0x04, 0x17
        /*002a*/ 	.short	(.L_1159 - .L_1158)
.L_1158:
        /*002c*/ 	.word	0x00000000
        /*0030*/ 	.short	0x000c
        /*0032*/ 	.short	0x004c
        /*0034*/ 	.byte	0x00, 0xf0, 0x05, 0x00


	//----- nvinfo : EIATTR_KPARAM_INFO
	.align		4
.L_1159:
        /*0038*/ 	.byte	0x04, 0x17
        /*003a*/ 	.short	(.L_1161 - .L_1160)
.L_1160:
        /*003c*/ 	.word	0x00000000
        /*0040*/ 	.short	0x000b
        /*0042*/ 	.short	0x0048
        /*0044*/ 	.byte	0x00, 0xf0, 0x11, 0x00


	//----- nvinfo : EIATTR_KPARAM_INFO
	.align		4
.L_1161:
        /*0048*/ 	.byte	0x04, 0x17
        /*004a*/ 	.short	(.L_1163 - .L_1162)
.L_1162:
        /*004c*/ 	.word	0x00000000
        /*0050*/ 	.short	0x000a
        /*0052*/ 	.short	0x0040
        /*0054*/ 	.byte	0x00, 0xf5, 0x21, 0x00


	//----- nvinfo : EIATTR_KPARAM_INFO
	.align		4
.L_1163:
        /*0058*/ 	.byte	0x04, 0x17
        /*005a*/ 	.short	(.L_1165 - .L_1164)
.L_1164:
        /*005c*/ 	.word	0x00000000
        /*0060*/ 	.short	0x0009
        /*0062*/ 	.short	0x0038
        /*0064*/ 	.byte	0x00, 0xf0, 0x11, 0x00


	//----- nvinfo : EIATTR_KPARAM_INFO
	.align		4
.L_1165:
        /*0068*/ 	.byte	0x04, 0x17
        /*006a*/ 	.short	(.L_1167 - .L_1166)
.L_1166:
        /*006c*/ 	.word	0x00000000
        /*0070*/ 	.short	0x0008
        /*0072*/ 	.short	0x0034
        /*0074*/ 	.byte	0x00, 0xf0, 0x11, 0x00


	//----- nvinfo : EIATTR_KPARAM_INFO
	.align		4
.L_1167:
        /*0078*/ 	.byte	0x04, 0x17
        /*007a*/ 	.short	(.L_1169 - .L_1168)
.L_1168:
        /*007c*/ 	.word	0x00000000
        /*0080*/ 	.short	0x0007
        /*0082*/ 	.short	0x0030
        /*0084*/ 	.byte	0x00, 0xf0, 0x11, 0x00


	//----- nvinfo : EIATTR_KPARAM_INFO
	.align		4
.L_1169:
        /*0088*/ 	.byte	0x04, 0x17
        /*008a*/ 	.short	(.L_1171 - .L_1170)
.L_1170:
        /*008c*/ 	.word	0x00000000
        /*0090*/ 	.short	0x0006
        /*0092*/ 	.short	0x002c
        /*0094*/ 	.byte	0x00, 0xf0, 0x11, 0x00


	//----- nvinfo : EIATTR_KPARAM_INFO
	.align		4
.L_1171:
        /*0098*/ 	.byte	0x04, 0x17
        /*009a*/ 	.short	(.L_1173 - .L_1172)
.L_1172:
        /*009c*/ 	.word	0x00000000
        /*00a0*/ 	.short	0x0005
        /*00a2*/ 	.short	0x0028
        /*00a4*/ 	.byte	0x00, 0xf0, 0x11, 0x00


	//----- nvinfo : EIATTR_KPARAM_INFO
	.align		4
.L_1173:
        /*00a8*/ 	.byte	0x04, 0x17
        /*00aa*/ 	.short	(.L_1175 - .L_1174)
.L_1174:
        /*00ac*/ 	.word	0x00000000
        /*00b0*/ 	.short	0x0004
        /*00b2*/ 	.short	0x0020
        /*00b4*/ 	.byte	0x00, 0xf5, 0x21, 0x00


	//----- nvinfo : EIATTR_KPARAM_INFO
	.align		4
.L_1175:
        /*00b8*/ 	.byte	0x04, 0x17
        /*00ba*/ 	.short	(.L_1177 - .L_1176)
.L_1176:
        /*00bc*/ 	.word	0x00000000
        /*00c0*/ 	.short	0x0003
        /*00c2*/ 	.short	0x0018
        /*00c4*/ 	.byte	0x00, 0xf5, 0x21, 0x00


	//----- nvinfo : EIATTR_KPARAM_INFO
	.align		4
.L_1177:
        /*00c8*/ 	.byte	0x04, 0x17
        /*00ca*/ 	.short	(.L_1179 - .L_1178)
.L_1178:
        /*00cc*/ 	.word	0x00000000
        /*00d0*/ 	.short	0x0002
        /*00d2*/ 	.short	0x0010
        /*00d4*/ 	.byte	0x00, 0xf5, 0x21, 0x00


	//----- nvinfo : EIATTR_KPARAM_INFO
	.align		4
.L_1179:
        /*00d8*/ 	.byte	0x04, 0x17
        /*00da*/ 	.short	(.L_1181 - .L_1180)
.L_1180:
        /*00dc*/ 	.word	0x00000000
        /*00e0*/ 	.short	0x0001
        /*00e2*/ 	.short	0x0008
        /*00e4*/ 	.byte	0x00, 0xf5, 0x21, 0x00


	//----- nvinfo : EIATTR_KPARAM_INFO
	.align		4
.L_1181:
        /*00e8*/ 	.byte	0x04, 0x17
        /*00ea*/ 	.short	(.L_1183 - .L_1182)
.L_1182:
        /*00ec*/ 	.word	0x00000000
        /*00f0*/ 	.short	0x0000
        /*00f2*/ 	.short	0x0000
        /*00f4*/ 	.byte	0x00, 0xf5, 0x21, 0x00


	//----- nvinfo : EIATTR_SPARSE_MMA_MASK
	.align		4
.L_1183:
        /*00f8*/ 	.byte	0x03, 0x50
        /*00fa*/ 	.short	0x0000


	//----- nvinfo : EIATTR_MAXREG_COUNT
	.align		4
        /*00fc*/ 	.byte	0x03, 0x1b
        /*00fe*/ 	.short	0x00ff


	//----- nvinfo : EIATTR_NUM_BARRIERS
	.align		4
        /*0100*/ 	.byte	0x02, 0x4c
        /*0102*/ 	.byte	0x01
	.zero		1


	//----- nvinfo : EIATTR_MERCURY_ISA_VERSION
	.align		4
        /*0104*/ 	.byte	0x03, 0x5f
        /*0106*/ 	.short	0x0101


	//----- nvinfo : EIATTR_VRC_CTA_INIT_COUNT
	.align		4
        /*0108*/ 	.byte	0x02, 0x4a
	.zero		1
	.zero		1


	//----- nvinfo : EIATTR_EXIT_INSTR_OFFSETS
	.align		4
        /*010c*/ 	.byte	0x04, 0x1c
        /*010e*/ 	.short	(.L_1185 - .L_1184)


	//   ....[0]....
.L_1184:
        /*0110*/ 	.word	0x00000760


	//   ....[1]....
        /*0114*/ 	.word	0x00004ef0


	//   ....[2]....
        /*0118*/ 	.word	0x00004f80


	//   ....[3]....
        /*011c*/ 	.word	0x00004fc0


	//----- nvinfo : EIATTR_CRS_STACK_SIZE
	.align		4
.L_1185:
        /*0120*/ 	.byte	0x04, 0x1e
        /*0122*/ 	.short	(.L_1187 - .L_1186)
.L_1186:
        /*0124*/ 	.word	0x00000000


	//----- nvinfo : EIATTR_CBANK_PARAM_SIZE
	.align		4
.L_1187:
        /*0128*/ 	.byte	0x03, 0x19
        /*012a*/ 	.short	0x005c


	//----- nvinfo : EIATTR_PARAM_CBANK
	.align		4
        /*012c*/ 	.byte	0x04, 0x0a
        /*012e*/ 	.short	(.L_1189 - .L_1188)
	.align		4
.L_1188:
        /*0130*/ 	.word	index@(.nv.constant0._Z28gemm_half_q_half_gptq_kernelILi6ELb0ELb1EEvPK6__halfPKjS4_S2_PS0_iiiiiPKtibS2_i)
        /*0134*/ 	.short	0x0380
        /*0136*/ 	.short	0x005c


	//----- nvinfo : EIATTR_SW_WAR
	.align		4
.L_1189:
        /*0138*/ 	.byte	0x04, 0x36
        /*013a*/ 	.short	(.L_1191 - .L_1190)
.L_1190:
        /*013c*/ 	.word	0x00000008
.L_1191:


//--------------------- .nv.info._Z28gemm_half_q_half_gptq_kernelILi5ELb0ELb1EEvPK6__halfPKjS4_S2_PS0_iiiiiPKtibS2_i --------------------------
	.section	.nv.info._Z28gemm_half_q_half_gptq_kernelILi5ELb0ELb1EEvPK6__halfPKjS4_S2_PS0_iiiiiPKtibS2_i,"",@"SHT_CUDA_INFO"
	.sectionflags	@""
	.align	4


	//----- nvinfo : EIATTR_CUDA_API_VERSION
	.align		4
        /*0000*/ 	.byte	0x04, 0x37
        /*0002*/ 	.short	(.L_1193 - .L_1192)
.L_1192:
        /*0004*/ 	.word	0x00000082


	//----- nvinfo : EIATTR_KPARAM_INFO
	.align		4
.L_1193:
        /*0008*/ 	.byte	0x04, 0x17
        /*000a*/ 	.short	(.L_1195 - .L_1194)
.L_1194:
        /*000c*/ 	.word	0x00000000
        /*0010*/ 	.short	0x000e
        /*0012*/ 	.short	0x0058
        /*0014*/ 	.byte	0x00, 0xf0, 0x11, 0x00


	//----- nvinfo : EIATTR_KPARAM_INFO
	.align		4
.L_1195:
        /*0018*/ 	.byte	0x04, 0x17
        /*001a*/ 	.short	(.L_1197 - .L_1196)
.L_1196:
        /*001c*/ 	.word	0x00000000
        /*0020*/ 	.short	0x000d
        /*0022*/ 	.short	0x0050
        /*0024*/ 	.byte	0x00, 0xf5, 0x21, 0x00


	//----- nvinfo : EIATTR_KPARAM_INFO
	.align		4
.L_1197:
        /*0028*/ 	.byte	0x04, 0x17
        /*002a*/ 	.short	(.L_1199 - .L_1198)
.L_1198:
        /*002c*/ 	.word	0x00000000
        /*0030*/ 	.short	0x000c
        /*0032*/ 	.short	0x004c
        /*0034*/ 	.byte	0x00, 0xf0, 0x05, 0x00


	//----- nvinfo : EIATTR_KPARAM_INFO
	.align		4
.L_1199:
        /*0038*/ 	.byte	0x04, 0x17
        /*003a*/ 	.short	(.L_1201 - .L_1200)
.L_1200:
        /*003c*/ 	.word	0x00000000
        /*0040*/ 	.short	0x000b
        /*0042*/ 	.short	0x0048
        /*0044*/ 	.byte	0x00, 0xf0, 0x11, 0x00


	//----- nvinfo : EIATTR_KPARAM_INFO
	.align		4
.L_1201:
        /*0048*/ 	.byte	0x04, 0x17
        /*004a*/ 	.short	(.L_1203 - .L_1202)
.L_1202:
        /*004c*/ 	.word	0x00000000
        /*0050*/ 	.short	0x000a
        /*0052*/ 	.short	0x0040
        /*0054*/ 	.byte	0x00, 0xf5, 0x21, 0x00


	//----- nvinfo : EIATTR_KPARAM_INFO
	.align		4
.L_1203:
        /*0058*/ 	.byte	0x04, 0x17
        /*005a*/ 	.short	(.L_1205 - .L_1204)
.L_1204:
        /*005c*/ 	.word	0x00000000
        /*0060*/ 	.short	0x0009
        /*0062*/ 	.short	0x0038
        /*0064*/ 	.byte	0x00, 0xf0, 0x11, 0x00


	//----- nvinfo : EIATTR_KPARAM_INFO
	.align		4
.L_1205:
        /*0068*/ 	.byte	0x04, 0x17
        /*006a*/ 	.short	(.L_1207 - .L_1206)
.L_1206:
        /*006c*/ 	.word	0x00000000
        /*0070*/ 	.short	0x0008
        /*0072*/ 	.short	0x0034
        /*0074*/ 	.byte	0x00, 0xf0, 0x11, 0x00


	//----- nvinfo : EIATTR_KPARAM_INFO
	.align		4
.L_1207:
        /*0078*/ 	.byte	0x04, 0x17
        /*007a*/ 	.short	(.L_1209 - .L_1208)
.L_1208:
        /*007c*/ 	.word	0x00000000
        /*0080*/ 	.short	0x0007
        /*0082*/ 	.short	0x0030
        /*0084*/ 	.byte	0x00, 0xf0, 0x11, 0x00


	//----- nvinfo : EIATTR_KPARAM_INFO
	.align		4
.L_1209:
        /*0088*/ 	.byte	0x04, 0x17
        /*008a*/ 	.short	(.L_1211 - .L_1210)
.L_1210:
        /*008c*/ 	.word	0x00000000
        /*0090*/ 	.short	0x0006
        /*0092*/ 	.short	0x002c
        /*0094*/ 	.byte	0x00, 0xf0, 0x11, 0x00


	//----- nvinfo : EIATTR_KPARAM_INFO
	.align		4
.L_1211:
        /*0098*/ 	.byte	0x04, 0x17
        /*009a*/ 	.short	(.L_1213 - .L_1212)
.L_1212:
        /*009c*/ 	.word	0x00000000
        /*00a0*/ 	.short	0x0005
        /*00a2*/ 	.short	0x0028
        /*00a4*/ 	.byte	0x00, 0xf0, 0x11, 0x00


	//----- nvinfo : EIATTR_KPARAM_INFO
	.align		4
.L_1213:
        /*00a8*/ 	.byte	0x04, 0x17
        /*00aa*/ 	.short	(.L_1215 - .L_1214)
.L_1214:
        /*00ac*/ 	.word	0x00000000
        /*00b0*/ 	.short	0x0004
        /*00b2*/ 	.short	0x0020
        /*00b4*/ 	.byte	0x00, 0xf5, 0x21, 0x00


	//----- nvinfo : EIATTR_KPARAM_INFO
	.align		4
.L_1215:
        /*00b8*/ 	.byte	0x04, 0x17
        /*00ba*/ 	.short	(.L_1217 - .L_1216)
.L_1216:
        /*00bc*/ 	.word	0x00000000
        /*00c0*/ 	.short	0x0003
        /*00c2*/ 	.short	0x0018
        /*00c4*/ 	.byte	0x00, 0xf5, 0x21, 0x00


	//----- nvinfo : EIATTR_KPARAM_INFO
	.align		4
.L_1217:
        /*00c8*/ 	.byte	0x04, 0x17
        /*00ca*/ 	.short	(.L_1219 - .L_1218)
.L_1218:
        /*00cc*/ 	.word	0x00000000
        /*00d0*/ 	.short	0x0002
        /*00d2*/ 	.short	0x0010
        /*00d4*/ 	.byte	0x00, 0xf5, 0x21, 0x00


	//----- nvinfo : EIATTR_KPARAM_INFO
	.align		4
.L_1219:
        /*00d8*/ 	.byte	0x04, 0x17
        /*00da*/ 	.short	(.L_1221 - .L_1220)
.L_1220:
        /*00dc*/ 	.word	0x00000000
        /*00e0*/ 	.short	0x0001
        /*00e2*/ 	.short	0x0008
        /*00e4*/ 	.byte	0x00, 0xf5, 0x21, 0x00


	//----- nvinfo : EIATTR_KPARAM_INFO
	.align		4
.L_1221:
        /*00e8*/ 	.byte	0x04, 0x17
        /*00ea*/ 	.short	(.L_1223 - .L_1222)
.L_1222:
        /*00ec*/ 	.word	0x00000000
        /*00f0*/ 	.short	0x0000
        /*00f2*/ 	.short	0x0000
        /*00f4*/ 	.byte	0x00, 0xf5, 0x21, 0x00


	//----- nvinfo : EIATTR_SPARSE_MMA_MASK
	.align		4
.L_1223:
        /*00f8*/ 	.byte	0x03, 0x50
        /*00fa*/ 	.short	0x0000


	//----- nvinfo : EIATTR_MAXREG_COUNT
	.align		4
        /*00fc*/ 	.byte	0x03, 0x1b
        /*00fe*/ 	.short	0x00ff


	//----- nvinfo : EIATTR_NUM_BARRIERS
	.align		4
        /*0100*/ 	.byte	0x02, 0x4c
        /*0102*/ 	.byte	0x01
	.zero		1


	//----- nvinfo : EIATTR_MERCURY_ISA_VERSION
	.align		4
        /*0104*/ 	.byte	0x03, 0x5f
        /*0106*/ 	.short	0x0101


	//----- nvinfo : EIATTR_VRC_CTA_INIT_COUNT
	.align		4
        /*0108*/ 	.byte	0x02, 0x4a
	.zero		1
	.zero		1


	//----- nvinfo : EIATTR_EXIT_INSTR_OFFSETS
	.align		4
        /*010c*/ 	.byte	0x04, 0x1c
        /*010e*/ 	.short	(.L_1225 - .L_1224)


	//   ....[0]....
.L_1224:
        /*0110*/ 	.word	0x00000680


	//   ....[1]....
        /*0114*/ 	.word	0x000047a0


	//   ....[2]....
        /*0118*/ 	.word	0x00004830


	//   ....[3]....
        /*011c*/ 	.word	0x00004870


	//----- nvinfo : EIATTR_CRS_STACK_SIZE
	.align		4
.L_1225:
        /*0120*/ 	.byte	0x04, 0x1e
        /*0122*/ 	.short	(.L_1227 - .L_1226)
.L_1226:
        /*0124*/ 	.word	0x00000000


	//----- nvinfo : EIATTR_CBANK_PARAM_SIZE
	.align		4
.L_1227:
        /*0128*/ 	.byte	0x03, 0x19
        /*012a*/ 	.short	0x005c


	//----- nvinfo : EIATTR_PARAM_CBANK
	.align		4
        /*012c*/ 	.byte	0x04, 0x0a
        /*012e*/ 	.short	(.L_1229 - .L_1228)
	.align		4
.L_1228:
        /*0130*/ 	.word	index@(.nv.constant0._Z28gemm_half_q_half_gptq_kernelILi5ELb0ELb1EEvPK6__halfPKjS4_S2_PS0_iiiiiPKtibS2_i)
        /*0134*/ 	.short	0x0380
        /*0136*/ 	.short	0x005c


	//----- nvinfo : EIATTR_SW_WAR
	.align		4
.L_1229:
        /*0138*/ 	.byte	0x04, 0x36
        /*013a*/ 	.short	(.L_1231 - .L_1230)
.L_1230:
        /*013c*/ 	.word	0x00000008
.L_1231:


//--------------------- .nv.info._Z28gemm_half_q_half_gptq_kernelILi4ELb0ELb1EEvPK6__halfPKjS4_S2_PS0_iiiiiPKtibS2_i --------------------------
	.section	.nv.info._Z28gemm_half_q_half_gptq_kernelILi4ELb0ELb1EEvPK6__halfPKjS4_S2_PS0_iiiiiPKtibS2_i,"",@"SHT_CUDA_INFO"
	.sectionflags	@""
	.align	4


	//----- nvinfo : EIATTR_CUDA_API_VERSION
	.align		4
        /*0000*/ 	.byte	0x04, 0x37
        /*0002*/ 	.short	(.L_1233 - .L_1232)
.L_1232:
        /*0004*/ 	.word	0x00000082


	//----- nvinfo : EIATTR_KPARAM_INFO
	.align		4
.L_1233:
        /*0008*/ 	.byte	0x04, 0x17
        /*000a*/ 	.short	(.L_1235 - .L_1234)
.L_1234:
        /*000c*/ 	.word	0x00000000
        /*0010*/ 	.short	0x000e
        /*0012*/ 	.short	0x0058
        /*0014*/ 	.byte	0x00, 0xf0, 0x11, 0x00


	//----- nvinfo : EIATTR_KPARAM_INFO
	.align		4
.L_1235:
        /*0018*/ 	.byte	0x04, 0x17
        /*001a*/ 	.short	(.L_1237 - .L_1236)
.L_1236:
        /*001c*/ 	.word	0x00000000
        /*0020*/ 	.short	0x000d
        /*0022*/ 	.short	0x0050
        /*0024*/ 	.byte	0x00, 0xf5, 0x21, 0x00


	//----- nvinfo : EIATTR_KPARAM_INFO
	.align		4
.L_1237:
        /*0028*/ 	.byte	0x04, 0x17
        /*002a*/ 	.short	(.L_1239 - .L_1238)
.L_1238:
        /*002c*/ 	.word	0x00000000
        /*0030*/ 	.short	0x000c
        /*0032*/ 	.short	0x004c
        /*0034*/ 	.byte	0x00, 0xf0, 0x05, 0x00


	//----- nvinfo : EIATTR_KPARAM_INFO
	.align		4
.L_1239:
        /*0038*/ 	.byte	0x04, 0x17
        /*003a*/ 	.short	(.L_1241 - .L_1240)
.L_1240:
        /*003c*/ 	.word	0x00000000
        /*0040*/ 	.short	0x000b
        /*0042*/ 	.short	0x0048
        /*0044*/ 	.byte	0x00, 0xf0, 0x11, 0x00


	//----- nvinfo : EIATTR_KPARAM_INFO
	.align		4
.L_1241:
        /*0048*/ 	.byte	0x04, 0x17
        /*004a*/ 	.short	(.L_1243 - .L_1242)
.L_1242:
        /*004c*/ 	.word	0x00000000
        /*0050*/ 	.short	0x000a
        /*0052*/ 	.short	0x0040
        /*0054*/ 	.byte	0x00, 0xf5, 0x21, 0x00


	//----- nvinfo : EIATTR_KPARAM_INFO
	.align		4
.L_1243:
        /*0058*/ 	.byte	0x04, 0x17
        /*005a*/ 	.short	(.L_1245 - .L_1244)
.L_1244:
        /*005c*/ 	.word	0x00000000
        /*0060*/ 	.short	0x0009
        /*0062*/ 	.short	0x0038
        /*0064*/ 	.byte	0x00, 0xf0, 0x11, 0x00


	//----- nvinfo : EIATTR_KPARAM_INFO
	.align		4
.L_1245:
        /*0068*/ 	.byte	0x04, 0x17
        /*006a*/ 	.short	(.L_1247 - .L_1246)
.L_1246:
        /*006c*/ 	.word	0x00000000
        /*0070*/ 	.short	0x0008
        /*0072*/ 	.short	0x0034
        /*0074*/ 	.byte	0x00, 0xf0, 0x11, 0x00


	//----- nvinfo : EIATTR_KPARAM_INFO
	.align		4
.L_1247:
        /*0078*/ 	.byte	0x04, 0x17
        /*007a*/ 	.short	(.L_1249 - .L_1248)
.L_1248:
        /*007c*/ 	.word	0x00000000
        /*0080*/ 	.short	0x0007
        /*0082*/ 	.short	0x0030
        /*0084*/ 	.byte	0x00, 0xf0, 0x11, 0x00


	//----- nvinfo : EIATTR_KPARAM_INFO
	.align		4
.L_1249:
        /*0088*/ 	.byte	0x04, 0x17
        /*008a*/ 	.short	(.L_1251 - .L_1250)
.L_1250:
        /*008c*/ 	.word	0x00000000
        /*0090*/ 	.short	0x0006
        /*0092*/ 	.short	0x002c
        /*0094*/ 	.byte	0x00, 0xf0, 0x11, 0x00


	//----- nvinfo : EIATTR_KPARAM_INFO
	.align		4
.L_1251:
        /*0098*/ 	.byte	0x04, 0x17
        /*009a*/ 	.short	(.L_1253 - .L_1252)
.L_1252:
        /*009c*/ 	.word	0x00000000
        /*00a0*/ 	.short	0x0005
        /*00a2*/ 	.short	0x0028
        /*00a4*/ 	.byte	0x00, 0xf0, 0x11, 0x00


	//----- nvinfo : EIATTR_KPARAM_INFO
	.align		4
.L_1253:
        /*00a8*/ 	.byte	0x04, 0x17
        /*00aa*/ 	.short	(.L_1255 - .L_1254)
.L_1254:
        /*00ac*/ 	.word	0x00000000
        /*00b0*/ 	.short	0x0004
        /*00b2*/ 	.short	0x0020
        /*00b4*/ 	.byte	0x00, 0xf5, 0x21, 0x00


	//----- nvinfo : EIATTR_KPARAM_INFO
	.align		4
.L_1255:
        /*00b8*/ 	.byte	0x04, 0x17
        /*00ba*/ 	.short	(.L_1257 - .L_1256)
.L_1256:
        /*00bc*/ 	.word	0x00000000
        /*00c0*/ 	.short	0x0003
        /*00c2*/ 	.short	0x0018
        /*00c4*/ 	.byte	0x00, 0xf5, 0x21, 0x00


	//----- nvinfo : EIATTR_KPARAM_INFO
	.align		4
.L_1257:
        /*00c8*/ 	.byte	0x04, 0x17
        /*00ca*/ 	.short	(.L_1259 - .L_1258)
.L_1258:
        /*00cc*/ 	.word	0x00000000
        /*00d0*/ 	.short	0x0002
        /*00d2*/ 	.short	0x0010
        /*00d4*/ 	.byte	0x00, 0xf5, 0x21, 0x00


	//----- nvinfo : EIATTR_KPARAM_INFO
	.align		4
.L_1259:
        /*00d8*/ 	.byte	0x04, 0x17
        /*00da*/ 	.short	(.L_1261 - .L_1260)
.L_1260:
        /*00dc*/ 	.word	0x00000000
        /*00e0*/ 	.short	0x0001
        /*00e2*/ 	.short	0x0008
        /*00e4*/ 	.byte	0x00, 0xf5, 0x21, 0x00


	//----- nvinfo : EIATTR_KPARAM_INFO
	.align		4
.L_1261:
        /*00e8*/ 	.byte	0x04, 0x17
        /*00ea*/ 	.short	(.L_1263 - .L_1262)
.L_1262:
        /*00ec*/ 	.word	0x00000000
        /*00f0*/ 	.short	0x0000
        /*00f2*/ 	.short	0x0000
        /*00f4*/ 	.byte	0x00, 0xf5, 0x21, 0x00


	//----- nvinfo : EIATTR_SPARSE_MMA_MASK
	.align		4
.L_1263:
        /*00f8*/ 	.byte	0x03, 0x50
        /*00fa*/ 	.short	0x0000


	//----- nvinfo : EIATTR_MAXREG_COUNT
	.align		4
        /*00fc*/ 	.byte	0x03, 0x1b
        /*00fe*/ 	.short	0x00ff


	//----- nvinfo : EIATTR_NUM_BARRIERS
	.align		4
        /*0100*/ 	.byte	0x02, 0x4c
        /*0102*/ 	.byte	0x01
	.zero		1


	//----- nvinfo : EIATTR_MERCURY_ISA_VERSION
	.align		4
        /*0104*/ 	.byte	0x03, 0x5f
        /*0106*/ 	.short	0x0101


	//----- nvinfo : EIATTR_VRC_CTA_INIT_COUNT
	.align		4
        /*0108*/ 	.byte	0x02, 0x4a
	.zero		1
	.zero		1


	//----- nvinfo : EIATTR_EXIT_INSTR_OFFSETS
	.align		4
        /*010c*/ 	.byte	0x04, 0x1c
        /*010e*/ 	.short	(.L_1265 - .L_1264)


	//   ....[0]....
.L_1264:
        /*0110*/ 	.word	0x000005a0


	//   ....[1]....
        /*0114*/ 	.word	0x00003e30


	//   ....[2]....
        /*0118*/ 	.word	0x00003ec0


	//   ....[3]....
        /*011c*/ 	.word	0x00003f00


	//----- nvinfo : EIATTR_CRS_STACK_SIZE
	.align		4
.L_1265:
        /*0120*/ 	.byte	0x04, 0x1e
        /*0122*/ 	.short	(.L_1267 - .L_1266)
.L_1266:
        /*0124*/ 	.word	0x00000000


	//----- nvinfo : EIATTR_CBANK_PARAM_SIZE
	.align		4
.L_1267:
        /*0128*/ 	.byte	0x03, 0x19
        /*012a*/ 	.short	0x005c


	//----- nvinfo : EIATTR_PARAM_CBANK
	.align		4
        /*012c*/ 	.byte	0x04, 0x0a
        /*012e*/ 	.short	(.L_1269 - .L_1268)
	.align		4
.L_1268:
        /*0130*/ 	.word	index@(.nv.constant0._Z28gemm_half_q_half_gptq_kernelILi4ELb0ELb1EEvPK6__halfPKjS4_S2_PS0_iiiiiPKtibS2_i)
        /*0134*/ 	.short	0x0380
        /*0136*/ 	.short	0x005c


	//----- nvinfo : EIATTR_SW_WAR
	.align		4
.L_1269:
        /*0138*/ 	.byte	0x04, 0x36
        /*013a*/ 	.short	(.L_1271 - .L_1270)
.L_1270:
        /*013c*/ 	.word	0x00000008
.L_1271:


//--------------------- .nv.info._Z28gemm_half_q_half_gptq_kernelILi3ELb0ELb1EEvPK6__halfPKjS4_S2_PS0_iiiiiPKtibS2_i --------------------------
	.section	.nv.info._Z28gemm_half_q_half_gptq_kernelILi3ELb0ELb1EEvPK6__halfPKjS4_S2_PS0_iiiiiPKtibS2_i,"",@"SHT_CUDA_INFO"
	.sectionflags	@""
	.align	4


	//----- nvinfo : EIATTR_CUDA_API_VERSION
	.align		4
        /*0000*/ 	.byte	0x04, 0x37
        /*0002*/ 	.short	(.L_1273 - .L_1272)
.L_1272:
        /*0004*/ 	.word	0x00000082


	//----- nvinfo : EIATTR_KPARAM_INFO
	.align		4
.L_1273:
        /*0008*/ 	.byte	0x04, 0x17
        /*000a*/ 	.short	(.L_1275 - .L_1274)
.L_1274:
        /*000c*/ 	.word	0x00000000
        /*0010*/ 	.short	0x000e
        /*0012*/ 	.short	0x0058
        /*0014*/ 	.byte	0x00, 0xf0, 0x11, 0x00


	//----- nvinfo : EIATTR_KPARAM_INFO
	.align		4
.L_1275:
        /*0018*/ 	.byte	0x04, 0x17
        /*001a*/ 	.short	(.L_1277 - .L_1276)
.L_1276:
        /*001c*/ 	.word	0x00000000
        /*0020*/ 	.short	0x000d
        /*0022*/ 	.short	0x0050
        /*0024*/ 	.byte	0x00, 0xf5, 0x21, 0x00


	//----- nvinfo : EIATTR_KPARAM_INFO
	.align		4
.L_1277:
        /*0028*/ 	.byte	0x04, 0x17
        /*002a*/ 	.short	(.L_1279 - .L_1278)
.L_1278:
        /*002c*/ 	.word	0x00000000
        /*0030*/ 	.short	0x000c
        /*0032*/ 	.short	0x004c
        /*0034*/ 	.byte	0x00, 0xf0, 0x05, 0x00


	//----- nvinfo : EIATTR_KPARAM_INFO
	.align		4
.L_1279:
        /*0038*/ 	.byte	0x04, 0x17
        /*003a*/ 	.short	(.L_1281 - .L_1280)
.L_1280:
        /*003c*/ 	.word	0x00000000
        /*0040*/ 	.short	0x000b
        /*0042*/ 	.short	0x0048
        /*0044*/ 	.byte	0x00, 0xf0, 0x11, 0x00


	//----- nvinfo : EIATTR_KPARAM_INFO
	.align		4
.L_1281:
        /*0048*/ 	.byte	0x04, 0x17
        /*004a*/ 	.short	(.L_1283 - .L_1282)
.L_1282:
        /*004c*/ 	.word	0x00000000
        /*0050*/ 	.short	0x000a
        /*0052*/ 	.short	0x0040
        /*0054*/ 	.byte	0x00, 0xf5, 0x21, 0x00


	//----- nvinfo : EIATTR_KPARAM_INFO
	.align		4
.L_1283:
        /*0058*/ 	.byte	0x04, 0x17
        /*005a*/ 	.short	(.L_1285 - .L_1284)
.L_1284:
        /*005c*/ 	.word	0x00000000
        /*0060*/ 	.short	0x0009
        /*0062*/ 	.short	0x0038
        /*0064*/ 	.byte	0x00, 0xf0, 0x11, 0x00


	//----- nvinfo : EIATTR_KPARAM_INFO
	.align		4
.L_1285:
        /*0068*/ 	.byte	0x04, 0x17
        /*006a*/ 	.short	(.L_1287 - .L_1286)
.L_1286:
        /*006c*/ 	.word	0x00000000
        /*0070*/ 	.short	0x0008
        /*0072*/ 	.short	0x0034
        /*0074*/ 	.byte	0x00, 0xf0, 0x11, 0x00


	//----- nvinfo : EIATTR_KPARAM_INFO
	.align		4
.L_1287:
        /*0078*/ 	.byte	0x04, 0x17
        /*007a*/ 	.short	(.L_1289 - .L_1288)
.L_1288:
        /*007c*/ 	.word	0x00000000
        /*0080*/ 	.short	0x0007
        /*0082*/ 	.short	0x0030
        /*0084*/ 	.byte	0x00, 0xf0, 0x11, 0x00


	//----- nvinfo : EIATTR_KPARAM_INFO
	.align		4
.L_1289:
        /*0088*/ 	.byte	0x04, 0x17
        /*008a*/ 	.short	(.L_1291 - .L_1290)
.L_1290:
        /*008c*/ 	.word	0x00000000
        /*0090*/ 	.short	0x0006
        /*0092*/ 	.short	0x002c
        /*0094*/ 	.byte	0x00, 0xf0, 0x11, 0x00


	//----- nvinfo : EIATTR_KPARAM_INFO
	.align		4
.L_1291:
        /*0098*/ 	.byte	0x04, 0x17
        /*009a*/ 	.short	(.L_1293 - .L_1292)
.L_1292:
        /*009c*/ 	.word	0x00000000
        /*00a0*/ 	.short	0x0005
        /*00a2*/ 	.short	0x0028
        /*00a4*/ 	.byte	0x00, 0xf0, 0x11, 0x00


	//----- nvinfo : EIATTR_KPARAM_INFO
	.align		4
.L_1293:
        /*00a8*/ 	.byte	0x04, 0x17
        /*00aa*/ 	.short	(.L_1295 - .L_1294)
.L_1294:
        /*00ac*/ 	.word	0x00000000
        /*00b0*/ 	.short	0x0004
        /*00b2*/ 	.short	0x0020
        /*00b4*/ 	.byte	0x00, 0xf5, 0x21, 0x00


	//----- nvinfo : EIATTR_KPARAM_INFO
	.align		4
.L_1295:
        /*00b8*/ 	.byte	0x04, 0x17
        /*00ba*/ 	.short	(.L_1297 - .L_1296)
.L_1296:
        /*00bc*/ 	.word	0x00000000
        /*00c0*/ 	.short	0x0003
        /*00c2*/ 	.short	0x0018
        /*00c4*/ 	.byte	0x00, 0xf5, 0x21, 0x00


	//----- nvinfo : EIATTR_KPARAM_INFO
	.align		4
.L_1297:
        /*00c8*/ 	.byte	0x04, 0x17
        /*00ca*/ 	.short	(.L_1299 - .L_1298)
.L_1298:
        /*00cc*/ 	.word	0x00000000
        /*00d0*/ 	.short	0x0002
        /*00d2*/ 	.short	0x0010
        /*00d4*/ 	.byte	0x00, 0xf5, 0x21, 0x00


	//----- nvinfo : EIATTR_KPARAM_INFO
	.align		4
.L_1299:
        /*00d8*/ 	.byte	0x04, 0x17
        /*00da*/ 	.short	(.L_1301 - .L_1300)
.L_1300:
        /*00dc*/ 	.word	0x00000000
        /*00e0*/ 	.short	0x0001
        /*00e2*/ 	.short	0x0008
        /*00e4*/ 	.byte	0x00, 0xf5, 0x21, 0x00


	//----- nvinfo : EIATTR_KPARAM_INFO
	.align		4
.L_1301:
        /*00e8*/ 	.byte	0x04, 0x17
        /*00ea*/ 	.short	(.L_1303 - .L_1302)
.L_1302:
        /*00ec*/ 	.word	0x00000000
        /*00f0*/ 	.short	0x0000
        /*00f2*/ 	.short	0x0000
        /*00f4*/ 	.byte	0x00, 0xf5, 0x21, 0x00


	//----- nvinfo : EIATTR_SPARSE_MMA_MASK
	.align		4
.L_1303:
        /*00f8*/ 	.byte	0x03, 0x50
        /*00fa*/ 	.short	0x0000


	//----- nvinfo : EIATTR_MAXREG_COUNT
	.align		4
        /*00fc*/ 	.byte	0x03, 0x1b
        /*00fe*/ 	.short	0x00ff


	//----- nvinfo : EIATTR_NUM_BARRIERS
	.align		4
        /*0100*/ 	.byte	0x02, 0x4c
        /*0102*/ 	.byte	0x01
	.zero		1


	//----- nvinfo : EIATTR_MERCURY_ISA_VERSION
	.align		4
        /*0104*/ 	.byte	0x03, 0x5f
        /*0106*/ 	.short	0x0101


	//----- nvinfo : EIATTR_VRC_CTA_INIT_COUNT
	.align		4
        /*0108*/ 	.byte	0x02, 0x4a
	.zero		1
	.zero		1


	//----- nvinfo : EIATTR_EXIT_INSTR_OFFSETS
	.align		4
        /*010c*/ 	.byte	0x04, 0x1c
        /*010e*/ 	.short	(.L_1305 - .L_1304)


	//   ....[0]....
.L_1304:
        /*0110*/ 	.word	0x000004c0


	//   ....[1]....
        /*0114*/ 	.word	0x000034b0


	//   ....[2]....
        /*0118*/ 	.word	0x00003540


	//   ....[3]....
        /*011c*/ 	.word	0x00003580


	//----- nvinfo : EIATTR_CRS_STACK_SIZE
	.align		4
.L_1305:
        /*0120*/ 	.byte	0x04, 0x1e
        /*0122*/ 	.short	(.L_1307 - .L_1306)
.L_1306:
        /*0124*/ 	.word	0x00000000


	//----- nvinfo : EIATTR_CBANK_PARAM_SIZE
	.align		4
.L_1307:
        /*0128*/ 	.byte	0x03, 0x19
        /*012a*/ 	.short	0x005c


	//----- nvinfo : EIATTR_PARAM_CBANK
	.align		4
        /*012c*/ 	.byte	0x04, 0x0a
        /*012e*/ 	.short	(.L_1309 - .L_1308)
	.align		4
.L_1308:
        /*0130*/ 	.word	index@(.nv.constant0._Z28gemm_half_q_half_gptq_kernelILi3ELb0ELb1EEvPK6__halfPKjS4_S2_PS0_iiiiiPKtibS2_i)
        /*0134*/ 	.short	0x0380
        /*0136*/ 	.short	0x005c


	//----- nvinfo : EIATTR_SW_WAR
	.align		4
.L_1309:
        /*0138*/ 	.byte	0x04, 0x36
        /*013a*/ 	.short	(.L_1311 - .L_1310)
.L_1310:
        /*013c*/ 	.word	0x00000008
.L_1311:


//--------------------- .nv.info._Z28gemm_half_q_half_gptq_kernelILi2ELb0ELb1EEvPK6__halfPKjS4_S2_PS0_iiiiiPKtibS2_i --------------------------
	.section	.nv.info._Z28gemm_half_q_half_gptq_kernelILi2ELb0ELb1EEvPK6__halfPKjS4_S2_PS0_iiiiiPKtibS2_i,"",@"SHT_CUDA_INFO"
	.sectionflags	@""
	.align	4


	//----- nvinfo : EIATTR_CUDA_API_VERSION
	.align		4
        /*0000*/ 	.byte	0x04, 0x37
        /*0002*/ 	.short	(.L_1313 - .L_1312)
.L_1312:
        /*0004*/ 	.word	0x00000082


	//----- nvinfo : EIATTR_KPARAM_INFO
	.align		4
.L_1313:
        /*0008*/ 	.byte	0x04, 0x17
        /*000a*/ 	.short	(.L_1315 - .L_1314)
.L_1314:
        /*000c*/ 	.word	0x00000000
        /*0010*/ 	.short	0x000e
        /*0012*/ 	.short	0x0058
        /*0014*/ 	.byte	0x00, 0xf0, 0x11, 0x00


	//----- nvinfo : EIATTR_KPARAM_INFO
	.align		4
.L_1315:
        /*0018*/ 	.byte	0x04, 0x17
        /*001a*/ 	.short	(.L_1317 - .L_1316)
.L_1316:
        /*001c*/ 	.word	0x00000000
        /*0020*/ 	.short	0x000d
        /*0022*/ 	.short	0x0050
        /*0024*/ 	.byte	0x00, 0xf5, 0x21, 0x00


	//----- nvinfo : EIATTR_KPARAM_INFO
	.align		4
.L_1317:
        /*0028*/ 	.byte	0x04, 0x17
        /*002a*/ 	.short	(.L_1319 - .L_1318)
.L_1318:
        /*002c*/ 	.word	0x00000000
        /*0030*/ 	.short	0x000c
        /*0032*/ 	.short	0x004c
        /*0034*/ 	.byte	0x00, 0xf0, 0x05, 0x00


	//----- nvinfo : EIATTR_KPARAM_INFO
	.align		4
.L_1319:
        /*0038*/ 	.byte	0x04, 0x17
        /*003a*/ 	.short	(.L_1321 - .L_1320)
.L_1320:
        /*003c*/ 	.word	0x00000000
        /*0040*/ 	.short	0x000b
        /*0042*/ 	.short	0x0048
        /*0044*/ 	.byte	0x00, 0xf0, 0x11, 0x00


	//----- nvinfo : EIATTR_KPARAM_INFO
	.align		4
.L_1321:
        /*0048*/ 	.byte	0x04, 0x17
        /*004a*/ 	.short	(.L_1323 - .L_1322)
.L_1322:
        /*004c*/ 	.word	0x00000000
        /*0050*/ 	.short	0x000a
        /*0052*/ 	.short	0x0040
        /*0054*/ 	.byte	0x00, 0xf5, 0x21, 0x00


	//----- nvinfo : EIATTR_KPARAM_INFO
	.align		4
.L_1323:
        /*0058*/ 	.byte	0x04, 0x17
        /*005a*/ 	.short	(.L_1325 - .L_1324)
.L_1324:
        /*005c*/ 	.word	0x00000000
        /*0060*/ 	.short	0x0009
        /*0062*/ 	.short	0x0038
        /*0064*/ 	.byte	0x00, 0xf0, 0x11, 0x00


	//----- nvinfo : EIATTR_KPARAM_INFO
	.align		4
.L_1325:
        /*0068*/ 	.byte	0x04, 0x17
        /*006a*/ 	.short	(.L_1327 - .L_1326)
.L_1326:
        /*006c*/ 	.word	0x00000000
        /*0070*/ 	.short	0x0008
        /*0072*/ 	.short	0x0034
        /*0074*/ 	.byte	0x00, 0xf0, 0x11, 0x00


	//----- nvinfo : EIATTR_KPARAM_INFO
	.align		4
.L_1327:
        /*0078*/ 	.byte	0x04, 0x17
        /*007a*/ 	.short	(.L_1329 - .L_1328)
.L_1328:
        /*007c*/ 	.word	0x00000000
        /*0080*/ 	.short	0x0007
        /*0082*/ 	.short	0x0030
        /*0084*/ 	.byte	0x00, 0xf0, 0x11, 0x00


	//----- nvinfo : EIATTR_KPARAM_INFO
	.align		4
.L_1329:
        /*0088*/ 	.byte	0x04, 0x17
        /*008a*/ 	.short	(.L_1331 - .L_1330)
.L_1330:
        /*008c*/ 	.word	0x00000000
        /*0090*/ 	.short	0x0006
        /*0092*/ 	.short	0x002c
        /*0094*/ 	.byte	0x00, 0xf0, 0x11, 0x00


	//----- nvinfo : EIATTR_KPARAM_INFO
	.align		4
.L_1331:
        /*0098*/ 	.byte	0x04, 0x17
        /*009a*/ 	.short	(.L_1333 - .L_1332)
.L_1332:
        /*009c*/ 	.word	0x00000000
        /*00a0*/ 	.short	0x0005
        /*00a2*/ 	.short	0x0028
        /*00a4*/ 	.byte	0x00, 0xf0, 0x11, 0x00


	//----- nvinfo : EIATTR_KPARAM_INFO
	.align		4
.L_1333:
        /*00a8*/ 	.byte	0x04, 0x17
        /*00aa*/ 	.short	(.L_1335 - .L_1334)
.L_1334:
        /*00ac*/ 	.word	0x00000000
        /*00b0*/ 	.short	0x0004
        /*00b2*/ 	.short	0x0020
        /*00b4*/ 	.byte	0x00, 0xf5, 0x21, 0x00


	//----- nvinfo : EIATTR_KPARAM_INFO
	.align		4
.L_1335:
        /*00b8*/ 	.byte	0x04, 0x17
        /*00ba*/ 	.short	(.L_1337 - .L_1336)
.L_1336:
        /*00bc*/ 	.word	0x00000000
        /*00c0*/ 	.short	0x0003
        /*00c2*/ 	.short	0x0018
        /*00c4*/ 	.byte	0x00, 0xf5, 0x21, 0x00


	//----- nvinfo : EIATTR_KPARAM_INFO
	.align		4
.L_1337:
        /*00c8*/ 	.byte	0x04, 0x17
        /*00ca*/ 	.short	(.L_1339 - .L_1338)
.L_1338:
        /*00cc*/ 	.word	0x00000000
        /*00d0*/ 	.short	0x0002
        /*00d2*/ 	.short	0x0010
        /*00d4*/ 	.byte	0x00, 0xf5, 0x21, 0x00


	//----- nvinfo : EIATTR_KPARAM_INFO
	.align		4
.L_1339:
        /*00d8*/ 	.byte	0x04, 0x17
        /*00da*/ 	.short	(.L_1341 - .L_1340)
.L_1340:
        /*00dc*/ 	.word	0x00000000
        /*00e0*/ 	.short	0x0001
        /*00e2*/ 	.short	0x0008
        /*00e4*/ 	.byte	0x00, 0xf5, 0x21, 0x00


	//----- nvinfo : EIATTR_KPARAM_INFO
	.align		4
.L_1341:
        /*00e8*/ 	.byte	0x04, 0x17
        /*00ea*/ 	.short	(.L_1343 - .L_1342)
.L_1342:
        /*00ec*/ 	.word	0x00000000
        /*00f0*/ 	.short	0x0000
        /*00f2*/ 	.short	0x0000
        /*00f4*/ 	.byte	0x00, 0xf5, 0x21, 0x00


	//----- nvinfo : EIATTR_SPARSE_MMA_MASK
	.align		4
.L_1343:
        /*00f8*/ 	.byte	0x03, 0x50
        /*00fa*/ 	.short	0x0000


	//----- nvinfo : EIATTR_MAXREG_COUNT
	.align		4
        /*00fc*/ 	.byte	0x03, 0x1b
        /*00fe*/ 	.short	0x00ff


	//----- nvinfo : EIATTR_NUM_BARRIERS
	.align		4
        /*0100*/ 	.byte	0x02, 0x4c
        /*0102*/ 	.byte	0x01
	.zero		1


	//----- nvinfo : EIATTR_MERCURY_ISA_VERSION
	.align		4
        /*0104*/ 	.byte	0x03, 0x5f
        /*0106*/ 	.short	0x0101


	//----- nvinfo : EIATTR_VRC_CTA_INIT_COUNT
	.align		4
        /*0108*/ 	.byte	0x02, 0x4a
	.zero		1
	.zero		1


	//----- nvinfo : EIATTR_EXIT_INSTR_OFFSETS
	.align		4
        /*010c*/ 	.byte	0x04, 0x1c
        /*010e*/ 	.short	(.L_1345 - .L_1344)


	//   ....[0]....
.L_1344:
        /*0110*/ 	.word	0x000003d0


	//   ....[1]....
        /*0114*/ 	.word	0x00002c10


	//   ....[2]....
        /*0118*/ 	.word	0x00002ca0


	//   ....[3]....
        /*011c*/ 	.word	0x00002ce0


	//----- nvinfo : EIATTR_CRS_STACK_SIZE
	.align		4
.L_1345:
        /*0120*/ 	.byte	0x04, 0x1e
        /*0122*/ 	.short	(.L_1347 - .L_1346)
.L_1346:
        /*0124*/ 	.word	0x00000000


	//----- nvinfo : EIATTR_CBANK_PARAM_SIZE
	.align		4
.L_1347:
        /*0128*/ 	.byte	0x03, 0x19
        /*012a*/ 	.short	0x005c


	//----- nvinfo : EIATTR_PARAM_CBANK
	.align		4
        /*012c*/ 	.byte	0x04, 0x0a
        /*012e*/ 	.short	(.L_1349 - .L_1348)
	.align		4
.L_1348:
        /*0130*/ 	.word	index@(.nv.constant0._Z28gemm_half_q_half_gptq_kernelILi2ELb0ELb1EEvPK6__halfPKjS4_S2_PS0_iiiiiPKtibS2_i)
        /*0134*/ 	.short	0x0380
        /*0136*/ 	.short	0x005c


	//----- nvinfo : EIATTR_SW_WAR
	.align		4
.L_1349:
        /*0138*/ 	.byte	0x04, 0x36
        /*013a*/ 	.short	(.L_1351 - .L_1350)
.L_1350:
        /*013c*/ 	.word	0x00000008
.L_1351:


//--------------------- .nv.info._Z28gemm_half_q_half_gptq_kernelILi1ELb0ELb1EEvPK6__halfPKjS4_S2_PS0_iiiiiPKtibS2_i --------------------------
	.section	.nv.info._Z28gemm_half_q_half_gptq_kernelILi1ELb0ELb1EEvPK6__halfPKjS4_S2_PS0_iiiiiPKtibS2_i,"",@"SHT_CUDA_INFO"
	.sectionflags	@""
	.align	4


	//----- nvinfo : EIATTR_CUDA_API_VERSION
	.align		4
        /*0000*/ 	.byte	0x04, 0x37
        /*0002*/ 	.short	(.L_1353 - .L_1352)
.L_1352:
        /*0004*/ 	.word	0x00000082


	//----- nvinfo : EIATTR_KPARAM_INFO
	.align		4
.L_1353:
        /*0008*/ 	.byte	0x04, 0x17
        /*000a*/ 	.short	(.L_1355 - .L_1354)
.L_1354:
        /*000c*/ 	.word	0x00000000
        /*0010*/ 	.short	0x000e
        /*0012*/ 	.short	0x0058
        /*0014*/ 	.byte	0x00, 0xf0, 0x11, 0x00


	//----- nvinfo : EIATTR_KPARAM_INFO
	.align		4
.L_1355:
        /*0018*/ 	.byte	0x04, 0x17
        /*001a*/ 	.short	(.L_1357 - .L_1356)
.L_1356:
        /*001c*/ 	.word	0x00000000
        /*0020*/ 	.short	0x000d
        /*0022*/ 	.short	0x0050
        /*0024*/ 	.byte	0x00, 0xf5, 0x21, 0x00


	//----- nvinfo : EIATTR_KPARAM_INFO
	.align		4
.L_1357:
        /*0028*/ 	.byte	0x04, 0x17
        /*002a*/ 	.short	(.L_1359 - .L_1358)
.L_1358:
        /*002c*/ 	.word	0x00000000
        /*0030*/ 	.short	0x000c
        /*0032*/ 	.short	0x004c
        /*0034*/ 	.byte	0x00, 0xf0, 0x05, 0x00


	//----- nvinfo : EIATTR_KPARAM_INFO
	.align		4
.L_1359:
        /*0038*/ 	.byte	0x04, 0x17
        /*003a*/ 	.short	(.L_1361 - .L_1360)
.L_1360:
        /*003c*/ 	.word	0x00000000
        /*0040*/ 	.short	0x000b
        /*0042*/ 	.short	0x0048
        /*0044*/ 	.byte	0x00, 0xf0, 0x11, 0x00


	//----- nvinfo : EIATTR_KPARAM_INFO
	.align		4
.L_1361:
        /*0048*/ 	.byte	0x04, 0x17
        /*004a*/ 	.short	(.L_1363 - .L_1362)
.L_1362:
        /*004c*/ 	.word	0x00000000
        /*0050*/ 	.short	0x000a
        /*0052*/ 	.short	0x0040
        /*0054*/ 	.byte	0x00, 0xf5, 0x21, 0x00


	//----- nvinfo : EIATTR_KPARAM_INFO
	.align		4
.L_1363:
        /*0058*/ 	.byte	0x04, 0x17
        /*005a*/ 	.short	(.L_1365 - .L_1364)
.L_1364:
        /*005c*/ 	.word	0x00000000
        /*0060*/ 	.short	0x0009
        /*0062*/ 	.short	0x0038
        /*0064*/ 	.byte	0x00, 0xf0, 0x11, 0x00


	//----- nvinfo : EIATTR_KPARAM_INFO
	.align		4
.L_1365:
        /*0068*/ 	.byte	0x04, 0x17
        /*006a*/ 	.short	(.L_1367 - .L_1366)
.L_1366:
        /*006c*/ 	.word	0x00000000
        /*0070*/ 	.short	0x0008
        /*0072*/ 	.short	0x0034
        /*0074*/ 	.byte	0x00, 0xf0, 0x11, 0x00


	//----- nvinfo : EIATTR_KPARAM_INFO
	.align		4
.L_1367:
        /*0078*/ 	.byte	0x04, 0x17
        /*007a*/ 	.short	(.L_1369 - .L_1368)
.L_1368:
        /*007c*/ 	.word	0x00000000
        /*0080*/ 	.short	0x0007
        /*0082*/ 	.short	0x0030
        /*0084*/ 	.byte	0x00, 0xf0, 0x11, 0x00


	//----- nvinfo : EIATTR_KPARAM_INFO
	.align		4
.L_1369:
        /*0088*/ 	.byte	0x04, 0x17
        /*008a*/ 	.short	(.L_1371 - .L_1370)
.L_1370:
        /*008c*/ 	.word	0x00000000
        /*0090*/ 	.short	0x0006
        /*0092*/ 	.short	0x002c
        /*0094*/ 	.byte	0x00, 0xf0, 0x11, 0x00


	//----- nvinfo : EIATTR_KPARAM_INFO
	.align		4
.L_1371:
        /*0098*/ 	.byte	0x04, 0x17
        /*009a*/ 	.short	(.L_1373 - .L_1372)
.L_1372:
        /*009c*/ 	.word	0x00000000
        /*00a0*/ 	.short	0x0005
        /*00a2*/ 	.short	0x0028
        /*00a4*/ 	.byte	0x00, 0xf0, 0x11, 0x00


	//----- nvinfo : EIATTR_KPARAM_INFO
	.align		4
.L_1373:
        /*00a8*/ 	.byte	0x04, 0x17
        /*00aa*/ 	.short	(.L_1375 - .L_1374)
.L_1374:
        /*00ac*/ 	.word	0x00000000
        /*00b0*/ 	.short	0x0004
        /*00b2*/ 	.short	0x0020
        /*00b4*/ 	.byte	0x00, 0xf5, 0x21, 0x00


	//----- nvinfo : EIATTR_KPARAM_INFO
	.align		4
.L_1375:
        /*00b8*/ 	.byte	0x04, 0x17
        /*00ba*/ 	.short	(.L_1377 - .L_1376)
.L_1376:
        /*00bc*/ 	.word	0x00000000
        /*00c0*/ 	.short	0x0003
        /*00c2*/ 	.short	0x0018
        /*00c4*/ 	.byte	0x00, 0xf5, 0x21, 0x00


	//----- nvinfo : EIATTR_KPARAM_INFO
	.align		4
.L_1377:
        /*00c8*/ 	.byte	0x04, 0x17
        /*00ca*/ 	.short	(.L_1379 - .L_1378)
.L_1378:
        /*00cc*/ 	.word	0x00000000
        /*00d0*/ 	.short	0x0002
        /*00d2*/ 	.short	0x0010
        /*00d4*/ 	.byte	0x00, 0xf5, 0x21, 0x00


	//----- nvinfo : EIATTR_KPARAM_INFO
	.align		4
.L_1379:
        /*00d8*/ 	.byte	0x04, 0x17
        /*00da*/ 	.short	(.L_1381 - .L_1380)
.L_1380:
        /*00dc*/ 	.word	0x00000000
        /*00e0*/ 	.short	0x0001
        /*00e2*/ 	.short	0x0008
        /*00e4*/ 	.byte	0x00, 0xf5, 0x21, 0x00


	//----- nvinfo : EIATTR_KPARAM_INFO
	.align		4
.L_1381:
        /*00e8*/ 	.byte	0x04, 0x17
        /*00ea*/ 	.short	(.L_1383 - .L_1382)
.L_1382:
        /*00ec*/ 	.word	0x00000000
        /*00f0*/ 	.short	0x0000
        /*00f2*/ 	.short	0x0000
        /*00f4*/ 	.byte	0x00, 0xf5, 0x21, 0x00


	//----- nvinfo : EIATTR_SPARSE_MMA_MASK
	.align		4
.L_1383:
        /*00f8*/ 	.byte	0x03, 0x50
        /*00fa*/ 	.short	0x0000


	//----- nvinfo : EIATTR_MAXREG_COUNT
	.align		4
        /*00fc*/ 	.byte	0x03, 0x1b
        /*00fe*/ 	.short	0x00ff


	//----- nvinfo : EIATTR_NUM_BARRIERS
	.align		4
        /*0100*/ 	.byte	0x02, 0x4c
        /*0102*/ 	.byte	0x01
	.zero		1


	//----- nvinfo : EIATTR_MERCURY_ISA_VERSION
	.align		4
        /*0104*/ 	.byte	0x03, 0x5f
        /*0106*/ 	.short	0x0101


	//----- nvinfo : EIATTR_VRC_CTA_INIT_COUNT
	.align		4
        /*0108*/ 	.byte	0x02, 0x4a
	.zero		1
	.zero		1


	//----- nvinfo : EIATTR_EXIT_INSTR_OFFSETS
	.align		4
        /*010c*/ 	.byte	0x04, 0x1c
        /*010e*/ 	.short	(.L_1385 - .L_1384)


	//   ....[0]....
.L_1384:
        /*0110*/ 	.word	0x00000250


	//   ....[1]....
        /*0114*/ 	.word	0x00002260


	//   ....[2]....
        /*0118*/ 	.word	0x000022f0


	//   ....[3]....
        /*011c*/ 	.word	0x00002330


	//----- nvinfo : EIATTR_CRS_STACK_SIZE
	.align		4
.L_1385:
        /*0120*/ 	.byte	0x04, 0x1e
        /*0122*/ 	.short	(.L_1387 - .L_1386)
.L_1386:
        /*0124*/ 	.word	0x00000000


	//----- nvinfo : EIATTR_CBANK_PARAM_SIZE
	.align		4
.L_1387:
        /*0128*/ 	.byte	0x03, 0x19
        /*012a*/ 	.short	0x005c


	//----- nvinfo : EIATTR_PARAM_CBANK
	.align		4
        /*012c*/ 	.byte	0x04, 0x0a
        /*012e*/ 	.short	(.L_1389 - .L_1388)
	.align		4
.L_1388:
        /*0130*/ 	.word	index@(.nv.constant0._Z28gemm_half_q_half_gptq_kernelILi1ELb0ELb1EEvPK6__halfPKjS4_S2_PS0_iiiiiPKtibS2_i)
        /*0134*/ 	.short	0x0380
        /*0136*/ 	.short	0x005c


	//----- nvinfo : EIATTR_SW_WAR
	.align		4
.L_1389:
        /*0138*/ 	.byte	0x04, 0x36
        /*013a*/ 	.short	(.L_1391 - .L_1390)
.L_1390:
        /*013c*/ 	.word	0x00000008
.L_1391:


//--------------------- .nv.info._Z28gemm_half_q_half_gptq_kernelILi8ELb0ELb0EEvPK6__halfPKjS4_S2_PS0_iiiiiPKtibS2_i --------------------------
	.section	.nv.info._Z28gemm_half_q_half_gptq_kernelILi8ELb0ELb0EEvPK6__halfPKjS4_S2_PS0_iiiiiPKtibS2_i,"",@"SHT_CUDA_INFO"
	.sectionflags	@""
	.align	4


	//----- nvinfo : EIATTR_CUDA_API_VERSION
	.align		4
        /*0000*/ 	.byte	0x04, 0x37
        /*0002*/ 	.short	(.L_1393 - .L_1392)
.L_1392:
        /*0004*/ 	.word	0x00000082


	//----- nvinfo : EIATTR_KPARAM_INFO
	.align		4
.L_1393:
        /*0008*/ 	.byte	0x04, 0x17
        /*000a*/ 	.short	(.L_1395 - .L_1394)
.L_1394:
        /*000c*/ 	.word	0x00000000
        /*0010*/ 	.short	0x000e
        /*0012*/ 	.short	0x0058
        /*0014*/ 	.byte	0x00, 0xf0, 0x11, 0x00


	//----- nvinfo : EIATTR_KPARAM_INFO
	.align		4
.L_1395:
        /*0018*/ 	.byte	0x04, 0x17
        /*001a*/ 	.short	(.L_1397 - .L_1396)
.L_1396:
        /*001c*/ 	.word	0x00000000
        /*0020*/ 	.short	0x000d
        /*0022*/ 	.short	0x0050
        /*0024*/ 	.byte	0x00, 0xf5, 0x21, 0x00


	//----- nvinfo : EIATTR_KPARAM_INFO
	.align		4
.L_1397:
        /*0028*/ 	.byte	0x04, 0x17
        /*002a*/ 	.short	(.L_1399 - .L_1398)
.L_1398:
        /*002c*/ 	.word	0x00000000
        /*0030*/ 	.short	0x000c
        /*0032*/ 	.short	0x004c
        /*0034*/ 	.byte	0x00, 0xf0, 0x05, 0x00


	//----- nvinfo : EIATTR_KPARAM_INFO
	.align		4
.L_1399:
        /*0038*/ 	.byte	0x04, 0x17
        /*003a*/ 	.short	(.L_1401 - .L_1400)
.L_1400:
        /*003c*/ 	.word	0x00000000
        /*0040*/ 	.short	0x000b
        /*0042*/ 	.short	0x0048
        /*0044*/ 	.byte	0x00, 0xf0, 0x11, 0x00


	//----- nvinfo : EIATTR_KPARAM_INFO
	.align		4
.L_1401:
        /*0048*/ 	.byte	0x04, 0x17
        /*004a*/ 	.short	(.L_1403 - .L_1402)
.L_1402:
        /*004c*/ 	.word	0x00000000
        /*0050*/ 	.short	0x000a
        /*0052*/ 	.short	0x0040
        /*0054*/ 	.byte	0x00, 0xf5, 0x21, 0x00


	//----- nvinfo : EIATTR_KPARAM_INFO
	.align		4
.L_1403:
        /*0058*/ 	.byte	0x04, 0x17
        /*005a*/ 	.short	(.L_1405 - .L_1404)
.L_1404:
        /*005c*/ 	.word	0x00000000
        /*0060*/ 	.short	0x0009
        /*0062*/ 	.short	0x0038
        /*0064*/ 	.byte	0x00, 0xf0, 0x11, 0x00


	//----- nvinfo : EIATTR_KPARAM_INFO
	.align		4
.L_1405:
        /*0068*/ 	.byte	0x04, 0x17
        /*006a*/ 	.short	(.L_1407 - .L_1406)
.L_1406:
        /*006c*/ 	.word	0x00000000
        /*0070*/ 	.short	0x0008
        /*0072*/ 	.short	0x0034
        /*0074*/ 	.byte	0x00, 0xf0, 0x11, 0x00


	//----- nvinfo : EIATTR_KPARAM_INFO
	.align		4
.L_1407:
        /*0078*/ 	.byte	0x04, 0x17
        /*007a*/ 	.short	(.L_1409 - .L_1408)
.L_1408:
        /*007c*/ 	.word	0x00000000
        /*0080*/ 	.short	0x0007
        /*0082*/ 	.short	0x0030
        /*0084*/ 	.byte	0x00, 0xf0, 0x11, 0x00


	//----- nvinfo : EIATTR_KPARAM_INFO
	.align		4
.L_1409:
        /*0088*/ 	.byte	0x04, 0x17
        /*008a*/ 	.short	(.L_1411 - .L_1410)
.L_1410:
        /*008c*/ 	.word	0x00000000
        /*0090*/ 	.short	0x0006
        /*0092*/ 	.short	0x002c
        /*0094*/ 	.byte	0x00, 0xf0, 0x11, 0x00


	//----- nvinfo : EIATTR_KPARAM_INFO
	.align		4
.L_1411:
        /*0098*/ 	.byte	0x04, 0x17
        /*009a*/ 	.short	(.L_1413 - .L_1412)
.L_1412:
        /*009c*/ 	.word	0x00000000
        /*00a0*/ 	.short	0x0005
        /*00a2*/ 	.short	0x0028
        /*00a4*/ 	.byte	0x00, 0xf0, 0x11, 0x00


	//----- nvinfo : EIATTR_KPARAM_INFO
	.align		4
.L_1413:
        /*00a8*/ 	.byte	0x04, 0x17
        /*00aa*/ 	.short	(.L_1415 - .L_1414)
.L_1414:
        /*00ac*/ 	.word	0x00000000
        /*00b0*/ 	.short	0x0004
        /*00b2*/ 	.short	0x0020
        /*00b4*/ 	.byte	0x00, 0xf5, 0x21, 0x00


	//----- nvinfo : EIATTR_KPARAM_INFO
	.align		4
.L_1415:
        /*00b8*/ 	.byte	0x04, 0x17
        /*00ba*/ 	.short	(.L_1417 - .L_1416)
.L_1416:
        /*00bc*/ 	.word	0x00000000
        /*00c0*/ 	.short	0x0003
        /*00c2*/ 	.short	0x0018
        /*00c4*/ 	.byte	0x00, 0xf5, 0x21, 0x00


	//----- nvinfo : EIATTR_KPARAM_INFO
	.align		4
.L_1417:
        /*00c8*/ 	.byte	0x04, 0x17
        /*00ca*/ 	.short	(.L_1419 - .L_1418)
.L_1418:
        /*00cc*/ 	.word	0x00000000
        /*00d0*/ 	.short	0x0002
        /*00d2*/ 	.short	0x0010
        /*00d4*/ 	.byte	0x00, 0xf5, 0x21, 0x00


	//----- nvinfo : EIATTR_KPARAM_INFO
	.align		4
.L_1419:
        /*00d8*/ 	.byte	0x04, 0x17
        /*00da*/ 	.short	(.L_1421 - .L_1420)
.L_1420:
        /*00dc*/ 	.word	0x00000000
        /*00e0*/ 	.short	0x0001
        /*00e2*/ 	.short	0x0008
        /*00e4*/ 	.byte	0x00, 0xf5, 0x21, 0x00


	//----- nvinfo : EIATTR_KPARAM_INFO
	.align		4
.L_1421:
        /*00e8*/ 	.byte	0x04, 0x17
        /*00ea*/ 	.short	(.L_1423 - .L_1422)
.L_1422:
        /*00ec*/ 	.word	0x00000000
        /*00f0*/ 	.short	0x0000
        /*00f2*/ 	.short	0x0000
        /*00f4*/ 	.byte	0x00, 0xf5, 0x21, 0x00


	//----- nvinfo : EIATTR_SPARSE_MMA_MASK
	.align		4
.L_1423:
        /*00f8*/ 	.byte	0x03, 0x50
        /*00fa*/ 	.short	0x0000


	//----- nvinfo : EIATTR_MAXREG_COUNT
	.align		4
        /*00fc*/ 	.byte	0x03, 0x1b
        /*00fe*/ 	.short	0x00ff


	//----- nvinfo : EIATTR_NUM_BARRIERS
	.align		4
        /*0100*/ 	.byte	0x02, 0x4c
        /*0102*/ 	.byte	0x01
	.zero		1


	//----- nvinfo : EIATTR_MERCURY_ISA_VERSION
	.align		4
        /*0104*/ 	.byte	0x03, 0x5f
        /*0106*/ 	.short	0x0101


	//----- nvinfo : EIATTR_VRC_CTA_INIT_COUNT
	.align		4
        /*0108*/ 	.byte	0x02, 0x4a
	.zero		1
	.zero		1


	//----- nvinfo : EIATTR_EXIT_INSTR_OFFSETS
	.align		4
        /*010c*/ 	.byte	0x04, 0x1c
        /*010e*/ 	.short	(.L_1425 - .L_1424)


	//   ....[0]....
.L_1424:
        /*0110*/ 	.word	0x00000930


	//   ....[1]....
        /*0114*/ 	.word	0x00006070


	//   ....[2]....
        /*0118*/ 	.word	0x00006110


	//   ....[3]....
        /*011c*/ 	.word	0x00006150


	//----- nvinfo : EIATTR_CRS_STACK_SIZE
	.align		4
.L_1425:
        /*0120*/ 	.byte	0x04, 0x1e
        /*0122*/ 	.short	(.L_1427 - .L_1426)
.L_1426:
        /*0124*/ 	.word	0x00000000


	//----- nvinfo : EIATTR_CBANK_PARAM_SIZE
	.align		4
.L_1427:
        /*0128*/ 	.byte	0x03, 0x19
        /*012a*/ 	.short	0x005c


	//----- nvinfo : EIATTR_PARAM_CBANK
	.align		4
        /*012c*/ 	.byte	0x04, 0x0a
        /*012e*/ 	.short	(.L_1429 - .L_1428)
	.align		4
.L_1428:
        /*0130*/ 	.word	index@(.nv.constant0._Z28gemm_half_q_half_gptq_kernelILi8ELb0ELb0EEvPK6__halfPKjS4_S2_PS0_iiiiiPKtibS2_i)
        /*0134*/ 	.short	0x0380
        /*0136*/ 	.short	0x005c


	//----- nvinfo : EIATTR_SW_WAR
	.align		4
.L_1429:
        /*0138*/ 	.byte	0x04, 0x36
        /*013a*/ 	.short	(.L_1431 - .L_1430)
.L_1430:
        /*013c*/ 	.word	0x00000008
.L_1431:


//--------------------- .nv.info._Z28gemm_half_q_half_gptq_kernelILi7ELb0ELb0EEvPK6__halfPKjS4_S2_PS0_iiiiiPKtibS2_i --------------------------
	.section	.nv.info._Z28gemm_half_q_half_gptq_kernelILi7ELb0ELb0EEvPK6__halfPKjS4_S2_PS0_iiiiiPKtibS2_i,"",@"SHT_CUDA_INFO"
	.sectionflags	@""
	.align	4


	//----- nvinfo : EIATTR_CUDA_API_VERSION
	.align		4
        /*0000*/ 	.byte	0x04, 0x37
        /*0002*/ 	.short	(.L_1433 - .L_1432)
.L_1432:
        /*0004*/ 	.word	0x00000082


	//----- nvinfo : EIATTR_KPARAM_INFO
	.align		4
.L_1433:
        /*0008*/ 	.byte	0x04, 0x17
        /*000a*/ 	.short	(.L_1435 - .L_1434)
.L_1434:
        /*000c*/ 	.word	0x00000000
        /*0010*/ 	.short	0x000e
        /*0012*/ 	.short	0x0058
        /*0014*/ 	.byte	0x00, 0xf0, 0x11, 0x00


	//----- nvinfo : EIATTR_KPARAM_INFO
	.align		4
.L_1435:
        /*0018*/ 	.byte	0x04, 0x17
        /*001a*/ 	.short	(.L_1437 - .L_1436)
.L_1436:
        /*001c*/ 	.word	0x00000000
        /*0020*/ 	.short	0x000d
        /*0022*/ 	.short	0x0050
        /*0024*/ 	.byte	0x00, 0xf5, 0x21, 0x00


	//----- nvinfo : EIATTR_KPARAM_INFO
	.align		4
.L_1437:
        /*0028*/ 	.byte	0x04, 0x17
        /*002a*/ 	.short	(.L_1439 - .L_1438)
.L_1438:
        /*002c*/ 	.word	0x00000000
        /*0030*/ 	.short	0x000c
        /*0032*/ 	.short	0x004c
        /*0034*/ 	.byte	0x00, 0xf0, 0x05, 0x00


	//----- nvinfo : EIATTR_KPARAM_INFO
	.align		4
.L_1439:
        /*0038*/ 	.byte	0x04, 0x17
        /*003a*/ 	.short	(.L_1441 - .L_1440)
.L_1440:
        /*003c*/ 	.word	0x00000000
        /*0040*/ 	.short	0x000b
        /*0042*/ 	.short	0x0048
        /*0044*/ 	.byte	0x00, 0xf0, 0x11, 0x00


	//----- nvinfo : EIATTR_KPARAM_INFO
	.align		4
.L_1441:
        /*0048*/ 	.byte	0x04, 0x17
        /*004a*/ 	.short	(.L_1443 - .L_1442)
.L_1442:
        /*004c*/ 	.word	0x00000000
        /*0050*/ 	.short	0x000a
        /*0052*/ 	.short	0x0040
        /*0054*/ 	.byte	0x00, 0xf5, 0x21, 0x00


	//----- nvinfo : EIATTR_KPARAM_INFO
	.align		4
.L_1443:
        /*0058*/ 	.byte	0x04, 0x17
        /*005a*/ 	.short	(.L_1445 - .L_1444)
.L_1444:
        /*005c*/ 	.word	0x00000000
        /*0060*/ 	.short	0x0009
        /*0062*/ 	.short	0x0038
        /*0064*/ 	.byte	0x00, 0xf0, 0x11, 0x00


	//----- nvinfo : EIATTR_KPARAM_INFO
	.align		4
.L_1445:
        /*0068*/ 	.byte	0x04, 0x17
        /*006a*/ 	.short	(.L_1447 - .L_1446)
.L_1446:
        /*006c*/ 	.word	0x00000000
        /*0070*/ 	.short	0x0008
        /*0072*/ 	.short	0x0034
        /*0074*/ 	.byte	0x00, 0xf0, 0x11, 0x00


	//----- nvinfo : EIATTR_KPARAM_INFO
	.align		4
.L_1447:
        /*0078*/ 	.byte	0x04, 0x17
        /*007a*/ 	.short	(.L_1449 - .L_1448)
.L_1448:
        /*007c*/ 	.word	0x00000000
        /*0080*/ 	.short	0x0007
        /*0082*/ 	.short	0x0030
        /*0084*/ 	.byte	0x00, 0xf0, 0x11, 0x00


	//----- nvinfo : EIATTR_KPARAM_INFO
	.align		4
.L_1449:
        /*0088*/ 	.byte	0x04, 0x17
        /*008a*/ 	.short	(.L_1451 - .L_1450)
.L_1450:
        /*008c*/ 	.word	0x00000000
        /*0090*/ 	.short	0x0006
        /*0092*/ 	.short	0x002c
        /*0094*/ 	.byte	0x00, 0xf0, 0x11, 0x00


	//----- nvinfo : EIATTR_KPARAM_INFO
	.align		4
.L_1451:
        /*0098*/ 	.byte	0x04, 0x17
        /*009a*/ 	.short	(.L_1453 - .L_1452)
.L_1452:
        /*009c*/ 	.word	0x00000000
        /*00a0*/ 	.short	0x0005
        /*00a2*/ 	.short	0x0028
        /*00a4*/ 	.byte	0x00, 0xf0, 0x11, 0x00


	//----- nvinfo : EIATTR_KPARAM_INFO
	.align		4
.L_1453:
        /*00a8*/ 	.byte	0x04, 0x17
        /*00aa*/ 	.short	(.L_1455 - .L_1454)
.L_1454:
        /*00ac*/ 	.word	0x00000000
        /*00b0*/ 	.short	0x0004
        /*00b2*/ 	.short	0x0020
        /*00b4*/ 	.byte	0x00, 0xf5, 0x21, 0x00


	//----- nvinfo : EIATTR_KPARAM_INFO
	.align		4
.L_1455:
        /*00b8*/ 	.byte	0x04, 0x17
        /*00ba*/ 	.short	(.L_1457 - .L_1456)
.L_1456:
        /*00bc*/ 	.word	0x00000000
        /*00c0*/ 	.short	0x0003
        /*00c2*/ 	.short	0x0018
        /*00c4*/ 	.byte	0x00, 0xf5, 0x21, 0x00


	//----- nvinfo : EIATTR_KPARAM_INFO
	.align		4
.L_1457:
        /*00c8*/ 	.byte	0x04, 0x17
        /*00ca*/ 	.short	(.L_1459 - .L_1458)
.L_1458:
        /*00cc*/ 	.word	0x00000000
        /*00d0*/ 	.short	0x0002
        /*00d2*/ 	.short	0x0010
        /*00d4*/ 	.byte	0x00, 0xf5, 0x21, 0x00


	//----- nvinfo : EIATTR_KPARAM_INFO
	.align		4
.L_1459:
        /*00d8*/ 	.byte	0x04, 0x17
        /*00da*/ 	.short	(.L_1461 - .L_1460)
.L_1460:
        /*00dc*/ 	.word	0x00000000
        /*00e0*/ 	.short	0x0001
        /*00e2*/ 	.short	0x0008
        /*00e4*/ 	.byte	0x00, 0xf5, 0x21, 0x00


	//----- nvinfo : EIATTR_KPARAM_INFO
	.align		4
.L_1461:
        /*00e8*/ 	.byte	0x04, 0x17
        /*00ea*/ 	.short	(.L_1463 - .L_1462)
.L_1462:
        /*00ec*/ 	.word	0x00000000
        /*00f0*/ 	.short	0x0000
        /*00f2*/ 	.short	0x0000
        /*00f4*/ 	.byte	0x00, 0xf5, 0x21, 0x00


	//----- nvinfo : EIATTR_SPARSE_MMA_MASK
	.align		4
.L_1463:
        /*00f8*/ 	.byte	0x03, 0x50
        /*00fa*/ 	.short	0x0000


	//----- nvinfo : EIATTR_MAXREG_COUNT
	.align		4
        /*00fc*/ 	.byte	0x03, 0x1b
        /*00fe*/ 	.short	0x00ff


	//----- nvinfo : EIATTR_NUM_BARRIERS
	.align		4
        /*0100*/ 	.byte	0x02, 0x4c
        /*0102*/ 	.byte	0x01
	.zero		1


	//----- nvinfo : EIATTR_MERCURY_ISA_VERSION
	.align		4
        /*0104*/ 	.byte	0x03, 0x5f
        /*0106*/ 	.short	0x0101


	//----- nvinfo : EIATTR_VRC_CTA_INIT_COUNT
	.align		4
        /*0108*/ 	.byte	0x02, 0x4a
	.zero		1
	.zero		1


	//----- nvinfo : EIATTR_EXIT_INSTR_OFFSETS
	.align		4
        /*010c*/ 	.byte	0x04, 0x1c
        /*010e*/ 	.short	(.L_1465 - .L_1464)


	//   ....[0]....
.L_1464:
        /*0110*/ 	.word	0x00000840


	//   ....[1]....
        /*0114*/ 	.word	0x00005720


	//   ....[2]....
        /*0118*/ 	.word	0x000057c0


	//   ....[3]....
        /*011c*/ 	.word	0x00005800


	//----- nvinfo : EIATTR_CRS_STACK_SIZE
	.align		4
.L_1465:
        /*0120*/ 	.byte	0x04, 0x1e
        /*0122*/ 	.short	(.L_1467 - .L_1466)
.L_1466:
        /*0124*/ 	.word	0x00000000


	//----- nvinfo : EIATTR_CBANK_PARAM_SIZE
	.align		4
.L_1467:
        /*0128*/ 	.byte	0x03, 0x19
        /*012a*/ 	.short	0x005c


	//----- nvinfo : EIATTR_PARAM_CBANK
	.align		4
        /*012c*/ 	.byte	0x04, 0x0a
        /*012e*/ 	.short	(.L_1469 - .L_1468)
	.align		4
.L_1468:
        /*0130*/ 	.word	index@(.nv.constant0._Z28gemm_half_q_half_gptq_kernelILi7ELb0ELb0EEvPK6__halfPKjS4_S2_PS0_iiiiiPKtibS2_i)
        /*0134*/ 	.short	0x0380
        /*0136*/ 	.short	0x005c


	//----- nvinfo : EIATTR_SW_WAR
	.align		4
.L_1469:
        /*0138*/ 	.byte	0x04, 0x36
        /*013a*/ 	.short	(.L_1471 - .L_1470)
.L_1470:
        /*013c*/ 	.word	0x00000008
.L_1471:


//--------------------- .nv.info._Z28gemm_half_q_half_gptq_kernelILi6ELb0ELb0EEvPK6__halfPKjS4_S2_PS0_iiiiiPKtibS2_i --------------------------
	.section	.nv.info._Z28gemm_half_q_half_gptq_kernelILi6ELb0ELb0EEvPK6__halfPKjS4_S2_PS0_iiiiiPKtibS2_i,"",@"SHT_CUDA_INFO"
	.sectionflags	@""
	.align	4


	//----- nvinfo : EIATTR_CUDA_API_VERSION
	.align		4
        /*0000*/ 	.byte	0x04, 0x37
        /*0002*/ 	.short	(.L_1473 - .L_1472)
.L_1472:
        /*0004*/ 	.word	0x00000082


	//----- nvinfo : EIATTR_KPARAM_INFO
	.align		4
.L_1473:
        /*0008*/ 	.byte	0x04, 0x17
        /*000a*/ 	.short	(.L_1475 - .L_1474)
.L_1474:
        /*000c*/ 	.word	0x00000000
        /*0010*/ 	.short	0x000e
        /*0012*/ 	.short	0x0058
        /*0014*/ 	.byte	0x00, 0xf0, 0x11, 0x00


	//----- nvinfo : EIATTR_KPARAM_INFO
	.align		4
.L_1475:
        /*0018*/ 	.byte	0x04, 0x17
        /*001a*/ 	.short	(.L_1477 - .L_1476)
.L_1476:
        /*001c*/ 	.word	0x00000000
        /*0020*/ 	.short	0x000d
        /*0022*/ 	.short	0x0050
        /*0024*/ 	.byte	0x00, 0xf5, 0x21, 0x00


	//----- nvinfo : EIATTR_KPARAM_INFO
	.align		4
.L_1477:
        /*0028*/ 	.byte	0x04, 0x17
        /*002a*/ 	.short	(.L_1479 - .L_1478)
.L_1478:
        /*002c*/ 	.word	0x00000000
        /*0030*/ 	.short	0x000c
        /*0032*/ 	.short	0x004c
        /*0034*/ 	.byte	0x00, 0xf0, 0x05, 0x00


	//----- nvinfo : EIATTR_KPARAM_INFO
	.align		4
.L_1479:
        /*0038*/ 	.byte	0x04, 0x17
        /*003a*/ 	.short	(.L_1481 - .L_1480)
.L_1480:
        /*003c*/ 	.word	0x00000000
        /*0040*/ 	.short	0x000b
        /*0042*/ 	.short	0x0048
        /*0044*/ 	.byte	0x00, 0xf0, 0x11, 0x00


	//----- nvinfo : EIATTR_KPARAM_INFO
	.align		4
.L_1481:
        /*0048*/ 	.byte	0x04, 0x17
        /*004a*/ 	.short	(.L_1483 - .L_1482)
.L_1482:
        /*004c*/ 	.word	0x00000000
        /*0050*/ 	.short	0x000a
        /*0052*/ 	.short	0x0040
        /*0054*/ 	.byte	0x00, 0xf5, 0x21, 0x00


	//----- nvinfo : EIATTR_KPARAM_INFO
	.align		4
.L_1483:
        /*0058*/ 	.byte	0x04, 0x17
        /*005a*/ 	.short	(.L_1485 - .L_1484)
.L_1484:
        /*005c*/ 	.word	0x00000000
        /*0060*/ 	.short	0x0009
        /*0062*/ 	.short	0x0038
        /*0064*/ 	.byte	0x00, 0xf0, 0x11, 0x00


	//----- nvinfo : EIATTR_KPARAM_INFO
	.align		4
.L_1485:
        /*0068*/ 	.byte	0x04, 0x17
        /*006a*/ 	.short	(.L_1487 - .L_1486)
.L_1486:
        /*006c*/ 	.word	0x00000000
        /*0070*/ 	.short	0x0008
        /*0072*/ 	.short	0x0034
        /*0074*/ 	.byte	0x00, 0xf0, 0x11, 0x00


	//----- nvinfo : EIATTR_KPARAM_INFO
	.align		4
.L_1487:
        /*0078*/ 	.byte	0x04, 0x17
        /*007a*/ 	.short	(.L_1489 - .L_1488)
.L_1488:
        /*007c*/ 	.word	0x00000000
        /*0080*/ 	.short	0x0007
        /*0082*/ 	.short	0x0030
        /*0084*/ 	.byte	0x00, 0xf0, 0x11, 0x00


	//----- nvinfo : EIATTR_KPARAM_INFO
	.align		4
.L_1489:
        /*0088*/ 	.byte	0x04, 0x17
        /*008a*/ 	.short	(.L_1491 - .L_1490)
.L_1490:
        /*008c*/ 	.word	0x00000000
        /*0090*/ 	.short	0x0006
        /*0092*/ 	.short	0x002c
        /*0094*/ 	.byte	0x00, 0xf0, 0x11, 0x00


	//----- nvinfo : EIATTR_KPARAM_INFO
	.align		4
.L_1491:
        /*0098*/ 	.byte	0x04, 0x17
        /*009a*/ 	.short	(.L_1493 - .L_1492)
.L_1492:
        /*009c*/ 	.word	0x00000000
        /*00a0*/ 	.short	0x0005
        /*00a2*/ 	.short	0x0028
        /*00a4*/ 	.byte	0x00, 0xf0, 0x11, 0x00


	//----- nvinfo : EIATTR_KPARAM_INFO
	.align		4
.L_1493:
        /*00a8*/ 	.byte	0x04, 0x17
        /*00aa*/ 	.short	(.L_1495 - .L_1494)
.L_1494:
        /*00ac*/ 	.word	0x00000000
        /*00b0*/ 	.short	0x0004
        /*00b2*/ 	.short	0x0020
        /*00b4*/ 	.byte	0x00, 0xf5, 0x21, 0x00


	//----- nvinfo : EIATTR_KPARAM_INFO
	.align		4
.L_1495:
        /*00b8*/ 	.byte	0x04, 0x17
        /*00ba*/ 	.short	(.L_1497 - .L_1496)
.L_1496:
        /*00bc*/ 	.word	0x00000000
        /*00c0*/ 	.short	0x0003
        /*00c2*/ 	.short	0x0018
        /*00c4*/ 	.byte	0x00, 0xf5, 0x21, 0x00


	//----- nvinfo : EIATTR_KPARAM_INFO
	.align		4
.L_1497:
        /*00c8*/ 	.byte	0x04, 0x17
        /*00ca*/ 	.short	(.L_1499 - .L_1498)
.L_1498:
        /*00cc*/ 	.word	0x00000000
        /*00d0*/ 	.short	0x0002
        /*00d2*/ 	.short	0x0010
        /*00d4*/ 	.byte	0x00, 0xf5, 0x21, 0x00


	//----- nvinfo : EIATTR_KPARAM_INFO
	.align		4
.L_1499:
        /*00d8*/ 	.byte	0x04, 0x17
        /*00da*/ 	.short	(.L_1501 - .L_1500)
.L_1500:
        /*00dc*/ 	.word	0x00000000
        /*00e0*/ 	.short	0x0001
        /*00e2*/ 	.short	0x0008
        /*00e4*/ 	.byte	0x00, 0xf5, 0x21, 0x00


	//----- nvinfo : EIATTR_KPARAM_INFO
	.align		4
.L_1501:
        /*00e8*/ 	.byte	0x04, 0x17
        /*00ea*/ 	.short	(.L_1503 - .L_1502)
.L_1502:
        /*00ec*/ 	.word	0x00000000
        /*00f0*/ 	.short	0x0000
        /*00f2*/ 	.short	0x0000
        /*00f4*/ 	.byte	0x00, 0xf5, 0x21, 0x00


	//----- nvinfo : EIATTR_SPARSE_MMA_MASK
	.align		4
.L_1503:
        /*00f8*/ 	.byte	0x03, 0x50
        /*00fa*/ 	.short	0x0000


	//----- nvinfo : EIATTR_MAXREG_COUNT
	.align		4
        /*00fc*/ 	.byte	0x03, 0x1b
        /*00fe*/ 	.short	0x00ff


	//----- nvinfo : EIATTR_NUM_BARRIERS
	.align		4
        /*0100*/ 	.byte	0x02, 0x4c
        /*0102*/ 	.byte	0x01
	.zero		1


	//----- nvinfo : EIATTR_MERCURY_ISA_VERSION
	.align		4
        /*0104*/ 	.byte	0x03, 0x5f
        /*0106*/ 	.short	0x0101


	//----- nvinfo : EIATTR_VRC_CTA_INIT_COUNT
	.align		4
        /*0108*/ 	.byte	0x02, 0x4a
	.zero		1
	.zero		1


	//----- nvinfo : EIATTR_EXIT_INSTR_OFFSETS
	.align		4
        /*010c*/ 	.byte	0x04, 0x1c
        /*010e*/ 	.short	(.L_1505 - .L_1504)


	//   ....[0]....
.L_1504:
        /*0110*/ 	.word	0x00000760


	//   ....[1]....
        /*0114*/ 	.word	0x00004ed0


	//   ....[2]....
        /*0118*/ 	.word	0x00004f70


	//   ....[3]....
        /*011c*/ 	.word	0x00004fb0


	//----- nvinfo : EIATTR_CRS_STACK_SIZE
	.align		4
.L_1505:
        /*0120*/ 	.byte	0x04, 0x1e
        /*0122*/ 	.short	(.L_1507 - .L_1506)
.L_1506:
        /*0124*/ 	.word	0x00000000


	//----- nvinfo : EIATTR_CBANK_PARAM_SIZE
	.align		4
.L_1507:
        /*0128*/ 	.byte	0x03, 0x19
        /*012a*/ 	.short	0x005c


	//----- nvinfo : EIATTR_PARAM_CBANK
	.align		4
        /*012c*/ 	.byte	0x04, 0x0a
        /*012e*/ 	.short	(.L_1509 - .L_1508)
	.align		4
.L_1508:
        /*0130*/ 	.word	index@(.nv.constant0._Z28gemm_half_q_half_gptq_kernelILi6ELb0ELb0EEvPK6__halfPKjS4_S2_PS0_iiiiiPKtibS2_i)
        /*0134*/ 	.short	0x0380
        /*0136*/ 	.short	0x005c


	//----- nvinfo : EIATTR_SW_WAR
	.align		4
.L_1509:
        /*0138*/ 	.byte	0x04, 0x36
        /*013a*/ 	.short	(.L_1511 - .L_1510)
.L_1510:
        /*013c*/ 	.word	0x00000008
.L_1511:


//--------------------- .nv.info._Z28gemm_half_q_half_gptq_kernelILi5ELb0ELb0EEvPK6__halfPKjS4_S2_PS0_iiiiiPKtibS2_i --------------------------
	.section	.nv.info._Z28gemm_half_q_half_gptq_kernelILi5ELb0ELb0EEvPK6__halfPKjS4_S2_PS0_iiiiiPKtibS2_i,"",@"SHT_CUDA_INFO"
	.sectionflags	@""
	.align	4


	//----- nvinfo : EIATTR_CUDA_API_VERSION
	.align		4
        /*0000*/ 	.byte	0x04, 0x37
        /*0002*/ 	.short	(.L_1513 - .L_1512)
.L_1512:
        /*0004*/ 	.word	0x00000082


	//----- nvinfo : EIATTR_KPARAM_INFO
	.align		4
.L_1513:
        /*0008*/ 	.byte	0x04, 0x17
        /*000a*/ 	.short	(.L_1515 - .L_1514)
.L_1514:
        /*000c*/ 	.word	0x00000000
        /*0010*/ 	.short	0x000e
        /*0012*/ 	.short	0x0058
        /*0014*/ 	.byte	0x00, 0xf0, 0x11, 0x00


	//----- nvinfo : EIATTR_KPARAM_INFO
	.align		4
.L_1515:
        /*0018*/ 	.byte	0x04, 0x17
        /*001a*/ 	.short	(.L_1517 - .L_1516)
.L_1516:
        /*001c*/ 	.word	0x00000000
        /*0020*/ 	.short	0x000d
        /*0022*/ 	.short	0x0050
        /*0024*/ 	.byte	0x00, 0xf5, 0x21, 0x00


	//----- nvinfo : EIATTR_KPARAM_INFO
	.align		4
.L_1517:
        /*0028*/ 	.byte	0x04, 0x17
        /*002a*/ 	.short	(.L_1519 - .L_1518)
.L_1518:
        /*002c*/ 	.word	0x00000000
        /*0030*/ 	.short	0x000c
        /*0032*/ 	.short	0x004c
        /*0034*/ 	.byte	0x00, 0xf0, 0x05, 0x00


	//----- nvinfo : EIATTR_KPARAM_INFO
	.align		4
.L_1519:
        /*0038*/ 	.byte	0x04, 0x17
        /*003a*/ 	.short	(.L_1521 - .L_1520)
.L_1520:
        /*003c*/ 	.word	0x00000000
        /*0040*/ 	.short	0x000b
        /*0042*/ 	.short	0x0048
        /*0044*/ 	.byte	0x00, 0xf0, 0x11, 0x00


	//----- nvinfo : EIATTR_KPARAM_INFO
	.align		4
.L_1521:
        /*0048*/ 	.byte	0x04, 0x17
        /*004a*/ 	.short	(.L_1523 - .L_1522)
.L_1522:
        /*004c*/ 	.word	0x00000000
        /*0050*/ 	.short	0x000a
        /*0052*/ 	.short	0x0040
        /*0054*/ 	.byte	0x00, 0xf5, 0x21, 0x00


	//----- nvinfo : EIATTR_KPARAM_INFO
	.align		4
.L_1523:
        /*0058*/ 	.byte	0x04, 0x17
        /*005a*/ 	.short	(.L_1525 - .L_1524)
.L_1524:
        /*005c*/ 	.word	0x00000000
        /*0060*/ 	.short	0x0009
        /*0062*/ 	.short	0x0038
        /*0064*/ 	.byte	0x00, 0xf0, 0x11, 0x00


	//----- nvinfo : EIATTR_KPARAM_INFO
	.align		4
.L_1525:
        /*0068*/ 	.byte	0x04, 0x17
        /*006a*/ 	.short	(.L_1527 - .L_1526)
.L_1526:
        /*006c*/ 	.word	0x00000000
        /*0070*/ 	.short	0x0008
        /*0072*/ 	.short	0x0034
        /*0074*/ 	.byte	0x00, 0xf0, 0x11, 0x00


	//----- nvinfo : EIATTR_KPARAM_INFO
	.align		4
.L_1527:
        /*0078*/ 	.byte	0x04, 0x17
        /*007a*/ 	.short	(.L_1529 - .L_1528)
.L_1528:
        /*007c*/ 	.word	0x00000000
        /*0080*/ 	.short	0x0007
        /*0082*/ 	.short	0x0030
        /*0084*/ 	.byte	0x00, 0xf0, 0x11, 0x00


	//----- nvinfo : EIATTR_KPARAM_INFO
	.align		4
.L_1529:
        /*0088*/ 	.byte	0x04, 0x17
        /*008a*/ 	.short	(.L_1531 - .L_1530)
.L_1530:
        /*008c*/ 	.word	0x00000000
        /*0090*/ 	.short	0x0006
        /*0092*/ 	.short	0x002c
        /*0094*/ 	.byte	0x00, 0xf0, 0x11, 0x00


	//----- nvinfo : EIATTR_KPARAM_INFO
	.align		4
.L_1531:
        /*0098*/ 	.byte	0x04, 0x17
        /*009a*/ 	.short	(.L_1533 - .L_1532)
.L_1532:
        /*009c*/ 	.word	0x00000000
        /*00a0*/ 	.short	0x0005
        /*00a2*/ 	.short	0x0028
        /*00a4*/ 	.byte	0x00, 0xf0, 0x11, 0x00


	//----- nvinfo : EIATTR_KPARAM_INFO
	.align		4
.L_1533:
        /*00a8*/ 	.byte	0x04, 0x17
        /*00aa*/ 	.short	(.L_1535 - .L_1534)
.L_1534:
        /*00ac*/ 	.word	0x00000000
        /*00b0*/ 	.short	0x0004
        /*00b2*/ 	.short	0x0020
        /*00b4*/ 	.byte	0x00, 0xf5, 0x21, 0x00


	//----- nvinfo : EIATTR_KPARAM_INFO
	.align		4
.L_1535:
        /*00b8*/ 	.byte	0x04, 0x17
        /*00ba*/ 	.short	(.L_1537 - .L_1536)
.L_1536:
        /*00bc*/ 	.word	0x00000000
        /*00c0*/ 	.short	0x0003
        /*00c2*/ 	.short	0x0018
        /*00c4*/ 	.byte	0x00, 0xf5, 0x21, 0x00


	//----- nvinfo : EIATTR_KPARAM_INFO
	.align		4
.L_1537:
        /*00c8*/ 	.byte	0x04, 0x17
        /*00ca*/ 	.short	(.L_1539 - .L_1538)
.L_1538:
        /*00cc*/ 	.word	0x00000000
        /*00d0*/ 	.short	0x0002
        /*00d2*/ 	.short	0x0010
        /*00d4*/ 	.byte	0x00, 0xf5, 0x21, 0x00


	//----- nvinfo : EIATTR_KPARAM_INFO
	.align		4
.L_1539:
        /*00d8*/ 	.byte	0x04, 0x17
        /*00da*/ 	.short	(.L_1541 - .L_1540)
.L_1540:
        /*00dc*/ 	.word	0x00000000
        /*00e0*/ 	.short	0x0001
        /*00e2*/ 	.short	0x0008
        /*00e4*/ 	.byte	0x00, 0xf5, 0x21, 0x00


	//----- nvinfo : EIATTR_KPARAM_INFO
	.align		4
.L_1541:
        /*00e8*/ 	.byte	0x04, 0x17
        /*00ea*/ 	.short	(.L_1543 - .L_1542)
.L_1542:
        /*00ec*/ 	.word	0x00000000
        /*00f0*/ 	.short	0x0000
        /*00f2*/ 	.short	0x0000
        /*00f4*/ 	.byte	0x00, 0xf5, 0x21, 0x00


	//----- nvinfo : EIATTR_SPARSE_MMA_MASK
	.align		4
.L_1543:
        /*00f8*/ 	.byte	0x03, 0x50
        /*00fa*/ 	.short	0x0000


	//----- nvinfo : EIATTR_MAXREG_COUNT
	.align		4
        /*00fc*/ 	.byte	0x03, 0x1b
        /*00fe*/ 	.short	0x00ff


	//----- nvinfo : EIATTR_NUM_BARRIERS
	.align		4
        /*0100*/ 	.byte	0x02, 0x4c
        /*0102*/ 	.byte	0x01
	.zero		1


	//----- nvinfo : EIATTR_MERCURY_ISA_VERSION
	.align		4
        /*0104*/ 	.byte	0x03, 0x5f
        /*0106*/ 	.short	0x0101


	//----- nvinfo : EIATTR_VRC_CTA_INIT_COUNT
	.align		4
        /*0108*/ 	.byte	0x02, 0x4a
	.zero		1
	.zero		1


	//----- nvinfo : EIATTR_EXIT_INSTR_OFFSETS
	.align		4
        /*010c*/ 	.byte	0x04, 0x1c
        /*010e*/ 	.short	(.L_1545 - .L_1544)


	//   ....[0]....
.L_1544:
        /*0110*/ 	.word	0x00000680


	//   ....[1]....
        /*0114*/ 	.word	0x00004790


	//   ....[2]....
        /*0118*/ 	.word	0x00004830


	//   ....[3]....
        /*011c*/ 	.word	0x00004870


	//----- nvinfo : EIATTR_CRS_STACK_SIZE
	.align		4
.L_1545:
        /*0120*/ 	.byte	0x04, 0x1e
        /*0122*/ 	.short	(.L_1547 - .L_1546)
.L_1546:
        /*0124*/ 	.word	0x00000000


	//----- nvinfo : EIATTR_CBANK_PARAM_SIZE
	.align		4
.L_1547:
        /*0128*/ 	.byte	0x03, 0x19
        /*012a*/ 	.short	0x005c


	//----- nvinfo : EIATTR_PARAM_CBANK
	.align		4
        /*012c*/ 	.byte	0x04, 0x0a
        /*012e*/ 	.short	(.L_1549 - .L_1548)
	.align		4
.L_1548:
        /*0130*/ 	.word	index@(.nv.constant0._Z28gemm_half_q_half_gptq_kernelILi5ELb0ELb0EEvPK6__halfPKjS4_S2_PS0_iiiiiPKtibS2_i)
        /*0134*/ 	.short	0x0380
        /*0136*/ 	.short	0x005c


	//----- nvinfo : EIATTR_SW_WAR
	.align		4
.L_1549:
        /*0138*/ 	.byte	0x04, 0x36
        /*013a*/ 	.short	(.L_1551 - .L_1550)
.L_1550:
        /*013c*/ 	.word	0x00000008
.L_1551:


//--------------------- .nv.info._Z28gemm_half_q_half_gptq_kernelILi4ELb0ELb0EEvPK6__halfPKjS4_S2_PS0_iiiiiPKtibS2_i --------------------------
	.section	.nv.info._Z28gemm_half_q_half_gptq_kernelILi4ELb0ELb0EEvPK6__halfPKjS4_S2_PS0_iiiiiPKtibS2_i,"",@"SHT_CUDA_INFO"
	.sectionflags	@""
	.align	4


	//----- nvinfo : EIATTR_CUDA_API_VERSION
	.align		4
        /*0000*/ 	.byte	0x04, 0x37
        /*0002*/ 	.short	(.L_1553 - .L_1552)
.L_1552:
        /*0004*/ 	.word	0x00000082


	//----- nvinfo : EIATTR_KPARAM_INFO
	.align		4
.L_1553:
        /*0008*/ 	.byte	0x04, 0x17
        /*000a*/ 	.short	(.L_1555 - .L_1554)
.L_1554:
        /*000c*/ 	.word	0x00000000
        /*0010*/ 	.short	0x000e
        /*0012*/ 	.short	0x0058
        /*0014*/ 	.byte	0x00, 0xf0, 0x11, 0x00


	//----- nvinfo : EIATTR_KPARAM_INFO
	.align		4
.L_1555:
        /*0018*/ 	.byte	0x04, 0x17
        /*001a*/ 	.short	(.L_1557 - .L_1556)
.L_1556:
        /*001c*/ 	.word	0x00000000
        /*0020*/ 	.short	0x000d
        /*0022*/ 	.short	0x0050
        /*0024*/ 	.byte	0x00, 0xf5, 0x21, 0x00


	//----- nvinfo : EIATTR_KPARAM_INFO
	.align		4
.L_1557:
        /*0028*/ 	.byte	0x04, 0x17
        /*002a*/ 	.short	(.L_1559 - .L_1558)
.L_1558:
        /*002c*/ 	.word	0x00000000
        /*0030*/ 	.short	0x000c
        /*0032*/ 	.short	0x004c
        /*0034*/ 	.byte	0x00, 0xf0, 0x05, 0x00


	//----- nvinfo : EIATTR_KPARAM_INFO
	.align		4
.L_1559:
        /*0038*/ 	.byte	0x04, 0x17
        /*003a*/ 	.short	(.L_1561 - .L_1560)
.L_1560:
        /*003c*/ 	.word	0x00000000
        /*0040*/ 	.short	0x000b
        /*0042*/ 	.short	0x0048
        /*0044*/ 	.byte	0x00, 0xf0, 0x11, 0x00


	//----- nvinfo : EIATTR_KPARAM_INFO
	.align		4
.L_1561:
        /*0048*/ 	.byte	0x04, 0x17
        /*004a*/ 	.short	(.L_1563 - .L_1562)
.L_1562:
        /*004c*/ 	.word	0x00000000
        /*0050*/ 	.short	0x000a
        /*0052*/ 	.short	0x0040
        /*0054*/ 	.byte	0x00, 0xf5, 0x21, 0x00


	//----- nvinfo : EIATTR_KPARAM_INFO
	.align		4
.L_1563:
        /*0058*/ 	.byte	0x04, 0x17
        /*005a*/ 	.short	(.L_1565 - .L_1564)
.L_1564:
        /*005c*/ 	.word	0x00000000
        /*0060*/ 	.short	0x0009
        /*0062*/ 	.short	0x0038
        /*0064*/ 	.byte	0x00, 0xf0, 0x11, 0x00


	//----- nvinfo : EIATTR_KPARAM_INFO
	.align		4
.L_1565:
        /*0068*/ 	.byte	0x04, 0x17
        /*006a*/ 	.short	(.L_1567 - .L_1566)
.L_1566:
        /*006c*/ 	.word	0x00000000
        /*0070*/ 	.short	0x0008
        /*0072*/ 	.short	0x0034
        /*0074*/ 	.byte	0x00, 0xf0, 0x11, 0x00


	//----- nvinfo : EIATTR_KPARAM_INFO
	.align		4
.L_1567:
        /*0078*/ 	.byte	0x04, 0x17
        /*007a*/ 	.short	(.L_1569 - .L_1568)
.L_1568:
        /*007c*/ 	.word	0x00000000
        /*0080*/ 	.short	0x0007
        /*0082*/ 	.short	0x0030
        /*0084*/ 	.byte	0x00, 0xf0, 0x11, 0x00


	//----- nvinfo : EIATTR_KPARAM_INFO
	.align		4
.L_1569:
        /*0088*/ 	.byte	0x04, 0x17
        /*008a*/ 	.short	(.L_1571 - .L_1570)
.L_1570:
        /*008c*/ 	.word	0x00000000
        /*0090*/ 	.short	0x0006
        /*0092*/ 	.short	0x002c
        /*0094*/ 	.byte	0x00, 0xf0, 0x11, 0x00


	//----- nvinfo : EIATTR_KPARAM_INFO
	.align		4
.L_1571:
        /*0098*/ 	.byte	0x04, 0x17
        /*009a*/ 	.short	(.L_1573 - .L_1572)
.L_1572:
        /*009c*/ 	.word	0x00000000
        /*00a0*/ 	.short	0x0005
        /*00a2*/ 	.short	0x0028
        /*00a4*/ 	.byte	0x00, 0xf0, 0x11, 0x00


	//----- nvinfo : EIATTR_KPARAM_INFO
	.align		4
.L_1573:
        /*00a8*/ 	.byte	0x04, 0x17
        /*00aa*/ 	.short	(.L_1575 - .L_1574)
.L_1574:
        /*00ac*/ 	.word	0x00000000
        /*00b0*/ 	.short	0x0004
        /*00b2*/ 	.short	0x0020
        /*00b4*/ 	.byte	0x00, 0xf5, 0x21, 0x00


	//----- nvinfo : EIATTR_KPARAM_INFO
	.align		4
.L_1575:
        /*00b8*/ 	.byte	0x04, 0x17
        /*00ba*/ 	.short	(.L_1577 - .L_1576)
.L_1576:
        /*00bc*/ 	.word	0x00000000
        /*00c0*/ 	.short	0x0003
        /*00c2*/ 	.short	0x0018
        /*00c4*/ 	.byte	0x00, 0xf5, 0x21, 0x00


	//----- nvinfo : EIATTR_KPARAM_INFO
	.align		4
.L_1577:
        /*00c8*/ 	.byte	0x04, 0x17
        /*00ca*/ 	.short	(.L_1579 - .L_1578)
.L_1578:
        /*00cc*/ 	.word	0x00000000
        /*00d0*/ 	.short	0x0002
        /*00d2*/ 	.short	0x0010
        /*00d4*/ 	.byte	0x00, 0xf5, 0x21, 0x00


	//----- nvinfo : EIATTR_KPARAM_INFO
	.align		4
.L_1579:
        /*00d8*/ 	.byte	0x04, 0x17
        /*00da*/ 	.short	(.L_1581 - .L_1580)
.L_1580:
        /*00dc*/ 	.word	0x00000000
        /*00e0*/ 	.short	0x0001
        /*00e2*/ 	.short	0x0008
        /*00e4*/ 	.byte	0x00, 0xf5, 0x21, 0x00


	//----- nvinfo : EIATTR_KPARAM_INFO
	.align		4
.L_1581:
        /*00e8*/ 	.byte	0x04, 0x17
        /*00ea*/ 	.short	(.L_1583 - .L_1582)
.L_1582:
        /*00ec*/ 	.word	0x00000000
        /*00f0*/ 	.short	0x0000
        /*00f2*/ 	.short	0x0000
        /*00f4*/ 	.byte	0x00, 0xf5, 0x21, 0x00


	//----- nvinfo : EIATTR_SPARSE_MMA_MASK
	.align		4
.L_1583:
        /*00f8*/ 	.byte	0x03, 0x50
        /*00fa*/ 	.short	0x0000


	//----- nvinfo : EIATTR_MAXREG_COUNT
	.align		4
        /*00fc*/ 	.byte	0x03, 0x1b
        /*00fe*/ 	.short	0x00ff


	//----- nvinfo : EIATTR_NUM_BARRIERS
	.align		4
        /*0100*/ 	.byte	0x02, 0x4c
        /*0102*/ 	.byte	0x01
	.zero		1


	//----- nvinfo : EIATTR_MERCURY_ISA_VERSION
	.align		4
        /*0104*/ 	.byte	0x03, 0x5f
        /*0106*/ 	.short	0x0101


	//----- nvinfo : EIATTR_VRC_CTA_INIT_COUNT
	.align		4
        /*0108*/ 	.byte	0x02, 0x4a
	.zero		1
	.zero		1


	//----- nvinfo : EIATTR_EXIT_INSTR_OFFSETS
	.align		4
        /*010c*/ 	.byte	0x04, 0x1c
        /*010e*/ 	.short	(.L_1585 - .L_1584)


	//   ....[0]....
.L_1584:
        /*0110*/ 	.word	0x000005a0


	//   ....[1]....
        /*0114*/ 	.word	0x00003e20


	//   ....[2]....
        /*0118*/ 	.word	0x00003ec0


	//   ....[3]....
        /*011c*/ 	.word	0x00003f00


	//----- nvinfo : EIATTR_CRS_STACK_SIZE
	.align		4
.L_1585:
        /*0120*/ 	.byte	0x04, 0x1e
        /*0122*/ 	.short	(.L_1587 - .L_1586)
.L_1586:
        /*0124*/ 	.word	0x00000000


	//----- nvinfo : EIATTR_CBANK_PARAM_SIZE
	.align		4
.L_1587:
        /*0128*/ 	.byte	0x03, 0x19
        /*012a*/ 	.short	0x005c


	//----- nvinfo : EIATTR_PARAM_CBANK
	.align		4
        /*012c*/ 	.byte	0x04, 0x0a
        /*012e*/ 	.short	(.L_1589 - .L_1588)
	.align		4
.L_1588:
        /*0130*/ 	.word	index@(.nv.constant0._Z28gemm_half_q_half_gptq_kernelILi4ELb0ELb0EEvPK6__halfPKjS4_S2_PS0_iiiiiPKtibS2_i)
        /*0134*/ 	.short	0x0380
        /*0136*/ 	.short	0x005c


	//----- nvinfo : EIATTR_SW_WAR
	.align		4
.L_1589:
        /*0138*/ 	.byte	0x04, 0x36
        /*013a*/ 	.short	(.L_1591 - .L_1590)
.L_1590:
        /*013c*/ 	.word	0x00000008
.L_1591:


//--------------------- .nv.info._Z28gemm_half_q_half_gptq_kernelILi3ELb0ELb0EEvPK6__halfPKjS4_S2_PS0_iiiiiPKtibS2_i --------------------------
	.section	.nv.info._Z28gemm_half_q_half_gptq_kernelILi3ELb0ELb0EEvPK6__halfPKjS4_S2_PS0_iiiiiPKtibS2_i,"",@"SHT_CUDA_INFO"
	.sectionflags	@""
	.align	4


	//----- nvinfo : EIATTR_CUDA_API_VERSION
	.align		4
        /*0000*/ 	.byte	0x04, 0x37
        /*0002*/ 	.short	(.L_1593 - .L_1592)
.L_1592:
        /*0004*/ 	.word	0x00000082


	//----- nvinfo : EIATTR_KPARAM_INFO
	.align		4
.L_1593:
        /*0008*/ 	.byte	0x04, 0x17
        /*000a*/ 	.short	(.L_1595 - .L_1594)
.L_1594:
        /*000c*/ 	.word	0x00000000
        /*0010*/ 	.short	0x000e
        /*0012*/ 	.short	0x0058
        /*0014*/ 	.byte	0x00, 0xf0, 0x11, 0x00


	//----- nvinfo : EIATTR_KPARAM_INFO
	.align		4
.L_1595:
        /*0018*/ 	.byte	0x04, 0x17
        /*001a*/ 	.short	(.L_1597 - .L_1596)
.L_1596:
        /*001c*/ 	.word	0x00000000
        /*0020*/ 	.short	0x000d
        /*0022*/ 	.short	0x0050
        /*0024*/ 	.byte	0x00, 0xf5, 0x21, 0x00


	//----- nvinfo : EIATTR_KPARAM_INFO
	.align		4
.L_1597:
        /*0028*/ 	.byte	0x04, 0x17
        /*002a*/ 	.short	(.L_1599 - .L_1598)
.L_1598:
        /*002c*/ 	.word	0x00000000
        /*0030*/ 	.short	0x000c
        /*0032*/ 	.short	0x004c
        /*0034*/ 	.byte	0x00, 0xf0, 0x05, 0x00


	//----- nvinfo : EIATTR_KPARAM_INFO
	.align		4
.L_1599:
        /*0038*/ 	.byte	0x04, 0x17
        /*003a*/ 	.short	(.L_1601 - .L_1600)
.L_1600:
        /*003c*/ 	.word	0x00000000
        /*0040*/ 	.short	0x000b
        /*0042*/ 	.short	0x0048
        /*0044*/ 	.byte	0x00, 0xf0, 0x11, 0x00


	//----- nvinfo : EIATTR_KPARAM_INFO
	.align		4
.L_1601:
        /*0048*/ 	.byte	0x04, 0x17
        /*004a*/ 	.short	(.L_1603 - .L_1602)
.L_1602:
        /*004c*/ 	.word	0x00000000
        /*0050*/ 	.short	0x000a
        /*0052*/ 	.short	0x0040
        /*0054*/ 	.byte	0x00, 0xf5, 0x21, 0x00


	//----- nvinfo : EIATTR_KPARAM_INFO
	.align		4
.L_1603:
        /*0058*/ 	.byte	0x04, 0x17
        /*005a*/ 	.short	(.L_1605 - .L_1604)
.L_1604:
        /*005c*/ 	.word	0x00000000
        /*0060*/ 	.short	0x0009
        /*0062*/ 	.short	0x0038
        /*0064*/ 	.byte	0x00, 0xf0, 0x11, 0x00


	//----- nvinfo : EIATTR_KPARAM_INFO
	.align		4
.L_1605:
        /*0068*/ 	.byte	0x04, 0x17
        /*006a*/ 	.short	(.L_1607 - .L_1606)
.L_1606:
        /*006c*/ 	.word	0x00000000
        /*0070*/ 	.short	0x0008
        /*0072*/ 	.short	0x0034
        /*0074*/ 	.byte	0x00, 0xf0, 0x11, 0x00


	//----- nvinfo : EIATTR_KPARAM_INFO
	.align		4
.L_1607:
        /*0078*/ 	.byte	0x04, 0x17
        /*007a*/ 	.short	(.L_1609 - .L_1608)
.L_1608:
        /*007c*/ 	.word	0x00000000
        /*0080*/ 	.short	0x0007
        /*0082*/ 	.short	0x0030
        /*0084*/ 	.byte	0x00, 0xf0, 0x11, 0x00


	//----- nvinfo : EIATTR_KPARAM_INFO
	.align		4
.L_1609:
        /*0088*/ 	.byte	0x04, 0x17
        /*008a*/ 	.short	(.L_1611 - .L_1610)
.L_1610:
        /*008c*/ 	.word	0x00000000
        /*0090*/ 	.short	0x0006
        /*0092*/ 	.short	0x002c
        /*0094*/ 	.byte	0x00, 0xf0, 0x11, 0x00


	//----- nvinfo : EIATTR_KPARAM_INFO
	.align		4
.L_1611:
        /*0098*/ 	.byte	0x04, 0x17
        /*009a*/ 	.short	(.L_1613 - .L_1612)
.L_1612:
        /*009c*/ 	.word	0x00000000
        /*00a0*/ 	.short	0x0005
        /*00a2*/ 	.short	0x0028
        /*00a4*/ 	.byte	0x00, 0xf0, 0x11, 0x00


	//----- nvinfo : EIATTR_KPARAM_INFO
	.align		4
.L_1613:
        /*00a8*/ 	.byte	0x04, 0x17
        /*00aa*/ 	.short	(.L_1615 - .L_1614)
.L_1614:
        /*00ac*/ 	.word	0x00000000
        /*00b0*/ 	.short	0x0004
        /*00b2*/ 	.short	0x0020
        /*00b4*/ 	.byte	0x00, 0xf5, 0x21, 0x00


	//----- nvinfo : EIATTR_KPARAM_INFO
	.align		4
.L_1615:
        /*00b8*/ 	.byte	0x04, 0x17
        /*00ba*/ 	.short	(.L_1617 - .L_1616)
.L_1616:
        /*00bc*/ 	.word	0x00000000
        /*00c0*/ 	.short	0x0003
        /*00c2*/ 	.short	0x0018
        /*00c4*/ 	.byte	0x00, 0xf5, 0x21, 0x00


	//----- nvinfo : EIATTR_KPARAM_INFO
	.align		4
.L_1617:
        /*00c8*/ 	.byte	0x04, 0x17
        /*00ca*/ 	.short	(.L_1619 - .L_1618)
.L_1618:
        /*00cc*/ 	.word	0x00000000
        /*00d0*/ 	.short	0x0002
        /*00d2*/ 	.short	0x0010
        /*00d4*/ 	.byte	0x00, 0xf5, 0x21, 0x00


	//----- nvinfo : EIATTR_KPARAM_INFO
	.align		4
.L_1619:
        /*00d8*/ 	.byte	0x04, 0x17
        /*00da*/ 	.short	(.L_1621 - .L_1620)
.L_1620:
        /*00dc*/ 	.word	0x00000000
        /*00e0*/ 	.short	0x0001
        /*00e2*/ 	.short	0x0008
        /*00e4*/ 	.byte	0x00, 0xf5, 0x21, 0x00


	//----- nvinfo : EIATTR_KPARAM_INFO
	.align		4
.L_1621:
        /*00e8*/ 	.byte	0x04, 0x17
        /*00ea*/ 	.short	(.L_1623 - .L_1622)
.L_1622:
        /*00ec*/ 	.word	0x00000000
        /*00f0*/ 	.short	0x0000
        /*00f2*/ 	.short	0x0000
        /*00f4*/ 	.byte	0x00, 0xf5, 0x21, 0x00


	//----- nvinfo : EIATTR_SPARSE_MMA_MASK
	.align		4
.L_1623:
        /*00f8*/ 	.byte	0x03, 0x50
        /*00fa*/ 	.short	0x0000


	//----- nvinfo : EIATTR_MAXREG_COUNT
	.align		4
        /*00fc*/ 	.byte	0x03, 0x1b
        /*00fe*/ 	.short	0x00ff


	//----- nvinfo : EIATTR_NUM_BARRIERS
	.align		4
        /*0100*/ 	.byte	0x02, 0x4c
        /*0102*/ 	.byte	0x01
	.zero		1


	//----- nvinfo : EIATTR_MERCURY_ISA_VERSION
	.align		4
        /*0104*/ 	.byte	0x03, 0x5f
        /*0106*/ 	.short	0x0101


	//----- nvinfo : EIATTR_VRC_CTA_INIT_COUNT
	.align		4
        /*0108*/ 	.byte	0x02, 0x4a
	.zero		1
	.zero		1


	//----- nvinfo : EIATTR_EXIT_INSTR_OFFSETS
	.align		4
        /*010c*/ 	.byte	0x04, 0x1c
        /*010e*/ 	.short	(.L_1625 - .L_1624)


	//   ....[0]....
.L_1624:
        /*0110*/ 	.word	0x000004c0


	//   ....[1]....
        /*0114*/ 	.word	0x000034a0


	//   ....[2]....
        /*0118*/ 	.word	0x00003540


	//   ....[3]....
        /*011c*/ 	.word	0x00003580


	//----- nvinfo : EIATTR_CRS_STACK_SIZE
	.align		4
.L_1625:
        /*0120*/ 	.byte	0x04, 0x1e
        /*0122*/ 	.short	(.L_1627 - .L_1626)
.L_1626:
        /*0124*/ 	.word	0x00000000


	//----- nvinfo : EIATTR_CBANK_PARAM_SIZE
	.align		4
.L_1627:
        /*0128*/ 	.byte	0x03, 0x19
        /*012a*/ 	.short	0x005c


	//----- nvinfo : EIATTR_PARAM_CBANK
	.align		4
        /*012c*/ 	.byte	0x04, 0x0a
        /*012e*/ 	.short	(.L_1629 - .L_1628)
	.align		4
.L_1628:
        /*0130*/ 	.word	index@(.nv.constant0._Z28gemm_half_q_half_gptq_kernelILi3ELb0ELb0EEvPK6__halfPKjS4_S2_PS0_iiiiiPKtibS2_i)
        /*0134*/ 	.short	0x0380
        /*0136*/ 	.short	0x005c


	//----- nvinfo : EIATTR_SW_WAR
	.align		4
.L_1629:
        /*0138*/ 	.byte	0x04, 0x36
        /*013a*/ 	.short	(.L_1631 - .L_1630)
.L_1630:
        /*013c*/ 	.word	0x00000008
.L_1631:


//--------------------- .nv.info._Z28gemm_half_q_half_gptq_kernelILi2ELb0ELb0EEvPK6__halfPKjS4_S2_PS0_iiiiiPKtibS2_i --------------------------
	.section	.nv.info._Z28gemm_half_q_half_gptq_kernelILi2ELb0ELb0EEvPK6__halfPKjS4_S2_PS0_iiiiiPKtibS2_i,"",@"SHT_CUDA_INFO"
	.sectionflags	@""
	.align	4


	//----- nvinfo : EIATTR_CUDA_API_VERSION
	.align		4
        /*0000*/ 	.byte	0x04, 0x37
        /*0002*/ 	.short	(.L_1633 - .L_1632)
.L_1632:
        /*0004*/ 	.word	0x00000082


	//----- nvinfo : EIATTR_KPARAM_INFO
	.align		4
.L_1633:
        /*0008*/ 	.byte	0x04, 0x17
        /*000a*/ 	.short	(.L_1635 - .L_1634)
.L_1634:
        /*000c*/ 	.word	0x00000000
        /*0010*/ 	.short	0x000e
        /*0012*/ 	.short	0x0058
        /*0014*/ 	.byte	0x00, 0xf0, 0x11, 0x00


	//----- nvinfo : EIATTR_KPARAM_INFO
	.align		4
.L_1635:
        /*0018*/ 	.byte	0x04, 0x17
        /*001a*/ 	.short	(.L_1637 - .L_1636)
.L_1636:
        /*001c*/ 	.word	0x00000000
        /*0020*/ 	.short	0x000d
        /*0022*/ 	.short	0x0050
        /*0024*/ 	.byte	0x00, 0xf5, 0x21, 0x00


	//----- nvinfo : EIATTR_KPARAM_INFO
	.align		4
.L_1637:
        /*0028*/ 	.byte	0x04, 0x17
        /*002a*/ 	.short	(.L_1639 - .L_1638)
.L_1638:
        /*002c*/ 	.word	0x00000000
        /*0030*/ 	.short	0x000c
        /*0032*/ 	.short	0x004c
        /*0034*/ 	.byte	0x00, 0xf0, 0x05, 0x00


	//----- nvinfo : EIATTR_KPARAM_INFO
	.align		4
.L_1639:
        /*0038*/ 	.byte	0x04, 0x17
        /*003a*/ 	.short	(.L_1641 - .L_1640)
.L_1640:
        /*003c*/ 	.word	0x00000000
        /*0040*/ 	.short	0x000b
        /*0042*/ 	.short	0x0048
        /*0044*/ 	.byte	0x00, 0xf0, 0x11, 0x00


	//----- nvinfo : EIATTR_KPARAM_INFO
	.align		4
.L_1641:
        /*0048*/ 	.byte	0x04, 0x17
        /*004a*/ 	.short	(.L_1643 - .L_1642)
.L_1642:
        /*004c*/ 	.word	0x00000000
        /*0050*/ 	.short	0x000a
        /*0052*/ 	.short	0x0040
        /*0054*/ 	.byte	0x00, 0xf5, 0x21, 0x00


	//----- nvinfo : EIATTR_KPARAM_INFO
	.align		4
.L_1643:
        /*0058*/ 	.byte	0x04, 0x17
        /*005a*/ 	.short	(.L_1645 - .L_1644)
.L_1644:
        /*005c*/ 	.word	0x00000000
        /*0060*/ 	.short	0x0009
        /*0062*/ 	.short	0x0038
        /*0064*/ 	.byte	0x00, 0xf0, 0x11, 0x00


	//----- nvinfo : EIATTR_KPARAM_INFO
	.align		4
.L_1645:
        /*0068*/ 	.byte	0x04, 0x17
        /*006a*/ 	.short	(.L_1647 - .L_1646)
.L_1646:
        /*006c*/ 	.word	0x00000000
        /*0070*/ 	.short	0x0008
        /*0072*/ 	.short	0x0034
        /*0074*/ 	.byte	0x00, 0xf0, 0x11, 0x00


	//----- nvinfo : EIATTR_KPARAM_INFO
	.align		4
.L_1647:
        /*0078*/ 	.byte	0x04, 0x17
        /*007a*/ 	.short	(.L_1649 - .L_1648)
.L_1648:
        /*007c*/ 	.word	0x00000000
        /*0080*/ 	.short	0x0007
        /*0082*/ 	.short	0x0030
        /*0084*/ 	.byte	0x00, 0xf0, 0x11, 0x00


	//----- nvinfo : EIATTR_KPARAM_INFO
	.align		4
.L_1649:
        /*0088*/ 	.byte	0x04, 0x17
        /*008a*/ 	.short	(.L_1651 - .L_1650)
.L_1650:
        /*008c*/ 	.word	0x00000000
        /*0090*/ 	.short	0x0006
        /*0092*/ 	.short	0x002c
        /*0094*/ 	.byte	0x00, 0xf0, 0x11, 0x00


	//----- nvinfo : EIATTR_KPARAM_INFO
	.align		4
.L_1651:
        /*0098*/ 	.byte	0x04, 0x17
        /*009a*/ 	.short	(.L_1653 - .L_1652)
.L_1652:
        /*009c*/ 	.word	0x00000000
        /*00a0*/ 	.short	0x0005
        /*00a2*/ 	.short	0x0028
        /*00a4*/ 	.byte	0x00, 0xf0, 0x11, 0x00


	//----- nvinfo : EIATTR_KPARAM_INFO
	.align		4
.L_1653:
        /*00a8*/ 	.byte	0x04, 0x17
        /*00aa*/ 	.short	(.L_1655 - .L_1654)
.L_1654:
        /*00ac*/ 	.word	0x00000000
        /*00b0*/ 	.short	0x0004
        /*00b2*/ 	.short	0x0020
        /*00b4*/ 	.byte	0x00, 0xf5, 0x21, 0x00


	//----- nvinfo : EIATTR_KPARAM_INFO
	.align		4
.L_1655:
        /*00b8*/ 	.byte	0x04, 0x17
        /*00ba*/ 	.short	(.L_1657 - .L_1656)
.L_1656:
        /*00bc*/ 	.word	0x00000000
        /*00c0*/ 	.short	0x0003
        /*00c2*/ 	.short	0x0018
        /*00c4*/ 	.byte	0x00, 0xf5, 0x21, 0x00


	//----- nvinfo : EIATTR_KPARAM_INFO
	.align		4
.L_1657:
        /*00c8*/ 	.byte	0x04, 0x17
        /*00ca*/ 	.short	(.L_1659 - .L_1658)
.L_1658:
        /*00cc*/ 	.word	0x00000000
        /*00d0*/ 	.short	0x0002
        /*00d2*/ 	.short	0x0010
        /*00d4*/ 	.byte	0x00, 0xf5, 0x21, 0x00


	//----- nvinfo : EIATTR_KPARAM_INFO
	.align		4
.L_1659:
        /*00d8*/ 	.byte	0x04, 0x17
        /*00da*/ 	.short	(.L_1661 - .L_1660)
.L_1660:
        /*00dc*/ 	.word	0x00000000
        /*00e0*/ 	.short	0x0001
        /*00e2*/ 	.short	0x0008
        /*00e4*/ 	.byte	0x00, 0xf5, 0x21, 0x00


	//----- nvinfo : EIATTR_KPARAM_INFO
	.align		4
.L_1661:
        /*00e8*/ 	.byte	0x04, 0x17
        /*00ea*/ 	.short	(.L_1663 - .L_1662)
.L_1662:
        /*00ec*/ 	.word	0x00000000
        /*00f0*/ 	.short	0x0000
        /*00f2*/ 	.short	0x0000
        /*00f4*/ 	.byte	0x00, 0xf5, 0x21, 0x00


	//----- nvinfo : EIATTR_SPARSE_MMA_MASK
	.align		4
.L_1663:
        /*00f8*/ 	.byte	0x03, 0x50
        /*00fa*/ 	.short	0x0000


	//----- nvinfo : EIATTR_MAXREG_COUNT
	.align		4
        /*00fc*/ 	.byte	0x03, 0x1b
        /*00fe*/ 	.short	0x00ff


	//----- nvinfo : EIATTR_NUM_BARRIERS
	.align		4
        /*0100*/ 	.byte	0x02, 0x4c
        /*0102*/ 	.byte	0x01
	.zero		1


	//----- nvinfo : EIATTR_MERCURY_ISA_VERSION
	.align		4
        /*0104*/ 	.byte	0x03, 0x5f
        /*0106*/ 	.short	0x0101


	//----- nvinfo : EIATTR_VRC_CTA_INIT_COUNT
	.align		4
        /*0108*/ 	.byte	0x02, 0x4a
	.zero		1
	.zero		1


	//----- nvinfo : EIATTR_EXIT_INSTR_OFFSETS
	.align		4
        /*010c*/ 	.byte	0x04, 0x1c
        /*010e*/ 	.short	(.L_1665 - .L_1664)


	//   ....[0]....
.L_1664:
        /*0110*/ 	.word	0x000003d0


	//   ....[1]....
        /*0114*/ 	.word	0x00002c00


	//   ....[2]....
        /*0118*/ 	.word	0x00002ca0


	//   ....[3]....
        /*011c*/ 	.word	0x00002ce0


	//----- nvinfo : EIATTR_CRS_STACK_SIZE
	.align		4
.L_1665:
        /*0120*/ 	.byte	0x04, 0x1e
        /*0122*/ 	.short	(.L_1667 - .L_1666)
.L_1666:
        /*0124*/ 	.word	0x00000000


	//----- nvinfo : EIATTR_CBANK_PARAM_SIZE
	.align		4
.L_1667:
        /*0128*/ 	.byte	0x03, 0x19
        /*012a*/ 	.short	0x005c


	//----- nvinfo : EIATTR_PARAM_CBANK
	.align		4
        /*012c*/ 	.byte	0x04, 0x0a
        /*012e*/ 	.short	(.L_1669 - .L_1668)
	.align		4
.L_1668:
        /*0130*/ 	.word	index@(.nv.constant0._Z28gemm_half_q_half_gptq_kernelILi2ELb0ELb0EEvPK6__halfPKjS4_S2_PS0_iiiiiPKtibS2_i)
        /*0134*/ 	.short	0x0380
        /*0136*/ 	.short	0x005c


	//----- nvinfo : EIATTR_SW_WAR
	.align		4
.L_1669:
        /*0138*/ 	.byte	0x04, 0x36
        /*013a*/ 	.short	(.L_1671 - .L_1670)
.L_1670:
        /*013c*/ 	.word	0x00000008
.L_1671:


//--------------------- .nv.info._Z28gemm_half_q_half_gptq_kernelILi1ELb0ELb0EEvPK6__halfPKjS4_S2_PS0_iiiiiPKtibS2_i --------------------------
	.section	.nv.info._Z28gemm_half_q_half_gptq_kernelILi1ELb0ELb0EEvPK6__halfPKjS4_S2_PS0_iiiiiPKtibS2_i,"",@"SHT_CUDA_INFO"
	.sectionflags	@""
	.align	4


	//----- nvinfo : EIATTR_CUDA_API_VERSION
	.align		4
        /*0000*/ 	.byte	0x04, 0x37
        /*0002*/ 	.short	(.L_1673 - .L_1672)
.L_1672:
        /*0004*/ 	.word	0x00000082


	//----- nvinfo : EIATTR_KPARAM_INFO
	.align		4
.L_1673:
        /*0008*/ 	.byte	0x04, 0x17
        /*000a*/ 	.short	(.L_1675 - .L_1674)
.L_1674:
        /*000c*/ 	.word	0x00000000
        /*0010*/ 	.short	0x000e
        /*0012*/ 	.short	0x0058
        /*0014*/ 	.byte	0x00, 0xf0, 0x11, 0x00


	//----- nvinfo : EIATTR_KPARAM_INFO
	.align		4
.L_1675:
        /*0018*/ 	.byte	0x04, 0x17
        /*001a*/ 	.short	(.L_1677 - .L_1676)
.L_1676:
        /*001c*/ 	.word	0x00000000
        /*0020*/ 	.short	0x000d
        /*0022*/ 	.short	0x0050
        /*0024*/ 	.byte	0x00, 0xf5, 0x21, 0x00


	//----- nvinfo : EIATTR_KPARAM_INFO
	.align		4
.L_1677:
        /*0028*/ 	.byte	0x04, 0x17
        /*002a*/ 	.short	(.L_1679 - .L_1678)
.L_1678:
        /*002c*/ 	.word	0x00000000
        /*0030*/ 	.short	0x000c
        /*0032*/ 	.short	0x004c
        /*0034*/ 	.byte	0x00, 0xf0, 0x05, 0x00


	//----- nvinfo : EIATTR_KPARAM_INFO
	.align		4
.L_1679:
        /*0038*/ 	.byte	0x04, 0x17
        /*003a*/ 	.short	(.L_1681 - .L_1680)
.L_1680:
        /*003c*/ 	.word	0x00000000
        /*0040*/ 	.short	0x000b
        /*0042*/ 	.short	0x0048
        /*0044*/ 	.byte	0x00, 0xf0, 0x11, 0x00


	//----- nvinfo : EIATTR_KPARAM_INFO
	.align		4
.L_1681:
        /*0048*/ 	.byte	0x04, 0x17
        /*004a*/ 	.short	(.L_1683 - .L_1682)
.L_1682:
        /*004c*/ 	.word	0x00000000
        /*0050*/ 	.short	0x000a
        /*0052*/ 	.short	0x0040
        /*0054*/ 	.byte	0x00, 0xf5, 0x21, 0x00


	//----- nvinfo : EIATTR_KPARAM_INFO
	.align		4
.L_1683:
        /*0058*/ 	.byte	0x04, 0x17
        /*005a*/ 	.short	(.L_1685 - .L_1684)
.L_1684:
        /*005c*/ 	.word	0x00000000
        /*0060*/ 	.short	0x0009
        /*0062*/ 	.short	0x0038
        /*0064*/ 	.byte	0x00, 0xf0, 0x11, 0x00


	//----- nvinfo : EIATTR_KPARAM_INFO
	.align		4
.L_1685:
        /*0068*/ 	.byte	0x04, 0x17
        /*006a*/ 	.short	(.L_1687 - .L_1686)
.L_1686:
        /*006c*/ 	.word	0x00000000
        /*0070*/ 	.short	0x0008
        /*0072*/ 	.short	0x0034
        /*0074*/ 	.byte	0x00, 0xf0, 0x11, 0x00


	//----- nvinfo : EIATTR_KPARAM_INFO
	.align		4
.L_1687:
        /*0078*/ 	.byte	0x04, 0x17
        /*007a*/ 	.short	(.L_1689 - .L_1688)
.L_1688:
        /*007c*/ 	.word	0x00000000
        /*0080*/ 	.short	0x0007
        /*0082*/ 	.short	0x0030
        /*0084*/ 	.byte	0x00, 0xf0, 0x11, 0x00


	//----- nvinfo : EIATTR_KPARAM_INFO
	.align		4
.L_1689:
        /*0088*/ 	.byte	0x04, 0x17
        /*008a*/ 	.short	(.L_1691 - .L_1690)
.L_1690:
        /*008c*/ 	.word	0x00000000
        /*0090*/ 	.short	0x0006
        /*0092*/ 	.short	0x002c
        /*0094*/ 	.byte	0x00, 0xf0, 0x11, 0x00


	//----- nvinfo : EIATTR_KPARAM_INFO
	.align		4
.L_1691:
        /*0098*/ 	.byte	0x04, 0x17
        /*009a*/ 	.short	(.L_1693 - .L_1692)
.L_1692:
        /*009c*/ 	.word	0x00000000
        /*00a0*/ 	.short	0x0005
        /*00a2*/ 	.short	0x0028
        /*00a4*/ 	.byte	0x00, 0xf0, 0x11, 0x00


	//----- nvinfo : EIATTR_KPARAM_INFO
	.align		4
.L_1693:
        /*00a8*/ 	.byte	0x04, 0x17
        /*00aa*/ 	.short	(.L_1695 - .L_1694)
.L_1694:
        /*00ac*/ 	.word	0x00000000
        /*00b0*/ 	.short	0x0004
        /*00b2*/ 	.short	0x0020
        /*00b4*/ 	.byte	0x00, 0xf5, 0x21, 0x00


	//----- nvinfo : EIATTR_KPARAM_INFO
	.align		4
.L_1695:
        /*00b8*/ 	.byte	0x04, 0x17
        /*00ba*/ 	.short	(.L_1697 - .L_1696)
.L_1696:
        /*00bc*/ 	.word	0x00000000
        /*00c0*/ 	.short	0x0003
        /*00c2*/ 	.short	0x0018
        /*00c4*/ 	.byte	0x00, 0xf5, 0x21, 0x00


	//----- nvinfo : EIATTR_KPARAM_INFO
	.align		4
.L_1697:
        /*00c8*/ 	.byte	0x04, 0x17
        /*00ca*/ 	.short	(.L_1699 - .L_1698)
.L_1698:
        /*00cc*/ 	.word	0x00000000
        /*00d0*/ 	.short	0x0002
        /*00d2*/ 	.short	0x0010
        /*00d4*/ 	.byte	0x00, 0xf5, 0x21, 0x00


	//----- nvinfo : EIATTR_KPARAM_INFO
	.align		4
.L_1699:
        /*00d8*/ 	.byte	0x04, 0x17
        /*00da*/ 	.short	(.L_1701 - .L_1700)
.L_1700:
        /*00dc*/ 	.word	0x00000000
        /*00e0*/ 	.short	0x0001
        /*00e2*/ 	.short	0x0008
        /*00e4*/ 	.byte	0x00, 0xf5, 0x21, 0x00


	//----- nvinfo : EIATTR_KPARAM_INFO
	.align		4
.L_1701:
        /*00e8*/ 	.byte	0x04, 0x17
        /*00ea*/ 	.short	(.L_1703 - .L_1702)
.L_1702:
        /*00ec*/ 	.word	0x00000000
        /*00f0*/ 	.short	0x0000
        /*00f2*/ 	.short	0x0000
        /*00f4*/ 	.byte	0x00, 0xf5, 0x21, 0x00


	//----- nvinfo : EIATTR_SPARSE_MMA_MASK
	.align		4
.L_1703:
        /*00f8*/ 	.byte	0x03, 0x50
        /*00fa*/ 	.short	0x0000


	//----- nvinfo : EIATTR_MAXREG_COUNT
	.align		4
        /*00fc*/ 	.byte	0x03, 0x1b
        /*00fe*/ 	.short	0x00ff


	//----- nvinfo : EIATTR_NUM_BARRIERS
	.align		4
        /*0100*/ 	.byte	0x02, 0x4c
        /*0102*/ 	.byte	0x01
	.zero		1


	//----- nvinfo : EIATTR_MERCURY_ISA_VERSION
	.align		4
        /*0104*/ 	.byte	0x03, 0x5f
        /*0106*/ 	.short	0x0101


	//----- nvinfo : EIATTR_VRC_CTA_INIT_COUNT
	.align		4
        /*0108*/ 	.byte	0x02, 0x4a
	.zero		1
	.zero		1


	//----- nvinfo : EIATTR_EXIT_INSTR_OFFSETS
	.align		4
        /*010c*/ 	.byte	0x04, 0x1c
        /*010e*/ 	.short	(.L_1705 - .L_1704)


	//   ....[0]....
.L_1704:
        /*0110*/ 	.word	0x00000250


	//   ....[1]....
        /*0114*/ 	.word	0x00002250


	//   ....[2]....
        /*0118*/ 	.word	0x000022f0


	//   ....[3]....
        /*011c*/ 	.word	0x00002330


	//----- nvinfo : EIATTR_CRS_STACK_SIZE
	.align		4
.L_1705:
        /*0120*/ 	.byte	0x04, 0x1e
        /*0122*/ 	.short	(.L_1707 - .L_1706)
.L_1706:
        /*0124*/ 	.word	0x00000000


	//----- nvinfo : EIATTR_CBANK_PARAM_SIZE
	.align		4
.L_1707:
        /*0128*/ 	.byte	0x03, 0x19
        /*012a*/ 	.short	0x005c


	//----- nvinfo : EIATTR_PARAM_CBANK
	.align		4
        /*012c*/ 	.byte	0x04, 0x0a
        /*012e*/ 	.short	(.L_1709 - .L_1708)
	.align		4
.L_1708:
        /*0130*/ 	.word	index@(.nv.constant0._Z28gemm_half_q_half_gptq_kernelILi1ELb0ELb0EEvPK6__halfPKjS4_S2_PS0_iiiiiPKtibS2_i)
        /*0134*/ 	.short	0x0380
        /*0136*/ 	.short	0x005c


	//----- nvinfo : EIATTR_SW_WAR
	.align		4
.L_1709:
        /*0138*/ 	.byte	0x04, 0x36
        /*013a*/ 	.short	(.L_1711 - .L_1710)
.L_1710:
        /*013c*/ 	.word	0x00000008
.L_1711:


//--------------------- .nv.info._Z23gemm_half_q_half_kernelILi8ELb1ELb1EEvPK6__halfPKjS4_S2_PS0_iiiiPKtS7_iiiiiibS2_i --------------------------
	.section	.nv.info._Z23gemm_half_q_half_kernelILi8ELb1ELb1EEvPK6__halfPKjS4_S2_PS0_iiiiPKtS7_iiiiiibS2_i,"",@"SHT_CUDA_INFO"
	.sectionflags	@""
	.align	4


	//----- nvinfo : EIATTR_CUDA_API_VERSION
	.align		4
        /*0000*/ 	.byte	0x04, 0x37
        /*0002*/ 	.short	(.L_1713 - .L_1712)
.L_1712:
        /*0004*/ 	.word	0x00000082


	//----- nvinfo : EIATTR_KPARAM_INFO
	.align		4
.L_1713:
        /*0008*/ 	.byte	0x04, 0x17
        /*000a*/ 	.short	(.L_1715 - .L_1714)
.L_1714:
        /*000c*/ 	.word	0x00000000
        /*0010*/ 	.short	0x0013
        /*0012*/ 	.short	0x0070
        /*0014*/ 	.byte	0x00, 0xf0, 0x11, 0x00


	//----- nvinfo : EIATTR_KPARAM_INFO
	.align		4
.L_1715:
        /*0018*/ 	.byte	0x04, 0x17
        /*001a*/ 	.short	(.L_1717 - .L_1716)
.L_1716:
        /*001c*/ 	.word	0x00000000
        /*0020*/ 	.short	0x0012
        /*0022*/ 	.short	0x0068
        /*0024*/ 	.byte	0x00, 0xf5, 0x21, 0x00


	//----- nvinfo : EIATTR_KPARAM_INFO
	.align		4
.L_1717:
        /*0028*/ 	.byte	0x04, 0x17
        /*002a*/ 	.short	(.L_1719 - .L_1718)
.L_1718:
        /*002c*/ 	.word	0x00000000
        /*0030*/ 	.short	0x0011
        /*0032*/ 	.short	0x0060
        /*0034*/ 	.byte	0x00, 0xf0, 0x05, 0x00


	//----- nvinfo : EIATTR_KPARAM_INFO
	.align		4
.L_1719:
        /*0038*/ 	.byte	0x04, 0x17
        /*003a*/ 	.short	(.L_1721 - .L_1720)
.L_1720:
        /*003c*/ 	.word	0x00000000
        /*0040*/ 	.short	0x0010
        /*0042*/ 	.short	0x005c
        /*0044*/ 	.byte	0x00, 0xf0, 0x11, 0x00


	//----- nvinfo : EIATTR_KPARAM_INFO
	.align		4
.L_1721:
        /*0048*/ 	.byte	0x04, 0x17
        /*004a*/ 	.short	(.L_1723 - .L_1722)
.L_1722:
        /*004c*/ 	.word	0x00000000
        /*0050*/ 	.short	0x000f
        /*0052*/ 	.short	0x0058
        /*0054*/ 	.byte	0x00, 0xf0, 0x11, 0x00


	//----- nvinfo : EIATTR_KPARAM_INFO
	.align		4
.L_1723:
        /*0058*/ 	.byte	0x04, 0x17
        /*005a*/ 	.short	(.L_1725 - .L_1724)
.L_1724:
        /*005c*/ 	.word	0x00000000
        /*0060*/ 	.short	0x000e
        /*0062*/ 	.short	0x0054
        /*0064*/ 	.byte	0x00, 0xf0, 0x11, 0x00


	//----- nvinfo : EIATTR_KPARAM_INFO
	.align		4
.L_1725:
        /*0068*/ 	.byte	0x04, 0x17
        /*006a*/ 	.short	(.L_1727 - .L_1726)
.L_1726:
        /*006c*/ 	.word	0x00000000
        /*0070*/ 	.short	0x000d
        /*0072*/ 	.short	0x0050
        /*0074*/ 	.byte	0x00, 0xf0, 0x11, 0x00


	//----- nvinfo : EIATTR_KPARAM_INFO
	.align		4
.L_1727:
        /*0078*/ 	.byte	0x04, 0x17
        /*007a*/ 	.short	(.L_1729 - .L_1728)
.L_1728:
        /*007c*/ 	.word	0x00000000
        /*0080*/ 	.short	0x000c
        /*0082*/ 	.short	0x004c
        /*0084*/ 	.byte	0x00, 0xf0, 0x11, 0x00


	//----- nvinfo : EIATTR_KPARAM_INFO
	.align		4
.L_1729:
        /*0088*/ 	.byte	0x04, 0x17
        /*008a*/ 	.short	(.L_1731 - .L_1730)
.L_1730:
        /*008c*/ 	.word	0x00000000
        /*0090*/ 	.short	0x000b
        /*0092*/ 	.short	0x0048
        /*0094*/ 	.byte	0x00, 0xf0, 0x11, 0x00


	//----- nvinfo : EIATTR_KPARAM_INFO
	.align		4
.L_1731:
        /*0098*/ 	.byte	0x04, 0x17
        /*009a*/ 	.short	(.L_1733 - .L_1732)
.L_1732:
        /*009c*/ 	.word	0x00000000
        /*00a0*/ 	.short	0x000a
        /*00a2*/ 	.short	0x0040
        /*00a4*/ 	.byte	0x00, 0xf5, 0x21, 0x00


	//----- nvinfo : EIATTR_KPARAM_INFO
	.align		4
.L_1733:
        /*00a8*/ 	.byte	0x04, 0x17
        /*00aa*/ 	.short	(.L_1735 - .L_1734)
.L_1734:
        /*00ac*/ 	.word	0x00000000
        /*00b0*/ 	.short	0x0009
        /*00b2*/ 	.short	0x0038
        /*00b4*/ 	.byte	0x00, 0xf5, 0x21, 0x00


	//----- nvinfo : EIATTR_KPARAM_INFO
	.align		4
.L_1735:
        /*00b8*/ 	.byte	0x04, 0x17
        /*00ba*/ 	.short	(.L_1737 - .L_1736)
.L_1736:
        /*00bc*/ 	.word	0x00000000
        /*00c0*/ 	.short	0x0008
        /*00c2*/ 	.short	0x0034
        /*00c4*/ 	.byte	0x00, 0xf0, 0x11, 0x00


	//----- nvinfo : EIATTR_KPARAM_INFO
	.align		4
.L_1737:
        /*00c8*/ 	.byte	0x04, 0x17
        /*00ca*/ 	.short	(.L_1739 - .L_1738)
.L_1738:
        /*00cc*/ 	.word	0x00000000
        /*00d0*/ 	.short	0x0007
        /*00d2*/ 	.short	0x0030
        /*00d4*/ 	.byte	0x00, 0xf0, 0x11, 0x00


	//----- nvinfo : EIATTR_KPARAM_INFO
	.align		4
.L_1739:
        /*00d8*/ 	.byte	0x04, 0x17
        /*00da*/ 	.short	(.L_1741 - .L_1740)
.L_1740:
        /*00dc*/ 	.word	0x00000000
        /*00e0*/ 	.short	0x0006
        /*00e2*/ 	.short	0x002c
        /*00e4*/ 	.byte	0x00, 0xf0, 0x11, 0x00


	//----- nvinfo : EIATTR_KPARAM_INFO
	.align		4
.L_1741:
        /*00e8*/ 	.byte	0x04, 0x17
        /*00ea*/ 	.short	(.L_1743 - .L_1742)
.L_1742:
        /*00ec*/ 	.word	0x00000000
        /*00f0*/ 	.short	0x0005
        /*00f2*/ 	.short	0x0028
        /*00f4*/ 	.byte	0x00, 0xf0, 0x11, 0x00


	//----- nvinfo : EIATTR_KPARAM_INFO
	.align		4
.L_1743:
        /*00f8*/ 	.byte	0x04, 0x17
        /*00fa*/ 	.short	(.L_1745 - .L_1744)
.L_1744:
        /*00fc*/ 	.word	0x00000000
        /*0100*/ 	.short	0x0004
        /*0102*/ 	.short	0x0020
        /*0104*/ 	.byte	0x00, 0xf5, 0x21, 0x00


	//----- nvinfo : EIATTR_KPARAM_INFO
	.align		4
.L_1745:
        /*0108*/ 	.byte	0x04, 0x17
        /*010a*/ 	.short	(.L_1747 - .L_1746)
.L_1746:
        /*010c*/ 	.word	0x00000000
        /*0110*/ 	.short	0x0003
        /*0112*/ 	.short	0x0018
        /*0114*/ 	.byte	0x00, 0xf5, 0x21, 0x00


	//----- nvinfo : EIATTR_KPARAM_INFO
	.align		4
.L_1747:
        /*0118*/ 	.byte	0x04, 0x17
        /*011a*/ 	.short	(.L_1749 - .L_1748)
.L_1748:
        /*011c*/ 	.word	0x00000000
        /*0120*/ 	.short	0x0002
        /*0122*/ 	.short	0x0010
        /*0124*/ 	.byte	0x00, 0xf5, 0x21, 0x00


	//----- nvinfo : EIATTR_KPARAM_INFO
	.align		4
.L_1749:
        /*0128*/ 	.byte	0x04, 0x17
        /*012a*/ 	.short	(.L_1751 - .L_1750)
.L_1750:
        /*012c*/ 	.word	0x00000000
        /*0130*/ 	.short	0x0001
        /*0132*/ 	.short	0x0008
        /*0134*/ 	.byte	0x00, 0xf5, 0x21, 0x00


	//----- nvinfo : EIATTR_KPARAM_INFO
	.align		4
.L_1751:
        /*0138*/ 	.byte	0x04, 0x17
        /*013a*/ 	.short	(.L_1753 - .L_1752)
.L_1752:
        /*013c*/ 	.word	0x00000000
        /*0140*/ 	.short	0x0000
        /*0142*/ 	.short	0x0000
        /*0144*/ 	.byte	0x00, 0xf5, 0x21, 0x00


	//----- nvinfo : EIATTR_SPARSE_MMA_MASK
	.align		4
.L_1753:
        /*0148*/ 	.byte	0x03, 0x50
        /*014a*/ 	.short	0x0000


	//----- nvinfo : EIATTR_MAXREG_COUNT
	.align		4
        /*014c*/ 	.byte	0x03, 0x1b
        /*014e*/ 	.short	0x00ff


	//----- nvinfo : EIATTR_NUM_BARRIERS
	.align		4
        /*0150*/ 	.byte	0x02, 0x4c
        /*0152*/ 	.byte	0x01
	.zero		1


	//----- nvinfo : EIATTR_MERCURY_ISA_VERSION
	.align		4
        /*0154*/ 	.byte	0x03, 0x5f
        /*0156*/ 	.short	0x0101


	//----- nvinfo : EIATTR_VRC_CTA_INIT_COUNT
	.align		4
        /*0158*/ 	.byte	0x02, 0x4a
	.zero		1
	.zero		1


	//----- nvinfo : EIATTR_EXIT_INSTR_OFFSETS
	.align		4
        /*015c*/ 	.byte	0x04, 0x1c
        /*015e*/ 	.short	(.L_1755 - .L_1754)


	//   ....[0]....
.L_1754:
        /*0160*/ 	.word	0x000001b0


	//   ....[1]....
        /*0164*/ 	.word	0x000006c0


	//   ....[2]....
        /*0168*/ 	.word	0x00001850


	//   ....[3]....
        /*016c*/ 	.word	0x000018e0


	//   ....[4]....
        /*0170*/ 	.word	0x00001920


	//----- nvinfo : EIATTR_CRS_STACK_SIZE
	.align		4
.L_1755:
        /*0174*/ 	.byte	0x04, 0x1e
        /*0176*/ 	.short	(.L_1757 - .L_1756)
.L_1756:
        /*0178*/ 	.word	0x00000000


	//----- nvinfo : EIATTR_CBANK_PARAM_SIZE
	.align		4
.L_1757:
        /*017c*/ 	.byte	0x03, 0x19
        /*017e*/ 	.short	0x0074


	//----- nvinfo : EIATTR_PARAM_CBANK
	.align		4
        /*0180*/ 	.byte	0x04, 0x0a
        /*0182*/ 	.short	(.L_1759 - .L_1758)
	.align		4
.L_1758:
        /*0184*/ 	.word	index@(.nv.constant0._Z23gemm_half_q_half_kernelILi8ELb1ELb1EEvPK6__halfPKjS4_S2_PS0_iiiiPKtS7_iiiiiibS2_i)
        /*0188*/ 	.short	0x0380
        /*018a*/ 	.short	0x0074


	//----- nvinfo : EIATTR_SW_WAR
	.align		4
.L_1759:
        /*018c*/ 	.byte	0x04, 0x36
        /*018e*/ 	.short	(.L_1761 - .L_1760)
.L_1760:
        /*0190*/ 	.word	0x00000008
.L_1761:


//--------------------- .nv.info._Z23gemm_half_q_half_kernelILi7ELb1ELb1EEvPK6__halfPKjS4_S2_PS0_iiiiPKtS7_iiiiiibS2_i --------------------------
	.section	.nv.info._Z23gemm_half_q_half_kernelILi7ELb1ELb1EEvPK6__halfPKjS4_S2_PS0_iiiiPKtS7_iiiiiibS2_i,"",@"SHT_CUDA_INFO"
	.sectionflags	@""
	.align	4


	//----- nvinfo : EIATTR_CUDA_API_VERSION
	.align		4
        /*0000*/ 	.byte	0x04, 0x37
        /*0002*/ 	.short	(.L_1763 - .L_1762)
.L_1762:
        /*0004*/ 	.word	0x00000082


	//----- nvinfo : EIATTR_KPARAM_INFO
	.align		4
.L_1763:
        /*0008*/ 	.byte	0x04, 0x17
        /*000a*/ 	.short	(.L_1765 - .L_1764)
.L_1764:
        /*000c*/ 	.word	0x00000000
        /*0010*/ 	.short	0x0013
        /*0012*/ 	.short	0x0070
        /*0014*/ 	.byte	0x00, 0xf0, 0x11, 0x00


	//----- nvinfo : EIATTR_KPARAM_INFO
	.align		4
.L_1765:
        /*0018*/ 	.byte	0x04, 0x17
        /*001a*/ 	.short	(.L_1767 - .L_1766)
.L_1766:
        /*001c*/ 	.word	0x00000000
        /*0020*/ 	.short	0x0012
        /*0022*/ 	.short	0x0068
        /*0024*/ 	.byte	0x00, 0xf5, 0x21, 0x00


	//----- nvinfo : EIATTR_KPARAM_INFO
	.align		4
.L_1767:
        /*0028*/ 	.byte	0x04, 0x17
        /*002a*/ 	.short	(.L_1769 - .L_1768)
.L_1768:
        /*002c*/ 	.word	0x00000000
        /*0030*/ 	.short	0x0011
        /*0032*/ 	.short	0x0060
        /*0034*/ 	.byte	0x00, 0xf0, 0x05, 0x00


	//----- nvinfo : EIATTR_KPARAM_INFO
	.align		4
.L_1769:
        /*0038*/ 	.byte	0x04, 0x17
        /*003a*/ 	.short	(.L_1771 - .L_1770)
.L_1770:
        /*003c*/ 	.word	0x00000000
        /*0040*/ 	.short	0x0010
        /*0042*/ 	.short	0x005c
        /*0044*/ 	.byte	0x00, 0xf0, 0x11, 0x00


	//----- nvinfo : EIATTR_KPARAM_INFO
	.align		4
.L_1771:
        /*0048*/ 	.byte	0x04, 0x17
        /*004a*/ 	.short	(.L_1773 - .L_1772)
.L_1772:
        /*004c*/ 	.word	0x00000000
        /*0050*/ 	.short	0x000f
        /*0052*/ 	.short	0x0058
        /*0054*/ 	.byte	0x00, 0xf0, 0x11, 0x00


	//----- nvinfo : EIATTR_KPARAM_INFO
	.align		4
.L_1773:
        /*0058*/ 	.byte	0x04, 0x17
        /*005a*/ 	.short	(.L_1775 - .L_1774)
.L_1774:
        /*005c*/ 	.word	0x00000000
        /*0060*/ 	.short	0x000e
        /*0062*/ 	.short	0x0054
        /*0064*/ 	.byte	0x00, 0xf0, 0x11, 0x00


	//----- nvinfo : EIATTR_KPARAM_INFO
	.align		4
.L_1775:
        /*0068*/ 	.byte	0x04, 0x17
        /*006a*/ 	.short	(.L_1777 - .L_1776)
.L_1776:
        /*006c*/ 	.word	0x00000000
        /*0070*/ 	.short	0x000d
        /*0072*/ 	.short	0x0050
        /*0074*/ 	.byte	0x00, 0xf0, 0x11, 0x00


	//----- nvinfo : EIATTR_KPARAM_INFO
	.align		4
.L_1777:
        /*0078*/ 	.byte	0x04, 0x17
        /*007a*/ 	.short	(.L_1779 - .L_1778)
.L_1778:
        /*007c*/ 	.word	0x00000000
        /*0080*/ 	.short	0x000c
        /*0082*/ 	.short	0x004c
        /*0084*/ 	.byte	0x00, 0xf0, 0x11, 0x00


	//----- nvinfo : EIATTR_KPARAM_INFO
	.align		4
.L_1779:
        /*0088*/ 	.byte	0x04, 0x17
        /*008a*/ 	.short	(.L_1781 - .L_1780)
.L_1780:
        /*008c*/ 	.word	0x00000000
        /*0090*/ 	.short	0x000b
        /*0092*/ 	.short	0x0048
        /*0094*/ 	.byte	0x00, 0xf0, 0x11, 0x00


	//----- nvinfo : EIATTR_KPARAM_INFO
	.align		4
.L_1781:
        /*0098*/ 	.byte	0x04, 0x17
        /*009a*/ 	.short	(.L_1783 - .L_1782)
.L_1782:
        /*009c*/ 	.word	0x00000000
        /*00a0*/ 	.short	0x000a
        /*00a2*/ 	.short	0x0040
        /*00a4*/ 	.byte	0x00, 0xf5, 0x21, 0x00


	//----- nvinfo : EIATTR_KPARAM_INFO
	.align		4
.L_1783:
        /*00a8*/ 	.byte	0x04, 0x17
        /*00aa*/ 	.short	(.L_1785 - .L_1784)
.L_1784:
        /*00ac*/ 	.word	0x00000000
        /*00b0*/ 	.short	0x0009
        /*00b2*/ 	.short	0x0038
        /*00b4*/ 	.byte	0x00, 0xf5, 0x21, 0x00


	//----- nvinfo : EIATTR_KPARAM_INFO
	.align		4
.L_1785:
        /*00b8*/ 	.byte	0x04, 0x17
        /*00ba*/ 	.short	(.L_1787 - .L_1786)
.L_1786:
        /*00bc*/ 	.word	0x00000000
        /*00c0*/ 	.short	0x0008
        /*00c2*/ 	.short	0x0034
        /*00c4*/ 	.byte	0x00, 0xf0, 0x11, 0x00


	//----- nvinfo : EIATTR_KPARAM_INFO
	.align		4
.L_1787:
        /*00c8*/ 	.byte	0x04, 0x17
        /*00ca*/ 	.short	(.L_1789 - .L_1788)
.L_1788:
        /*00cc*/ 	.word	0x00000000
        /*00d0*/ 	.short	0x0007
        /*00d2*/ 	.short	0x0030
        /*00d4*/ 	.byte	0x00, 0xf0, 0x11, 0x00


	//----- nvinfo : EIATTR_KPARAM_INFO
	.align		4
.L_1789:
        /*00d8*/ 	.byte	0x04, 0x17
        /*00da*/ 	.short	(.L_1791 - .L_1790)
.L_1790:
        /*00dc*/ 	.word	0x00000000
        /*00e0*/ 	.short	0x0006
        /*00e2*/ 	.short	0x002c
        /*00e4*/ 	.byte	0x00, 0xf0, 0x11, 0x00


	//----- nvinfo : EIATTR_KPARAM_INFO
	.align		4
.L_1791:
        /*00e8*/ 	.byte	0x04, 0x17
        /*00ea*/ 	.short	(.L_1793 - .L_1792)
.L_1792:
        /*00ec*/ 	.word	0x00000000
        /*00f0*/ 	.short	0x0005
        /*00f2*/ 	.short	0x0028
        /*00f4*/ 	.byte	0x00, 0xf0, 0x11, 0x00


	//----- nvinfo : EIATTR_KPARAM_INFO
	.align		4
.L_1793:
        /*00f8*/ 	.byte	0x04, 0x17
        /*00fa*/ 	.short	(.L_1795 - .L_1794)
.L_1794:
        /*00fc*/ 	.word	0x00000000
        /*0100*/ 	.short	0x0004
        /*0102*/ 	.short	0x0020
        /*0104*/ 	.byte	0x00, 0xf5, 0x21, 0x00


	//----- nvinfo : EIATTR_KPARAM_INFO
	.align		4
.L_1795:
        /*0108*/ 	.byte	0x04, 0x17
        /*010a*/ 	.short	(.L_1797 - .L_1796)
.L_1796:
        /*010c*/ 	.word	0x00000000
        /*0110*/ 	.short	0x0003
        /*0112*/ 	.short	0x0018
        /*0114*/ 	.byte	0x00, 0xf5, 0x21, 0x00


	//----- nvinfo : EIATTR_KPARAM_INFO
	.align		4
.L_1797:
        /*0118*/ 	.byte	0x04, 0x17
        /*011a*/ 	.short	(.L_1799 - .L_1798)
.L_1798:
        /*011c*/ 	.word	0x00000000
        /*0120*/ 	.short	0x0002
        /*0122*/ 	.short	0x0010
        /*0124*/ 	.byte	0x00, 0xf5, 0x21, 0x00


	//----- nvinfo : EIATTR_KPARAM_INFO
	.align		4
.L_1799:
        /*0128*/ 	.byte	0x04, 0x17
        /*012a*/ 	.short	(.L_1801 - .L_1800)
.L_1800:
        /*012c*/ 	.word	0x00000000
        /*0130*/ 	.short	0x0001
        /*0132*/ 	.short	0x0008
        /*0134*/ 	.byte	0x00, 0xf5, 0x21, 0x00


	//----- nvinfo : EIATTR_KPARAM_INFO
	.align		4
.L_1801:
        /*0138*/ 	.byte	0x04, 0x17
        /*013a*/ 	.short	(.L_1803 - .L_1802)
.L_1802:
        /*013c*/ 	.word	0x00000000
        /*0140*/ 	.short	0x0000
        /*0142*/ 	.short	0x0000
        /*0144*/ 	.byte	0x00, 0xf5, 0x21, 0x00


	//----- nvinfo : EIATTR_SPARSE_MMA_MASK
	.align		4
.L_1803:
        /*0148*/ 	.byte	0x03, 0x50
        /*014a*/ 	.short	0x0000


	//----- nvinfo : EIATTR_MAXREG_COUNT
	.align		4
        /*014c*/ 	.byte	0x03, 0x1b
        /*014e*/ 	.short	0x00ff


	//----- nvinfo : EIATTR_NUM_BARRIERS
	.align		4
        /*0150*/ 	.byte	0x02, 0x4c
        /*0152*/ 	.byte	0x01
	.zero		1


	//----- nvinfo : EIATTR_MERCURY_ISA_VERSION
	.align		4
        /*0154*/ 	.byte	0x03, 0x5f
        /*0156*/ 	.short	0x0101


	//----- nvinfo : EIATTR_VRC_CTA_INIT_COUNT
	.align		4
        /*0158*/ 	.byte	0x02, 0x4a
	.zero		1
	.zero		1


	//----- nvinfo : EIATTR_EXIT_INSTR_OFFSETS
	.align		4
        /*015c*/ 	.byte	0x04, 0x1c
        /*015e*/ 	.short	(.L_1805 - .L_1804)


	//   ....[0]....
.L_1804:
        /*0160*/ 	.word	0x00000180


	//   ....[1]....
        /*0164*/ 	.word	0x00000620


	//   ....[2]....
        /*0168*/ 	.word	0x00001580


	//   ....[3]....
        /*016c*/ 	.word	0x00001610


	//   ....[4]....
        /*0170*/ 	.word	0x00001650


	//----- nvinfo : EIATTR_CRS_STACK_SIZE
	.align		4
.L_1805:
        /*0174*/ 	.byte	0x04, 0x1e
        /*0176*/ 	.short	(.L_1807 - .L_1806)
.L_1806:
        /*0178*/ 	.word	0x00000000


	//----- nvinfo : EIATTR_CBANK_PARAM_SIZE
	.align		4
.L_1807:
        /*017c*/ 	.byte	0x03, 0x19
        /*017e*/ 	.short	0x0074


	//----- nvinfo : EIATTR_PARAM_CBANK
	.align		4
        /*0180*/ 	.byte	0x04, 0x0a
        /*0182*/ 	.short	(.L_1809 - .L_1808)
	.align		4
.L_1808:
        /*0184*/ 	.word	index@(.nv.constant0._Z23gemm_half_q_half_kernelILi7ELb1ELb1EEvPK6__halfPKjS4_S2_PS0_iiiiPKtS7_iiiiiibS2_i)
        /*0188*/ 	.short	0x0380
        /*018a*/ 	.short	0x0074


	//----- nvinfo : EIATTR_SW_WAR
	.align		4
.L_1809:
        /*018c*/ 	.byte	0x04, 0x36
        /*018e*/ 	.short	(.L_1811 - .L_1810)
.L_1810:
        /*0190*/ 	.word	0x00000008
.L_1811:


//--------------------- .nv.info._Z23gemm_half_q_half_kernelILi6ELb1ELb1EEvPK6__halfPKjS4_S2_PS0_iiiiPKtS7_iiiiiibS2_i --------------------------
	.section	.nv.info._Z23gemm_half_q_half_kernelILi6ELb1ELb1EEvPK6__halfPKjS4_S2_PS0_iiiiPKtS7_iiiiiibS2_i,"",@"SHT_CUDA_INFO"
	.sectionflags	@""
	.align	4


	//----- nvinfo : EIATTR_CUDA_API_VERSION
	.align		4
        /*0000*/ 	.byte	0x04, 0x37
        /*0002*/ 	.short	(.L_1813 - .L_1812)
.L_1812:
        /*0004*/ 	.word	0x00000082


	//----- nvinfo : EIATTR_KPARAM_INFO
	.align		4
.L_1813:
        /*0008*/ 	.byte	0x04, 0x17
        /*000a*/ 	.short	(.L_1815 - .L_1814)
.L_1814:
        /*000c*/ 	.word	0x00000000
        /*0010*/ 	.short	0x0013
        /*0012*/ 	.short	0x0070
        /*0014*/ 	.byte	0x00, 0xf0, 0x11, 0x00


	//----- nvinfo : EIATTR_KPARAM_INFO
	.align		4
.L_1815:
        /*0018*/ 	.byte	0x04, 0x17
        /*001a*/ 	.short	(.L_1817 - .L_1816)
.L_1816:
        /*001c*/ 	.word	0x00000000
        /*0020*/ 	.short	0x0012
        /*0022*/ 	.short	0x0068
        /*0024*/ 	.byte	0x00, 0xf5, 0x21, 0x00


	//----- nvinfo : EIATTR_KPARAM_INFO
	.align		4
.L_1817:
        /*0028*/ 	.byte	0x04, 0x17
        /*002a*/ 	.short	(.L_1819 - .L_1818)
.L_1818:
        /*002c*/ 	.word	0x00000000
        /*0030*/ 	.short	0x0011
        /*0032*/ 	.short	0x0060
        /*0034*/ 	.byte	0x00, 0xf0, 0x05, 0x00


	//----- nvinfo : EIATTR_KPARAM_INFO
	.align		4
.L_1819:
        /*0038*/ 	.byte	0x04, 0x17
        /*003a*/ 	.short	(.L_1821 - .L_1820)
.L_1820:
        /*003c*/ 	.word	0x00000000
        /*0040*/ 	.short	0x0010
        /*0042*/ 	.short	0x005c
        /*0044*/ 	.byte	0x00, 0xf0, 0x11, 0x00


	//----- nvinfo : EIATTR_KPARAM_INFO
	.align		4
.L_1821:
        /*0048*/ 	.byte	0x04, 0x17
        /*004a*/ 	.short	(.L_1823 - .L_1822)
.L_1822:
        /*004c*/ 	.word	0x00000000
        /*0050*/ 	.short	0x000f
        /*0052*/ 	.short	0x0058
        /*0054*/ 	.byte	0x00, 0xf0, 0x11, 0x00


	//----- nvinfo : EIATTR_KPARAM_INFO
	.align		4
.L_1823:
        /*0058*/ 	.byte	0x04, 0x17
        /*005a*/ 	.short	(.L_1825 - .L_1824)
.L_1824:
        /*005c*/ 	.word	0x00000000
        /*0060*/ 	.short	0x000e
        /*0062*/ 	.short	0x0054
        /*0064*/ 	.byte	0x00, 0xf0, 0x11, 0x00


	//----- nvinfo : EIATTR_KPARAM_INFO
	.align		4
.L_1825:
        /*0068*/ 	.byte	0x04, 0x17
        /*006a*/ 	.short	(.L_1827 - .L_1826)
.L_1826:
        /*006c*/ 	.word	0x00000000
        /*0070*/ 	.short	0x000d
        /*0072*/ 	.short	0x0050
        /*0074*/ 	.byte	0x00, 0xf0, 0x11, 0x00


	//----- nvinfo : EIATTR_KPARAM_INFO
	.align		4
.L_1827:
        /*0078*/ 	.byte	0x04, 0x17
        /*007a*/ 	.short	(.L_1829 - .L_1828)
.L_1828:
        /*007c*/ 	.word	0x00000000
        /*0080*/ 	.short	0x000c
        /*0082*/ 	.short	0x004c
        /*0084*/ 	.byte	0x00, 0xf0, 0x11, 0x00


	//----- nvinfo : EIATTR_KPARAM_INFO
	.align		4
.L_1829:
        /*0088*/ 	.byte	0x04, 0x17
        /*008a*/ 	.short	(.L_1831 - .L_1830)
.L_1830:
        /*008c*/ 	.word	0x00000000
        /*0090*/ 	.short	0x000b
        /*0092*/ 	.short	0x0048
        /*0094*/ 	.byte	0x00, 0xf0, 0x11, 0x00


	//----- nvinfo : EIATTR_KPARAM_INFO
	.align		4
.L_1831:
        /*0098*/ 	.byte	0x04, 0x17
        /*009a*/ 	.short	(.L_1833 - .L_1832)
.L_1832:
        /*009c*/ 	.word	0x00000000
        /*00a0*/ 	.short	0x000a
        /*00a2*/ 	.short	0x0040
        /*00a4*/ 	.byte	0x00, 0xf5, 0x21, 0x00


	//----- nvinfo : EIATTR_KPARAM_INFO
	.align		4
.L_1833:
        /*00a8*/ 	.byte	0x04, 0x17
        /*00aa*/ 	.short	(.L_1835 - .L_1834)
.L_1834:
        /*00ac*/ 	.word	0x00000000
        /*00b0*/ 	.short	0x0009
        /*00b2*/ 	.short	0x0038
        /*00b4*/ 	.byte	0x00, 0xf5, 0x21, 0x00


	//----- nvinfo : EIATTR_KPARAM_INFO
	.align		4
.L_1835:
        /*00b8*/ 	.byte	0x04, 0x17
        /*00ba*/ 	.short	(.L_1837 - .L_1836)
.L_1836:
        /*00bc*/ 	.word	0x00000000
        /*00c0*/ 	.short	0x0008
        /*00c2*/ 	.short	0x0034
        /*00c4*/ 	.byte	0x00, 0xf0, 0x11, 0x00


	//----- nvinfo : EIATTR_KPARAM_INFO
	.align		4
.L_1837:
        /*00c8*/ 	.byte	0x04, 0x17
        /*00ca*/ 	.short	(.L_1839 - .L_1838)
.L_1838:
        /*00cc*/ 	.word	0x00000000
        /*00d0*/ 	.short	0x0007
        /*00d2*/ 	.short	0x0030
        /*00d4*/ 	.byte	0x00, 0xf0, 0x11, 0x00


	//----- nvinfo : EIATTR_KPARAM_INFO
	.align		4
.L_1839:
        /*00d8*/ 	.byte	0x04, 0x17
        /*00da*/ 	.short	(.L_1841 - .L_1840)
.L_1840:
        /*00dc*/ 	.word	0x00000000
        /*00e0*/ 	.short	0x0006
        /*00e2*/ 	.short	0x002c
        /*00e4*/ 	.byte	0x00, 0xf0, 0x11, 0x00


	//----- nvinfo : EIATTR_KPARAM_INFO
	.align		4
.L_1841:
        /*00e8*/ 	.byte	0x04, 0x17
        /*00ea*/ 	.short	(.L_1843 - .L_1842)
.L_1842:
        /*00ec*/ 	.word	0x00000000
        /*00f0*/ 	.short	0x0005
        /*00f2*/ 	.short	0x0028
        /*00f4*/ 	.byte	0x00, 0xf0, 0x11, 0x00


	//----- nvinfo : EIATTR_KPARAM_INFO
	.align		4
.L_1843:
        /*00f8*/ 	.byte	0x04, 0x17
        /*00fa*/ 	.short	(.L_1845 - .L_1844)
.L_1844:
        /*00fc*/ 	.word	0x00000000
        /*0100*/ 	.short	0x0004
        /*0102*/ 	.short	0x0020
        /*0104*/ 	.byte	0x00, 0xf5, 0x21, 0x00


	//----- nvinfo : EIATTR_KPARAM_INFO
	.align		4
.L_1845:
        /*0108*/ 	.byte	0x04, 0x17
        /*010a*/ 	.short	(.L_1847 - .L_1846)
.L_1846:
        /*010c*/ 	.word	0x00000000
        /*0110*/ 	.short	0x0003
        /*0112*/ 	.short	0x0018
        /*0114*/ 	.byte	0x00, 0xf5, 0x21, 0x00


	//----- nvinfo : EIATTR_KPARAM_INFO
	.align		4
.L_1847:
        /*0118*/ 	.byte	0x04, 0x17
        /*011a*/ 	.short	(.L_1849 - .L_1848)
.L_1848:
        /*011c*/ 	.word	0x00000000
        /*0120*/ 	.short	0x0002
        /*0122*/ 	.short	0x0010
        /*0124*/ 	.byte	0x00, 0xf5, 0x21, 0x00


	//----- nvinfo : EIATTR_KPARAM_INFO
	.align		4
.L_1849:
        /*0128*/ 	.byte	0x04, 0x17
        /*012a*/ 	.short	(.L_1851 - .L_1850)
.L_1850:
        /*012c*/ 	.word	0x00000000
        /*0130*/ 	.short	0x0001
        /*0132*/ 	.short	0x0008
        /*0134*/ 	.byte	0x00, 0xf5, 0x21, 0x00


	//----- nvinfo : EIATTR_KPARAM_INFO
	.align		4
.L_1851:
        /*0138*/ 	.byte	0x04, 0x17
        /*013a*/ 	.short	(.L_1853 - .L_1852)
.L_1852:
        /*013c*/ 	.word	0x00000000
        /*0140*/ 	.short	0x0000
        /*0142*/ 	.short	0x0000
        /*0144*/ 	.byte	0x00, 0xf5, 0x21, 0x00


	//----- nvinfo : EIATTR_SPARSE_MMA_MASK
	.align		4
.L_1853:
        /*0148*/ 	.byte	0x03, 0x50
        /*014a*/ 	.short	0x0000


	//----- nvinfo : EIATTR_MAXREG_COUNT
	.align		4
        /*014c*/ 	.byte	0x03, 0x1b
        /*014e*/ 	.short	0x00ff


	//----- nvinfo : EIATTR_NUM_BARRIERS
	.align		4
        /*0150*/ 	.byte	0x02, 0x4c
        /*0152*/ 	.byte	0x01
	.zero		1


	//----- nvinfo : EIATTR_MERCURY_ISA_VERSION
	.align		4
        /*0154*/ 	.byte	0x03, 0x5f
        /*0156*/ 	.short	0x0101


	//----- nvinfo : EIATTR_VRC_CTA_INIT_COUNT
	.align		4
        /*0158*/ 	.byte	0x02, 0x4a
	.zero		1
	.zero		1


	//----- nvinfo : EIATTR_EXIT_INSTR_OFFSETS
	.align		4
        /*015c*/ 	.byte	0x04, 0x1c
        /*015e*/ 	.short	(.L_1855 - .L_1854)


	//   ....[0]....
.L_1854:
        /*0160*/ 	.word	0x00000160


	//   ....[1]....
        /*0164*/ 	.word	0x00000590


	//   ....[2]....
        /*0168*/ 	.word	0x000012d0


	//   ....[3]....
        /*016c*/ 	.word	0x00001360


	//   ....[4]....
        /*0170*/ 	.word	0x000013a0


	//----- nvinfo : EIATTR_CRS_STACK_SIZE
	.align		4
.L_1855:
        /*0174*/ 	.byte	0x04, 0x1e
        /*0176*/ 	.short	(.L_1857 - .L_1856)
.L_1856:
        /*0178*/ 	.word	0x00000000


	//----- nvinfo : EIATTR_CBANK_PARAM_SIZE
	.align		4
.L_1857:
        /*017c*/ 	.byte	0x03, 0x19
        /*017e*/ 	.short	0x0074


	//----- nvinfo : EIATTR_PARAM_CBANK
	.align		4
        /*0180*/ 	.byte	0x04, 0x0a
        /*0182*/ 	.short	(.L_1859 - .L_1858)
	.align		4
.L_1858:
        /*0184*/ 	.word	index@(.nv.constant0._Z23gemm_half_q_half_kernelILi6ELb1ELb1EEvPK6__halfPKjS4_S2_PS0_iiiiPKtS7_iiiiiibS2_i)
        /*0188*/ 	.short	0x0380
        /*018a*/ 	.short	0x0074


	//----- nvinfo : EIATTR_SW_WAR
	.align		4
.L_1859:
        /*018c*/ 	.byte	0x04, 0x36
        /*018e*/ 	.short	(.L_1861 - .L_1860)
.L_1860:
        /*0190*/ 	.word	0x00000008
.L_1861:


//--------------------- .nv.info._Z23gemm_half_q_half_kernelILi5ELb1ELb1EEvPK6__halfPKjS4_S2_PS0_iiiiPKtS7_iiiiiibS2_i --------------------------
	.section	.nv.info._Z23gemm_half_q_half_kernelILi5ELb1ELb1EEvPK6__halfPKjS4_S2_PS0_iiiiPKtS7_iiiiiibS2_i,"",@"SHT_CUDA_INFO"
	.sectionflags	@""
	.align	4


	//----- nvinfo : EIATTR_CUDA_API_VERSION
	.align		4
        /*0000*/ 	.byte	0x04, 0x37
        /*0002*/ 	.short	(.L_1863 - .L_1862)
.L_1862:
        /*0004*/ 	.word	0x00000082


	//----- nvinfo : EIATTR_KPARAM_INFO
	.align		4
.L_1863:
        /*0008*/ 	.byte	0x04, 0x17
        /*000a*/ 	.short	(.L_1865 - .L_1864)
.L_1864:
        /*000c*/ 	.word	0x00000000
        /*0010*/ 	.short	0x0013
        /*0012*/ 	.short	0x0070
        /*0014*/ 	.byte	0x00, 0xf0, 0x11, 0x00


	//----- nvinfo : EIATTR_KPARAM_INFO
	.align		4
.L_1865:
        /*0018*/ 	.byte	0x04, 0x17
        /*001a*/ 	.short	(.L_1867 - .L_1866)
.L_1866:
        /*001c*/ 	.word	0x00000000
        /*0020*/ 	.short	0x0012
        /*0022*/ 	.short	0x0068
        /*0024*/ 	.byte	0x00, 0xf5, 0x21, 0x00


	//----- nvinfo : EIATTR_KPARAM_INFO
	.align		4
.L_1867:
        /*0028*/ 	.byte	0x04, 0x17
        /*002a*/ 	.short	(.L_1869 - .L_1868)
.L_1868:
        /*002c*/ 	.word	0x00000000
        /*0030*/ 	.short	0x0011
        /*0032*/ 	.short	0x0060
        /*0034*/ 	.byte	0x00, 0xf0, 0x05, 0x00


	//----- nvinfo : EIATTR_KPARAM_INFO
	.align		4
.L_1869:
        /*0038*/ 	.byte	0x04, 0x17
        /*003a*/ 	.short	(.L_1871 - .L_1870)
.L_1870:
        /*003c*/ 	.word	0x00000000
        /*0040*/ 	.short	0x0010
        /*0042*/ 	.short	0x005c
        /*0044*/ 	.byte	0x00, 0xf0, 0x11, 0x00


	//----- nvinfo : EIATTR_KPARAM_INFO
	.align		4
.L_1871:
        /*0048*/ 	.byte	0x04, 0x17
        /*004a*/ 	.short	(.L_1873 - .L_1872)
.L_1872:
        /*004c*/ 	.word	0x00000000
        /*0050*/ 	.short	0x000f
        /*0052*/ 	.short	0x0058
        /*0054*/ 	.byte	0x00, 0xf0, 0x11, 0x00


	//----- nvinfo : EIATTR_KPARAM_INFO
	.align		4
.L_1873:
        /*0058*/ 	.byte	0x04, 0x17
        /*005a*/ 	.short	(.L_1875 - .L_1874)
.L_1874:
        /*005c*/ 	.word	0x00000000
        /*0060*/ 	.short	0x000e
        /*0062*/ 	.short	0x0054
        /*0064*/ 	.byte	0x00, 0xf0, 0x11, 0x00


	//----- nvinfo : EIATTR_KPARAM_INFO
	.align		4
.L_1875:
        /*0068*/ 	.byte	0x04, 0x17
        /*006a*/ 	.short	(.L_1877 - .L_1876)
.L_1876:
        /*006c*/ 	.word	0x00000000
        /*0070*/ 	.short	0x000d
        /*0072*/ 	.short	0x0050
        /*0074*/ 	.byte	0x00, 0xf0, 0x11, 0x00


	//----- nvinfo : EIATTR_KPARAM_INFO
	.align		4
.L_1877:
        /*0078*/ 	.byte	0x04, 0x17
        /*007a*/ 	.short	(.L_1879 - .L_1878)
.L_1878:
        /*007c*/ 	.word	0x00000000
        /*0080*/ 	.short	0x000c
        /*0082*/ 	.short	0x004c
        /*0084*/ 	.byte	0x00, 0xf0, 0x11, 0x00


	//----- nvinfo : EIATTR_KPARAM_INFO
	.align		4
.L_1879:
        /*0088*/ 	.byte	0x04, 0x17
        /*008a*/ 	.short	(.L_1881 - .L_1880)
.L_1880:
        /*008c*/ 	.word	0x00000000
        /*0090*/ 	.short	0x000b
        /*0092*/ 	.short	0x0048
        /*0094*/ 	.byte	0x00, 0xf0, 0x11, 0x00


	//----- nvinfo : EIATTR_KPARAM_INFO
	.align		4
.L_1881:
        /*0098*/ 	.byte	0x04, 0x17
        /*009a*/ 	.short	(.L_1883 - .L_1882)
.L_1882:
        /*009c*/ 	.word	0x00000000
        /*00a0*/ 	.short	0x000a
        /*00a2*/ 	.short	0x0040
        /*00a4*/ 	.byte	0x00, 0xf5, 0x21, 0x00


	//----- nvinfo : EIATTR_KPARAM_INFO
	.align		4
.L_1883:
        /*00a8*/ 	.byte	0x04, 0x17
        /*00aa*/ 	.short	(.L_1885 - .L_1884)
.L_1884:
        /*00ac*/ 	.word	0x00000000
        /*00b0*/ 	.short	0x0009
        /*00b2*/ 	.short	0x0038
        /*00b4*/ 	.byte	0x00, 0xf5, 0x21, 0x00


	//----- nvinfo : EIATTR_KPARAM_INFO
	.align		4
.L_1885:
        /*00b8*/ 	.byte	0x04, 0x17
        /*00ba*/ 	.short	(.L_1887 - .L_1886)
.L_1886:
        /*00bc*/ 	.word	0x00000000
        /*00c0*/ 	.short	0x0008
        /*00c2*/ 	.short	0x0034
        /*00c4*/ 	.byte	0x00, 0xf0, 0x11, 0x00


	//----- nvinfo : EIATTR_KPARAM_INFO
	.align		4
.L_1887:
        /*00c8*/ 	.byte	0x04, 0x17
        /*00ca*/ 	.short	(.L_1889 - .L_1888)
.L_1888:
        /*00cc*/ 	.word	0x00000000
        /*00d0*/ 	.short	0x0007
        /*00d2*/ 	.short	0x0030
        /*00d4*/ 	.byte	0x00, 0xf0, 0x11, 0x00


	//----- nvinfo : EIATTR_KPARAM_INFO
	.align		4
.L_1889:
        /*00d8*/ 	.byte	0x04, 0x17
        /*00da*/ 	.short	(.L_1891 - .L_1890)
.L_1890:
        /*00dc*/ 	.word	0x00000000
        /*00e0*/ 	.short	0x0006
        /*00e2*/ 	.short	0x002c
        /*00e4*/ 	.byte	0x00, 0xf0, 0x11, 0x00


	//----- nvinfo : EIATTR_KPARAM_INFO
	.align		4
.L_1891:
        /*00e8*/ 	.byte	0x04, 0x17
        /*00ea*/ 	.short	(.L_1893 - .L_1892)
.L_1892:
        /*00ec*/ 	.word	0x00000000
        /*00f0*/ 	.short	0x0005
        /*00f2*/ 	.short	0x0028
        /*00f4*/ 	.byte	0x00, 0xf0, 0x11, 0x00


	//----- nvinfo : EIATTR_KPARAM_INFO
	.align		4
.L_1893:
        /*00f8*/ 	.byte	0x04, 0x17
        /*00fa*/ 	.short	(.L_1895 - .L_1894)
.L_1894:
        /*00fc*/ 	.word	0x00000000
        /*0100*/ 	.short	0x0004
        /*0102*/ 	.short	0x0020
        /*0104*/ 	.byte	0x00, 0xf5, 0x21, 0x00


	//----- nvinfo : EIATTR_KPARAM_INFO
	.align		4
.L_1895:
        /*0108*/ 	.byte	0x04, 0x17
        /*010a*/ 	.short	(.L_1897 - .L_1896)
.L_1896:
        /*010c*/ 	.word	0x00000000
        /*0110*/ 	.short	0x0003
        /*0112*/ 	.short	0x0018
        /*0114*/ 	.byte	0x00, 0xf5, 0x21, 0x00


	//----- nvinfo : EIATTR_KPARAM_INFO
	.align		4
.L_1897:
        /*0118*/ 	.byte	0x04, 0x17
        /*011a*/ 	.short	(.L_1899 - .L_1898)
.L_1898:
        /*011c*/ 	.word	0x00000000
        /*0120*/ 	.short	0x0002
        /*0122*/ 	.short	0x0010
        /*0124*/ 	.byte	0x00, 0xf5, 0x21, 0x00


	//----- nvinfo : EIATTR_KPARAM_INFO
	.align		4
.L_1899:
        /*0128*/ 	.byte	0x04, 0x17
        /*012a*/ 	.short	(.L_1901 - .L_1900)
.L_1900:
        /*012c*/ 	.word	0x00000000
        /*0130*/ 	.short	0x0001
        /*0132*/ 	.short	0x0008
        /*0134*/ 	.byte	0x00, 0xf5, 0x21, 0x00


	//----- nvinfo : EIATTR_KPARAM_INFO
	.align		4
.L_1901:
        /*0138*/ 	.byte	0x04, 0x17
        /*013a*/ 	.short	(.L_1903 - .L_1902)
.L_1902:
        /*013c*/ 	.word	0x00000000
        /*0140*/ 	.short	0x0000
        /*0142*/ 	.short	0x0000
        /*0144*/ 	.byte	0x00, 0xf5, 0x21, 0x00


	//----- nvinfo : EIATTR_SPARSE_MMA_MASK
	.align		4
.L_1903:
        /*0148*/ 	.byte	0x03, 0x50
        /*014a*/ 	.short	0x0000


	//----- nvinfo : EIATTR_MAXREG_COUNT
	.align		4
        /*014c*/ 	.byte	0x03, 0x1b
        /*014e*/ 	.short	0x00ff


	//----- nvinfo : EIATTR_NUM_BARRIERS
	.align		4
        /*0150*/ 	.byte	0x02, 0x4c
        /*0152*/ 	.byte	0x01
	.zero		1


	//----- nvinfo : EIATTR_MERCURY_ISA_VERSION
	.align		4
        /*0154*/ 	.byte	0x03, 0x5f
        /*0156*/ 	.short	0x0101


	//----- nvinfo : EIATTR_VRC_CTA_INIT_COUNT
	.align		4
        /*0158*/ 	.byte	0x02, 0x4a
	.zero		1
	.zero		1


	//----- nvinfo : EIATTR_EXIT_INSTR_OFFSETS
	.align		4
        /*015c*/ 	.byte	0x04, 0x1c
        /*015e*/ 	.short	(.L_1905 - .L_1904)


	//   ....[0]....
.L_1904:
        /*0160*/ 	.word	0x00000130


	//   ....[1]....
        /*0164*/ 	.word	0x000004f0


	//   ....[2]....
        /*0168*/ 	.word	0x00001000


	//   ....[3]....
        /*016c*/ 	.word	0x00001090


	//   ....[4]....
        /*0170*/ 	.word	0x000010d0


	//----- nvinfo : EIATTR_CRS_STACK_SIZE
	.align		4
.L_1905:
        /*0174*/ 	.byte	0x04, 0x1e
        /*0176*/ 	.short	(.L_1907 - .L_1906)
.L_1906:
        /*0178*/ 	.word	0x00000000


	//----- nvinfo : EIATTR_CBANK_PARAM_SIZE
	.align		4
.L_1907:
        /*017c*/ 	.byte	0x03, 0x19
        /*017e*/ 	.short	0x0074


	//----- nvinfo : EIATTR_PARAM_CBANK
	.align		4
        /*0180*/ 	.byte	0x04, 0x0a
        /*0182*/ 	.short	(.L_1909 - .L_1908)
	.align		4
.L_1908:
        /*0184*/ 	.word	index@(.nv.constant0._Z23gemm_half_q_half_kernelILi5ELb1ELb1EEvPK6__halfPKjS4_S2_PS0_iiiiPKtS7_iiiiiibS2_i)
        /*0188*/ 	.short	0x0380
        /*018a*/ 	.short	0x0074


	//----- nvinfo : EIATTR_SW_WAR
	.align		4
.L_1909:
        /*018c*/ 	.byte	0x04, 0x36
        /*018e*/ 	.short	(.L_1911 - .L_1910)
.L_1910:
        /*0190*/ 	.word	0x00000008
.L_1911:


//--------------------- .nv.info._Z23gemm_half_q_half_kernelILi4ELb1ELb1EEvPK6__halfPKjS4_S2_PS0_iiiiPKtS7_iiiiiibS2_i --------------------------
	.section	.nv.info._Z23gemm_half_q_half_kernelILi4ELb1ELb1EEvPK6__halfPKjS4_S2_PS0_iiiiPKtS7_iiiiiibS2_i,"",@"SHT_CUDA_INFO"
	.sectionflags	@""
	.align	4


	//----- nvinfo : EIATTR_CUDA_API_VERSION
	.align		4
        /*0000*/ 	.byte	0x04, 0x37
        /*0002*/ 	.short	(.L_1913 - .L_1912)
.L_1912:
        /*0004*/ 	.word	0x00000082


	//----- nvinfo : EIATTR_KPARAM_INFO
	.align		4
.L_1913:
        /*0008*/ 	.byte	0x04, 0x17
        /*000a*/ 	.short	(.L_1915 - .L_1914)
.L_1914:
        /*000c*/ 	.word	0x00000000
        /*0010*/ 	.short	0x0013
        /*0012*/ 	.short	0x0070
        /*0014*/ 	.byte	0x00, 0xf0, 0x11, 0x00


	//----- nvinfo : EIATTR_KPARAM_INFO
	.align		4
.L_1915:
        /*0018*/ 	.byte	0x04, 0x17
        /*001a*/ 	.short	(.L_1917 - .L_1916)
.L_1916:
        /*001c*/ 	.word	0x00000000
        /*0020*/ 	.short	0x0012
        /*0022*/ 	.short	0x0068
        /*0024*/ 	.byte	0x00, 0xf5, 0x21, 0x00


	//----- nvinfo : EIATTR_KPARAM_INFO
	.align		4
.L_1917:
        /*0028*/ 	.byte	0x04, 0x17
        /*002a*/ 	.short	(.L_1919 - .L_1918)
.L_1918:
        /*002c*/ 	.word	0x00000000
        /*0030*/ 	.short	0x0011
        /*0032*/ 	.short	0x0060
        /*0034*/ 	.byte	0x00, 0xf0, 0x05, 0x00


	//----- nvinfo : EIATTR_KPARAM_INFO
	.align		4
.L_1919:
        /*0038*/ 	.byte	0x04, 0x17
        /*003a*/ 	.short	(.L_1921 - .L_1920)
.L_1920:
        /*003c*/ 	.word	0x00000000
        /*0040*/ 	.short	0x0010
        /*0042*/ 	.short	0x005c
        /*0044*/ 	.byte	0x00, 0xf0, 0x11, 0x00


	//----- nvinfo : EIATTR_KPARAM_INFO
	.align		4
.L_1921:
        /*0048*/ 	.byte	0x04, 0x17
        /*004a*/ 	.short	(.L_1923 - .L_1922)
.L_1922:
        /*004c*/ 	.word	0x00000000
        /*0050*/ 	.short	0x000f
        /*0052*/ 	.short	0x0058
        /*0054*/ 	.byte	0x00, 0xf0, 0x11, 0x00


	//----- nvinfo : EIATTR_KPARAM_INFO
	.align		4
.L_1923:
        /*0058*/ 	.byte	0x04, 0x17
        /*005a*/ 	.short	(.L_1925 - .L_1924)
.L_1924:
        /*005c*/ 	.word	0x00000000
        /*0060*/ 	.short	0x000e
        /*0062*/ 	.short	0x0054
        /*0064*/ 	.byte	0x00, 0xf0, 0x11, 0x00


	//----- nvinfo : EIATTR_KPARAM_INFO
	.align		4
.L_1925:
        /*0068*/ 	.byte	0x04, 0x17
        /*006a*/ 	.short	(.L_1927 - .L_1926)
.L_1926:
        /*006c*/ 	.word	0x00000000
        /*0070*/ 	.short	0x000d
        /*0072*/ 	.short	0x0050
        /*0074*/ 	.byte	0x00, 0xf0, 0x11, 0x00


	//----- nvinfo : EIATTR_KPARAM_INFO
	.align		4
.L_1927:
        /*0078*/ 	.byte	0x04, 0x17
        /*007a*/ 	.short	(.L_1929 - .L_1928)
.L_1928:
        /*007c*/ 	.word	0x00000000
        /*0080*/ 	.short	0x000c
        /*0082*/ 	.short	0x004c
        /*0084*/ 	.byte	0x00, 0xf0, 0x11, 0x00


	//----- nvinfo : EIATTR_KPARAM_INFO
	.align		4
.L_1929:
        /*0088*/ 	.byte	0x04, 0x17
        /*008a*/ 	.short	(.L_1931 - .L_1930)
.L_1930:
        /*008c*/ 	.word	0x00000000
        /*0090*/ 	.short	0x000b
        /*0092*/ 	.short	0x0048
        /*0094*/ 	.byte	0x00, 0xf0, 0x11, 0x00


	//----- nvinfo : EIATTR_KPARAM_INFO
	.align		4
.L_1931:
        /*0098*/ 	.byte	0x04, 0x17
        /*009a*/ 	.short	(.L_1933 - .L_1932)
.L_1932:
        /*009c*/ 	.word	0x00000000
        /*00a0*/ 	.short	0x000a
        /*00a2*/ 	.short	0x0040
        /*00a4*/ 	.byte	0x00, 0xf5, 0x21, 0x00


	//----- nvinfo : EIATTR_KPARAM_INFO
	.align		4
.L_1933:
        /*00a8*/ 	.byte	0x04, 0x17
        /*00aa*/ 	.short	(.L_1935 - .L_1934)
.L_1934:
        /*00ac*/ 	.word	0x00000000
        /*00b0*/ 	.short	0x0009
        /*00b2*/ 	.short	0x0038
        /*00b4*/ 	.byte	0x00, 0xf5, 0x21, 0x00


	//----- nvinfo : EIATTR_KPARAM_INFO
	.align		4
.L_1935:
        /*00b8*/ 	.byte	0x04, 0x17
        /*00ba*/ 	.short	(.L_1937 - .L_1936)
.L_1936:
        /*00bc*/ 	.word	0x00000000
        /*00c0*/ 	.short	0x0008
        /*00c2*/ 	.short	0x0034
        /*00c4*/ 	.byte	0x00, 0xf0, 0x11, 0x00


	//----- nvinfo : EIATTR_KPARAM_INFO
	.align		4
.L_1937:
        /*00c8*/ 	.byte	0x04, 0x17
        /*00ca*/ 	.short	(.L_1939 - .L_1938)
.L_1938:
        /*00cc*/ 	.word	0x00000000
        /*00d0*/ 	.short	0x0007
        /*00d2*/ 	.short	0x0030
        /*00d4*/ 	.byte	0x00, 0xf0, 0x11, 0x00


	//----- nvinfo : EIATTR_KPARAM_INFO
	.align		4
.L_1939:
        /*00d8*/ 	.byte	0x04, 0x17
        /*00da*/ 	.short	(.L_1941 - .L_1940)
.L_1940:
        /*00dc*/ 	.word	0x00000000
        /*00e0*/ 	.short	0x0006
        /*00e2*/ 	.short	0x002c
        /*00e4*/ 	.byte	0x00, 0xf0, 0x11, 0x00


	//----- nvinfo : EIATTR_KPARAM_INFO
	.align		4
.L_1941:
        /*00e8*/ 	.byte	0x04, 0x17
        /*00ea*/ 	.short	(.L_1943 - .L_1942)
.L_1942:
        /*00ec*/ 	.word	0x00000000
        /*00f0*/ 	.short	0x0005
        /*00f2*/ 	.short	0x0028
        /*00f4*/ 	.byte	0x00, 0xf0, 0x11, 0x00


	//----- nvinfo : EIATTR_KPARAM_INFO
	.align		4
.L_1943:
        /*00f8*/ 	.byte	0x04, 0x17
        /*00fa*/ 	.short	(.L_1945 - .L_1944)
.L_1944:
        /*00fc*/ 	.word	0x00000000
        /*0100*/ 	.short	0x0004
        /*0102*/ 	.short	0x0020
        /*0104*/ 	.byte	0x00, 0xf5, 0x21, 0x00


	//----- nvinfo : EIATTR_KPARAM_INFO
	.align		4
.L_1945:
        /*0108*/ 	.byte	0x04, 0x17
        /*010a*/ 	.short	(.L_1947 - .L_1946)
.L_1946:
        /*010c*/ 	.word	0x00000000
        /*0110*/ 	.short	0x0003
        /*0112*/ 	.short	0x0018
        /*0114*/ 	.byte	0x00, 0xf5, 0x21, 0x00


	//----- nvinfo : EIATTR_KPARAM_INFO
	.align		4
.L_1947:
        /*0118*/ 	.byte	0x04, 0x17
        /*011a*/ 	.short	(.L_1949 - .L_1948)
.L_1948:
        /*011c*/ 	.word	0x00000000
        /*0120*/ 	.short	0x0002
        /*0122*/ 	.short	0x0010
        /*0124*/ 	.byte	0x00, 0xf5, 0x21, 0x00


	//----- nvinfo : EIATTR_KPARAM_INFO
	.align		4
.L_1949:
        /*0128*/ 	.byte	0x04, 0x17
        /*012a*/ 	.short	(.L_1951 - .L_1950)
.L_1950:
        /*012c*/ 	.word	0x00000000
        /*0130*/ 	.short	0x0001
        /*0132*/ 	.short	0x0008
        /*0134*/ 	.byte	0x00, 0xf5, 0x21, 0x00


	//----- nvinfo : EIATTR_KPARAM_INFO
	.align		4
.L_1951:
        /*0138*/ 	.byte	0x04, 0x17
        /*013a*/ 	.short	(.L_1953 - .L_1952)
.L_1952:
        /*013c*/ 	.word	0x00000000
        /*0140*/ 	.short	0x0000
        /*0142*/ 	.short	0x0000
        /*0144*/ 	.byte	0x00, 0xf5, 0x21, 0x00


	//----- nvinfo : EIATTR_SPARSE_MMA_MASK
	.align		4
.L_1953:
        /*0148*/ 	.byte	0x03, 0x50
        /*014a*/ 	.short	0x0000


	//----- nvinfo : EIATTR_MAXREG_COUNT
	.align		4
        /*014c*/ 	.byte	0x03, 0x1b
        /*014e*/ 	.short	0x00ff


	//----- nvinfo : EIATTR_NUM_BARRIERS
	.align		4
        /*0150*/ 	.byte	0x02, 0x4c
        /*0152*/ 	.byte	0x01
	.zero		1


	//----- nvinfo : EIATTR_MERCURY_ISA_VERSION
	.align		4
        /*0154*/ 	.byte	0x03, 0x5f
        /*0156*/ 	.short	0x0101


	//----- nvinfo : EIATTR_VRC_CTA_INIT_COUNT
	.align		4
        /*0158*/ 	.byte	0x02, 0x4a
	.zero		1
	.zero		1


	//----- nvinfo : EIATTR_EXIT_INSTR_OFFSETS
	.align		4
        /*015c*/ 	.byte	0x04, 0x1c
        /*015e*/ 	.short	(.L_1955 - .L_1954)


	//   ....[0]....
.L_1954:
        /*0160*/ 	.word	0x00000120


	//   ....[1]....
        /*0164*/ 	.word	0x00000480


	//   ....[2]....
        /*0168*/ 	.word	0x00019d80


	//   ....[3]....
        /*016c*/ 	.word	0x00019e10


	//   ....[4]....
        /*0170*/ 	.word	0x00019e50


	//----- nvinfo : EIATTR_CRS_STACK_SIZE
	.align		4
.L_1955:
        /*0174*/ 	.byte	0x04, 0x1e
        /*0176*/ 	.short	(.L_1957 - .L_1956)
.L_1956:
        /*0178*/ 	.word	0x00000000


	//----- nvinfo : EIATTR_CBANK_PARAM_SIZE
	.align		4
.L_1957:
        /*017c*/ 	.byte	0x03, 0x19
        /*017e*/ 	.short	0x0074


	//----- nvinfo : EIATTR_PARAM_CBANK
	.align		4
        /*0180*/ 	.byte	0x04, 0x0a
        /*0182*/ 	.short	(.L_1959 - .L_1958)
	.align		4
.L_1958:
        /*0184*/ 	.word	index@(.nv.constant0._Z23gemm_half_q_half_kernelILi4ELb1ELb1EEvPK6__halfPKjS4_S2_PS0_iiiiPKtS7_iiiiiibS2_i)
        /*0188*/ 	.short	0x0380
        /*018a*/ 	.short	0x0074


	//----- nvinfo : EIATTR_SW_WAR
	.align		4
.L_1959:
        /*018c*/ 	.byte	0x04, 0x36
        /*018e*/ 	.short	(.L_1961 - .L_1960)
.L_1960:
        /*0190*/ 	.word	0x00000008
.L_1961:


//--------------------- .nv.info._Z23gemm_half_q_half_kernelILi3ELb1ELb1EEvPK6__halfPKjS4_S2_PS0_iiiiPKtS7_iiiiiibS2_i --------------------------
	.section	.nv.info._Z23gemm_half_q_half_kernelILi3ELb1ELb1EEvPK6__halfPKjS4_S2_PS0_iiiiPKtS7_iiiiiibS2_i,"",@"SHT_CUDA_INFO"
	.sectionflags	@""
	.align	4


	//----- nvinfo : EIATTR_CUDA_API_VERSION
	.align		4
        /*0000*/ 	.byte	0x04, 0x37
        /*0002*/ 	.short	(.L_1963 - .L_1962)
.L_1962:
        /*0004*/ 	.word	0x00000082


	//----- nvinfo : EIATTR_KPARAM_INFO
	.align		4
.L_1963:
        /*0008*/ 	.byte	0x04, 0x17
        /*000a*/ 	.short	(.L_1965 - .L_1964)
.L_1964:
        /*000c*/ 	.word	0x00000000
        /*0010*/ 	.short	0x0013
        /*0012*/ 	.short	0x0070
        /*0014*/ 	.byte	0x00, 0xf0, 0x11, 0x00


	//----- nvinfo : EIATTR_KPARAM_INFO
	.align		4
.L_1965:
        /*0018*/ 	.byte	0x04, 0x17
        /*001a*/ 	.short	(.L_1967 - .L_1966)
.L_1966:
        /*001c*/ 	.word	0x00000000
        /*0020*/ 	.short	0x0012
        /*0022*/ 	.short	0x0068
        /*0024*/ 	.byte	0x00, 0xf5, 0x21, 0x00


	//----- nvinfo : EIATTR_KPARAM_INFO
	.align		4
.L_1967:
        /*0028*/ 	.byte	0x04, 0x17
        /*002a*/ 	.short	(.L_1969 - .L_1968)
.L_1968:
        /*002c*/ 	.word	0x00000000
        /*0030*/ 	.short	0x0011
        /*0032*/ 	.short	0x0060
        /*0034*/ 	.byte	0x00, 0xf0, 0x05, 0x00


	//----- nvinfo : EIATTR_KPARAM_INFO
	.align		4
.L_1969:
        /*0038*/ 	.byte	0x04, 0x17
        /*003a*/ 	.short	(.L_1971 - .L_1970)
.L_1970:
        /*003c*/ 	.word	0x00000000
        /*0040*/ 	.short	0x0010
        /*0042*/ 	.short	0x005c
        /*0044*/ 	.byte	0x00, 0xf0, 0x11, 0x00


	//----- nvinfo : EIATTR_KPARAM_INFO
	.align		4
.L_1971:
        /*0048*/ 	.byte	0x04, 0x17
        /*004a*/ 	.short	(.L_1973 - .L_1972)
.L_1972:
        /*004c*/ 	.word	0x00000000
        /*0050*/ 	.short	0x000f
        /*0052*/ 	.short	0x0058
        /*0054*/ 	.byte	0x00, 0xf0, 0x11, 0x00


	//----- nvinfo : EIATTR_KPARAM_INFO
	.align		4
.L_1973:
        /*0058*/ 	.byte	0x04, 0x17
        /*005a*/ 	.short	(.L_1975 - .L_1974)
.L_1974:
        /*005c*/ 	.word	0x00000000
        /*0060*/ 	.short	0x000e
        /*0062*/ 	.short	0x0054
        /*0064*/ 	.byte	0x00, 0xf0, 0x11, 0x00


	//----- nvinfo : EIATTR_KPARAM_INFO
	.align		4
.L_1975:
        /*0068*/ 	.byte	0x04, 0x17
        /*006a*/ 	.short	(.L_1977 - .L_1976)
.L_1976:
        /*006c*/ 	.word	0x00000000
        /*0070*/ 	.short	0x000d
        /*0072*/ 	.short	0x0050
        /*0074*/ 	.byte	0x00, 0xf0, 0x11, 0x00


	//----- nvinfo : EIATTR_KPARAM_INFO
	.align		4
.L_1977:
        /*0078*/ 	.byte	0x04, 0x17
        /*007a*/ 	.short	(.L_1979 - .L_1978)
.L_1978:
        /*007c*/ 	.word	0x00000000
        /*0080*/ 	.short	0x000c
        /*0082*/ 	.short	0x004c
        /*0084*/ 	.byte	0x00, 0xf0, 0x11, 0x00


	//----- nvinfo : EIATTR_KPARAM_INFO
	.align		4
.L_1979:
        /*0088*/ 	.byte	0x04, 0x17
        /*008a*/ 	.short	(.L_1981 - .L_1980)
.L_1980:
        /*008c*/ 	.word	0x00000000
        /*0090*/ 	.short	0x000b
        /*0092*/ 	.short	0x0048
        /*0094*/ 	.byte	0x00, 0xf0, 0x11, 0x00


	//----- nvinfo : EIATTR_KPARAM_INFO
	.align		4
.L_1981:
        /*0098*/ 	.byte	0x04, 0x17
        /*009a*/ 	.short	(.L_1983 - .L_1982)
.L_1982:
        /*009c*/ 	.word	0x00000000
        /*00a0*/ 	.short	0x000a
        /*00a2*/ 	.short	0x0040
        /*00a4*/ 	.byte	0x00, 0xf5, 0x21, 0x00


	//----- nvinfo : EIATTR_KPARAM_INFO
	.align		4
.L_1983:
        /*00a8*/ 	.byte	0x04, 0x17
        /*00aa*/ 	.short	(.L_1985 - .L_1984)
.L_1984:
        /*00ac*/ 	.word	0x00000000
        /*00b0*/ 	.short	0x0009
        /*00b2*/ 	.short	0x0038
        /*00b4*/ 	.byte	0x00, 0xf5, 0x21, 0x00


	//----- nvinfo : EIATTR_KPARAM_INFO
	.align		4
.L_1985:
        /*00b8*/ 	.byte	0x04, 0x17
        /*00ba*/ 	.short	(.L_1987 - .L_1986)
.L_1986:
        /*00bc*/ 	.word	0x00000000
        /*00c0*/ 	.short	0x0008
        /*00c2*/ 	.short	0x0034
        /*00c4*/ 	.byte	0x00, 0xf0, 0x11, 0x00


	//----- nvinfo : EIATTR_KPARAM_INFO
	.align		4
.L_1987:
        /*00c8*/ 	.byte	0x04, 0x17
        /*00ca*/ 	.short	(.L_1989 - .L_1988)
.L_1988:
        /*00cc*/ 	.word	0x00000000
        /*00d0*/ 	.short	0x0007
        /*00d2*/ 	.short	0x0030
        /*00d4*/ 	.byte	0x00, 0xf0, 0x11, 0x00


	//----- nvinfo : EIATTR_KPARAM_INFO
	.align		4
.L_1989:
        /*00d8*/ 	.byte	0x04, 0x17
        /*00da*/ 	.short	(.L_1991 - .L_1990)
.L_1990:
        /*00dc*/ 	.word	0x00000000
        /*00e0*/ 	.short	0x0006
        /*00e2*/ 	.short	0x002c
        /*00e4*/ 	.byte	0x00, 0xf0, 0x11, 0x00


	//----- nvinfo : EIATTR_KPARAM_INFO
	.align		4
.L_1991:
        /*00e8*/ 	.byte	0x04, 0x17
        /*00ea*/ 	.short	(.L_1993 - .L_1992)
.L_1992:
        /*00ec*/ 	.word	0x00000000
        /*00f0*/ 	.short	0x0005
        /*00f2*/ 	.short	0x0028
        /*00f4*/ 	.byte	0x00, 0xf0, 0x11, 0x00


	//----- nvinfo : EIATTR_KPARAM_INFO
	.align		4
.L_1993:
        /*00f8*/ 	.byte	0x04, 0x17
        /*00fa*/ 	.short	(.L_1995 - .L_1994)
.L_1994:
        /*00fc*/ 	.word	0x00000000
        /*0100*/ 	.short	0x0004
        /*0102*/ 	.short	0x0020
        /*0104*/ 	.byte	0x00, 0xf5, 0x21, 0x00


	//----- nvinfo : EIATTR_KPARAM_INFO
	.align		4
.L_1995:
        /*0108*/ 	.byte	0x04, 0x17
        /*010a*/ 	.short	(.L_1997 - .L_1996)
.L_1996:
        /*010c*/ 	.word	0x00000000
        /*0110*/ 	.short	0x0003
        /*0112*/ 	.short	0x0018
        /*0114*/ 	.byte	0x00, 0xf5, 0x21, 0x00


	//----- nvinfo : EIATTR_KPARAM_INFO
	.align		4
.L_1997:
        /*0118*/ 	.byte	0x04, 0x17
        /*011a*/ 	.short	(.L_1999 - .L_1998)
.L_1998:
        /*011c*/ 	.word	0x00000000
        /*0120*/ 	.short	0x0002
        /*0122*/ 	.short	0x0010
        /*0124*/ 	.byte	0x00, 0xf5, 0x21, 0x00


	//----- nvinfo : EIATTR_KPARAM_INFO
	.align		4
.L_1999:
        /*0128*/ 	.byte	0x04, 0x17
        /*012a*/ 	.short	(.L_2001 - .L_2000)
.L_2000:
        /*012c*/ 	.word	0x00000000
        /*0130*/ 	.short	0x0001
        /*0132*/ 	.short	0x0008
        /*0134*/ 	.byte	0x00, 0xf5, 0x21, 0x00


	//----- nvinfo : EIATTR_KPARAM_INFO
	.align		4
.L_2001:
        /*0138*/ 	.byte	0x04, 0x17
        /*013a*/ 	.short	(.L_2003 - .L_2002)
.L_2002:
        /*013c*/ 	.word	0x00000000
        /*0140*/ 	.short	0x0000
        /*0142*/ 	.short	0x0000
        /*0144*/ 	.byte	0x00, 0xf5, 0x21, 0x00


	//----- nvinfo : EIATTR_SPARSE_MMA_MASK
	.align		4
.L_2003:
        /*0148*/ 	.byte	0x03, 0x50
        /*014a*/ 	.short	0x0000


	//----- nvinfo : EIATTR_MAXREG_COUNT
	.align		4
        /*014c*/ 	.byte	0x03, 0x1b
        /*014e*/ 	.short	0x00ff


	//----- nvinfo : EIATTR_NUM_BARRIERS
	.align		4
        /*0150*/ 	.byte	0x02, 0x4c
        /*0152*/ 	.byte	0x01
	.zero		1


	//----- nvinfo : EIATTR_MERCURY_ISA_VERSION
	.align		4
        /*0154*/ 	.byte	0x03, 0x5f
        /*0156*/ 	.short	0x0101


	//----- nvinfo : EIATTR_VRC_CTA_INIT_COUNT
	.align		4
        /*0158*/ 	.byte	0x02, 0x4a
	.zero		1
	.zero		1


	//----- nvinfo : EIATTR_EXIT_INSTR_OFFSETS
	.align		4
        /*015c*/ 	.byte	0x04, 0x1c
        /*015e*/ 	.short	(.L_2005 - .L_2004)


	//   ....[0]....
.L_2004:
        /*0160*/ 	.word	0x000000f0


	//   ....[1]....
        /*0164*/ 	.word	0x000003e0


	//   ....[2]....
        /*0168*/ 	.word	0x000156a0


	//   ....[3]....
        /*016c*/ 	.word	0x00015730


	//   ....[4]....
        /*0170*/ 	.word	0x00015770


	//----- nvinfo : EIATTR_CRS_STACK_SIZE
	.align		4
.L_2005:
        /*0174*/ 	.byte	0x04, 0x1e
        /*0176*/ 	.short	(.L_2007 - .L_2006)
.L_2006:
        /*0178*/ 	.word	0x00000000


	//----- nvinfo : EIATTR_CBANK_PARAM_SIZE
	.align		4
.L_2007:
        /*017c*/ 	.byte	0x03, 0x19
        /*017e*/ 	.short	0x0074


	//----- nvinfo : EIATTR_PARAM_CBANK
	.align		4
        /*0180*/ 	.byte	0x04, 0x0a
        /*0182*/ 	.short	(.L_2009 - .L_2008)
	.align		4
.L_2008:
        /*0184*/ 	.word	index@(.nv.constant0._Z23gemm_half_q_half_kernelILi3ELb1ELb1EEvPK6__halfPKjS4_S2_PS0_iiiiPKtS7_iiiiiibS2_i)
        /*0188*/ 	.short	0x0380
        /*018a*/ 	.short	0x0074


	//----- nvinfo : EIATTR_SW_WAR
	.align		4
.L_2009:
        /*018c*/ 	.byte	0x04, 0x36
        /*018e*/ 	.short	(.L_2011 - .L_2010)
.L_2010:
        /*0190*/ 	.word	0x00000008
.L_2011:


//--------------------- .nv.info._Z23gemm_half_q_half_kernelILi2ELb1ELb1EEvPK6__halfPKjS4_S2_PS0_iiiiPKtS7_iiiiiibS2_i --------------------------
	.section	.nv.info._Z23gemm_half_q_half_kernelILi2ELb1ELb1EEvPK6__halfPKjS4_S2_PS0_iiiiPKtS7_iiiiiibS2_i,"",@"SHT_CUDA_INFO"
	.sectionflags	@""
	.align	4


	//----- nvinfo : EIATTR_CUDA_API_VERSION
	.align		4
        /*0000*/ 	.byte	0x04, 0x37
        /*0002*/ 	.short	(.L_2013 - .L_2012)
.L_2012:
        /*0004*/ 	.word	0x00000082


	//----- nvinfo : EIATTR_KPARAM_INFO
	.align		4
.L_2013:
        /*0008*/ 	.byte	0x04, 0x17
        /*000a*/ 	.short	(.L_2015 - .L_2014)
.L_2014:
        /*000c*/ 	.word	0x00000000
        /*0010*/ 	.short	0x0013
        /*0012*/ 	.short	0x0070
        /*0014*/ 	.byte	0x00, 0xf0, 0x11, 0x00


	//----- nvinfo : EIATTR_KPARAM_INFO
	.align		4
.L_2015:
        /*0018*/ 	.byte	0x04, 0x17
        /*001a*/ 	.short	(.L_2017 - .L_2016)
.L_2016:
        /*001c*/ 	.word	0x00000000
        /*0020*/ 	.short	0x0012
        /*0022*/ 	.short	0x0068
        /*0024*/ 	.byte	0x00, 0xf5, 0x21, 0x00


	//----- nvinfo : EIATTR_KPARAM_INFO
	.align		4
.L_2017:
        /*0028*/ 	.byte	0x04, 0x17
        /*002a*/ 	.short	(.L_2019 - .L_2018)
.L_2018:
        /*002c*/ 	.word	0x00000000
        /*0030*/ 	.short	0x0011
        /*0032*/ 	.short	0x0060
        /*0034*/ 	.byte	0x00, 0xf0, 0x05, 0x00


	//----- nvinfo : EIATTR_KPARAM_INFO
	.align		4
.L_2019:
        /*0038*/ 	.byte	0x04, 0x17
        /*003a*/ 	.short	(.L_2021 - .L_2020)
.L_2020:
        /*003c*/ 	.word	0x00000000
        /*0040*/ 	.short	0x0010
        /*0042*/ 	.short	0x005c
        /*0044*/ 	.byte	0x00, 0xf0, 0x11, 0x00


	//----- nvinfo : EIATTR_KPARAM_INFO
	.align		4
.L_2021:
        /*0048*/ 	.byte	0x04, 0x17
        /*004a*/ 	.short	(.L_2023 - .L_2022)
.L_2022:
        /*004c*/ 	.word	0x00000000
        /*0050*/ 	.short	0x000f
        /*0052*/ 	.short	0x0058
        /*0054*/ 	.byte	0x00, 0xf0, 0x11, 0x00


	//----- nvinfo : EIATTR_KPARAM_INFO
	.align		4
.L_2023:
        /*0058*/ 	.byte	0x04, 0x17
        /*005a*/ 	.short	(.L_2025 - .L_2024)
.L_2024:
        /*005c*/ 	.word	0x00000000
        /*0060*/ 	.short	0x000e
        /*0062*/ 	.short	0x0054
        /*0064*/ 	.byte	0x00, 0xf0, 0x11, 0x00


	//----- nvinfo : EIATTR_KPARAM_INFO
	.align		4
.L_2025:
        /*0068*/ 	.byte	0x04, 0x17
        /*006a*/ 	.short	(.L_2027 - .L_2026)
.L_2026:
        /*006c*/ 	.word	0x00000000
        /*0070*/ 	.short	0x000d
        /*0072*/ 	.short	0x0050
        /*0074*/ 	.byte	0x00, 0xf0, 0x11, 0x00


	//----- nvinfo : EIATTR_KPARAM_INFO
	.align		4
.L_2027:
        /*0078*/ 	.byte	0x04, 0x17
        /*007a*/ 	.short	(.L_2029 - .L_2028)
.L_2028:
        /*007c*/ 	.word	0x00000000
        /*0080*/ 	.short	0x000c
        /*0082*/ 	.short	0x004c
        /*0084*/ 	.byte	0x00, 0xf0, 0x11, 0x00


	//----- nvinfo : EIATTR_KPARAM_INFO
	.align		4
.L_2029:
        /*0088*/ 	.byte	0x04, 0x17
        /*008a*/ 	.short	(.L_2031 - .L_2030)
.L_2030:
        /*008c*/ 	.word	0x00000000
        /*0090*/ 	.short	0x000b
        /*0092*/ 	.short	0x0048
        /*0094*/ 	.byte	0x00, 0xf0, 0x11, 0x00


	//----- nvinfo : EIATTR_KPARAM_INFO
	.align		4
.L_2031:
        /*0098*/ 	.byte	0x04, 0x17
        /*009a*/ 	.short	(.L_2033 - .L_2032)
.L_2032:
        /*009c*/ 	.word	0x00000000
        /*00a0*/ 	.short	0x000a
        /*00a2*/ 	.short	0x0040
        /*00a4*/ 	.byte	0x00, 0xf5, 0x21, 0x00


	//----- nvinfo : EIATTR_KPARAM_INFO
	.align		4
.L_2033:
        /*00a8*/ 	.byte	0x04, 0x17
        /*00aa*/ 	.short	(.L_2035 - .L_2034)
.L_2034:
        /*00ac*/ 	.word	0x00000000
        /*00b0*/ 	.short	0x0009
        /*00b2*/ 	.short	0x0038
        /*00b4*/ 	.byte	0x00, 0xf5, 0x21, 0x00


	//----- nvinfo : EIATTR_KPARAM_INFO
	.align		4
.L_2035:
        /*00b8*/ 	.byte	0x04, 0x17
        /*00ba*/ 	.short	(.L_2037 - .L_2036)
.L_2036:
        /*00bc*/ 	.word	0x00000000
        /*00c0*/ 	.short	0x0008
        /*00c2*/ 	.short	0x0034
        /*00c4*/ 	.byte	0x00, 0xf0, 0x11, 0x00


	//----- nvinfo : EIATTR_KPARAM_INFO
	.align		4
.L_2037:
        /*00c8*/ 	.byte	0x04, 0x17
        /*00ca*/ 	.short	(.L_2039 - .L_2038)
.L_2038:
        /*00cc*/ 	.word	0x00000000
        /*00d0*/ 	.short	0x0007
        /*00d2*/ 	.short	0x0030
        /*00d4*/ 	.byte	0x00, 0xf0, 0x11, 0x00


	//----- nvinfo : EIATTR_KPARAM_INFO
	.align		4
.L_2039:
        /*00d8*/ 	.byte	0x04, 0x17
        /*00da*/ 	.short	(.L_2041 - .L_2040)
.L_2040:
        /*00dc*/ 	.word	0x00000000
        /*00e0*/ 	.short	0x0006
        /*00e2*/ 	.short	0x002c
        /*00e4*/ 	.byte	0x00, 0xf0, 0x11, 0x00


	//----- nvinfo : EIATTR_KPARAM_INFO
	.align		4
.L_2041:
        /*00e8*/ 	.byte	0x04, 0x17
        /*00ea*/ 	.short	(.L_2043 - .L_2042)
.L_2042:
        /*00ec*/ 	.word	0x00000000
        /*00f0*/ 	.short	0x0005
        /*00f2*/ 	.short	0x0028
        /*00f4*/ 	.byte	0x00, 0xf0, 0x11, 0x00


	//----- nvinfo : EIATTR_KPARAM_INFO
	.align		4
.L_2043:
        /*00f8*/ 	.byte	0x04, 0x17
        /*00fa*/ 	.short	(.L_2045 - .L_2044)
.L_2044:
        /*00fc*/ 	.word	0x00000000
        /*0100*/ 	.short	0x0004
        /*0102*/ 	.short	0x0020
        /*0104*/ 	.byte	0x00, 0xf5, 0x21, 0x00


	//----- nvinfo : EIATTR_KPARAM_INFO
	.align		4
.L_2045:
        /*0108*/ 	.byte	0x04, 0x17
        /*010a*/ 	.short	(.L_2047 - .L_2046)
.L_2046:
        /*010c*/ 	.word	0x00000000
        /*0110*/ 	.short	0x0003
        /*0112*/ 	.short	0x0018
        /*0114*/ 	.byte	0x00, 0xf5, 0x21, 0x00


	//----- nvinfo : EIATTR_KPARAM_INFO
	.align		4
.L_2047:
        /*0118*/ 	.byte	0x04, 0x17
        /*011a*/ 	.short	(.L_2049 - .L_2048)
.L_2048:
        /*011c*/ 	.word	0x00000000
        /*0120*/ 	.short	0x0002
        /*0122*/ 	.short	0x0010
        /*0124*/ 	.byte	0x00, 0xf5, 0x21, 0x00


	//----- nvinfo : EIATTR_KPARAM_INFO
	.align		4
.L_2049:
        /*0128*/ 	.byte	0x04, 0x17
        /*012a*/ 	.short	(.L_2051 - .L_2050)
.L_2050:
        /*012c*/ 	.word	0x00000000
        /*0130*/ 	.short	0x0001
        /*0132*/ 	.short	0x0008
        /*0134*/ 	.byte	0x00, 0xf5, 0x21, 0x00


	//----- nvinfo : EIATTR_KPARAM_INFO
	.align		4
.L_2051:
        /*0138*/ 	.byte	0x04, 0x17
        /*013a*/ 	.short	(.L_2053 - .L_2052)
.L_2052:
        /*013c*/ 	.word	0x00000000
        /*0140*/ 	.short	0x0000
        /*0142*/ 	.short	0x0000
        /*0144*/ 	.byte	0x00, 0xf5, 0x21, 0x00


	//----- nvinfo : EIATTR_SPARSE_MMA_MASK
	.align		4
.L_2053:
        /*0148*/ 	.byte	0x03, 0x50
        /*014a*/ 	.short	0x0000


	//----- nvinfo : EIATTR_MAXREG_COUNT
	.align		4
        /*014c*/ 	.byte	0x03, 0x1b
        /*014e*/ 	.short	0x00ff


	//----- nvinfo : EIATTR_NUM_BARRIERS
	.align		4
        /*0150*/ 	.byte	0x02, 0x4c
        /*0152*/ 	.byte	0x01
	.zero		1


	//----- nvinfo : EIATTR_MERCURY_ISA_VERSION
	.align		4
        /*0154*/ 	.byte	0x03, 0x5f
        /*0156*/ 	.short	0x0101


	//----- nvinfo : EIATTR_VRC_CTA_INIT_COUNT
	.align		4
        /*0158*/ 	.byte	0x02, 0x4a
	.zero		1
	.zero		1


	//----- nvinfo : EIATTR_EXIT_INSTR_OFFSETS
	.align		4
        /*015c*/ 	.byte	0x04, 0x1c
        /*015e*/ 	.short	(.L_2055 - .L_2054)


	//   ....[0]....
.L_2054:
        /*0160*/ 	.word	0x000000e0


	//   ....[1]....
        /*0164*/ 	.word	0x00000390


	//   ....[2]....
        /*0168*/ 	.word	0x000112b0


	//   ....[3]....
        /*016c*/ 	.word	0x00011340


	//   ....[4]....
        /*0170*/ 	.word	0x00011380


	//----- nvinfo : EIATTR_CRS_STACK_SIZE
	.align		4
.L_2055:
        /*0174*/ 	.byte	0x04, 0x1e
        /*0176*/ 	.short	(.L_2057 - .L_2056)
.L_2056:
        /*0178*/ 	.word	0x00000000


	//----- nvinfo : EIATTR_CBANK_PARAM_SIZE
	.align		4
.L_2057:
        /*017c*/ 	.byte	0x03, 0x19
        /*017e*/ 	.short	0x0074


	//----- nvinfo : EIATTR_PARAM_CBANK
	.align		4
        /*0180*/ 	.byte	0x04, 0x0a
        /*0182*/ 	.short	(.L_2059 - .L_2058)
	.align		4
.L_2058:
        /*0184*/ 	.word	index@(.nv.constant0._Z23gemm_half_q_half_kernelILi2ELb1ELb1EEvPK6__halfPKjS4_S2_PS0_iiiiPKtS7_iiiiiibS2_i)
        /*0188*/ 	.short	0x0380
        /*018a*/ 	.short	0x0074


	//----- nvinfo : EIATTR_SW_WAR
	.align		4
.L_2059:
        /*018c*/ 	.byte	0x04, 0x36
        /*018e*/ 	.short	(.L_2061 - .L_2060)
.L_2060:
        /*0190*/ 	.word	0x00000008
.L_2061:


//--------------------- .nv.info._Z23gemm_half_q_half_kernelILi1ELb1ELb1EEvPK6__halfPKjS4_S2_PS0_iiiiPKtS7_iiiiiibS2_i --------------------------
	.section	.nv.info._Z23gemm_half_q_half_kernelILi1ELb1ELb1EEvPK6__halfPKjS4_S2_PS0_iiiiPKtS7_iiiiiibS2_i,"",@"SHT_CUDA_INFO"
	.sectionflags	@""
	.align	4


	//----- nvinfo : EIATTR_CUDA_API_VERSION
	.align		4
        /*0000*/ 	.byte	0x04, 0x37
        /*0002*/ 	.short	(.L_2063 - .L_2062)
.L_2062:
        /*0004*/ 	.word	0x00000082


	//----- nvinfo : EIATTR_KPARAM_INFO
	.align		4
.L_2063:
        /*0008*/ 	.byte	0x04, 0x17
        /*000a*/ 	.short	(.L_2065 - .L_2064)
.L_2064:
        /*000c*/ 	.word	0x00000000
        /*0010*/ 	.short	0x0013
        /*0012*/ 	.short	0x0070
        /*0014*/ 	.byte	0x00, 0xf0, 0x11, 0x00


	//----- nvinfo : EIATTR_KPARAM_INFO
	.align		4
.L_2065:
        /*0018*/ 	.byte	0x04, 0x17
        /*001a*/ 	.short	(.L_2067 - .L_2066)
.L_2066:
        /*001c*/ 	.word	0x00000000
        /*0020*/ 	.short	0x0012
        /*0022*/ 	.short	0x0068
        /*0024*/ 	.byte	0x00, 0xf5, 0x21, 0x00


	//----- nvinfo : EIATTR_KPARAM_INFO
	.align		4
.L_2067:
        /*0028*/ 	.byte	0x04, 0x17
        /*002a*/ 	.short	(.L_2069 - .L_2068)
.L_2068:
        /*002c*/ 	.word	0x00000000
        /*0030*/ 	.short	0x0011
        /*0032*/ 	.short	0x0060
        /*0034*/ 	.byte	0x00, 0xf0, 0x05, 0x00


	//----- nvinfo : EIATTR_KPARAM_INFO
	.align		4
.L_2069:
        /*0038*/ 	.byte	0x04, 0x17
        /*003a*/ 	.short	(.L_2071 - .L_2070)
.L_2070:
        /*003c*/ 	.word	0x00000000
        /*0040*/ 	.short	0x0010
        /*0042*/ 	.short	0x005c
        /*0044*/ 	.byte	0x00, 0xf0, 0x11, 0x00


	//----- nvinfo : EIATTR_KPARAM_INFO
	.align		4
.L_2071:
        /*0048*/ 	.byte	0x04, 0x17
        /*004a*/ 	.short	(.L_2073 - .L_2072)
.L_2072:
        /*004c*/ 	.word	0x00000000
        /*0050*/ 	.short	0x000f
        /*0052*/ 	.short	0x0058
        /*0054*/ 	.byte	0x00, 0xf0, 0x11, 0x00


	//----- nvinfo : EIATTR_KPARAM_INFO
	.align		4
.L_2073:
        /*0058*/ 	.byte	0x04, 0x17
        /*005a*/ 	.short	(.L_2075 - .L_2074)
.L_2074:
        /*005c*/ 	.word	0x00000000
        /*0060*/ 	.short	0x000e
        /*0062*/ 	.short	0x0054
        /*0064*/ 	.byte	0x00, 0xf0, 0x11, 0x00


	//----- nvinfo : EIATTR_KPARAM_INFO
	.align		4
.L_2075:
        /*0068*/ 	.byte	0x04, 0x17
        /*006a*/ 	.short	(.L_2077 - .L_2076)
.L_2076:
        /*006c*/ 	.word	0x00000000
        /*0070*/ 	.short	0x000d
        /*0072*/ 	.short	0x0050
        /*0074*/ 	.byte	0x00, 0xf0, 0x11, 0x00


	//----- nvinfo : EIATTR_KPARAM_INFO
	.align		4
.L_2077:
        /*0078*/ 	.byte	0x04, 0x17
        /*007a*/ 	.short	(.L_2079 - .L_2078)
.L_2078:
        /*007c*/ 	.word	0x00000000
        /*0080*/ 	.short	0x000c
        /*0082*/ 	.short	0x004c
        /*0084*/ 	.byte	0x00, 0xf0, 0x11, 0x00


	//----- nvinfo : EIATTR_KPARAM_INFO
	.align		4
.L_2079:
        /*0088*/ 	.byte	0x04, 0x17
        /*008a*/ 	.short	(.L_2081 - .L_2080)
.L_2080:
        /*008c*/ 	.word	0x00000000
        /*0090*/ 	.short	0x000b
        /*0092*/ 	.short	0x0048
        /*0094*/ 	.byte	0x00, 0xf0, 0x11, 0x00


	//----- nvinfo : EIATTR_KPARAM_INFO
	.align		4
.L_2081:
        /*0098*/ 	.byte	0x04, 0x17
        /*009a*/ 	.short	(.L_2083 - .L_2082)
.L_2082:
        /*009c*/ 	.word	0x00000000
        /*00a0*/ 	.short	0x000a
        /*00a2*/ 	.short	0x0040
        /*00a4*/ 	.byte	0x00, 0xf5, 0x21, 0x00


	//----- nvinfo : EIATTR_KPARAM_INFO
	.align		4
.L_2083:
        /*00a8*/ 	.byte	0x04, 0x17
        /*00aa*/ 	.short	(.L_2085 - .L_2084)
.L_2084:
        /*00ac*/ 	.word	0x00000000
        /*00b0*/ 	.short	0x0009
        /*00b2*/ 	.short	0x0038
        /*00b4*/ 	.byte	0x00, 0xf5, 0x21, 0x00


	//----- nvinfo : EIATTR_KPARAM_INFO
	.align		4
.L_2085:
        /*00b8*/ 	.byte	0x04, 0x17
        /*00ba*/ 	.short	(.L_2087 - .L_2086)
.L_2086:
        /*00bc*/ 	.word	0x00000000
        /*00c0*/ 	.short	0x0008
        /*00c2*/ 	.short	0x0034
        /*00c4*/ 	.byte	0x00, 0xf0, 0x11, 0x00


	//----- nvinfo : EIATTR_KPARAM_INFO
	.align		4
.L_2087:
        /*00c8*/ 	.byte	0x04, 0x17
        /*00ca*/ 	.short	(.L_2089 - .L_2088)
.L_2088:
        /*00cc*/ 	.word	0x00000000
        /*00d0*/ 	.short	0x0007
        /*00d2*/ 	.short	0x0030
        /*00d4*/ 	.byte	0x00, 0xf0, 0x11, 0x00


	//----- nvinfo : EIATTR_KPARAM_INFO
	.align		4
.L_2089:
        /*00d8*/ 	.byte	0x04, 0x17
        /*00da*/ 	.short	(.L_2091 - .L_2090)
.L_2090:
        /*00dc*/ 	.word	0x00000000
        /*00e0*/ 	.short	0x0006
        /*00e2*/ 	.short	0x002c
        /*00e4*/ 	.byte	0x00, 0xf0, 0x11, 0x00


	//----- nvinfo : EIATTR_KPARAM_INFO
	.align		4
.L_2091:
        /*00e8*/ 	.byte	0x04, 0x17
        /*00ea*/ 	.short	(.L_2093 - .L_2092)
.L_2092:
        /*00ec*/ 	.word	0x00000000
        /*00f0*/ 	.short	0x0005
        /*00f2*/ 	.short	0x0028
        /*00f4*/ 	.byte	0x00, 0xf0, 0x11, 0x00


	//----- nvinfo : EIATTR_KPARAM_INFO
	.align		4
.L_2093:
        /*00f8*/ 	.byte	0x04, 0x17
        /*00fa*/ 	.short	(.L_2095 - .L_2094)
.L_2094:
        /*00fc*/ 	.word	0x00000000
        /*0100*/ 	.short	0x0004
        /*0102*/ 	.short	0x0020
        /*0104*/ 	.byte	0x00, 0xf5, 0x21, 0x00


	//----- nvinfo : EIATTR_KPARAM_INFO
	.align		4
.L_2095:
        /*0108*/ 	.byte	0x04, 0x17
        /*010a*/ 	.short	(.L_2097 - .L_2096)
.L_2096:
        /*010c*/ 	.word	0x00000000
        /*0110*/ 	.short	0x0003
        /*0112*/ 	.short	0x0018
        /*0114*/ 	.byte	0x00, 0xf5, 0x21, 0x00


	//----- nvinfo : EIATTR_KPARAM_INFO
	.align		4
.L_2097:
        /*0118*/ 	.byte	0x04, 0x17
        /*011a*/ 	.short	(.L_2099 - .L_2098)
.L_2098:
        /*011c*/ 	.word	0x00000000
        /*0120*/ 	.short	0x0002
        /*0122*/ 	.short	0x0010
        /*0124*/ 	.byte	0x00, 0xf5, 0x21, 0x00


	//----- nvinfo : EIATTR_KPARAM_INFO
	.align		4
.L_2099:
        /*0128*/ 	.byte	0x04, 0x17
        /*012a*/ 	.short	(.L_2101 - .L_2100)
.L_2100:
        /*012c*/ 	.word	0x00000000
        /*0130*/ 	.short	0x0001
        /*0132*/ 	.short	0x0008
        /*0134*/ 	.byte	0x00, 0xf5, 0x21, 0x00


	//----- nvinfo : EIATTR_KPARAM_INFO
	.align		4
.L_2101:
        /*0138*/ 	.byte	0x04, 0x17
        /*013a*/ 	.short	(.L_2103 - .L_2102)
.L_2102:
        /*013c*/ 	.word	0x00000000
        /*0140*/ 	.short	0x0000
        /*0142*/ 	.short	0x0000
        /*0144*/ 	.byte	0x00, 0xf5, 0x21, 0x00


	//----- nvinfo : EIATTR_SPARSE_MMA_MASK
	.align		4
.L_2103:
        /*0148*/ 	.byte	0x03, 0x50
        /*014a*/ 	.short	0x0000


	//----- nvinfo : EIATTR_MAXREG_COUNT
	.align		4
        /*014c*/ 	.byte	0x03, 0x1b
        /*014e*/ 	.short	0x00ff


	//----- nvinfo : EIATTR_NUM_BARRIERS
	.align		4
        /*0150*/ 	.byte	0x02, 0x4c
        /*0152*/ 	.byte	0x01
	.zero		1


	//----- nvinfo : EIATTR_MERCURY_ISA_VERSION
	.align		4
        /*0154*/ 	.byte	0x03, 0x5f
        /*0156*/ 	.short	0x0101


	//----- nvinfo : EIATTR_VRC_CTA_INIT_COUNT
	.align		4
        /*0158*/ 	.byte	0x02, 0x4a
	.zero		1
	.zero		1


	//----- nvinfo : EIATTR_EXIT_INSTR_OFFSETS
	.align		4
        /*015c*/ 	.byte	0x04, 0x1c
        /*015e*/ 	.short	(.L_2105 - .L_2104)


	//   ....[0]....
.L_2104:
        /*0160*/ 	.word	0x00000080


	//   ....[1]....
        /*0164*/ 	.word	0x00000270


	//   ....[2]....
        /*0168*/ 	.word	0x0000c6a0


	//   ....[3]....
        /*016c*/ 	.word	0x0000c730


	//   ....[4]....
        /*0170*/ 	.word	0x0000c770


	//----- nvinfo : EIATTR_CRS_STACK_SIZE
	.align		4
.L_2105:
        /*0174*/ 	.byte	0x04, 0x1e
        /*0176*/ 	.short	(.L_2107 - .L_2106)
.L_2106:
        /*0178*/ 	.word	0x00000000


	//----- nvinfo : EIATTR_CBANK_PARAM_SIZE
	.align		4
.L_2107:
        /*017c*/ 	.byte	0x03, 0x19
        /*017e*/ 	.short	0x0074


	//----- nvinfo : EIATTR_PARAM_CBANK
	.align		4
        /*0180*/ 	.byte	0x04, 0x0a
        /*0182*/ 	.short	(.L_2109 - .L_2108)
	.align		4
.L_2108:
        /*0184*/ 	.word	index@(.nv.constant0._Z23gemm_half_q_half_kernelILi1ELb1ELb1EEvPK6__halfPKjS4_S2_PS0_iiiiPKtS7_iiiiiibS2_i)
        /*0188*/ 	.short	0x0380
        /*018a*/ 	.short	0x0074


	//----- nvinfo : EIATTR_SW_WAR
	.align		4
.L_2109:
        /*018c*/ 	.byte	0x04, 0x36
        /*018e*/ 	.short	(.L_2111 - .L_2110)
.L_2110:
        /*0190*/ 	.word	0x00000008
.L_2111:


//--------------------- .nv.info._Z23gemm_half_q_half_kernelILi8ELb1ELb0EEvPK6__halfPKjS4_S2_PS0_iiiiPKtS7_iiiiiibS2_i --------------------------
	.section	.nv.info._Z23gemm_half_q_half_kernelILi8ELb1ELb0EEvPK6__halfPKjS4_S2_PS0_iiiiPKtS7_iiiiiibS2_i,"",@"SHT_CUDA_INFO"
	.sectionflags	@""
	.align	4


	//----- nvinfo : EIATTR_CUDA_API_VERSION
	.align		4
        /*0000*/ 	.byte	0x04, 0x37
        /*0002*/ 	.short	(.L_2113 - .L_2112)
.L_2112:
        /*0004*/ 	.word	0x00000082


	//----- nvinfo : EIATTR_KPARAM_INFO
	.align		4
.L_2113:
        /*0008*/ 	.byte	0x04, 0x17
        /*000a*/ 	.short	(.L_2115 - .L_2114)
.L_2114:
        /*000c*/ 	.word	0x00000000
        /*0010*/ 	.short	0x0013
        /*0012*/ 	.short	0x0070
        /*0014*/ 	.byte	0x00, 0xf0, 0x11, 0x00


	//----- nvinfo : EIATTR_KPARAM_INFO
	.align		4
.L_2115:
        /*0018*/ 	.byte	0x04, 0x17
        /*001a*/ 	.short	(.L_2117 - .L_2116)
.L_2116:
        /*001c*/ 	.word	0x00000000
        /*0020*/ 	.short	0x0012
        /*0022*/ 	.short	0x0068
        /*0024*/ 	.byte	0x00, 0xf5, 0x21, 0x00


	//----- nvinfo : EIATTR_KPARAM_INFO
	.align		4
.L_2117:
        /*0028*/ 	.byte	0x04, 0x17
        /*002a*/ 	.short	(.L_2119 - .L_2118)
.L_2118:
        /*002c*/ 	.word	0x00000000
        /*0030*/ 	.short	0x0011
        /*0032*/ 	.short	0x0060
        /*0034*/ 	.byte	0x00, 0xf0, 0x05, 0x00


	//----- nvinfo : EIATTR_KPARAM_INFO
	.align		4
.L_2119:
        /*0038*/ 	.byte	0x04, 0x17
        /*003a*/ 	.short	(.L_2121 - .L_2120)
.L_2120:
        /*003c*/ 	.word	0x00000000
        /*0040*/ 	.short	0x0010
        /*0042*/ 	.short	0x005c
        /*0044*/ 	.byte	0x00, 0xf0, 0x11, 0x00


	//----- nvinfo : EIATTR_KPARAM_INFO
	.align		4
.L_2121:
        /*0048*/ 	.byte	0x04, 0x17
        /*004a*/ 	.short	(.L_2123 - .L_2122)
.L_2122:
        /*004c*/ 	.word	0x00000000
        /*0050*/ 	.short	0x000f
        /*0052*/ 	.short	0x0058
        /*0054*/ 	.byte	0x00, 0xf0, 0x11, 0x00


	//----- nvinfo : EIATTR_KPARAM_INFO
	.align		4
.L_2123:
        /*0058*/ 	.byte	0x04, 0x17
        /*005a*/ 	.short	(.L_2125 - .L_2124)
.L_2124:
        /*005c*/ 	.word	0x00000000
        /*0060*/ 	.short	0x000e
        /*0062*/ 	.short	0x0054
        /*0064*/ 	.byte	0x00, 0xf0, 0x11, 0x00


	//----- nvinfo : EIATTR_KPARAM_INFO
	.align		4
.L_2125:
        /*0068*/ 	.byte	0x04, 0x17
        /*006a*/ 	.short	(.L_2127 - .L_2126)
.L_2126:
        /*006c*/ 	.word	0x00000000
        /*0070*/ 	.short	0x000d
        /*0072*/ 	.short	0x0050
        /*0074*/ 	.byte	0x00, 0xf0, 0x11, 0x00


	//----- nvinfo : EIATTR_KPARAM_INFO
	.align		4
.L_2127:
        /*0078*/ 	.byte	0x04, 0x17
        /*007a*/ 	.short	(.L_2129 - .L_2128)
.L_2128:
        /*007c*/ 	.word	0x00000000
        /*0080*/ 	.short	0x000c
        /*0082*/ 	.short	0x004c
        /*0084*/ 	.byte	0x00, 0xf0, 0x11, 0x00


	//----- nvinfo : EIATTR_KPARAM_INFO
	.align		4
.L_2129:
        /*0088*/ 	.byte	0x04, 0x17
        /*008a*/ 	.short	(.L_2131 - .L_2130)
.L_2130:
        /*008c*/ 	.word	0x00000000
        /*0090*/ 	.short	0x000b
        /*0092*/ 	.short	0x0048
        /*0094*/ 	.byte	0x00, 0xf0, 0x11, 0x00


	//----- nvinfo : EIATTR_KPARAM_INFO
	.align		4
.L_2131:
        /*0098*/ 	.byte	0x04, 0x17
        /*009a*/ 	.short	(.L_2133 - .L_2132)
.L_2132:
        /*009c*/ 	.word	0x00000000
        /*00a0*/ 	.short	0x000a
        /*00a2*/ 	.short	0x0040
        /*00a4*/ 	.byte	0x00, 0xf5, 0x21, 0x00


	//----- nvinfo : EIATTR_KPARAM_INFO
	.align		4
.L_2133:
        /*00a8*/ 	.byte	0x04, 0x17
        /*00aa*/ 	.short	(.L_2135 - .L_2134)
.L_2134:
        /*00ac*/ 	.word	0x00000000
        /*00b0*/ 	.short	0x0009
        /*00b2*/ 	.short	0x0038
        /*00b4*/ 	.byte	0x00, 0xf5, 0x21, 0x00


	//----- nvinfo : EIATTR_KPARAM_INFO
	.align		4
.L_2135:
        /*00b8*/ 	.byte	0x04, 0x17
        /*00ba*/ 	.short	(.L_2137 - .L_2136)
.L_2136:
        /*00bc*/ 	.word	0x00000000
        /*00c0*/ 	.short	0x0008
        /*00c2*/ 	.short	0x0034
        /*00c4*/ 	.byte	0x00, 0xf0, 0x11, 0x00


	//----- nvinfo : EIATTR_KPARAM_INFO
	.align		4
.L_2137:
        /*00c8*/ 	.byte	0x04, 0x17
        /*00ca*/ 	.short	(.L_2139 - .L_2138)
.L_2138:
        /*00cc*/ 	.word	0x00000000
        /*00d0*/ 	.short	0x0007
        /*00d2*/ 	.short	0x0030
        /*00d4*/ 	.byte	0x00, 0xf0, 0x11, 0x00


	//----- nvinfo : EIATTR_KPARAM_INFO
	.align		4
.L_2139:
        /*00d8*/ 	.byte	0x04, 0x17
        /*00da*/ 	.short	(.L_2141 - .L_2140)
.L_2140:
        /*00dc*/ 	.word	0x00000000
        /*00e0*/ 	.short	0x0006
        /*00e2*/ 	.short	0x002c
        /*00e4*/ 	.byte	0x00, 0xf0, 0x11, 0x00


	//----- nvinfo : EIATTR_KPARAM_INFO
	.align		4
.L_2141:
        /*00e8*/ 	.byte	0x04, 0x17
        /*00ea*/ 	.short	(.L_2143 - .L_2142)
.L_2142:
        /*00ec*/ 	.word	0x00000000
        /*00f0*/ 	.short	0x0005
        /*00f2*/ 	.short	0x0028
        /*00f4*/ 	.byte	0x00, 0xf0, 0x11, 0x00


	//----- nvinfo : EIATTR_KPARAM_INFO
	.align		4
.L_2143:
        /*00f8*/ 	.byte	0x04, 0x17
        /*00fa*/ 	.short	(.L_2145 - .L_2144)
.L_2144:
        /*00fc*/ 	.word	0x00000000
        /*0100*/ 	.short	0x0004
        /*0102*/ 	.short	0x0020
        /*0104*/ 	.byte	0x00, 0xf5, 0x21, 0x00


	//----- nvinfo : EIATTR_KPARAM_INFO
	.align		4
.L_2145:
        /*0108*/ 	.byte	0x04, 0x17
        /*010a*/ 	.short	(.L_2147 - .L_2146)
.L_2146:
        /*010c*/ 	.word	0x00000000
        /*0110*/ 	.short	0x0003
        /*0112*/ 	.short	0x0018
        /*0114*/ 	.byte	0x00, 0xf5, 0x21, 0x00


	//----- nvinfo : EIATTR_KPARAM_INFO
	.align		4
.L_2147:
        /*0118*/ 	.byte	0x04, 0x17
        /*011a*/ 	.short	(.L_2149 - .L_2148)
.L_2148:
        /*011c*/ 	.word	0x00000000
        /*0120*/ 	.short	0x0002
        /*0122*/ 	.short	0x0010
        /*0124*/ 	.byte	0x00, 0xf5, 0x21, 0x00


	//----- nvinfo : EIATTR_KPARAM_INFO
	.align		4
.L_2149:
        /*0128*/ 	.byte	0x04, 0x17
        /*012a*/ 	.short	(.L_2151 - .L_2150)
.L_2150:
        /*012c*/ 	.word	0x00000000
        /*0130*/ 	.short	0x0001
        /*0132*/ 	.short	0x0008
        /*0134*/ 	.byte	0x00, 0xf5, 0x21, 0x00


	//----- nvinfo : EIATTR_KPARAM_INFO
	.align		4
.L_2151:
        /*0138*/ 	.byte	0x04, 0x17
        /*013a*/ 	.short	(.L_2153 - .L_2152)
.L_2152:
        /*013c*/ 	.word	0x00000000
        /*0140*/ 	.short	0x0000
        /*0142*/ 	.short	0x0000
        /*0144*/ 	.byte	0x00, 0xf5, 0x21, 0x00


	//----- nvinfo : EIATTR_SPARSE_MMA_MASK
	.align		4
.L_2153:
        /*0148*/ 	.byte	0x03, 0x50
        /*014a*/ 	.short	0x0000


	//----- nvinfo : EIATTR_MAXREG_COUNT
	.align		4
        /*014c*/ 	.byte	0x03, 0x1b
        /*014e*/ 	.short	0x00ff


	//----- nvinfo : EIATTR_NUM_BARRIERS
	.align		4
        /*0150*/ 	.byte	0x02, 0x4c
        /*0152*/ 	.byte	0x01
	.zero		1


	//----- nvinfo : EIATTR_MERCURY_ISA_VERSION
	.align		4
        /*0154*/ 	.byte	0x03, 0x5f
        /*0156*/ 	.short	0x0101


	//----- nvinfo : EIATTR_VRC_CTA_INIT_COUNT
	.align		4
        /*0158*/ 	.byte	0x02, 0x4a
	.zero		1
	.zero		1


	//----- nvinfo : EIATTR_EXIT_INSTR_OFFSETS
	.align		4
        /*015c*/ 	.byte	0x04, 0x1c
        /*015e*/ 	.short	(.L_2155 - .L_2154)


	//   ....[0]....
.L_2154:
        /*0160*/ 	.word	0x000001b0


	//   ....[1]....
        /*0164*/ 	.word	0x000006c0


	//   ....[2]....
        /*0168*/ 	.word	0x00001710


	//   ....[3]....
        /*016c*/ 	.word	0x000017a0


	//   ....[4]....
        /*0170*/ 	.word	0x000017d0


	//----- nvinfo : EIATTR_CRS_STACK_SIZE
	.align		4
.L_2155:
        /*0174*/ 	.byte	0x04, 0x1e
        /*0176*/ 	.short	(.L_2157 - .L_2156)
.L_2156:
        /*0178*/ 	.word	0x00000000


	//----- nvinfo : EIATTR_CBANK_PARAM_SIZE
	.align		4
.L_2157:
        /*017c*/ 	.byte	0x03, 0x19
        /*017e*/ 	.short	0x0074


	//----- nvinfo : EIATTR_PARAM_CBANK
	.align		4
        /*0180*/ 	.byte	0x04, 0x0a
        /*0182*/ 	.short	(.L_2159 - .L_2158)
	.align		4
.L_2158:
        /*0184*/ 	.word	index@(.nv.constant0._Z23gemm_half_q_half_kernelILi8ELb1ELb0EEvPK6__halfPKjS4_S2_PS0_iiiiPKtS7_iiiiiibS2_i)
        /*0188*/ 	.short	0x0380
        /*018a*/ 	.short	0x0074


	//----- nvinfo : EIATTR_SW_WAR
	.align		4
.L_2159:
        /*018c*/ 	.byte	0x04, 0x36
        /*018e*/ 	.short	(.L_2161 - .L_2160)
.L_2160:
        /*0190*/ 	.word	0x00000008
.L_2161:


//--------------------- .nv.info._Z23gemm_half_q_half_kernelILi7ELb1ELb0EEvPK6__halfPKjS4_S2_PS0_iiiiPKtS7_iiiiiibS2_i --------------------------
	.section	.nv.info._Z23gemm_half_q_half_kernelILi7ELb1ELb0EEvPK6__halfPKjS4_S2_PS0_iiiiPKtS7_iiiiiibS2_i,"",@"SHT_CUDA_INFO"
	.sectionflags	@""
	.align	4


	//----- nvinfo : EIATTR_CUDA_API_VERSION
	.align		4
        /*0000*/ 	.byte	0x04, 0x37
        /*0002*/ 	.short	(.L_2163 - .L_2162)
.L_2162:
        /*0004*/ 	.word	0x00000082


	//----- nvinfo : EIATTR_KPARAM_INFO
	.align		4
.L_2163:
        /*0008*/ 	.byte	0x04, 0x17
        /*000a*/ 	.short	(.L_2165 - .L_2164)
.L_2164:
        /*000c*/ 	.word	0x00000000
        /*0010*/ 	.short	0x0013
        /*0012*/ 	.short	0x0070
        /*0014*/ 	.byte	0x00, 0xf0, 0x11, 0x00


	//----- nvinfo : EIATTR_KPARAM_INFO
	.align		4
.L_2165:
        /*0018*/ 	.byte	0x04, 0x17
        /*001a*/ 	.short	(.L_2167 - .L_2166)
.L_2166:
        /*001c*/ 	.word	0x00000000
        /*0020*/ 	.short	0x0012
        /*0022*/ 	.short	0x0068
        /*0024*/ 	.byte	0x00, 0xf5, 0x21, 0x00


	//----- nvinfo : EIATTR_KPARAM_INFO
	.align		4
.L_2167:
        /*0028*/ 	.byte	0x04, 0x17
        /*002a*/ 	.short	(.L_2169 - .L_2168)
.L_2168:
        /*002c*/ 	.word	0x00000000
        /*0030*/ 	.short	0x0011
        /*0032*/ 	.short	0x0060
        /*0034*/ 	.byte	0x00, 0xf0, 0x05, 0x00


	//----- nvinfo : EIATTR_KPARAM_INFO
	.align		4
.L_2169:
        /*0038*/ 	.byte	0x04, 0x17
        /*003a*/ 	.short	(.L_2171 - .L_2170)
.L_2170:
        /*003c*/ 	.word	0x00000000
        /*0040*/ 	.short	0x0010
        /*0042*/ 	.short	0x005c
        /*0044*/ 	.byte	0x00, 0xf0, 0x11, 0x00


	//----- nvinfo : EIATTR_KPARAM_INFO
	.align		4
.L_2171:
        /*0048*/ 	.byte	0x04, 0x17
        /*004a*/ 	.short	(.L_2173 - .L_2172)
.L_2172:
        /*004c*/ 	.word	0x00000000
        /*0050*/ 	.short	0x000f
        /*0052*/ 	.short	0x0058
        /*0054*/ 	.byte	0x00, 0xf0, 0x11, 0x00


	//----- nvinfo : EIATTR_KPARAM_INFO
	.align		4
.L_2173:
        /*0058*/ 	.byte	0x04, 0x17
        /*005a*/ 	.short	(.L_2175 - .L_2174)
.L_2174:
        /*005c*/ 	.word	0x00000000
        /*0060*/ 	.short	0x000e
        /*0062*/ 	.short	0x0054
        /*0064*/ 	.byte	0x00, 0xf0, 0x11, 0x00


	//----- nvinfo : EIATTR_KPARAM_INFO
	.align		4
.L_2175:
        /*0068*/ 	.byte	0x04, 0x17
        /*006a*/ 	.short	(.L_2177 - .L_2176)
.L_2176:
        /*006c*/ 	.word	0x00000000
        /*0070*/ 	.short	0x000d
        /*0072*/ 	.short	0x0050
        /*0074*/ 	.byte	0x00, 0xf0, 0x11, 0x00


	//----- nvinfo : EIATTR_KPARAM_INFO
	.align		4
.L_2177:
        /*0078*/ 	.byte	0x04, 0x17
        /*007a*/ 	.short	(.L_2179 - .L_2178)
.L_2178:
        /*007c*/ 	.word	0x00000000
        /*0080*/ 	.short	0x000c
        /*0082*/ 	.short	0x004c
        /*0084*/ 	.byte	0x00, 0xf0, 0x11, 0x00


	//----- nvinfo : EIATTR_KPARAM_INFO
	.align		4
.L_2179:
        /*0088*/ 	.byte	0x04, 0x17
        /*008a*/ 	.short	(.L_2181 - .L_2180)
.L_2180:
        /*008c*/ 	.word	0x00000000
        /*0090*/ 	.short	0x000b
        /*0092*/ 	.short	0x0048
        /*0094*/ 	.byte	0x00, 0xf0, 0x11, 0x00


	//----- nvinfo : EIATTR_KPARAM_INFO
	.align		4
.L_2181:
        /*0098*/ 	.byte	0x04, 0x17
        /*009a*/ 	.short	(.L_2183 - .L_2182)
.L_2182:
        /*009c*/ 	.word	0x00000000
        /*00a0*/ 	.short	0x000a
        /*00a2*/ 	.short	0x0040
        /*00a4*/ 	.byte	0x00, 0xf5, 0x21, 0x00


	//----- nvinfo : EIATTR_KPARAM_INFO
	.align		4
.L_2183:
        /*00a8*/ 	.byte	0x04, 0x17
        /*00aa*/ 	.short	(.L_2185 - .L_2184)
.L_2184:
        /*00ac*/ 	.word	0x00000000
        /*00b0*/ 	.short	0x0009
        /*00b2*/ 	.short	0x0038
        /*00b4*/ 	.byte	0x00, 0xf5, 0x21, 0x00


	//----- nvinfo : EIATTR_KPARAM_INFO
	.align		4
.L_2185:
        /*00b8*/ 	.byte	0x04, 0x17
        /*00ba*/ 	.short	(.L_2187 - .L_2186)
.L_2186:
        /*00bc*/ 	.word	0x00000000
        /*00c0*/ 	.short	0x0008
        /*00c2*/ 	.short	0x0034
        /*00c4*/ 	.byte	0x00, 0xf0, 0x11, 0x00


	//----- nvinfo : EIATTR_KPARAM_INFO
	.align		4
.L_2187:
        /*00c8*/ 	.byte	0x04, 0x17
        /*00ca*/ 	.short	(.L_2189 - .L_2188)
.L_2188:
        /*00cc*/ 	.word	0x00000000
        /*00d0*/ 	.short	0x0007
        /*00d2*/ 	.short	0x0030
        /*00d4*/ 	.byte	0x00, 0xf0, 0x11, 0x00


	//----- nvinfo : EIATTR_KPARAM_INFO
	.align		4
.L_2189:
        /*00d8*/ 	.byte	0x04, 0x17
        /*00da*/ 	.short	(.L_2191 - .L_2190)
.L_2190:
        /*00dc*/ 	.word	0x00000000
        /*00e0*/ 	.short	0x0006
        /*00e2*/ 	.short	0x002c
        /*00e4*/ 	.byte	0x00, 0xf0, 0x11, 0x00


	//----- nvinfo : EIATTR_KPARAM_INFO
	.align		4
.L_2191:
        /*00e8*/ 	.byte	0x04, 0x17
        /*00ea*/ 	.short	(.L_2193 - .L_2192)
.L_2192:
        /*00ec*/ 	.word	0x00000000
        /*00f0*/ 	.short	0x0005
        /*00f2*/ 	.short	0x0028
        /*00f4*/ 	.byte	0x00, 0xf0, 0x11, 0x00


	//----- nvinfo : EIATTR_KPARAM_INFO
	.align		4
.L_2193:
        /*00f8*/ 	.byte	0x04, 0x17
        /*00fa*/ 	.short	(.L_2195 - .L_2194)
.L_2194:
        /*00fc*/ 	.word	0x00000000
        /*0100*/ 	.short	0x0004
        /*0102*/ 	.short	0x0020
        /*0104*/ 	.byte	0x00, 0xf5, 0x21, 0x00


	//----- nvinfo : EIATTR_KPARAM_INFO
	.align		4
.L_2195:
        /*0108*/ 	.byte	0x04, 0x17
        /*010a*/ 	.short	(.L_2197 - .L_2196)
.L_2196:
        /*010c*/ 	.word	0x00000000
        /*0110*/ 	.short	0x0003
        /*0112*/ 	.short	0x0018
        /*0114*/ 	.byte	0x00, 0xf5, 0x21, 0x00


	//----- nvinfo : EIATTR_KPARAM_INFO
	.align		4
.L_2197:
        /*0118*/ 	.byte	0x04, 0x17
        /*011a*/ 	.short	(.L_2199 - .L_2198)
.L_2198:
        /*011c*/ 	.word	0x00000000
        /*0120*/ 	.short	0x0002
        /*0122*/ 	.short	0x0010
        /*0124*/ 	.byte	0x00, 0xf5, 0x21, 0x00


	//----- nvinfo : EIATTR_KPARAM_INFO
	.align		4
.L_2199:
        /*0128*/ 	.byte	0x04, 0x17
        /*012a*/ 	.short	(.L_2201 - .L_2200)
.L_2200:
        /*012c*/ 	.word	0x00000000
        /*0130*/ 	.short	0x0001
        /*0132*/ 	.short	0x0008
        /*0134*/ 	.byte	0x00, 0xf5, 0x21, 0x00


	//----- nvinfo : EIATTR_KPARAM_INFO
	.align		4
.L_2201:
        /*0138*/ 	.byte	0x04, 0x17
        /*013a*/ 	.short	(.L_2203 - .L_2202)
.L_2202:
        /*013c*/ 	.word	0x00000000
        /*0140*/ 	.short	0x0000
        /*0142*/ 	.short	0x0000
        /*0144*/ 	.byte	0x00, 0xf5, 0x21, 0x00


	//----- nvinfo : EIATTR_SPARSE_MMA_MASK
	.align		4
.L_2203:
        /*0148*/ 	.byte	0x03, 0x50
        /*014a*/ 	.short	0x0000


	//----- nvinfo : EIATTR_MAXREG_COUNT
	.align		4
        /*014c*/ 	.byte	0x03, 0x1b
        /*014e*/ 	.short	0x00ff


	//----- nvinfo : EIATTR_NUM_BARRIERS
	.align		4
        /*0150*/ 	.byte	0x02, 0x4c
        /*0152*/ 	.byte	0x01
	.zero		1


	//----- nvinfo : EIATTR_MERCURY_ISA_VERSION
	.align		4
        /*0154*/ 	.byte	0x03, 0x5f
        /*0156*/ 	.short	0x0101


	//----- nvinfo : EIATTR_VRC_CTA_INIT_COUNT
	.align		4
        /*0158*/ 	.byte	0x02, 0x4a
	.zero		1
	.zero		1


	//----- nvinfo : EIATTR_EXIT_INSTR_OFFSETS
	.align		4
        /*015c*/ 	.byte	0x04, 0x1c
        /*015e*/ 	.short	(.L_2205 - .L_2204)


	//   ....[0]....
.L_2204:
        /*0160*/ 	.word	0x00000180


	//   ....[1]....
        /*0164*/ 	.word	0x00000620


	//   ....[2]....
        /*0168*/ 	.word	0x00001460


	//   ....[3]....
        /*016c*/ 	.word	0x000014f0


	//   ....[4]....
        /*0170*/ 	.word	0x00001520


	//----- nvinfo : EIATTR_CRS_STACK_SIZE
	.align		4
.L_2205:
        /*0174*/ 	.byte	0x04, 0x1e
        /*0176*/ 	.short	(.L_2207 - .L_2206)
.L_2206:
        /*0178*/ 	.word	0x00000000


	//----- nvinfo : EIATTR_CBANK_PARAM_SIZE
	.align		4
.L_2207:
        /*017c*/ 	.byte	0x03, 0x19
        /*017e*/ 	.short	0x0074


	//----- nvinfo : EIATTR_PARAM_CBANK
	.align		4
        /*0180*/ 	.byte	0x04, 0x0a
        /*0182*/ 	.short	(.L_2209 - .L_2208)
	.align		4
.L_2208:
        /*0184*/ 	.word	index@(.nv.constant0._Z23gemm_half_q_half_kernelILi7ELb1ELb0EEvPK6__halfPKjS4_S2_PS0_iiiiPKtS7_iiiiiibS2_i)
        /*0188*/ 	.short	0x0380
        /*018a*/ 	.short	0x0074


	//----- nvinfo : EIATTR_SW_WAR
	.align		4
.L_2209:
        /*018c*/ 	.byte	0x04, 0x36
        /*018e*/ 	.short	(.L_2211 - .L_2210)
.L_2210:
        /*0190*/ 	.word	0x00000008
.L_2211:


//--------------------- .nv.info._Z23gemm_half_q_half_kernelILi6ELb1ELb0EEvPK6__halfPKjS4_S2_PS0_iiiiPKtS7_iiiiiibS2_i --------------------------
	.section	.nv.info._Z23gemm_half_q_half_kernelILi6ELb1ELb0EEvPK6__halfPKjS4_S2_PS0_iiiiPKtS7_iiiiiibS2_i,"",@"SHT_CUDA_INFO"
	.sectionflags	@""
	.align	4


	//----- nvinfo : EIATTR_CUDA_API_VERSION
	.align		4
        /*0000*/ 	.byte	0x04, 0x37
        /*0002*/ 	.short	(.L_2213 - .L_2212)
.L_2212:
        /*0004*/ 	.word	0x00000082


	//----- nvinfo : EIATTR_KPARAM_INFO
	.align		4
.L_2213:
        /*0008*/ 	.byte	0x04, 0x17
        /*000a*/ 	.short	(.L_2215 - .L_2214)
.L_2214:
        /*000c*/ 	.word	0x00000000
        /*0010*/ 	.short	0x0013
        /*0012*/ 	.short	0x0070
        /*0014*/ 	.byte	0x00, 0xf0, 0x11, 0x00


	//----- nvinfo : EIATTR_KPARAM_INFO
	.align		4
.L_2215:
        /*0018*/ 	.byte	0x04, 0x17
        /*001a*/ 	.short	(.L_2217 - .L_2216)
.L_2216:
        /*001c*/ 	.word	0x00000000
        /*0020*/ 	.short	0x0012
        /*0022*/ 	.short	0x0068
        /*0024*/ 	.byte	0x00, 0xf5, 0x21, 0x00


	//----- nvinfo : EIATTR_KPARAM_INFO
	.align		4
.L_2217:
        /*0028*/ 	.byte	0x04, 0x17
        /*002a*/ 	.short	(.L_2219 - .L_2218)
.L_2218:
        /*002c*/ 	.word	0x00000000
        /*0030*/ 	.short	0x0011
        /*0032*/ 	.short	0x0060
        /*0034*/ 	.byte	0x00, 0xf0, 0x05, 0x00


	//----- nvinfo : EIATTR_KPARAM_INFO
	.align		4
.L_2219:
        /*0038*/ 	.byte	0x04, 0x17
        /*003a*/ 	.short	(.L_2221 - .L_2220)
.L_2220:
        /*003c*/ 	.word	0x00000000
        /*0040*/ 	.short	0x0010
        /*0042*/ 	.short	0x005c
        /*0044*/ 	.byte	0x00, 0xf0, 0x11, 0x00


	//----- nvinfo : EIATTR_KPARAM_INFO
	.align		4
.L_2221:
        /*0048*/ 	.byte	0x04, 0x17
        /*004a*/ 	.short	(.L_2223 - .L_2222)
.L_2222:
        /*004c*/ 	.word	0x00000000
        /*0050*/ 	.short	0x000f
        /*0052*/ 	.short	0x0058
        /*0054*/ 	.byte	0x00, 0xf0, 0x11, 0x00


	//----- nvinfo : EIATTR_KPARAM_INFO
	.align		4
.L_2223:
        /*0058*/ 	.byte	0x04, 0x17
        /*005a*/ 	.short	(.L_2225 - .L_2224)
.L_2224:
        /*005c*/ 	.word	0x00000000
        /*0060*/ 	.short	0x000e
        /*0062*/ 	.short	0x0054
        /*0064*/ 	.byte	0x00, 0xf0, 0x11, 0x00


	//----- nvinfo : EIATTR_KPARAM_INFO
	.align		4
.L_2225:
        /*0068*/ 	.byte	0x04, 0x17
        /*006a*/ 	.short	(.L_2227 - .L_2226)
.L_2226:
        /*006c*/ 	.word	0x00000000
        /*0070*/ 	.short	0x000d
        /*0072*/ 	.short	0x0050
        /*0074*/ 	.byte	0x00, 0xf0, 0x11, 0x00


	//----- nvinfo : EIATTR_KPARAM_INFO
	.align		4
.L_2227:
        /*0078*/ 	.byte	0x04, 0x17
        /*007a*/ 	.short	(.L_2229 - .L_2228)
.L_2228:
        /*007c*/ 	.word	0x00000000
        /*0080*/ 	.short	0x000c
        /*0082*/ 	.short	0x004c
        /*0084*/ 	.byte	0x00, 0xf0, 0x11, 0x00


	//----- nvinfo : EIATTR_KPARAM_INFO
	.align		4
.L_2229:
        /*0088*/ 	.byte	0x04, 0x17
        /*008a*/ 	.short	(.L_2231 - .L_2230)
.L_2230:
        /*008c*/ 	.word	0x00000000
        /*0090*/ 	.short	0x000b
        /*0092*/ 	.short	0x0048
        /*0094*/ 	.byte	0x00, 0xf0, 0x11, 0x00


	//----- nvinfo : EIATTR_KPARAM_INFO
	.align		4
.L_2231:
        /*0098*/ 	.byte	0x04, 0x17
        /*009a*/ 	.short	(.L_2233 - .L_2232)
.L_2232:
        /*009c*/ 	.word	0x00000000
        /*00a0*/ 	.short	0x000a
        /*00a2*/ 	.short	0x0040
        /*00a4*/ 	.byte	0x00, 0xf5, 0x21, 0x00


	//----- nvinfo : EIATTR_KPARAM_INFO
	.align		4
.L_2233:
        /*00a8*/ 	.byte	0x04, 0x17
        /*00aa*/ 	.short	(.L_2235 - .L_2234)
.L_2234:
        /*00ac*/ 	.word	0x00000000
        /*00b0*/ 	.short	0x0009
        /*00b2*/ 	.short	0x0038
        /*00b4*/ 	.byte	0x00, 0xf5, 0x21, 0x00


	//----- nvinfo : EIATTR_KPARAM_INFO
	.align		4
.L_2235:
        /*00b8*/ 	.byte	0x04, 0x17
        /*00ba*/ 	.short	(.L_2237 - .L_2236)
.L_2236:
        /*00bc*/ 	.word	0x00000000
        /*00c0*/ 	.short	0x0008
        /*00c2*/ 	.short	0x0034
        /*00c4*/ 	.byte	0x00, 0xf0, 0x11, 0x00


	//----- nvinfo : EIATTR_KPARAM_INFO
	.align		4
.L_2237:
        /*00c8*/ 	.byte	0x04, 0x17
        /*00ca*/ 	.short	(.L_2239 - .L_2238)
.L_2238:
        /*00cc*/ 	.word	0x00000000
        /*00d0*/ 	.short	0x0007
        /*00d2*/ 	.short	0x0030
        /*00d4*/ 	.byte	0x00, 0xf0, 0x11, 0x00


	//----- nvinfo : EIATTR_KPARAM_INFO
	.align		4
.L_2239:
        /*00d8*/ 	.byte	0x04, 0x17
        /*00da*/ 	.short	(.L_2241 - .L_2240)
.L_2240:
        /*00dc*/ 	.word	0x00000000
        /*00e0*/ 	.short	0x0006
        /*00e2*/ 	.short	0x002c
        /*00e4*/ 	.byte	0x00, 0xf0, 0x11, 0x00


	//----- nvinfo : EIATTR_KPARAM_INFO
	.align		4
.L_2241:
        /*00e8*/ 	.byte	0x04, 0x17
        /*00ea*/ 	.short	(.L_2243 - .L_2242)
.L_2242:
        /*00ec*/ 	.word	0x00000000
        /*00f0*/ 	.short	0x0005
        /*00f2*/ 	.short	0x0028
        /*00f4*/ 	.byte	0x00, 0xf0, 0x11, 0x00


	//----- nvinfo : EIATTR_KPARAM_INFO
	.align		4
.L_2243:
        /*00f8*/ 	.byte	0x04, 0x17
        /*00fa*/ 	.short	(.L_2245 - .L_2244)
.L_2244:
        /*00fc*/ 	.word	0x00000000
        /*0100*/ 	.short	0x0004
        /*0102*/ 	.short	0x0020
        /*0104*/ 	.byte	0x00, 0xf5, 0x21, 0x00


	//----- nvinfo : EIATTR_KPARAM_INFO
	.align		4
.L_2245:
        /*0108*/ 	.byte	0x04, 0x17
        /*010a*/ 	.short	(.L_2247 - .L_2246)
.L_2246:
        /*010c*/ 	.word	0x00000000
        /*0110*/ 	.short	0x0003
        /*0112*/ 	.short	0x0018
        /*0114*/ 	.byte	0x00, 0xf5, 0x21, 0x00


	//----- nvinfo : EIATTR_KPARAM_INFO
	.align		4
.L_2247:
        /*0118*/ 	.byte	0x04, 0x17
        /*011a*/ 	.short	(.L_2249 - .L_2248)
.L_2248:
        /*011c*/ 	.word	0x00000000
        /*0120*/ 	.short	0x0002
        /*0122*/ 	.short	0x0010
        /*0124*/ 	.byte	0x00, 0xf5, 0x21, 0x00


	//----- nvinfo : EIATTR_KPARAM_INFO
	.align		4
.L_2249:
        /*0128*/ 	.byte	0x04, 0x17
        /*012a*/ 	.short	(.L_2251 - .L_2250)
.L_2250:
        /*012c*/ 	.word	0x00000000
        /*0130*/ 	.short	0x0001
        /*0132*/ 	.short	0x0008
        /*0134*/ 	.byte	0x00, 0xf5, 0x21, 0x00


	//----- nvinfo : EIATTR_KPARAM_INFO
	.align		4
.L_2251:
        /*0138*/ 	.byte	0x04, 0x17
        /*013a*/ 	.short	(.L_2253 - .L_2252)
.L_2252:
        /*013c*/ 	.word	0x00000000
        /*0140*/ 	.short	0x0000
        /*0142*/ 	.short	0x0000
        /*0144*/ 	.byte	0x00, 0xf5, 0x21, 0x00


	//----- nvinfo : EIATTR_SPARSE_MMA_MASK
	.align		4
.L_2253:
        /*0148*/ 	.byte	0x03, 0x50
        /*014a*/ 	.short	0x0000


	//----- nvinfo : EIATTR_MAXREG_COUNT
	.align		4
        /*014c*/ 	.byte	0x03, 0x1b
        /*014e*/ 	.short	0x00ff


	//----- nvinfo : EIATTR_NUM_BARRIERS
	.align		4
        /*0150*/ 	.byte	0x02, 0x4c
        /*0152*/ 	.byte	0x01
	.zero		1


	//----- nvinfo : EIATTR_MERCURY_ISA_VERSION
	.align		4
        /*0154*/ 	.byte	0x03, 0x5f
        /*0156*/ 	.short	0x0101


	//----- nvinfo : EIATTR_VRC_CTA_INIT_COUNT
	.align		4
        /*0158*/ 	.byte	0x02, 0x4a
	.zero		1
	.zero		1


	//----- nvinfo : EIATTR_EXIT_INSTR_OFFSETS
	.align		4
        /*015c*/ 	.byte	0x04, 0x1c
        /*015e*/ 	.short	(.L_2255 - .L_2254)


	//   ....[0]....
.L_2254:
        /*0160*/ 	.word	0x00000160


	//   ....[1]....
        /*0164*/ 	.word	0x00000590


	//   ....[2]....
        /*0168*/ 	.word	0x000011c0


	//   ....[3]....
        /*016c*/ 	.word	0x00001250


	//   ....[4]....
        /*0170*/ 	.word	0x00001280


	//----- nvinfo : EIATTR_CRS_STACK_SIZE
	.align		4
.L_2255:
        /*0174*/ 	.byte	0x04, 0x1e
        /*0176*/ 	.short	(.L_2257 - .L_2256)
.L_2256:
        /*0178*/ 	.word	0x00000000


	//----- nvinfo : EIATTR_CBANK_PARAM_SIZE
	.align		4
.L_2257:
        /*017c*/ 	.byte	0x03, 0x19
        /*017e*/ 	.short	0x0074


	//----- nvinfo : EIATTR_PARAM_CBANK
	.align		4
        /*0180*/ 	.byte	0x04, 0x0a
        /*0182*/ 	.short	(.L_2259 - .L_2258)
	.align		4
.L_2258:
        /*0184*/ 	.word	index@(.nv.constant0._Z23gemm_half_q_half_kernelILi6ELb1ELb0EEvPK6__halfPKjS4_S2_PS0_iiiiPKtS7_iiiiiibS2_i)
        /*0188*/ 	.short	0x0380
        /*018a*/ 	.short	0x0074


	//----- nvinfo : EIATTR_SW_WAR
	.align		4
.L_2259:
        /*018c*/ 	.byte	0x04, 0x36
        /*018e*/ 	.short	(.L_2261 - .L_2260)
.L_2260:
        /*0190*/ 	.word	0x00000008
.L_2261:


//--------------------- .nv.info._Z23gemm_half_q_half_kernelILi5ELb1ELb0EEvPK6__halfPKjS4_S2_PS0_iiiiPKtS7_iiiiiibS2_i --------------------------
	.section	.nv.info._Z23gemm_half_q_half_kernelILi5ELb1ELb0EEvPK6__halfPKjS4_S2_PS0_iiiiPKtS7_iiiiiibS2_i,"",@"SHT_CUDA_INFO"
	.sectionflags	@""
	.align	4


	//----- nvinfo : EIATTR_CUDA_API_VERSION
	.align		4
        /*0000*/ 	.byte	0x04, 0x37
        /*0002*/ 	.short	(.L_2263 - .L_2262)
.L_2262:
        /*0004*/ 	.word	0x00000082


	//----- nvinfo : EIATTR_KPARAM_INFO
	.align		4
.L_2263:
        /*0008*/ 	.byte	0x04, 0x17
        /*000a*/ 	.short	(.L_2265 - .L_2264)
.L_2264:
        /*000c*/ 	.word	0x00000000
        /*0010*/ 	.short	0x0013
        /*0012*/ 	.short	0x0070
        /*0014*/ 	.byte	0x00, 0xf0, 0x11, 0x00


	//----- nvinfo : EIATTR_KPARAM_INFO
	.align		4
.L_2265:
        /*0018*/ 	.byte	0x04, 0x17
        /*001a*/ 	.short	(.L_2267 - .L_2266)
.L_2266:
        /*001c*/ 	.word	0x00000000
        /*0020*/ 	.short	0x0012
        /*0022*/ 	.short	0x0068
        /*0024*/ 	.byte	0x00, 0xf5, 0x21, 0x00


	//----- nvinfo : EIATTR_KPARAM_INFO
	.align		4
.L_2267:
        /*0028*/ 	.byte	0x04, 0x17
        /*002a*/ 	.short	(.L_2269 - .L_2268)
.L_2268:
        /*002c*/ 	.word	0x00000000
        /*0030*/ 	.short	0x0011
        /*0032*/ 	.short	0x0060
        /*0034*/ 	.byte	0x00, 0xf0, 0x05, 0x00


	//----- nvinfo : EIATTR_KPARAM_INFO
	.align		4
.L_2269:
        /*0038*/ 	.byte	0x04, 0x17
        /*003a*/ 	.short	(.L_2271 - .L_2270)
.L_2270:
        /*003c*/ 	.word	0x00000000
        /*0040*/ 	.short	0x0010
        /*0042*/ 	.short	0x005c
        /*0044*/ 	.byte	0x00, 0xf0, 0x11, 0x00


	//----- nvinfo : EIATTR_KPARAM_INFO
	.align		4
.L_2271:
        /*0048*/ 	.byte	0x04, 0x17
        /*004a*/ 	.short	(.L_2273 - .L_2272)
.L_2272:
        /*004c*/ 	.word	0x00000000
        /*0050*/ 	.short	0x000f
        /*0052*/ 	.short	0x0058
        /*0054*/ 	.byte	0x00, 0xf0, 0x11, 0x00


	//----- nvinfo : EIATTR_KPARAM_INFO
	.align		4
.L_2273:
        /*0058*/ 	.byte	0x04, 0x17
        /*005a*/ 	.short	(.L_2275 - .L_2274)
.L_2274:
        /*005c*/ 	.word	0x00000000
        /*0060*/ 	.short	0x000e
        /*0062*/ 	.short	0x0054
        /*0064*/ 	.byte	0x00, 0xf0, 0x11, 0x00


	//----- nvinfo : EIATTR_KPARAM_INFO
	.align		4
.L_2275:
        /*0068*/ 	.byte	0x04, 0x17
        /*006a*/ 	.short	(.L_2277 - .L_2276)
.L_2276:
        /*006c*/ 	.word	0x00000000
        /*0070*/ 	.short	0x000d
        /*0072*/ 	.short	0x0050
        /*0074*/ 	.byte	0x00, 0xf0, 0x11, 0x00


	//----- nvinfo : EIATTR_KPARAM_INFO
	.align		4
.L_2277:
        /*0078*/ 	.byte	0x04, 0x17
        /*007a*/ 	.short	(.L_2279 - .L_2278)
.L_2278:
        /*007c*/ 	.word	0x00000000
        /*0080*/ 	.short	0x000c
        /*0082*/ 	.short	0x004c
        /*0084*/ 	.byte	0x00, 0xf0, 0x11, 0x00


	//----- nvinfo : EIATTR_KPARAM_INFO
	.align		4
.L_2279:
        /*0088*/ 	.byte	0x04, 0x17
        /*008a*/ 	.short	(.L_2281 - .L_2280)
.L_2280:
        /*008c*/ 	.word	0x00000000
        /*0090*/ 	.short	0x000b
        /*0092*/ 	.short	0x0048
        /*0094*/ 	.byte	0x00, 0xf0, 0x11, 0x00


	//----- nvinfo : EIATTR_KPARAM_INFO
	.align		4
.L_2281:
        /*0098*/ 	.byte	0x04, 0x17
        /*009a*/ 	.short	(.L_2283 - .L_2282)
.L_2282:
        /*009c*/ 	.word	0x00000000
        /*00a0*/ 	.short	0x000a
        /*00a2*/ 	.short	0x0040
        /*00a4*/ 	.byte	0x00, 0xf5, 0x21, 0x00


	//----- nvinfo : EIATTR_KPARAM_INFO
	.align		4
.L_2283:
        /*00a8*/ 	.byte	0x04, 0x17
        /*00aa*/ 	.short	(.L_2285 - .L_2284)
.L_2284:
        /*00ac*/ 	.word	0x00000000
        /*00b0*/ 	.short	0x0009
        /*00b2*/ 	.short	0x0038
        /*00b4*/ 	.byte	0x00, 0xf5, 0x21, 0x00


	//----- nvinfo : EIATTR_KPARAM_INFO
	.align		4
.L_2285:
        /*00b8*/ 	.byte	0x04, 0x17
        /*00ba*/ 	.short	(.L_2287 - .L_2286)
.L_2286:
        /*00bc*/ 	.word	0x00000000
        /*00c0*/ 	.short	0x0008
        /*00c2*/ 	.short	0x0034
        /*00c4*/ 	.byte	0x00, 0xf0, 0x11, 0x00


	//----- nvinfo : EIATTR_KPARAM_INFO
	.align		4
.L_2287:
        /*00c8*/ 	.byte	0x04, 0x17
        /*00ca*/ 	.short	(.L_2289 - .L_2288)
.L_2288:
        /*00cc*/ 	.word	0x00000000
        /*00d0*/ 	.short	0x0007
        /*00d2*/ 	.short	0x0030
        /*00d4*/ 	.byte	0x00, 0xf0, 0x11, 0x00


	//----- nvinfo : EIATTR_KPARAM_INFO
	.align		4
.L_2289:
        /*00d8*/ 	.byte	0x04, 0x17
        /*00da*/ 	.short	(.L_2291 - .L_2290)
.L_2290:
        /*00dc*/ 	.word	0x00000000
        /*00e0*/ 	.short	0x0006
        /*00e2*/ 	.short	0x002c
        /*00e4*/ 	.byte	0x00, 0xf0, 0x11, 0x00


	//----- nvinfo : EIATTR_KPARAM_INFO
	.align		4
.L_2291:
        /*00e8*/ 	.byte	0x04, 0x17
        /*00ea*/ 	.short	(.L_2293 - .L_2292)
.L_2292:
        /*00ec*/ 	.word	0x00000000
        /*00f0*/ 	.short	0x0005
        /*00f2*/ 	.short	0x0028
        /*00f4*/ 	.byte	0x00, 0xf0, 0x11, 0x00


	//----- nvinfo : EIATTR_KPARAM_INFO
	.align		4
.L_2293:
        /*00f8*/ 	.byte	0x04, 0x17
        /*00fa*/ 	.short	(.L_2295 - .L_2294)
.L_2294:
        /*00fc*/ 	.word	0x00000000
        /*0100*/ 	.short	0x0004
        /*0102*/ 	.short	0x0020
        /*0104*/ 	.byte	0x00, 0xf5, 0x21, 0x00


	//----- nvinfo : EIATTR_KPARAM_INFO
	.align		4
.L_2295:
        /*0108*/ 	.byte	0x04, 0x17
        /*010a*/ 	.short	(.L_2297 - .L_2296)
.L_2296:
        /*010c*/ 	.word	0x00000000
        /*0110*/ 	.short	0x0003
        /*0112*/ 	.short	0x0018
        /*0114*/ 	.byte	0x00, 0xf5, 0x21, 0x00


	//----- nvinfo : EIATTR_KPARAM_INFO
	.align		4
.L_2297:
        /*0118*/ 	.byte	0x04, 0x17
        /*011a*/ 	.short	(.L_2299 - .L_2298)
.L_2298:
        /*011c*/ 	.word	0x00000000
        /*0120*/ 	.short	0x0002
        /*0122*/ 	.short	0x0010
        /*0124*/ 	.byte	0x00, 0xf5, 0x21, 0x00


	//----- nvinfo : EIATTR_KPARAM_INFO
	.align		4
.L_2299:
        /*0128*/ 	.byte	0x04, 0x17
        /*012a*/ 	.short	(.L_2301 - .L_2300)
.L_2300:
        /*012c*/ 	.word	0x00000000
        /*0130*/ 	.short	0x0001
        /*0132*/ 	.short	0x0008
        /*0134*/ 	.byte	0x00, 0xf5, 0x21, 0x00


	//----- nvinfo : EIATTR_KPARAM_INFO
	.align		4
.L_2301:
        /*0138*/ 	.byte	0x04, 0x17
        /*013a*/ 	.short	(.L_2303 - .L_2302)
.L_2302:
        /*013c*/ 	.word	0x00000000
        /*0140*/ 	.short	0x0000
        /*0142*/ 	.short	0x0000
        /*0144*/ 	.byte	0x00, 0xf5, 0x21, 0x00


	//----- nvinfo : EIATTR_SPARSE_MMA_MASK
	.align		4
.L_2303:
        /*0148*/ 	.byte	0x03, 0x50
        /*014a*/ 	.short	0x0000


	//----- nvinfo : EIATTR_MAXREG_COUNT
	.align		4
        /*014c*/ 	.byte	0x03, 0x1b
        /*014e*/ 	.short	0x00ff


	//----- nvinfo : EIATTR_NUM_BARRIERS
	.align		4
        /*0150*/ 	.byte	0x02, 0x4c
        /*0152*/ 	.byte	0x01
	.zero		1


	//----- nvinfo : EIATTR_MERCURY_ISA_VERSION
	.align		4
        /*0154*/ 	.byte	0x03, 0x5f
        /*0156*/ 	.short	0x0101


	//----- nvinfo : EIATTR_VRC_CTA_INIT_COUNT
	.align		4
        /*0158*/ 	.byte	0x02, 0x4a
	.zero		1
	.zero		1


	//----- nvinfo : EIATTR_EXIT_INSTR_OFFSETS
	.align		4
        /*015c*/ 	.byte	0x04, 0x1c
        /*015e*/ 	.short	(.L_2305 - .L_2304)


	//   ....[0]....
.L_2304:
        /*0160*/ 	.word	0x00000130


	//   ....[1]....
        /*0164*/ 	.word	0x000004f0


	//   ....[2]....
        /*0168*/ 	.word	0x00000f10


	//   ....[3]....
        /*016c*/ 	.word	0x00000fa0


	//   ....[4]....
        /*0170*/ 	.word	0x00000fd0


	//----- nvinfo : EIATTR_CRS_STACK_SIZE
	.align		4
.L_2305:
        /*0174*/ 	.byte	0x04, 0x1e
        /*0176*/ 	.short	(.L_2307 - .L_2306)
.L_2306:
        /*0178*/ 	.word	0x00000000


	//----- nvinfo : EIATTR_CBANK_PARAM_SIZE
	.align		4
.L_2307:
        /*017c*/ 	.byte	0x03, 0x19
        /*017e*/ 	.short	0x0074


	//----- nvinfo : EIATTR_PARAM_CBANK
	.align		4
        /*0180*/ 	.byte	0x04, 0x0a
        /*0182*/ 	.short	(.L_2309 - .L_2308)
	.align		4
.L_2308:
        /*0184*/ 	.word	index@(.nv.constant0._Z23gemm_half_q_half_kernelILi5ELb1ELb0EEvPK6__halfPKjS4_S2_PS0_iiiiPKtS7_iiiiiibS2_i)
        /*0188*/ 	.short	0x0380
        /*018a*/ 	.short	0x0074


	//----- nvinfo : EIATTR_SW_WAR
	.align		4
.L_2309:
        /*018c*/ 	.byte	0x04, 0x36
        /*018e*/ 	.short	(.L_2311 - .L_2310)
.L_2310:
        /*0190*/ 	.word	0x00000008
.L_2311:


//--------------------- .nv.info._Z23gemm_half_q_half_kernelILi4ELb1ELb0EEvPK6__halfPKjS4_S2_PS0_iiiiPKtS7_iiiiiibS2_i --------------------------
	.section	.nv.info._Z23gemm_half_q_half_kernelILi4ELb1ELb0EEvPK6__halfPKjS4_S2_PS0_iiiiPKtS7_iiiiiibS2_i,"",@"SHT_CUDA_INFO"
	.sectionflags	@""
	.align	4


	//----- nvinfo : EIATTR_CUDA_API_VERSION
	.align		4
        /*0000*/ 	.byte	0x04, 0x37
        /*0002*/ 	.short	(.L_2313 - .L_2312)
.L_2312:
        /*0004*/ 	.word	0x00000082


	//----- nvinfo : EIATTR_KPARAM_INFO
	.align		4
.L_2313:
        /*0008*/ 	.byte	0x04, 0x17
        /*000a*/ 	.short	(.L_2315 - .L_2314)
.L_2314:
        /*000c*/ 	.word	0x00000000
        /*0010*/ 	.short	0x0013
        /*0012*/ 	.short	0x0070
        /*0014*/ 	.byte	0x00, 0xf0, 0x11, 0x00


	//----- nvinfo : EIATTR_KPARAM_INFO
	.align		4
.L_2315:
        /*0018*/ 	.byte	0x04, 0x17
        /*001a*/ 	.short	(.L_2317 - .L_2316)
.L_2316:
        /*001c*/ 	.word	0x00000000
        /*0020*/ 	.short	0x0012
        /*0022*/ 	.short	0x0068
        /*0024*/ 	.byte	0x00, 0xf5, 0x21, 0x00


	//----- nvinfo : EIATTR_KPARAM_INFO
	.align		4
.L_2317:
        /*0028*/ 	.byte	0x04, 0x17
        /*002a*/ 	.short	(.L_2319 - .L_2318)
.L_2318:
        /*002c*/ 	.word	0x00000000
        /*0030*/ 	.short	0x0011
        /*0032*/ 	.short	0x0060
        /*0034*/ 	.byte	0x00, 0xf0, 0x05, 0x00


	//----- nvinfo : EIATTR_KPARAM_INFO
	.align		4
.L_2319:
        /*0038*/ 	.byte	0x04, 0x17
        /*003a*/ 	.short	(.L_2321 - .L_2320)
.L_2320:
        /*003c*/ 	.word	0x00000000
        /*0040*/ 	.short	0x0010
        /*0042*/ 	.short	0x005c
        /*0044*/ 	.byte	0x00, 0xf0, 0x11, 0x00


	//----- nvinfo : EIATTR_KPARAM_INFO
	.align		4
.L_2321:
        /*0048*/ 	.byte	0x04, 0x17
        /*004a*/ 	.short	(.L_2323 - .L_2322)
.L_2322:
        /*004c*/ 	.word	0x00000000
        /*0050*/ 	.short	0x000f
        /*0052*/ 	.short	0x0058
        /*0054*/ 	.byte	0x00, 0xf0, 0x11, 0x00


	//----- nvinfo : EIATTR_KPARAM_INFO
	.align		4
.L_2323:
        /*0058*/ 	.byte	0x04, 0x17
        /*005a*/ 	.short	(.L_2325 - .L_2324)
.L_2324:
        /*005c*/ 	.word	0x00000000
        /*0060*/ 	.short	0x000e
        /*0062*/ 	.short	0x0054
        /*0064*/ 	.byte	0x00, 0xf0, 0x11, 0x00


	//----- nvinfo : EIATTR_KPARAM_INFO
	.align		4
.L_2325:
        /*0068*/ 	.byte	0x04, 0x17
        /*006a*/ 	.short	(.L_2327 - .L_2326)
.L_2326:
        /*006c*/ 	.word	0x00000000
        /*0070*/ 	.short	0x000d
        /*0072*/ 	.short	0x0050
        /*0074*/ 	.byte	0x00, 0xf0, 0x11, 0x00


	//----- nvinfo : EIATTR_KPARAM_INFO
	.align		4
.L_2327:
        /*0078*/ 	.byte	0x04, 0x17
        /*007a*/ 	.short	(.L_2329 - .L_2328)
.L_2328:
        /*007c*/ 	.word	0x00000000
        /*0080*/ 	.short	0x000c
        /*0082*/ 	.short	0x004c
        /*0084*/ 	.byte	0x00, 0xf0, 0x11, 0x00


	//----- nvinfo : EIATTR_KPARAM_INFO
	.align		4
.L_2329:
        /*0088*/ 	.byte	0x04, 0x17
        /*008a*/ 	.short	(.L_2331 - .L_2330)
.L_2330:
        /*008c*/ 	.word	0x00000000
        /*0090*/ 	.short	0x000b
        /*0092*/ 	.short	0x0048
        /*0094*/ 	.byte	0x00, 0xf0, 0x11, 0x00


	//----- nvinfo : EIATTR_KPARAM_INFO
	.align		4
.L_2331:
        /*0098*/ 	.byte	0x04, 0x17
        /*009a*/ 	.short	(.L_2333 - .L_2332)
.L_2332:
        /*009c*/ 	.word	0x00000000
        /*00a0*/ 	.short	0x000a
        /*00a2*/ 	.short	0x0040
        /*00a4*/ 	.byte	0x00, 0xf5, 0x21, 0x00


	//----- nvinfo : EIATTR_KPARAM_INFO
	.align		4
.L_2333:
        /*00a8*/ 	.byte	0x04, 0x17
        /*00aa*/ 	.short	(.L_2335 - .L_2334)
.L_2334:
        /*00ac*/ 	.word	0x00000000
        /*00b0*/ 	.short	0x0009
        /*00b2*/ 	.short	0x0038
        /*00b4*/ 	.byte	0x00, 0xf5, 0x21, 0x00


	//----- nvinfo : EIATTR_KPARAM_INFO
	.align		4
.L_2335:
        /*00b8*/ 	.byte	0x04, 0x17
        /*00ba*/ 	.short	(.L_2337 - .L_2336)
.L_2336:
        /*00bc*/ 	.word	0x00000000
        /*00c0*/ 	.short	0x0008
        /*00c2*/ 	.short	0x0034
        /*00c4*/ 	.byte	0x00, 0xf0, 0x11, 0x00


	//----- nvinfo : EIATTR_KPARAM_INFO
	.align		4
.L_2337:
        /*00c8*/ 	.byte	0x04, 0x17
        /*00ca*/ 	.short	(.L_2339 - .L_2338)
.L_2338:
        /*00cc*/ 	.word	0x00000000
        /*00d0*/ 	.short	0x0007
        /*00d2*/ 	.short	0x0030
        /*00d4*/ 	.byte	0x00, 0xf0, 0x11, 0x00


	//----- nvinfo : EIATTR_KPARAM_INFO
	.align		4
.L_2339:
        /*00d8*/ 	.byte	0x04, 0x17
        /*00da*/ 	.short	(.L_2341 - .L_2340)
.L_2340:
        /*00dc*/ 	.word	0x00000000
        /*00e0*/ 	.short	0x0006
        /*00e2*/ 	.short	0x002c
        /*00e4*/ 	.byte	0x00, 0xf0, 0x11, 0x00


	//----- nvinfo : EIATTR_KPARAM_INFO
	.align		4
.L_2341:
        /*00e8*/ 	.byte	0x04, 0x17
        /*00ea*/ 	.short	(.L_2343 - .L_2342)
.L_2342:
        /*00ec*/ 	.word	0x00000000
        /*00f0*/ 	.short	0x0005
        /*00f2*/ 	.short	0x0028
        /*00f4*/ 	.byte	0x00, 0xf0, 0x11, 0x00


	//----- nvinfo : EIATTR_KPARAM_INFO
	.align		4
.L_2343:
        /*00f8*/ 	.byte	0x04, 0x17
        /*00fa*/ 	.short	(.L_2345 - .L_2344)
.L_2344:
        /*00fc*/ 	.word	0x00000000
        /*0100*/ 	.short	0x0004
        /*0102*/ 	.short	0x0020
        /*0104*/ 	.byte	0x00, 0xf5, 0x21, 0x00


	//----- nvinfo : EIATTR_KPARAM_INFO
	.align		4
.L_2345:
        /*0108*/ 	.byte	0x04, 0x17
        /*010a*/ 	.short	(.L_2347 - .L_2346)
.L_2346:
        /*010c*/ 	.word	0x00000000
        /*0110*/ 	.short	0x0003
        /*0112*/ 	.short	0x0018
        /*0114*/ 	.byte	0x00, 0xf5, 0x21, 0x00


	//----- nvinfo : EIATTR_KPARAM_INFO
	.align		4
.L_2347:
        /*0118*/ 	.byte	0x04, 0x17
        /*011a*/ 	.short	(.L_2349 - .L_2348)
.L_2348:
        /*011c*/ 	.word	0x00000000
        /*0120*/ 	.short	0x0002
        /*0122*/ 	.short	0x0010
        /*0124*/ 	.byte	0x00, 0xf5, 0x21, 0x00


	//----- nvinfo : EIATTR_KPARAM_INFO
	.align		4
.L_2349:
        /*0128*/ 	.byte	0x04, 0x17
        /*012a*/ 	.short	(.L_2351 - .L_2350)
.L_2350:
        /*012c*/ 	.word	0x00000000
        /*0130*/ 	.short	0x0001
        /*0132*/ 	.short	0x0008
        /*0134*/ 	.byte	0x00, 0xf5, 0x21, 0x00


	//----- nvinfo : EIATTR_KPARAM_INFO
	.align		4
.L_2351:
        /*0138*/ 	.byte	0x04, 0x17
        /*013a*/ 	.short	(.L_2353 - .L_2352)
.L_2352:
        /*013c*/ 	.word	0x00000000
        /*0140*/ 	.short	0x0000
        /*0142*/ 	.short	0x0000
        /*0144*/ 	.byte	0x00, 0xf5, 0x21, 0x00


	//----- nvinfo : EIATTR_SPARSE_MMA_MASK
	.align		4
.L_2353:
        /*0148*/ 	.byte	0x03, 0x50
        /*014a*/ 	.short	0x0000


	//----- nvinfo : EIATTR_MAXREG_COUNT
	.align		4
        /*014c*/ 	.byte	0x03, 0x1b
        /*014e*/ 	.short	0x00ff


	//----- nvinfo : EIATTR_NUM_BARRIERS
	.align		4
        /*0150*/ 	.byte	0x02, 0x4c
        /*0152*/ 	.byte	0x01
	.zero		1


	//----- nvinfo : EIATTR_MERCURY_ISA_VERSION
	.align		4
        /*0154*/ 	.byte	0x03, 0x5f
        /*0156*/ 	.short	0x0101


	//----- nvinfo : EIATTR_VRC_CTA_INIT_COUNT
	.align		4
        /*0158*/ 	.byte	0x02, 0x4a
	.zero		1
	.zero		1


	//----- nvinfo : EIATTR_EXIT_INSTR_OFFSETS
	.align		4
        /*015c*/ 	.byte	0x04, 0x1c
        /*015e*/ 	.short	(.L_2355 - .L_2354)


	//   ....[0]....
.L_2354:
        /*0160*/ 	.word	0x00000120


	//   ....[1]....
        /*0164*/ 	.word	0x00000480


	//   ....[2]....
        /*0168*/ 	.word	0x00019dc0


	//   ....[3]....
        /*016c*/ 	.word	0x00019e50


	//   ....[4]....
        /*0170*/ 	.word	0x00019e90


	//----- nvinfo : EIATTR_CRS_STACK_SIZE
	.align		4
.L_2355:
        /*0174*/ 	.byte	0x04, 0x1e
        /*0176*/ 	.short	(.L_2357 - .L_2356)
.L_2356:
        /*0178*/ 	.word	0x00000000


	//----- nvinfo : EIATTR_CBANK_PARAM_SIZE
	.align		4
.L_2357:
        /*017c*/ 	.byte	0x03, 0x19
        /*017e*/ 	.short	0x0074


	//----- nvinfo : EIATTR_PARAM_CBANK
	.align		4
        /*0180*/ 	.byte	0x04, 0x0a
        /*0182*/ 	.short	(.L_2359 - .L_2358)
	.align		4
.L_2358:
        /*0184*/ 	.word	index@(.nv.constant0._Z23gemm_half_q_half_kernelILi4ELb1ELb0EEvPK6__halfPKjS4_S2_PS0_iiiiPKtS7_iiiiiibS2_i)
        /*0188*/ 	.short	0x0380
        /*018a*/ 	.short	0x0074


	//----- nvinfo : EIATTR_SW_WAR
	.align		4
.L_2359:
        /*018c*/ 	.byte	0x04, 0x36
        /*018e*/ 	.short	(.L_2361 - .L_2360)
.L_2360:
        /*0190*/ 	.word	0x00000008
.L_2361:


//--------------------- .nv.info._Z23gemm_half_q_half_kernelILi3ELb1ELb0EEvPK6__halfPKjS4_S2_PS0_iiiiPKtS7_iiiiiibS2_i --------------------------
	.section	.nv.info._Z23gemm_half_q_half_kernelILi3ELb1ELb0EEvPK6__halfPKjS4_S2_PS0_iiiiPKtS7_iiiiiibS2_i,"",@"SHT_CUDA_INFO"
	.sectionflags	@""
	.align	4


	//----- nvinfo : EIATTR_CUDA_API_VERSION
	.align		4
        /*0000*/ 	.byte	0x04, 0x37
        /*0002*/ 	.short	(.L_2363 - .L_2362)
.L_2362:
        /*0004*/ 	.word	0x00000082


	//----- nvinfo : EIATTR_KPARAM_INFO
	.align		4
.L_2363:
        /*0008*/ 	.byte	0x04, 0x17
        /*000a*/ 	.short	(.L_2365 - .L_2364)
.L_2364:
        /*000c*/ 	.word	0x00000000
        /*0010*/ 	.short	0x0013
        /*0012*/ 	.short	0x0070
        /*0014*/ 	.byte	0x00, 0xf0, 0x11, 0x00


	//----- nvinfo : EIATTR_KPARAM_INFO
	.align		4
.L_2365:
        /*0018*/ 	.byte	0x04, 0x17
        /*001a*/ 	.short	(.L_2367 - .L_2366)
.L_2366:
        /*001c*/ 	.word	0x00000000
        /*0020*/ 	.short	0x0012
        /*0022*/ 	.short	0x0068
        /*0024*/ 	.byte	0x00, 0xf5, 0x21, 0x00


	//----- nvinfo : EIATTR_KPARAM_INFO
	.align		4
.L_2367:
        /*0028*/ 	.byte	0x04, 0x17
        /*002a*/ 	.short	(.L_2369 - .L_2368)
.L_2368:
        /*002c*/ 	.word	0x00000000
        /*0030*/ 	.short	0x0011
        /*0032*/ 	.short	0x0060
        /*0034*/ 	.byte	0x00, 0xf0, 0x05, 0x00


	//----- nvinfo : EIATTR_KPARAM_INFO
	.align		4
.L_2369:
        /*0038*/ 	.byte	0x04, 0x17
        /*003a*/ 	.short	(.L_2371 - .L_2370)
.L_2370:
        /*003c*/ 	.word	0x00000000
        /*0040*/ 	.short	0x0010
        /*0042*/ 	.short	0x005c
        /*0044*/ 	.byte	0x00, 0xf0, 0x11, 0x00


	//----- nvinfo : EIATTR_KPARAM_INFO
	.align		4
.L_2371:
        /*0048*/ 	.byte	0x04, 0x17
        /*004a*/ 	.short	(.L_2373 - .L_2372)
.L_2372:
        /*004c*/ 	.word	0x00000000
        /*0050*/ 	.short	0x000f
        /*0052*/ 	.short	0x0058
        /*0054*/ 	.byte	0x00, 0xf0, 0x11, 0x00


	//----- nvinfo : EIATTR_KPARAM_INFO
	.align		4
.L_2373:
        /*0058*/ 	.byte	0x04, 0x17
        /*005a*/ 	.short	(.L_2375 - .L_2374)
.L_2374:
        /*005c*/ 	.word	0x00000000
        /*0060*/ 	.short	0x000e
        /*0062*/ 	.short	0x0054
        /*0064*/ 	.byte	0x00, 0xf0, 0x11, 0x00


	//----- nvinfo : EIATTR_KPARAM_INFO
	.align		4
.L_2375:
        /*0068*/ 	.byte	0x04, 0x17
        /*006a*/ 	.short	(.L_2377 - .L_2376)
.L_2376:
        /*006c*/ 	.word	0x00000000
        /*0070*/ 	.short	0x000d
        /*0072*/ 	.short	0x0050
        /*0074*/ 	.byte	0x00, 0xf0, 0x11, 0x00


	//----- nvinfo : EIATTR_KPARAM_INFO
	.align		4
.L_2377:
        /*0078*/ 	.byte	0x04, 0x17
        /*007a*/ 	.short	(.L_2379 - .L_2378)
.L_2378:
        /*007c*/ 	.word	0x00000000
        /*0080*/ 	.short	0x000c
        /*0082*/ 	.short	0x004c
        /*0084*/ 	.byte	0x00, 0xf0, 0x11, 0x00


	//----- nvinfo : EIATTR_KPARAM_INFO
	.align		4
.L_2379:
        /*0088*/ 	.byte	0x04, 0x17
        /*008a*/ 	.short	(.L_2381 - .L_2380)
.L_2380:
        /*008c*/ 	.word	0x00000000
        /*0090*/ 	.short	0x000b
        /*0092*/ 	.short	0x0048
        /*0094*/ 	.byte	0x00, 0xf0, 0x11, 0x00


	//----- nvinfo : EIATTR_KPARAM_INFO
	.align		4
.L_2381:
        /*0098*/ 	.byte	0x04, 0x17
        /*009a*/ 	.short	(.L_2383 - .L_2382)
.L_2382:
        /*009c*/ 	.word	0x00000000
        /*00a0*/ 	.short	0x000a
        /*00a2*/ 	.short	0x0040
        /*00a4*/ 	.byte	0x00, 0xf5, 0x21, 0x00


	//----- nvinfo : EIATTR_KPARAM_INFO
	.align		4
.L_2383:
        /*00a8*/ 	.byte	0x04, 0x17
        /*00aa*/ 	.short	(.L_2385 - .L_2384)
.L_2384:
        /*00ac*/ 	.word	0x00000000
        /*00b0*/ 	.short	0x0009
        /*00b2*/ 	.short	0x0038
        /*00b4*/ 	.byte	0x00, 0xf5, 0x21, 0x00


	//----- nvinfo : EIATTR_KPARAM_INFO
	.align		4
.L_2385:
        /*00b8*/ 	.byte	0x04, 0x17
        /*00ba*/ 	.short	(.L_2387 - .L_2386)
.L_2386:
        /*00bc*/ 	.word	0x00000000
        /*00c0*/ 	.short	0x0008
        /*00c2*/ 	.short	0x0034
        /*00c4*/ 	.byte	0x00, 0xf0, 0x11, 0x00


	//----- nvinfo : EIATTR_KPARAM_INFO
	.align		4
.L_2387:
        /*00c8*/ 	.byte	0x04, 0x17
        /*00ca*/ 	.short	(.L_2389 - .L_2388)
.L_2388:
        /*00cc*/ 	.word	0x00000000
        /*00d0*/ 	.short	0x0007
        /*00d2*/ 	.short	0x0030
        /*00d4*/ 	.byte	0x00, 0xf0, 0x11, 0x00


	//----- nvinfo : EIATTR_KPARAM_INFO
	.align		4
.L_2389:
        /*00d8*/ 	.byte	0x04, 0x17
        /*00da*/ 	.short	(.L_2391 - .L_2390)
.L_2390:
        /*00dc*/ 	.word	0x00000000
        /*00e0*/ 	.short	0x0006
        /*00e2*/ 	.short	0x002c
        /*00e4*/ 	.byte	0x00, 0xf0, 0x11, 0x00


	//----- nvinfo : EIATTR_KPARAM_INFO
	.align		4
.L_2391:
        /*00e8*/ 	.byte	0x04, 0x17
        /*00ea*/ 	.short	(.L_2393 - .L_2392)
.L_2392:
        /*00ec*/ 	.word	0x00000000
        /*00f0*/ 	.short	0x0005
        /*00f2*/ 	.short	0x0028
        /*00f4*/ 	.byte	0x00, 0xf0, 0x11, 0x00


	//----- nvinfo : EIATTR_KPARAM_INFO
	.align		4
.L_2393:
        /*00f8*/ 	.byte	0x04, 0x17
        /*00fa*/ 	.short	(.L_2395 - .L_2394)
.L_2394:
        /*00fc*/ 	.word	0x00000000
        /*0100*/ 	.short	0x0004
        /*0102*/ 	.short	0x0020
        /*0104*/ 	.byte	0x00, 0xf5, 0x21, 0x00


	//----- nvinfo : EIATTR_KPARAM_INFO
	.align		4
.L_2395:
        /*0108*/ 	.byte	0x04, 0x17
        /*010a*/ 	.short	(.L_2397 - .L_2396)
.L_2396:
        /*010c*/ 	.word	0x00000000
        /*0110*/ 	.short	0x0003
        /*0112*/ 	.short	0x0018
        /*0114*/ 	.byte	0x00, 0xf5, 0x21, 0x00


	//----- nvinfo : EIATTR_KPARAM_INFO
	.align		4
.L_2397:
        /*0118*/ 	.byte	0x04, 0x17
        /*011a*/ 	.short	(.L_2399 - .L_2398)
.L_2398:
        /*011c*/ 	.word	0x00000000
        /*0120*/ 	.short	0x0002
        /*0122*/ 	.short	0x0010
        /*0124*/ 	.byte	0x00, 0xf5, 0x21, 0x00


	//----- nvinfo : EIATTR_KPARAM_INFO
	.align		4
.L_2399:
        /*0128*/ 	.byte	0x04, 0x17
        /*012a*/ 	.short	(.L_2401 - .L_2400)
.L_2400:
        /*012c*/ 	.word	0x00000000
        /*0130*/ 	.short	0x0001
        /*0132*/ 	.short	0x0008
        /*0134*/ 	.byte	0x00, 0xf5, 0x21, 0x00


	//----- nvinfo : EIATTR_KPARAM_INFO
	.align		4
.L_2401:
        /*0138*/ 	.byte	0x04, 0x17
        /*013a*/ 	.short	(.L_2403 - .L_2402)
.L_2402:
        /*013c*/ 	.word	0x00000000
        /*0140*/ 	.short	0x0000
        /*0142*/ 	.short	0x0000
        /*0144*/ 	.byte	0x00, 0xf5, 0x21, 0x00


	//----- nvinfo : EIATTR_SPARSE_MMA_MASK
	.align		4
.L_2403:
        /*0148*/ 	.byte	0x03, 0x50
        /*014a*/ 	.short	0x0000


	//----- nvinfo : EIATTR_MAXREG_COUNT
	.align		4
        /*014c*/ 	.byte	0x03, 0x1b
        /*014e*/ 	.short	0x00ff


	//----- nvinfo : EIATTR_NUM_BARRIERS
	.align		4
        /*0150*/ 	.byte	0x02, 0x4c
        /*0152*/ 	.byte	0x01
	.zero		1


	//----- nvinfo : EIATTR_MERCURY_ISA_VERSION
	.align		4
        /*0154*/ 	.byte	0x03, 0x5f
        /*0156*/ 	.short	0x0101


	//----- nvinfo : EIATTR_VRC_CTA_INIT_COUNT
	.align		4
        /*0158*/ 	.byte	0x02, 0x4a
	.zero		1
	.zero		1


	//----- nvinfo : EIATTR_EXIT_INSTR_OFFSETS
	.align		4
        /*015c*/ 	.byte	0x04, 0x1c
        /*015e*/ 	.short	(.L_2405 - .L_2404)


	//   ....[0]....
.L_2404:
        /*0160*/ 	.word	0x000000f0


	//   ....[1]....
        /*0164*/ 	.word	0x000003e0


	//   ....[2]....
        /*0168*/ 	.word	0x00015640


	//   ....[3]....
        /*016c*/ 	.word	0x000156d0


	//   ....[4]....
        /*0170*/ 	.word	0x00015710


	//----- nvinfo : EIATTR_CRS_STACK_SIZE
	.align		4
.L_2405:
        /*0174*/ 	.byte	0x04, 0x1e
        /*0176*/ 	.short	(.L_2407 - .L_2406)
.L_2406:
        /*0178*/ 	.word	0x00000000


	//----- nvinfo : EIATTR_CBANK_PARAM_SIZE
	.align		4
.L_2407:
        /*017c*/ 	.byte	0x03, 0x19
        /*017e*/ 	.short	0x0074


	//----- nvinfo : EIATTR_PARAM_CBANK
	.align		4
        /*0180*/ 	.byte	0x04, 0x0a
        /*0182*/ 	.short	(.L_2409 - .L_2408)
	.align		4
.L_2408:
        /*0184*/ 	.word	index@(.nv.constant0._Z23gemm_half_q_half_kernelILi3ELb1ELb0EEvPK6__halfPKjS4_S2_PS0_iiiiPKtS7_iiiiiibS2_i)
        /*0188*/ 	.short	0x0380
        /*018a*/ 	.short	0x0074


	//----- nvinfo : EIATTR_SW_WAR
	.align		4
.L_2409:
        /*018c*/ 	.byte	0x04, 0x36
        /*018e*/ 	.short	(.L_2411 - .L_2410)
.L_2410:
        /*0190*/ 	.word	0x00000008
.L_2411:


//--------------------- .nv.info._Z23gemm_half_q_half_kernelILi2ELb1ELb0EEvPK6__halfPKjS4_S2_PS0_iiiiPKtS7_iiiiiibS2_i --------------------------
	.section	.nv.info._Z23gemm_half_q_half_kernelILi2ELb1ELb0EEvPK6__halfPKjS4_S2_PS0_iiiiPKtS7_iiiiiibS2_i,"",@"SHT_CUDA_INFO"
	.sectionflags	@""
	.align	4


	//----- nvinfo : EIATTR_CUDA_API_VERSION
	.align		4
        /*0000*/ 	.byte	0x04, 0x37
        /*0002*/ 	.short	(.L_2413 - .L_2412)
.L_2412:
        /*0004*/ 	.word	0x00000082


	//----- nvinfo : EIATTR_KPARAM_INFO
	.align		4
.L_2413:
        /*0008*/ 	.byte	0x04, 0x17
        /*000a*/ 	.short	(.L_2415 - .L_2414)
.L_2414:
        /*000c*/ 	.word	0x00000000
        /*0010*/ 	.short	0x0013
        /*0012*/ 	.short	0x0070
        /*0014*/ 	.byte	0x00, 0xf0, 0x11, 0x00


	//----- nvinfo : EIATTR_KPARAM_INFO
	.align		4
.L_2415:
        /*0018*/ 	.byte	0x04, 0x17
        /*001a*/ 	.short	(.L_2417 - .L_2416)
.L_2416:
        /*001c*/ 	.word	0x00000000
        /*0020*/ 	.short	0x0012
        /*0022*/ 	.short	0x0068
        /*0024*/ 	.byte	0x00, 0xf5, 0x21, 0x00


	//----- nvinfo : EIATTR_KPARAM_INFO
	.align		4
.L_2417:
        /*0028*/ 	.byte	0x04, 0x17
        /*002a*/ 	.short	(.L_2419 - .L_2418)
.L_2418:
        /*002c*/ 	.word	0x00000000
        /*0030*/ 	.short	0x0011
        /*0032*/ 	.short	0x0060
        /*0034*/ 	.byte	0x00, 0xf0, 0x05, 0x00


	//----- nvinfo : EIATTR_KPARAM_INFO
	.align		4
.L_2419:
        /*0038*/ 	.byte	0x04, 0x17
        /*003a*/ 	.short	(.L_2421 - .L_2420)
.L_2420:
        /*003c*/ 	.word	0x00000000
        /*0040*/ 	.short	0x0010
        /*0042*/ 	.short	0x005c
        /*0044*/ 	.byte	0x00, 0xf0, 0x11, 0x00


	//----- nvinfo : EIATTR_KPARAM_INFO
	.align		4
.L_2421:
        /*0048*/ 	.byte	0x04, 0x17
        /*004a*/ 	.short	(.L_2423 - .L_2422)
.L_2422:
        /*004c*/ 	.word	0x00000000
        /*0050*/ 	.short	0x000f
        /*0052*/ 	.short	0x0058
        /*0054*/ 	.byte	0x00, 0xf0, 0x11, 0x00


	//----- nvinfo : EIATTR_KPARAM_INFO
	.align		4
.L_2423:
        /*0058*/ 	.byte	0x04, 0x17
        /*005a*/ 	.short	(.L_2425 - .L_2424)
.L_2424:
        /*005c*/ 	.word	0x00000000
        /*0060*/ 	.short	0x000e
        /*0062*/ 	.short	0x0054
        /*0064*/ 	.byte	0x00, 0xf0, 0x11, 0x00


	//----- nvinfo : EIATTR_KPARAM_INFO
	.align		4
.L_2425:
        /*0068*/ 	.byte	0x04, 0x17
        /*006a*/ 	.short	(.L_2427 - .L_2426)
.L_2426:
        /*006c*/ 	.word	0x00000000
        /*0070*/ 	.short	0x000d
        /*0072*/ 	.short	0x0050
        /*0074*/ 	.byte	0x00, 0xf0, 0x11, 0x00


	//----- nvinfo : EIATTR_KPARAM_INFO
	.align		4
.L_2427:
        /*0078*/ 	.byte	0x04, 0x17
        /*007a*/ 	.short	(.L_2429 - .L_2428)
.L_2428:
        /*007c*/ 	.word	0x00000000
        /*0080*/ 	.short	0x000c
        /*0082*/ 	.short	0x004c
        /*0084*/ 	.byte	0x00, 0xf0, 0x11, 0x00


	//----- nvinfo : EIATTR_KPARAM_INFO
	.align		4
.L_2429:
        /*0088*/ 	.byte	0x04, 0x17
        /*008a*/ 	.short	(.L_2431 - .L_2430)
.L_2430:
        /*008c*/ 	.word	0x00000000
        /*0090*/ 	.short	0x000b
        /*0092*/ 	.short	0x0048
        /*0094*/ 	.byte	0x00, 0xf0, 0x11, 0x00


	//----- nvinfo : EIATTR_KPARAM_INFO
	.align		4
.L_2431:
        /*0098*/ 	.byte	0x04, 0x17
        /*009a*/ 	.short	(.L_2433 - .L_2432)
.L_2432:
        /*009c*/ 	.word	0x00000000
        /*00a0*/ 	.short	0x000a
        /*00a2*/ 	.short	0x0040
        /*00a4*/ 	.byte	0x00, 0xf5, 0x21, 0x00


	//----- nvinfo : EIATTR_KPARAM_INFO
	.align		4
.L_2433:
        /*00a8*/ 	.byte	0x04, 0x17
        /*00aa*/ 	.short	(.L_2435 - .L_2434)
.L_2434:
        /*00ac*/ 	.word	0x00000000
        /*00b0*/ 	.short	0x0009
        /*00b2*/ 	.short	0x0038
        /*00b4*/ 	.byte	0x00, 0xf5, 0x21, 0x00


	//----- nvinfo : EIATTR_KPARAM_INFO
	.align		4
.L_2435:
        /*00b8*/ 	.byte	0x04, 0x17
        /*00ba*/ 	.short	(.L_2437 - .L_2436)
.L_2436:
        /*00bc*/ 	.word	0x00000000
        /*00c0*/ 	.short	0x0008
        /*00c2*/ 	.short	0x0034
        /*00c4*/ 	.byte	0x00, 0xf0, 0x11, 0x00


	//----- nvinfo : EIATTR_KPARAM_INFO
	.align		4
.L_2437:
        /*00c8*/ 	.byte	0x04, 0x17
        /*00ca*/ 	.short	(.L_2439 - .L_2438)
.L_2438:
        /*00cc*/ 	.word	0x00000000
        /*00d0*/ 	.short	0x0007
        /*00d2*/ 	.short	0x0030
        /*00d4*/ 	.byte	0x00, 0xf0, 0x11, 0x00


	//----- nvinfo : EIATTR_KPARAM_INFO
	.align		4
.L_2439:
        /*00d8*/ 	.byte	0x04, 0x17
        /*00da*/ 	.short	(.L_2441 - .L_2440)
.L_2440:
        /*00dc*/ 	.word	0x00000000
        /*00e0*/ 	.short	0x0006
        /*00e2*/ 	.short	0x002c
        /*00e4*/ 	.byte	0x00, 0xf0, 0x11, 0x00


	//----- nvinfo : EIATTR_KPARAM_INFO
	.align		4
.L_2441:
        /*00e8*/ 	.byte	0x04, 0x17
        /*00ea*/ 	.short	(.L_2443 - .L_2442)
.L_2442:
        /*00ec*/ 	.word	0x00000000
        /*00f0*/ 	.short	0x0005
        /*00f2*/ 	.short	0x0028
        /*00f4*/ 	.byte	0x00, 0xf0, 0x11, 0x00


	//----- nvinfo : EIATTR_KPARAM_INFO
	.align		4
.L_2443:
        /*00f8*/ 	.byte	0x04, 0x17
        /*00fa*/ 	.short	(.L_2445 - .L_2444)
.L_2444:
        /*00fc*/ 	.word	0x00000000
        /*0100*/ 	.short	0x0004
        /*0102*/ 	.short	0x0020
        /*0104*/ 	.byte	0x00, 0xf5, 0x21, 0x00


	//----- nvinfo : EIATTR_KPARAM_INFO
	.align		4
.L_2445:
        /*0108*/ 	.byte	0x04, 0x17
        /*010a*/ 	.short	(.L_2447 - .L_2446)
.L_2446:
        /*010c*/ 	.word	0x00000000
        /*0110*/ 	.short	0x0003
        /*0112*/ 	.short	0x0018
        /*0114*/ 	.byte	0x00, 0xf5, 0x21, 0x00


	//----- nvinfo : EIATTR_KPARAM_INFO
	.align		4
.L_2447:
        /*0118*/ 	.byte	0x04, 0x17
        /*011a*/ 	.short	(.L_2449 - .L_2448)
.L_2448:
        /*011c*/ 	.word	0x00000000
        /*0120*/ 	.short	0x0002
        /*0122*/ 	.short	0x0010
        /*0124*/ 	.byte	0x00, 0xf5, 0x21, 0x00


	//----- nvinfo : EIATTR_KPARAM_INFO
	.align		4
.L_2449:
        /*0128*/ 	.byte	0x04, 0x17
        /*012a*/ 	.short	(.L_2451 - .L_2450)
.L_2450:
        /*012c*/ 	.word	0x00000000
        /*0130*/ 	.short	0x0001
        /*0132*/ 	.short	0x0008
        /*0134*/ 	.byte	0x00, 0xf5, 0x21, 0x00


	//----- nvinfo : EIATTR_KPARAM_INFO
	.align		4
.L_2451:
        /*0138*/ 	.byte	0x04, 0x17
        /*013a*/ 	.short	(.L_2453 - .L_2452)
.L_2452:
        /*013c*/ 	.word	0x00000000
        /*0140*/ 	.short	0x0000
        /*0142*/ 	.short	0x0000
        /*0144*/ 	.byte	0x00, 0xf5, 0x21, 0x00


	//----- nvinfo : EIATTR_SPARSE_MMA_MASK
	.align		4
.L_2453:
        /*0148*/ 	.byte	0x03, 0x50
        /*014a*/ 	.short	0x0000


	//----- nvinfo : EIATTR_MAXREG_COUNT
	.align		4
        /*014c*/ 	.byte	0x03, 0x1b
        /*014e*/ 	.short	0x00ff


	//----- nvinfo : EIATTR_NUM_BARRIERS
	.align		4
        /*0150*/ 	.byte	0x02, 0x4c
        /*0152*/ 	.byte	0x01
	.zero		1


	//----- nvinfo : EIATTR_MERCURY_ISA_VERSION
	.align		4
        /*0154*/ 	.byte	0x03, 0x5f
        /*0156*/ 	.short	0x0101


	//----- nvinfo : EIATTR_VRC_CTA_INIT_COUNT
	.align		4
        /*0158*/ 	.byte	0x02, 0x4a
	.zero		1
	.zero		1


	//----- nvinfo : EIATTR_EXIT_INSTR_OFFSETS
	.align		4
        /*015c*/ 	.byte	0x04, 0x1c
        /*015e*/ 	.short	(.L_2455 - .L_2454)


	//   ....[0]....
.L_2454:
        /*0160*/ 	.word	0x000000e0


	//   ....[1]....
        /*0164*/ 	.word	0x00000390


	//   ....[2]....
        /*0168*/ 	.word	0x00011250


	//   ....[3]....
        /*016c*/ 	.word	0x000112e0


	//   ....[4]....
        /*0170*/ 	.word	0x00011320


	//----- nvinfo : EIATTR_CRS_STACK_SIZE
	.align		4
.L_2455:
        /*0174*/ 	.byte	0x04, 0x1e
        /*0176*/ 	.short	(.L_2457 - .L_2456)
.L_2456:
        /*0178*/ 	.word	0x00000000


	//----- nvinfo : EIATTR_CBANK_PARAM_SIZE
	.align		4
.L_2457:
        /*017c*/ 	.byte	0x03, 0x19
        /*017e*/ 	.short	0x0074


	//----- nvinfo : EIATTR_PARAM_CBANK
	.align		4
        /*0180*/ 	.byte	0x04, 0x0a
        /*0182*/ 	.short	(.L_2459 - .L_2458)
	.align		4
.L_2458:
        /*0184*/ 	.word	index@(.nv.constant0._Z23gemm_half_q_half_kernelILi2ELb1ELb0EEvPK6__halfPKjS4_S2_PS0_iiiiPKtS7_iiiiiibS2_i)
        /*0188*/ 	.short	0x0380
        /*018a*/ 	.short	0x0074


	//----- nvinfo : EIATTR_SW_WAR
	.align		4
.L_2459:
        /*018c*/ 	.byte	0x04, 0x36
        /*018e*/ 	.short	(.L_2461 - .L_2460)
.L_2460:
        /*0190*/ 	.word	0x00000008
.L_2461:


//--------------------- .nv.info._Z23gemm_half_q_half_kernelILi1ELb1ELb0EEvPK6__halfPKjS4_S2_PS0_iiiiPKtS7_iiiiiibS2_i --------------------------
	.section	.nv.info._Z23gemm_half_q_half_kernelILi1ELb1ELb0EEvPK6__halfPKjS4_S2_PS0_iiiiPKtS7_iiiiiibS2_i,"",@"SHT_CUDA_INFO"
	.sectionflags	@""
	.align	4


	//----- nvinfo : EIATTR_CUDA_API_VERSION
	.align		4
        /*0000*/ 	.byte	0x04, 0x37
        /*0002*/ 	.short	(.L_2463 - .L_2462)
.L_2462:
        /*0004*/ 	.word	0x00000082


	//----- nvinfo : EIATTR_KPARAM_INFO
	.align		4
.L_2463:
        /*0008*/ 	.byte	0x04, 0x17
        /*000a*/ 	.short	(.L_2465 - .L_2464)
.L_2464:
        /*000c*/ 	.word	0x00000000
        /*0010*/ 	.short	0x0013
        /*0012*/ 	.short	0x0070
        /*0014*/ 	.byte	0x00, 0xf0, 0x11, 0x00


	//----- nvinfo : EIATTR_KPARAM_INFO
	.align		4
.L_2465:
        /*0018*/ 	.byte	0x04, 0x17
        /*001a*/ 	.short	(.L_2467 - .L_2466)
.L_2466:
        /*001c*/ 	.word	0x00000000
        /*0020*/ 	.short	0x0012
        /*0022*/ 	.short	0x0068
        /*0024*/ 	.byte	0x00, 0xf5, 0x21, 0x00


	//----- nvinfo : EIATTR_KPARAM_INFO
	.align		4
.L_2467:
        /*0028*/ 	.byte	0x04, 0x17
        /*002a*/ 	.short	(.L_2469 - .L_2468)
.L_2468:
        /*002c*/ 	.word	0x00000000
        /*0030*/ 	.short	0x0011
        /*0032*/ 	.short	0x0060
        /*0034*/ 	.byte	0x00, 0xf0, 0x05, 0x00


	//----- nvinfo : EIATTR_KPARAM_INFO
	.align		4
.L_2469:
        /*0038*/ 	.byte	0x04, 0x17
        /*003a*/ 	.short	(.L_2471 - .L_2470)
.L_2470:
        /*003c*/ 	.word	0x00000000
        /*0040*/ 	.short	0x0010
        /*0042*/ 	.short	0x005c
        /*0044*/ 	.byte	0x00, 0xf0, 0x11, 0x00


	//----- nvinfo : EIATTR_KPARAM_INFO
	.align		4
.L_2471:
        /*0048*/ 	.byte	0x04, 0x17
        /*004a*/ 	.short	(.L_2473 - .L_2472)
.L_2472:
        /*004c*/ 	.word	0x00000000
        /*0050*/ 	.short	0x000f
        /*0052*/ 	.short	0x0058
        /*0054*/ 	.byte	0x00, 0xf0, 0x11, 0x00


	//----- nvinfo : EIATTR_KPARAM_INFO
	.align		4
.L_2473:
        /*0058*/ 	.byte	0x04, 0x17
        /*005a*/ 	.short	(.L_2475 - .L_2474)
.L_2474:
        /*005c*/ 	.word	0x00000000
        /*0060*/ 	.short	0x000e
        /*0062*/ 	.short	0x0054
        /*0064*/ 	.byte	0x00, 0xf0, 0x11, 0x00


	//----- nvinfo : EIATTR_KPARAM_INFO
	.align		4
.L_2475:
        /*0068*/ 	.byte	0x04, 0x17
        /*006a*/ 	.short	(.L_2477 - .L_2476)
.L_2476:
        /*006c*/ 	.word	0x00000000
        /*0070*/ 	.short	0x000d
        /*0072*/ 	.short	0x0050
        /*0074*/ 	.byte	0x00, 0xf0, 0x11, 0x00


	//----- nvinfo : EIATTR_KPARAM_INFO
	.align		4
.L_2477:
        /*0078*/ 	.byte	0x04, 0x17
        /*007a*/ 	.short	(.L_2479 - .L_2478)
.L_2478:
        /*007c*/ 	.word	0x00000000
        /*0080*/ 	.short	0x000c
        /*0082*/ 	.short	0x004c
        /*0084*/ 	.byte	0x00, 0xf0, 0x11, 0x00


	//----- nvinfo : EIATTR_KPARAM_INFO
	.align		4
.L_2479:
        /*0088*/ 	.byte	0x04, 0x17
        /*008a*/ 	.short	(.L_2481 - .L_2480)
.L_2480:
        /*008c*/ 	.word	0x00000000
        /*0090*/ 	.short	0x000b
        /*0092*/ 	.short	0x0048
        /*0094*/ 	.byte	0x00, 0xf0, 0x11, 0x00


	//----- nvinfo : EIATTR_KPARAM_INFO
	.align		4
.L_2481:
        /*0098*/ 	.byte	0x04, 0x17
        /*009a*/ 	.short	(.L_2483 - .L_2482)
.L_2482:
        /*009c*/ 	.word	0x00000000
        /*00a0*/ 	.short	0x000a
        /*00a2*/ 	.short	0x0040
        /*00a4*/ 	.byte	0x00, 0xf5, 0x21, 0x00


	//----- nvinfo : EIATTR_KPARAM_INFO
	.align		4
.L_2483:
        /*00a8*/ 	.byte	0x04, 0x17
        /*00aa*/ 	.short	(.L_2485 - .L_2484)
.L_2484:
        /*00ac*/ 	.word	0x00000000
        /*00b0*/ 	.short	0x0009
        /*00b2*/ 	.short	0x0038
        /*00b4*/ 	.byte	0x00, 0xf5, 0x21, 0x00


	//----- nvinfo : EIATTR_KPARAM_INFO
	.align		4
.L_2485:
        /*00b8*/ 	.byte	0x04, 0x17
        /*00ba*/ 	.short	(.L_2487 - .L_2486)
.L_2486:
        /*00bc*/ 	.word	0x00000000
        /*00c0*/ 	.short	0x0008
        /*00c2*/ 	.short	0x0034
        /*00c4*/ 	.byte	0x00, 0xf0, 0x11, 0x00


	//----- nvinfo : EIATTR_KPARAM_INFO
	.align		4
.L_2487:
        /*00c8*/ 	.byte	0x04, 0x17
        /*00ca*/ 	.short	(.L_2489 - .L_2488)
.L_2488:
        /*00cc*/ 	.word	0x00000000
        /*00d0*/ 	.short	0x0007
        /*00d2*/ 	.short	0x0030
        /*00d4*/ 	.byte	0x00, 0xf0, 0x11, 0x00


	//----- nvinfo : EIATTR_KPARAM_INFO
	.align		4
.L_2489:
        /*00d8*/ 	.byte	0x04, 0x17
        /*00da*/ 	.short	(.L_2491 - .L_2490)
.L_2490:
        /*00dc*/ 	.word	0x00000000
        /*00e0*/ 	.short	0x0006
        /*00e2*/ 	.short	0x002c
        /*00e4*/ 	.byte	0x00, 0xf0, 0x11, 0x00


	//----- nvinfo : EIATTR_KPARAM_INFO
	.align		4
.L_2491:
        /*00e8*/ 	.byte	0x04, 0x17
        /*00ea*/ 	.short	(.L_2493 - .L_2492)
.L_2492:
        /*00ec*/ 	.word	0x00000000
        /*00f0*/ 	.short	0x0005
        /*00f2*/ 	.short	0x0028
        /*00f4*/ 	.byte	0x00, 0xf0, 0x11, 0x00


	//----- nvinfo : EIATTR_KPARAM_INFO
	.align		4
.L_2493:
        /*00f8*/ 	.byte	0x04, 0x17
        /*00fa*/ 	.short	(.L_2495 - .L_2494)
.L_2494:
        /*00fc*/ 	.word	0x00000000
        /*0100*/ 	.short	0x0004
        /*0102*/ 	.short	0x0020
        /*0104*/ 	.byte	0x00, 0xf5, 0x21, 0x00


	//----- nvinfo : EIATTR_KPARAM_INFO
	.align		4
.L_2495:
        /*0108*/ 	.byte	0x04, 0x17
        /*010a*/ 	.short	(.L_2497 - .L_2496)
.L_2496:
        /*010c*/ 	.word	0x00000000
        /*0110*/ 	.short	0x0003
        /*0112*/ 	.short	0x0018
        /*0114*/ 	.byte	0x00, 0xf5, 0x21, 0x00


	//----- nvinfo : EIATTR_KPARAM_INFO
	.align		4
.L_2497:
        /*0118*/ 	.byte	0x04, 0x17
        /*011a*/ 	.short	(.L_2499 - .L_2498)
.L_2498:
        /*011c*/ 	.word	0x00000000
        /*0120*/ 	.short	0x0002
        /*0122*/ 	.short	0x0010
        /*0124*/ 	.byte	0x00, 0xf5, 0x21, 0x00


	//----- nvinfo : EIATTR_KPARAM_INFO
	.align		4
.L_2499:
        /*0128*/ 	.byte	0x04, 0x17
        /*012a*/ 	.short	(.L_2501 - .L_2500)
.L_2500:
        /*012c*/ 	.word	0x00000000
        /*0130*/ 	.short	0x0001
        /*0132*/ 	.short	0x0008
        /*0134*/ 	.byte	0x00, 0xf5, 0x21, 0x00


	//----- nvinfo : EIATTR_KPARAM_INFO
	.align		4
.L_2501:
        /*0138*/ 	.byte	0x04, 0x17
        /*013a*/ 	.short	(.L_2503 - .L_2502)
.L_2502:
        /*013c*/ 	.word	0x00000000
        /*0140*/ 	.short	0x0000
        /*0142*/ 	.short	0x0000
        /*0144*/ 	.byte	0x00, 0xf5, 0x21, 0x00


	//----- nvinfo : EIATTR_SPARSE_MMA_MASK
	.align		4
.L_2503:
        /*0148*/ 	.byte	0x03, 0x50
        /*014a*/ 	.short	0x0000


	//----- nvinfo : EIATTR_MAXREG_COUNT
	.align		4
        /*014c*/ 	.byte	0x03, 0x1b
        /*014e*/ 	.short	0x00ff


	//----- nvinfo : EIATTR_NUM_BARRIERS
	.align		4
        /*0150*/ 	.byte	0x02, 0x4c
        /*0152*/ 	.byte	0x01
	.zero		1


	//----- nvinfo : EIATTR_MERCURY_ISA_VERSION
	.align		4
        /*0154*/ 	.byte	0x03, 0x5f
        /*0156*/ 	.short	0x0101


	//----- nvinfo : EIATTR_VRC_CTA_INIT_COUNT
	.align		4
        /*0158*/ 	.byte	0x02, 0x4a
	.zero		1
	.zero		1


	//----- nvinfo : EIATTR_EXIT_INSTR_OFFSETS
	.align		4
        /*015c*/ 	.byte	0x04, 0x1c
        /*015e*/ 	.short	(.L_2505 - .L_2504)


	//   ....[0]....
.L_2504:
        /*0160*/ 	.word	0x00000080


	//   ....[1]....
        /*0164*/ 	.word	0x00000270


	//   ....[2]....
        /*0168*/ 	.word	0x0000c680


	//   ....[3]....
        /*016c*/ 	.word	0x0000c710


	//   ....[4]....
        /*0170*/ 	.word	0x0000c750


	//----- nvinfo : EIATTR_CRS_STACK_SIZE
	.align		4
.L_2505:
        /*0174*/ 	.byte	0x04, 0x1e
        /*0176*/ 	.short	(.L_2507 - .L_2506)
.L_2506:
        /*0178*/ 	.word	0x00000000


	//----- nvinfo : EIATTR_CBANK_PARAM_SIZE
	.align		4
.L_2507:
        /*017c*/ 	.byte	0x03, 0x19
        /*017e*/ 	.short	0x0074


	//----- nvinfo : EIATTR_PARAM_CBANK
	.align		4
        /*0180*/ 	.byte	0x04, 0x0a
        /*0182*/ 	.short	(.L_2509 - .L_2508)
	.align		4
.L_2508:
        /*0184*/ 	.word	index@(.nv.constant0._Z23gemm_half_q_half_kernelILi1ELb1ELb0EEvPK6__halfPKjS4_S2_PS0_iiiiPKtS7_iiiiiibS2_i)
        /*0188*/ 	.short	0x0380
        /*018a*/ 	.short	0x0074


	//----- nvinfo : EIATTR_SW_WAR
	.align		4
.L_2509:
        /*018c*/ 	.byte	0x04, 0x36
        /*018e*/ 	.short	(.L_2511 - .L_2510)
.L_2510:
        /*0190*/ 	.word	0x00000008
.L_2511:


//--------------------- .nv.info._Z23gemm_half_q_half_kernelILi8ELb0ELb1EEvPK6__halfPKjS4_S2_PS0_iiiiPKtS7_iiiiiibS2_i --------------------------
	.section	.nv.info._Z23gemm_half_q_half_kernelILi8ELb0ELb1EEvPK6__halfPKjS4_S2_PS0_iiiiPKtS7_iiiiiibS2_i,"",@"SHT_CUDA_INFO"
	.sectionflags	@""
	.align	4


	//----- nvinfo : EIATTR_CUDA_API_VERSION
	.align		4
        /*0000*/ 	.byte	0x04, 0x37
        /*0002*/ 	.short	(.L_2513 - .L_2512)
.L_2512:
        /*0004*/ 	.word	0x00000082


	//----- nvinfo : EIATTR_KPARAM_INFO
	.align		4
.L_2513:
        /*0008*/ 	.byte	0x04, 0x17
        /*000a*/ 	.short	(.L_2515 - .L_2514)
.L_2514:
        /*000c*/ 	.word	0x00000000
        /*0010*/ 	.short	0x0013
        /*0012*/ 	.short	0x0070
        /*0014*/ 	.byte	0x00, 0xf0, 0x11, 0x00


	//----- nvinfo : EIATTR_KPARAM_INFO
	.align		4
.L_2515:
        /*0018*/ 	.byte	0x04, 0x17
        /*001a*/ 	.short	(.L_2517 - .L_2516)
.L_2516:
        /*001c*/ 	.word	0x00000000
        /*0020*/ 	.short	0x0012
        /*0022*/ 	.short	0x0068
        /*0024*/ 	.byte	0x00, 0xf5, 0x21, 0x00


	//----- nvinfo : EIATTR_KPARAM_INFO
	.align		4
.L_2517:
        /*0028*/ 	.byte	0x04, 0x17
        /*002a*/ 	.short	(.L_2519 - .L_2518)
.L_2518:
        /*002c*/ 	.word	0x00000000
        /*0030*/ 	.short	0x0011
        /*0032*/ 	.short	0x0060
        /*0034*/ 	.byte	0x00, 0xf0, 0x05, 0x00


	//----- nvinfo : EIATTR_KPARAM_INFO
	.align		4
.L_2519:
        /*0038*/ 	.byte	0x04, 0x17
        /*003a*/ 	.short	(.L_2521 - .L_2520)
.L_2520:
        /*003c*/ 	.word	0x00000000
        /*0040*/ 	.short	0x0010
        /*0042*/ 	.short	0x005c
        /*0044*/ 	.byte	0x00, 0xf0, 0x11, 0x00


	//----- nvinfo : EIATTR_KPARAM_INFO
	.align		4
.L_2521:
        /*0048*/ 	.byte	0x04, 0x17
        /*004a*/ 	.short	(.L_2523 - .L_2522)
.L_2522:
        /*004c*/ 	.word	0x00000000
        /*0050*/ 	.short	0x000f
        /*0052*/ 	.short	0x0058
        /*0054*/ 	.byte	0x00, 0xf0, 0x11, 0x00


	//----- nvinfo : EIATTR_KPARAM_INFO
	.align		4
.L_2523:
        /*0058*/ 	.byte	0x04, 0x17
        /*005a*/ 	.short	(.L_2525 - .L_2524)
.L_2524:
        /*005c*/ 	.word	0x00000000
        /*0060*/ 	.short	0x000e
        /*0062*/ 	.short	0x0054
        /*0064*/ 	.byte	0x00, 0xf0, 0x11, 0x00


	//----- nvinfo : EIATTR_KPARAM_INFO
	.align		4
.L_2525:
        /*0068*/ 	.byte	0x04, 0x17
        /*006a*/ 	.short	(.L_2527 - .L_2526)
.L_2526:
        /*006c*/ 	.word	0x00000000
        /*0070*/ 	.short	0x000d
        /*0072*/ 	.short	0x0050
        /*0074*/ 	.byte	0x00, 0xf0, 0x11, 0x00


	//----- nvinfo : EIATTR_KPARAM_INFO
	.align		4
.L_2527:
        /*0078*/ 	.byte	0x04, 0x17
        /*007a*/ 	.short	(.L_2529 - .L_2528)
.L_2528:
        /*007c*/ 	.word	0x00000000
        /*0080*/ 	.short	0x000c
        /*0082*/ 	.short	0x004c
        /*0084*/ 	.byte	0x00, 0xf0, 0x11, 0x00


	//----- nvinfo : EIATTR_KPARAM_INFO
	.align		4
.L_2529:
        /*0088*/ 	.byte	0x04, 0x17
        /*008a*/ 	.short	(.L_2531 - .L_2530)
.L_2530:
        /*008c*/ 	.word	0x00000000
        /*0090*/ 	.short	0x000b
        /*0092*/ 	.short	0x0048
        /*0094*/ 	.byte	0x00, 0xf0, 0x11, 0x00


	//----- nvinfo : EIATTR_KPARAM_INFO
	.align		4
.L_2531:
        /*0098*/ 	.byte	0x04, 0x17
        /*009a*/ 	.short	(.L_2533 - .L_2532)
.L_2532:
        /*009c*/ 	.word	0x00000000
        /*00a0*/ 	.short	0x000a
        /*00a2*/ 	.short	0x0040
        /*00a4*/ 	.byte	0x00, 0xf5, 0x21, 0x00


	//----- nvinfo : EIATTR_KPARAM_INFO
	.align		4
.L_2533:
        /*00a8*/ 	.byte	0x04, 0x17
        /*00aa*/ 	.short	(.L_2535 - .L_2534)
.L_2534:
        /*00ac*/ 	.word	0x00000000
        /*00b0*/ 	.short	0x0009
        /*00b2*/ 	.short	0x0038
        /*00b4*/ 	.byte	0x00, 0xf5, 0x21, 0x00


	//----- nvinfo : EIATTR_KPARAM_INFO
	.align		4
.L_2535:
        /*00b8*/ 	.byte	0x04, 0x17
        /*00ba*/ 	.short	(.L_2537 - .L_2536)
.L_2536:
        /*00bc*/ 	.word	0x00000000
        /*00c0*/ 	.short	0x0008
        /*00c2*/ 	.short	0x0034
        /*00c4*/ 	.byte	0x00, 0xf0, 0x11, 0x00


	//----- nvinfo : EIATTR_KPARAM_INFO
	.align		4
.L_2537:
        /*00c8*/ 	.byte	0x04, 0x17
        /*00ca*/ 	.short	(.L_2539 - .L_2538)
.L_2538:
        /*00cc*/ 	.word	0x00000000
        /*00d0*/ 	.short	0x0007
        /*00d2*/ 	.short	0x0030
        /*00d4*/ 	.byte	0x00, 0xf0, 0x11, 0x00


	//----- nvinfo : EIATTR_KPARAM_INFO
	.align		4
.L_2539:
        /*00d8*/ 	.byte	0x04, 0x17
        /*00da*/ 	.short	(.L_2541 - .L_2540)
.L_2540:
        /*00dc*/ 	.word	0x00000000
        /*00e0*/ 	.short	0x0006
        /*00e2*/ 	.short	0x002c
        /*00e4*/ 	.byte	0x00, 0xf0, 0x11, 0x00


	//----- nvinfo : EIATTR_KPARAM_INFO
	.align		4
.L_2541:
        /*00e8*/ 	.byte	0x04, 0x17
        /*00ea*/ 	.short	(.L_2543 - .L_2542)
.L_2542:
        /*00ec*/ 	.word	0x00000000
        /*00f0*/ 	.short	0x0005
        /*00f2*/ 	.short	0x0028
        /*00f4*/ 	.byte	0x00, 0xf0, 0x11, 0x00


	//----- nvinfo : EIATTR_KPARAM_INFO
	.align		4
.L_2543:
        /*00f8*/ 	.byte	0x04, 0x17
        /*00fa*/ 	.short	(.L_2545 - .L_2544)
.L_2544:
        /*00fc*/ 	.word	0x00000000
        /*0100*/ 	.short	0x0004
        /*0102*/ 	.short	0x0020
        /*0104*/ 	.byte	0x00, 0xf5, 0x21, 0x00


	//----- nvinfo : EIATTR_KPARAM_INFO
	.align		4
.L_2545:
        /*0108*/ 	.byte	0x04, 0x17
        /*010a*/ 	.short	(.L_2547 - .L_2546)
.L_2546:
        /*010c*/ 	.word	0x00000000
        /*0110*/ 	.short	0x0003
        /*0112*/ 	.short	0x0018
        /*0114*/ 	.byte	0x00, 0xf5, 0x21, 0x00


	//----- nvinfo : EIATTR_KPARAM_INFO
	.align		4
.L_2547:
        /*0118*/ 	.byte	0x04, 0x17
        /*011a*/ 	.short	(.L_2549 - .L_2548)
.L_2548:
        /*011c*/ 	.word	0x00000000
        /*0120*/ 	.short	0x0002
        /*0122*/ 	.short	0x0010
        /*0124*/ 	.byte	0x00, 0xf5, 0x21, 0x00


	//----- nvinfo : EIATTR_KPARAM_INFO
	.align		4
.L_2549:
        /*0128*/ 	.byte	0x04, 0x17
        /*012a*/ 	.short	(.L_2551 - .L_2550)
.L_2550:
        /*012c*/ 	.word	0x00000000
        /*0130*/ 	.short	0x0001
        /*0132*/ 	.short	0x0008
        /*0134*/ 	.byte	0x00, 0xf5, 0x21, 0x00


	//----- nvinfo : EIATTR_KPARAM_INFO
	.align		4
.L_2551:
        /*0138*/ 	.byte	0x04, 0x17
        /*013a*/ 	.short	(.L_2553 - .L_2552)
.L_2552:
        /*013c*/ 	.word	0x00000000
        /*0140*/ 	.short	0x0000
        /*0142*/ 	.short	0x0000
        /*0144*/ 	.byte	0x00, 0xf5, 0x21, 0x00


	//----- nvinfo : EIATTR_SPARSE_MMA_MASK
	.align		4
.L_2553:
        /*0148*/ 	.byte	0x03, 0x50
        /*014a*/ 	.short	0x0000


	//----- nvinfo : EIATTR_MAXREG_COUNT
	.align		4
        /*014c*/ 	.byte	0x03, 0x1b
        /*014e*/ 	.short	0x00ff


	//----- nvinfo : EIATTR_NUM_BARRIERS
	.align		4
        /*0150*/ 	.byte	0x02, 0x4c
        /*0152*/ 	.byte	0x01
	.zero		1


	//----- nvinfo : EIATTR_MERCURY_ISA_VERSION
	.align		4
        /*0154*/ 	.byte	0x03, 0x5f
        /*0156*/ 	.short	0x0101


	//----- nvinfo : EIATTR_VRC_CTA_INIT_COUNT
	.align		4
        /*0158*/ 	.byte	0x02, 0x4a
	.zero		1
	.zero		1


	//----- nvinfo : EIATTR_EXIT_INSTR_OFFSETS
	.align		4
        /*015c*/ 	.byte	0x04, 0x1c
        /*015e*/ 	.short	(.L_2555 - .L_2554)


	//   ....[0]....
.L_2554:
        /*0160*/ 	.word	0x00000550


	//   ....[1]....
        /*0164*/ 	.word	0x000210a0


	//   ....[2]....
        /*0168*/ 	.word	0x00021130


	//   ....[3]....
        /*016c*/ 	.word	0x00021170


	//----- nvinfo : EIATTR_CRS_STACK_SIZE
	.align		4
.L_2555:
        /*0170*/ 	.byte	0x04, 0x1e
        /*0172*/ 	.short	(.L_2557 - .L_2556)
.L_2556:
        /*0174*/ 	.word	0x00000000


	//----- nvinfo : EIATTR_CBANK_PARAM_SIZE
	.align		4
.L_2557:
        /*0178*/ 	.byte	0x03, 0x19
        /*017a*/ 	.short	0x0074


	//----- nvinfo : EIATTR_PARAM_CBANK
	.align		4
        /*017c*/ 	.byte	0x04, 0x0a
        /*017e*/ 	.short	(.L_2559 - .L_2558)
	.align		4
.L_2558:
        /*0180*/ 	.word	index@(.nv.constant0._Z23gemm_half_q_half_kernelILi8ELb0ELb1EEvPK6__halfPKjS4_S2_PS0_iiiiPKtS7_iiiiiibS2_i)
        /*0184*/ 	.short	0x0380
        /*0186*/ 	.short	0x0074


	//----- nvinfo : EIATTR_SW_WAR
	.align		4
.L_2559:
        /*0188*/ 	.byte	0x04, 0x36
        /*018a*/ 	.short	(.L_2561 - .L_2560)
.L_2560:
        /*018c*/ 	.word	0x00000008
.L_2561:


//--------------------- .nv.info._Z23gemm_half_q_half_kernelILi7ELb0ELb1EEvPK6__halfPKjS4_S2_PS0_iiiiPKtS7_iiiiiibS2_i --------------------------
	.section	.nv.info._Z23gemm_half_q_half_kernelILi7ELb0ELb1EEvPK6__halfPKjS4_S2_PS0_iiiiPKtS7_iiiiiibS2_i,"",@"SHT_CUDA_INFO"
	.sectionflags	@""
	.align	4


	//----- nvinfo : EIATTR_CUDA_API_VERSION
	.align		4
        /*0000*/ 	.byte	0x04, 0x37
        /*0002*/ 	.short	(.L_2563 - .L_2562)
.L_2562:
        /*0004*/ 	.word	0x00000082


	//----- nvinfo : EIATTR_KPARAM_INFO
	.align		4
.L_2563:
        /*0008*/ 	.byte	0x04, 0x17
        /*000a*/ 	.short	(.L_2565 - .L_2564)
.L_2564:
        /*000c*/ 	.word	0x00000000
        /*0010*/ 	.short	0x0013
        /*0012*/ 	.short	0x0070
        /*0014*/ 	.byte	0x00, 0xf0, 0x11, 0x00


	//----- nvinfo : EIATTR_KPARAM_INFO
	.align		4
.L_2565:
        /*0018*/ 	.byte	0x04, 0x17
        /*001a*/ 	.short	(.L_2567 - .L_2566)
.L_2566:
        /*001c*/ 	.word	0x00000000
        /*0020*/ 	.short	0x0012
        /*0022*/ 	.short	0x0068
        /*0024*/ 	.byte	0x00, 0xf5, 0x21, 0x00


	//----- nvinfo : EIATTR_KPARAM_INFO
	.align		4
.L_2567:
        /*0028*/ 	.byte	0x04, 0x17
        /*002a*/ 	.short	(.L_2569 - .L_2568)
.L_2568:
        /*002c*/ 	.word	0x00000000
        /*0030*/ 	.short	0x0011
        /*0032*/ 	.short	0x0060
        /*0034*/ 	.byte	0x00, 0xf0, 0x05, 0x00


	//----- nvinfo : EIATTR_KPARAM_INFO
	.align		4
.L_2569:
        /*0038*/ 	.byte	0x04, 0x17
        /*003a*/ 	.short	(.L_2571 - .L_2570)
.L_2570:
        /*003c*/ 	.word	0x00000000
        /*0040*/ 	.short	0x0010
        /*0042*/ 	.short	0x005c
        /*0044*/ 	.byte	0x00, 0xf0, 0x11, 0x00


	//----- nvinfo : EIATTR_KPARAM_INFO
	.align		4
.L_2571:
        /*0048*/ 	.byte	0x04, 0x17
        /*004a*/ 	.short	(.L_2573 - .L_2572)
.L_2572:
        /*004c*/ 	.word	0x00000000
        /*0050*/ 	.short	0x000f
        /*0052*/ 	.short	0x0058
        /*0054*/ 	.byte	0x00, 0xf0, 0x11, 0x00


	//----- nvinfo : EIATTR_KPARAM_INFO
	.align		4
.L_2573:
        /*0058*/ 	.byte	0x04, 0x17
        /*005a*/ 	.short	(.L_2575 - .L_2574)
.L_2574:
        /*005c*/ 	.word	0x00000000
        /*0060*/ 	.short	0x000e
        /*0062*/ 	.short	0x0054
        /*0064*/ 	.byte	0x00, 0xf0, 0x11, 0x00


	//----- nvinfo : EIATTR_KPARAM_INFO
	.align		4
.L_2575:
        /*0068*/ 	.byte	0x04, 0x17
        /*006a*/ 	.short	(.L_2577 - .L_2576)
.L_2576:
        /*006c*/ 	.word	0x00000000
        /*0070*/ 	.short	0x000d
        /*0072*/ 	.short	0x0050
        /*0074*/ 	.byte	0x00, 0xf0, 0x11, 0x00


	//----- nvinfo : EIATTR_KPARAM_INFO
	.align		4
.L_2577:
        /*0078*/ 	.byte	0x04, 0x17
        /*007a*/ 	.short	(.L_2579 - .L_2578)
.L_2578:
        /*007c*/ 	.word	0x00000000
        /*0080*/ 	.short	0x000c
        /*0082*/ 	.short	0x004c
        /*0084*/ 	.byte	0x00, 0xf0, 0x11, 0x00


	//----- nvinfo : EIATTR_KPARAM_INFO
	.align		4
.L_2579:
        /*0088*/ 	.byte	0x04, 0x17
        /*008a*/ 	.short	(.L_2581 - .L_2580)
.L_2580:
        /*008c*/ 	.word	0x00000000
        /*0090*/ 	.short	0x000b
        /*0092*/ 	.short	0x0048
        /*0094*/ 	.byte	0x00, 0xf0, 0x11, 0x00


	//----- nvinfo : EIATTR_KPARAM_INFO
	.align		4
.L_2581:
        /*0098*/ 	.byte	0x04, 0x17
        /*009a*/ 	.short	(.L_2583 - .L_2582)
.L_2582:
        /*009c*/ 	.word	0x00000000
        /*00a0*/ 	.short	0x000a
        /*00a2*/ 	.short	0x0040
        /*00a4*/ 	.byte	0x00, 0xf5, 0x21, 0x00


	//----- nvinfo : EIATTR_KPARAM_INFO
	.align		4
.L_2583:
        /*00a8*/ 	.byte	0x04, 0x17
        /*00aa*/ 	.short	(.L_2585 - .L_2584)
.L_2584:
        /*00ac*/ 	.word	0x00000000
        /*00b0*/ 	.short	0x0009
        /*00b2*/ 	.short	0x0038
        /*00b4*/ 	.byte	0x00, 0xf5, 0x21, 0x00


	//----- nvinfo : EIATTR_KPARAM_INFO
	.align		4
.L_2585:
        /*00b8*/ 	.byte	0x04, 0x17
        /*00ba*/ 	.short	(.L_2587 - .L_2586)
.L_2586:
        /*00bc*/ 	.word	0x00000000
        /*00c0*/ 	.short	0x0008
        /*00c2*/ 	.short	0x0034
        /*00c4*/ 	.byte	0x00, 0xf0, 0x11, 0x00


	//----- nvinfo : EIATTR_KPARAM_INFO
	.align		4
.L_2587:
        /*00c8*/ 	.byte	0x04, 0x17
        /*00ca*/ 	.short	(.L_2589 - .L_2588)
.L_2588:
        /*00cc*/ 	.word	0x00000000
        /*00d0*/ 	.short	0x0007
        /*00d2*/ 	.short	0x0030
        /*00d4*/ 	.byte	0x00, 0xf0, 0x11, 0x00


	//----- nvinfo : EIATTR_KPARAM_INFO
	.align		4
.L_2589:
        /*00d8*/ 	.byte	0x04, 0x17
        /*00da*/ 	.short	(.L_2591 - .L_2590)
.L_2590:
        /*00dc*/ 	.word	0x00000000
        /*00e0*/ 	.short	0x0006
        /*00e2*/ 	.short	0x002c
        /*00e4*/ 	.byte	0x00, 0xf0, 0x11, 0x00


	//----- nvinfo : EIATTR_KPARAM_INFO
	.align		4
.L_2591:
        /*00e8*/ 	.byte	0x04, 0x17
        /*00ea*/ 	.short	(.L_2593 - .L_2592)
.L_2592:
        /*00ec*/ 	.word	0x00000000
        /*00f0*/ 	.short	0x0005
        /*00f2*/ 	.short	0x0028
        /*00f4*/ 	.byte	0x00, 0xf0, 0x11, 0x00


	//----- nvinfo : EIATTR_KPARAM_INFO
	.align		4
.L_2593:
        /*00f8*/ 	.byte	0x04, 0x17
        /*00fa*/ 	.short	(.L_2595 - .L_2594)
.L_2594:
        /*00fc*/ 	.word	0x00000000
        /*0100*/ 	.short	0x0004
        /*0102*/ 	.short	0x0020
        /*0104*/ 	.byte	0x00, 0xf5, 0x21, 0x00


	//----- nvinfo : EIATTR_KPARAM_INFO
	.align		4
.L_2595:
        /*0108*/ 	.byte	0x04, 0x17
        /*010a*/ 	.short	(.L_2597 - .L_2596)
.L_2596:
        /*010c*/ 	.word	0x00000000
        /*0110*/ 	.short	0x0003
        /*0112*/ 	.short	0x0018
        /*0114*/ 	.byte	0x00, 0xf5, 0x21, 0x00


	//----- nvinfo : EIATTR_KPARAM_INFO
	.align		4
.L_2597:
        /*0118*/ 	.byte	0x04, 0x17
        /*011a*/ 	.short	(.L_2599 - .L_2598)
.L_2598:
        /*011c*/ 	.word	0x00000000
        /*0120*/ 	.short	0x0002
        /*0122*/ 	.short	0x0010
        /*0124*/ 	.byte	0x00, 0xf5, 0x21, 0x00


	//----- nvinfo : EIATTR_KPARAM_INFO
	.align		4
.L_2599:
        /*0128*/ 	.byte	0x04, 0x17
        /*012a*/ 	.short	(.L_2601 - .L_2600)
.L_2600:
        /*012c*/ 	.word	0x00000000
        /*0130*/ 	.short	0x0001
        /*0132*/ 	.short	0x0008
        /*0134*/ 	.byte	0x00, 0xf5, 0x21, 0x00


	//----- nvinfo : EIATTR_KPARAM_INFO
	.align		4
.L_2601:
        /*0138*/ 	.byte	0x04, 0x17
        /*013a*/ 	.short	(.L_2603 - .L_2602)
.L_2602:
        /*013c*/ 	.word	0x00000000
        /*0140*/ 	.short	0x0000
        /*0142*/ 	.short	0x0000
        /*0144*/ 	.byte	0x00, 0xf5, 0x21, 0x00


	//----- nvinfo : EIATTR_SPARSE_MMA_MASK
	.align		4
.L_2603:
        /*0148*/ 	.byte	0x03, 0x50
        /*014a*/ 	.short	0x0000


	//----- nvinfo : EIATTR_MAXREG_COUNT
	.align		4
        /*014c*/ 	.byte	0x03, 0x1b
        /*014e*/ 	.short	0x00ff


	//----- nvinfo : EIATTR_NUM_BARRIERS
	.align		4
        /*0150*/ 	.byte	0x02, 0x4c
        /*0152*/ 	.byte	0x01
	.zero		1


	//----- nvinfo : EIATTR_MERCURY_ISA_VERSION
	.align		4
        /*0154*/ 	.byte	0x03, 0x5f
        /*0156*/ 	.short	0x0101


	//----- nvinfo : EIATTR_VRC_CTA_INIT_COUNT
	.align		4
        /*0158*/ 	.byte	0x02, 0x4a
	.zero		1
	.zero		1


	//----- nvinfo : EIATTR_EXIT_INSTR_OFFSETS
	.align		4
        /*015c*/ 	.byte	0x04, 0x1c
        /*015e*/ 	.short	(.L_2605 - .L_2604)


	//   ....[0]....
.L_2604:
        /*0160*/ 	.word	0x000004e0


	//   ....[1]....
        /*0164*/ 	.word	0x0001e100


	//   ....[2]....
        /*0168*/ 	.word	0x0001e190


	//   ....[3]....
        /*016c*/ 	.word	0x0001e1d0


	//----- nvinfo : EIATTR_CRS_STACK_SIZE
	.align		4
.L_2605:
        /*0170*/ 	.byte	0x04, 0x1e
        /*0172*/ 	.short	(.L_2607 - .L_2606)
.L_2606:
        /*0174*/ 	.word	0x00000000


	//----- nvinfo : EIATTR_CBANK_PARAM_SIZE
	.align		4
.L_2607:
        /*0178*/ 	.byte	0x03, 0x19
        /*017a*/ 	.short	0x0074


	//----- nvinfo : EIATTR_PARAM_CBANK
	.align		4
        /*017c*/ 	.byte	0x04, 0x0a
        /*017e*/ 	.short	(.L_2609 - .L_2608)
	.align		4
.L_2608:
        /*0180*/ 	.word	index@(.nv.constant0._Z23gemm_half_q_half_kernelILi7ELb0ELb1EEvPK6__halfPKjS4_S2_PS0_iiiiPKtS7_iiiiiibS2_i)
        /*0184*/ 	.short	0x0380
        /*0186*/ 	.short	0x0074


	//----- nvinfo : EIATTR_SW_WAR
	.align		4
.L_2609:
        /*0188*/ 	.byte	0x04, 0x36
        /*018a*/ 	.short	(.L_2611 - .L_2610)
.L_2610:
        /*018c*/ 	.word	0x00000008
.L_2611:


//--------------------- .nv.info._Z23gemm_half_q_half_kernelILi6ELb0ELb1EEvPK6__halfPKjS4_S2_PS0_iiiiPKtS7_iiiiiibS2_i --------------------------
	.section	.nv.info._Z23gemm_half_q_half_kernelILi6ELb0ELb1EEvPK6__halfPKjS4_S2_PS0_iiiiPKtS7_iiiiiibS2_i,"",@"SHT_CUDA_INFO"
	.sectionflags	@""
	.align	4


	//----- nvinfo : EIATTR_CUDA_API_VERSION
	.align		4
        /*0000*/ 	.byte	0x04, 0x37
        /*0002*/ 	.short	(.L_2613 - .L_2612)
.L_2612:
        /*0004*/ 	.word	0x00000082


	//----- nvinfo : EIATTR_KPARAM_INFO
	.align		4
.L_2613:
        /*0008*/ 	.byte	0x04, 0x17
        /*000a*/ 	.short	(.L_2615 - .L_2614)
.L_2614:
        /*000c*/ 	.word	0x00000000
        /*0010*/ 	.short	0x0013
        /*0012*/ 	.short	0x0070
        /*0014*/ 	.byte	0x00, 0xf0, 0x11, 0x00


	//----- nvinfo : EIATTR_KPARAM_INFO
	.align		4
.L_2615:
        /*0018*/ 	.byte	0x04, 0x17
        /*001a*/ 	.short	(.L_2617 - .L_2616)
.L_2616:
        /*001c*/ 	.word	0x00000000
        /*0020*/ 	.short	0x0012
        /*0022*/ 	.short	0x0068
        /*0024*/ 	.byte	0x00, 0xf5, 0x21, 0x00


	//----- nvinfo : EIATTR_KPARAM_INFO
	.align		4
.L_2617:
        /*0028*/ 	.byte	0x04, 0x17
        /*002a*/ 	.short	(.L_2619 - .L_2618)
.L_2618:
        /*002c*/ 	.word	0x00000000
        /*0030*/ 	.short	0x0011
        /*0032*/ 	.short	0x0060
        /*0034*/ 	.byte	0x00, 0xf0, 0x05, 0x00


	//----- nvinfo : EIATTR_KPARAM_INFO
	.align		4
.L_2619:
        /*0038*/ 	.byte	0x04, 0x17
        /*003a*/ 	.short	(.L_2621 - .L_2620)
.L_2620:
        /*003c*/ 	.word	0x00000000
        /*0040*/ 	.short	0x0010
        /*0042*/ 	.short	0x005c
        /*0044*/ 	.byte	0x00, 0xf0, 0x11, 0x00


	//----- nvinfo : EIATTR_KPARAM_INFO
	.align		4
.L_2621:
        /*0048*/ 	.byte	0x04, 0x17
        /*004a*/ 	.short	(.L_2623 - .L_2622)
.L_2622:
        /*004c*/ 	.word	0x00000000
        /*0050*/ 	.short	0x000f
        /*0052*/ 	.short	0x0058
        /*0054*/ 	.byte	0x00, 0xf0, 0x11, 0x00


	//----- nvinfo : EIATTR_KPARAM_INFO
	.align		4
.L_2623:
        /*0058*/ 	.byte	0x04, 0x17
        /*005a*/ 	.short	(.L_2625 - .L_2624)
.L_2624:
        /*005c*/ 	.word	0x00000000
        /*0060*/ 	.short	0x000e
        /*0062*/ 	.short	0x0054
        /*0064*/ 	.byte	0x00, 0xf0, 0x11, 0x00


	//----- nvinfo : EIATTR_KPARAM_INFO
	.align		4
.L_2625:
        /*0068*/ 	.byte	0x04, 0x17
        /*006a*/ 	.short	(.L_2627 - .L_2626)
.L_2626:
        /*006c*/ 	.word	0x00000000
        /*0070*/ 	.short	0x000d
        /*0072*/ 	.short	0x0050
        /*0074*/ 	.byte	0x00, 0xf0, 0x11, 0x00


	//----- nvinfo : EIATTR_KPARAM_INFO
	.align		4
.L_2627:
        /*0078*/ 	.byte	0x04, 0x17
        /*007a*/ 	.short	(.L_2629 - .L_2628)
.L_2628:
        /*007c*/ 	.word	0x00000000
        /*0080*/ 	.short	0x000c
        /*0082*/ 	.short	0x004c
        /*0084*/ 	.byte	0x00, 0xf0, 0x11, 0x00


	//----- nvinfo : EIATTR_KPARAM_INFO
	.align		4
.L_2629:
        /*0088*/ 	.byte	0x04, 0x17
        /*008a*/ 	.short	(.L_2631 - .L_2630)
.L_2630:
        /*008c*/ 	.word	0x00000000
        /*0090*/ 	.short	0x000b
        /*0092*/ 	.short	0x0048
        /*0094*/ 	.byte	0x00, 0xf0, 0x11, 0x00


	//----- nvinfo : EIATTR_KPARAM_INFO
	.align		4
.L_2631:
        /*0098*/ 	.byte	0x04, 0x17
        /*009a*/ 	.short	(.L_2633 - .L_2632)
.L_2632:
        /*009c*/ 	.word	0x00000000
        /*00a0*/ 	.short	0x000a
        /*00a2*/ 	.short	0x0040
        /*00a4*/ 	.byte	0x00, 0xf5, 0x21, 0x00


	//----- nvinfo : EIATTR_KPARAM_INFO
	.align		4
.L_2633:
        /*00a8*/ 	.byte	0x04, 0x17
        /*00aa*/ 	.short	(.L_2635 - .L_2634)
.L_2634:
        /*00ac*/ 	.word	0x00000000
        /*00b0*/ 	.short	0x0009
        /*00b2*/ 	.short	0x0038
        /*00b4*/ 	.byte	0x00, 0xf5, 0x21, 0x00


	//----- nvinfo : EIATTR_KPARAM_INFO
	.align		4
.L_2635:
        /*00b8*/ 	.byte	0x04, 0x17
        /*00ba*/ 	.short	(.L_2637 - .L_2636)
.L_2636:
        /*00bc*/ 	.word	0x00000000
        /*00c0*/ 	.short	0x0008
        /*00c2*/ 	.short	0x0034
        /*00c4*/ 	.byte	0x00, 0xf0, 0x11, 0x00


	//----- nvinfo : EIATTR_KPARAM_INFO
	.align		4
.L_2637:
        /*00c8*/ 	.byte	0x04, 0x17
        /*00ca*/ 	.short	(.L_2639 - .L_2638)
.L_2638:
        /*00cc*/ 	.word	0x00000000
        /*00d0*/ 	.short	0x0007
        /*00d2*/ 	.short	0x0030
        /*00d4*/ 	.byte	0x00, 0xf0, 0x11, 0x00


	//----- nvinfo : EIATTR_KPARAM_INFO
	.align		4
.L_2639:
        /*00d8*/ 	.byte	0x04, 0x17
        /*00da*/ 	.short	(.L_2641 - .L_2640)
.L_2640:
        /*00dc*/ 	.word	0x00000000
        /*00e0*/ 	.short	0x0006
        /*00e2*/ 	.short	0x002c
        /*00e4*/ 	.byte	0x00, 0xf0, 0x11, 0x00


	//----- nvinfo : EIATTR_KPARAM_INFO
	.align		4
.L_2641:
        /*00e8*/ 	.byte	0x04, 0x17
        /*00ea*/ 	.short	(.L_2643 - .L_2642)
.L_2642:
        /*00ec*/ 	.word	0x00000000
        /*00f0*/ 	.short	0x0005
        /*00f2*/ 	.short	0x0028
        /*00f4*/ 	.byte	0x00, 0xf0, 0x11, 0x00


	//----- nvinfo : EIATTR_KPARAM_INFO
	.align		4
.L_2643:
        /*00f8*/ 	.byte	0x04, 0x17
        /*00fa*/ 	.short	(.L_2645 - .L_2644)
.L_2644:
        /*00fc*/ 	.word	0x00000000
        /*0100*/ 	.short	0x0004
        /*0102*/ 	.short	0x0020
        /*0104*/ 	.byte	0x00, 0xf5, 0x21, 0x00


	//----- nvinfo : EIATTR_KPARAM_INFO
	.align		4
.L_2645:
        /*0108*/ 	.byte	0x04, 0x17
        /*010a*/ 	.short	(.L_2647 - .L_2646)
.L_2646:
        /*010c*/ 	.word	0x00000000
        /*0110*/ 	.short	0x0003
        /*0112*/ 	.short	0x0018
        /*0114*/ 	.byte	0x00, 0xf5, 0x21, 0x00


	//----- nvinfo : EIATTR_KPARAM_INFO
	.align		4
.L_2647:
        /*0118*/ 	.byte	0x04, 0x17
        /*011a*/ 	.short	(.L_2649 - .L_2648)
.L_2648:
        /*011c*/ 	.word	0x00000000
        /*0120*/ 	.short	0x0002
        /*0122*/ 	.short	0x0010
        /*0124*/ 	.byte	0x00, 0xf5, 0x21, 0x00


	//----- nvinfo : EIATTR_KPARAM_INFO
	.align		4
.L_2649:
        /*0128*/ 	.byte	0x04, 0x17
        /*012a*/ 	.short	(.L_2651 - .L_2650)
.L_2650:
        /*012c*/ 	.word	0x00000000
        /*0130*/ 	.short	0x0001
        /*0132*/ 	.short	0x0008
        /*0134*/ 	.byte	0x00, 0xf5, 0x21, 0x00


	//----- nvinfo : EIATTR_KPARAM_INFO
	.align		4
.L_2651:
        /*0138*/ 	.byte	0x04, 0x17
        /*013a*/ 	.short	(.L_2653 - .L_2652)
.L_2652:
        /*013c*/ 	.word	0x00000000
        /*0140*/ 	.short	0x0000
        /*0142*/ 	.short	0x0000
        /*0144*/ 	.byte	0x00, 0xf5, 0x21, 0x00


	//----- nvinfo : EIATTR_SPARSE_MMA_MASK
	.align		4
.L_2653:
        /*0148*/ 	.byte	0x03, 0x50
        /*014a*/ 	.short	0x0000


	//----- nvinfo : EIATTR_MAXREG_COUNT
	.align		4
        /*014c*/ 	.byte	0x03, 0x1b
        /*014e*/ 	.short	0x00ff


	//----- nvinfo : EIATTR_NUM_BARRIERS
	.align		4
        /*0150*/ 	.byte	0x02, 0x4c
        /*0152*/ 	.byte	0x01
	.zero		1


	//----- nvinfo : EIATTR_MERCURY_ISA_VERSION
	.align		4
        /*0154*/ 	.byte	0x03, 0x5f
        /*0156*/ 	.short	0x0101


	//----- nvinfo : EIATTR_VRC_CTA_INIT_COUNT
	.align		4
        /*0158*/ 	.byte	0x02, 0x4a
	.zero		1
	.zero		1


	//----- nvinfo : EIATTR_EXIT_INSTR_OFFSETS
	.align		4
        /*015c*/ 	.byte	0x04, 0x1c
        /*015e*/ 	.short	(.L_2655 - .L_2654)


	//   ....[0]....
.L_2654:
        /*0160*/ 	.word	0x00000470


	//   ....[1]....
        /*0164*/ 	.word	0x0001b1c0


	//   ....[2]....
        /*0168*/ 	.word	0x0001b250


	//   ....[3]....
        /*016c*/ 	.word	0x0001b290


	//----- nvinfo : EIATTR_CRS_STACK_SIZE
	.align		4
.L_2655:
        /*0170*/ 	.byte	0x04, 0x1e
        /*0172*/ 	.short	(.L_2657 - .L_2656)
.L_2656:
        /*0174*/ 	.word	0x00000000


	//----- nvinfo : EIATTR_CBANK_PARAM_SIZE
	.align		4
.L_2657:
        /*0178*/ 	.byte	0x03, 0x19
        /*017a*/ 	.short	0x0074


	//----- nvinfo : EIATTR_PARAM_CBANK
	.align		4
        /*017c*/ 	.byte	0x04, 0x0a
        /*017e*/ 	.short	(.L_2659 - .L_2658)
	.align		4
.L_2658:
        /*0180*/ 	.word	index@(.nv.constant0._Z23gemm_half_q_half_kernelILi6ELb0ELb1EEvPK6__halfPKjS4_S2_PS0_iiiiPKtS7_iiiiiibS2_i)
        /*0184*/ 	.short	0x0380
        /*0186*/ 	.short	0x0074


	//----- nvinfo : EIATTR_SW_WAR
	.align		4
.L_2659:
        /*0188*/ 	.byte	0x04, 0x36
        /*018a*/ 	.short	(.L_2661 - .L_2660)
.L_2660:
        /*018c*/ 	.word	0x00000008
.L_2661:


//--------------------- .nv.info._Z23gemm_half_q_half_kernelILi5ELb0ELb1EEvPK6__halfPKjS4_S2_PS0_iiiiPKtS7_iiiiiibS2_i --------------------------
	.section	.nv.info._Z23gemm_half_q_half_kernelILi5ELb0ELb1EEvPK6__halfPKjS4_S2_PS0_iiiiPKtS7_iiiiiibS2_i,"",@"SHT_CUDA_INFO"
	.sectionflags	@""
	.align	4


	//----- nvinfo : EIATTR_CUDA_API_VERSION
	.align		4
        /*0000*/ 	.byte	0x04, 0x37
        /*0002*/ 	.short	(.L_2663 - .L_2662)
.L_2662:
        /*0004*/ 	.word	0x00000082


	//----- nvinfo : EIATTR_KPARAM_INFO
	.align		4
.L_2663:
        /*0008*/ 	.byte	0x04, 0x17
        /*000a*/ 	.short	(.L_2665 - .L_2664)
.L_2664:
        /*000c*/ 	.word	0x00000000
        /*0010*/ 	.short	0x0013
        /*0012*/ 	.short	0x0070
        /*0014*/ 	.byte	0x00, 0xf0, 0x11, 0x00


	//----- nvinfo : EIATTR_KPARAM_INFO
	.align		4
.L_2665:
        /*0018*/ 	.byte	0x04, 0x17
        /*001a*/ 	.short	(.L_2667 - .L_2666)
.L_2666:
        /*001c*/ 	.word	0x00000000
        /*0020*/ 	.short	0x0012
        /*0022*/ 	.short	0x0068
        /*0024*/ 	.byte	0x00, 0xf5, 0x21, 0x00


	//----- nvinfo : EIATTR_KPARAM_INFO
	.align		4
.L_2667:
        /*0028*/ 	.byte	0x04, 0x17
        /*002a*/ 	.short	(.L_2669 - .L_2668)
.L_2668:
        /*002c*/ 	.word	0x00000000
        /*0030*/ 	.short	0x0011
        /*0032*/ 	.short	0x0060
        /*0034*/ 	.byte	0x00, 0xf0, 0x05, 0x00


	//----- nvinfo : EIATTR_KPARAM_INFO
	.align		4
.L_2669:
        /*0038*/ 	.byte	0x04, 0x17
        /*003a*/ 	.short	(.L_2671 - .L_2670)
.L_2670:
        /*003c*/ 	.word	0x00000000
        /*0040*/ 	.short	0x0010
        /*0042*/ 	.short	0x005c
        /*0044*/ 	.byte	0x00, 0xf0, 0x11, 0x00


	//----- nvinfo : EIATTR_KPARAM_INFO
	.align		4
.L_2671:
        /*0048*/ 	.byte	0x04, 0x17
        /*004a*/ 	.short	(.L_2673 - .L_2672)
.L_2672:
        /*004c*/ 	.word	0x00000000
        /*0050*/ 	.short	0x000f
        /*0052*/ 	.short	0x0058
        /*0054*/ 	.byte	0x00, 0xf0, 0x11, 0x00


	//----- nvinfo : EIATTR_KPARAM_INFO
	.align		4
.L_2673:
        /*0058*/ 	.byte	0x04, 0x17
        /*005a*/ 	.short	(.L_2675 - .L_2674)
.L_2674:
        /*005c*/ 	.word	0x00000000
        /*0060*/ 	.short	0x000e
        /*0062*/ 	.short	0x0054
        /*0064*/ 	.byte	0x00, 0xf0, 0x11, 0x00


	//----- nvinfo : EIATTR_KPARAM_INFO
	.align		4
.L_2675:
        /*0068*/ 	.byte	0x04, 0x17
        /*006a*/ 	.short	(.L_2677 - .L_2676)
.L_2676:
        /*006c*/ 	.word	0x00000000
        /*0070*/ 	.short	0x000d
        /*0072*/ 	.short	0x0050
        /*0074*/ 	.byte	0x00, 0xf0, 0x11, 0x00


	//----- nvinfo : EIATTR_KPARAM_INFO
	.align		4
.L_2677:
        /*0078*/ 	.byte	0x04, 0x17
        /*007a*/ 	.short	(.L_2679 - .L_2678)
.L_2678:
        /*007c*/ 	.word	0x00000000
        /*0080*/ 	.short	0x000c
        /*0082*/ 	.short	0x004c
        /*0084*/ 	.byte	0x00, 0xf0, 0x11, 0x00


	//----- nvinfo : EIATTR_KPARAM_INFO
	.align		4
.L_2679:
        /*0088*/ 	.byte	0x04, 0x17
        /*008a*/ 	.short	(.L_2681 - .L_2680)
.L_2680:
        /*008c*/ 	.word	0x00000000
        /*0090*/ 	.short	0x000b
        /*0092*/ 	.short	0x0048
        /*0094*/ 	.byte	0x00, 0xf0, 0x11, 0x00


	//----- nvinfo : EIATTR_KPARAM_INFO
	.align		4
.L_2681:
        /*0098*/ 	.byte	0x04, 0x17
        /*009a*/ 	.short	(.L_2683 - .L_2682)
.L_2682:
        /*009c*/ 	.word	0x00000000
        /*00a0*/ 	.short	0x000a
        /*00a2*/ 	.short	0x0040
        /*00a4*/ 	.byte	0x00, 0xf5, 0x21, 0x00


	//----- nvinfo : EIATTR_KPARAM_INFO
	.align		4
.L_2683:
        /*00a8*/ 	.byte	0x04, 0x17
        /*00aa*/ 	.short	(.L_2685 - .L_2684)
.L_2684:
        /*00ac*/ 	.word	0x00000000
        /*00b0*/ 	.short	0x0009
        /*00b2*/ 	.short	0x0038
        /*00b4*/ 	.byte	0x00, 0xf5, 0x21, 0x00


	//----- nvinfo : EIATTR_KPARAM_INFO
	.align		4
.L_2685:
        /*00b8*/ 	.byte	0x04, 0x17
        /*00ba*/ 	.short	(.L_2687 - .L_2686)
.L_2686:
        /*00bc*/ 	.word	0x00000000
        /*00c0*/ 	.short	0x0008
        /*00c2*/ 	.short	0x0034
        /*00c4*/ 	.byte	0x00, 0xf0, 0x11, 0x00


	//----- nvinfo : EIATTR_KPARAM_INFO
	.align		4
.L_2687:
        /*00c8*/ 	.byte	0x04, 0x17
        /*00ca*/ 	.short	(.L_2689 - .L_2688)
.L_2688:
        /*00cc*/ 	.word	0x00000000
        /*00d0*/ 	.short	0x0007
        /*00d2*/ 	.short	0x0030
        /*00d4*/ 	.byte	0x00, 0xf0, 0x11, 0x00


	//----- nvinfo : EIATTR_KPARAM_INFO
	.align		4
.L_2689:
        /*00d8*/ 	.byte	0x04, 0x17
        /*00da*/ 	.short	(.L_2691 - .L_2690)
.L_2690:
        /*00dc*/ 	.word	0x00000000
        /*00e0*/ 	.short	0x0006
        /*00e2*/ 	.short	0x002c
        /*00e4*/ 	.byte	0x00, 0xf0, 0x11, 0x00


	//----- nvinfo : EIATTR_KPARAM_INFO
	.align		4
.L_2691:
        /*00e8*/ 	.byte	0x04, 0x17
        /*00ea*/ 	.short	(.L_2693 - .L_2692)
.L_2692:
        /*00ec*/ 	.word	0x00000000
        /*00f0*/ 	.short	0x0005
        /*00f2*/ 	.short	0x0028
        /*00f4*/ 	.byte	0x00, 0xf0, 0x11, 0x00


	//----- nvinfo : EIATTR_KPARAM_INFO
	.align		4
.L_2693:
        /*00f8*/ 	.byte	0x04, 0x17
        /*00fa*/ 	.short	(.L_2695 - .L_2694)
.L_2694:
        /*00fc*/ 	.word	0x00000000
        /*0100*/ 	.short	0x0004
        /*0102*/ 	.short	0x0020
        /*0104*/ 	.byte	0x00, 0xf5, 0x21, 0x00


	//----- nvinfo : EIATTR_KPARAM_INFO
	.align		4
.L_2695:
        /*0108*/ 	.byte	0x04, 0x17
        /*010a*/ 	.short	(.L_2697 - .L_2696)
.L_2696:
        /*010c*/ 	.word	0x00000000
        /*0110*/ 	.short	0x0003
        /*0112*/ 	.short	0x0018
        /*0114*/ 	.byte	0x00, 0xf5, 0x21, 0x00


	//----- nvinfo : EIATTR_KPARAM_INFO
	.align		4
.L_2697:
        /*0118*/ 	.byte	0x04, 0x17
        /*011a*/ 	.short	(.L_2699 - .L_2698)
.L_2698:
        /*011c*/ 	.word	0x00000000
        /*0120*/ 	.short	0x0002
        /*0122*/ 	.short	0x0010
        /*0124*/ 	.byte	0x00, 0xf5, 0x21, 0x00


	//----- nvinfo : EIATTR_KPARAM_INFO
	.align		4
.L_2699:
        /*0128*/ 	.byte	0x04, 0x17
        /*012a*/ 	.short	(.L_2701 - .L_2700)
.L_2700:
        /*012c*/ 	.word	0x00000000
        /*0130*/ 	.short	0x0001
        /*0132*/ 	.short	0x0008
        /*0134*/ 	.byte	0x00, 0xf5, 0x21, 0x00


	//----- nvinfo : EIATTR_KPARAM_INFO
	.align		4
.L_2701:
        /*0138*/ 	.byte	0x04, 0x17
        /*013a*/ 	.short	(.L_2703 - .L_2702)
.L_2702:
        /*013c*/ 	.word	0x00000000
        /*0140*/ 	.short	0x0000
        /*0142*/ 	.short	0x0000
        /*0144*/ 	.byte	0x00, 0xf5, 0x21, 0x00


	//----- nvinfo : EIATTR_SPARSE_MMA_MASK
	.align		4
.L_2703:
        /*0148*/ 	.byte	0x03, 0x50
        /*014a*/ 	.short	0x0000


	//----- nvinfo : EIATTR_MAXREG_COUNT
	.align		4
        /*014c*/ 	.byte	0x03, 0x1b
        /*014e*/ 	.short	0x00ff


	//----- nvinfo : EIATTR_NUM_BARRIERS
	.align		4
        /*0150*/ 	.byte	0x02, 0x4c
        /*0152*/ 	.byte	0x01
	.zero		1


	//----- nvinfo : EIATTR_MERCURY_ISA_VERSION
	.align		4
        /*0154*/ 	.byte	0x03, 0x5f
        /*0156*/ 	.short	0x0101


	//----- nvinfo : EIATTR_VRC_CTA_INIT_COUNT
	.align		4
        /*0158*/ 	.byte	0x02, 0x4a
	.zero		1
	.zero		1


	//----- nvinfo : EIATTR_EXIT_INSTR_OFFSETS
	.align		4
        /*015c*/ 	.byte	0x04, 0x1c
        /*015e*/ 	.short	(.L_2705 - .L_2704)


	//   ....[0]....
.L_2704:
        /*0160*/ 	.word	0x00000400


	//   ....[1]....
        /*0164*/ 	.word	0x00018350


	//   ....[2]....
        /*0168*/ 	.word	0x000183e0


	//   ....[3]....
        /*016c*/ 	.word	0x00018420


	//----- nvinfo : EIATTR_CRS_STACK_SIZE
	.align		4
.L_2705:
        /*0170*/ 	.byte	0x04, 0x1e
        /*0172*/ 	.short	(.L_2707 - .L_2706)
.L_2706:
        /*0174*/ 	.word	0x00000000


	//----- nvinfo : EIATTR_CBANK_PARAM_SIZE
	.align		4
.L_2707:
        /*0178*/ 	.byte	0x03, 0x19
        /*017a*/ 	.short	0x0074


	//----- nvinfo : EIATTR_PARAM_CBANK
	.align		4
        /*017c*/ 	.byte	0x04, 0x0a
        /*017e*/ 	.short	(.L_2709 - .L_2708)
	.align		4
.L_2708:
        /*0180*/ 	.word	index@(.nv.constant0._Z23gemm_half_q_half_kernelILi5ELb0ELb1EEvPK6__halfPKjS4_S2_PS0_iiiiPKtS7_iiiiiibS2_i)
        /*0184*/ 	.short	0x0380
        /*0186*/ 	.short	0x0074


	//----- nvinfo : EIATTR_SW_WAR
	.align		4
.L_2709:
        /*0188*/ 	.byte	0x04, 0x36
        /*018a*/ 	.short	(.L_2711 - .L_2710)
.L_2710:
        /*018c*/ 	.word	0x00000008
.L_2711:


//--------------------- .nv.info._Z23gemm_half_q_half_kernelILi4ELb0ELb1EEvPK6__halfPKjS4_S2_PS0_iiiiPKtS7_iiiiiibS2_i --------------------------
	.section	.nv.info._Z23gemm_half_q_half_kernelILi4ELb0ELb1EEvPK6__halfPKjS4_S2_PS0_iiiiPKtS7_iiiiiibS2_i,"",@"SHT_CUDA_INFO"
	.sectionflags	@""
	.align	4


	//----- nvinfo : EIATTR_CUDA_API_VERSION
	.align		4
        /*0000*/ 	.byte	0x04, 0x37
        /*0002*/ 	.short	(.L_2713 - .L_2712)
.L_2712:
        /*0004*/ 	.word	0x00000082


	//----- nvinfo : EIATTR_KPARAM_INFO
	.align		4
.L_2713:
        /*0008*/ 	.byte	0x04, 0x17
        /*000a*/ 	.short	(.L_2715 - .L_2714)
.L_2714:
        /*000c*/ 	.word	0x00000000
        /*0010*/ 	.short	0x0013
        /*0012*/ 	.short	0x0070
        /*0014*/ 	.byte	0x00, 0xf0, 0x11, 0x00


	//----- nvinfo : EIATTR_KPARAM_INFO
	.align		4
.L_2715:
        /*0018*/ 	.byte	0x04, 0x17
        /*001a*/ 	.short	(.L_2717 - .L_2716)
.L_2716:
        /*001c*/ 	.word	0x00000000
        /*0020*/ 	.short	0x0012
        /*0022*/ 	.short	0x0068
        /*0024*/ 	.byte	0x00, 0xf5, 0x21, 0x00


	//----- nvinfo : EIATTR_KPARAM_INFO
	.align		4
.L_2717:
        /*0028*/ 	.byte	0x04, 0x17
        /*002a*/ 	.short	(.L_2719 - .L_2718)
.L_2718:
        /*002c*/ 	.word	0x00000000
        /*0030*/ 	.short	0x0011
        /*0032*/ 	.short	0x0060
        /*0034*/ 	.byte	0x00, 0xf0, 0x05, 0x00


	//----- nvinfo : EIATTR_KPARAM_INFO
	.align		4
.L_2719:
        /*0038*/ 	.byte	0x04, 0x17
        /*003a*/ 	.short	(.L_2721 - .L_2720)
.L_2720:
        /*003c*/ 	.word	0x00000000
        /*0040*/ 	.short	0x0010
        /*0042*/ 	.short	0x005c
        /*0044*/ 	.byte	0x00, 0xf0, 0x11, 0x00


	//----- nvinfo : EIATTR_KPARAM_INFO
	.align		4
.L_2721:
        /*0048*/ 	.byte	0x04, 0x17
        /*004a*/ 	.short	(.L_2723 - .L_2722)
.L_2722:
        /*004c*/ 	.word	0x00000000
        /*0050*/ 	.short	0x000f
        /*0052*/ 	.short	0x0058
        /*0054*/ 	.byte	0x00, 0xf0, 0x11, 0x00


	//----- nvinfo : EIATTR_KPARAM_INFO
	.align		4
.L_2723:
        /*0058*/ 	.byte	0x04, 0x17
        /*005a*/ 	.short	(.L_2725 - .L_2724)
.L_2724:
        /*005c*/ 	.word	0x00000000
        /*0060*/ 	.short	0x000e
        /*0062*/ 	.short	0x0054
        /*0064*/ 	.byte	0x00, 0xf0, 0x11, 0x00


	//----- nvinfo : EIATTR_KPARAM_INFO
	.align		4
.L_2725:
        /*0068*/ 	.byte	0x04, 0x17
        /*006a*/ 	.short	(.L_2727 - .L_2726)
.L_2726:
        /*006c*/ 	.word	0x00000000
        /*0070*/ 	.short	0x000d
        /*0072*/ 	.short	0x0050
        /*0074*/ 	.byte	0x00, 0xf0, 0x11, 0x00


	//----- nvinfo : EIATTR_KPARAM_INFO
	.align		4
.L_2727:
        /*0078*/ 	.byte	0x04, 0x17
        /*007a*/ 	.short	(.L_2729 - .L_2728)
.L_2728:
        /*007c*/ 	.word	0x00000000
        /*0080*/ 	.short	0x000c
        /*0082*/ 	.short	0x004c
        /*0084*/ 	.byte	0x00, 0xf0, 0x11, 0x00


	//----- nvinfo : EIATTR_KPARAM_INFO
	.align		4
.L_2729:
        /*0088*/ 	.byte	0x04, 0x17
        /*008a*/ 	.short	(.L_2731 - .L_2730)
.L_2730:
        /*008c*/ 	.word	0x00000000
        /*0090*/ 	.short	0x000b
        /*0092*/ 	.short	0x0048
        /*0094*/ 	.byte	0x00, 0xf0, 0x11, 0x00


	//----- nvinfo : EIATTR_KPARAM_INFO
	.align		4
.L_2731:
        /*0098*/ 	.byte	0x04, 0x17
        /*009a*/ 	.short	(.L_2733 - .L_2732)
.L_2732:
        /*009c*/ 	.word	0x00000000
        /*00a0*/ 	.short	0x000a
        /*00a2*/ 	.short	0x0040
        /*00a4*/ 	.byte	0x00, 0xf5, 0x21, 0x00


	//----- nvinfo : EIATTR_KPARAM_INFO
	.align		4
.L_2733:
        /*00a8*/ 	.byte	0x04, 0x17
        /*00aa*/ 	.short	(.L_2735 - .L_2734)
.L_2734:
        /*00ac*/ 	.word	0x00000000
        /*00b0*/ 	.short	0x0009
        /*00b2*/ 	.short	0x0038
        /*00b4*/ 	.byte	0x00, 0xf5, 0x21, 0x00


	//----- nvinfo : EIATTR_KPARAM_INFO
	.align		4
.L_2735:
        /*00b8*/ 	.byte	0x04, 0x17
        /*00ba*/ 	.short	(.L_2737 - .L_2736)
.L_2736:
        /*00bc*/ 	.word	0x00000000
        /*00c0*/ 	.short	0x0008
        /*00c2*/ 	.short	0x0034
        /*00c4*/ 	.byte	0x00, 0xf0, 0x11, 0x00


	//----- nvinfo : EIATTR_KPARAM_INFO
	.align		4
.L_2737:
        /*00c8*/ 	.byte	0x04, 0x17
        /*00ca*/ 	.short	(.L_2739 - .L_2738)
.L_2738:
        /*00cc*/ 	.word	0x00000000
        /*00d0*/ 	.short	0x0007
        /*00d2*/ 	.short	0x0030
        /*00d4*/ 	.byte	0x00, 0xf0, 0x11, 0x00


	//----- nvinfo : EIATTR_KPARAM_INFO
	.align		4
.L_2739:
        /*00d8*/ 	.byte	0x04, 0x17
        /*00da*/ 	.short	(.L_2741 - .L_2740)
.L_2740:
        /*00dc*/ 	.word	0x00000000
        /*00e0*/ 	.short	0x0006
        /*00e2*/ 	.short	0x002c
        /*00e4*/ 	.byte	0x00, 0xf0, 0x11, 0x00


	//----- nvinfo : EIATTR_KPARAM_INFO
	.align		4
.L_2741:
        /*00e8*/ 	.byte	0x04, 0x17
        /*00ea*/ 	.short	(.L_2743 - .L_2742)
.L_2742:
        /*00ec*/ 	.word	0x00000000
        /*00f0*/ 	.short	0x0005
        /*00f2*/ 	.short	0x0028
        /*00f4*/ 	.byte	0x00, 0xf0, 0x11, 0x00


	//----- nvinfo : EIATTR_KPARAM_INFO
	.align		4
.L_2743:
        /*00f8*/ 	.byte	0x04, 0x17
        /*00fa*/ 	.short	(.L_2745 - .L_2744)
.L_2744:
        /*00fc*/ 	.word	0x00000000
        /*0100*/ 	.short	0x0004
        /*0102*/ 	.short	0x0020
        /*0104*/ 	.byte	0x00, 0xf5, 0x21, 0x00


	//----- nvinfo : EIATTR_KPARAM_INFO
	.align		4
.L_2745:
        /*0108*/ 	.byte	0x04, 0x17
        /*010a*/ 	.short	(.L_2747 - .L_2746)
.L_2746:
        /*010c*/ 	.word	0x00000000
        /*0110*/ 	.short	0x0003
        /*0112*/ 	.short	0x0018
        /*0114*/ 	.byte	0x00, 0xf5, 0x21, 0x00


	//----- nvinfo : EIATTR_KPARAM_INFO
	.align		4
.L_2747:
        /*0118*/ 	.byte	0x04, 0x17
        /*011a*/ 	.short	(.L_2749 - .L_2748)
.L_2748:
        /*011c*/ 	.word	0x00000000
        /*0120*/ 	.short	0x0002
        /*0122*/ 	.short	0x0010
        /*0124*/ 	.byte	0x00, 0xf5, 0x21, 0x00


	//----- nvinfo : EIATTR_KPARAM_INFO
	.align		4
.L_2749:
        /*0128*/ 	.byte	0x04, 0x17
        /*012a*/ 	.short	(.L_2751 - .L_2750)
.L_2750:
        /*012c*/ 	.word	0x00000000
        /*0130*/ 	.short	0x0001
        /*0132*/ 	.short	0x0008
        /*0134*/ 	.byte	0x00, 0xf5, 0x21, 0x00


	//----- nvinfo : EIATTR_KPARAM_INFO
	.align		4
.L_2751:
        /*0138*/ 	.byte	0x04, 0x17
        /*013a*/ 	.short	(.L_2753 - .L_2752)
.L_2752:
        /*013c*/ 	.word	0x00000000
        /*0140*/ 	.short	0x0000
        /*0142*/ 	.short	0x0000
        /*0144*/ 	.byte	0x00, 0xf5, 0x21, 0x00


	//----- nvinfo : EIATTR_SPARSE_MMA_MASK
	.align		4
.L_2753:
        /*0148*/ 	.byte	0x03, 0x50
        /*014a*/ 	.short	0x0000


	//----- nvinfo : EIATTR_MAXREG_COUNT
	.align		4
        /*014c*/ 	.byte	0x03, 0x1b
        /*014e*/ 	.short	0x00ff


	//----- nvinfo : EIATTR_NUM_BARRIERS
	.align		4
        /*0150*/ 	.byte	0x02, 0x4c
        /*0152*/ 	.byte	0x01
	.zero		1


	//----- nvinfo : EIATTR_MERCURY_ISA_VERSION
	.align		4
        /*0154*/ 	.byte	0x03, 0x5f
        /*0156*/ 	.short	0x0101


	//----- nvinfo : EIATTR_VRC_CTA_INIT_COUNT
	.align		4
        /*0158*/ 	.byte	0x02, 0x4a
	.zero		1
	.zero		1


	//----- nvinfo : EIATTR_EXIT_INSTR_OFFSETS
	.align		4
        /*015c*/ 	.byte	0x04, 0x1c
        /*015e*/ 	.short	(.L_2755 - .L_2754)


	//   ....[0]....
.L_2754:
        /*0160*/ 	.word	0x00000390


	//   ....[1]....
        /*0164*/ 	.word	0x000153d0


	//   ....[2]....
        /*0168*/ 	.word	0x00015460


	//   ....[3]....
        /*016c*/ 	.word	0x000154a0


	//----- nvinfo : EIATTR_CRS_STACK_SIZE
	.align		4
.L_2755:
        /*0170*/ 	.byte	0x04, 0x1e
        /*0172*/ 	.short	(.L_2757 - .L_2756)
.L_2756:
        /*0174*/ 	.word	0x00000000


	//----- nvinfo : EIATTR_CBANK_PARAM_SIZE
	.align		4
.L_2757:
        /*0178*/ 	.byte	0x03, 0x19
        /*017a*/ 	.short	0x0074


	//----- nvinfo : EIATTR_PARAM_CBANK
	.align		4
        /*017c*/ 	.byte	0x04, 0x0a
        /*017e*/ 	.short	(.L_2759 - .L_2758)
	.align		4
.L_2758:
        /*0180*/ 	.word	index@(.nv.constant0._Z23gemm_half_q_half_kernelILi4ELb0ELb1EEvPK6__halfPKjS4_S2_PS0_iiiiPKtS7_iiiiiibS2_i)
        /*0184*/ 	.short	0x0380
        /*0186*/ 	.short	0x0074


	//----- nvinfo : EIATTR_SW_WAR
	.align		4
.L_2759:
        /*0188*/ 	.byte	0x04, 0x36
        /*018a*/ 	.short	(.L_2761 - .L_2760)
.L_2760:
        /*018c*/ 	.word	0x00000008
.L_2761:


//--------------------- .nv.info._Z23gemm_half_q_half_kernelILi3ELb0ELb1EEvPK6__halfPKjS4_S2_PS0_iiiiPKtS7_iiiiiibS2_i --------------------------
	.section	.nv.info._Z23gemm_half_q_half_kernelILi3ELb0ELb1EEvPK6__halfPKjS4_S2_PS0_iiiiPKtS7_iiiiiibS2_i,"",@"SHT_CUDA_INFO"
	.sectionflags	@""
	.align	4


	//----- nvinfo : EIATTR_CUDA_API_VERSION
	.align		4
        /*0000*/ 	.byte	0x04, 0x37
        /*0002*/ 	.short	(.L_2763 - .L_2762)
.L_2762:
        /*0004*/ 	.word	0x00000082


	//----- nvinfo : EIATTR_KPARAM_INFO
	.align		4
.L_2763:
        /*0008*/ 	.byte	0x04, 0x17
        /*000a*/ 	.short	(.L_2765 - .L_2764)
.L_2764:
        /*000c*/ 	.word	0x00000000
        /*0010*/ 	.short	0x0013
        /*0012*/ 	.short	0x0070
        /*0014*/ 	.byte	0x00, 0xf0, 0x11, 0x00


	//----- nvinfo : EIATTR_KPARAM_INFO
	.align		4
.L_2765:
        /*0018*/ 	.byte	0x04, 0x17
        /*001a*/ 	.short	(.L_2767 - .L_2766)
.L_2766:
        /*001c*/ 	.word	0x00000000
        /*0020*/ 	.short	0x0012
        /*0022*/ 	.short	0x0068
        /*0024*/ 	.byte	0x00, 0xf5, 0x21, 0x00


	//----- nvinfo : EIATTR_KPARAM_INFO
	.align		4
.L_2767:
        /*0028*/ 	.byte	0x04, 0x17
        /*002a*/ 	.short	(.L_2769 - .L_2768)
.L_2768:
        /*002c*/ 	.word	0x00000000
        /*0030*/ 	.short	0x0011
        /*0032*/ 	.short	0x0060
        /*0034*/ 	.byte	0x00, 0xf0, 0x05, 0x00


	//----- nvinfo : EIATTR_KPARAM_INFO
	.align		4
.L_2769:
        /*0038*/ 	.byte	0x04, 0x17
        /*003a*/ 	.short	(.L_2771 - .L_2770)
.L_2770:
        /*003c*/ 	.word	0x00000000
        /*0040*/ 	.short	0x0010
        /*0042*/ 	.short	0x005c
        /*0044*/ 	.byte	0x00, 0xf0, 0x11, 0x00


	//----- nvinfo : EIATTR_KPARAM_INFO
	.align		4
.L_2771:
        /*0048*/ 	.byte	0x04, 0x17
        /*004a*/ 	.short	(.L_2773 - .L_2772)
.L_2772:
        /*004c*/ 	.word	0x00000000
        /*0050*/ 	.short	0x000f
        /*0052*/ 	.short	0x0058
        /*0054*/ 	.byte	0x00, 0xf0, 0x11, 0x00


	//----- nvinfo : EIATTR_KPARAM_INFO
	.align		4
.L_2773:
        /*0058*/ 	.byte	0x04, 0x17
        /*005a*/ 	.short	(.L_2775 - .L_2774)
.L_2774:
        /*005c*/ 	.word	0x00000000
        /*0060*/ 	.short	0x000e
        /*0062*/ 	.short	0x0054
        /*0064*/ 	.byte	0x00, 0xf0, 0x11, 0x00


	//----- nvinfo : EIATTR_KPARAM_INFO
	.align		4
.L_2775:
        /*0068*/ 	.byte	0x04, 0x17
        /*006a*/ 	.short	(.L_2777 - .L_2776)
.L_2776:
        /*006c*/ 	.word	0x00000000
        /*0070*/ 	.short	0x000d
        /*0072*/ 	.short	0x0050
        /*0074*/ 	.byte	0x00, 0xf0, 0x11, 0x00


	//----- nvinfo : EIATTR_KPARAM_INFO
	.align		4
.L_2777:
        /*0078*/ 	.byte	0x04, 0x17
        /*007a*/ 	.short	(.L_2779 - .L_2778)
.L_2778:
        /*007c*/ 	.word	0x00000000
        /*0080*/ 	.short	0x000c
        /*0082*/ 	.short	0x004c
        /*0084*/ 	.byte	0x00, 0xf0, 0x11, 0x00


	//----- nvinfo : EIATTR_KPARAM_INFO
	.align		4
.L_2779:
        /*0088*/ 	.byte	0x04, 0x17
        /*008a*/ 	.short	(.L_2781 - .L_2780)
.L_2780:
        /*008c*/ 	.word	0x00000000
        /*0090*/ 	.short	0x000b
        /*0092*/ 	.short	0x0048
        /*0094*/ 	.byte	0x00, 0xf0, 0x11, 0x00


	//----- nvinfo : EIATTR_KPARAM_INFO
	.align		4
.L_2781:
        /*0098*/ 	.byte	0x04, 0x17
        /*009a*/ 	.short	(.L_2783 - .L_2782)
.L_2782:
        /*009c*/ 	.word	0x00000000
        /*00a0*/ 	.short	0x000a
        /*00a2*/ 	.short	0x0040
        /*00a4*/ 	.byte	0x00, 0xf5, 0x21, 0x00


	//----- nvinfo : EIATTR_KPARAM_INFO
	.align		4
.L_2783:
        /*00a8*/ 	.byte	0x04, 0x17
        /*00aa*/ 	.short	(.L_2785 - .L_2784)
.L_2784:
        /*00ac*/ 	.word	0x00000000
        /*00b0*/ 	.short	0x0009
        /*00b2*/ 	.short	0x0038
        /*00b4*/ 	.byte	0x00, 0xf5, 0x21, 0x00


	//----- nvinfo : EIATTR_KPARAM_INFO
	.align		4
.L_2785:
        /*00b8*/ 	.byte	0x04, 0x17
        /*00ba*/ 	.short	(.L_2787 - .L_2786)
.L_2786:
        /*00bc*/ 	.word	0x00000000
        /*00c0*/ 	.short	0x0008
        /*00c2*/ 	.short	0x0034
        /*00c4*/ 	.byte	0x00, 0xf0, 0x11, 0x00


	//----- nvinfo : EIATTR_KPARAM_INFO
	.align		4
.L_2787:
        /*00c8*/ 	.byte	0x04, 0x17
        /*00ca*/ 	.short	(.L_2789 - .L_2788)
.L_2788:
        /*00cc*/ 	.word	0x00000000
        /*00d0*/ 	.short	0x0007
        /*00d2*/ 	.short	0x0030
        /*00d4*/ 	.byte	0x00, 0xf0, 0x11, 0x00


	//----- nvinfo : EIATTR_KPARAM_INFO
	.align		4
.L_2789:
        /*00d8*/ 	.byte	0x04, 0x17
        /*00da*/ 	.short	(.L_2791 - .L_2790)
.L_2790:
        /*00dc*/ 	.word	0x00000000
        /*00e0*/ 	.short	0x0006
        /*00e2*/ 	.short	0x002c
        /*00e4*/ 	.byte	0x00, 0xf0, 0x11, 0x00


	//----- nvinfo : EIATTR_KPARAM_INFO
	.align		4
.L_2791:
        /*00e8*/ 	.byte	0x04, 0x17
        /*00ea*/ 	.short	(.L_2793 - .L_2792)
.L_2792:
        /*00ec*/ 	.word	0x00000000
        /*00f0*/ 	.short	0x0005
        /*00f2*/ 	.short	0x0028
        /*00f4*/ 	.byte	0x00, 0xf0, 0x11, 0x00


	//----- nvinfo : EIATTR_KPARAM_INFO
	.align		4
.L_2793:
        /*00f8*/ 	.byte	0x04, 0x17
        /*00fa*/ 	.short	(.L_2795 - .L_2794)
.L_2794:
        /*00fc*/ 	.word	0x00000000
        /*0100*/ 	.short	0x0004
        /*0102*/ 	.short	0x0020
        /*0104*/ 	.byte	0x00, 0xf5, 0x21, 0x00


	//----- nvinfo : EIATTR_KPARAM_INFO
	.align		4
.L_2795:
        /*0108*/ 	.byte	0x04, 0x17
        /*010a*/ 	.short	(.L_2797 - .L_2796)
.L_2796:
        /*010c*/ 	.word	0x00000000
        /*0110*/ 	.short	0x0003
        /*0112*/ 	.short	0x0018
        /*0114*/ 	.byte	0x00, 0xf5, 0x21, 0x00


	//----- nvinfo : EIATTR_KPARAM_INFO
	.align		4
.L_2797:
        /*0118*/ 	.byte	0x04, 0x17
        /*011a*/ 	.short	(.L_2799 - .L_2798)
.L_2798:
        /*011c*/ 	.word	0x00000000
        /*0120*/ 	.short	0x0002
        /*0122*/ 	.short	0x0010
        /*0124*/ 	.byte	0x00, 0xf5, 0x21, 0x00


	//----- nvinfo : EIATTR_KPARAM_INFO
	.align		4
.L_2799:
        /*0128*/ 	.byte	0x04, 0x17
        /*012a*/ 	.short	(.L_2801 - .L_2800)
.L_2800:
        /*012c*/ 	.word	0x00000000
        /*0130*/ 	.short	0x0001
        /*0132*/ 	.short	0x0008
        /*0134*/ 	.byte	0x00, 0xf5, 0x21, 0x00


	//----- nvinfo : EIATTR_KPARAM_INFO
	.align		4
.L_2801:
        /*0138*/ 	.byte	0x04, 0x17
        /*013a*/ 	.short	(.L_2803 - .L_2802)
.L_2802:
        /*013c*/ 	.word	0x00000000
        /*0140*/ 	.short	0x0000
        /*0142*/ 	.short	0x0000
        /*0144*/ 	.byte	0x00, 0xf5, 0x21, 0x00


	//----- nvinfo : EIATTR_SPARSE_MMA_MASK
	.align		4
.L_2803:
        /*0148*/ 	.byte	0x03, 0x50
        /*014a*/ 	.short	0x0000


	//----- nvinfo : EIATTR_MAXREG_COUNT
	.align		4
        /*014c*/ 	.byte	0x03, 0x1b
        /*014e*/ 	.short	0x00ff


	//----- nvinfo : EIATTR_NUM_BARRIERS
	.align		4
        /*0150*/ 	.byte	0x02, 0x4c
        /*0152*/ 	.byte	0x01
	.zero		1


	//----- nvinfo : EIATTR_MERCURY_ISA_VERSION
	.align		4
        /*0154*/ 	.byte	0x03, 0x5f
        /*0156*/ 	.short	0x0101


	//----- nvinfo : EIATTR_VRC_CTA_INIT_COUNT
	.align		4
        /*0158*/ 	.byte	0x02, 0x4a
	.zero		1
	.zero		1


	//----- nvinfo : EIATTR_EXIT_INSTR_OFFSETS
	.align		4
        /*015c*/ 	.byte	0x04, 0x1c
        /*015e*/ 	.short	(.L_2805 - .L_2804)


	//   ....[0]....
.L_2804:
        /*0160*/ 	.word	0x00000320


	//   ....[1]....
        /*0164*/ 	.word	0x000124a0


	//   ....[2]....
        /*0168*/ 	.word	0x00012530


	//   ....[3]....
        /*016c*/ 	.word	0x00012570


	//----- nvinfo : EIATTR_CRS_STACK_SIZE
	.align		4
.L_2805:
        /*0170*/ 	.byte	0x04, 0x1e
        /*0172*/ 	.short	(.L_2807 - .L_2806)
.L_2806:
        /*0174*/ 	.word	0x00000000


	//----- nvinfo : EIATTR_CBANK_PARAM_SIZE
	.align		4
.L_2807:
        /*0178*/ 	.byte	0x03, 0x19
        /*017a*/ 	.short	0x0074


	//----- nvinfo : EIATTR_PARAM_CBANK
	.align		4
        /*017c*/ 	.byte	0x04, 0x0a
        /*017e*/ 	.short	(.L_2809 - .L_2808)
	.align		4
.L_2808:
        /*0180*/ 	.word	index@(.nv.constant0._Z23gemm_half_q_half_kernelILi3ELb0ELb1EEvPK6__halfPKjS4_S2_PS0_iiiiPKtS7_iiiiiibS2_i)
        /*0184*/ 	.short	0x0380
        /*0186*/ 	.short	0x0074


	//----- nvinfo : EIATTR_SW_WAR
	.align		4
.L_2809:
        /*0188*/ 	.byte	0x04, 0x36
        /*018a*/ 	.short	(.L_2811 - .L_2810)
.L_2810:
        /*018c*/ 	.word	0x00000008
.L_2811:


//--------------------- .nv.info._Z23gemm_half_q_half_kernelILi2ELb0ELb1EEvPK6__halfPKjS4_S2_PS0_iiiiPKtS7_iiiiiibS2_i --------------------------
	.section	.nv.info._Z23gemm_half_q_half_kernelILi2ELb0ELb1EEvPK6__halfPKjS4_S2_PS0_iiiiPKtS7_iiiiiibS2_i,"",@"SHT_CUDA_INFO"
	.sectionflags	@""
	.align	4


	//----- nvinfo : EIATTR_CUDA_API_VERSION
	.align		4
        /*0000*/ 	.byte	0x04, 0x37
        /*0002*/ 	.short	(.L_2813 - .L_2812)
.L_2812:
        /*0004*/ 	.word	0x00000082


	//----- nvinfo : EIATTR_KPARAM_INFO
	.align		4
.L_2813:
        /*0008*/ 	.byte	0x04, 0x17
        /*000a*/ 	.short	(.L_2815 - .L_2814)
.L_2814:
        /*000c*/ 	.word	0x00000000
        /*0010*/ 	.short	0x0013
        /*0012*/ 	.short	0x0070
        /*0014*/ 	.byte	0x00, 0xf0, 0x11, 0x00


	//----- nvinfo : EIATTR_KPARAM_INFO
	.align		4
.L_2815:
        /*0018*/ 	.byte	0x04, 0x17
        /*001a*/ 	.short	(.L_2817 - .L_2816)
.L_2816:
        /*001c*/ 	.word	0x00000000
        /*0020*/ 	.short	0x0012
        /*0022*/ 	.short	0x0068
        /*0024*/ 	.byte	0x00, 0xf5, 0x21, 0x00


	//----- nvinfo : EIATTR_KPARAM_INFO
	.align		4
.L_2817:
        /*0028*/ 	.byte	0x04, 0x17
        /*002a*/ 	.short	(.L_2819 - .L_2818)
.L_2818:
        /*002c*/ 	.word	0x00000000
        /*0030*/ 	.short	0x0011
        /*0032*/ 	.short	0x0060
        /*0034*/ 	.byte	0x00, 0xf0, 0x05, 0x00


	//----- nvinfo : EIATTR_KPARAM_INFO
	.align		4
.L_2819:
        /*0038*/ 	.byte	0x04, 0x17
        /*003a*/ 	.short	(.L_2821 - .L_2820)
.L_2820:
        /*003c*/ 	.word	0x00000000
        /*0040*/ 	.short	0x0010
        /*0042*/ 	.short	0x005c
        /*0044*/ 	.byte	0x00, 0xf0, 0x11, 0x00


	//----- nvinfo : EIATTR_KPARAM_INFO
	.align		4
.L_2821:
        /*0048*/ 	.byte	0x04, 0x17
        /*004a*/ 	.short	(.L_2823 - .L_2822)
.L_2822:
        /*004c*/ 	.word	0x00000000
        /*0050*/ 	.short	0x000f
        /*0052*/ 	.short	0x0058
        /*0054*/ 	.byte	0x00, 0xf0, 0x11, 0x00


	//----- nvinfo : EIATTR_KPARAM_INFO
	.align		4
.L_2823:
        /*0058*/ 	.byte	0x04, 0x17
        /*005a*/ 	.short	(.L_2825 - .L_2824)
.L_2824:
        /*005c*/ 	.word	0x00000000
        /*0060*/ 	.short	0x000e
        /*0062*/ 	.short	0x0054
        /*0064*/ 	.byte	0x00, 0xf0, 0x11, 0x00


	//----- nvinfo : EIATTR_KPARAM_INFO
	.align		4
.L_2825:
        /*0068*/ 	.byte	0x04, 0x17
        /*006a*/ 	.short	(.L_2827 - .L_2826)
.L_2826:
        /*006c*/ 	.word	0x00000000
        /*0070*/ 	.short	0x000d
        /*0072*/ 	.short	0x0050
        /*0074*/ 	.byte	0x00, 0xf0, 0x11, 0x00


	//----- nvinfo : EIATTR_KPARAM_INFO
	.align		4
.L_2827:
        /*0078*/ 	.byte	0x04, 0x17
        /*007a*/ 	.short	(.L_2829 - .L_2828)
.L_2828:
        /*007c*/ 	.word	0x00000000
        /*0080*/ 	.short	0x000c
        /*0082*/ 	.short	0x004c
        /*0084*/ 	.byte	0x00, 0xf0, 0x11, 0x00


	//----- nvinfo : EIATTR_KPARAM_INFO
	.align		4
.L_2829:
        /*0088*/ 	.byte	0x04, 0x17
        /*008a*/ 	.short	(.L_2831 - .L_2830)
.L_2830:
        /*008c*/ 	.word	0x00000000
        /*0090*/ 	.short	0x000b
        /*0092*/ 	.short	0x0048
        /*0094*/ 	.byte	0x00, 0xf0, 0x11, 0x00


	//----- nvinfo : EIATTR_KPARAM_INFO
	.align		4
.L_2831:
        /*0098*/ 	.byte	0x04, 0x17
        /*009a*/ 	.short	(.L_2833 - .L_2832)
.L_2832:
        /*009c*/ 	.word	0x00000000
        /*00a0*/ 	.short	0x000a
        /*00a2*/ 	.short	0x0040
        /*00a4*/ 	.byte	0x00, 0xf5, 0x21, 0x00


	//----- nvinfo : EIATTR_KPARAM_INFO
	.align		4
.L_2833:
        /*00a8*/ 	.byte	0x04, 0x17
        /*00aa*/ 	.short	(.L_2835 - .L_2834)
.L_2834:
        /*00ac*/ 	.word	0x00000000
        /*00b0*/ 	.short	0x0009
        /*00b2*/ 	.short	0x0038
        /*00b4*/ 	.byte	0x00, 0xf5, 0x21, 0x00


	//----- nvinfo : EIATTR_KPARAM_INFO
	.align		4
.L_2835:
        /*00b8*/ 	.byte	0x04, 0x17
        /*00ba*/ 	.short	(.L_2837 - .L_2836)
.L_2836:
        /*00bc*/ 	.word	0x00000000
        /*00c0*/ 	.short	0x0008
        /*00c2*/ 	.short	0x0034
        /*00c4*/ 	.byte	0x00, 0xf0, 0x11, 0x00


	//----- nvinfo : EIATTR_KPARAM_INFO
	.align		4
.L_2837:
        /*00c8*/ 	.byte	0x04, 0x17
        /*00ca*/ 	.short	(.L_2839 - .L_2838)
.L_2838:
        /*00cc*/ 	.word	0x00000000
        /*00d0*/ 	.short	0x0007
        /*00d2*/ 	.short	0x0030
        /*00d4*/ 	.byte	0x00, 0xf0, 0x11, 0x00


	//----- nvinfo : EIATTR_KPARAM_INFO
	.align		4
.L_2839:
        /*00d8*/ 	.byte	0x04, 0x17
        /*00da*/ 	.short	(.L_2841 - .L_2840)
.L_2840:
        /*00dc*/ 	.word	0x00000000
        /*00e0*/ 	.short	0x0006
        /*00e2*/ 	.short	0x002c
        /*00e4*/ 	.byte	0x00, 0xf0, 0x11, 0x00


	//----- nvinfo : EIATTR_KPARAM_INFO
	.align		4
.L_2841:
        /*00e8*/ 	.byte	0x04, 0x17
        /*00ea*/ 	.short	(.L_2843 - .L_2842)
.L_2842:
        /*00ec*/ 	.word	0x00000000
        /*00f0*/ 	.short	0x0005
        /*00f2*/ 	.short	0x0028
        /*00f4*/ 	.byte	0x00, 0xf0, 0x11, 0x00


	//----- nvinfo : EIATTR_KPARAM_INFO
	.align		4
.L_2843:
        /*00f8*/ 	.byte	0x04, 0x17
        /*00fa*/ 	.short	(.L_2845 - .L_2844)
.L_2844:
        /*00fc*/ 	.word	0x00000000
        /*0100*/ 	.short	0x0004
        /*0102*/ 	.short	0x0020
        /*0104*/ 	.byte	0x00, 0xf5, 0x21, 0x00


	//----- nvinfo : EIATTR_KPARAM_INFO
	.align		4
.L_2845:
        /*0108*/ 	.byte	0x04, 0x17
        /*010a*/ 	.short	(.L_2847 - .L_2846)
.L_2846:
        /*010c*/ 	.word	0x00000000
        /*0110*/ 	.short	0x0003
        /*0112*/ 	.short	0x0018
        /*0114*/ 	.byte	0x00, 0xf5, 0x21, 0x00


	//----- nvinfo : EIATTR_KPARAM_INFO
	.align		4
.L_2847:
        /*0118*/ 	.byte	0x04, 0x17
        /*011a*/ 	.short	(.L_2849 - .L_2848)
.L_2848:
        /*011c*/ 	.word	0x00000000
        /*0120*/ 	.short	0x0002
        /*0122*/ 	.short	0x0010
        /*0124*/ 	.byte	0x00, 0xf5, 0x21, 0x00


	//----- nvinfo : EIATTR_KPARAM_INFO
	.align		4
.L_2849:
        /*0128*/ 	.byte	0x04, 0x17
        /*012a*/ 	.short	(.L_2851 - .L_2850)
.L_2850:
        /*012c*/ 	.word	0x00000000
        /*0130*/ 	.short	0x0001
        /*0132*/ 	.short	0x0008
        /*0134*/ 	.byte	0x00, 0xf5, 0x21, 0x00


	//----- nvinfo : EIATTR_KPARAM_INFO
	.align		4
.L_2851:
        /*0138*/ 	.byte	0x04, 0x17
        /*013a*/ 	.short	(.L_2853 - .L_2852)
.L_2852:
        /*013c*/ 	.word	0x00000000
        /*0140*/ 	.short	0x0000
        /*0142*/ 	.short	0x0000
        /*0144*/ 	.byte	0x00, 0xf5, 0x21, 0x00


	//----- nvinfo : EIATTR_SPARSE_MMA_MASK
	.align		4
.L_2853:
        /*0148*/ 	.byte	0x03, 0x50
        /*014a*/ 	.short	0x0000


	//----- nvinfo : EIATTR_MAXREG_COUNT
	.align		4
        /*014c*/ 	.byte	0x03, 0x1b
        /*014e*/ 	.short	0x00ff


	//----- nvinfo : EIATTR_NUM_BARRIERS
	.align		4
        /*0150*/ 	.byte	0x02, 0x4c
        /*0152*/ 	.byte	0x01
	.zero		1


	//----- nvinfo : EIATTR_MERCURY_ISA_VERSION
	.align		4
        /*0154*/ 	.byte	0x03, 0x5f
        /*0156*/ 	.short	0x0101


	//----- nvinfo : EIATTR_VRC_CTA_INIT_COUNT
	.align		4
        /*0158*/ 	.byte	0x02, 0x4a
	.zero		1
	.zero		1


	//----- nvinfo : EIATTR_EXIT_INSTR_OFFSETS
	.align		4
        /*015c*/ 	.byte	0x04, 0x1c
        /*015e*/ 	.short	(.L_2855 - .L_2854)


	//   ....[0]....
.L_2854:
        /*0160*/ 	.word	0x000002b0


	//   ....[1]....
        /*0164*/ 	.word	0x0000f510


	//   ....[2]....
        /*0168*/ 	.word	0x0000f5a0


	//   ....[3]....
        /*016c*/ 	.word	0x0000f5e0


	//----- nvinfo : EIATTR_CRS_STACK_SIZE
	.align		4
.L_2855:
        /*0170*/ 	.byte	0x04, 0x1e
        /*0172*/ 	.short	(.L_2857 - .L_2856)
.L_2856:
        /*0174*/ 	.word	0x00000000


	//----- nvinfo : EIATTR_CBANK_PARAM_SIZE
	.align		4
.L_2857:
        /*0178*/ 	.byte	0x03, 0x19
        /*017a*/ 	.short	0x0074


	//----- nvinfo : EIATTR_PARAM_CBANK
	.align		4
        /*017c*/ 	.byte	0x04, 0x0a
        /*017e*/ 	.short	(.L_2859 - .L_2858)
	.align		4
.L_2858:
        /*0180*/ 	.word	index@(.nv.constant0._Z23gemm_half_q_half_kernelILi2ELb0ELb1EEvPK6__halfPKjS4_S2_PS0_iiiiPKtS7_iiiiiibS2_i)
        /*0184*/ 	.short	0x0380
        /*0186*/ 	.short	0x0074


	//----- nvinfo : EIATTR_SW_WAR
	.align		4
.L_2859:
        /*0188*/ 	.byte	0x04, 0x36
        /*018a*/ 	.short	(.L_2861 - .L_2860)
.L_2860:
        /*018c*/ 	.word	0x00000008
.L_2861:


//--------------------- .nv.info._Z23gemm_half_q_half_kernelILi1ELb0ELb1EEvPK6__halfPKjS4_S2_PS0_iiiiPKtS7_iiiiiibS2_i --------------------------
	.section	.nv.info._Z23gemm_half_q_half_kernelILi1ELb0ELb1EEvPK6__halfPKjS4_S2_PS0_iiiiPKtS7_iiiiiibS2_i,"",@"SHT_CUDA_INFO"
	.sectionflags	@""
	.align	4


	//----- nvinfo : EIATTR_CUDA_API_VERSION
	.align		4
        /*0000*/ 	.byte	0x04, 0x37
        /*0002*/ 	.short	(.L_2863 - .L_2862)
.L_2862:
        /*0004*/ 	.word	0x00000082


	//----- nvinfo : EIATTR_KPARAM_INFO
	.align		4
.L_2863:
        /*0008*/ 	.byte	0x04, 0x17
        /*000a*/ 	.short	(.L_2865 - .L_2864)
.L_2864:
        /*000c*/ 	.word	0x00000000
        /*0010*/ 	.short	0x0013
        /*0012*/ 	.short	0x0070
        /*0014*/ 	.byte	0x00, 0xf0, 0x11, 0x00


	//----- nvinfo : EIATTR_KPARAM_INFO
	.align		4
.L_2865:
        /*0018*/ 	.byte	0x04, 0x17
        /*001a*/ 	.short	(.L_2867 - .L_2866)
.L_2866:
        /*001c*/ 	.word	0x00000000
        /*0020*/ 	.short	0x0012
        /*0022*/ 	.short	0x0068
        /*0024*/ 	.byte	0x00, 0xf5, 0x21, 0x00


	//----- nvinfo : EIATTR_KPARAM_INFO
	.align		4
.L_2867:
        /*0028*/ 	.byte	0x04, 0x17
        /*002a*/ 	.short	(.L_2869 - .L_2868)
.L_2868:
        /*002c*/ 	.word	0x00000000
        /*0030*/ 	.short	0x0011
        /*0032*/ 	.short	0x0060
        /*0034*/ 	.byte	0x00, 0xf0, 0x05, 0x00


	//----- nvinfo : EIATTR_KPARAM_INFO
	.align		4
.L_2869:
        /*0038*/ 	.byte	0x04, 0x17
        /*003a*/ 	.short	(.L_2871 - .L_2870)
.L_2870:
        /*003c*/ 	.word	0x00000000
        /*0040*/ 	.short	0x0010
        /*0042*/ 	.short	0x005c
        /*0044*/ 	.byte	0x00, 0xf0, 0x11, 0x00


	//----- nvinfo : EIATTR_KPARAM_INFO
	.align		4
.L_2871:
        /*0048*/ 	.byte	0x04, 0x17
        /*004a*/ 	.short	(.L_2873 - .L_2872)
.L_2872:
        /*004c*/ 	.word	0x00000000
        /*0050*/ 	.short	0x000f
        /*0052*/ 	.short	0x0058
        /*0054*/ 	.byte	0x00, 0xf0, 0x11, 0x00


	//----- nvinfo : EIATTR_KPARAM_INFO
	.align		4
.L_2873:
        /*0058*/ 	.byte	0x04, 0x17
        /*005a*/ 	.short	(.L_2875 - .L_2874)
.L_2874:
        /*005c*/ 	.word	0x00000000
        /*0060*/ 	.short	0x000e
        /*0062*/ 	.short	0x0054
        /*0064*/ 	.byte	0x00, 0xf0, 0x11, 0x00


	//----- nvinfo : EIATTR_KPARAM_INFO
	.align		4
.L_2875:
        /*0068*/ 	.byte	0x04, 0x17
        /*006a*/ 	.short	(.L_2877 - .L_2876)
.L_2876:
        /*006c*/ 	.word	0x00000000
        /*0070*/ 	.short	0x000d
        /*0072*/ 	.short	0x0050
        /*0074*/ 	.byte	0x00, 0xf0, 0x11, 0x00


	//----- nvinfo : EIATTR_KPARAM_INFO
	.align		4
.L_2877:
        /*0078*/ 	.byte	0x04, 0x17
        /*007a*/ 	.short	(.L_2879 - .L_2878)
.L_2878:
        /*007c*/ 	.word	0x00000000
        /*0080*/ 	.short	0x000c
        /*0082*/ 	.short	0x004c
        /*0084*/ 	.byte	0x00, 0xf0, 0x11, 0x00


	//----- nvinfo : EIATTR_KPARAM_INFO
	.align		4
.L_2879:
        /*0088*/ 	.byte	0x04, 0x17
        /*008a*/ 	.short	(.L_2881 - .L_2880)
.L_2880:
        /*008c*/ 	.word	0x00000000
        /*0090*/ 	.short	0x000b
        /*0092*/ 	.short	0x0048
        /*0094*/ 	.byte	0x00, 0xf0, 0x11, 0x00


	//----- nvinfo : EIATTR_KPARAM_INFO
	.align		4
.L_2881:
        /*0098*/ 	.byte	0x04, 0x17
        /*009a*/ 	.short	(.L_2883 - .L_2882)
.L_2882:
        /*009c*/ 	.word	0x00000000
        /*00a0*/ 	.short	0x000a
        /*00a2*/ 	.short	0x0040
        /*00a4*/ 	.byte	0x00, 0xf5, 0x21, 0x00


	//----- nvinfo : EIATTR_KPARAM_INFO
	.align		4
.L_2883:
        /*00a8*/ 	.byte	0x04, 0x17
        /*00aa*/ 	.short	(.L_2885 - .L_2884)
.L_2884:
        /*00ac*/ 	.word	0x00000000
        /*00b0*/ 	.short	0x0009
        /*00b2*/ 	.short	0x0038
        /*00b4*/ 	.byte	0x00, 0xf5, 0x21, 0x00


	//----- nvinfo : EIATTR_KPARAM_INFO
	.align		4
.L_2885:
        /*00b8*/ 	.byte	0x04, 0x17
        /*00ba*/ 	.short	(.L_2887 - .L_2886)
.L_2886:
        /*00bc*/ 	.word	0x00000000
        /*00c0*/ 	.short	0x0008
        /*00c2*/ 	.short	0x0034
        /*00c4*/ 	.byte	0x00, 0xf0, 0x11, 0x00


	//----- nvinfo : EIATTR_KPARAM_INFO
	.align		4
.L_2887:
        /*00c8*/ 	.byte	0x04, 0x17
        /*00ca*/ 	.short	(.L_2889 - .L_2888)
.L_2888:
        /*00cc*/ 	.word	0x00000000
        /*00d0*/ 	.short	0x0007
        /*00d2*/ 	.short	0x0030
        /*00d4*/ 	.byte	0x00, 0xf0, 0x11, 0x00


	//----- nvinfo : EIATTR_KPARAM_INFO
	.align		4
.L_2889:
        /*00d8*/ 	.byte	0x04, 0x17
        /*00da*/ 	.short	(.L_2891 - .L_2890)
.L_2890:
        /*00dc*/ 	.word	0x00000000
        /*00e0*/ 	.short	0x0006
        /*00e2*/ 	.short	0x002c
        /*00e4*/ 	.byte	0x00, 0xf0, 0x11, 0x00


	//----- nvinfo : EIATTR_KPARAM_INFO
	.align		4
.L_2891:
        /*00e8*/ 	.byte	0x04, 0x17
        /*00ea*/ 	.short	(.L_2893 - .L_2892)
.L_2892:
        /*00ec*/ 	.word	0x00000000
        /*00f0*/ 	.short	0x0005
        /*00f2*/ 	.short	0x0028
        /*00f4*/ 	.byte	0x00, 0xf0, 0x11, 0x00


	//----- nvinfo : EIATTR_KPARAM_INFO
	.align		4
.L_2893:
        /*00f8*/ 	.byte	0x04, 0x17
        /*00fa*/ 	.short	(.L_2895 - .L_2894)
.L_2894:
        /*00fc*/ 	.word	0x00000000
        /*0100*/ 	.short	0x0004
        /*0102*/ 	.short	0x0020
        /*0104*/ 	.byte	0x00, 0xf5, 0x21, 0x00


	//----- nvinfo : EIATTR_KPARAM_INFO
	.align		4
.L_2895:
        /*0108*/ 	.byte	0x04, 0x17
        /*010a*/ 	.short	(.L_2897 - .L_2896)
.L_2896:
        /*010c*/ 	.word	0x00000000
        /*0110*/ 	.short	0x0003
        /*0112*/ 	.short	0x0018
        /*0114*/ 	.byte	0x00, 0xf5, 0x21, 0x00


	//----- nvinfo : EIATTR_KPARAM_INFO
	.align		4
.L_2897:
        /*0118*/ 	.byte	0x04, 0x17
        /*011a*/ 	.short	(.L_2899 - .L_2898)
.L_2898:
        /*011c*/ 	.word	0x00000000
        /*0120*/ 	.short	0x0002
        /*0122*/ 	.short	0x0010
        /*0124*/ 	.byte	0x00, 0xf5, 0x21, 0x00


	//----- nvinfo : EIATTR_KPARAM_INFO
	.align		4
.L_2899:
        /*0128*/ 	.byte	0x04, 0x17
        /*012a*/ 	.short	(.L_2901 - .L_2900)
.L_2900:
        /*012c*/ 	.word	0x00000000
        /*0130*/ 	.short	0x0001
        /*0132*/ 	.short	0x0008
        /*0134*/ 	.byte	0x00, 0xf5, 0x21, 0x00


	//----- nvinfo : EIATTR_KPARAM_INFO
	.align		4
.L_2901:
        /*0138*/ 	.byte	0x04, 0x17
        /*013a*/ 	.short	(.L_2903 - .L_2902)
.L_2902:
        /*013c*/ 	.word	0x00000000
        /*0140*/ 	.short	0x0000
        /*0142*/ 	.short	0x0000
        /*0144*/ 	.byte	0x00, 0xf5, 0x21, 0x00


	//----- nvinfo : EIATTR_SPARSE_MMA_MASK
	.align		4
.L_2903:
        /*0148*/ 	.byte	0x03, 0x50
        /*014a*/ 	.short	0x0000


	//----- nvinfo : EIATTR_MAXREG_COUNT
	.align		4
        /*014c*/ 	.byte	0x03, 0x1b
        /*014e*/ 	.short	0x00ff


	//----- nvinfo : EIATTR_NUM_BARRIERS
	.align		4
        /*0150*/ 	.byte	0x02, 0x4c
        /*0152*/ 	.byte	0x01
	.zero		1


	//----- nvinfo : EIATTR_MERCURY_ISA_VERSION
	.align		4
        /*0154*/ 	.byte	0x03, 0x5f
        /*0156*/ 	.short	0x0101


	//----- nvinfo : EIATTR_VRC_CTA_INIT_COUNT
	.align		4
        /*0158*/ 	.byte	0x02, 0x4a
	.zero		1
	.zero		1


	//----- nvinfo : EIATTR_EXIT_INSTR_OFFSETS
	.align		4
        /*015c*/ 	.byte	0x04, 0x1c
        /*015e*/ 	.short	(.L_2905 - .L_2904)


	//   ....[0]....
.L_2904:
        /*0160*/ 	.word	0x00000200


	//   ....[1]....
        /*0164*/ 	.word	0x0000c630


	//   ....[2]....
        /*0168*/ 	.word	0x0000c6c0


	//   ....[3]....
        /*016c*/ 	.word	0x0000c700


	//----- nvinfo : EIATTR_CRS_STACK_SIZE
	.align		4
.L_2905:
        /*0170*/ 	.byte	0x04, 0x1e
        /*0172*/ 	.short	(.L_2907 - .L_2906)
.L_2906:
        /*0174*/ 	.word	0x00000000


	//----- nvinfo : EIATTR_CBANK_PARAM_SIZE
	.align		4
.L_2907:
        /*0178*/ 	.byte	0x03, 0x19
        /*017a*/ 	.short	0x0074


	//----- nvinfo : EIATTR_PARAM_CBANK
	.align		4
        /*017c*/ 	.byte	0x04, 0x0a
        /*017e*/ 	.short	(.L_2909 - .L_2908)
	.align		4
.L_2908:
        /*0180*/ 	.word	index@(.nv.constant0._Z23gemm_half_q_half_kernelILi1ELb0ELb1EEvPK6__halfPKjS4_S2_PS0_iiiiPKtS7_iiiiiibS2_i)
        /*0184*/ 	.short	0x0380
        /*0186*/ 	.short	0x0074


	//----- nvinfo : EIATTR_SW_WAR
	.align		4
.L_2909:
        /*0188*/ 	.byte	0x04, 0x36
        /*018a*/ 	.short	(.L_2911 - .L_2910)
.L_2910:
        /*018c*/ 	.word	0x00000008
.L_2911:


//--------------------- .nv.info._Z23gemm_half_q_half_kernelILi8ELb0ELb0EEvPK6__halfPKjS4_S2_PS0_iiiiPKtS7_iiiiiibS2_i --------------------------
	.section	.nv.info._Z23gemm_half_q_half_kernelILi8ELb0ELb0EEvPK6__halfPKjS4_S2_PS0_iiiiPKtS7_iiiiiibS2_i,"",@"SHT_CUDA_INFO"
	.sectionflags	@""
	.align	4


	//----- nvinfo : EIATTR_CUDA_API_VERSION
	.align		4
        /*0000*/ 	.byte	0x04, 0x37
        /*0002*/ 	.short	(.L_2913 - .L_2912)
.L_2912:
        /*0004*/ 	.word	0x00000082


	//----- nvinfo : EIATTR_KPARAM_INFO
	.align		4
.L_2913:
        /*0008*/ 	.byte	0x04, 0x17
        /*000a*/ 	.short	(.L_2915 - .L_2914)
.L_2914:
        /*000c*/ 	.word	0x00000000
        /*0010*/ 	.short	0x0013
        /*0012*/ 	.short	0x0070
        /*0014*/ 	.byte	0x00, 0xf0, 0x11, 0x00


	//----- nvinfo : EIATTR_KPARAM_INFO
	.align		4
.L_2915:
        /*0018*/ 	.byte	0x04, 0x17
        /*001a*/ 	.short	(.L_2917 - .L_2916)
.L_2916:
        /*001c*/ 	.word	0x00000000
        /*0020*/ 	.short	0x0012
        /*0022*/ 	.short	0x0068
        /*0024*/ 	.byte	0x00, 0xf5, 0x21, 0x00


	//----- nvinfo : EIATTR_KPARAM_INFO
	.align		4
.L_2917:
        /*0028*/ 	.byte	0x04, 0x17
        /*002a*/ 	.short	(.L_2919 - .L_2918)
.L_2918:
        /*002c*/ 	.word	0x00000000
        /*0030*/ 	.short	0x0011
        /*0032*/ 	.short	0x0060
        /*0034*/ 	.byte	0x00, 0xf0, 0x05, 0x00


	//----- nvinfo : EIATTR_KPARAM_INFO
	.align		4
.L_2919:
        /*0038*/ 	.byte	0x04, 0x17
        /*003a*/ 	.short	(.L_2921 - .L_2920)
.L_2920:
        /*003c*/ 	.word	0x00000000
        /*0040*/ 	.short	0x0010
        /*0042*/ 	.short	0x005c
        /*0044*/ 	.byte	0x00, 0xf0, 0x11, 0x00


	//----- nvinfo : EIATTR_KPARAM_INFO
	.align		4
.L_2921:
        /*0048*/ 	.byte	0x04, 0x17
        /*004a*/ 	.short	(.L_2923 - .L_2922)
.L_2922:
        /*004c*/ 	.word	0x00000000
        /*0050*/ 	.short	0x000f
        /*0052*/ 	.short	0x0058
        /*0054*/ 	.byte	0x00, 0xf0, 0x11, 0x00


	//----- nvinfo : EIATTR_KPARAM_INFO
	.align		4
.L_2923:
        /*0058*/ 	.byte	0x04, 0x17
        /*005a*/ 	.short	(.L_2925 - .L_2924)
.L_2924:
        /*005c*/ 	.word	0x00000000
        /*0060*/ 	.short	0x000e
        /*0062*/ 	.short	0x0054
        /*0064*/ 	.byte	0x00, 0xf0, 0x11, 0x00


	//----- nvinfo : EIATTR_KPARAM_INFO
	.align		4
.L_2925:
        /*0068*/ 	.byte	0x04, 0x17
        /*006a*/ 	.short	(.L_2927 - .L_2926)
.L_2926:
        /*006c*/ 	.word	0x00000000
        /*0070*/ 	.short	0x000d
        /*0072*/ 	.short	0x0050
        /*0074*/ 	.byte	0x00, 0xf0, 0x11, 0x00


	//----- nvinfo : EIATTR_KPARAM_INFO
	.align		4
.L_2927:
        /*0078*/ 	.byte	0x04, 0x17
        /*007a*/ 	.short	(.L_2929 - .L_2928)
.L_2928:
        /*007c*/ 	.word	0x00000000
        /*0080*/ 	.short	0x000c
        /*0082*/ 	.short	0x004c
        /*0084*/ 	.byte	0x00, 0xf0, 0x11, 0x00


	//----- nvinfo : EIATTR_KPARAM_INFO
	.align		4
.L_2929:
        /*0088*/ 	.byte	0x04, 0x17
        /*008a*/ 	.short	(.L_2931 - .L_2930)
.L_2930:
        /*008c*/ 	.word	0x00000000
        /*0090*/ 	.short	0x000b
        /*0092*/ 	.short	0x0048
        /*0094*/ 	.byte	0x00, 0xf0, 0x11, 0x00


	//----- nvinfo : EIATTR_KPARAM_INFO
	.align		4
.L_2931:
        /*0098*/ 	.byte	0x04, 0x17
        /*009a*/ 	.short	(.L_2933 - .L_2932)
.L_2932:
        /*009c*/ 	.word	0x00000000
        /*00a0*/ 	.short	0x000a
        /*00a2*/ 	.short	0x0040
        /*00a4*/ 	.byte	0x00, 0xf5, 0x21, 0x00


	//----- nvinfo : EIATTR_KPARAM_INFO
	.align		4
.L_2933:
        /*00a8*/ 	.byte	0x04, 0x17
        /*00aa*/ 	.short	(.L_2935 - .L_2934)
.L_2934:
        /*00ac*/ 	.word	0x00000000
        /*00b0*/ 	.short	0x0009
        /*00b2*/ 	.short	0x0038
        /*00b4*/ 	.byte	0x00, 0xf5, 0x21, 0x00


	//----- nvinfo : EIATTR_KPARAM_INFO
	.align		4
.L_2935:
        /*00b8*/ 	.byte	0x04, 0x17
        /*00ba*/ 	.short	(.L_2937 - .L_2936)
.L_2936:
        /*00bc*/ 	.word	0x00000000
        /*00c0*/ 	.short	0x0008
        /*00c2*/ 	.short	0x0034
        /*00c4*/ 	.byte	0x00, 0xf0, 0x11, 0x00


	//----- nvinfo : EIATTR_KPARAM_INFO
	.align		4
.L_2937:
        /*00c8*/ 	.byte	0x04, 0x17
        /*00ca*/ 	.short	(.L_2939 - .L_2938)
.L_2938:
        /*00cc*/ 	.word	0x00000000
        /*00d0*/ 	.short	0x0007
        /*00d2*/ 	.short	0x0030
        /*00d4*/ 	.byte	0x00, 0xf0, 0x11, 0x00


	//----- nvinfo : EIATTR_KPARAM_INFO
	.align		4
.L_2939:
        /*00d8*/ 	.byte	0x04, 0x17
        /*00da*/ 	.short	(.L_2941 - .L_2940)
.L_2940:
        /*00dc*/ 	.word	0x00000000
        /*00e0*/ 	.short	0x0006
        /*00e2*/ 	.short	0x002c
        /*00e4*/ 	.byte	0x00, 0xf0, 0x11, 0x00


	//----- nvinfo : EIATTR_KPARAM_INFO
	.align		4
.L_2941:
        /*00e8*/ 	.byte	0x04, 0x17
        /*00ea*/ 	.short	(.L_2943 - .L_2942)
.L_2942:
        /*00ec*/ 	.word	0x00000000
        /*00f0*/ 	.short	0x0005
        /*00f2*/ 	.short	0x0028
        /*00f4*/ 	.byte	0x00, 0xf0, 0x11, 0x00


	//----- nvinfo : EIATTR_KPARAM_INFO
	.align		4
.L_2943:
        /*00f8*/ 	.byte	0x04, 0x17
        /*00fa*/ 	.short	(.L_2945 - .L_2944)
.L_2944:
        /*00fc*/ 	.word	0x00000000
        /*0100*/ 	.short	0x0004
        /*0102*/ 	.short	0x0020
        /*0104*/ 	.byte	0x00, 0xf5, 0x21, 0x00


	//----- nvinfo : EIATTR_KPARAM_INFO
	.align		4
.L_2945:
        /*0108*/ 	.byte	0x04, 0x17
        /*010a*/ 	.short	(.L_2947 - .L_2946)
.L_2946:
        /*010c*/ 	.word	0x00000000
        /*0110*/ 	.short	0x0003
        /*0112*/ 	.short	0x0018
        /*0114*/ 	.byte	0x00, 0xf5, 0x21, 0x00


	//----- nvinfo : EIATTR_KPARAM_INFO
	.align		4
.L_2947:
        /*0118*/ 	.byte	0x04, 0x17
        /*011a*/ 	.short	(.L_2949 - .L_2948)
.L_2948:
        /*011c*/ 	.word	0x00000000
        /*0120*/ 	.short	0x0002
        /*0122*/ 	.short	0x0010
        /*0124*/ 	.byte	0x00, 0xf5, 0x21, 0x00


	//----- nvinfo : EIATTR_KPARAM_INFO
	.align		4
.L_2949:
        /*0128*/ 	.byte	0x04, 0x17
        /*012a*/ 	.short	(.L_2951 - .L_2950)
.L_2950:
        /*012c*/ 	.word	0x00000000
        /*0130*/ 	.short	0x0001
        /*0132*/ 	.short	0x0008
        /*0134*/ 	.byte	0x00, 0xf5, 0x21, 0x00


	//----- nvinfo : EIATTR_KPARAM_INFO
	.align		4
.L_2951:
        /*0138*/ 	.byte	0x04, 0x17
        /*013a*/ 	.short	(.L_2953 - .L_2952)
.L_2952:
        /*013c*/ 	.word	0x00000000
        /*0140*/ 	.short	0x0000
        /*0142*/ 	.short	0x0000
        /*0144*/ 	.byte	0x00, 0xf5, 0x21, 0x00


	//----- nvinfo : EIATTR_SPARSE_MMA_MASK
	.align		4
.L_2953:
        /*0148*/ 	.byte	0x03, 0x50
        /*014a*/ 	.short	0x0000


	//----- nvinfo : EIATTR_MAXREG_COUNT
	.align		4
        /*014c*/ 	.byte	0x03, 0x1b
        /*014e*/ 	.short	0x00ff


	//----- nvinfo : EIATTR_NUM_BARRIERS
	.align		4
        /*0150*/ 	.byte	0x02, 0x4c
        /*0152*/ 	.byte	0x01
	.zero		1


	//----- nvinfo : EIATTR_MERCURY_ISA_VERSION
	.align		4
        /*0154*/ 	.byte	0x03, 0x5f
        /*0156*/ 	.short	0x0101


	//----- nvinfo : EIATTR_VRC_CTA_INIT_COUNT
	.align		4
        /*0158*/ 	.byte	0x02, 0x4a
	.zero		1
	.zero		1


	//----- nvinfo : EIATTR_EXIT_INSTR_OFFSETS
	.align		4
        /*015c*/ 	.byte	0x04, 0x1c
        /*015e*/ 	.short	(.L_2955 - .L_2954)


	//   ....[0]....
.L_2954:
        /*0160*/ 	.word	0x00000550


	//   ....[1]....
        /*0164*/ 	.word	0x00021110


	//   ....[2]....
        /*0168*/ 	.word	0x000211a0


	//   ....[3]....
        /*016c*/ 	.word	0x000211e0


	//----- nvinfo : EIATTR_CRS_STACK_SIZE
	.align		4
.L_2955:
        /*0170*/ 	.byte	0x04, 0x1e
        /*0172*/ 	.short	(.L_2957 - .L_2956)
.L_2956:
        /*0174*/ 	.word	0x00000000


	//----- nvinfo : EIATTR_CBANK_PARAM_SIZE
	.align		4
.L_2957:
        /*0178*/ 	.byte	0x03, 0x19
        /*017a*/ 	.short	0x0074


	//----- nvinfo : EIATTR_PARAM_CBANK
	.align		4
        /*017c*/ 	.byte	0x04, 0x0a
        /*017e*/ 	.short	(.L_2959 - .L_2958)
	.align		4
.L_2958:
        /*0180*/ 	.word	index@(.nv.constant0._Z23gemm_half_q_half_kernelILi8ELb0ELb0EEvPK6__halfPKjS4_S2_PS0_iiiiPKtS7_iiiiiibS2_i)
        /*0184*/ 	.short	0x0380
        /*0186*/ 	.short	0x0074


	//----- nvinfo : EIATTR_SW_WAR
	.align		4
.L_2959:
        /*0188*/ 	.byte	0x04, 0x36
        /*018a*/ 	.short	(.L_2961 - .L_2960)
.L_2960:
        /*018c*/ 	.word	0x00000008
.L_2961:


//--------------------- .nv.info._Z23gemm_half_q_half_kernelILi7ELb0ELb0EEvPK6__halfPKjS4_S2_PS0_iiiiPKtS7_iiiiiibS2_i --------------------------
	.section	.nv.info._Z23gemm_half_q_half_kernelILi7ELb0ELb0EEvPK6__halfPKjS4_S2_PS0_iiiiPKtS7_iiiiiibS2_i,"",@"SHT_CUDA_INFO"
	.sectionflags	@""
	.align	4


	//----- nvinfo : EIATTR_CUDA_API_VERSION
	.align		4
        /*0000*/ 	.byte	0x04, 0x37
        /*0002*/ 	.short	(.L_2963 - .L_2962)
.L_2962:
        /*0004*/ 	.word	0x00000082


	//----- nvinfo : EIATTR_KPARAM_INFO
	.align		4
.L_2963:
        /*0008*/ 	.byte	0x04, 0x17
        /*000a*/ 	.short	(.L_2965 - .L_2964)
.L_2964:
        /*000c*/ 	.word	0x00000000
        /*0010*/ 	.short	0x0013
        /*0012*/ 	.short	0x0070
        /*0014*/ 	.byte	0x00, 0xf0, 0x11, 0x00


	//----- nvinfo : EIATTR_KPARAM_INFO
	.align		4
.L_2965:
        /*0018*/ 	.byte	0x04, 0x17
        /*001a*/ 	.short	(.L_2967 - .L_2966)
.L_2966:
        /*001c*/ 	.word	0x00000000
        /*0020*/ 	.short	0x0012
        /*0022*/ 	.short	0x0068
        /*0024*/ 	.byte	0x00, 0xf5, 0x21, 0x00


	//----- nvinfo : EIATTR_KPARAM_INFO
	.align		4
.L_2967:
        /*0028*/ 	.byte	0x04, 0x17
        /*002a*/ 	.short	(.L_2969 - .L_2968)
.L_2968:
        /*002c*/ 	.word	0x00000000
        /*0030*/ 	.short	0x0011
        /*0032*/ 	.short	0x0060
        /*0034*/ 	.byte	0x00, 0xf0, 0x05, 0x00


	//----- nvinfo : EIATTR_KPARAM_INFO
	.align		4
.L_2969:
        /*0038*/ 	.byte	0x04, 0x17
        /*003a*/ 	.short	(.L_2971 - .L_2970)
.L_2970:
        /*003c*/ 	.word	0x00000000
        /*0040*/ 	.short	0x0010
        /*0042*/ 	.short	0x005c
        /*0044*/ 	.byte	0x00, 0xf0, 0x11, 0x00


	//----- nvinfo : EIATTR_KPARAM_INFO
	.align		4
.L_2971:
        /*0048*/ 	.byte	0x04, 0x17
        /*004a*/ 	.short	(.L_2973 - .L_2972)
.L_2972:
        /*004c*/ 	.word	0x00000000
        /*0050*/ 	.short	0x000f
        /*0052*/ 	.short	0x0058
        /*0054*/ 	.byte	0x00, 0xf0, 0x11, 0x00


	//----- nvinfo : EIATTR_KPARAM_INFO
	.align		4
.L_2973:
        /*0058*/ 	.byte	0x04, 0x17
        /*005a*/ 	.short	(.L_2975 - .L_2974)
.L_2974:
        /*005c*/ 	.word	0x00000000
        /*0060*/ 	.short	0x000e
        /*0062*/ 	.short	0x0054
        /*0064*/ 	.byte	0x00, 0xf0, 0x11, 0x00


	//----- nvinfo : EIATTR_KPARAM_INFO
	.align		4
.L_2975:
        /*0068*/ 	.byte	0x04, 0x17
        /*006a*/ 	.short	(.L_2977 - .L_2976)
.L_2976:
        /*006c*/ 	.word	0x00000000
        /*0070*/ 	.short	0x000d
        /*0072*/ 	.short	0x0050
        /*0074*/ 	.byte	0x00, 0xf0, 0x11, 0x00


	//----- nvinfo : EIATTR_KPARAM_INFO
	.align		4
.L_2977:
        /*0078*/ 	.byte	0x04, 0x17
        /*007a*/ 	.short	(.L_2979 - .L_2978)
.L_2978:
        /*007c*/ 	.word	0x00000000
        /*0080*/ 	.short	0x000c
        /*0082*/ 	.short	0x004c
        /*0084*/ 	.byte	0x00, 0xf0, 0x11, 0x00


	//----- nvinfo : EIATTR_KPARAM_INFO
	.align		4
.L_2979:
        /*0088*/ 	.byte	0x04, 0x17
        /*008a*/ 	.short	(.L_2981 - .L_2980)
.L_2980:
        /*008c*/ 	.word	0x00000000
        /*0090*/ 	.short	0x000b
        /*0092*/ 	.short	0x0048
        /*0094*/ 	.byte	0x00, 0xf0, 0x11, 0x00


	//----- nvinfo : EIATTR_KPARAM_INFO
	.align		4
.L_2981:
        /*0098*/ 	.byte	0x04, 0x17
        /*009a*/ 	.short	(.L_2983 - .L_2982)
.L_2982:
        /*009c*/ 	.word	0x00000000
        /*00a0*/ 	.short	0x000a
        /*00a2*/ 	.short	0x0040
        /*00a4*/ 	.byte	0x00, 0xf5, 0x21, 0x00


	//----- nvinfo : EIATTR_KPARAM_INFO
	.align		4
.L_2983:
        /*00a8*/ 	.byte	0x04, 0x17
        /*00aa*/ 	.short	(.L_2985 - .L_2984)
.L_2984:
        /*00ac*/ 	.word	0x00000000
        /*00b0*/ 	.short	0x0009
        /*00b2*/ 	.short	0x0038
        /*00b4*/ 	.byte	0x00, 0xf5, 0x21, 0x00


	//----- nvinfo : EIATTR_KPARAM_INFO
	.align		4
.L_2985:
        /*00b8*/ 	.byte	0x04, 0x17
        /*00ba*/ 	.short	(.L_2987 - .L_2986)
.L_2986:
        /*00bc*/ 	.word	0x00000000
        /*00c0*/ 	.short	0x0008
        /*00c2*/ 	.short	0x0034
        /*00c4*/ 	.byte	0x00, 0xf0, 0x11, 0x00


	//----- nvinfo : EIATTR_KPARAM_INFO
	.align		4
.L_2987:
        /*00c8*/ 	.byte	0x04, 0x17
        /*00ca*/ 	.short	(.L_2989 - .L_2988)
.L_2988:
        /*00cc*/ 	.word	0x00000000
        /*00d0*/ 	.short	0x0007
        /*00d2*/ 	.short	0x0030
        /*00d4*/ 	.byte	0x00, 0xf0, 0x11, 0x00


	//----- nvinfo : EIATTR_KPARAM_INFO
	.align		4
.L_2989:
        /*00d8*/ 	.byte	0x04, 0x17
        /*00da*/ 	.short	(.L_2991 - .L_2990)
.L_2990:
        /*00dc*/ 	.word	0x00000000
        /*00e0*/ 	.short	0x0006
        /*00e2*/ 	.short	0x002c
        /*00e4*/ 	.byte	0x00, 0xf0, 0x11, 0x00


	//----- nvinfo : EIATTR_KPARAM_INFO
	.align		4
.L_2991:
        /*00e8*/ 	.byte	0x04, 0x17
        /*00ea*/ 	.short	(.L_2993 - .L_2992)
.L_2992:
        /*00ec*/ 	.word	0x00000000
        /*00f0*/ 	.short	0x0005
        /*00f2*/ 	.short	0x0028
        /*00f4*/ 	.byte	0x00, 0xf0, 0x11, 0x00


	//----- nvinfo : EIATTR_KPARAM_INFO
	.align		4
.L_2993:
        /*00f8*/ 	.byte	0x04, 0x17
        /*00fa*/ 	.short	(.L_2995 - .L_2994)
.L_2994:
        /*00fc*/ 	.word	0x00000000
        /*0100*/ 	.short	0x0004
        /*0102*/ 	.short	0x0020
        /*0104*/ 	.byte	0x00, 0xf5, 0x21, 0x00


	//----- nvinfo : EIATTR_KPARAM_INFO
	.align		4
.L_2995:
        /*0108*/ 	.byte	0x04, 0x17
        /*010a*/ 	.short	(.L_2997 - .L_2996)
.L_2996:
        /*010c*/ 	.word	0x00000000
        /*0110*/ 	.short	0x0003
        /*0112*/ 	.short	0x0018
        /*0114*/ 	.byte	0x00, 0xf5, 0x21, 0x00


	//----- nvinfo : EIATTR_KPARAM_INFO
	.align		4
.L_2997:
        /*0118*/ 	.byte	0x04, 0x17
        /*011a*/ 	.short	(.L_2999 - .L_2998)
.L_2998:
        /*011c*/ 	.word	0x00000000
        /*0120*/ 	.short	0x0002
        /*0122*/ 	.short	0x0010
        /*0124*/ 	.byte	0x00, 0xf5, 0x21, 0x00


	//----- nvinfo : EIATTR_KPARAM_INFO
	.align		4
.L_2999:
        /*0128*/ 	.byte	0x04, 0x17
        /*012a*/ 	.short	(.L_3001 - .L_3000)
.L_3000:
        /*012c*/ 	.word	0x00000000
        /*0130*/ 	.short	0x0001
        /*0132*/ 	.short	0x0008
        /*0134*/ 	.byte	0x00, 0xf5, 0x21, 0x00


	//----- nvinfo : EIATTR_KPARAM_INFO
	.align		4
.L_3001:
        /*0138*/ 	.byte	0x04, 0x17
        /*013a*/ 	.short	(.L_3003 - .L_3002)
.L_3002:
        /*013c*/ 	.word	0x00000000
        /*0140*/ 	.short	0x0000
        /*0142*/ 	.short	0x0000
        /*0144*/ 	.byte	0x00, 0xf5, 0x21, 0x00


	//----- nvinfo : EIATTR_SPARSE_MMA_MASK
	.align		4
.L_3003:
        /*0148*/ 	.byte	0x03, 0x50
        /*014a*/ 	.short	0x0000


	//----- nvinfo : EIATTR_MAXREG_COUNT
	.align		4
        /*014c*/ 	.byte	0x03, 0x1b
        /*014e*/ 	.short	0x00ff


	//----- nvinfo : EIATTR_NUM_BARRIERS
	.align		4
        /*0150*/ 	.byte	0x02, 0x4c
        /*0152*/ 	.byte	0x01
	.zero		1


	//----- nvinfo : EIATTR_MERCURY_ISA_VERSION
	.align		4
        /*0154*/ 	.byte	0x03, 0x5f
        /*0156*/ 	.short	0x0101


	//----- nvinfo : EIATTR_VRC_CTA_INIT_COUNT
	.align		4
        /*0158*/ 	.byte	0x02, 0x4a
	.zero		1
	.zero		1


	//----- nvinfo : EIATTR_EXIT_INSTR_OFFSETS
	.align		4
        /*015c*/ 	.byte	0x04, 0x1c
        /*015e*/ 	.short	(.L_3005 - .L_3004)


	//   ....[0]....
.L_3004:
        /*0160*/ 	.word	0x000004e0


	//   ....[1]....
        /*0164*/ 	.word	0x0001e160


	//   ....[2]....
        /*0168*/ 	.word	0x0001e1f0


	//   ....[3]....
        /*016c*/ 	.word	0x0001e230


	//----- nvinfo : EIATTR_CRS_STACK_SIZE
	.align		4
.L_3005:
        /*0170*/ 	.byte	0x04, 0x1e
        /*0172*/ 	.short	(.L_3007 - .L_3006)
.L_3006:
        /*0174*/ 	.word	0x00000000


	//----- nvinfo : EIATTR_CBANK_PARAM_SIZE
	.align		4
.L_3007:
        /*0178*/ 	.byte	0x03, 0x19
        /*017a*/ 	.short	0x0074


	//----- nvinfo : EIATTR_PARAM_CBANK
	.align		4
        /*017c*/ 	.byte	0x04, 0x0a
        /*017e*/ 	.short	(.L_3009 - .L_3008)
	.align		4
.L_3008:
        /*0180*/ 	.word	index@(.nv.constant0._Z23gemm_half_q_half_kernelILi7ELb0ELb0EEvPK6__halfPKjS4_S2_PS0_iiiiPKtS7_iiiiiibS2_i)
        /*0184*/ 	.short	0x0380
        /*0186*/ 	.short	0x0074


	//----- nvinfo : EIATTR_SW_WAR
	.align		4
.L_3009:
        /*0188*/ 	.byte	0x04, 0x36
        /*018a*/ 	.short	(.L_3011 - .L_3010)
.L_3010:
        /*018c*/ 	.word	0x00000008
.L_3011:


//--------------------- .nv.info._Z23gemm_half_q_half_kernelILi6ELb0ELb0EEvPK6__halfPKjS4_S2_PS0_iiiiPKtS7_iiiiiibS2_i --------------------------
	.section	.nv.info._Z23gemm_half_q_half_kernelILi6ELb0ELb0EEvPK6__halfPKjS4_S2_PS0_iiiiPKtS7_iiiiiibS2_i,"",@"SHT_CUDA_INFO"
	.sectionflags	@""
	.align	4


	//----- nvinfo : EIATTR_CUDA_API_VERSION
	.align		4
        /*0000*/ 	.byte	0x04, 0x37
        /*0002*/ 	.short	(.L_3013 - .L_3012)
.L_3012:
        /*0004*/ 	.word	0x00000082


	//----- nvinfo : EIATTR_KPARAM_INFO
	.align		4
.L_3013:
        /*0008*/ 	.byte	0x04, 0x17
        /*000a*/ 	.short	(.L_3015 - .L_3014)
.L_3014:
        /*000c*/ 	.word	0x00000000
        /*0010*/ 	.short	0x0013
        /*0012*/ 	.short	0x0070
        /*0014*/ 	.byte	0x00, 0xf0, 0x11, 0x00


	//----- nvinfo : EIATTR_KPARAM_INFO
	.align		4
.L_3015:
        /*0018*/ 	.byte	0x04, 0x17
        /*001a*/ 	.short	(.L_3017 - .L_3016)
.L_3016:
        /*001c*/ 	.word	0x00000000
        /*0020*/ 	.short	0x0012
        /*0022*/ 	.short	0x0068
        /*0024*/ 	.byte	0x00, 0xf5, 0x21, 0x00


	//----- nvinfo : EIATTR_KPARAM_INFO
	.align		4
.L_3017:
        /*0028*/ 	.byte	0x04, 0x17
        /*002a*/ 	.short	(.L_3019 - .L_3018)
.L_3018:
        /*002c*/ 	.word	0x00000000
        /*0030*/ 	.short	0x0011
        /*0032*/ 	.short	0x0060
        /*0034*/ 	.byte	0x00, 0xf0, 0x05, 0x00


	//----- nvinfo : EIATTR_KPARAM_INFO
	.align		4
.L_3019:
        /*0038*/ 	.byte	0x04, 0x17
        /*003a*/ 	.short	(.L_3021 - .L_3020)
.L_3020:
        /*003c*/ 	.word	0x00000000
        /*0040*/ 	.short	0x0010
        /*0042*/ 	.short	0x005c
        /*0044*/ 	.byte	0x00, 0xf0, 0x11, 0x00


	//----- nvinfo : EIATTR_KPARAM_INFO
	.align		4
.L_3021:
        /*0048*/ 	.byte	0x04, 0x17
        /*004a*/ 	.short	(.L_3023 - .L_3022)
.L_3022:
        /*004c*/ 	.word	0x00000000
        /*0050*/ 	.short	0x000f
        /*0052*/ 	.short	0x0058
        /*0054*/ 	.byte	0x00, 0xf0, 0x11, 0x00


	//----- nvinfo : EIATTR_KPARAM_INFO
	.align		4
.L_3023:
        /*0058*/ 	.byte	0x04, 0x17
        /*005a*/ 	.short	(.L_3025 - .L_3024)
.L_3024:
        /*005c*/ 	.word	0x00000000
        /*0060*/ 	.short	0x000e
        /*0062*/ 	.short	0x0054
        /*0064*/ 	.byte	0x00, 0xf0, 0x11, 0x00


	//----- nvinfo : EIATTR_KPARAM_INFO
	.align		4
.L_3025:
        /*0068*/ 	.byte	0x04, 0x17
        /*006a*/ 	.short	(.L_3027 - .L_3026)
.L_3026:
        /*006c*/ 	.word	0x00000000
        /*0070*/ 	.short	0x000d
        /*0072*/ 	.short	0x0050
        /*0074*/ 	.byte	0x00, 0xf0, 0x11, 0x00


	//----- nvinfo : EIATTR_KPARAM_INFO
	.align		4
.L_3027:
        /*0078*/ 	.byte	0x04, 0x17
        /*007a*/ 	.short	(.L_3029 - .L_3028)
.L_3028:
        /*007c*/ 	.word	0x00000000
        /*0080*/ 	.short	0x000c
        /*0082*/ 	.short	0x004c
        /*0084*/ 	.byte	0x00, 0xf0, 0x11, 0x00


	//----- nvinfo : EIATTR_KPARAM_INFO
	.align		4
.L_3029:
        /*0088*/ 	.byte	0x04, 0x17
        /*008a*/ 	.short	(.L_3031 - .L_3030)
.L_3030:
        /*008c*/ 	.word	0x00000000
        /*0090*/ 	.short	0x000b
        /*0092*/ 	.short	0x0048
        /*0094*/ 	.byte	0x00, 0xf0, 0x11, 0x00


	//----- nvinfo : EIATTR_KPARAM_INFO
	.align		4
.L_3031:
        /*0098*/ 	.byte	0x04, 0x17
        /*009a*/ 	.short	(.L_3033 - .L_3032)
.L_3032:
        /*009c*/ 	.word	0x00000000
        /*00a0*/ 	.short	0x000a
        /*00a2*/ 	.short	0x0040
        /*00a4*/ 	.byte	0x00, 0xf5, 0x21, 0x00


	//----- nvinfo : EIATTR_KPARAM_INFO
	.align		4
.L_3033:
        /*00a8*/ 	.byte	0x04, 0x17
        /*00aa*/ 	.short	(.L_3035 - .L_3034)
.L_3034:
        /*00ac*/ 	.word	0x00000000
        /*00b0*/ 	.short	0x0009
        /*00b2*/ 	.short	0x0038
        /*00b4*/ 	.byte	0x00, 0xf5, 0x21, 0x00


	//----- nvinfo : EIATTR_KPARAM_INFO
	.align		4
.L_3035:
        /*00b8*/ 	.byte	0x04, 0x17
        /*00ba*/ 	.short	(.L_3037 - .L_3036)
.L_3036:
        /*00bc*/ 	.word	0x00000000
        /*00c0*/ 	.short	0x0008
        /*00c2*/ 	.short	0x0034
        /*00c4*/ 	.byte	0x00, 0xf0, 0x11, 0x00


	//----- nvinfo : EIATTR_KPARAM_INFO
	.align		4
.L_3037:
        /*00c8*/ 	.byte	0x04, 0x17
        /*00ca*/ 	.short	(.L_3039 - .L_3038)
.L_3038:
        /*00cc*/ 	.word	0x00000000
        /*00d0*/ 	.short	0x0007
        /*00d2*/ 	.short	0x0030
        /*00d4*/ 	.byte	0x00, 0xf0, 0x11, 0x00


	//----- nvinfo : EIATTR_KPARAM_INFO
	.align		4
.L_3039:
        /*00d8*/ 	.byte	0x04, 0x17
        /*00da*/ 	.short	(.L_3041 - .L_3040)
.L_3040:
        /*00dc*/ 	.word	0x00000000
        /*00e0*/ 	.short	0x0006
        /*00e2*/ 	.short	0x002c
        /*00e4*/ 	.byte	0x00, 0xf0, 0x11, 0x00


	//----- nvinfo : EIATTR_KPARAM_INFO
	.align		4
.L_3041:
        /*00e8*/ 	.byte	0x04, 0x17
        /*00ea*/ 	.short	(.L_3043 - .L_3042)
.L_3042:
        /*00ec*/ 	.word	0x00000000
        /*00f0*/ 	.short	0x0005
        /*00f2*/ 	.short	0x0028
        /*00f4*/ 	.byte	0x00, 0xf0, 0x11, 0x00


	//----- nvinfo : EIATTR_KPARAM_INFO
	.align		4
.L_3043:
        /*00f8*/ 	.byte	0x04, 0x17
        /*00fa*/ 	.short	(.L_3045 - .L_3044)
.L_3044:
        /*00fc*/ 	.word	0x00000000
        /*0100*/ 	.short	0x0004
        /*0102*/ 	.short	0x0020
        /*0104*/ 	.byte	0x00, 0xf5, 0x21, 0x00


	//----- nvinfo : EIATTR_KPARAM_INFO
	.align		4
.L_3045:
        /*0108*/ 	.byte	0x04, 0x17
        /*010a*/ 	.short	(.L_3047 - .L_3046)
.L_3046:
        /*010c*/ 	.word	0x00000000
        /*0110*/ 	.short	0x0003
        /*0112*/ 	.short	0x0018
        /*0114*/ 	.byte	0x00, 0xf5, 0x21, 0x00


	//----- nvinfo : EIATTR_KPARAM_INFO
	.align		4
.L_3047:
        /*0118*/ 	.byte	0x04, 0x17
        /*011a*/ 	.short	(.L_3049 - .L_3048)
.L_3048:
        /*011c*/ 	.word	0x00000000
        /*0120*/ 	.short	0x0002
        /*0122*/ 	.short	0x0010
        /*0124*/ 	.byte	0x00, 0xf5, 0x21, 0x00


	//----- nvinfo : EIATTR_KPARAM_INFO
	.align		4
.L_3049:
        /*0128*/ 	.byte	0x04, 0x17
        /*012a*/ 	.short	(.L_3051 - .L_3050)
.L_3050:
        /*012c*/ 	.word	0x00000000
        /*0130*/ 	.short	0x0001
        /*0132*/ 	.short	0x0008
        /*0134*/ 	.byte	0x00, 0xf5, 0x21, 0x00


	//----- nvinfo : EIATTR_KPARAM_INFO
	.align		4
.L_3051:
        /*0138*/ 	.byte	0x04, 0x17
        /*013a*/ 	.short	(.L_3053 - .L_3052)
.L_3052:
        /*013c*/ 	.word	0x00000000
        /*0140*/ 	.short	0x0000
        /*0142*/ 	.short	0x0000
        /*0144*/ 	.byte	0x00, 0xf5, 0x21, 0x00


	//----- nvinfo : EIATTR_SPARSE_MMA_MASK
	.align		4
.L_3053:
        /*0148*/ 	.byte	0x03, 0x50
        /*014a*/ 	.short	0x0000


	//----- nvinfo : EIATTR_MAXREG_COUNT
	.align		4
        /*014c*/ 	.byte	0x03, 0x1b
        /*014e*/ 	.short	0x00ff


	//----- nvinfo : EIATTR_NUM_BARRIERS
	.align		4
        /*0150*/ 	.byte	0x02, 0x4c
        /*0152*/ 	.byte	0x01
	.zero		1


	//----- nvinfo : EIATTR_MERCURY_ISA_VERSION
	.align		4
        /*0154*/ 	.byte	0x03, 0x5f
        /*0156*/ 	.short	0x0101


	//----- nvinfo : EIATTR_VRC_CTA_INIT_COUNT
	.align		4
        /*0158*/ 	.byte	0x02, 0x4a
	.zero		1
	.zero		1


	//----- nvinfo : EIATTR_EXIT_INSTR_OFFSETS
	.align		4
        /*015c*/ 	.byte	0x04, 0x1c
        /*015e*/ 	.short	(.L_3055 - .L_3054)


	//   ....[0]....
.L_3054:
        /*0160*/ 	.word	0x00000470


	//   ....[1]....
        /*0164*/ 	.word	0x0001b0f0


	//   ....[2]....
        /*0168*/ 	.word	0x0001b180


	//   ....[3]....
        /*016c*/ 	.word	0x0001b1c0


	//----- nvinfo : EIATTR_CRS_STACK_SIZE
	.align		4
.L_3055:
        /*0170*/ 	.byte	0x04, 0x1e
        /*0172*/ 	.short	(.L_3057 - .L_3056)
.L_3056:
        /*0174*/ 	.word	0x00000000


	//----- nvinfo : EIATTR_CBANK_PARAM_SIZE
	.align		4
.L_3057:
        /*0178*/ 	.byte	0x03, 0x19
        /*017a*/ 	.short	0x0074


	//----- nvinfo : EIATTR_PARAM_CBANK
	.align		4
        /*017c*/ 	.byte	0x04, 0x0a
        /*017e*/ 	.short	(.L_3059 - .L_3058)
	.align		4
.L_3058:
        /*0180*/ 	.word	index@(.nv.constant0._Z23gemm_half_q_half_kernelILi6ELb0ELb0EEvPK6__halfPKjS4_S2_PS0_iiiiPKtS7_iiiiiibS2_i)
        /*0184*/ 	.short	0x0380
        /*0186*/ 	.short	0x0074


	//----- nvinfo : EIATTR_SW_WAR
	.align		4
.L_3059:
        /*0188*/ 	.byte	0x04, 0x36
        /*018a*/ 	.short	(.L_3061 - .L_3060)
.L_3060:
        /*018c*/ 	.word	0x00000008
.L_3061:


//--------------------- .nv.info._Z23gemm_half_q_half_kernelILi5ELb0ELb0EEvPK6__halfPKjS4_S2_PS0_iiiiPKtS7_iiiiiibS2_i --------------------------
	.section	.nv.info._Z23gemm_half_q_half_kernelILi5ELb0ELb0EEvPK6__halfPKjS4_S2_PS0_iiiiPKtS7_iiiiiibS2_i,"",@"SHT_CUDA_INFO"
	.sectionflags	@""
	.align	4


	//----- nvinfo : EIATTR_CUDA_API_VERSION
	.align		4
        /*0000*/ 	.byte	0x04, 0x37
        /*0002*/ 	.short	(.L_3063 - .L_3062)
.L_3062:
        /*0004*/ 	.word	0x00000082


	//----- nvinfo : EIATTR_KPARAM_INFO
	.align		4
.L_3063:
        /*0008*/ 	.byte	0x04, 0x17
        /*000a*/ 	.short	(.L_3065 - .L_3064)
.L_3064:
        /*000c*/ 	.word	0x00000000
        /*0010*/ 	.short	0x0013
        /*0012*/ 	.short	0x0070
        /*0014*/ 	.byte	0x00, 0xf0, 0x11, 0x00


	//----- nvinfo : EIATTR_KPARAM_INFO
	.align		4
.L_3065:
        /*0018*/ 	.byte	0x04, 0x17
        /*001a*/ 	.short	(.L_3067 - .L_3066)
.L_3066:
        /*001c*/ 	.word	0x00000000
        /*0020*/ 	.short	0x0012
        /*0022*/ 	.short	0x0068
        /*0024*/ 	.byte	0x00, 0xf5, 0x21, 0x00


	//----- nvinfo : EIATTR_KPARAM_INFO
	.align		4
.L_3067:
        /*0028*/ 	.byte	0x04, 0x17
        /*002a*/ 	.short	(.L_3069 - .L_3068)
.L_3068:
        /*002c*/ 	.word	0x00000000
        /*0030*/ 	.short	0x0011
        /*0032*/ 	.short	0x0060
        /*0034*/ 	.byte	0x00, 0xf0, 0x05, 0x00


	//----- nvinfo : EIATTR_KPARAM_INFO
	.align		4
.L_3069:
        /*0038*/ 	.byte	0x04, 0x17
        /*003a*/ 	.short	(.L_3071 - .L_3070)
.L_3070:
        /*003c*/ 	.word	0x00000000
        /*0040*/ 	.short	0x0010
        /*0042*/ 	.short	0x005c
        /*0044*/ 	.byte	0x00, 0xf0, 0x11, 0x00


	//----- nvinfo : EIATTR_KPARAM_INFO
	.align		4
.L_3071:
        /*0048*/ 	.byte	0x04, 0x17
        /*004a*/ 	.short	(.L_3073 - .L_3072)
.L_3072:
        /*004c*/ 	.word	0x00000000
        /*0050*/ 	.short	0x000f
        /*0052*/ 	.short	0x0058
        /*0054*/ 	.byte	0x00, 0xf0, 0x11, 0x00


	//----- nvinfo : EIATTR_KPARAM_INFO
	.align		4
.L_3073:
        /*0058*/ 	.byte	0x04, 0x17
        /*005a*/ 	.short	(.L_3075 - .L_3074)
.L_3074:
        /*005c*/ 	.word	0x00000000
        /*0060*/ 	.short	0x000e
        /*0062*/ 	.short	0x0054
        /*0064*/ 	.byte	0x00, 0xf0, 0x11, 0x00


	//----- nvinfo : EIATTR_KPARAM_INFO
	.align		4
.L_3075:
        /*0068*/ 	.byte	0x04, 0x17
        /*006a*/ 	.short	(.L_3077 - .L_3076)
.L_3076:
        /*006c*/ 	.word	0x00000000
        /*0070*/ 	.short	0x000d
        /*0072*/ 	.short	0x0050
        /*0074*/ 	.byte	0x00, 0xf0, 0x11, 0x00


	//----- nvinfo : EIATTR_KPARAM_INFO
	.align		4
.L_3077:
        /*0078*/ 	.byte	0x04, 0x17
        /*007a*/ 	.short	(.L_3079 - .L_3078)
.L_3078:
        /*007c*/ 	.word	0x00000000
        /*0080*/ 	.short	0x000c
        /*0082*/ 	.short	0x004c
        /*0084*/ 	.byte	0x00, 0xf0, 0x11, 0x00


	//----- nvinfo : EIATTR_KPARAM_INFO
	.align		4
.L_3079:
        /*0088*/ 	.byte	0x04, 0x17
        /*008a*/ 	.short	(.L_3081 - .L_3080)
.L_3080:
        /*008c*/ 	.word	0x00000000
        /*0090*/ 	.short	0x000b
        /*0092*/ 	.short	0x0048
        /*0094*/ 	.byte	0x00, 0xf0, 0x11, 0x00


	//----- nvinfo : EIATTR_KPARAM_INFO
	.align		4
.L_3081:
        /*0098*/ 	.byte	0x04, 0x17
        /*009a*/ 	.short	(.L_3083 - .L_3082)
.L_3082:
        /*009c*/ 	.word	0x00000000
        /*00a0*/ 	.short	0x000a
        /*00a2*/ 	.short	0x0040
        /*00a4*/ 	.byte	0x00, 0xf5, 0x21, 0x00


	//----- nvinfo : EIATTR_KPARAM_INFO
	.align		4
.L_3083:
        /*00a8*/ 	.byte	0x04, 0x17
        /*00aa*/ 	.short	(.L_3085 - .L_3084)
.L_3084:
        /*00ac*/ 	.word	0x00000000
        /*00b0*/ 	.short	0x0009
        /*00b2*/ 	.short	0x0038
        /*00b4*/ 	.byte	0x00, 0xf5, 0x21, 0x00


	//----- nvinfo : EIATTR_KPARAM_INFO
	.align		4
.L_3085:
        /*00b8*/ 	.byte	0x04, 0x17
        /*00ba*/ 	.short	(.L_3087 - .L_3086)
.L_3086:
        /*00bc*/ 	.word	0x00000000
        /*00c0*/ 	.short	0x0008
        /*00c2*/ 	.short	0x0034
        /*00c4*/ 	.byte	0x00, 0xf0, 0x11, 0x00


	//----- nvinfo : EIATTR_KPARAM_INFO
	.align		4
.L_3087:
        /*00c8*/ 	.byte	0x04, 0x17
        /*00ca*/ 	.short	(.L_3089 - .L_3088)
.L_3088:
        /*00cc*/ 	.word	0x00000000
        /*00d0*/ 	.short	0x0007
        /*00d2*/ 	.short	0x0030
        /*00d4*/ 	.byte	0x00, 0xf0, 0x11, 0x00


	//----- nvinfo : EIATTR_KPARAM_INFO
	.align		4
.L_3089:
        /*00d8*/ 	.byte	0x04, 0x17
        /*00da*/ 	.short	(.L_3091 - .L_3090)
.L_3090:
        /*00dc*/ 	.word	0x00000000
        /*00e0*/ 	.short	0x0006
        /*00e2*/ 	.short	0x002c
        /*00e4*/ 	.byte	0x00, 0xf0, 0x11, 0x00


	//----- nvinfo : EIATTR_KPARAM_INFO
	.align		4
.L_3091:
        /*00e8*/ 	.byte	0x04, 0x17
        /*00ea*/ 	.short	(.L_3093 - .L_3092)
.L_3092:
        /*00ec*/ 	.word	0x00000000
        /*00f0*/ 	.short	0x0005
        /*00f2*/ 	.short	0x0028
        /*00f4*/ 	.byte	0x00, 0xf0, 0x11, 0x00


	//----- nvinfo : EIATTR_KPARAM_INFO
	.align		4
.L_3093:
        /*00f8*/ 	.byte	0x04, 0x17
        /*00fa*/ 	.short	(.L_3095 - .L_3094)
.L_3094:
        /*00fc*/ 	.word	0x00000000
        /*0100*/ 	.short	0x0004
        /*0102*/ 	.short	0x0020
        /*0104*/ 	.byte	0x00, 0xf5, 0x21, 0x00


	//----- nvinfo : EIATTR_KPARAM_INFO
	.align		4
.L_3095:
        /*0108*/ 	.byte	0x04, 0x17
        /*010a*/ 	.short	(.L_3097 - .L_3096)
.L_3096:
        /*010c*/ 	.word	0x00000000
        /*0110*/ 	.short	0x0003
        /*0112*/ 	.short	0x0018
        /*0114*/ 	.byte	0x00, 0xf5, 0x21, 0x00


	//----- nvinfo : EIATTR_KPARAM_INFO
	.align		4
.L_3097:
        /*0118*/ 	.byte	0x04, 0x17
        /*011a*/ 	.short	(.L_3099 - .L_3098)
.L_3098:
        /*011c*/ 	.word	0x00000000
        /*0120*/ 	.short	0x0002
        /*0122*/ 	.short	0x0010
        /*0124*/ 	.byte	0x00, 0xf5, 0x21, 0x00


	//----- nvinfo : EIATTR_KPARAM_INFO
	.align		4
.L_3099:
        /*0128*/ 	.byte	0x04, 0x17
        /*012a*/ 	.short	(.L_3101 - .L_3100)
.L_3100:
        /*012c*/ 	.word	0x00000000
        /*0130*/ 	.short	0x0001
        /*0132*/ 	.short	0x0008
        /*0134*/ 	.byte	0x00, 0xf5, 0x21, 0x00


	//----- nvinfo : EIATTR_KPARAM_INFO
	.align		4
.L_3101:
        /*0138*/ 	.byte	0x04, 0x17
        /*013a*/ 	.short	(.L_3103 - .L_3102)
.L_3102:
        /*013c*/ 	.word	0x00000000
        /*0140*/ 	.short	0x0000
        /*0142*/ 	.short	0x0000
        /*0144*/ 	.byte	0x00, 0xf5, 0x21, 0x00


	//----- nvinfo : EIATTR_SPARSE_MMA_MASK
	.align		4
.L_3103:
        /*0148*/ 	.byte	0x03, 0x50
        /*014a*/ 	.short	0x0000


	//----- nvinfo : EIATTR_MAXREG_COUNT
	.align		4
        /*014c*/ 	.byte	0x03, 0x1b
        /*014e*/ 	.short	0x00ff


	//----- nvinfo : EIATTR_NUM_BARRIERS
	.align		4
        /*0150*/ 	.byte	0x02, 0x4c
        /*0152*/ 	.byte	0x01
	.zero		1


	//----- nvinfo : EIATTR_MERCURY_ISA_VERSION
	.align		4
        /*0154*/ 	.byte	0x03, 0x5f
        /*0156*/ 	.short	0x0101


	//----- nvinfo : EIATTR_VRC_CTA_INIT_COUNT
	.align		4
        /*0158*/ 	.byte	0x02, 0x4a
	.zero		1
	.zero		1


	//----- nvinfo : EIATTR_EXIT_INSTR_OFFSETS
	.align		4
        /*015c*/ 	.byte	0x04, 0x1c
        /*015e*/ 	.short	(.L_3105 - .L_3104)


	//   ....[0]....
.L_3104:
        /*0160*/ 	.word	0x00000400


	//   ....[1]....
        /*0164*/ 	.word	0x000182b0


	//   ....[2]....
        /*0168*/ 	.word	0x00018340


	//   ....[3]....
        /*016c*/ 	.word	0x00018380


	//----- nvinfo : EIATTR_CRS_STACK_SIZE
	.align		4
.L_3105:
        /*0170*/ 	.byte	0x04, 0x1e
        /*0172*/ 	.short	(.L_3107 - .L_3106)
.L_3106:
        /*0174*/ 	.word	0x00000000


	//----- nvinfo : EIATTR_CBANK_PARAM_SIZE
	.align		4
.L_3107:
        /*0178*/ 	.byte	0x03, 0x19
        /*017a*/ 	.short	0x0074


	//----- nvinfo : EIATTR_PARAM_CBANK
	.align		4
        /*017c*/ 	.byte	0x04, 0x0a
        /*017e*/ 	.short	(.L_3109 - .L_3108)
	.align		4
.L_3108:
        /*0180*/ 	.word	index@(.nv.constant0._Z23gemm_half_q_half_kernelILi5ELb0ELb0EEvPK6__halfPKjS4_S2_PS0_iiiiPKtS7_iiiiiibS2_i)
        /*0184*/ 	.short	0x0380
        /*0186*/ 	.short	0x0074


	//----- nvinfo : EIATTR_SW_WAR
	.align		4
.L_3109:
        /*0188*/ 	.byte	0x04, 0x36
        /*018a*/ 	.short	(.L_3111 - .L_3110)
.L_3110:
        /*018c*/ 	.word	0x00000008
.L_3111:


//--------------------- .nv.info._Z23gemm_half_q_half_kernelILi4ELb0ELb0EEvPK6__halfPKjS4_S2_PS0_iiiiPKtS7_iiiiiibS2_i --------------------------
	.section	.nv.info._Z23gemm_half_q_half_kernelILi4ELb0ELb0EEvPK6__halfPKjS4_S2_PS0_iiiiPKtS7_iiiiiibS2_i,"",@"SHT_CUDA_INFO"
	.sectionflags	@""
	.align	4


	//----- nvinfo : EIATTR_CUDA_API_VERSION
	.align		4
        /*0000*/ 	.byte	0x04, 0x37
        /*0002*/ 	.short	(.L_3113 - .L_3112)
.L_3112:
        /*0004*/ 	.word	0x00000082


	//----- nvinfo : EIATTR_KPARAM_INFO
	.align		4
.L_3113:
        /*0008*/ 	.byte	0x04, 0x17
        /*000a*/ 	.short	(.L_3115 - .L_3114)
.L_3114:
        /*000c*/ 	.word	0x00000000
        /*0010*/ 	.short	0x0013
        /*0012*/ 	.short	0x0070
        /*0014*/ 	.byte	0x00, 0xf0, 0x11, 0x00


	//----- nvinfo : EIATTR_KPARAM_INFO
	.align		4
.L_3115:
        /*0018*/ 	.byte	0x04, 0x17
        /*001a*/ 	.short	(.L_3117 - .L_3116)
.L_3116:
        /*001c*/ 	.word	0x00000000
        /*0020*/ 	.short	0x0012
        /*0022*/ 	.short	0x0068
        /*0024*/ 	.byte	0x00, 0xf5, 0x21, 0x00


	//----- nvinfo : EIATTR_KPARAM_INFO
	.align		4
.L_3117:
        /*0028*/ 	.byte	0x04, 0x17
        /*002a*/ 	.short	(.L_3119 - .L_3118)
.L_3118:
        /*002c*/ 	.word	0x00000000
        /*0030*/ 	.short	0x0011
        /*0032*/ 	.short	0x0060
        /*0034*/ 	.byte	0x00, 0xf0, 0x05, 0x00


	//----- nvinfo : EIATTR_KPARAM_INFO
	.align		4
.L_3119:
        /*0038*/ 	.byte	0x04, 0x17
        /*003a*/ 	.short	(.L_3121 - .L_3120)
.L_3120:
        /*003c*/ 	.word	0x00000000
        /*0040*/ 	.short	0x0010
        /*0042*/ 	.short	0x005c
        /*0044*/ 	.byte	0x00, 0xf0, 0x11, 0x00


	//----- nvinfo : EIATTR_KPARAM_INFO
	.align		4
.L_3121:
        /*0048*/ 	.byte	0x04, 0x17
        /*004a*/ 	.short	(.L_3123 - .L_3122)
.L_3122:
        /*004c*/ 	.word	0x00000000
        /*0050*/ 	.short	0x000f
        /*0052*/ 	.short	0x0058
        /*0054*/ 	.byte	0x00, 0xf0, 0x11, 0x00


	//----- nvinfo : EIATTR_KPARAM_INFO
	.align		4
.L_3123:
        /*0058*/ 	.byte	0x04, 0x17
        /*005a*/ 	.short	(.L_3125 - .L_3124)
.L_3124:
        /*005c*/ 	.word	0x00000000
        /*0060*/ 	.short	0x000e
        /*0062*/ 	.short	0x0054
        /*0064*/ 	.byte	0x00, 0xf0, 0x11, 0x00


	//----- nvinfo : EIATTR_KPARAM_INFO
	.align		4
.L_3125:
        /*0068*/ 	.byte	0x04, 0x17
        /*006a*/ 	.short	(.L_3127 - .L_3126)
.L_3126:
        /*006c*/ 	.word	0x00000000
        /*0070*/ 	.short	0x000d
        /*0072*/ 	.short	0x0050
        /*0074*/ 	.byte	0x00, 0xf0, 0x11, 0x00


	//----- nvinfo : EIATTR_KPARAM_INFO
	.align		4
.L_3127:
        /*0078*/ 	.byte	0x04, 0x17
        /*007a*/ 	.short	(.L_3129 - .L_3128)
.L_3128:
        /*007c*/ 	.word	0x00000000
        /*0080*/ 	.short	0x000c
        /*0082*/ 	.short	0x004c
        /*0084*/ 	.byte	0x00, 0xf0, 0x11, 0x00


	//----- nvinfo : EIATTR_KPARAM_INFO
	.align		4
.L_3129:
        /*0088*/ 	.byte	0x04, 0x17
        /*008a*/ 	.short	(.L_3131 - .L_3130)
.L_3130:
        /*008c*/ 	.word	0x00000000
        /*0090*/ 	.short	0x000b
        /*0092*/ 	.short	0x0048
        /*0094*/ 	.byte	0x00, 0xf0, 0x11, 0x00


	//----- nvinfo : EIATTR_KPARAM_INFO
	.align		4
.L_3131:
        /*0098*/ 	.byte	0x04, 0x17
        /*009a*/ 	.short	(.L_3133 - .L_3132)
.L_3132:
        /*009c*/ 	.word	0x00000000
        /*00a0*/ 	.short	0x000a
        /*00a2*/ 	.short	0x0040
        /*00a4*/ 	.byte	0x00, 0xf5, 0x21, 0x00


	//----- nvinfo : EIATTR_KPARAM_INFO
	.align		4
.L_3133:
        /*00a8*/ 	.byte	0x04, 0x17
        /*00aa*/ 	.short	(.L_3135 - .L_3134)
.L_3134:
        /*00ac*/ 	.word	0x00000000
        /*00b0*/ 	.short	0x0009
        /*00b2*/ 	.short	0x0038
        /*00b4*/ 	.byte	0x00, 0xf5, 0x21, 0x00


	//----- nvinfo : EIATTR_KPARAM_INFO
	.align		4
.L_3135:
        /*00b8*/ 	.byte	0x04, 0x17
        /*00ba*/ 	.short	(.L_3137 - .L_3136)
.L_3136:
        /*00bc*/ 	.word	0x00000000
        /*00c0*/ 	.short	0x0008
        /*00c2*/ 	.short	0x0034
        /*00c4*/ 	.byte	0x00, 0xf0, 0x11, 0x00


	//----- nvinfo : EIATTR_KPARAM_INFO
	.align		4
.L_3137:
        /*00c8*/ 	.byte	0x04, 0x17
        /*00ca*/ 	.short	(.L_3139 - .L_3138)
.L_3138:
        /*00cc*/ 	.word	0x00000000
        /*00d0*/ 	.short	0x0007
        /*00d2*/ 	.short	0x0030
        /*00d4*/ 	.byte	0x00, 0xf0, 0x11, 0x00


	//----- nvinfo : EIATTR_KPARAM_INFO
	.align		4
.L_3139:
        /*00d8*/ 	.byte	0x04, 0x17
        /*00da*/ 	.short	(.L_3141 - .L_3140)
.L_3140:
        /*00dc*/ 	.word	0x00000000
        /*00e0*/ 	.short	0x0006
        /*00e2*/ 	.short	0x002c
        /*00e4*/ 	.byte	0x00, 0xf0, 0x11, 0x00


	//----- nvinfo : EIATTR_KPARAM_INFO
	.align		4
.L_3141:
        /*00e8*/ 	.byte	0x04, 0x17
        /*00ea*/ 	.short	(.L_3143 - .L_3142)
.L_3142:
        /*00ec*/ 	.word	0x00000000
        /*00f0*/ 	.short	0x0005
        /*00f2*/ 	.short	0x0028
        /*00f4*/ 	.byte	0x00, 0xf0, 0x11, 0x00


	//----- nvinfo : EIATTR_KPARAM_INFO
	.align		4
.L_3143:
        /*00f8*/ 	.byte	0x04, 0x17
        /*00fa*/ 	.short	(.L_3145 - .L_3144)
.L_3144:
        /*00fc*/ 	.word	0x00000000
        /*0100*/ 	.short	0x0004
        /*0102*/ 	.short	0x0020
        /*0104*/ 	.byte	0x00, 0xf5, 0x21, 0x00


	//----- nvinfo : EIATTR_KPARAM_INFO
	.align		4
.L_3145:
        /*0108*/ 	.byte	0x04, 0x17
        /*010a*/ 	.short	(.L_3147 - .L_3146)
.L_3146:
        /*010c*/ 	.word	0x00000000
        /*0110*/ 	.short	0x0003
        /*0112*/ 	.short	0x0018
        /*0114*/ 	.byte	0x00, 0xf5, 0x21, 0x00


	//----- nvinfo : EIATTR_KPARAM_INFO
	.align		4
.L_3147:
        /*0118*/ 	.byte	0x04, 0x17
        /*011a*/ 	.short	(.L_3149 - .L_3148)
.L_3148:
        /*011c*/ 	.word	0x00000000
        /*0120*/ 	.short	0x0002
        /*0122*/ 	.short	0x0010
        /*0124*/ 	.byte	0x00, 0xf5, 0x21, 0x00


	//----- nvinfo : EIATTR_KPARAM_INFO
	.align		4
.L_3149:
        /*0128*/ 	.byte	0x04, 0x17
        /*012a*/ 	.short	(.L_3151 - .L_3150)
.L_3150:
        /*012c*/ 	.word	0x00000000
        /*0130*/ 	.short	0x0001
        /*0132*/ 	.short	0x0008
        /*0134*/ 	.byte	0x00, 0xf5, 0x21, 0x00


	//----- nvinfo : EIATTR_KPARAM_INFO
	.align		4
.L_3151:
        /*0138*/ 	.byte	0x04, 0x17
        /*013a*/ 	.short	(.L_3153 - .L_3152)
.L_3152:
        /*013c*/ 	.word	0x00000000
        /*0140*/ 	.short	0x0000
        /*0142*/ 	.short	0x0000
        /*0144*/ 	.byte	0x00, 0xf5, 0x21, 0x00


	//----- nvinfo : EIATTR_SPARSE_MMA_MASK
	.align		4
.L_3153:
        /*0148*/ 	.byte	0x03, 0x50
        /*014a*/ 	.short	0x0000


	//----- nvinfo : EIATTR_MAXREG_COUNT
	.align		4
        /*014c*/ 	.byte	0x03, 0x1b
        /*014e*/ 	.short	0x00ff


	//----- nvinfo : EIATTR_NUM_BARRIERS
	.align		4
        /*0150*/ 	.byte	0x02, 0x4c
        /*0152*/ 	.byte	0x01
	.zero		1


	//----- nvinfo : EIATTR_MERCURY_ISA_VERSION
	.align		4
        /*0154*/ 	.byte	0x03, 0x5f
        /*0156*/ 	.short	0x0101


	//----- nvinfo : EIATTR_VRC_CTA_INIT_COUNT
	.align		4
        /*0158*/ 	.byte	0x02, 0x4a
	.zero		1
	.zero		1


	//----- nvinfo : EIATTR_EXIT_INSTR_OFFSETS
	.align		4
        /*015c*/ 	.byte	0x04, 0x1c
        /*015e*/ 	.short	(.L_3155 - .L_3154)


	//   ....[0]....
.L_3154:
        /*0160*/ 	.word	0x00000390


	//   ....[1]....
        /*0164*/ 	.word	0x00015350


	//   ....[2]....
        /*0168*/ 	.word	0x000153e0


	//   ....[3]....
        /*016c*/ 	.word	0x00015420


	//----- nvinfo : EIATTR_CRS_STACK_SIZE
	.align		4
.L_3155:
        /*0170*/ 	.byte	0x04, 0x1e
        /*0172*/ 	.short	(.L_3157 - .L_3156)
.L_3156:
        /*0174*/ 	.word	0x00000000


	//----- nvinfo : EIATTR_CBANK_PARAM_SIZE
	.align		4
.L_3157:
        /*0178*/ 	.byte	0x03, 0x19
        /*017a*/ 	.short	0x0074


	//----- nvinfo : EIATTR_PARAM_CBANK
	.align		4
        /*017c*/ 	.byte	0x04, 0x0a
        /*017e*/ 	.short	(.L_3159 - .L_3158)
	.align		4
.L_3158:
        /*0180*/ 	.word	index@(.nv.constant0._Z23gemm_half_q_half_kernelILi4ELb0ELb0EEvPK6__halfPKjS4_S2_PS0_iiiiPKtS7_iiiiiibS2_i)
        /*0184*/ 	.short	0x0380
        /*0186*/ 	.short	0x0074


	//----- nvinfo : EIATTR_SW_WAR
	.align		4
.L_3159:
        /*0188*/ 	.byte	0x04, 0x36
        /*018a*/ 	.short	(.L_3161 - .L_3160)
.L_3160:
        /*018c*/ 	.word	0x00000008
.L_3161:


//--------------------- .nv.info._Z23gemm_half_q_half_kernelILi3ELb0ELb0EEvPK6__halfPKjS4_S2_PS0_iiiiPKtS7_iiiiiibS2_i --------------------------
	.section	.nv.info._Z23gemm_half_q_half_kernelILi3ELb0ELb0EEvPK6__halfPKjS4_S2_PS0_iiiiPKtS7_iiiiiibS2_i,"",@"SHT_CUDA_INFO"
	.sectionflags	@""
	.align	4


	//----- nvinfo : EIATTR_CUDA_API_VERSION
	.align		4
        /*0000*/ 	.byte	0x04, 0x37
        /*0002*/ 	.short	(.L_3163 - .L_3162)
.L_3162:
        /*0004*/ 	.word	0x00000082


	//----- nvinfo : EIATTR_KPARAM_INFO
	.align		4
.L_3163:
        /*0008*/ 	.byte	0x04, 0x17
        /*000a*/ 	.short	(.L_3165 - .L_3164)
.L_3164:
        /*000c*/ 	.word	0x00000000
        /*0010*/ 	.short	0x0013
        /*0012*/ 	.short	0x0070
        /*0014*/ 	.byte	0x00, 0xf0, 0x11, 0x00


	//----- nvinfo : EIATTR_KPARAM_INFO
	.align		4
.L_3165:
        /*0018*/ 	.byte	0x04, 0x17
        /*001a*/ 	.short	(.L_3167 - .L_3166)
.L_3166:
        /*001c*/ 	.word	0x00000000
        /*0020*/ 	.short	0x0012
        /*0022*/ 	.short	0x0068
        /*0024*/ 	.byte	0x00, 0xf5, 0x21, 0x00


	//----- nvinfo : EIATTR_KPARAM_INFO
	.align		4
.L_3167:
        /*0028*/ 	.byte	0x04, 0x17
        /*002a*/ 	.short	(.L_3169 - .L_3168)
.L_3168:
        /*002c*/ 	.word	0x00000000
        /*0030*/ 	.short	0x0011
        /*0032*/ 	.short	0x0060
        /*0034*/ 	.byte	0x00, 0xf0, 0x05, 0x00


	//----- nvinfo : EIATTR_KPARAM_INFO
	.align		4
.L_3169:
        /*0038*/ 	.byte	0x04, 0x17
        /*003a*/ 	.short	(.L_3171 - .L_3170)
.L_3170:
        /*003c*/ 	.word	0x00000000
        /*0040*/ 	.short	0x0010
        /*0042*/ 	.short	0x005c
        /*0044*/ 	.byte	0x00, 0xf0, 0x11, 0x00


	//----- nvinfo : EIATTR_KPARAM_INFO
	.align		4
.L_3171:
        /*0048*/ 	.byte	0x04, 0x17
        /*004a*/ 	.short	(.L_3173 - .L_3172)
.L_3172:
        /*004c*/ 	.word	0x00000000
        /*0050*/ 	.short	0x000f
        /*0052*/ 	.short	0x0058
        /*0054*/ 	.byte	0x00, 0xf0, 0x11, 0x00


	//----- nvinfo : EIATTR_KPARAM_INFO
	.align		4
.L_3173:
        /*0058*/ 	.byte	0x04, 0x17
        /*005a*/ 	.short	(.L_3175 - .L_3174)
.L_3174:
        /*005c*/ 	.word	0x00000000
        /*0060*/ 	.short	0x000e
        /*0062*/ 	.short	0x0054
        /*0064*/ 	.byte	0x00, 0xf0, 0x11, 0x00


	//----- nvinfo : EIATTR_KPARAM_INFO
	.align		4
.L_3175:
        /*0068*/ 	.byte	0x04, 0x17
        /*006a*/ 	.short	(.L_3177 - .L_3176)
.L_3176:
        /*006c*/ 	.word	0x00000000
        /*0070*/ 	.short	0x000d
        /*0072*/ 	.short	0x0050
        /*0074*/ 	.byte	0x00, 0xf0, 0x11, 0x00


	//----- nvinfo : EIATTR_KPARAM_INFO
	.align		4
.L_3177:
        /*0078*/ 	.byte	0x04, 0x17
        /*007a*/ 	.short	(.L_3179 - .L_3178)
.L_3178:
        /*007c*/ 	.word	0x00000000
        /*0080*/ 	.short	0x000c
        /*0082*/ 	.short	0x004c
        /*0084*/ 	.byte	0x00, 0xf0, 0x11, 0x00


	//----- nvinfo : EIATTR_KPARAM_INFO
	.align		4
.L_3179:
        /*0088*/ 	.byte	0x04, 0x17
        /*008a*/ 	.short	(.L_3181 - .L_3180)
.L_3180:
        /*008c*/ 	.word	0x00000000
        /*0090*/ 	.short	0x000b
        /*0092*/ 	.short	0x0048
        /*0094*/ 	.byte	0x00, 0xf0, 0x11, 0x00


	//----- nvinfo : EIATTR_KPARAM_INFO
	.align		4
.L_3181:
        /*0098*/ 	.byte	0x04, 0x17
        /*009a*/ 	.short	(.L_3183 - .L_3182)
.L_3182:
        /*009c*/ 	.word	0x00000000
        /*00a0*/ 	.short	0x000a
        /*00a2*/ 	.short	0x0040
        /*00a4*/ 	.byte	0x00, 0xf5, 0x21, 0x00


	//----- nvinfo : EIATTR_KPARAM_INFO
	.align		4
.L_3183:
        /*00a8*/ 	.byte	0x04, 0x17
        /*00aa*/ 	.short	(.L_3185 - .L_3184)
.L_3184:
        /*00ac*/ 	.word	0x00000000
        /*00b0*/ 	.short	0x0009
        /*00b2*/ 	.short	0x0038
        /*00b4*/ 	.byte	0x00, 0xf5, 0x21, 0x00


	//----- nvinfo : EIATTR_KPARAM_INFO
	.align		4
.L_3185:
        /*00b8*/ 	.byte	0x04, 0x17
        /*00ba*/ 	.short	(.L_3187 - .L_3186)
.L_3186:
        /*00bc*/ 	.word	0x00000000
        /*00c0*/ 	.short	0x0008
        /*00c2*/ 	.short	0x0034
        /*00c4*/ 	.byte	0x00, 0xf0, 0x11, 0x00


	//----- nvinfo : EIATTR_KPARAM_INFO
	.align		4
.L_3187:
        /*00c8*/ 	.byte	0x04, 0x17
        /*00ca*/ 	.short	(.L_3189 - .L_3188)
.L_3188:
        /*00cc*/ 	.word	0x00000000
        /*00d0*/ 	.short	0x0007
        /*00d2*/ 	.short	0x0030
        /*00d4*/ 	.byte	0x00, 0xf0, 0x11, 0x00


	//----- nvinfo : EIATTR_KPARAM_INFO
	.align		4
.L_3189:
        /*00d8*/ 	.byte	0x04, 0x17
        /*00da*/ 	.short	(.L_3191 - .L_3190)
.L_3190:
        /*00dc*/ 	.word	0x00000000
        /*00e0*/ 	.short	0x0006
        /*00e2*/ 	.short	0x002c
        /*00e4*/ 	.byte	0x00, 0xf0, 0x11, 0x00


	//----- nvinfo : EIATTR_KPARAM_INFO
	.align		4
.L_3191:
        /*00e8*/ 	.byte	0x04, 0x17
        /*00ea*/ 	.short	(.L_3193 - .L_3192)
.L_3192:
        /*00ec*/ 	.word	0x00000000
        /*00f0*/ 	.short	0x0005
        /*00f2*/ 	.short	0x0028
        /*00f4*/ 	.byte	0x00, 0xf0, 0x11, 0x00


	//----- nvinfo : EIATTR_KPARAM_INFO
	.align		4
.L_3193:
        /*00f8*/ 	.byte	0x04, 0x17
        /*00fa*/ 	.short	(.L_3195 - .L_3194)
.L_3194:
        /*00fc*/ 	.word	0x00000000
        /*0100*/ 	.short	0x0004
        /*0102*/ 	.short	0x0020
        /*0104*/ 	.byte	0x00, 0xf5, 0x21, 0x00


	//----- nvinfo : EIATTR_KPARAM_INFO
	.align		4
.L_3195:
        /*0108*/ 	.byte	0x04, 0x17
        /*010a*/ 	.short	(.L_3197 - .L_3196)
.L_3196:
        /*010c*/ 	.word	0x00000000
        /*0110*/ 	.short	0x0003
        /*0112*/ 	.short	0x0018
        /*0114*/ 	.byte	0x00, 0xf5, 0x21, 0x00


	//----- nvinfo : EIATTR_KPARAM_INFO
	.align		4
.L_3197:
        /*0118*/ 	.byte	0x04, 0x17
        /*011a*/ 	.short	(.L_3199 - .L_3198)
.L_3198:
        /*011c*/ 	.word	0x00000000
        /*0120*/ 	.short	0x0002
        /*0122*/ 	.short	0x0010
        /*0124*/ 	.byte	0x00, 0xf5, 0x21, 0x00


	//----- nvinfo : EIATTR_KPARAM_INFO
	.align		4
.L_3199:
        /*0128*/ 	.byte	0x04, 0x17
        /*012a*/ 	.short	(.L_3201 - .L_3200)
.L_3200:
        /*012c*/ 	.word	0x00000000
        /*0130*/ 	.short	0x0001
        /*0132*/ 	.short	0x0008
        /*0134*/ 	.byte	0x00, 0xf5, 0x21, 0x00


	//----- nvinfo : EIATTR_KPARAM_INFO
	.align		4
.L_3201:
        /*0138*/ 	.byte	0x04, 0x17
        /*013a*/ 	.short	(.L_3203 - .L_3202)
.L_3202:
        /*013c*/ 	.word	0x00000000
        /*0140*/ 	.short	0x0000
        /*0142*/ 	.short	0x0000
        /*0144*/ 	.byte	0x00, 0xf5, 0x21, 0x00


	//----- nvinfo : EIATTR_SPARSE_MMA_MASK
	.align		4
.L_3203:
        /*0148*/ 	.byte	0x03, 0x50
        /*014a*/ 	.short	0x0000


	//----- nvinfo : EIATTR_MAXREG_COUNT
	.align		4
        /*014c*/ 	.byte	0x03, 0x1b
        /*014e*/ 	.short	0x00ff


	//----- nvinfo : EIATTR_NUM_BARRIERS
	.align		4
        /*0150*/ 	.byte	0x02, 0x4c
        /*0152*/ 	.byte	0x01
	.zero		1


	//----- nvinfo : EIATTR_MERCURY_ISA_VERSION
	.align		4
        /*0154*/ 	.byte	0x03, 0x5f
        /*0156*/ 	.short	0x0101


	//----- nvinfo : EIATTR_VRC_CTA_INIT_COUNT
	.align		4
        /*0158*/ 	.byte	0x02, 0x4a
	.zero		1
	.zero		1


	//----- nvinfo : EIATTR_EXIT_INSTR_OFFSETS
	.align		4
        /*015c*/ 	.byte	0x04, 0x1c
        /*015e*/ 	.short	(.L_3205 - .L_3204)


	//   ....[0]....
.L_3204:
        /*0160*/ 	.word	0x00000320


	//   ....[1]....
        /*0164*/ 	.word	0x00012440


	//   ....[2]....
        /*0168*/ 	.word	0x000124d0


	//   ....[3]....
        /*016c*/ 	.word	0x00012510


	//----- nvinfo : EIATTR_CRS_STACK_SIZE
	.align		4
.L_3205:
        /*0170*/ 	.byte	0x04, 0x1e
        /*0172*/ 	.short	(.L_3207 - .L_3206)
.L_3206:
        /*0174*/ 	.word	0x00000000


	//----- nvinfo : EIATTR_CBANK_PARAM_SIZE
	.align		4
.L_3207:
        /*0178*/ 	.byte	0x03, 0x19
        /*017a*/ 	.short	0x0074


	//----- nvinfo : EIATTR_PARAM_CBANK
	.align		4
        /*017c*/ 	.byte	0x04, 0x0a
        /*017e*/ 	.short	(.L_3209 - .L_3208)
	.align		4
.L_3208:
        /*0180*/ 	.word	index@(.nv.constant0._Z23gemm_half_q_half_kernelILi3ELb0ELb0EEvPK6__halfPKjS4_S2_PS0_iiiiPKtS7_iiiiiibS2_i)
        /*0184*/ 	.short	0x0380
        /*0186*/ 	.short	0x0074


	//----- nvinfo : EIATTR_SW_WAR
	.align		4
.L_3209:
        /*0188*/ 	.byte	0x04, 0x36
        /*018a*/ 	.short	(.L_3211 - .L_3210)
.L_3210:
        /*018c*/ 	.word	0x00000008
.L_3211:


//--------------------- .nv.info._Z23gemm_half_q_half_kernelILi2ELb0ELb0EEvPK6__halfPKjS4_S2_PS0_iiiiPKtS7_iiiiiibS2_i --------------------------
	.section	.nv.info._Z23gemm_half_q_half_kernelILi2ELb0ELb0EEvPK6__halfPKjS4_S2_PS0_iiiiPKtS7_iiiiiibS2_i,"",@"SHT_CUDA_INFO"
	.sectionflags	@""
	.align	4


	//----- nvinfo : EIATTR_CUDA_API_VERSION
	.align		4
        /*0000*/ 	.byte	0x04, 0x37
        /*0002*/ 	.short	(.L_3213 - .L_3212)
.L_3212:
        /*0004*/ 	.word	0x00000082


	//----- nvinfo : EIATTR_KPARAM_INFO
	.align		4
.L_3213:
        /*0008*/ 	.byte	0x04, 0x17
        /*000a*/ 	.short	(.L_3215 - .L_3214)
.L_3214:
        /*000c*/ 	.word	0x00000000
        /*0010*/ 	.short	0x0013
        /*0012*/ 	.short	0x0070
        /*0014*/ 	.byte	0x00, 0xf0, 0x11, 0x00


	//----- nvinfo : EIATTR_KPARAM_INFO
	.align		4
.L_3215:
        /*0018*/ 	.byte	0x04, 0x17
        /*001a*/ 	.short	(.L_3217 - .L_3216)
.L_3216:
        /*001c*/ 	.word	0x00000000
        /*0020*/ 	.short	0x0012
        /*0022*/ 	.short	0x0068
        /*0024*/ 	.byte	0x00, 0xf5, 0x21, 0x00


	//----- nvinfo : EIATTR_KPARAM_INFO
	.align		4
.L_3217:
        /*0028*/ 	.byte	0x04, 0x17
        /*002a*/ 	.short	(.L_3219 - .L_3218)
.L_3218:
        /*002c*/ 	.word	0x00000000
        /*0030*/ 	.short	0x0011
        /*0032*/ 	.short	0x0060
        /*0034*/ 	.byte	0x00, 0xf0, 0x05, 0x00


	//----- nvinfo : EIATTR_KPARAM_INFO
	.align		4
.L_3219:
        /*0038*/ 	.byte	0x04, 0x17
        /*003a*/ 	.short	(.L_3221 - .L_3220)
.L_3220:
        /*003c*/ 	.word	0x00000000
        /*0040*/ 	.short	0x0010
        /*0042*/ 	.short	0x005c
        /*0044*/ 	.byte	0x00, 0xf0, 0x11, 0x00


	//----- nvinfo : EIATTR_KPARAM_INFO
	.align		4
.L_3221:
        /*0048*/ 	.byte	0x04, 0x17
        /*004a*/ 	.short	(.L_3223 - .L_3222)
.L_3222:
        /*004c*/ 	.word	0x00000000
        /*0050*/ 	.short	0x000f
        /*0052*/ 	.short	0x0058
        /*0054*/ 	.byte	0x00, 0xf0, 0x11, 0x00


	//----- nvinfo : EIATTR_KPARAM_INFO
	.align		4
.L_3223:
        /*0058*/ 	.byte	0x04, 0x17
        /*005a*/ 	.short	(.L_3225 - .L_3224)
.L_3224:
        /*005c*/ 	.word	0x00000000
        /*0060*/ 	.short	0x000e
        /*0062*/ 	.short	0x0054
        /*0064*/ 	.byte	0x00, 0xf0, 0x11, 0x00


	//----- nvinfo : EIATTR_KPARAM_INFO
	.align		4
.L_3225:
        /*0068*/ 	.byte	0x04, 0x17
        /*006a*/ 	.short	(.L_3227 - .L_3226)
.L_3226:
        /*006c*/ 	.word	0x00000000
        /*0070*/ 	.short	0x000d
        /*0072*/ 	.short	0x0050
        /*0074*/ 	.byte	0x00, 0xf0, 0x11, 0x00


	//----- nvinfo : EIATTR_KPARAM_INFO
	.align		4
.L_3227:
        /*0078*/ 	.byte	0x04, 0x17
        /*007a*/ 	.short	(.L_3229 - .L_3228)
.L_3228:
        /*007c*/ 	.word	0x00000000
        /*0080*/ 	.short	0x000c
        /*0082*/ 	.short	0x004c
        /*0084*/ 	.byte	0x00, 0xf0, 0x11, 0x00


	//----- nvinfo : EIATTR_KPARAM_INFO
	.align		4
.L_3229:
        /*0088*/ 	.byte	0x04, 0x17
        /*008a*/ 	.short	(.L_3231 - .L_3230)
.L_3230:
        /*008c*/ 	.word	0x00000000
        /*0090*/ 	.short	0x000b
        /*0092*/ 	.short	0x0048
        /*0094*/ 	.byte	0x00, 0xf0, 0x11, 0x00


	//----- nvinfo : EIATTR_KPARAM_INFO
	.align		4
.L_3231:
        /*0098*/ 	.byte	0x04, 0x17
        /*009a*/ 	.short	(.L_3233 - .L_3232)
.L_3232:
        /*009c*/ 	.word	0x00000000
        /*00a0*/ 	.short	0x000a
        /*00a2*/ 	.short	0x0040
        /*00a4*/ 	.byte	0x00, 0xf5, 0x21, 0x00


	//----- nvinfo : EIATTR_KPARAM_INFO
	.align		4
.L_3233:
        /*00a8*/ 	.byte	0x04, 0x17
        /*00aa*/ 	.short	(.L_3235 - .L_3234)
.L_3234:
        /*00ac*/ 	.word	0x00000000
        /*00b0*/ 	.short	0x0009
        /*00b2*/ 	.short	0x0038
        /*00b4*/ 	.byte	0x00, 0xf5, 0x21, 0x00


	//----- nvinfo : EIATTR_KPARAM_INFO
	.align		4
.L_3235:
        /*00b8*/ 	.byte	0x04, 0x17
        /*00ba*/ 	.short	(.L_3237 - .L_3236)
.L_3236:
        /*00bc*/ 	.word	0x00000000
        /*00c0*/ 	.short	0x0008
        /*00c2*/ 	.short	0x0034
        /*00c4*/ 	.byte	0x00, 0xf0, 0x11, 0x00


	//----- nvinfo : EIATTR_KPARAM_INFO
	.align		4
.L_3237:
        /*00c8*/ 	.byte	0x04, 0x17
        /*00ca*/ 	.short	(.L_3239 - .L_3238)
.L_3238:
        /*00cc*/ 	.word	0x00000000
        /*00d0*/ 	.short	0x0007
        /*00d2*/ 	.short	0x0030
        /*00d4*/ 	.byte	0x00, 0xf0, 0x11, 0x00


	//----- nvinfo : EIATTR_KPARAM_INFO
	.align		4
.L_3239:
        /*00d8*/ 	.byte	0x04, 0x17
        /*00da*/ 	.short	(.L_3241 - .L_3240)
.L_3240:
        /*00dc*/ 	.word	0x00000000
        /*00e0*/ 	.short	0x0006
        /*00e2*/ 	.short	0x002c
        /*00e4*/ 	.byte	0x00, 0xf0, 0x11, 0x00


	//----- nvinfo : EIATTR_KPARAM_INFO
	.align		4
.L_3241:
        /*00e8*/ 	.byte	0x04, 0x17
        /*00ea*/ 	.short	(.L_3243 - .L_3242)
.L_3242:
        /*00ec*/ 	.word	0x00000000
        /*00f0*/ 	.short	0x0005
        /*00f2*/ 	.short	0x0028
        /*00f4*/ 	.byte	0x00, 0xf0, 0x11, 0x00


	//----- nvinfo : EIATTR_KPARAM_INFO
	.align		4
.L_3243:
        /*00f8*/ 	.byte	0x04, 0x17
        /*00fa*/ 	.short	(.L_3245 - .L_3244)
.L_3244:
        /*00fc*/ 	.word	0x00000000
        /*0100*/ 	.short	0x0004
        /*0102*/ 	.short	0x0020
        /*0104*/ 	.byte	0x00, 0xf5, 0x21, 0x00


	//----- nvinfo : EIATTR_KPARAM_INFO
	.align		4
.L_3245:
        /*0108*/ 	.byte	0x04, 0x17
        /*010a*/ 	.short	(.L_3247 - .L_3246)
.L_3246:
        /*010c*/ 	.word	0x00000000
        /*0110*/ 	.short	0x0003
        /*0112*/ 	.short	0x0018
        /*0114*/ 	.byte	0x00, 0xf5, 0x21, 0x00


	//----- nvinfo : EIATTR_KPARAM_INFO
	.align		4
.L_3247:
        /*0118*/ 	.byte	0x04, 0x17
        /*011a*/ 	.short	(.L_3249 - .L_3248)
.L_3248:
        /*011c*/ 	.word	0x00000000
        /*0120*/ 	.short	0x0002
        /*0122*/ 	.short	0x0010
        /*0124*/ 	.byte	0x00, 0xf5, 0x21, 0x00


	//----- nvinfo : EIATTR_KPARAM_INFO
	.align		4
.L_3249:
        /*0128*/ 	.byte	0x04, 0x17
        /*012a*/ 	.short	(.L_3251 - .L_3250)
.L_3250:
        /*012c*/ 	.word	0x00000000
        /*0130*/ 	.short	0x0001
        /*0132*/ 	.short	0x0008
        /*0134*/ 	.byte	0x00, 0xf5, 0x21, 0x00


	//----- nvinfo : EIATTR_KPARAM_INFO
	.align		4
.L_3251:
        /*0138*/ 	.byte	0x04, 0x17
        /*013a*/ 	.short	(.L_3253 - .L_3252)
.L_3252:
        /*013c*/ 	.word	0x00000000
        /*0140*/ 	.short	0x0000
        /*0142*/ 	.short	0x0000
        /*0144*/ 	.byte	0x00, 0xf5, 0x21, 0x00


	//----- nvinfo : EIATTR_SPARSE_MMA_MASK
	.align		4
.L_3253:
        /*0148*/ 	.byte	0x03, 0x50
        /*014a*/ 	.short	0x0000


	//----- nvinfo : EIATTR_MAXREG_COUNT
	.align		4
        /*014c*/ 	.byte	0x03, 0x1b
        /*014e*/ 	.short	0x00ff


	//----- nvinfo : EIATTR_NUM_BARRIERS
	.align		4
        /*0150*/ 	.byte	0x02, 0x4c
        /*0152*/ 	.byte	0x01
	.zero		1


	//----- nvinfo : EIATTR_MERCURY_ISA_VERSION
	.align		4
        /*0154*/ 	.byte	0x03, 0x5f
        /*0156*/ 	.short	0x0101


	//----- nvinfo : EIATTR_VRC_CTA_INIT_COUNT
	.align		4
        /*0158*/ 	.byte	0x02, 0x4a
	.zero		1
	.zero		1


	//----- nvinfo : EIATTR_EXIT_INSTR_OFFSETS
	.align		4
        /*015c*/ 	.byte	0x04, 0x1c
        /*015e*/ 	.short	(.L_3255 - .L_3254)


	//   ....[0]....
.L_3254:
        /*0160*/ 	.word	0x000002b0


	//   ....[1]....
        /*0164*/ 	.word	0x0000f4d0


	//   ....[2]....
        /*0168*/ 	.word	0x0000f560


	//   ....[3]....
        /*016c*/ 	.word	0x0000f5a0


	//----- nvinfo : EIATTR_CRS_STACK_SIZE
	.align		4
.L_3255:
        /*0170*/ 	.byte	0x04, 0x1e
        /*0172*/ 	.short	(.L_3257 - .L_3256)
.L_3256:
        /*0174*/ 	.word	0x00000000


	//----- nvinfo : EIATTR_CBANK_PARAM_SIZE
	.align		4
.L_3257:
        /*0178*/ 	.byte	0x03, 0x19
        /*017a*/ 	.short	0x0074


	//----- nvinfo : EIATTR_PARAM_CBANK
	.align		4
        /*017c*/ 	.byte	0x04, 0x0a
        /*017e*/ 	.short	(.L_3259 - .L_3258)
	.align		4
.L_3258:
        /*0180*/ 	.word	index@(.nv.constant0._Z23gemm_half_q_half_kernelILi2ELb0ELb0EEvPK6__halfPKjS4_S2_PS0_iiiiPKtS7_iiiiiibS2_i)
        /*0184*/ 	.short	0x0380
        /*0186*/ 	.short	0x0074


	//----- nvinfo : EIATTR_SW_WAR
	.align		4
.L_3259:
        /*0188*/ 	.byte	0x04, 0x36
        /*018a*/ 	.short	(.L_3261 - .L_3260)
.L_3260:
        /*018c*/ 	.word	0x00000008
.L_3261:


//--------------------- .nv.info._Z23gemm_half_q_half_kernelILi1ELb0ELb0EEvPK6__halfPKjS4_S2_PS0_iiiiPKtS7_iiiiiibS2_i --------------------------
	.section	.nv.info._Z23gemm_half_q_half_kernelILi1ELb0ELb0EEvPK6__halfPKjS4_S2_PS0_iiiiPKtS7_iiiiiibS2_i,"",@"SHT_CUDA_INFO"
	.sectionflags	@""
	.align	4


	//----- nvinfo : EIATTR_CUDA_API_VERSION
	.align		4
        /*0000*/ 	.byte	0x04, 0x37
        /*0002*/ 	.short	(.L_3263 - .L_3262)
.L_3262:
        /*0004*/ 	.word	0x00000082


	//----- nvinfo : EIATTR_KPARAM_INFO
	.align		4
.L_3263:
        /*0008*/ 	.byte	0x04, 0x17
        /*000a*/ 	.short	(.L_3265 - .L_3264)
.L_3264:
        /*000c*/ 	.word	0x00000000
        /*0010*/ 	.short	0x0013
        /*0012*/ 	.short	0x0070
        /*0014*/ 	.byte	0x00, 0xf0, 0x11, 0x00


	//----- nvinfo : EIATTR_KPARAM_INFO
	.align		4
.L_3265:
        /*0018*/ 	.byte	0x04, 0x17
        /*001a*/ 	.short	(.L_3267 - .L_3266)
.L_3266:
        /*001c*/ 	.word	0x00000000
        /*0020*/ 	.short	0x0012
        /*0022*/ 	.short	0x0068
        /*0024*/ 	.byte	0x00, 0xf5, 0x21, 0x00


	//----- nvinfo : EIATTR_KPARAM_INFO
	.align		4
.L_3267:
        /*0028*/ 	.byte	0x04, 0x17
        /*002a*/ 	.short	(.L_3269 - .L_3268)
.L_3268:
        /*002c*/ 	.word	0x00000000
        /*0030*/ 	.short	0x0011
        /*0032*/ 	.short	0x0060
        /*0034*/ 	.byte	0x00, 0xf0, 0x05, 0x00


	//----- nvinfo : EIATTR_KPARAM_INFO
	.align		4
.L_3269:
        /*0038*/ 	.byte	0x04, 0x17
        /*003a*/ 	.short	(.L_3271 - .L_3270)
.L_3270:
        /*003c*/ 	.word	0x00000000
        /*0040*/ 	.short	0x0010
        /*0042*/ 	.short	0x005c
        /*0044*/ 	.byte	0x00, 0xf0, 0x11, 0x00


	//----- nvinfo : EIATTR_KPARAM_INFO
	.align		4
.L_3271:
        /*0048*/ 	.byte	0x04, 0x17
        /*004a*/ 	.short	(.L_3273 - .L_3272)
.L_3272:
        /*004c*/ 	.word	0x00000000
        /*0050*/ 	.short	0x000f
        /*0052*/ 	.short	0x0058
        /*0054*/ 	.byte	0x00, 0xf0, 0x11, 0x00


	//----- nvinfo : EIATTR_KPARAM_INFO
	.align		4
.L_3273:
        /*0058*/ 	.byte	0x04, 0x17
        /*005a*/ 	.short	(.L_3275 - .L_3274)
.L_3274:
        /*005c*/ 	.word	0x00000000
        /*0060*/ 	.short	0x000e
        /*0062*/ 	.short	0x0054
        /*0064*/ 	.byte	0x00, 0xf0, 0x11, 0x00


	//----- nvinfo : EIATTR_KPARAM_INFO
	.align		4
.L_3275:
        /*0068*/ 	.byte	0x04, 0x17
        /*006a*/ 	.short	(.L_3277 - .L_3276)
.L_3276:
        /*006c*/ 	.word	0x00000000
        /*0070*/ 	.short	0x000d
        /*0072*/ 	.short	0x0050
        /*0074*/ 	.byte	0x00, 0xf0, 0x11, 0x00


	//----- nvinfo : EIATTR_KPARAM_INFO
	.align		4
.L_3277:
        /*0078*/ 	.byte	0x04, 0x17
        /*007a*/ 	.short	(.L_3279 - .L_3278)
.L_3278:
        /*007c*/ 	.word	0x00000000
        /*0080*/ 	.short	0x000c
        /*0082*/ 	.short	0x004c
        /*0084*/ 	.byte	0x00, 0xf0, 0x11, 0x00


	//----- nvinfo : EIATTR_KPARAM_INFO
	.align		4
.L_3279:
        /*0088*/ 	.byte	0x04, 0x17
        /*008a*/ 	.short	(.L_3281 - .L_3280)
.L_3280:
        /*008c*/ 	.word	0x00000000
        /*0090*/ 	.short	0x000b
        /*0092*/ 	.short	0x0048
        /*0094*/ 	.byte	0x00, 0xf0, 0x11, 0x00


	//----- nvinfo : EIATTR_KPARAM_INFO
	.align		4
.L_3281:
        /*0098*/ 	.byte	0x04, 0x17
        /*009a*/ 	.short	(.L_3283 - .L_3282)
.L_3282:
        /*009c*/ 	.word	0x00000000
        /*00a0*/ 	.short	0x000a
        /*00a2*/ 	.short	0x0040
        /*00a4*/ 	.byte	0x00, 0xf5, 0x21, 0x00


	//----- nvinfo : EIATTR_KPARAM_INFO
	.align		4
.L_3283:
        /*00a8*/ 	.byte	0x04, 0x17
        /*00aa*/ 	.short	(.L_3285 - .L_3284)
.L_3284:
        /*00ac*/ 	.word	0x00000000
        /*00b0*/ 	.short	0x0009
        /*00b2*/ 	.short	0x0038
        /*00b4*/ 	.byte	0x00, 0xf5, 0x21, 0x00


	//----- nvinfo : EIATTR_KPARAM_INFO
	.align		4
.L_3285:
        /*00b8*/ 	.byte	0x04, 0x17
        /*00ba*/ 	.short	(.L_3287 - .L_3286)
.L_3286:
        /*00bc*/ 	.word	0x00000000
        /*00c0*/ 	.short	0x0008
        /*00c2*/ 	.short	0x0034
        /*00c4*/ 	.byte	0x00, 0xf0, 0x11, 0x00


	//----- nvinfo : EIATTR_KPARAM_INFO
	.align		4
.L_3287:
        /*00c8*/ 	.byte	0x04, 0x17
        /*00ca*/ 	.short	(.L_3289 - .L_3288)
.L_3288:
        /*00cc*/ 	.word	0x00000000
        /*00d0*/ 	.short	0x0007
        /*00d2*/ 	.short	0x0030
        /*00d4*/ 	.byte	0x00, 0xf0, 0x11, 0x00


	//----- nvinfo : EIATTR_KPARAM_INFO
	.align		4
.L_3289:
        /*00d8*/ 	.byte	0x04, 0x17
        /*00da*/ 	.short	(.L_3291 - .L_3290)
.L_3290:
        /*00dc*/ 	.word	0x00000000
        /*00e0*/ 	.short	0x0006
        /*00e2*/ 	.short	0x002c
        /*00e4*/ 	.byte	0x00, 0xf0, 0x11, 0x00


	//----- nvinfo : EIATTR_KPARAM_INFO
	.align		4
.L_3291:
        /*00e8*/ 	.byte	0x04, 0x17
        /*00ea*/ 	.short	(.L_3293 - .L_3292)
.L_3292:
        /*00ec*/ 	.word	0x00000000
        /*00f0*/ 	.short	0x0005
        /*00f2*/ 	.short	0x0028
        /*00f4*/ 	.byte	0x00, 0xf0, 0x11, 0x00


	//----- nvinfo : EIATTR_KPARAM_INFO
	.align		4
.L_3293:
        /*00f8*/ 	.byte	0x04, 0x17
        /*00fa*/ 	.short	(.L_3295 - .L_3294)
.L_3294:
        /*00fc*/ 	.word	0x00000000
        /*0100*/ 	.short	0x0004
        /*0102*/ 	.short	0x0020
        /*0104*/ 	.byte	0x00, 0xf5, 0x21, 0x00


	//----- nvinfo : EIATTR_KPARAM_INFO
	.align		4
.L_3295:
        /*0108*/ 	.byte	0x04, 0x17
        /*010a*/ 	.short	(.L_3297 - .L_3296)
.L_3296:
        /*010c*/ 	.word	0x00000000
        /*0110*/ 	.short	0x0003
        /*0112*/ 	.short	0x0018
        /*0114*/ 	.byte	0x00, 0xf5, 0x21, 0x00


	//----- nvinfo : EIATTR_KPARAM_INFO
	.align		4
.L_3297:
        /*0118*/ 	.byte	0x04, 0x17
        /*011a*/ 	.short	(.L_3299 - .L_3298)
.L_3298:
        /*011c*/ 	.word	0x00000000
        /*0120*/ 	.short	0x0002
        /*0122*/ 	.short	0x0010
        /*0124*/ 	.byte	0x00, 0xf5, 0x21, 0x00


	//----- nvinfo : EIATTR_KPARAM_INFO
	.align		4
.L_3299:
        /*0128*/ 	.byte	0x04, 0x17
        /*012a*/ 	.short	(.L_3301 - .L_3300)
.L_3300:
        /*012c*/ 	.word	0x00000000
        /*0130*/ 	.short	0x0001
        /*0132*/ 	.short	0x0008
        /*0134*/ 	.byte	0x00, 0xf5, 0x21, 0x00


	//----- nvinfo : EIATTR_KPARAM_INFO
	.align		4
.L_3301:
        /*0138*/ 	.byte	0x04, 0x17
        /*013a*/ 	.short	(.L_3303 - .L_3302)
.L_3302:
        /*013c*/ 	.word	0x00000000
        /*0140*/ 	.short	0x0000
        /*0142*/ 	.short	0x0000
        /*0144*/ 	.byte	0x00, 0xf5, 0x21, 0x00


	//----- nvinfo : EIATTR_SPARSE_MMA_MASK
	.align		4
.L_3303:
        /*0148*/ 	.byte	0x03, 0x50
        /*014a*/ 	.short	0x0000


	//----- nvinfo : EIATTR_MAXREG_COUNT
	.align		4
        /*014c*/ 	.byte	0x03, 0x1b
        /*014e*/ 	.short	0x00ff


	//----- nvinfo : EIATTR_NUM_BARRIERS
	.align		4
        /*0150*/ 	.byte	0x02, 0x4c
        /*0152*/ 	.byte	0x01
	.zero		1


	//----- nvinfo : EIATTR_MERCURY_ISA_VERSION
	.align		4
        /*0154*/ 	.byte	0x03, 0x5f
        /*0156*/ 	.short	0x0101


	//----- nvinfo : EIATTR_VRC_CTA_INIT_COUNT
	.align		4
        /*0158*/ 	.byte	0x02, 0x4a
	.zero		1
	.zero		1


	//----- nvinfo : EIATTR_EXIT_INSTR_OFFSETS
	.align		4
        /*015c*/ 	.byte	0x04, 0x1c
        /*015e*/ 	.short	(.L_3305 - .L_3304)


	//   ....[0]....
.L_3304:
        /*0160*/ 	.word	0x00000200


	//   ....[1]....
        /*0164*/ 	.word	0x0000c610


	//   ....[2]....
        /*0168*/ 	.word	0x0000c6a0


	//   ....[3]....
        /*016c*/ 	.word	0x0000c6e0


	//----- nvinfo : EIATTR_CRS_STACK_SIZE
	.align		4
.L_3305:
        /*0170*/ 	.byte	0x04, 0x1e
        /*0172*/ 	.short	(.L_3307 - .L_3306)
.L_3306:
        /*0174*/ 	.word	0x00000000


	//----- nvinfo : EIATTR_CBANK_PARAM_SIZE
	.align		4
.L_3307:
        /*0178*/ 	.byte	0x03, 0x19
        /*017a*/ 	.short	0x0074


	//----- nvinfo : EIATTR_PARAM_CBANK
	.align		4
        /*017c*/ 	.byte	0x04, 0x0a
        /*017e*/ 	.short	(.L_3309 - .L_3308)
	.align		4
.L_3308:
        /*0180*/ 	.word	index@(.nv.constant0._Z23gemm_half_q_half_kernelILi1ELb0ELb0EEvPK6__halfPKjS4_S2_PS0_iiiiPKtS7_iiiiiibS2_i)
        /*0184*/ 	.short	0x0380
        /*0186*/ 	.short	0x0074


	//----- nvinfo : EIATTR_SW_WAR
	.align		4
.L_3309:
        /*0188*/ 	.byte	0x04, 0x36
        /*018a*/ 	.short	(.L_3311 - .L_3310)
.L_3310:
        /*018c*/ 	.word	0x00000008
.L_3311:


//--------------------- .nv.callgraph             --------------------------
	.section	.nv.callgraph,"",@"SHT_CUDA_CALLGRAPH"
	.align	4
	.sectionentsize	8
	.align		4
        /*0000*/ 	.word	0x00000000
	.align		4
        /*0004*/ 	.word	0xffffffff
	.align		4
        /*0008*/ 	.word	0x00000000
	.align		4
        /*000c*/ 	.word	0xfffffffe
	.align		4
        /*0010*/ 	.word	0x00000000
	.align		4
        /*0014*/ 	.word	0xfffffffd
	.align		4
        /*0018*/ 	.word	0x00000000
	.align		4
        /*001c*/ 	.word	0xfffffffc


//--------------------- .nv.constant4             --------------------------
	.section	.nv.constant4,"a",@progbits
	.align	8
	.align		8
.nv.constant4:
        /*0000*/ 	.dword	_ZN39_INTERNAL_80fa1f64_9_q_gemm_cu_b303c1f14cuda3std3__45__cpo5beginE
	.align		8
        /*0008*/ 	.dword	_ZN39_INTERNAL_80fa1f64_9_q_gemm_cu_b303c1f14cuda3std3__45__cpo3endE
	.align		8
        /*0010*/ 	.dword	_ZN39_INTERNAL_80fa1f64_9_q_gemm_cu_b303c1f14cuda3std3__45__cpo6cbeginE
	.align		8
        /*0018*/ 	.dword	_ZN39_INTERNAL_80fa1f64_9_q_gemm_cu_b303c1f14cuda3std3__45__cpo4cendE
	.align		8
        /*0020*/ 	.dword	_ZN39_INTERNAL_80fa1f64_9_q_gemm_cu_b303c1f14cuda3std3__45__cpo6rbeginE
	.align		8
        /*0028*/ 	.dword	_ZN39_INTERNAL_80fa1f64_9_q_gemm_cu_b303c1f14cuda3std3__45__cpo4rendE
	.align		8
        /*0030*/ 	.dword	_ZN39_INTERNAL_80fa1f64_9_q_gemm_cu_b303c1f14cuda3std3__45__cpo7crbeginE
	.align		8
        /*0038*/ 	.dword	_ZN39_INTERNAL_80fa1f64_9_q_gemm_cu_b303c1f14cuda3std3__45__cpo5crendE
	.align		8
        /*0040*/ 	.dword	_ZN39_INTERNAL_80fa1f64_9_q_gemm_cu_b303c1f14cuda3std3__441_GLOBAL__N__80fa1f64_9_q_gemm_cu_b303c1f16ignoreE
	.align		8
        /*0048*/ 	.dword	_ZN39_INTERNAL_80fa1f64_9_q_gemm_cu_b303c1f14cuda3std3__419piecewise_constructE
	.align		8
        /*0050*/ 	.dword	_ZN39_INTERNAL_80fa1f64_9_q_gemm_cu_b303c1f14cuda3std3__48in_placeE
	.align		8
        /*0058*/ 	.dword	_ZN39_INTERNAL_80fa1f64_9_q_gemm_cu_b303c1f14cuda3std3__420unreachable_sentinelE
	.align		8
        /*0060*/ 	.dword	_ZN39_INTERNAL_80fa1f64_9_q_gemm_cu_b303c1f14cuda3std6ranges3__45__cpo4swapE
	.align		8
        /*0068*/ 	.dword	_ZN39_INTERNAL_80fa1f64_9_q_gemm_cu_b303c1f14cuda3std6ranges3__45__cpo9iter_moveE
	.align		8
        /*0070*/ 	.dword	_ZN39_INTERNAL_80fa1f64_9_q_gemm_cu_b303c1f14cuda3std6ranges3__45__cpo5beginE
	.align		8
        /*0078*/ 	.dword	_ZN39_INTERNAL_80fa1f64_9_q_gemm_cu_b303c1f14cuda3std6ranges3__45__cpo3endE
	.align		8
        /*0080*/ 	.dword	_ZN39_INTERNAL_80fa1f64_9_q_gemm_cu_b303c1f14cuda3std6ranges3__45__cpo6cbeginE
	.align		8
        /*0088*/ 	.dword	_ZN39_INTERNAL_80fa1f64_9_q_gemm_cu_b303c1f14cuda3std6ranges3__45__cpo4cendE
	.align		8
        /*0090*/ 	.dword	_ZN39_INTERNAL_80fa1f64_9_q_gemm_cu_b303c1f14cuda3std6ranges3__45__cpo7advanceE
	.align		8
        /*0098*/ 	.dword	_ZN39_INTERNAL_80fa1f64_9_q_gemm_cu_b303c1f14cuda3std6ranges3__45__cpo9iter_swapE
	.align		8
        /*00a0*/ 	.dword	_ZN39_INTERNAL_80fa1f64_9_q_gemm_cu_b303c1f14cuda3std6ranges3__45__cpo4nextE
	.align		8
        /*00a8*/ 	.dword	_ZN39_INTERNAL_80fa1f64_9_q_gemm_cu_b303c1f14cuda3std6ranges3__45__cpo4prevE
	.align		8
        /*00b0*/ 	.dword	_ZN39_INTERNAL_80fa1f64_9_q_gemm_cu_b303c1f14cuda3std6ranges3__45__cpo4dataE
	.align		8
        /*00b8*/ 	.dword	_ZN39_INTERNAL_80fa1f64_9_q_gemm_cu_b303c1f14cuda3std6ranges3__45__cpo5cdataE
	.align		8
        /*00c0*/ 	.dword	_ZN39_INTERNAL_80fa1f64_9_q_gemm_cu_b303c1f14cuda3std6ranges3__45__cpo4sizeE
	.align		8
        /*00c8*/ 	.dword	_ZN39_INTERNAL_80fa1f64_9_q_gemm_cu_b303c1f14cuda3std6ranges3__45__cpo5ssizeE
	.align		8
        /*00d0*/ 	.dword	_ZN39_INTERNAL_80fa1f64_9_q_gemm_cu_b303c1f14cuda3std6ranges3__45__cpo8distanceE
	.align		8
        /*00d8*/ 	.dword	_ZN39_INTERNAL_80fa1f64_9_q_gemm_cu_b303c1f16thrust24THRUST_300001_SM_1000_NS6system6detail10sequential3seqE


//--------------------- .text._Z12clear_kernelP6__halfii --------------------------
	.section	.text._Z12clear_kernelP6__halfii,"ax",@progbits
	.align	128
        .global         _Z12clear_kernelP6__halfii
        .type           _Z12clear_kernelP6__halfii,@function
        .size           _Z12clear_kernelP6__halfii,(.L_x_3286 - _Z12clear_kernelP6__halfii)
        .other          _Z12clear_kernelP6__halfii,@"STO_CUDA_ENTRY STV_DEFAULT"
_Z12clear_kernelP6__halfii:
.text._Z12clear_kernelP6__halfii:
[----:B------:R-:W-:Y:S01]  /*0000*/  LDC R1, c[0x0][0x37c] ;  /* 0x0000df00ff017b82 */ /* 0x000fe20000000800 */
[----:B------:R-:W0:Y:S01]  /*0010*/  S2R R0, SR_CTAID.X ;  /* 0x0000000000007919 */ /* 0x000e220000002500 */
[----:B------:R-:W1:Y:S01]  /*0020*/  LDCU UR6, c[0x0][0x38c] ;  /* 0x00007180ff0677ac */ /* 0x000e620008000800 */
[----:B------:R-:W0:Y:S02]  /*0030*/  S2R R3, SR_TID.X ;  /* 0x0000000000037919 */ /* 0x000e240000002100 */
[----:B0-----:R-:W-:-:S04]  /*0040*/  IMAD R0, R0, 0x100, R3 ;  /* 0x0000010000007824 */ /* 0x001fc800078e0203 */
[----:B------:R-:W-:-:S05]  /*0050*/  IMAD.SHL.U32 R0, R0, 0x8, RZ ;  /* 0x0000000800007824 */ /* 0x000fca00078e00ff */
[----:B-1----:R-:W-:-:S13]  /*0060*/  ISETP.GE.AND P0, PT, R0, UR6, PT ;  /* 0x0000000600007c0c */ /* 0x002fda000bf06270 */
[----:B------:R-:W-:Y:S05]  /*0070*/  @P0 EXIT ;  /* 0x000000000000094d */ /* 0x000fea0003800000 */
[----:B------:R-:W0:Y:S01]  /*0080*/  S2R R3, SR_CTAID.Y ;  /* 0x0000000000037919 */ /* 0x000e220000002600 */
[----:B------:R-:W1:Y:S01]  /*0090*/  LDCU.64 UR8, c[0x0][0x380] ;  /* 0x00007000ff0877ac */ /* 0x000e620008000a00 */
[----:B------:R-:W-:Y:S01]  /*00a0*/  SHF.R.S32.HI R2, RZ, 0x1f, R0 ;  /* 0x0000001fff027819 */ /* 0x000fe20000011400 */
[----:B------:R-:W2:Y:S01]  /*00b0*/  LDCU.64 UR4, c[0x0][0x358] ;  /* 0x00006b00ff0477ac */ /* 0x000ea20008000a00 */
[----:B0-----:R-:W-:-:S05]  /*00c0*/  IMAD R3, R3, UR6, RZ ;  /* 0x0000000603037c24 */ /* 0x001fca000f8e02ff */
[----:B------:R-:W-:-:S04]  /*00d0*/  IADD3 R0, P0, PT, R0, R3, RZ ;  /* 0x0000000300007210 */ /* 0x000fc80007f1e0ff */
[----:B------:R-:W-:Y:S02]  /*00e0*/  LEA.HI.X.SX32 R3, R3, R2, 0x1, P0 ;  /* 0x0000000203037211 */ /* 0x000fe400000f0eff */
[----:B-1----:R-:W-:-:S04]  /*00f0*/  LEA R2, P0, R0, UR8, 0x1 ;  /* 0x0000000800027c11 */ /* 0x002fc8000f8008ff */
[----:B------:R-:W-:-:S05]  /*0100*/  LEA.HI.X R3, R0, UR9, R3, 0x1, P0 ;  /* 0x0000000900037c11 */ /* 0x000fca00080f0c03 */
[----:B--2---:R-:W-:Y:S01]  /*0110*/  STG.E.128 desc[UR4][R2.64], RZ ;  /* 0x000000ff02007986 */ /* 0x004fe2000c101d04 */
[----:B------:R-:W-:Y:S05]  /*0120*/  EXIT ;  /* 0x000000000000794d */ /* 0x000fea0003800000 */
.L_x_0:
[----:B------:R-:W-:-:S00]  /*0130*/  BRA `(.L_x_0) ;  /* 0xfffffffc00fc7947 */ /* 0x000fc0000383ffff */
[----:B------:R-:W-:-:S00]  /*0140*/  NOP ;  /* 0x0000000000007918 */ /* 0x000fc00000000000 */
        /* <DEDUP_REMOVED lines=11> */
.L_x_3286:


//--------------------- .text._Z28gemm_half_q_half_gptq_kernelILi8ELb1ELb1EEvPK6__halfPKjS4_S2_PS0_iiiiiPKtibS2_i --------------------------
	.section	.text._Z28gemm_half_q_half_gptq_kernelILi8ELb1ELb1EEvPK6__halfPKjS4_S2_PS0_iiiiiPKtibS2_i,"ax",@progbits
	.align	128
        .global         _Z28gemm_half_q_half_gptq_kernelILi8ELb1ELb1EEvPK6__halfPKjS4_S2_PS0_iiiiiPKtibS2_i
        .type           _Z28gemm_half_q_half_gptq_kernelILi8ELb1ELb1EEvPK6__halfPKjS4_S2_PS0_iiiiiPKtibS2_i,@function
        .size           _Z28gemm_half_q_half_gptq_kernelILi8ELb1ELb1EEvPK6__halfPKjS4_S2_PS0_iiiiiPKtibS2_i,(.L_x_3287 - _Z28gemm_half_q_half_gptq_kernelILi8ELb1ELb1EEvPK6__halfPKjS4_S2_PS0_iiiiiPKtibS2_i)
        .other          _Z28gemm_half_q_half_gptq_kernelILi8ELb1ELb1EEvPK6__halfPKjS4_S2_PS0_iiiiiPKtibS2_i,@"STO_CUDA_ENTRY STV_DEFAULT"
_Z28gemm_half_q_half_gptq_kernelILi8ELb1ELb1EEvPK6__halfPKjS4_S2_PS0_iiiiiPKtibS2_i:
.text._Z28gemm_half_q_half_gptq_kernelILi8ELb1ELb1EEvPK6__halfPKjS4_S2_PS0_iiiiiPKtibS2_i:
[----:B------:R-:W-:Y:S08]  /*0000*/  LDC R1, c[0x0][0x37c] ;  /* 0x0000df00ff017b82 */ /* 0x000ff00000000800 */
[----:B------:R-:W0:Y:S01]  /*0010*/  LDC R17, c[0x0][0x3d8] ;  /* 0x0000f600ff117b82 */ /* 0x000e220000000800 */
[----:B------:R-:W1:Y:S07]  /*0020*/  LDCU.64 UR8, c[0x0][0x358] ;  /* 0x00006b00ff0877ac */ /* 0x000e6e0008000a00 */
[----:B------:R-:W0:Y:S08]  /*0030*/  LDC.64 R2, c[0x0][0x3d0] ;  /* 0x0000f400ff027b82 */ /* 0x000e300000000a00 */
[----:B------:R-:W1:Y:S01]  /*0040*/  LDC.64 R6, c[0x0][0x3d0] ;  /* 0x0000f400ff067b82 */ /* 0x000e620000000a00 */
[----:B0-----:R-:W-:-:S04]  /*0050*/  IMAD.WIDE R2, R17, 0x2, R2 ;  /* 0x0000000211027825 */ /* 0x001fc800078e0202 */
[C---:B------:R-:W-:Y:S01]  /*0060*/  IMAD.WIDE R8, R17.reuse, 0x2, R2 ;  /* 0x0000000211087825 */ /* 0x040fe200078e0202 */
[----:B-1----:R0:W2:Y:S03]  /*0070*/  LDG.E.U16 R7, desc[UR8][R6.64] ;  /* 0x0000000806077981 */ /* 0x0020a6000c1e1500 */
[C---:B------:R-:W-:Y:S01]  /*0080*/  IMAD.WIDE R4, R17.reuse, 0x2, R8 ;  /* 0x0000000211047825 */ /* 0x040fe200078e0208 */
[----:B------:R-:W3:Y:S04]  /*0090*/  LDG.E.U16 R3, desc[UR8][R2.64] ;  /* 0x0000000802037981 */ /* 0x000ee8000c1e1500 */
[----:B------:R-:W3:Y:S01]  /*00a0*/  LDG.E.U16 R0, desc[UR8][R8.64] ;  /* 0x0000000808007981 */ /* 0x000ee2000c1e1500 */
[----:B------:R-:W-:-:S03]  /*00b0*/  IMAD.WIDE R10, R17, 0x2, R4 ;  /* 0x00000002110a7825 */ /* 0x000fc600078e0204 */
[----:B------:R-:W4:Y:S01]  /*00c0*/  LDG.E.U16 R5, desc[UR8][R4.64] ;  /* 0x0000000804057981 */ /* 0x000f22000c1e1500 */
[----:B------:R-:W-:-:S03]  /*00d0*/  IMAD.WIDE R12, R17, 0x2, R10 ;  /* 0x00000002110c7825 */ /* 0x000fc600078e020a */
[----:B------:R-:W5:Y:S01]  /*00e0*/  LDG.E.U16 R10, desc[UR8][R10.64] ;  /* 0x000000080a0a7981 */ /* 0x000f62000c1e1500 */
[----:B------:R-:W-:-:S03]  /*00f0*/  IMAD.WIDE R14, R17, 0x2, R12 ;  /* 0x00000002110e7825 */ /* 0x000fc600078e020c */
[----:B------:R-:W5:Y:S01]  /*0100*/  LDG.E.U16 R13, desc[UR8][R12.64] ;  /* 0x000000080c0d7981 */ /* 0x000f62000c1e1500 */
[----:B------:R-:W-:-:S03]  /*0110*/  IMAD.WIDE R16, R17, 0x2, R14 ;  /* 0x0000000211107825 */ /* 0x000fc600078e020e */
[----:B------:R-:W5:Y:S04]  /*0120*/  LDG.E.U16 R14, desc[UR8][R14.64] ;  /* 0x000000080e0e7981 */ /* 0x000f68000c1e1500 */
[----:B------:R-:W2:Y:S01]  /*0130*/  LDG.E.U16 R16, desc[UR8][R16.64] ;  /* 0x0000000810107981 */ /* 0x000ea2000c1e1500 */
[----:B0-----:R-:W0:Y:S01]  /*0140*/  S2R R6, SR_CTAID.X ;  /* 0x0000000000067919 */ /* 0x001e220000002500 */
[----:B-----5:R-:W-:-:S04]  /*0150*/  LOP3.LUT R18, R14, R10, R13, 0xfe, !PT ;  /* 0x0000000a0e127212 */ /* 0x020fc800078efe0d */
[----:B--2---:R-:W-:-:S04]  /*0160*/  LOP3.LUT R18, R7, R18, R16, 0xfe, !PT ;  /* 0x0000001207127212 */ /* 0x004fc800078efe10 */
[----:B---3--:R-:W-:-:S04]  /*0170*/  LOP3.LUT R18, R0, R18, R3, 0xfe, !PT ;  /* 0x0000001200127212 */ /* 0x008fc800078efe03 */
[----:B----4-:R-:W-:-:S04]  /*0180*/  LOP3.LUT R18, R18, R5, RZ, 0xfc, !PT ;  /* 0x0000000512127212 */ /* 0x010fc800078efcff */
[----:B------:R-:W-:-:S04]  /*0190*/  PRMT R10, R18, 0x9910, RZ ;  /* 0x00009910120a7816 */ /* 0x000fc800000000ff */
[----:B------:R-:W-:-:S13]  /*01a0*/  ISETP.NE.AND P0, PT, R10, RZ, PT ;  /* 0x000000ff0a00720c */ /* 0x000fda0003f05270 */
[----:B0-----:R-:W-:Y:S05]  /*01b0*/  @!P0 EXIT ;  /* 0x000000000000894d */ /* 0x001fea0003800000 */
[----:B------:R-:W0:Y:S01]  /*01c0*/  S2R R4, SR_CTAID.Z ;  /* 0x0000000000047919 */ /* 0x000e220000002700 */
[----:B------:R-:W1:Y:S01]  /*01d0*/  LDC R10, c[0x0][0x3b0] ;  /* 0x0000ec00ff0a7b82 */ /* 0x000e620000000800 */
[----:B------:R-:W-:Y:S01]  /*01e0*/  BSSY.RECONVERGENT B0, `(.L_x_1) ;  /* 0x0000089000007945 */ /* 0x000fe20003800200 */
[----:B------:R-:W2:Y:S06]  /*01f0*/  S2R R13, SR_TID.X ;  /* 0x00000000000d7919 */ /* 0x000eac0000002100 */
[----:B------:R-:W3:Y:S01]  /*0200*/  S2UR UR4, SR_CTAID.Y ;  /* 0x00000000000479c3 */ /* 0x000ee20000002600 */
[C---:B0-----:R-:W-:Y:S01]  /*0210*/  LEA R9, R4.reuse, 0x80, 0x7 ;  /* 0x0000008004097811 */ /* 0x041fe200078e38ff */
[----:B---3--:R-:W-:Y:S01]  /*0220*/  USHF.L.U32 UR4, UR4, 0x3, URZ ;  /* 0x0000000304047899 */ /* 0x008fe200080006ff */
[----:B--2---:R-:W-:-:S02]  /*0230*/  IMAD R11, R4, 0x80, R13 ;  /* 0x00000080040b7824 */ /* 0x004fc400078e020d */
[----:B-1----:R-:W-:-:S04]  /*0240*/  VIMNMX R2, PT, PT, R9, R10, PT ;  /* 0x0000000a09027248 */ /* 0x002fc80003fe0100 */
[----:B------:R-:W-:Y:S01]  /*0250*/  ISETP.GE.AND P0, PT, R11, R2, PT ;  /* 0x000000020b00720c */ /* 0x000fe20003f06270 */
[----:B------:R-:W-:-:S04]  /*0260*/  IMAD R2, R6, 0x80, R13 ;  /* 0x0000008006027824 */ /* 0x000fc800078e020d */
[----:B------:R-:W-:-:S08]  /*0270*/  IMAD.SHL.U32 R2, R2, 0x4, RZ ;  /* 0x0000000402027824 */ /* 0x000fd000078e00ff */
[----:B------:R-:W-:Y:S05]  /*0280*/  @P0 BRA `(.L_x_2) ;  /* 0x0000000400f80947 */ /* 0x000fea0003800000 */
[----:B------:R-:W0:Y:S01]  /*0290*/  LDCU.64 UR10, c[0x0][0x3c0] ;  /* 0x00007800ff0a77ac */ /* 0x000e220008000a00 */
[----:B------:R-:W1:Y:S01]  /*02a0*/  S2UR UR6, SR_CgaCtaId ;  /* 0x00000000000679c3 */ /* 0x000e620000008800 */
[----:B------:R-:W-:Y:S01]  /*02b0*/  UMOV UR5, 0x400 ;  /* 0x0000040000057882 */ /* 0x000fe20000000000 */
[----:B0-----:R-:W-:-:S04]  /*02c0*/  UISETP.NE.U32.AND UP0, UPT, UR10, URZ, UPT ;  /* 0x000000ff0a00728c */ /* 0x001fc8000bf05070 */
[----:B------:R-:W-:Y:S02]  /*02d0*/  UISETP.NE.AND.EX UP0, UPT, UR11, URZ, UPT, UP0 ;  /* 0x000000ff0b00728c */ /* 0x000fe4000bf05300 */
[----:B-1----:R-:W-:-:S06]  /*02e0*/  ULEA UR5, UR6, UR5, 0x18 ;  /* 0x0000000506057291 */ /* 0x002fcc000f8ec0ff */
[----:B------:R-:W-:Y:S01]  /*02f0*/  LEA R6, R13, UR5, 0x1 ;  /* 0x000000050d067c11 */ /* 0x000fe2000f8e08ff */
[----:B------:R-:W-:Y:S06]  /*0300*/  BRA.U UP0, `(.L_x_3) ;  /* 0x0000000100e87547 */ /* 0x000fec000b800000 */
[----:B------:R-:W0:Y:S01]  /*0310*/  LDCU.64 UR6, c[0x0][0x380] ;  /* 0x00007000ff0677ac */ /* 0x000e220008000a00 */
[----:B------:R-:W-:-:S04]  /*0320*/  IMAD R8, R10, UR4, RZ ;  /* 0x000000040a087c24 */ /* 0x000fc8000f8e02ff */
[----:B------:R-:W-:Y:S01]  /*0330*/  IMAD.IADD R9, R8, 0x1, R10 ;  /* 0x0000000108097824 */ /* 0x000fe200078e020a */
[----:B------:R-:W-:-:S04]  /*0340*/  IADD3 R13, P0, PT, R11, R8, RZ ;  /* 0x000000080b0d7210 */ /* 0x000fc80007f1e0ff */
[----:B------:R-:W-:Y:S02]  /*0350*/  IADD3 R12, P1, PT, R11, R9, RZ ;  /* 0x000000090b0c7210 */ /* 0x000fe40007f3e0ff */
[----:B------:R-:W-:Y:S01]  /*0360*/  LEA.HI.X.SX32 R14, R8, RZ, 0x1, P0 ;  /* 0x000000ff080e7211 */ /* 0x000fe200000f0eff */
[C---:B------:R-:W-:Y:S01]  /*0370*/  IMAD.IADD R8, R9.reuse, 0x1, R10 ;  /* 0x0000000109087824 */ /* 0x040fe200078e020a */
[----:B------:R-:W-:Y:S02]  /*0380*/  LEA.HI.X.SX32 R9, R9, RZ, 0x1, P1 ;  /* 0x000000ff09097211 */ /* 0x000fe400008f0eff */
[C---:B0-----:R-:W-:Y:S02]  /*0390*/  LEA R18, P0, R13.reuse, UR6, 0x1 ;  /* 0x000000060d127c11 */ /* 0x041fe4000f8008ff */
[----:B------:R-:W-:Y:S02]  /*03a0*/  LEA R16, P1, R12, UR6, 0x1 ;  /* 0x000000060c107c11 */ /* 0x000fe4000f8208ff */
[----:B------:R-:W-:-:S02]  /*03b0*/  LEA.HI.X R19, R13, UR7, R14, 0x1, P0 ;  /* 0x000000070d137c11 */ /* 0x000fc400080f0c0e */
[----:B------:R-:W-:Y:S01]  /*03c0*/  LEA.HI.X R17, R12, UR7, R9, 0x1, P1 ;  /* 0x000000070c117c11 */ /* 0x000fe200088f0c09 */
[C-C-:B------:R-:W-:Y:S01]  /*03d0*/  IMAD.IADD R9, R8.reuse, 0x1, R10.reuse ;  /* 0x0000000108097824 */ /* 0x140fe200078e020a */
[----:B------:R-:W-:Y:S02]  /*03e0*/  IADD3 R13, P0, PT, R11, R8, RZ ;  /* 0x000000080b0d7210 */ /* 0x000fe40007f1e0ff */
[----:B------:R0:W2:Y:S01]  /*03f0*/  LDG.E.U16.CONSTANT R19, desc[UR8][R18.64] ;  /* 0x0000000812137981 */ /* 0x0000a2000c1e9500 */
[----:B------:R-:W-:Y:S01]  /*0400*/  IMAD.IADD R20, R9, 0x1, R10 ;  /* 0x0000000109147824 */ /* 0x000fe200078e020a */
[----:B------:R-:W-:Y:S02]  /*0410*/  LEA.HI.X.SX32 R14, R8, RZ, 0x1, P0 ;  /* 0x000000ff080e7211 */ /* 0x000fe400000f0eff */
[----:B------:R-:W-:Y:S01]  /*0420*/  IADD3 R8, P1, PT, R11, R9, RZ ;  /* 0x000000090b087210 */ /* 0x000fe20007f3e0ff */
[----:B------:R1:W3:Y:S01]  /*0430*/  LDG.E.U16.CONSTANT R21, desc[UR8][R16.64] ;  /* 0x0000000810157981 */ /* 0x0002e2000c1e9500 */
[----:B------:R-:W-:-:S02]  /*0440*/  LEA R12, P0, R13, UR6, 0x1 ;  /* 0x000000060d0c7c11 */ /* 0x000fc4000f8008ff */
[----:B------:R-:W-:Y:S02]  /*0450*/  LEA.HI.X.SX32 R15, R9, RZ, 0x1, P1 ;  /* 0x000000ff090f7211 */ /* 0x000fe400008f0eff */
[----:B------:R-:W-:Y:S02]  /*0460*/  IADD3 R9, P1, PT, R11, R20, RZ ;  /* 0x000000140b097210 */ /* 0x000fe40007f3e0ff */
[----:B------:R-:W-:Y:S02]  /*0470*/  LEA.HI.X R13, R13, UR7, R14, 0x1, P0 ;  /* 0x000000070d0d7c11 */ /* 0x000fe400080f0c0e */
[----:B------:R-:W-:Y:S02]  /*0480*/  LEA R14, P0, R8, UR6, 0x1 ;  /* 0x00000006080e7c11 */ /* 0x000fe4000f8008ff */
[C---:B------:R-:W-:Y:S01]  /*0490*/  LEA.HI.X.SX32 R22, R20.reuse, RZ, 0x1, P1 ;  /* 0x000000ff14167211 */ /* 0x040fe200008f0eff */
[--C-:B------:R-:W-:Y:S01]  /*04a0*/  IMAD.IADD R20, R20, 0x1, R10.reuse ;  /* 0x0000000114147824 */ /* 0x100fe200078e020a */
[----:B------:R-:W-:Y:S01]  /*04b0*/  LEA.HI.X R15, R8, UR7, R15, 0x1, P0 ;  /* 0x00000007080f7c11 */ /* 0x000fe200080f0c0f */
[----:B------:R4:W5:Y:S01]  /*04c0*/  LDG.E.U16.CONSTANT R23, desc[UR8][R12.64] ;  /* 0x000000080c177981 */ /* 0x000962000c1e9500 */
[----:B------:R-:W-:Y:S01]  /*04d0*/  LEA R8, P0, R9, UR6, 0x1 ;  /* 0x0000000609087c11 */ /* 0x000fe2000f8008ff */
[----:B0-----:R-:W-:-:S03]  /*04e0*/  IMAD.IADD R18, R20, 0x1, R10 ;  /* 0x0000000114127824 */ /* 0x001fc600078e020a */
[----:B------:R-:W-:Y:S01]  /*04f0*/  LEA.HI.X R9, R9, UR7, R22, 0x1, P0 ;  /* 0x0000000709097c11 */ /* 0x000fe200080f0c16 */
[----:B------:R-:W-:Y:S01]  /*0500*/  IMAD.IADD R22, R18, 0x1, R10 ;  /* 0x0000000112167824 */ /* 0x000fe200078e020a */
[C---:B------:R-:W-:Y:S01]  /*0510*/  IADD3 R26, P0, PT, R11.reuse, R20, RZ ;  /* 0x000000140b1a7210 */ /* 0x040fe20007f1e0ff */
[----:B------:R-:W5:Y:S01]  /*0520*/  LDG.E.U16.CONSTANT R15, desc[UR8][R14.64] ;  /* 0x000000080e0f7981 */ /* 0x000f62000c1e9500 */
[C---:B------:R-:W-:Y:S02]  /*0530*/  IADD3 R24, P1, PT, R11.reuse, R18, RZ ;  /* 0x000000120b187210 */ /* 0x040fe40007f3e0ff */
[----:B------:R-:W-:Y:S01]  /*0540*/  LEA.HI.X.SX32 R27, R20, RZ, 0x1, P0 ;  /* 0x000000ff141b7211 */ /* 0x000fe200000f0eff */
[----:B------:R-:W5:Y:S01]  /*0550*/  LDG.E.U16.CONSTANT R9, desc[UR8][R8.64] ;  /* 0x0000000808097981 */ /* 0x000f62000c1e9500 */
[----:B------:R-:W-:Y:S02]  /*0560*/  LEA R10, P0, R26, UR6, 0x1 ;  /* 0x000000061a0a7c11 */ /* 0x000fe4000f8008ff */
[----:B-1----:R-:W-:-:S02]  /*0570*/  IADD3 R17, P2, PT, R11, R22, RZ ;  /* 0x000000160b117210 */ /* 0x002fc40007f5e0ff */
[----:B------:R-:W-:Y:S02]  /*0580*/  LEA.HI.X.SX32 R25, R18, RZ, 0x1, P1 ;  /* 0x000000ff12197211 */ /* 0x000fe400008f0eff */
[----:B------:R-:W-:Y:S02]  /*0590*/  LEA.HI.X R11, R26, UR7, R27, 0x1, P0 ;  /* 0x000000071a0b7c11 */ /* 0x000fe400080f0c1b */
[----:B----4-:R-:W-:Y:S02]  /*05a0*/  LEA R12, P1, R24, UR6, 0x1 ;  /* 0x00000006180c7c11 */ /* 0x010fe4000f8208ff */
[----:B------:R-:W-:Y:S02]  /*05b0*/  LEA.HI.X.SX32 R22, R22, RZ, 0x1, P2 ;  /* 0x000000ff16167211 */ /* 0x000fe400010f0eff */
[----:B------:R-:W-:Y:S01]  /*05c0*/  LEA R16, P0, R17, UR6, 0x1 ;  /* 0x0000000611107c11 */ /* 0x000fe2000f8008ff */
[----:B------:R-:W4:Y:S01]  /*05d0*/  LDG.E.U16.CONSTANT R11, desc[UR8][R10.64] ;  /* 0x000000080a0b7981 */ /* 0x000f22000c1e9500 */
[----:B------:R-:W-:-:S02]  /*05e0*/  LEA.HI.X R13, R24, UR7, R25, 0x1, P1 ;  /* 0x00000007180d7c11 */ /* 0x000fc400088f0c19 */
[----:B------:R-:W-:-:S04]  /*05f0*/  LEA.HI.X R17, R17, UR7, R22, 0x1, P0 ;  /* 0x0000000711117c11 */ /* 0x000fc800080f0c16 */
[----:B------:R-:W4:Y:S04]  /*0600*/  LDG.E.U16.CONSTANT R13, desc[UR8][R12.64] ;  /* 0x000000080c0d7981 */ /* 0x000f28000c1e9500 */
[----:B------:R-:W4:Y:S04]  /*0610*/  LDG.E.U16.CONSTANT R17, desc[UR8][R16.64] ;  /* 0x0000000810117981 */ /* 0x000f28000c1e9500 */
[----:B--2---:R0:W-:Y:S04]  /*0620*/  STS.U16 [R6], R19 ;  /* 0x0000001306007388 */ /* 0x0041e80000000400 */
[----:B---3--:R0:W-:Y:S04]  /*0630*/  STS.U16 [R6+0x100], R21 ;  /* 0x0001001506007388 */ /* 0x0081e80000000400 */
[----:B-----5:R0:W-:Y:S04]  /*0640*/  STS.U16 [R6+0x200], R23 ;  /* 0x0002001706007388 */ /* 0x0201e80000000400 */
[----:B------:R0:W-:Y:S04]  /*0650*/  STS.U16 [R6+0x300], R15 ;  /* 0x0003000f06007388 */ /* 0x0001e80000000400 */
[----:B------:R0:W-:Y:S04]  /*0660*/  STS.U16 [R6+0x400], R9 ;  /* 0x0004000906007388 */ /* 0x0001e80000000400 */
[----:B----4-:R0:W-:Y:S04]  /*0670*/  STS.U16 [R6+0x500], R11 ;  /* 0x0005000b06007388 */ /* 0x0101e80000000400 */
[----:B------:R0:W-:Y:S04]  /*0680*/  STS.U16 [R6+0x600], R13 ;  /* 0x0006000d06007388 */ /* 0x0001e80000000400 */
[----:B------:R0:W-:Y:S01]  /*0690*/  STS.U16 [R6+0x700], R17 ;  /* 0x0007001106007388 */ /* 0x0001e20000000400 */
[----:B------:R-:W-:Y:S05]  /*06a0*/  BRA `(.L_x_2) ;  /* 0x0000000000f07947 */ /* 0x000fea0003800000 */
.L_x_3:
[C---:B------:R-:W-:Y:S01]  /*06b0*/  LEA R12, P0, R11.reuse, UR10, 0x1 ;  /* 0x0000000a0b0c7c11 */ /* 0x040fe2000f8008ff */
[----:B------:R-:W0:Y:S03]  /*06c0*/  LDCU.64 UR6, c[0x0][0x380] ;  /* 0x00007000ff0677ac */ /* 0x000e260008000a00 */
[----:B------:R-:W-:-:S05]  /*06d0*/  LEA.HI.X R13, R11, UR11, RZ, 0x1, P0 ;  /* 0x0000000b0b0d7c11 */ /* 0x000fca00080f0cff */
[----:B------:R-:W2:Y:S01]  /*06e0*/  LDG.E.U16.CONSTANT R11, desc[UR8][R12.64] ;  /* 0x000000080c0b7981 */ /* 0x000ea2000c1e9500 */
[----:B------:R-:W-:-:S04]  /*06f0*/  IMAD R15, R10, UR4, RZ ;  /* 0x000000040a0f7c24 */ /* 0x000fc8000f8e02ff */
[----:B------:R-:W-:-:S04]  /*0700*/  IMAD.IADD R22, R15, 0x1, R10 ;  /* 0x000000010f167824 */ /* 0x000fc800078e020a */
[----:B------:R-:W-:-:S04]  /*0710*/  IMAD.IADD R28, R22, 0x1, R10 ;  /* 0x00000001161c7824 */ /* 0x000fc800078e020a */
[----:B------:R-:W-:-:S04]  /*0720*/  IMAD.IADD R26, R28, 0x1, R10 ;  /* 0x000000011c1a7824 */ /* 0x000fc800078e020a */
[----:B------:R-:W-:-:S04]  /*0730*/  IMAD.IADD R20, R26, 0x1, R10 ;  /* 0x000000011a147824 */ /* 0x000fc800078e020a */
[----:B------:R-:W-:-:S04]  /*0740*/  IMAD.IADD R27, R20, 0x1, R10 ;  /* 0x00000001141b7824 */ /* 0x000fc800078e020a */
[----:B------:R-:W-:Y:S01]  /*0750*/  IMAD.IADD R25, R27, 0x1, R10 ;  /* 0x000000011b197824 */ /* 0x000fe200078e020a */
[CC--:B--2---:R-:W-:Y:S02]  /*0760*/  IADD3 R8, P0, PT, R15.reuse, R11.reuse, RZ ;  /* 0x0000000b0f087210 */ /* 0x0c4fe40007f1e0ff */
[-C--:B------:R-:W-:Y:S02]  /*0770*/  IADD3 R9, P1, PT, R22, R11.reuse, RZ ;  /* 0x0000000b16097210 */ /* 0x080fe40007f3e0ff */
[----:B------:R-:W-:Y:S02]  /*0780*/  LEA.HI.X.SX32 R15, R15, RZ, 0x1, P0 ;  /* 0x000000ff0f0f7211 */ /* 0x000fe400000f0eff */
[----:B0-----:R-:W-:Y:S02]  /*0790*/  LEA R18, P0, R8, UR6, 0x1 ;  /* 0x0000000608127c11 */ /* 0x001fe4000f8008ff */
[----:B------:R-:W-:Y:S02]  /*07a0*/  IADD3 R21, P2, PT, R26, R11, RZ ;  /* 0x0000000b1a157210 */ /* 0x000fe40007f5e0ff */
[----:B------:R-:W-:-:S02]  /*07b0*/  LEA.HI.X R19, R8, UR7, R15, 0x1, P0 ;  /* 0x0000000708137c11 */ /* 0x000fc400080f0c0f */
[-C--:B------:R-:W-:Y:S02]  /*07c0*/  IADD3 R13, P0, PT, R28, R11.reuse, RZ ;  /* 0x0000000b1c0d7210 */ /* 0x080fe40007f1e0ff */
[----:B------:R-:W-:Y:S02]  /*07d0*/  IADD3 R23, P3, PT, R20, R11, RZ ;  /* 0x0000000b14177210 */ /* 0x000fe40007f7e0ff */
[----:B------:R-:W-:Y:S01]  /*07e0*/  LEA.HI.X.SX32 R22, R22, RZ, 0x1, P1 ;  /* 0x000000ff16167211 */ /* 0x000fe200008f0eff */
[----:B------:R0:W2:Y:S01]  /*07f0*/  LDG.E.U16.CONSTANT R19, desc[UR8][R18.64] ;  /* 0x0000000812137981 */ /* 0x0000a2000c1e9500 */
[----:B------:R-:W-:Y:S02]  /*0800*/  LEA.HI.X.SX32 R28, R28, RZ, 0x1, P0 ;  /* 0x000000ff1c1c7211 */ /* 0x000fe400000f0eff */
[----:B------:R-:W-:Y:S02]  /*0810*/  LEA.HI.X.SX32 R26, R26, RZ, 0x1, P2 ;  /* 0x000000ff1a1a7211 */ /* 0x000fe400010f0eff */
[----:B------:R-:W-:-:S02]  /*0820*/  LEA R16, P1, R13, UR6, 0x1 ;  /* 0x000000060d107c11 */ /* 0x000fc4000f8208ff */
[----:B------:R-:W-:Y:S02]  /*0830*/  LEA R14, P2, R9, UR6, 0x1 ;  /* 0x00000006090e7c11 */ /* 0x000fe4000f8408ff */
[----:B------:R-:W-:Y:S02]  /*0840*/  LEA R12, P0, R21, UR6, 0x1 ;  /* 0x00000006150c7c11 */ /* 0x000fe4000f8008ff */
[----:B------:R-:W-:Y:S02]  /*0850*/  LEA.HI.X.SX32 R24, R20, RZ, 0x1, P3 ;  /* 0x000000ff14187211 */ /* 0x000fe400018f0eff */
[----:B------:R-:W-:Y:S02]  /*0860*/  LEA R8, P3, R23, UR6, 0x1 ;  /* 0x0000000617087c11 */ /* 0x000fe4000f8608ff */
[----:B------:R-:W-:Y:S02]  /*0870*/  LEA.HI.X R17, R13, UR7, R28, 0x1, P1 ;  /* 0x000000070d117c11 */ /* 0x000fe400088f0c1c */
[----:B------:R-:W-:-:S02]  /*0880*/  LEA.HI.X R15, R9, UR7, R22, 0x1, P2 ;  /* 0x00000007090f7c11 */ /* 0x000fc400090f0c16 */
[----:B------:R-:W-:Y:S02]  /*0890*/  LEA.HI.X R13, R21, UR7, R26, 0x1, P0 ;  /* 0x00000007150d7c11 */ /* 0x000fe400080f0c1a */
[-C--:B------:R-:W-:Y:S01]  /*08a0*/  IADD3 R22, P0, PT, R27, R11.reuse, RZ ;  /* 0x0000000b1b167210 */ /* 0x080fe20007f1e0ff */
[----:B------:R1:W3:Y:S01]  /*08b0*/  LDG.E.U16.CONSTANT R21, desc[UR8][R14.64] ;  /* 0x000000080e157981 */ /* 0x0002e2000c1e9500 */
[----:B------:R-:W-:Y:S02]  /*08c0*/  LEA.HI.X R9, R23, UR7, R24, 0x1, P3 ;  /* 0x0000000717097c11 */ /* 0x000fe400098f0c18 */
[----:B------:R-:W-:Y:S01]  /*08d0*/  IADD3 R24, PT, PT, R25, R10, RZ ;  /* 0x0000000a19187210 */ /* 0x000fe20007ffe0ff */
[----:B------:R4:W5:Y:S01]  /*08e0*/  LDG.E.U16.CONSTANT R23, desc[UR8][R16.64] ;  /* 0x0000000810177981 */ /* 0x000962000c1e9500 */
[----:B------:R-:W-:Y:S02]  /*08f0*/  LEA.HI.X.SX32 R27, R27, RZ, 0x1, P0 ;  /* 0x000000ff1b1b7211 */ /* 0x000fe400000f0eff */
[----:B------:R-:W-:Y:S01]  /*0900*/  IADD3 R20, P1, PT, R25, R11, RZ ;  /* 0x0000000b19147210 */ /* 0x000fe20007f3e0ff */
[----:B------:R-:W5:Y:S01]  /*0910*/  LDG.E.U16.CONSTANT R13, desc[UR8][R12.64] ;  /* 0x000000080c0d7981 */ /* 0x000f62000c1e9500 */
[----:B------:R-:W-:-:S02]  /*0920*/  LEA R10, P0, R22, UR6, 0x1 ;  /* 0x00000006160a7c11 */ /* 0x000fc4000f8008ff */
[----:B0-----:R-:W-:Y:S01]  /*0930*/  IADD3 R18, P2, PT, R24, R11, RZ ;  /* 0x0000000b18127210 */ /* 0x001fe20007f5e0ff */
[----:B------:R-:W5:Y:S01]  /*0940*/  LDG.E.U16.CONSTANT R9, desc[UR8][R8.64] ;  /* 0x0000000808097981 */ /* 0x000f62000c1e9500 */
[----:B------:R-:W-:Y:S02]  /*0950*/  LEA.HI.X.SX32 R25, R25, RZ, 0x1, P1 ;  /* 0x000000ff19197211 */ /* 0x000fe400008f0eff */
[----:B------:R-:W-:Y:S02]  /*0960*/  LEA.HI.X R11, R22, UR7, R27, 0x1, P0 ;  /* 0x00000007160b7c11 */ /* 0x000fe400080f0c1b */
[----:B-1----:R-:W-:Y:S02]  /*0970*/  LEA R14, P1, R20, UR6, 0x1 ;  /* 0x00000006140e7c11 */ /* 0x002fe4000f8208ff */
[----:B----4-:R-:W-:Y:S02]  /*0980*/  LEA.HI.X.SX32 R17, R24, RZ, 0x1, P2 ;  /* 0x000000ff18117211 */ /* 0x010fe400010f0eff */
        /* <DEDUP_REMOVED lines=13> */
[----:B------:R1:W-:Y:S02]  /*0a60*/  STS.U16 [R6+0x700], R17 ;  /* 0x0007001106007388 */ /* 0x0003e40000000400 */
.L_x_2:
[----:B------:R-:W-:Y:S05]  /*0a70*/  BSYNC.RECONVERGENT B0 ;  /* 0x0000000000007941 */ /* 0x000fea0003800200 */
.L_x_1:
[----:B01----:R-:W0:Y:S02]  /*0a80*/  LDC R23, c[0x0][0x3ac] ;  /* 0x0000eb00ff177b82 */ /* 0x003e240000000800 */
[----:B0-----:R-:W-:-:S13]  /*0a90*/  ISETP.GE.AND P0, PT, R2, R23, PT ;  /* 0x000000170200720c */ /* 0x001fda0003f06270 */
[----:B------:R-:W-:Y:S05]  /*0aa0*/  @P0 EXIT ;  /* 0x000000000000094d */ /* 0x000fea0003800000 */
[----:B------:R-:W0:Y:S01]  /*0ab0*/  LDCU.U8 UR5, c[0x0][0x3cc] ;  /* 0x00007980ff0577ac */ /* 0x000e220008000000 */
[----:B------:R-:W1:Y:S01]  /*0ac0*/  LDC.64 R8, c[0x0][0x3a0] ;  /* 0x0000e800ff087b82 */ /* 0x000e620000000a00 */
[----:B------:R-:W-:Y:S01]  /*0ad0*/  HFMA2 R22, RZ, 1, 1, RZ ;  /* 0x3c003c00ff167831 */ /* 0x000fe200000000ff */
[----:B0-----:R-:W-:-:S06]  /*0ae0*/  UPRMT UR5, UR5, 0x8880, URZ ;  /* 0x0000888005057896 */ /* 0x001fcc00080000ff */
[----:B------:R-:W-:-:S04]  /*0af0*/  ISETP.NE.AND P0, PT, RZ, UR5, PT ;  /* 0x00000005ff007c0c */ /* 0x000fc8000bf05270 */
[----:B------:R-:W-:Y:S01]  /*0b00*/  ISETP.NE.OR P0, PT, R4, RZ, !P0 ;  /* 0x000000ff0400720c */ /* 0x000fe20004705670 */
[----:B------:R-:W-:Y:S02]  /*0b10*/  HMUL2 R4, R22.H0_H0, R7.H0_H0 ;  /* 0x2000000716047232 */ /* 0x000fe40000000800 */
[----:B------:R-:W-:-:S04]  /*0b20*/  IMAD R7, R23, UR4, R2 ;  /* 0x0000000417077c24 */ /* 0x000fc8000f8e0202 */
[----:B-1----:R-:W-:-:S06]  /*0b30*/  IMAD.WIDE R6, R7, 0x2, R8 ;  /* 0x0000000207067825 */ /* 0x002fcc00078e0208 */
[----:B------:R-:W-:Y:S05]  /*0b40*/  @P0 BRA `(.L_x_4) ;  /* 0x0000000000480947 */ /* 0x000fea0003800000 */
[----:B------:R-:W0:Y:S01]  /*0b50*/  LDC.64 R8, c[0x0][0x3a0] ;  /* 0x0000e800ff087b82 */ /* 0x000e220000000a00 */
[----:B------:R-:W-:-:S04]  /*0b60*/  IMAD R11, R23, UR4, R2 ;  /* 0x00000004170b7c24 */ /* 0x000fc8000f8e0202 */
[----:B0-----:R-:W-:-:S05]  /*0b70*/  IMAD.WIDE R8, R11, 0x2, R8 ;  /* 0x000000020b087825 */ /* 0x001fca00078e0208 */
[----:B------:R0:W-:Y:S01]  /*0b80*/  STG.E.64 desc[UR8][R8.64], RZ ;  /* 0x000000ff08007986 */ /* 0x0001e2000c101b08 */
[----:B------:R-:W-:-:S05]  /*0b90*/  IMAD.WIDE R10, R23, 0x2, R8 ;  /* 0x00000002170a7825 */ /* 0x000fca00078e0208 */
        /* <DEDUP_REMOVED lines=12> */
[----:B------:R0:W-:Y:S02]  /*0c60*/  STG.E.64 desc[UR8][R24.64], RZ ;  /* 0x000000ff18007986 */ /* 0x0001e4000c101b08 */
.L_x_4:
[----:B------:R-:W-:Y:S06]  /*0c70*/  BAR.SYNC.DEFER_BLOCKING 0x0 ;  /* 0x0000000000007b1d */ /* 0x000fec0000010000 */
[----:B------:R1:W-:Y:S01]  /*0c80*/  ATOM.E.ADD.F16x2.RN.STRONG.GPU P0, RZ, desc[UR8][R6.64], R4 ;  /* 0x8000000406ff79a2 */ /* 0x0003e2000c10e108 */
[----:B------:R-:W-:Y:S04]  /*0c90*/  BSSY.RECONVERGENT B0, `(.L_x_5) ;  /* 0x000000e000007945 */ /* 0x000fe80003800200 */
[----:B-1----:R-:W-:Y:S05]  /*0ca0*/  @P0 BRA `(.L_x_6) ;  /* 0x0000000000300947 */ /* 0x002fea0003800000 */
[----:B------:R-:W1:Y:S02]  /*0cb0*/  QSPC.E.S P0, RZ, [R6] ;  /* 0x0000000006ff73aa */ /* 0x000e640000000500 */
[----:B-1----:R-:W-:Y:S05]  /*0cc0*/  @!P0 BRA `(.L_x_7) ;  /* 0x00000000001c8947 */ /* 0x002fea0003800000 */
[----:B0-----:R-:W-:-:S05]  /*0cd0*/  IMAD.MOV.U32 R8, RZ, RZ, R6 ;  /* 0x000000ffff087224 */ /* 0x001fca00078e0006 */
[----:B------:R-:W-:-:S07]  /*0ce0*/  MOV R8, R8 ;  /* 0x0000000800087202 */ /* 0x000fce0000000f00 */
.L_x_8:
[----:B------:R-:W0:Y:S02]  /*0cf0*/  LDS R10, [R8] ;  /* 0x00000000080a7984 */ /* 0x000e240000000800 */
[----:B0-----:R-:W-:-:S05]  /*0d00*/  HADD2 R11, R10, R4 ;  /* 0x000000040a0b7230 */ /* 0x001fca0000000000 */
[----:B------:R-:W0:Y:S02]  /*0d10*/  ATOMS.CAST.SPIN P0, [R8], R10, R11 ;  /* 0x0000000a0800758d */ /* 0x000e24000180000b */
[----:B0-----:R-:W-:Y:S05]  /*0d20*/  @!P0 BRA `(.L_x_8) ;  /* 0xfffffffc00f08947 */ /* 0x001fea000383ffff */
[----:B------:R-:W-:Y:S05]  /*0d30*/  BRA `(.L_x_6) ;  /* 0x00000000000c7947 */ /* 0x000fea0003800000 */
.L_x_7:
[----:B0-----:R-:W2:Y:S02]  /*0d40*/  LD.E R9, desc[UR8][R6.64] ;  /* 0x0000000806097980 */ /* 0x001ea4000c101900 */
[----:B--2---:R-:W-:-:S05]  /*0d50*/  IMAD.IADD R9, R4, 0x1, R9 ;  /* 0x0000000104097824 */ /* 0x004fca00078e0209 */
[----:B------:R1:W-:Y:S02]  /*0d60*/  ST.E desc[UR8][R6.64], R9 ;  /* 0x0000000906007985 */ /* 0x0003e4000c101908 */
.L_x_6:
[----:B------:R-:W-:Y:S05]  /*0d70*/  BSYNC.RECONVERGENT B0 ;  /* 0x0000000000007941 */ /* 0x000fea0003800200 */
.L_x_5:
[----:B------:R2:W-:Y:S01]  /*0d80*/  ATOM.E.ADD.F16x2.RN.STRONG.GPU P0, RZ, desc[UR8][R6.64+0x4], R4 ;  /* 0x8000040406ff79a2 */ /* 0x0005e2000c10e108 */
[----:B------:R-:W-:Y:S04]  /*0d90*/  BSSY.RECONVERGENT B0, `(.L_x_9) ;  /* 0x000000e000007945 */ /* 0x000fe80003800200 */
[----:B--2---:R-:W-:Y:S05]  /*0da0*/  @P0 BRA `(.L_x_10) ;  /* 0x0000000000300947 */ /* 0x004fea0003800000 */
[----:B------:R-:W2:Y:S02]  /*0db0*/  QSPC.E.S P0, RZ, [R6+0x4] ;  /* 0x0000040006ff73aa */ /* 0x000ea40000000500 */
[----:B--2---:R-:W-:Y:S05]  /*0dc0*/  @!P0 BRA `(.L_x_11) ;  /* 0x00000000001c8947 */ /* 0x004fea0003800000 */
[----:B0-----:R-:W-:-:S05]  /*0dd0*/  IMAD.MOV.U32 R8, RZ, RZ, R6 ;  /* 0x000000ffff087224 */ /* 0x001fca00078e0006 */
[----:B------:R-:W-:-:S07]  /*0de0*/  MOV R8, R8 ;  /* 0x0000000800087202 */ /* 0x000fce0000000f00 */
.L_x_12:
[----:B------:R-:W0:Y:S02]  /*0df0*/  LDS R10, [R8+0x4] ;  /* 0x00000400080a7984 */ /* 0x000e240000000800 */
[----:B0-----:R-:W-:-:S05]  /*0e00*/  HFMA2 R11, R10, 1, 1, R4 ;  /* 0x3c003c000a0b7831 */ /* 0x001fca0000000004 */
[----:B------:R-:W0:Y:S02]  /*0e10*/  ATOMS.CAST.SPIN P0, [R8+0x4], R10, R11 ;  /* 0x0000040a0800758d */ /* 0x000e24000180000b */
[----:B0-----:R-:W-:Y:S05]  /*0e20*/  @!P0 BRA `(.L_x_12) ;  /* 0xfffffffc00f08947 */ /* 0x001fea000383ffff */
[----:B------:R-:W-:Y:S05]  /*0e30*/  BRA `(.L_x_10) ;  /* 0x00000000000c7947 */ /* 0x000fea0003800000 */
.L_x_11:
[----:B01----:R-:W2:Y:S02]  /*0e40*/  LD.E R9, desc[UR8][R6.64+0x4] ;  /* 0x0000040806097980 */ /* 0x003ea4000c101900 */
[----:B--2---:R-:W-:-:S05]  /*0e50*/  IMAD.IADD R9, R4, 0x1, R9 ;  /* 0x0000000104097824 */ /* 0x004fca00078e0209 */
[----:B------:R2:W-:Y:S02]  /*0e60*/  ST.E desc[UR8][R6.64+0x4], R9 ;  /* 0x0000040906007985 */ /* 0x0005e4000c101908 */
.L_x_10:
[----:B------:R-:W-:Y:S05]  /*0e70*/  BSYNC.RECONVERGENT B0 ;  /* 0x0000000000007941 */ /* 0x000fea0003800200 */
.L_x_9:
[----:B------:R-:W-:Y:S02]  /*0e80*/  HMUL2 R4, R22.H0_H0, R3.H0_H0 ;  /* 0x2000000316047232 */ /* 0x000fe40000000800 */
[----:B-12---:R-:W-:-:S05]  /*0e90*/  IMAD.WIDE R6, R23, 0x2, R6 ;  /* 0x0000000217067825 */ /* 0x006fca00078e0206 */
[----:B------:R1:W-:Y:S01]  /*0ea0*/  ATOM.E.ADD.F16x2.RN.STRONG.GPU P0, RZ, desc[UR8][R6.64], R4 ;  /* 0x8000000406ff79a2 */ /* 0x0003e2000c10e108 */
[----:B------:R-:W-:Y:S04]  /*0eb0*/  BSSY.RECONVERGENT B0, `(.L_x_13) ;  /* 0x000000e000007945 */ /* 0x000fe80003800200 */
[----:B-1----:R-:W-:Y:S05]  /*0ec0*/  @P0 BRA `(.L_x_14) ;  /* 0x0000000000300947 */ /* 0x002fea0003800000 */
[----:B------:R-:W1:Y:S02]  /*0ed0*/  QSPC.E.S P0, RZ, [R6] ;  /* 0x0000000006ff73aa */ /* 0x000e640000000500 */
[----:B-1----:R-:W-:Y:S05]  /*0ee0*/  @!P0 BRA `(.L_x_15) ;  /* 0x00000000001c8947 */ /* 0x002fea0003800000 */
[----:B------:R-:W-:-:S05]  /*0ef0*/  IMAD.MOV.U32 R2, RZ, RZ, R6 ;  /* 0x000000ffff027224 */ /* 0x000fca00078e0006 */
[----:B------:R-:W-:-:S07]  /*0f00*/  MOV R2, R2 ;  /* 0x0000000200027202 */ /* 0x000fce0000000f00 */
.L_x_16:
[----:B0-----:R-:W0:Y:S02]  /*0f10*/  LDS R8, [R2] ;  /* 0x0000000002087984 */ /* 0x001e240000000800 */
[----:B0-----:R-:W-:-:S05]  /*0f20*/  HADD2 R9, R8, R4 ;  /* 0x0000000408097230 */ /* 0x001fca0000000000 */
[----:B------:R-:W0:Y:S02]  /*0f30*/  ATOMS.CAST.SPIN P0, [R2], R8, R9 ;  /* 0x000000080200758d */ /* 0x000e240001800009 */
[----:B0-----:R-:W-:Y:S05]  /*0f40*/  @!P0 BRA `(.L_x_16) ;  /* 0xfffffffc00f08947 */ /* 0x001fea000383ffff */
[----:B------:R-:W-:Y:S05]  /*0f50*/  BRA `(.L_x_14) ;  /* 0x00000000000c7947 */ /* 0x000fea0003800000 */
.L_x_15:
[----:B------:R-:W2:Y:S02]  /*0f60*/  LD.E R3, desc[UR8][R6.64] ;  /* 0x0000000806037980 */ /* 0x000ea4000c101900 */
[----:B--2---:R-:W-:-:S05]  /*0f70*/  IMAD.IADD R3, R4, 0x1, R3 ;  /* 0x0000000104037824 */ /* 0x004fca00078e0203 */
[----:B------:R1:W-:Y:S02]  /*0f80*/  ST.E desc[UR8][R6.64], R3 ;  /* 0x0000000306007985 */ /* 0x0003e4000c101908 */
.L_x_14:
[----:B------:R-:W-:Y:S05]  /*0f90*/  BSYNC.RECONVERGENT B0 ;  /* 0x0000000000007941 */ /* 0x000fea0003800200 */
.L_x_13:
[----:B------:R2:W-:Y:S01]  /*0fa0*/  ATOM.E.ADD.F16x2.RN.STRONG.GPU P0, RZ, desc[UR8][R6.64+0x4], R4 ;  /* 0x8000040406ff79a2 */ /* 0x0005e2000c10e108 */
[----:B------:R-:W-:Y:S04]  /*0fb0*/  BSSY.RECONVERGENT B0, `(.L_x_17) ;  /* 0x000000e000007945 */ /* 0x000fe80003800200 */
[----:B--2---:R-:W-:Y:S05]  /*0fc0*/  @P0 BRA `(.L_x_18) ;  /* 0x0000000000300947 */ /* 0x004fea0003800000 */
[----:B------:R-:W2:Y:S02]  /*0fd0*/  QSPC.E.S P0, RZ, [R6+0x4] ;  /* 0x0000040006ff73aa */ /* 0x000ea40000000500 */
[----:B--2---:R-:W-:Y:S05]  /*0fe0*/  @!P0 BRA `(.L_x_19) ;  /* 0x00000000001c8947 */ /* 0x004fea0003800000 */
[----:B------:R-:W-:-:S05]  /*0ff0*/  IMAD.MOV.U32 R2, RZ, RZ, R6 ;  /* 0x000000ffff027224 */ /* 0x000fca00078e0006 */
[----:B------:R-:W-:-:S07]  /*1000*/  MOV R2, R2 ;  /* 0x0000000200027202 */ /* 0x000fce0000000f00 */
.L_x_20:
[----:B0-----:R-:W0:Y:S02]  /*1010*/  LDS R8, [R2+0x4] ;  /* 0x0000040002087984 */ /* 0x001e240000000800 */
[----:B0-----:R-:W-:-:S05]  /*1020*/  HFMA2 R9, R8, 1, 1, R4 ;  /* 0x3c003c0008097831 */ /* 0x001fca0000000004 */
[----:B------:R-:W0:Y:S02]  /*1030*/  ATOMS.CAST.SPIN P0, [R2+0x4], R8, R9 ;  /* 0x000004080200758d */ /* 0x000e240001800009 */
[----:B0-----:R-:W-:Y:S05]  /*1040*/  @!P0 BRA `(.L_x_20) ;  /* 0xfffffffc00f08947 */ /* 0x001fea000383ffff */
[----:B------:R-:W-:Y:S05]  /*1050*/  BRA `(.L_x_18) ;  /* 0x00000000000c7947 */ /* 0x000fea0003800000 */
.L_x_19:
[----:B-1----:R-:W2:Y:S02]  /*1060*/  LD.E R3, desc[UR8][R6.64+0x4] ;  /* 0x0000040806037980 */ /* 0x002ea4000c101900 */
[----:B--2---:R-:W-:-:S05]  /*1070*/  IMAD.IADD R3, R4, 0x1, R3 ;  /* 0x0000000104037824 */ /* 0x004fca00078e0203 */
[----:B------:R2:W-:Y:S02]  /*1080*/  ST.E desc[UR8][R6.64+0x4], R3 ;  /* 0x0000040306007985 */ /* 0x0005e4000c101908 */
.L_x_18:
[----:B------:R-:W-:Y:S05]  /*1090*/  BSYNC.RECONVERGENT B0 ;  /* 0x0000000000007941 */ /* 0x000fea0003800200 */
.L_x_17:
        /* <DEDUP_REMOVED lines=9> */
.L_x_24:
[----:B0-----:R-:W0:Y:S02]  /*1130*/  LDS R8, [R2] ;  /* 0x0000000002087984 */ /* 0x001e240000000800 */
[----:B0-----:R-:W-:-:S05]  /*1140*/  HADD2 R9, R8, R0 ;  /* 0x0000000008097230 */ /* 0x001fca0000000000 */
[----:B------:R-:W0:Y:S02]  /*1150*/  ATOMS.CAST.SPIN P0, [R2], R8, R9 ;  /* 0x000000080200758d */ /* 0x000e240001800009 */
[----:B0-----:R-:W-:Y:S05]  /*1160*/  @!P0 BRA `(.L_x_24) ;  /* 0xfffffffc00f08947 */ /* 0x001fea000383ffff */
[----:B------:R-:W-:Y:S05]  /*1170*/  BRA `(.L_x_22) ;  /* 0x00000000000c7947 */ /* 0x000fea0003800000 */
.L_x_23:
[----:B------:R-:W2:Y:S02]  /*1180*/  LD.E R3, desc[UR8][R6.64] ;  /* 0x0000000806037980 */ /* 0x000ea4000c101900 */
[----:B--2---:R-:W-:-:S05]  /*1190*/  IMAD.IADD R3, R0, 0x1, R3 ;  /* 0x0000000100037824 */ /* 0x004fca00078e0203 */
[----:B------:R1:W-:Y:S02]  /*11a0*/  ST.E desc[UR8][R6.64], R3 ;  /* 0x0000000306007985 */ /* 0x0003e4000c101908 */
.L_x_22:
[----:B------:R-:W-:Y:S05]  /*11b0*/  BSYNC.RECONVERGENT B0 ;  /* 0x0000000000007941 */ /* 0x000fea0003800200 */
.L_x_21:
[----:B------:R2:W-:Y:S01]  /*11c0*/  ATOM.E.ADD.F16x2.RN.STRONG.GPU P0, RZ, desc[UR8][R6.64+0x4], R0 ;  /* 0x8000040006ff79a2 */ /* 0x0005e2000c10e108 */
[----:B------:R-:W-:Y:S04]  /*11d0*/  BSSY.RECONVERGENT B0, `(.L_x_25) ;  /* 0x000000e000007945 */ /* 0x000fe80003800200 */
[----:B--2---:R-:W-:Y:S05]  /*11e0*/  @P0 BRA `(.L_x_26) ;  /* 0x0000000000300947 */ /* 0x004fea0003800000 */
[----:B------:R-:W2:Y:S02]  /*11f0*/  QSPC.E.S P0, RZ, [R6+0x4] ;  /* 0x0000040006ff73aa */ /* 0x000ea40000000500 */
[----:B--2---:R-:W-:Y:S05]  /*1200*/  @!P0 BRA `(.L_x_27) ;  /* 0x00000000001c8947 */ /* 0x004fea0003800000 */
[----:B------:R-:W-:-:S05]  /*1210*/  IMAD.MOV.U32 R2, RZ, RZ, R6 ;  /* 0x000000ffff027224 */ /* 0x000fca00078e0006 */
[----:B------:R-:W-:-:S07]  /*1220*/  MOV R2, R2 ;  /* 0x0000000200027202 */ /* 0x000fce0000000f00 */
.L_x_28:
[----:B0-----:R-:W0:Y:S02]  /*1230*/  LDS R8, [R2+0x4] ;  /* 0x0000040002087984 */ /* 0x001e240000000800 */
[----:B0-----:R-:W-:-:S05]  /*1240*/  HFMA2 R9, R8, 1, 1, R0 ;  /* 0x3c003c0008097831 */ /* 0x001fca0000000000 */
[----:B------:R-:W0:Y:S02]  /*1250*/  ATOMS.CAST.SPIN P0, [R2+0x4], R8, R9 ;  /* 0x000004080200758d */ /* 0x000e240001800009 */
[----:B0-----:R-:W-:Y:S05]  /*1260*/  @!P0 BRA `(.L_x_28) ;  /* 0xfffffffc00f08947 */ /* 0x001fea000383ffff */
[----:B------:R-:W-:Y:S05]  /*1270*/  BRA `(.L_x_26) ;  /* 0x00000000000c7947 */ /* 0x000fea0003800000 */
.L_x_27:
[----:B-1----:R-:W2:Y:S02]  /*1280*/  LD.E R3, desc[UR8][R6.64+0x4] ;  /* 0x0000040806037980 */ /* 0x002ea4000c101900 */
[----:B--2---:R-:W-:-:S05]  /*1290*/  IADD3 R3, PT, PT, R0, R3, RZ ;  /* 0x0000000300037210 */ /* 0x004fca0007ffe0ff */
[----:B------:R2:W-:Y:S02]  /*12a0*/  ST.E desc[UR8][R6.64+0x4], R3 ;  /* 0x0000040306007985 */ /* 0x0005e4000c101908 */
.L_x_26:
[----:B------:R-:W-:Y:S05]  /*12b0*/  BSYNC.RECONVERGENT B0 ;  /* 0x0000000000007941 */ /* 0x000fea0003800200 */
.L_x_25:
        /* <DEDUP_REMOVED lines=9> */
.L_x_32:
[----:B0-----:R-:W0:Y:S02]  /*1350*/  LDS R8, [R2] ;  /* 0x0000000002087984 */ /* 0x001e240000000800 */
[----:B0-----:R-:W-:-:S05]  /*1360*/  HADD2 R9, R8, R5 ;  /* 0x0000000508097230 */ /* 0x001fca0000000000 */
[----:B------:R-:W0:Y:S02]  /*1370*/  ATOMS.CAST.SPIN P0, [R2], R8, R9 ;  /* 0x000000080200758d */ /* 0x000e240001800009 */
[----:B0-----:R-:W-:Y:S05]  /*1380*/  @!P0 BRA `(.L_x_32) ;  /* 0xfffffffc00f08947 */ /* 0x001fea000383ffff */
[----:B------:R-:W-:Y:S05]  /*1390*/  BRA `(.L_x_30) ;  /* 0x00000000000c7947 */ /* 0x000fea0003800000 */
.L_x_31:
[----:B------:R-:W2:Y:S02]  /*13a0*/  LD.E R0, desc[UR8][R6.64] ;  /* 0x0000000806007980 */ /* 0x000ea4000c101900 */
[----:B--2---:R-:W-:-:S05]  /*13b0*/  IMAD.IADD R3, R5, 0x1, R0 ;  /* 0x0000000105037824 */ /* 0x004fca00078e0200 */
[----:B------:R1:W-:Y:S02]  /*13c0*/  ST.E desc[UR8][R6.64], R3 ;  /* 0x0000000306007985 */ /* 0x0003e4000c101908 */
.L_x_30:
[----:B------:R-:W-:Y:S05]  /*13d0*/  BSYNC.RECONVERGENT B0 ;  /* 0x0000000000007941 */ /* 0x000fea0003800200 */
.L_x_29:
[----:B------:R2:W-:Y:S01]  /*13e0*/  ATOM.E.ADD.F16x2.RN.STRONG.GPU P0, RZ, desc[UR8][R6.64+0x4], R5 ;  /* 0x8000040506ff79a2 */ /* 0x0005e2000c10e108 */
[----:B------:R-:W-:Y:S04]  /*13f0*/  BSSY.RECONVERGENT B0, `(.L_x_33) ;  /* 0x000000e000007945 */ /* 0x000fe80003800200 */
[----:B--2---:R-:W-:Y:S05]  /*1400*/  @P0 BRA `(.L_x_34) ;  /* 0x0000000000300947 */ /* 0x004fea0003800000 */
[----:B------:R-:W2:Y:S02]  /*1410*/  QSPC.E.S P0, RZ, [R6+0x4] ;  /* 0x0000040006ff73aa */ /* 0x000ea40000000500 */
[----:B--2---:R-:W-:Y:S05]  /*1420*/  @!P0 BRA `(.L_x_35) ;  /* 0x00000000001c8947 */ /* 0x004fea0003800000 */
[----:B------:R-:W-:-:S05]  /*1430*/  IMAD.MOV.U32 R2, RZ, RZ, R6 ;  /* 0x000000ffff027224 */ /* 0x000fca00078e0006 */
[----:B------:R-:W-:-:S07]  /*1440*/  MOV R2, R2 ;  /* 0x0000000200027202 */ /* 0x000fce0000000f00 */
.L_x_36:
[----:B0-----:R-:W0:Y:S02]  /*1450*/  LDS R8, [R2+0x4] ;  /* 0x0000040002087984 */ /* 0x001e240000000800 */
[----:B0-----:R-:W-:-:S05]  /*1460*/  HFMA2 R9, R8, 1, 1, R5 ;  /* 0x3c003c0008097831 */ /* 0x001fca0000000005 */
[----:B------:R-:W0:Y:S02]  /*1470*/  ATOMS.CAST.SPIN P0, [R2+0x4], R8, R9 ;  /* 0x000004080200758d */ /* 0x000e240001800009 */
[----:B0-----:R-:W-:Y:S05]  /*1480*/  @!P0 BRA `(.L_x_36) ;  /* 0xfffffffc00f08947 */ /* 0x001fea000383ffff */
[----:B------:R-:W-:Y:S05]  /*1490*/  BRA `(.L_x_34) ;  /* 0x00000000000c7947 */ /* 0x000fea0003800000 */
.L_x_35:
[----:B------:R-:W2:Y:S02]  /*14a0*/  LD.E R0, desc[UR8][R6.64+0x4] ;  /* 0x0000040806007980 */ /* 0x000ea4000c101900 */
[----:B--2---:R-:W-:-:S05]  /*14b0*/  IMAD.IADD R5, R5, 0x1, R0 ;  /* 0x0000000105057824 */ /* 0x004fca00078e0200 */
[----:B------:R2:W-:Y:S02]  /*14c0*/  ST.E desc[UR8][R6.64+0x4], R5 ;  /* 0x0000040506007985 */ /* 0x0005e4000c101908 */
.L_x_34:
[----:B------:R-:W-:Y:S05]  /*14d0*/  BSYNC.RECONVERGENT B0 ;  /* 0x0000000000007941 */ /* 0x000fea0003800200 */
.L_x_33:
[----:B------:R-:W-:Y:S02]  /*14e0*/  HMUL2 R22, R22.H0_H0, R0 ;  /* 0x0000000016167232 */ /* 0x000fe40000000800 */
        /* <DEDUP_REMOVED lines=8> */
.L_x_40:
[----:B------:R-:W1:Y:S02]  /*1570*/  LDS R4, [R2] ;  /* 0x0000000002047984 */ /* 0x000e640000000800 */
[----:B-1----:R-:W-:-:S05]  /*1580*/  HADD2 R5, R4, R22 ;  /* 0x0000001604057230 */ /* 0x002fca0000000000 */
[----:B------:R-:W1:Y:S02]  /*1590*/  ATOMS.CAST.SPIN P0, [R2], R4, R5 ;  /* 0x000000040200758d */ /* 0x000e640001800005 */
[----:B-1----:R-:W-:Y:S05]  /*15a0*/  @!P0 BRA `(.L_x_40) ;  /* 0xfffffffc00f08947 */ /* 0x002fea000383ffff */
[----:B------:R-:W-:Y:S05]  /*15b0*/  BRA `(.L_x_38) ;  /* 0x00000000000c7947 */ /* 0x000fea0003800000 */
.L_x_39:
[----:B------:R-:W2:Y:S02]  /*15c0*/  LD.E R3, desc[UR8][R6.64] ;  /* 0x0000000806037980 */ /* 0x000ea4000c101900 */
[----:B--2---:R-:W-:-:S05]  /*15d0*/  IMAD.IADD R3, R22, 0x1, R3 ;  /* 0x0000000116037824 */ /* 0x004fca00078e0203 */
[----:B------:R1:W-:Y:S02]  /*15e0*/  ST.E desc[UR8][R6.64], R3 ;  /* 0x0000000306007985 */ /* 0x0003e4000c101908 */
.L_x_38:
[----:B------:R-:W-:Y:S05]  /*15f0*/  BSYNC.RECONVERGENT B0 ;  /* 0x0000000000007941 */ /* 0x000fea0003800200 */
.L_x_37:
[----:B------:R2:W-:Y:S01]  /*1600*/  ATOM.E.ADD.F16x2.RN.STRONG.GPU P0, RZ, desc[UR8][R6.64+0x4], R22 ;  /* 0x8000041606ff79a2 */ /* 0x0005e2000c10e108 */
[----:B------:R-:W-:Y:S04]  /*1610*/  BSSY.RECONVERGENT B0, `(.L_x_41) ;  /* 0x000000e000007945 */ /* 0x000fe80003800200 */
[----:B--2---:R-:W-:Y:S05]  /*1620*/  @P0 BRA `(.L_x_42) ;  /* 0x0000000000300947 */ /* 0x004fea0003800000 */
[----:B------:R-:W2:Y:S02]  /*1630*/  QSPC.E.S P0, RZ, [R6+0x4] ;  /* 0x0000040006ff73aa */ /* 0x000ea40000000500 */
[----:B--2---:R-:W-:Y:S05]  /*1640*/  @!P0 BRA `(.L_x_43) ;  /* 0x00000000001c8947 */ /* 0x004fea0003800000 */
[----:B------:R-:W-:-:S05]  /*1650*/  IMAD.MOV.U32 R2, RZ, RZ, R6 ;  /* 0x000000ffff027224 */ /* 0x000fca00078e0006 */
[----:B------:R-:W-:-:S07]  /*1660*/  MOV R2, R2 ;  /* 0x0000000200027202 */ /* 0x000fce0000000f00 */
.L_x_44:
[----:B------:R-:W2:Y:S02]  /*1670*/  LDS R4, [R2+0x4] ;  /* 0x0000040002047984 */ /* 0x000ea40000000800 */
[----:B--2---:R-:W-:-:S05]  /*1680*/  HFMA2 R5, R4, 1, 1, R22 ;  /* 0x3c003c0004057831 */ /* 0x004fca0000000016 */
[----:B------:R-:W2:Y:S02]  /*1690*/  ATOMS.CAST.SPIN P0, [R2+0x4], R4, R5 ;  /* 0x000004040200758d */ /* 0x000ea40001800005 */
[----:B--2---:R-:W-:Y:S05]  /*16a0*/  @!P0 BRA `(.L_x_44) ;  /* 0xfffffffc00f08947 */ /* 0x004fea000383ffff */
[----:B------:R-:W-:Y:S05]  /*16b0*/  BRA `(.L_x_42) ;  /* 0x00000000000c7947 */ /* 0x000fea0003800000 */
.L_x_43:
[----:B-1----:R-:W2:Y:S02]  /*16c0*/  LD.E R3, desc[UR8][R6.64+0x4] ;  /* 0x0000040806037980 */ /* 0x002ea4000c101900 */
[----:B--2---:R-:W-:-:S05]  /*16d0*/  IMAD.IADD R3, R22, 0x1, R3 ;  /* 0x0000000116037824 */ /* 0x004fca00078e0203 */
[----:B------:R2:W-:Y:S02]  /*16e0*/  ST.E desc[UR8][R6.64+0x4], R3 ;  /* 0x0000040306007985 */ /* 0x0005e4000c101908 */
.L_x_42:
[----:B------:R-:W-:Y:S05]  /*16f0*/  BSYNC.RECONVERGENT B0 ;  /* 0x0000000000007941 */ /* 0x000fea0003800200 */
.L_x_41:
        /* <DEDUP_REMOVED lines=8> */
.L_x_48:
[----:B------:R-:W1:Y:S02]  /*1780*/  LDS R4, [R2] ;  /* 0x0000000002047984 */ /* 0x000e640000000800 */
[----:B-1----:R-:W-:-:S05]  /*1790*/  HADD2 R5, R4, R22 ;  /* 0x0000001604057230 */ /* 0x002fca0000000000 */
[----:B------:R-:W1:Y:S02]  /*17a0*/  ATOMS.CAST.SPIN P0, [R2], R4, R5 ;  /* 0x000000040200758d */ /* 0x000e640001800005 */
[----:B-1----:R-:W-:Y:S05]  /*17b0*/  @!P0 BRA `(.L_x_48) ;  /* 0xfffffffc00f08947 */ /* 0x002fea000383ffff */
[----:B------:R-:W-:Y:S05]  /*17c0*/  BRA `(.L_x_46) ;  /* 0x00000000000c7947 */ /* 0x000fea0003800000 */
.L_x_47:
[----:B------:R-:W2:Y:S02]  /*17d0*/  LD.E R3, desc[UR8][R6.64] ;  /* 0x0000000806037980 */ /* 0x000ea4000c101900 */
[----:B--2---:R-:W-:-:S05]  /*17e0*/  IMAD.IADD R3, R22, 0x1, R3 ;  /* 0x0000000116037824 */ /* 0x004fca00078e0203 */
[----:B------:R1:W-:Y:S02]  /*17f0*/  ST.E desc[UR8][R6.64], R3 ;  /* 0x0000000306007985 */ /* 0x0003e4000c101908 */
.L_x_46:
[----:B------:R-:W-:Y:S05]  /*1800*/  BSYNC.RECONVERGENT B0 ;  /* 0x0000000000007941 */ /* 0x000fea0003800200 */
.L_x_45:
[----:B------:R2:W-:Y:S01]  /*1810*/  ATOM.E.ADD.F16x2.RN.STRONG.GPU P0, RZ, desc[UR8][R6.64+0x4], R22 ;  /* 0x8000041606ff79a2 */ /* 0x0005e2000c10e108 */
[----:B------:R-:W-:Y:S04]  /*1820*/  BSSY.RECONVERGENT B0, `(.L_x_49) ;  /* 0x000000e000007945 */ /* 0x000fe80003800200 */
[----:B--2---:R-:W-:Y:S05]  /*1830*/  @P0 BRA `(.L_x_50) ;  /* 0x0000000000300947 */ /* 0x004fea0003800000 */
[----:B------:R-:W2:Y:S02]  /*1840*/  QSPC.E.S P0, RZ, [R6+0x4] ;  /* 0x0000040006ff73aa */ /* 0x000ea40000000500 */
[----:B--2---:R-:W-:Y:S05]  /*1850*/  @!P0 BRA `(.L_x_51) ;  /* 0x00000000001c8947 */ /* 0x004fea0003800000 */
[----:B------:R-:W-:-:S04]  /*1860*/  MOV R2, R6 ;  /* 0x0000000600027202 */ /* 0x000fc80000000f00 */
[----:B------:R-:W-:-:S07]  /*1870*/  MOV R2, R2 ;  /* 0x0000000200027202 */ /* 0x000fce0000000f00 */
.L_x_52:
[----:B------:R-:W2:Y:S02]  /*1880*/  LDS R4, [R2+0x4] ;  /* 0x0000040002047984 */ /* 0x000ea40000000800 */
[----:B--2---:R-:W-:-:S05]  /*1890*/  HFMA2 R5, R4, 1, 1, R22 ;  /* 0x3c003c0004057831 */ /* 0x004fca0000000016 */
[----:B------:R-:W2:Y:S02]  /*18a0*/  ATOMS.CAST.SPIN P0, [R2+0x4], R4, R5 ;  /* 0x000004040200758d */ /* 0x000ea40001800005 */
[----:B--2---:R-:W-:Y:S05]  /*18b0*/  @!P0 BRA `(.L_x_52) ;  /* 0xfffffffc00f08947 */ /* 0x004fea000383ffff */
[----:B------:R-:W-:Y:S05]  /*18c0*/  BRA `(.L_x_50) ;  /* 0x00000000000c7947 */ /* 0x000fea0003800000 */
.L_x_51:
[----:B-1----:R-:W2:Y:S02]  /*18d0*/  LD.E R3, desc[UR8][R6.64+0x4] ;  /* 0x0000040806037980 */ /* 0x002ea4000c101900 */
[----:B--2---:R-:W-:-:S05]  /*18e0*/  IMAD.IADD R3, R22, 0x1, R3 ;  /* 0x0000000116037824 */ /* 0x004fca00078e0203 */
[----:B------:R2:W-:Y:S02]  /*18f0*/  ST.E desc[UR8][R6.64+0x4], R3 ;  /* 0x0000040306007985 */ /* 0x0005e4000c101908 */
.L_x_50:
[----:B------:R-:W-:Y:S05]  /*1900*/  BSYNC.RECONVERGENT B0 ;  /* 0x0000000000007941 */ /* 0x000fea0003800200 */
.L_x_49:
        /* <DEDUP_REMOVED lines=8> */
.L_x_56:
[----:B------:R-:W1:Y:S02]  /*1990*/  LDS R4, [R2] ;  /* 0x0000000002047984 */ /* 0x000e640000000800 */
[----:B-1----:R-:W-:-:S05]  /*19a0*/  HADD2 R5, R4, R22 ;  /* 0x0000001604057230 */ /* 0x002fca0000000000 */
[----:B------:R-:W1:Y:S02]  /*19b0*/  ATOMS.CAST.SPIN P0, [R2], R4, R5 ;  /* 0x000000040200758d */ /* 0x000e640001800005 */
[----:B-1----:R-:W-:Y:S05]  /*19c0*/  @!P0 BRA `(.L_x_56) ;  /* 0xfffffffc00f08947 */ /* 0x002fea000383ffff */
[----:B------:R-:W-:Y:S05]  /*19d0*/  BRA `(.L_x_54) ;  /* 0x00000000000c7947 */ /* 0x000fea0003800000 */
.L_x_55:
[----:B------:R-:W2:Y:S02]  /*19e0*/  LD.E R3, desc[UR8][R6.64] ;  /* 0x0000000806037980 */ /* 0x000ea4000c101900 */
[----:B--2---:R-:W-:-:S05]  /*19f0*/  IMAD.IADD R3, R22, 0x1, R3 ;  /* 0x0000000116037824 */ /* 0x004fca00078e0203 */
[----:B------:R1:W-:Y:S02]  /*1a00*/  ST.E desc[UR8][R6.64], R3 ;  /* 0x0000000306007985 */ /* 0x0003e4000c101908 */
.L_x_54:
[----:B------:R-:W-:Y:S05]  /*1a10*/  BSYNC.RECONVERGENT B0 ;  /* 0x0000000000007941 */ /* 0x000fea0003800200 */
.L_x_53:
[----:B------:R2:W-:Y:S01]  /*1a20*/  ATOM.E.ADD.F16x2.RN.STRONG.GPU P0, RZ, desc[UR8][R6.64+0x4], R22 ;  /* 0x8000041606ff79a2 */ /* 0x0005e2000c10e108 */
[----:B------:R-:W-:Y:S04]  /*1a30*/  BSSY.RECONVERGENT B0, `(.L_x_57) ;  /* 0x000000e000007945 */ /* 0x000fe80003800200 */
[----:B--2---:R-:W-:Y:S05]  /*1a40*/  @P0 BRA `(.L_x_58) ;  /* 0x0000000000300947 */ /* 0x004fea0003800000 */
[----:B------:R-:W2:Y:S02]  /*1a50*/  QSPC.E.S P0, RZ, [R6+0x4] ;  /* 0x0000040006ff73aa */ /* 0x000ea40000000500 */
[----:B--2---:R-:W-:Y:S05]  /*1a60*/  @!P0 BRA `(.L_x_59) ;  /* 0x00000000001c8947 */ /* 0x004fea0003800000 */
[----:B------:R-:W-:-:S05]  /*1a70*/  IMAD.MOV.U32 R2, RZ, RZ, R6 ;  /* 0x000000ffff027224 */ /* 0x000fca00078e0006 */
[----:B------:R-:W-:-:S07]  /*1a80*/  MOV R2, R2 ;  /* 0x0000000200027202 */ /* 0x000fce0000000f00 */
.L_x_60:
[----:B------:R-:W2:Y:S02]  /*1a90*/  LDS R4, [R2+0x4] ;  /* 0x0000040002047984 */ /* 0x000ea40000000800 */
[----:B--2---:R-:W-:-:S05]  /*1aa0*/  HFMA2 R5, R4, 1, 1, R22 ;  /* 0x3c003c0004057831 */ /* 0x004fca0000000016 */
[----:B------:R-:W2:Y:S02]  /*1ab0*/  ATOMS.CAST.SPIN P0, [R2+0x4], R4, R5 ;  /* 0x000004040200758d */ /* 0x000ea40001800005 */
[----:B--2---:R-:W-:Y:S05]  /*1ac0*/  @!P0 BRA `(.L_x_60) ;  /* 0xfffffffc00f08947 */ /* 0x004fea000383ffff */
[----:B------:R-:W-:Y:S05]  /*1ad0*/  BRA `(.L_x_58) ;  /* 0x00000000000c7947 */ /* 0x000fea0003800000 */
.L_x_59:
[----:B-1----:R-:W2:Y:S02]  /*1ae0*/  LD.E R3, desc[UR8][R6.64+0x4] ;  /* 0x0000040806037980 */ /* 0x002ea4000c101900 */
[----:B--2---:R-:W-:-:S05]  /*1af0*/  IMAD.IADD R3, R22, 0x1, R3 ;  /* 0x0000000116037824 */ /* 0x004fca00078e0203 */
[----:B------:R2:W-:Y:S02]  /*1b00*/  ST.E desc[UR8][R6.64+0x4], R3 ;  /* 0x0000040306007985 */ /* 0x0005e4000c101908 */
.L_x_58:
[----:B------:R-:W-:Y:S05]  /*1b10*/  BSYNC.RECONVERGENT B0 ;  /* 0x0000000000007941 */ /* 0x000fea0003800200 */
.L_x_57:
        /* <DEDUP_REMOVED lines=8> */
.L_x_64:
[----:B------:R-:W1:Y:S02]  /*1ba0*/  LDS R4, [R2] ;  /* 0x0000000002047984 */ /* 0x000e640000000800 */
[----:B-1----:R-:W-:-:S05]  /*1bb0*/  HADD2 R5, R4, R22 ;  /* 0x0000001604057230 */ /* 0x002fca0000000000 */
[----:B------:R-:W1:Y:S02]  /*1bc0*/  ATOMS.CAST.SPIN P0, [R2], R4, R5 ;  /* 0x000000040200758d */ /* 0x000e640001800005 */
[----:B-1----:R-:W-:Y:S05]  /*1bd0*/  @!P0 BRA `(.L_x_64) ;  /* 0xfffffffc00f08947 */ /* 0x002fea000383ffff */
[----:B------:R-:W-:Y:S05]  /*1be0*/  BRA `(.L_x_62) ;  /* 0x00000000000c7947 */ /* 0x000fea0003800000 */
.L_x_63:
[----:B------:R-:W2:Y:S02]  /*1bf0*/  LD.E R3, desc[UR8][R6.64] ;  /* 0x0000000806037980 */ /* 0x000ea4000c101900 */
[----:B--2---:R-:W-:-:S05]  /*1c00*/  IMAD.IADD R3, R22, 0x1, R3 ;  /* 0x0000000116037824 */ /* 0x004fca00078e0203 */
[----:B------:R1:W-:Y:S02]  /*1c10*/  ST.E desc[UR8][R6.64], R3 ;  /* 0x0000000306007985 */ /* 0x0003e4000c101908 */
.L_x_62:
[----:B------:R-:W-:Y:S05]  /*1c20*/  BSYNC.RECONVERGENT B0 ;  /* 0x0000000000007941 */ /* 0x000fea0003800200 */
.L_x_61:
[----:B------:R2:W-:Y:S02]  /*1c30*/  ATOM.E.ADD.F16x2.RN.STRONG.GPU P0, RZ, desc[UR8][R6.64+0x4], R22 ;  /* 0x8000041606ff79a2 */ /* 0x0005e4000c10e108 */
[----:B--2---:R-:W-:Y:S05]  /*1c40*/  @P0 EXIT ;  /* 0x000000000000094d */ /* 0x004fea0003800000 */
[----:B------:R-:W2:Y:S02]  /*1c50*/  QSPC.E.S P0, RZ, [R6+0x4] ;  /* 0x0000040006ff73aa */ /* 0x000ea40000000500 */
[----:B--2---:R-:W-:Y:S05]  /*1c60*/  @!P0 BRA `(.L_x_65) ;  /* 0x00000000001c8947 */ /* 0x004fea0003800000 */
[----:B------:R-:W-:-:S05]  /*1c70*/  IMAD.MOV.U32 R2, RZ, RZ, R6 ;  /* 0x000000ffff027224 */ /* 0x000fca00078e0006 */
[----:B------:R-:W-:-:S07]  /*1c80*/  MOV R2, R2 ;  /* 0x0000000200027202 */ /* 0x000fce0000000f00 */
.L_x_66:
[----:B------:R-:W2:Y:S02]  /*1c90*/  LDS R4, [R2+0x4] ;  /* 0x0000040002047984 */ /* 0x000ea40000000800 */
[----:B--2---:R-:W-:-:S05]  /*1ca0*/  HFMA2 R5, R4, 1, 1, R22 ;  /* 0x3c003c0004057831 */ /* 0x004fca0000000016 */
[----:B------:R-:W2:Y:S02]  /*1cb0*/  ATOMS.CAST.SPIN P0, [R2+0x4], R4, R5 ;  /* 0x000004040200758d */ /* 0x000ea40001800005 */
[----:B--2---:R-:W-:Y:S05]  /*1cc0*/  @!P0 BRA `(.L_x_66) ;  /* 0xfffffffc00f08947 */ /* 0x004fea000383ffff */
[----:B------:R-:W-:Y:S05]  /*1cd0*/  EXIT ;  /* 0x000000000000794d */ /* 0x000fea0003800000 */
.L_x_65:
[----:B-1----:R-:W2:Y:S02]  /*1ce0*/  LD.E R3, desc[UR8][R6.64+0x4] ;  /* 0x0000040806037980 */ /* 0x002ea4000c101900 */
[----:B--2---:R-:W-:-:S05]  /*1cf0*/  IMAD.IADD R3, R22, 0x1, R3 ;  /* 0x0000000116037824 */ /* 0x004fca00078e0203 */
[----:B------:R-:W-:Y:S01]  /*1d00*/  ST.E desc[UR8][R6.64+0x4], R3 ;  /* 0x0000040306007985 */ /* 0x000fe2000c101908 */
[----:B------:R-:W-:Y:S05]  /*1d10*/  EXIT ;  /* 0x000000000000794d */ /* 0x000fea0003800000 */
.L_x_67:
        /* <DEDUP_REMOVED lines=14> */
.L_x_3287:


//--------------------- .text._Z28gemm_half_q_half_gptq_kernelILi7ELb1ELb1EEvPK6__halfPKjS4_S2_PS0_iiiiiPKtibS2_i --------------------------
	.section	.text._Z28gemm_half_q_half_gptq_kernelILi7ELb1ELb1EEvPK6__halfPKjS4_S2_PS0_iiiiiPKtibS2_i,"ax",@progbits
	.align	128
        .global         _Z28gemm_half_q_half_gptq_kernelILi7ELb1ELb1EEvPK6__halfPKjS4_S2_PS0_iiiiiPKtibS2_i
        .type           _Z28gemm_half_q_half_gptq_kernelILi7ELb1ELb1EEvPK6__halfPKjS4_S2_PS0_iiiiiPKtibS2_i,@function
        .size           _Z28gemm_half_q_half_gptq_kernelILi7ELb1ELb1EEvPK6__halfPKjS4_S2_PS0_iiiiiPKtibS2_i,(.L_x_3288 - _Z28gemm_half_q_half_gptq_kernelILi7ELb1ELb1EEvPK6__halfPKjS4_S2_PS0_iiiiiPKtibS2_i)
        .other          _Z28gemm_half_q_half_gptq_kernelILi7ELb1ELb1EEvPK6__halfPKjS4_S2_PS0_iiiiiPKtibS2_i,@"STO_CUDA_ENTRY STV_DEFAULT"
_Z28gemm_half_q_half_gptq_kernelILi7ELb1ELb1EEvPK6__halfPKjS4_S2_PS0_iiiiiPKtibS2_i:
.text._Z28gemm_half_q_half_gptq_kernelILi7ELb1ELb1EEvPK6__halfPKjS4_S2_PS0_iiiiiPKtibS2_i:
[----:B------:R-:W-:Y:S08]  /*0000*/  LDC R1, c[0x0][0x37c] ;  /* 0x0000df00ff017b82 */ /* 0x000ff00000000800 */
[----:B------:R-:W0:Y:S01]  /*0010*/  LDC R17, c[0x0][0x3d8] ;  /* 0x0000f600ff117b82 */ /* 0x000e220000000800 */
[----:B------:R-:W1:Y:S07]  /*0020*/  LDCU.64 UR8, c[0x0][0x358] ;  /* 0x00006b00ff0877ac */ /* 0x000e6e0008000a00 */
[----:B------:R-:W0:Y:S08]  /*0030*/  LDC.64 R2, c[0x0][0x3d0] ;  /* 0x0000f400ff027b82 */ /* 0x000e300000000a00 */
[----:B------:R-:W2:Y:S01]  /*0040*/  LDC.64 R6, c[0x0][0x3d0] ;  /* 0x0000f400ff067b82 */ /* 0x000ea20000000a00 */
[----:B0-----:R-:W-:-:S04]  /*0050*/  IMAD.WIDE R2, R17, 0x2, R2 ;  /* 0x0000000211027825 */ /* 0x001fc800078e0202 */
[C---:B------:R-:W-:Y:S02]  /*0060*/  IMAD.WIDE R8, R17.reuse, 0x2, R2 ;  /* 0x0000000211087825 */ /* 0x040fe400078e0202 */
[----:B-1----:R-:W3:Y:S02]  /*0070*/  LDG.E.U16 R3, desc[UR8][R2.64] ;  /* 0x0000000802037981 */ /* 0x002ee4000c1e1500 */
[C---:B------:R-:W-:Y:S02]  /*0080*/  IMAD.WIDE R10, R17.reuse, 0x2, R8 ;  /* 0x00000002110a7825 */ /* 0x040fe400078e0208 */
[----:B--2---:R-:W3:Y:S04]  /*0090*/  LDG.E.U16 R4, desc[UR8][R6.64] ;  /* 0x0000000806047981 */ /* 0x004ee8000c1e1500 */
[----:B------:R-:W2:Y:S01]  /*00a0*/  LDG.E.U16 R5, desc[UR8][R8.64] ;  /* 0x0000000808057981 */ /* 0x000ea2000c1e1500 */
[----:B------:R-:W-:-:S03]  /*00b0*/  IMAD.WIDE R12, R17, 0x2, R10 ;  /* 0x00000002110c7825 */ /* 0x000fc600078e020a */
[----:B------:R-:W2:Y:S01]  /*00c0*/  LDG.E.U16 R0, desc[UR8][R10.64] ;  /* 0x000000080a007981 */ /* 0x000ea2000c1e1500 */
[----:B------:R-:W-:-:S03]  /*00d0*/  IMAD.WIDE R14, R17, 0x2, R12 ;  /* 0x00000002110e7825 */ /* 0x000fc600078e020c */
[----:B------:R-:W4:Y:S01]  /*00e0*/  LDG.E.U16 R12, desc[UR8][R12.64] ;  /* 0x000000080c0c7981 */ /* 0x000f22000c1e1500 */
[----:B------:R-:W-:-:S03]  /*00f0*/  IMAD.WIDE R16, R17, 0x2, R14 ;  /* 0x0000000211107825 */ /* 0x000fc600078e020e */
[----:B------:R-:W4:Y:S04]  /*0100*/  LDG.E.U16 R15, desc[UR8][R14.64] ;  /* 0x000000080e0f7981 */ /* 0x000f28000c1e1500 */
[----:B------:R-:W4:Y:S02]  /*0110*/  LDG.E.U16 R16, desc[UR8][R16.64] ;  /* 0x0000000810107981 */ /* 0x000f24000c1e1500 */
[----:B----4-:R-:W-:-:S04]  /*0120*/  LOP3.LUT R18, R16, R12, R15, 0xfe, !PT ;  /* 0x0000000c10127212 */ /* 0x010fc800078efe0f */
[----:B---3--:R-:W-:-:S04]  /*0130*/  LOP3.LUT R18, R3, R18, R4, 0xfe, !PT ;  /* 0x0000001203127212 */ /* 0x008fc800078efe04 */
[----:B--2---:R-:W-:-:S04]  /*0140*/  LOP3.LUT R18, R0, R18, R5, 0xfe, !PT ;  /* 0x0000001200127212 */ /* 0x004fc800078efe05 */
[----:B------:R-:W-:-:S04]  /*0150*/  PRMT R12, R18, 0x9910, RZ ;  /* 0x00009910120c7816 */ /* 0x000fc800000000ff */
[----:B------:R-:W-:Y:S02]  /*0160*/  ISETP.NE.AND P0, PT, R12, RZ, PT ;  /* 0x000000ff0c00720c */ /* 0x000fe40003f05270 */
[----:B------:R-:W0:Y:S11]  /*0170*/  S2R R12, SR_CTAID.X ;  /* 0x00000000000c7919 */ /* 0x000e360000002500 */
[----:B------:R-:W-:Y:S05]  /*0180*/  @!P0 EXIT ;  /* 0x000000000000894d */ /* 0x000fea0003800000 */
[----:B------:R-:W1:Y:S01]  /*0190*/  S2R R6, SR_CTAID.Z ;  /* 0x0000000000067919 */ /* 0x000e620000002700 */
[----:B------:R-:W2:Y:S01]  /*01a0*/  LDC R14, c[0x0][0x3b0] ;  /* 0x0000ec00ff0e7b82 */ /* 0x000ea20000000800 */
[----:B------:R-:W-:Y:S01]  /*01b0*/  BSSY.RECONVERGENT B0, `(.L_x_68) ;  /* 0x000007b000007945 */ /* 0x000fe20003800200 */
[----:B------:R-:W3:Y:S06]  /*01c0*/  S2R R9, SR_TID.X ;  /* 0x0000000000097919 */ /* 0x000eec0000002100 */
[----:B------:R-:W4:Y:S01]  /*01d0*/  S2UR UR4, SR_CTAID.Y ;  /* 0x00000000000479c3 */ /* 0x000f220000002600 */
[C---:B-1----:R-:W-:Y:S01]  /*01e0*/  LEA R7, R6.reuse, 0x80, 0x7 ;  /* 0x0000008006077811 */ /* 0x042fe200078e38ff */
[----:B----4-:R-:W-:Y:S01]  /*01f0*/  UIMAD UR4, UR4, 0x7, URZ ;  /* 0x00000007040478a4 */ /* 0x010fe2000f8e02ff */
[----:B---3--:R-:W-:-:S02]  /*0200*/  IMAD R13, R6, 0x80, R9 ;  /* 0x00000080060d7824 */ /* 0x008fc400078e0209 */
[----:B--2---:R-:W-:-:S04]  /*0210*/  VIMNMX R2, PT, PT, R7, R14, PT ;  /* 0x0000000e07027248 */ /* 0x004fc80003fe0100 */
[----:B------:R-:W-:Y:S01]  /*0220*/  ISETP.GE.AND P0, PT, R13, R2, PT ;  /* 0x000000020d00720c */ /* 0x000fe20003f06270 */
[----:B0-----:R-:W-:-:S04]  /*0230*/  IMAD R2, R12, 0x80, R9 ;  /* 0x000000800c027824 */ /* 0x001fc800078e0209 */
        /* <DEDUP_REMOVED lines=17> */
[----:B------:R-:W-:-:S03]  /*0350*/  LEA.HI.X.SX32 R15, R9, RZ, 0x1, P1 ;  /* 0x000000ff090f7211 */ /* 0x000fc600008f0eff */
[--C-:B------:R-:W-:Y:S01]  /*0360*/  IMAD.IADD R9, R8, 0x1, R14.reuse ;  /* 0x0000000108097824 */ /* 0x100fe200078e020e */
[----:B0-----:R-:W-:Y:S02]  /*0370*/  LEA R18, P0, R12, UR6, 0x1 ;  /* 0x000000060c127c11 */ /* 0x001fe4000f8008ff */
[----:B------:R-:W-:Y:S02]  /*0380*/  LEA R16, P1, R10, UR6, 0x1 ;  /* 0x000000060a107c11 */ /* 0x000fe4000f8208ff */
[----:B------:R-:W-:Y:S02]  /*0390*/  IADD3 R11, P2, PT, R13, R8, RZ ;  /* 0x000000080d0b7210 */ /* 0x000fe40007f5e0ff */
[----:B------:R-:W-:Y:S02]  /*03a0*/  LEA.HI.X R19, R12, UR7, R17, 0x1, P0 ;  /* 0x000000070c137c11 */ /* 0x000fe400080f0c11 */
[----:B------:R-:W-:Y:S02]  /*03b0*/  LEA.HI.X R17, R10, UR7, R15, 0x1, P1 ;  /* 0x000000070a117c11 */ /* 0x000fe400088f0c0f */
[----:B------:R-:W-:Y:S01]  /*03c0*/  LEA.HI.X.SX32 R8, R8, RZ, 0x1, P2 ;  /* 0x000000ff08087211 */ /* 0x000fe200010f0eff */
[----:B------:R-:W-:Y:S01]  /*03d0*/  IMAD.IADD R12, R9, 0x1, R14 ;  /* 0x00000001090c7824 */ /* 0x000fe200078e020e */
[----:B------:R-:W-:Y:S01]  /*03e0*/  LEA R10, P0, R11, UR6, 0x1 ;  /* 0x000000060b0a7c11 */ /* 0x000fe2000f8008ff */
[----:B------:R0:W2:Y:S01]  /*03f0*/  LDG.E.U16.CONSTANT R18, desc[UR8][R18.64] ;  /* 0x0000000812127981 */ /* 0x0000a2000c1e9500 */
[----:B------:R-:W-:-:S02]  /*0400*/  IADD3 R15, P1, PT, R13, R9, RZ ;  /* 0x000000090d0f7210 */ /* 0x000fc40007f3e0ff */
[----:B------:R-:W-:Y:S01]  /*0410*/  LEA.HI.X R11, R11, UR7, R8, 0x1, P0 ;  /* 0x000000070b0b7c11 */ /* 0x000fe200080f0c08 */
[----:B------:R1:W3:Y:S01]  /*0420*/  LDG.E.U16.CONSTANT R20, desc[UR8][R16.64] ;  /* 0x0000000810147981 */ /* 0x0002e2000c1e9500 */
[----:B------:R-:W-:Y:S02]  /*0430*/  LEA.HI.X.SX32 R22, R9, RZ, 0x1, P1 ;  /* 0x000000ff09167211 */ /* 0x000fe400008f0eff */
[C---:B------:R-:W-:Y:S01]  /*0440*/  LEA R8, P0, R15.reuse, UR6, 0x1 ;  /* 0x000000060f087c11 */ /* 0x040fe2000f8008ff */
[----:B------:R-:W4:Y:S03]  /*0450*/  LDG.E.U16.CONSTANT R10, desc[UR8][R10.64] ;  /* 0x000000080a0a7981 */ /* 0x000f26000c1e9500 */
[----:B------:R-:W-:Y:S01]  /*0460*/  LEA.HI.X R9, R15, UR7, R22, 0x1, P0 ;  /* 0x000000070f097c11 */ /* 0x000fe200080f0c16 */
[----:B------:R-:W-:Y:S01]  /*0470*/  IMAD.IADD R15, R12, 0x1, R14 ;  /* 0x000000010c0f7824 */ /* 0x000fe200078e020e */
[----:B------:R-:W-:-:S03]  /*0480*/  IADD3 R22, P0, PT, R13, R12, RZ ;  /* 0x0000000c0d167210 */ /* 0x000fc60007f1e0ff */
[----:B------:R-:W-:Y:S01]  /*0490*/  IMAD.IADD R14, R15, 0x1, R14 ;  /* 0x000000010f0e7824 */ /* 0x000fe200078e020e */
[----:B------:R-:W-:Y:S01]  /*04a0*/  LEA.HI.X.SX32 R23, R12, RZ, 0x1, P0 ;  /* 0x000000ff0c177211 */ /* 0x000fe200000f0eff */
[----:B------:R-:W5:Y:S01]  /*04b0*/  LDG.E.U16.CONSTANT R8, desc[UR8][R8.64] ;  /* 0x0000000808087981 */ /* 0x000f62000c1e9500 */
[C---:B------:R-:W-:Y:S02]  /*04c0*/  LEA R12, P1, R22.reuse, UR6, 0x1 ;  /* 0x00000006160c7c11 */ /* 0x040fe4000f8208ff */
[C---:B------:R-:W-:Y:S02]  /*04d0*/  IADD3 R21, P2, PT, R13.reuse, R15, RZ ;  /* 0x0000000f0d157210 */ /* 0x040fe40007f5e0ff */
[----:B0-----:R-:W-:Y:S02]  /*04e0*/  IADD3 R19, P0, PT, R13, R14, RZ ;  /* 0x0000000e0d137210 */ /* 0x001fe40007f1e0ff */
[----:B------:R-:W-:Y:S02]  /*04f0*/  LEA.HI.X R13, R22, UR7, R23, 0x1, P1 ;  /* 0x00000007160d7c11 */ /* 0x000fe400088f0c17 */
[----:B------:R-:W-:-:S02]  /*0500*/  LEA.HI.X.SX32 R24, R15, RZ, 0x1, P2 ;  /* 0x000000ff0f187211 */ /* 0x000fc400010f0eff */
[----:B------:R-:W-:Y:S01]  /*0510*/  LEA.HI.X.SX32 R22, R14, RZ, 0x1, P0 ;  /* 0x000000ff0e167211 */ /* 0x000fe200000f0eff */
[----:B------:R-:W5:Y:S01]  /*0520*/  LDG.E.U16.CONSTANT R12, desc[UR8][R12.64] ;  /* 0x000000080c0c7981 */ /* 0x000f62000c1e9500 */
[----:B-1----:R-:W-:Y:S02]  /*0530*/  LEA R16, P2, R21, UR6, 0x1 ;  /* 0x0000000615107c11 */ /* 0x002fe4000f8408ff */
[----:B------:R-:W-:Y:S02]  /*0540*/  LEA R14, P0, R19, UR6, 0x1 ;  /* 0x00000006130e7c11 */ /* 0x000fe4000f8008ff */
[----:B------:R-:W-:Y:S02]  /*0550*/  LEA.HI.X R17, R21, UR7, R24, 0x1, P2 ;  /* 0x0000000715117c11 */ /* 0x000fe400090f0c18 */
[----:B------:R-:W-:-:S03]  /*0560*/  LEA.HI.X R15, R19, UR7, R22, 0x1, P0 ;  /* 0x00000007130f7c11 */ /* 0x000fc600080f0c16 */
[----:B------:R-:W5:Y:S04]  /*0570*/  LDG.E.U16.CONSTANT R16, desc[UR8][R16.64] ;  /* 0x0000000810107981 */ /* 0x000f68000c1e9500 */
[----:B------:R-:W5:Y:S04]  /*0580*/  LDG.E.U16.CONSTANT R14, desc[UR8][R14.64] ;  /* 0x000000080e0e7981 */ /* 0x000f68000c1e9500 */
[----:B--2---:R0:W-:Y:S04]  /*0590*/  STS.U16 [R7], R18 ;  /* 0x0000001207007388 */ /* 0x0041e80000000400 */
[----:B---3--:R0:W-:Y:S04]  /*05a0*/  STS.U16 [R7+0x100], R20 ;  /* 0x0001001407007388 */ /* 0x0081e80000000400 */
[----:B----4-:R0:W-:Y:S04]  /*05b0*/  STS.U16 [R7+0x200], R10 ;  /* 0x0002000a07007388 */ /* 0x0101e80000000400 */
[----:B-----5:R0:W-:Y:S04]  /*05c0*/  STS.U16 [R7+0x300], R8 ;  /* 0x0003000807007388 */ /* 0x0201e80000000400 */
[----:B------:R0:W-:Y:S04]  /*05d0*/  STS.U16 [R7+0x400], R12 ;  /* 0x0004000c07007388 */ /* 0x0001e80000000400 */
[----:B------:R0:W-:Y:S04]  /*05e0*/  STS.U16 [R7+0x500], R16 ;  /* 0x0005001007007388 */ /* 0x0001e80000000400 */
[----:B------:R0:W-:Y:S01]  /*05f0*/  STS.U16 [R7+0x600], R14 ;  /* 0x0006000e07007388 */ /* 0x0001e20000000400 */
[----:B------:R-:W-:Y:S05]  /*0600*/  BRA `(.L_x_69) ;  /* 0x0000000000d47947 */ /* 0x000fea0003800000 */
.L_x_70:
        /* <DEDUP_REMOVED lines=8> */
[----:B------:R-:W-:Y:S01]  /*0690*/  IMAD.IADD R20, R24, 0x1, R14 ;  /* 0x0000000118147824 */ /* 0x000fe200078e020e */
[CC--:B--2---:R-:W-:Y:S02]  /*06a0*/  IADD3 R11, P0, PT, R12.reuse, R15.reuse, RZ ;  /* 0x0000000f0c0b7210 */ /* 0x0c4fe40007f1e0ff */
[----:B------:R-:W-:Y:S02]  /*06b0*/  IADD3 R10, P1, PT, R13, R15, RZ ;  /* 0x0000000f0d0a7210 */ /* 0x000fe40007f3e0ff */
[----:B------:R-:W-:Y:S02]  /*06c0*/  LEA.HI.X.SX32 R12, R12, RZ, 0x1, P0 ;  /* 0x000000ff0c0c7211 */ /* 0x000fe400000f0eff */
[----:B0-----:R-:W-:Y:S02]  /*06d0*/  LEA R18, P0, R11, UR6, 0x1 ;  /* 0x000000060b127c11 */ /* 0x001fe4000f8008ff */
[----:B------:R-:W-:Y:S02]  /*06e0*/  LEA.HI.X.SX32 R13, R13, RZ, 0x1, P1 ;  /* 0x000000ff0d0d7211 */ /* 0x000fe400008f0eff */
[----:B------:R-:W-:-:S02]  /*06f0*/  LEA.HI.X R19, R11, UR7, R12, 0x1, P0 ;  /* 0x000000070b137c11 */ /* 0x000fc400080f0c0c */
[----:B------:R-:W-:Y:S02]  /*0700*/  LEA R16, P0, R10, UR6, 0x1 ;  /* 0x000000060a107c11 */ /* 0x000fe4000f8008ff */
[-C--:B------:R-:W-:Y:S01]  /*0710*/  IADD3 R9, P2, PT, R26, R15.reuse, RZ ;  /* 0x0000000f1a097210 */ /* 0x080fe20007f5e0ff */
[----:B------:R-:W2:Y:S01]  /*0720*/  LDG.E.U16.CONSTANT R18, desc[UR8][R18.64] ;  /* 0x0000000812127981 */ /* 0x000ea2000c1e9500 */
[----:B------:R-:W-:Y:S02]  /*0730*/  LEA.HI.X R17, R10, UR7, R13, 0x1, P0 ;  /* 0x000000070a117c11 */ /* 0x000fe400080f0c0d */
[-C--:B------:R-:W-:Y:S02]  /*0740*/  IADD3 R21, P0, PT, R20, R15.reuse, RZ ;  /* 0x0000000f14157210 */ /* 0x080fe40007f1e0ff */
[----:B------:R-:W-:Y:S01]  /*0750*/  LEA.HI.X.SX32 R26, R26, RZ, 0x1, P2 ;  /* 0x000000ff1a1a7211 */ /* 0x000fe200010f0eff */
[----:B------:R-:W3:Y:S01]  /*0760*/  LDG.E.U16.CONSTANT R16, desc[UR8][R16.64] ;  /* 0x0000000810107981 */ /* 0x000ee2000c1e9500 */
[----:B------:R-:W-:-:S02]  /*0770*/  IADD3 R11, P1, PT, R24, R15, RZ ;  /* 0x0000000f180b7210 */ /* 0x000fc40007f3e0ff */
[----:B------:R-:W-:Y:S02]  /*0780*/  LEA R12, P2, R9, UR6, 0x1 ;  /* 0x00000006090c7c11 */ /* 0x000fe4000f8408ff */
[C---:B------:R-:W-:Y:S01]  /*0790*/  LEA.HI.X.SX32 R22, R20.reuse, RZ, 0x1, P0 ;  /* 0x000000ff14167211 */ /* 0x040fe200000f0eff */
[----:B------:R-:W-:Y:S01]  /*07a0*/  IMAD.IADD R20, R20, 0x1, R14 ;  /* 0x0000000114147824 */ /* 0x000fe200078e020e */
[----:B------:R-:W-:Y:S02]  /*07b0*/  LEA R8, P0, R21, UR6, 0x1 ;  /* 0x0000000615087c11 */ /* 0x000fe4000f8008ff */
[----:B------:R-:W-:Y:S02]  /*07c0*/  LEA.HI.X.SX32 R24, R24, RZ, 0x1, P1 ;  /* 0x000000ff18187211 */ /* 0x000fe400008f0eff */
[----:B------:R-:W-:Y:S02]  /*07d0*/  LEA.HI.X R13, R9, UR7, R26, 0x1, P2 ;  /* 0x00000007090d7c11 */ /* 0x000fe400090f0c1a */
[----:B------:R-:W-:-:S02]  /*07e0*/  LEA R10, P1, R11, UR6, 0x1 ;  /* 0x000000060b0a7c11 */ /* 0x000fc4000f8208ff */
[----:B------:R-:W-:Y:S01]  /*07f0*/  LEA.HI.X R9, R21, UR7, R22, 0x1, P0 ;  /* 0x0000000715097c11 */ /* 0x000fe200080f0c16 */
[----:B------:R-:W4:Y:S01]  /*0800*/  LDG.E.U16.CONSTANT R12, desc[UR8][R12.64] ;  /* 0x000000080c0c7981 */ /* 0x000f22000c1e9500 */
[C---:B------:R-:W-:Y:S02]  /*0810*/  IADD3 R22, PT, PT, R20.reuse, R14, RZ ;  /* 0x0000000e14167210 */ /* 0x040fe40007ffe0ff */
[----:B------:R-:W-:Y:S01]  /*0820*/  LEA.HI.X R11, R11, UR7, R24, 0x1, P1 ;  /* 0x000000070b0b7c11 */ /* 0x000fe200088f0c18 */
[----:B------:R-:W5:Y:S01]  /*0830*/  LDG.E.U16.CONSTANT R8, desc[UR8][R8.64] ;  /* 0x0000000808087981 */ /* 0x000f62000c1e9500 */
[-C--:B------:R-:W-:Y:S02]  /*0840*/  IADD3 R23, P0, PT, R20, R15.reuse, RZ ;  /* 0x0000000f14177210 */ /* 0x080fe40007f1e0ff */
[----:B------:R-:W-:Y:S01]  /*0850*/  IADD3 R21, P1, PT, R22, R15, RZ ;  /* 0x0000000f16157210 */ /* 0x000fe20007f3e0ff */
[----:B------:R-:W5:Y:S01]  /*0860*/  LDG.E.U16.CONSTANT R10, desc[UR8][R10.64] ;  /* 0x000000080a0a7981 */ /* 0x000f62000c1e9500 */
[----:B------:R-:W-:-:S02]  /*0870*/  LEA.HI.X.SX32 R24, R20, RZ, 0x1, P0 ;  /* 0x000000ff14187211 */ /* 0x000fc400000f0eff */
[----:B------:R-:W-:Y:S02]  /*0880*/  LEA.HI.X.SX32 R22, R22, RZ, 0x1, P1 ;  /* 0x000000ff16167211 */ /* 0x000fe400008f0eff */
[----:B------:R-:W-:Y:S02]  /*0890*/  LEA R14, P0, R23, UR6, 0x1 ;  /* 0x00000006170e7c11 */ /* 0x000fe4000f8008ff */
        /* <DEDUP_REMOVED lines=11> */
[----:B------:R1:W-:Y:S02]  /*0950*/  STS.U16 [R7+0x600], R20 ;  /* 0x0006001407007388 */ /* 0x0003e40000000400 */
.L_x_69:
[----:B------:R-:W-:Y:S05]  /*0960*/  BSYNC.RECONVERGENT B0 ;  /* 0x0000000000007941 */ /* 0x000fea0003800200 */
.L_x_68:
[----:B01----:R-:W0:Y:S02]  /*0970*/  LDC R7, c[0x0][0x3ac] ;  /* 0x0000eb00ff077b82 */ /* 0x003e240000000800 */
[----:B0-----:R-:W-:-:S13]  /*0980*/  ISETP.GE.AND P0, PT, R2, R7, PT ;  /* 0x000000070200720c */ /* 0x001fda0003f06270 */
[----:B------:R-:W-:Y:S05]  /*0990*/  @P0 EXIT ;  /* 0x000000000000094d */ /* 0x000fea0003800000 */
[----:B------:R-:W0:Y:S01]  /*09a0*/  LDCU.U8 UR5, c[0x0][0x3cc] ;  /* 0x00007980ff0577ac */ /* 0x000e220008000000 */
[----:B------:R-:W1:Y:S01]  /*09b0*/  LDC.64 R10, c[0x0][0x3a0] ;  /* 0x0000e800ff0a7b82 */ /* 0x000e620000000a00 */
[----:B------:R-:W-:Y:S02]  /*09c0*/  HFMA2 R8, RZ, 1, 1, RZ ;  /* 0x3c003c00ff087831 */ /* 0x000fe400000000ff */
[----:B------:R-:W-:Y:S02]  /*09d0*/  IMAD R9, R7, UR4, R2 ;  /* 0x0000000407097c24 */ /* 0x000fe4000f8e0202 */
[----:B------:R-:W-:Y:S01]  /*09e0*/  HMUL2 R4, R8.H0_H0, R4.H0_H0 ;  /* 0x2000000408047232 */ /* 0x000fe20000000800 */
[----:B0-----:R-:W-:-:S06]  /*09f0*/  UPRMT UR5, UR5, 0x8880, URZ ;  /* 0x0000888005057896 */ /* 0x001fcc00080000ff */
[----:B------:R-:W-:Y:S01]  /*0a00*/  ISETP.NE.AND P0, PT, RZ, UR5, PT ;  /* 0x00000005ff007c0c */ /* 0x000fe2000bf05270 */
[----:B-1----:R-:W-:-:S03]  /*0a10*/  IMAD.WIDE R10, R9, 0x2, R10 ;  /* 0x00000002090a7825 */ /* 0x002fc600078e020a */
[----:B------:R-:W-:-:S13]  /*0a20*/  ISETP.NE.OR P0, PT, R6, RZ, !P0 ;  /* 0x000000ff0600720c */ /* 0x000fda0004705670 */
        /* <DEDUP_REMOVED lines=17> */
.L_x_71:
        /* <DEDUP_REMOVED lines=8> */
.L_x_75:
[----:B------:R-:W0:Y:S02]  /*0bc0*/  LDS R14, [R12] ;  /* 0x000000000c0e7984 */ /* 0x000e240000000800 */
[----:B0-----:R-:W-:-:S05]  /*0bd0*/  HADD2 R15, R14, R4 ;  /* 0x000000040e0f7230 */ /* 0x001fca0000000000 */
[----:B------:R-:W0:Y:S02]  /*0be0*/  ATOMS.CAST.SPIN P0, [R12], R14, R15 ;  /* 0x0000000e0c00758d */ /* 0x000e24000180000f */
[----:B0-----:R-:W-:Y:S05]  /*0bf0*/  @!P0 BRA `(.L_x_75) ;  /* 0xfffffffc00f08947 */ /* 0x001fea000383ffff */
[----:B------:R-:W-:Y:S05]  /*0c00*/  BRA `(.L_x_73) ;  /* 0x00000000000c7947 */ /* 0x000fea0003800000 */
.L_x_74:
[----:B------:R-:W2:Y:S02]  /*0c10*/  LD.E R9, desc[UR8][R10.64] ;  /* 0x000000080a097980 */ /* 0x000ea4000c101900 */
[----:B--2---:R-:W-:-:S05]  /*0c20*/  IMAD.IADD R9, R4, 0x1, R9 ;  /* 0x0000000104097824 */ /* 0x004fca00078e0209 */
[----:B------:R1:W-:Y:S02]  /*0c30*/  ST.E desc[UR8][R10.64], R9 ;  /* 0x000000090a007985 */ /* 0x0003e4000c101908 */
.L_x_73:
[----:B------:R-:W-:Y:S05]  /*0c40*/  BSYNC.RECONVERGENT B0 ;  /* 0x0000000000007941 */ /* 0x000fea0003800200 */
.L_x_72:
[----:B------:R2:W-:Y:S01]  /*0c50*/  ATOM.E.ADD.F16x2.RN.STRONG.GPU P0, RZ, desc[UR8][R10.64+0x4], R4 ;  /* 0x800004040aff79a2 */ /* 0x0005e2000c10e108 */
[----:B------:R-:W-:Y:S04]  /*0c60*/  BSSY.RECONVERGENT B0, `(.L_x_76) ;  /* 0x000000e000007945 */ /* 0x000fe80003800200 */
[----:B--2---:R-:W-:Y:S05]  /*0c70*/  @P0 BRA `(.L_x_77) ;  /* 0x0000000000300947 */ /* 0x004fea0003800000 */
[----:B------:R-:W2:Y:S02]  /*0c80*/  QSPC.E.S P0, RZ, [R10+0x4] ;  /* 0x000004000aff73aa */ /* 0x000ea40000000500 */
[----:B--2---:R-:W-:Y:S05]  /*0c90*/  @!P0 BRA `(.L_x_78) ;  /* 0x00000000001c8947 */ /* 0x004fea0003800000 */
[----:B0-----:R-:W-:-:S05]  /*0ca0*/  IMAD.MOV.U32 R12, RZ, RZ, R10 ;  /* 0x000000ffff0c7224 */ /* 0x001fca00078e000a */
[----:B------:R-:W-:-:S07]  /*0cb0*/  MOV R12, R12 ;  /* 0x0000000c000c7202 */ /* 0x000fce0000000f00 */
.L_x_79:
[----:B------:R-:W0:Y:S02]  /*0cc0*/  LDS R14, [R12+0x4] ;  /* 0x000004000c0e7984 */ /* 0x000e240000000800 */
[----:B0-----:R-:W-:-:S05]  /*0cd0*/  HFMA2 R15, R14, 1, 1, R4 ;  /* 0x3c003c000e0f7831 */ /* 0x001fca0000000004 */
[----:B------:R-:W0:Y:S02]  /*0ce0*/  ATOMS.CAST.SPIN P0, [R12+0x4], R14, R15 ;  /* 0x0000040e0c00758d */ /* 0x000e24000180000f */
[----:B0-----:R-:W-:Y:S05]  /*0cf0*/  @!P0 BRA `(.L_x_79) ;  /* 0xfffffffc00f08947 */ /* 0x001fea000383ffff */
[----:B------:R-:W-:Y:S05]  /*0d00*/  BRA `(.L_x_77) ;  /* 0x00000000000c7947 */ /* 0x000fea0003800000 */
.L_x_78:
[----:B-1----:R-:W2:Y:S02]  /*0d10*/  LD.E R9, desc[UR8][R10.64+0x4] ;  /* 0x000004080a097980 */ /* 0x002ea4000c101900 */
[----:B--2---:R-:W-:-:S05]  /*0d20*/  IMAD.IADD R9, R4, 0x1, R9 ;  /* 0x0000000104097824 */ /* 0x004fca00078e0209 */
[----:B------:R2:W-:Y:S02]  /*0d30*/  ST.E desc[UR8][R10.64+0x4], R9 ;  /* 0x000004090a007985 */ /* 0x0005e4000c101908 */
.L_x_77:
[----:B------:R-:W-:Y:S05]  /*0d40*/  BSYNC.RECONVERGENT B0 ;  /* 0x0000000000007941 */ /* 0x000fea0003800200 */
.L_x_76:
        /* <DEDUP_REMOVED lines=9> */
.L_x_83:
[----:B0-----:R-:W0:Y:S02]  /*0de0*/  LDS R12, [R2] ;  /* 0x00000000020c7984 */ /* 0x001e240000000800 */
[----:B0-----:R-:W-:-:S05]  /*0df0*/  HADD2 R13, R12, R4 ;  /* 0x000000040c0d7230 */ /* 0x001fca0000000000 */
[----:B------:R-:W0:Y:S02]  /*0e00*/  ATOMS.CAST.SPIN P0, [R2], R12, R13 ;  /* 0x0000000c0200758d */ /* 0x000e24000180000d */
[----:B0-----:R-:W-:Y:S05]  /*0e10*/  @!P0 BRA `(.L_x_83) ;  /* 0xfffffffc00f08947 */ /* 0x001fea000383ffff */
[----:B------:R-:W-:Y:S05]  /*0e20*/  BRA `(.L_x_81) ;  /* 0x00000000000c7947 */ /* 0x000fea0003800000 */
.L_x_82:
[----:B------:R-:W2:Y:S02]  /*0e30*/  LD.E R3, desc[UR8][R10.64] ;  /* 0x000000080a037980 */ /* 0x000ea4000c101900 */
[----:B--2---:R-:W-:-:S05]  /*0e40*/  IMAD.IADD R3, R4, 0x1, R3 ;  /* 0x0000000104037824 */ /* 0x004fca00078e0203 */
[----:B------:R1:W-:Y:S02]  /*0e50*/  ST.E desc[UR8][R10.64], R3 ;  /* 0x000000030a007985 */ /* 0x0003e4000c101908 */
.L_x_81:
[----:B------:R-:W-:Y:S05]  /*0e60*/  BSYNC.RECONVERGENT B0 ;  /* 0x0000000000007941 */ /* 0x000fea0003800200 */
.L_x_80:
[----:B------:R2:W-:Y:S01]  /*0e70*/  ATOM.E.ADD.F16x2.RN.STRONG.GPU P0, RZ, desc[UR8][R10.64+0x4], R4 ;  /* 0x800004040aff79a2 */ /* 0x0005e2000c10e108 */
[----:B------:R-:W-:Y:S04]  /*0e80*/  BSSY.RECONVERGENT B0, `(.L_x_84) ;  /* 0x000000e000007945 */ /* 0x000fe80003800200 */
[----:B--2---:R-:W-:Y:S05]  /*0e90*/  @P0 BRA `(.L_x_85) ;  /* 0x0000000000300947 */ /* 0x004fea0003800000 */
[----:B------:R-:W2:Y:S02]  /*0ea0*/  QSPC.E.S P0, RZ, [R10+0x4] ;  /* 0x000004000aff73aa */ /* 0x000ea40000000500 */
[----:B--2---:R-:W-:Y:S05]  /*0eb0*/  @!P0 BRA `(.L_x_86) ;  /* 0x00000000001c8947 */ /* 0x004fea0003800000 */
[----:B------:R-:W-:-:S05]  /*0ec0*/  IMAD.MOV.U32 R2, RZ, RZ, R10 ;  /* 0x000000ffff027224 */ /* 0x000fca00078e000a */
[----:B------:R-:W-:-:S07]  /*0ed0*/  MOV R2, R2 ;  /* 0x0000000200027202 */ /* 0x000fce0000000f00 */
.L_x_87:
[----:B0-----:R-:W0:Y:S02]  /*0ee0*/  LDS R12, [R2+0x4] ;  /* 0x00000400020c7984 */ /* 0x001e240000000800 */
[----:B0-----:R-:W-:-:S05]  /*0ef0*/  HFMA2 R13, R12, 1, 1, R4 ;  /* 0x3c003c000c0d7831 */ /* 0x001fca0000000004 */
[----:B------:R-:W0:Y:S02]  /*0f00*/  ATOMS.CAST.SPIN P0, [R2+0x4], R12, R13 ;  /* 0x0000040c0200758d */ /* 0x000e24000180000d */
[----:B0-----:R-:W-:Y:S05]  /*0f10*/  @!P0 BRA `(.L_x_87) ;  /* 0xfffffffc00f08947 */ /* 0x001fea000383ffff */
[----:B------:R-:W-:Y:S05]  /*0f20*/  BRA `(.L_x_85) ;  /* 0x00000000000c7947 */ /* 0x000fea0003800000 */
.L_x_86:
[----:B-1----:R-:W2:Y:S02]  /*0f30*/  LD.E R3, desc[UR8][R10.64+0x4] ;  /* 0x000004080a037980 */ /* 0x002ea4000c101900 */
[----:B--2---:R-:W-:-:S05]  /*0f40*/  IMAD.IADD R3, R4, 0x1, R3 ;  /* 0x0000000104037824 */ /* 0x004fca00078e0203 */
[----:B------:R2:W-:Y:S02]  /*0f50*/  ST.E desc[UR8][R10.64+0x4], R3 ;  /* 0x000004030a007985 */ /* 0x0005e4000c101908 */
.L_x_85:
[----:B------:R-:W-:Y:S05]  /*0f60*/  BSYNC.RECONVERGENT B0 ;  /* 0x0000000000007941 */ /* 0x000fea0003800200 */
.L_x_84:
        /* <DEDUP_REMOVED lines=9> */
.L_x_91:
[----:B0-----:R-:W0:Y:S02]  /*1000*/  LDS R12, [R2] ;  /* 0x00000000020c7984 */ /* 0x001e240000000800 */
[----:B0-----:R-:W-:-:S05]  /*1010*/  HADD2 R13, R12, R5 ;  /* 0x000000050c0d7230 */ /* 0x001fca0000000000 */
[----:B------:R-:W0:Y:S02]  /*1020*/  ATOMS.CAST.SPIN P0, [R2], R12, R13 ;  /* 0x0000000c0200758d */ /* 0x000e24000180000d */
[----:B0-----:R-:W-:Y:S05]  /*1030*/  @!P0 BRA `(.L_x_91) ;  /* 0xfffffffc00f08947 */ /* 0x001fea000383ffff */
[----:B------:R-:W-:Y:S05]  /*1040*/  BRA `(.L_x_89) ;  /* 0x00000000000c7947 */ /* 0x000fea0003800000 */
.L_x_90:
[----:B------:R-:W2:Y:S02]  /*1050*/  LD.E R2, desc[UR8][R10.64] ;  /* 0x000000080a027980 */ /* 0x000ea4000c101900 */
[----:B--2---:R-:W-:-:S05]  /*1060*/  IADD3 R3, PT, PT, R5, R2, RZ ;  /* 0x0000000205037210 */ /* 0x004fca0007ffe0ff */
[----:B------:R1:W-:Y:S02]  /*1070*/  ST.E desc[UR8][R10.64], R3 ;  /* 0x000000030a007985 */ /* 0x0003e4000c101908 */
.L_x_89:
[----:B------:R-:W-:Y:S05]  /*1080*/  BSYNC.RECONVERGENT B0 ;  /* 0x0000000000007941 */ /* 0x000fea0003800200 */
.L_x_88:
[----:B------:R2:W-:Y:S01]  /*1090*/  ATOM.E.ADD.F16x2.RN.STRONG.GPU P0, RZ, desc[UR8][R10.64+0x4], R5 ;  /* 0x800004050aff79a2 */ /* 0x0005e2000c10e108 */
[----:B------:R-:W-:Y:S04]  /*10a0*/  BSSY.RECONVERGENT B0, `(.L_x_92) ;  /* 0x000000e000007945 */ /* 0x000fe80003800200 */
[----:B--2---:R-:W-:Y:S05]  /*10b0*/  @P0 BRA `(.L_x_93) ;  /* 0x0000000000300947 */ /* 0x004fea0003800000 */
[----:B------:R-:W2:Y:S02]  /*10c0*/  QSPC.E.S P0, RZ, [R10+0x4] ;  /* 0x000004000aff73aa */ /* 0x000ea40000000500 */
[----:B--2---:R-:W-:Y:S05]  /*10d0*/  @!P0 BRA `(.L_x_94) ;  /* 0x00000000001c8947 */ /* 0x004fea0003800000 */
[----:B------:R-:W-:-:S05]  /*10e0*/  IMAD.MOV.U32 R2, RZ, RZ, R10 ;  /* 0x000000ffff027224 */ /* 0x000fca00078e000a */
[----:B------:R-:W-:-:S07]  /*10f0*/  MOV R2, R2 ;  /* 0x0000000200027202 */ /* 0x000fce0000000f00 */
.L_x_95:
[----:B0-----:R-:W0:Y:S02]  /*1100*/  LDS R12, [R2+0x4] ;  /* 0x00000400020c7984 */ /* 0x001e240000000800 */
[----:B0-----:R-:W-:-:S05]  /*1110*/  HFMA2 R13, R12, 1, 1, R5 ;  /* 0x3c003c000c0d7831 */ /* 0x001fca0000000005 */
[----:B------:R-:W0:Y:S02]  /*1120*/  ATOMS.CAST.SPIN P0, [R2+0x4], R12, R13 ;  /* 0x0000040c0200758d */ /* 0x000e24000180000d */
[----:B0-----:R-:W-:Y:S05]  /*1130*/  @!P0 BRA `(.L_x_95) ;  /* 0xfffffffc00f08947 */ /* 0x001fea000383ffff */
[----:B------:R-:W-:Y:S05]  /*1140*/  BRA `(.L_x_93) ;  /* 0x00000000000c7947 */ /* 0x000fea0003800000 */
.L_x_94:
[----:B------:R-:W2:Y:S02]  /*1150*/  LD.E R2, desc[UR8][R10.64+0x4] ;  /* 0x000004080a027980 */ /* 0x000ea4000c101900 */
[----:B--2---:R-:W-:-:S05]  /*1160*/  IMAD.IADD R5, R5, 0x1, R2 ;  /* 0x0000000105057824 */ /* 0x004fca00078e0202 */
[----:B------:R2:W-:Y:S02]  /*1170*/  ST.E desc[UR8][R10.64+0x4], R5 ;  /* 0x000004050a007985 */ /* 0x0005e4000c101908 */
.L_x_93:
[----:B------:R-:W-:Y:S05]  /*1180*/  BSYNC.RECONVERGENT B0 ;  /* 0x0000000000007941 */ /* 0x000fea0003800200 */
.L_x_92:
        /* <DEDUP_REMOVED lines=9> */
.L_x_99:
[----:B------:R-:W1:Y:S02]  /*1220*/  LDS R4, [R2] ;  /* 0x0000000002047984 */ /* 0x000e640000000800 */
[----:B-1----:R-:W-:-:S05]  /*1230*/  HADD2 R5, R4, R0 ;  /* 0x0000000004057230 */ /* 0x002fca0000000000 */
[----:B------:R-:W1:Y:S02]  /*1240*/  ATOMS.CAST.SPIN P0, [R2], R4, R5 ;  /* 0x000000040200758d */ /* 0x000e640001800005 */
[----:B-1----:R-:W-:Y:S05]  /*1250*/  @!P0 BRA `(.L_x_99) ;  /* 0xfffffffc00f08947 */ /* 0x002fea000383ffff */
[----:B------:R-:W-:Y:S05]  /*1260*/  BRA `(.L_x_97) ;  /* 0x00000000000c7947 */ /* 0x000fea0003800000 */
.L_x_98:
[----:B------:R-:W2:Y:S02]  /*1270*/  LD.E R3, desc[UR8][R10.64] ;  /* 0x000000080a037980 */ /* 0x000ea4000c101900 */
[----:B--2---:R-:W-:-:S05]  /*1280*/  IMAD.IADD R3, R0, 0x1, R3 ;  /* 0x0000000100037824 */ /* 0x004fca00078e0203 */
[----:B------:R1:W-:Y:S02]  /*1290*/  ST.E desc[UR8][R10.64], R3 ;  /* 0x000000030a007985 */ /* 0x0003e4000c101908 */
.L_x_97:
[----:B------:R-:W-:Y:S05]  /*12a0*/  BSYNC.RECONVERGENT B0 ;  /* 0x0000000000007941 */ /* 0x000fea0003800200 */
.L_x_96:
[----:B------:R2:W-:Y:S01]  /*12b0*/  ATOM.E.ADD.F16x2.RN.STRONG.GPU P0, RZ, desc[UR8][R10.64+0x4], R0 ;  /* 0x800004000aff79a2 */ /* 0x0005e2000c10e108 */
[----:B------:R-:W-:Y:S04]  /*12c0*/  BSSY.RECONVERGENT B0, `(.L_x_100) ;  /* 0x000000e000007945 */ /* 0x000fe80003800200 */
[----:B--2---:R-:W-:Y:S05]  /*12d0*/  @P0 BRA `(.L_x_101) ;  /* 0x0000000000300947 */ /* 0x004fea0003800000 */
[----:B------:R-:W2:Y:S02]  /*12e0*/  QSPC.E.S P0, RZ, [R10+0x4] ;  /* 0x000004000aff73aa */ /* 0x000ea40000000500 */
[----:B--2---:R-:W-:Y:S05]  /*12f0*/  @!P0 BRA `(.L_x_102) ;  /* 0x00000000001c8947 */ /* 0x004fea0003800000 */
[----:B------:R-:W-:-:S05]  /*1300*/  IMAD.MOV.U32 R2, RZ, RZ, R10 ;  /* 0x000000ffff027224 */ /* 0x000fca00078e000a */
[----:B------:R-:W-:-:S07]  /*1310*/  MOV R2, R2 ;  /* 0x0000000200027202 */ /* 0x000fce0000000f00 */
.L_x_103:
[----:B------:R-:W2:Y:S02]  /*1320*/  LDS R4, [R2+0x4] ;  /* 0x0000040002047984 */ /* 0x000ea40000000800 */
[----:B--2---:R-:W-:-:S05]  /*1330*/  HFMA2 R5, R4, 1, 1, R0 ;  /* 0x3c003c0004057831 */ /* 0x004fca0000000000 */
[----:B------:R-:W2:Y:S02]  /*1340*/  ATOMS.CAST.SPIN P0, [R2+0x4], R4, R5 ;  /* 0x000004040200758d */ /* 0x000ea40001800005 */
[----:B--2---:R-:W-:Y:S05]  /*1350*/  @!P0 BRA `(.L_x_103) ;  /* 0xfffffffc00f08947 */ /* 0x004fea000383ffff */
[----:B------:R-:W-:Y:S05]  /*1360*/  BRA `(.L_x_101) ;  /* 0x00000000000c7947 */ /* 0x000fea0003800000 */
.L_x_102:
[----:B-1----:R-:W2:Y:S02]  /*1370*/  LD.E R3, desc[UR8][R10.64+0x4] ;  /* 0x000004080a037980 */ /* 0x002ea4000c101900 */
[----:B--2---:R-:W-:-:S05]  /*1380*/  IMAD.IADD R3, R0, 0x1, R3 ;  /* 0x0000000100037824 */ /* 0x004fca00078e0203 */
[----:B------:R2:W-:Y:S02]  /*1390*/  ST.E desc[UR8][R10.64+0x4], R3 ;  /* 0x000004030a007985 */ /* 0x0005e4000c101908 */
.L_x_101:
[----:B------:R-:W-:Y:S05]  /*13a0*/  BSYNC.RECONVERGENT B0 ;  /* 0x0000000000007941 */ /* 0x000fea0003800200 */
.L_x_100:
        /* <DEDUP_REMOVED lines=9> */
.L_x_107:
[----:B------:R-:W1:Y:S02]  /*1440*/  LDS R4, [R2] ;  /* 0x0000000002047984 */ /* 0x000e640000000800 */
[----:B-1----:R-:W-:-:S05]  /*1450*/  HADD2 R5, R4, R8 ;  /* 0x0000000804057230 */ /* 0x002fca0000000000 */
[----:B------:R-:W1:Y:S02]  /*1460*/  ATOMS.CAST.SPIN P0, [R2], R4, R5 ;  /* 0x000000040200758d */ /* 0x000e640001800005 */
[----:B-1----:R-:W-:Y:S05]  /*1470*/  @!P0 BRA `(.L_x_107) ;  /* 0xfffffffc00f08947 */ /* 0x002fea000383ffff */
[----:B------:R-:W-:Y:S05]  /*1480*/  BRA `(.L_x_105) ;  /* 0x00000000000c7947 */ /* 0x000fea0003800000 */
.L_x_106:
[----:B------:R-:W2:Y:S02]  /*1490*/  LD.E R3, desc[UR8][R10.64] ;  /* 0x000000080a037980 */ /* 0x000ea4000c101900 */
[----:B--2---:R-:W-:-:S05]  /*14a0*/  IMAD.IADD R3, R8, 0x1, R3 ;  /* 0x0000000108037824 */ /* 0x004fca00078e0203 */
[----:B------:R1:W-:Y:S02]  /*14b0*/  ST.E desc[UR8][R10.64], R3 ;  /* 0x000000030a007985 */ /* 0x0003e4000c101908 */
.L_x_105:
[----:B------:R-:W-:Y:S05]  /*14c0*/  BSYNC.RECONVERGENT B0 ;  /* 0x0000000000007941 */ /* 0x000fea0003800200 */
.L_x_104:
[----:B------:R2:W-:Y:S01]  /*14d0*/  ATOM.E.ADD.F16x2.RN.STRONG.GPU P0, RZ, desc[UR8][R10.64+0x4], R8 ;  /* 0x800004080aff79a2 */ /* 0x0005e2000c10e108 */
[----:B------:R-:W-:Y:S04]  /*14e0*/  BSSY.RECONVERGENT B0, `(.L_x_108) ;  /* 0x000000e000007945 */ /* 0x000fe80003800200 */
[----:B--2---:R-:W-:Y:S05]  /*14f0*/  @P0 BRA `(.L_x_109) ;  /* 0x0000000000300947 */ /* 0x004fea0003800000 */
[----:B------:R-:W2:Y:S02]  /*1500*/  QSPC.E.S P0, RZ, [R10+0x4] ;  /* 0x000004000aff73aa */ /* 0x000ea40000000500 */
[----:B--2---:R-:W-:Y:S05]  /*1510*/  @!P0 BRA `(.L_x_110) ;  /* 0x00000000001c8947 */ /* 0x004fea0003800000 */
[----:B------:R-:W-:-:S05]  /*1520*/  IMAD.MOV.U32 R2, RZ, RZ, R10 ;  /* 0x000000ffff027224 */ /* 0x000fca00078e000a */
[----:B------:R-:W-:-:S07]  /*1530*/  MOV R2, R2 ;  /* 0x0000000200027202 */ /* 0x000fce0000000f00 */
.L_x_111:
[----:B------:R-:W2:Y:S02]  /*1540*/  LDS R4, [R2+0x4] ;  /* 0x0000040002047984 */ /* 0x000ea40000000800 */
[----:B--2---:R-:W-:-:S05]  /*1550*/  HFMA2 R5, R4, 1, 1, R8 ;  /* 0x3c003c0004057831 */ /* 0x004fca0000000008 */
[----:B------:R-:W2:Y:S02]  /*1560*/  ATOMS.CAST.SPIN P0, [R2+0x4], R4, R5 ;  /* 0x000004040200758d */ /* 0x000ea40001800005 */
[----:B--2---:R-:W-:Y:S05]  /*1570*/  @!P0 BRA `(.L_x_111) ;  /* 0xfffffffc00f08947 */ /* 0x004fea000383ffff */
[----:B------:R-:W-:Y:S05]  /*1580*/  BRA `(.L_x_109) ;  /* 0x00000000000c7947 */ /* 0x000fea0003800000 */
.L_x_110:
[----:B-1----:R-:W2:Y:S02]  /*1590*/  LD.E R3, desc[UR8][R10.64+0x4] ;  /* 0x000004080a037980 */ /* 0x002ea4000c101900 */
[----:B--2---:R-:W-:-:S05]  /*15a0*/  IADD3 R3, PT, PT, R8, R3, RZ ;  /* 0x0000000308037210 */ /* 0x004fca0007ffe0ff */
[----:B------:R2:W-:Y:S02]  /*15b0*/  ST.E desc[UR8][R10.64+0x4], R3 ;  /* 0x000004030a007985 */ /* 0x0005e4000c101908 */
.L_x_109:
[----:B------:R-:W-:Y:S05]  /*15c0*/  BSYNC.RECONVERGENT B0 ;  /* 0x0000000000007941 */ /* 0x000fea0003800200 */
.L_x_108:
        /* <DEDUP_REMOVED lines=8> */
.L_x_115:
[----:B------:R-:W1:Y:S02]  /*1650*/  LDS R4, [R2] ;  /* 0x0000000002047984 */ /* 0x000e640000000800 */
[----:B-1----:R-:W-:-:S05]  /*1660*/  HADD2 R5, R4, R8 ;  /* 0x0000000804057230 */ /* 0x002fca0000000000 */
[----:B------:R-:W1:Y:S02]  /*1670*/  ATOMS.CAST.SPIN P0, [R2], R4, R5 ;  /* 0x000000040200758d */ /* 0x000e640001800005 */
[----:B-1----:R-:W-:Y:S05]  /*1680*/  @!P0 BRA `(.L_x_115) ;  /* 0xfffffffc00f08947 */ /* 0x002fea000383ffff */
[----:B------:R-:W-:Y:S05]  /*1690*/  BRA `(.L_x_113) ;  /* 0x00000000000c7947 */ /* 0x000fea0003800000 */
.L_x_114:
[----:B------:R-:W2:Y:S02]  /*16a0*/  LD.E R3, desc[UR8][R10.64] ;  /* 0x000000080a037980 */ /* 0x000ea4000c101900 */
[----:B--2---:R-:W-:-:S05]  /*16b0*/  IMAD.IADD R3, R8, 0x1, R3 ;  /* 0x0000000108037824 */ /* 0x004fca00078e0203 */
[----:B------:R1:W-:Y:S02]  /*16c0*/  ST.E desc[UR8][R10.64], R3 ;  /* 0x000000030a007985 */ /* 0x0003e4000c101908 */
.L_x_113:
[----:B------:R-:W-:Y:S05]  /*16d0*/  BSYNC.RECONVERGENT B0 ;  /* 0x0000000000007941 */ /* 0x000fea0003800200 */
.L_x_112:
[----:B------:R2:W-:Y:S01]  /*16e0*/  ATOM.E.ADD.F16x2.RN.STRONG.GPU P0, RZ, desc[UR8][R10.64+0x4], R8 ;  /* 0x800004080aff79a2 */ /* 0x0005e2000c10e108 */
[----:B------:R-:W-:Y:S04]  /*16f0*/  BSSY.RECONVERGENT B0, `(.L_x_116) ;  /* 0x000000e000007945 */ /* 0x000fe80003800200 */
[----:B--2---:R-:W-:Y:S05]  /*1700*/  @P0 BRA `(.L_x_117) ;  /* 0x0000000000300947 */ /* 0x004fea0003800000 */
[----:B------:R-:W2:Y:S02]  /*1710*/  QSPC.E.S P0, RZ, [R10+0x4] ;  /* 0x000004000aff73aa */ /* 0x000ea40000000500 */
[----:B--2---:R-:W-:Y:S05]  /*1720*/  @!P0 BRA `(.L_x_118) ;  /* 0x00000000001c8947 */ /* 0x004fea0003800000 */
[----:B------:R-:W-:-:S05]  /*1730*/  IMAD.MOV.U32 R2, RZ, RZ, R10 ;  /* 0x000000ffff027224 */ /* 0x000fca00078e000a */
[----:B------:R-:W-:-:S07]  /*1740*/  MOV R2, R2 ;  /* 0x0000000200027202 */ /* 0x000fce0000000f00 */
.L_x_119:
[----:B------:R-:W2:Y:S02]  /*1750*/  LDS R4, [R2+0x4] ;  /* 0x0000040002047984 */ /* 0x000ea40000000800 */
[----:B--2---:R-:W-:-:S05]  /*1760*/  HFMA2 R5, R4, 1, 1, R8 ;  /* 0x3c003c0004057831 */ /* 0x004fca0000000008 */
[----:B------:R-:W2:Y:S02]  /*1770*/  ATOMS.CAST.SPIN P0, [R2+0x4], R4, R5 ;  /* 0x000004040200758d */ /* 0x000ea40001800005 */
[----:B--2---:R-:W-:Y:S05]  /*1780*/  @!P0 BRA `(.L_x_119) ;  /* 0xfffffffc00f08947 */ /* 0x004fea000383ffff */
[----:B------:R-:W-:Y:S05]  /*1790*/  BRA `(.L_x_117) ;  /* 0x00000000000c7947 */ /* 0x000fea0003800000 */
.L_x_118:
[----:B-1----:R-:W2:Y:S02]  /*17a0*/  LD.E R3, desc[UR8][R10.64+0x4] ;  /* 0x000004080a037980 */ /* 0x002ea4000c101900 */
[----:B--2---:R-:W-:-:S05]  /*17b0*/  IMAD.IADD R3, R8, 0x1, R3 ;  /* 0x0000000108037824 */ /* 0x004fca00078e0203 */
[----:B------:R2:W-:Y:S02]  /*17c0*/  ST.E desc[UR8][R10.64+0x4], R3 ;  /* 0x000004030a007985 */ /* 0x0005e4000c101908 */
.L_x_117:
[----:B------:R-:W-:Y:S05]  /*17d0*/  BSYNC.RECONVERGENT B0 ;  /* 0x0000000000007941 */ /* 0x000fea0003800200 */
.L_x_116:
        /* <DEDUP_REMOVED lines=8> */
.L_x_123:
[----:B------:R-:W1:Y:S02]  /*1860*/  LDS R4, [R2] ;  /* 0x0000000002047984 */ /* 0x000e640000000800 */
[----:B-1----:R-:W-:-:S05]  /*1870*/  HADD2 R5, R4, R8 ;  /* 0x0000000804057230 */ /* 0x002fca0000000000 */
[----:B------:R-:W1:Y:S02]  /*1880*/  ATOMS.CAST.SPIN P0, [R2], R4, R5 ;  /* 0x000000040200758d */ /* 0x000e640001800005 */
[----:B-1----:R-:W-:Y:S05]  /*1890*/  @!P0 BRA `(.L_x_123) ;  /* 0xfffffffc00f08947 */ /* 0x002fea000383ffff */
[----:B------:R-:W-:Y:S05]  /*18a0*/  BRA `(.L_x_121) ;  /* 0x00000000000c7947 */ /* 0x000fea0003800000 */
.L_x_122:
[----:B------:R-:W2:Y:S02]  /*18b0*/  LD.E R3, desc[UR8][R10.64] ;  /* 0x000000080a037980 */ /* 0x000ea4000c101900 */
[----:B--2---:R-:W-:-:S05]  /*18c0*/  IMAD.IADD R3, R8, 0x1, R3 ;  /* 0x0000000108037824 */ /* 0x004fca00078e0203 */
[----:B------:R1:W-:Y:S02]  /*18d0*/  ST.E desc[UR8][R10.64], R3 ;  /* 0x000000030a007985 */ /* 0x0003e4000c101908 */
.L_x_121:
[----:B------:R-:W-:Y:S05]  /*18e0*/  BSYNC.RECONVERGENT B0 ;  /* 0x0000000000007941 */ /* 0x000fea0003800200 */
.L_x_120:
[----:B------:R2:W-:Y:S02]  /*18f0*/  ATOM.E.ADD.F16x2.RN.STRONG.GPU P0, RZ, desc[UR8][R10.64+0x4], R8 ;  /* 0x800004080aff79a2 */ /* 0x0005e4000c10e108 */
[----:B--2---:R-:W-:Y:S05]  /*1900*/  @P0 EXIT ;  /* 0x000000000000094d */ /* 0x004fea0003800000 */
[----:B------:R-:W2:Y:S02]  /*1910*/  QSPC.E.S P0, RZ, [R10+0x4] ;  /* 0x000004000aff73aa */ /* 0x000ea40000000500 */
[----:B--2---:R-:W-:Y:S05]  /*1920*/  @!P0 BRA `(.L_x_124) ;  /* 0x00000000001c8947 */ /* 0x004fea0003800000 */
[----:B------:R-:W-:-:S05]  /*1930*/  IMAD.MOV.U32 R2, RZ, RZ, R10 ;  /* 0x000000ffff027224 */ /* 0x000fca00078e000a */
[----:B------:R-:W-:-:S07]  /*1940*/  MOV R2, R2 ;  /* 0x0000000200027202 */ /* 0x000fce0000000f00 */
.L_x_125:
[----:B------:R-:W2:Y:S02]  /*1950*/  LDS R4, [R2+0x4] ;  /* 0x0000040002047984 */ /* 0x000ea40000000800 */
[----:B--2---:R-:W-:-:S05]  /*1960*/  HFMA2 R5, R4, 1, 1, R8 ;  /* 0x3c003c0004057831 */ /* 0x004fca0000000008 */
[----:B------:R-:W2:Y:S02]  /*1970*/  ATOMS.CAST.SPIN P0, [R2+0x4], R4, R5 ;  /* 0x000004040200758d */ /* 0x000ea40001800005 */
[----:B--2---:R-:W-:Y:S05]  /*1980*/  @!P0 BRA `(.L_x_125) ;  /* 0xfffffffc00f08947 */ /* 0x004fea000383ffff */
[----:B------:R-:W-:Y:S05]  /*1990*/  EXIT ;  /* 0x000000000000794d */ /* 0x000fea0003800000 */
.L_x_124:
[----:B-1----:R-:W2:Y:S02]  /*19a0*/  LD.E R3, desc[UR8][R10.64+0x4] ;  /* 0x000004080a037980 */ /* 0x002ea4000c101900 */
[----:B--2---:R-:W-:-:S05]  /*19b0*/  IMAD.IADD R3, R8, 0x1, R3 ;  /* 0x0000000108037824 */ /* 0x004fca00078e0203 */
[----:B------:R-:W-:Y:S01]  /*19c0*/  ST.E desc[UR8][R10.64+0x4], R3 ;  /* 0x000004030a007985 */ /* 0x000fe2000c101908 */
[----:B------:R-:W-:Y:S05]  /*19d0*/  EXIT ;  /* 0x000000000000794d */ /* 0x000fea0003800000 */
.L_x_126:
        /* <DEDUP_REMOVED lines=10> */
.L_x_3288:


//--------------------- .text._Z28gemm_half_q_half_gptq_kernelILi6ELb1ELb1EEvPK6__halfPKjS4_S2_PS0_iiiiiPKtibS2_i --------------------------
	.section	.text._Z28gemm_half_q_half_gptq_kernelILi6ELb1ELb1EEvPK6__halfPKjS4_S2_PS0_iiiiiPKtibS2_i,"ax",@progbits
	.align	128
        .global         _Z28gemm_half_q_half_gptq_kernelILi6ELb1ELb1EEvPK6__halfPKjS4_S2_PS0_iiiiiPKtibS2_i
        .type           _Z28gemm_half_q_half_gptq_kernelILi6ELb1ELb1EEvPK6__halfPKjS4_S2_PS0_iiiiiPKtibS2_i,@function
        .size           _Z28gemm_half_q_half_gptq_kernelILi6ELb1ELb1EEvPK6__halfPKjS4_S2_PS0_iiiiiPKtibS2_i,(.L_x_3289 - _Z28gemm_half_q_half_gptq_kernelILi6ELb1ELb1EEvPK6__halfPKjS4_S2_PS0_iiiiiPKtibS2_i)
        .other          _Z28gemm_half_q_half_gptq_kernelILi6ELb1ELb1EEvPK6__halfPKjS4_S2_PS0_iiiiiPKtibS2_i,@"STO_CUDA_ENTRY STV_DEFAULT"
_Z28gemm_half_q_half_gptq_kernelILi6ELb1ELb1EEvPK6__halfPKjS4_S2_PS0_iiiiiPKtibS2_i:
.text._Z28gemm_half_q_half_gptq_kernelILi6ELb1ELb1EEvPK6__halfPKjS4_S2_PS0_iiiiiPKtibS2_i:
        /* <DEDUP_REMOVED lines=14> */
[----:B------:R-:W2:Y:S04]  /*00e0*/  LDG.E.U16 R10, desc[UR8][R10.64] ;  /* 0x000000080a0a7981 */ /* 0x000ea8000c1e1500 */
[----:B------:R-:W2:Y:S01]  /*00f0*/  LDG.E.U16 R12, desc[UR8][R12.64] ;  /* 0x000000080c0c7981 */ /* 0x000ea2000c1e1500 */
[----:B0-----:R-:W0:Y:S01]  /*0100*/  S2R R6, SR_CTAID.X ;  /* 0x0000000000067919 */ /* 0x001e220000002500 */
        /* <DEDUP_REMOVED lines=12> */
[----:B---3--:R-:W-:Y:S01]  /*01d0*/  UIMAD UR4, UR4, 0x6, URZ ;  /* 0x00000006040478a4 */ /* 0x008fe2000f8e02ff */
        /* <DEDUP_REMOVED lines=17> */
[----:B------:R-:W-:-:S03]  /*02f0*/  IADD3 R15, P0, PT, R11, R8, RZ ;  /* 0x000000080b0f7210 */ /* 0x000fc60007f1e0ff */
[----:B------:R-:W-:Y:S01]  /*0300*/  IMAD.IADD R16, R9, 0x1, R10 ;  /* 0x0000000109107824 */ /* 0x000fe200078e020a */
[----:B------:R-:W-:Y:S02]  /*0310*/  IADD3 R13, P1, PT, R11, R9, RZ ;  /* 0x000000090b0d7210 */ /* 0x000fe40007f3e0ff */
[----:B------:R-:W-:Y:S02]  /*0320*/  LEA.HI.X.SX32 R18, R8, RZ, 0x1, P0 ;  /* 0x000000ff08127211 */ /* 0x000fe400000f0eff */
[----:B------:R-:W-:Y:S02]  /*0330*/  LEA.HI.X.SX32 R8, R9, RZ, 0x1, P1 ;  /* 0x000000ff09087211 */ /* 0x000fe400008f0eff */
[----:B------:R-:W-:Y:S02]  /*0340*/  IADD3 R9, P2, PT, R11, R16, RZ ;  /* 0x000000100b097210 */ /* 0x000fe40007f5e0ff */
[----:B0-----:R-:W-:Y:S02]  /*0350*/  LEA R14, P0, R15, UR6, 0x1 ;  /* 0x000000060f0e7c11 */ /* 0x001fe4000f8008ff */
[----:B------:R-:W-:-:S02]  /*0360*/  LEA R12, P1, R13, UR6, 0x1 ;  /* 0x000000060d0c7c11 */ /* 0x000fc4000f8208ff */
[----:B------:R-:W-:Y:S02]  /*0370*/  LEA.HI.X R15, R15, UR7, R18, 0x1, P0 ;  /* 0x000000070f0f7c11 */ /* 0x000fe400080f0c12 */
[C---:B------:R-:W-:Y:S01]  /*0380*/  LEA.HI.X.SX32 R18, R16.reuse, RZ, 0x1, P2 ;  /* 0x000000ff10127211 */ /* 0x040fe200010f0eff */
[----:B------:R-:W-:Y:S01]  /*0390*/  IMAD.IADD R16, R16, 0x1, R10 ;  /* 0x0000000110107824 */ /* 0x000fe200078e020a */
[----:B------:R-:W-:Y:S01]  /*03a0*/  LEA.HI.X R13, R13, UR7, R8, 0x1, P1 ;  /* 0x000000070d0d7c11 */ /* 0x000fe200088f0c08 */
[----:B------:R0:W2:Y:S01]  /*03b0*/  LDG.E.U16.CONSTANT R19, desc[UR8][R14.64] ;  /* 0x000000080e137981 */ /* 0x0000a2000c1e9500 */
[----:B------:R-:W-:Y:S01]  /*03c0*/  LEA R8, P0, R9, UR6, 0x1 ;  /* 0x0000000609087c11 */ /* 0x000fe2000f8008ff */
[----:B------:R-:W-:-:S03]  /*03d0*/  IMAD.IADD R17, R16, 0x1, R10 ;  /* 0x0000000110117824 */ /* 0x000fc600078e020a */
[----:B------:R-:W-:Y:S01]  /*03e0*/  LEA.HI.X R9, R9, UR7, R18, 0x1, P0 ;  /* 0x0000000709097c11 */ /* 0x000fe200080f0c12 */
[----:B------:R-:W-:Y:S01]  /*03f0*/  IMAD.IADD R18, R17, 0x1, R10 ;  /* 0x0000000111127824 */ /* 0x000fe200078e020a */
[C---:B------:R-:W-:Y:S01]  /*0400*/  IADD3 R23, P0, PT, R11.reuse, R16, RZ ;  /* 0x000000100b177210 */ /* 0x040fe20007f1e0ff */
[----:B------:R-:W3:Y:S01]  /*0410*/  LDG.E.U16.CONSTANT R13, desc[UR8][R12.64] ;  /* 0x000000080c0d7981 */ /* 0x000ee2000c1e9500 */
[----:B------:R-:W-:Y:S02]  /*0420*/  IADD3 R21, P1, PT, R11, R17, RZ ;  /* 0x000000110b157210 */ /* 0x000fe40007f3e0ff */
[----:B------:R-:W-:Y:S01]  /*0430*/  LEA.HI.X.SX32 R24, R16, RZ, 0x1, P0 ;  /* 0x000000ff10187211 */ /* 0x000fe200000f0eff */
[----:B------:R-:W4:Y:S01]  /*0440*/  LDG.E.U16.CONSTANT R9, desc[UR8][R8.64] ;  /* 0x0000000808097981 */ /* 0x000f22000c1e9500 */
[----:B------:R-:W-:Y:S02]  /*0450*/  LEA R10, P0, R23, UR6, 0x1 ;  /* 0x00000006170a7c11 */ /* 0x000fe4000f8008ff */
[----:B------:R-:W-:-:S02]  /*0460*/  IADD3 R20, P2, PT, R11, R18, RZ ;  /* 0x000000120b147210 */ /* 0x000fc40007f5e0ff */
[----:B------:R-:W-:Y:S02]  /*0470*/  LEA.HI.X.SX32 R22, R17, RZ, 0x1, P1 ;  /* 0x000000ff11167211 */ /* 0x000fe400008f0eff */
[----:B------:R-:W-:Y:S02]  /*0480*/  LEA.HI.X R11, R23, UR7, R24, 0x1, P0 ;  /* 0x00000007170b7c11 */ /* 0x000fe400080f0c18 */
[C---:B------:R-:W-:Y:S02]  /*0490*/  LEA R16, P1, R21.reuse, UR6, 0x1 ;  /* 0x0000000615107c11 */ /* 0x040fe4000f8208ff */
[----:B0-----:R-:W-:Y:S02]  /*04a0*/  LEA.HI.X.SX32 R15, R18, RZ, 0x1, P2 ;  /* 0x000000ff120f7211 */ /* 0x001fe400010f0eff */
[----:B------:R-:W-:Y:S01]  /*04b0*/  LEA R14, P0, R20, UR6, 0x1 ;  /* 0x00000006140e7c11 */ /* 0x000fe2000f8008ff */
[----:B------:R-:W5:Y:S01]  /*04c0*/  LDG.E.U16.CONSTANT R11, desc[UR8][R10.64] ;  /* 0x000000080a0b7981 */ /* 0x000f62000c1e9500 */
[----:B------:R-:W-:-:S02]  /*04d0*/  LEA.HI.X R17, R21, UR7, R22, 0x1, P1 ;  /* 0x0000000715117c11 */ /* 0x000fc400088f0c16 */
[----:B------:R-:W-:-:S04]  /*04e0*/  LEA.HI.X R15, R20, UR7, R15, 0x1, P0 ;  /* 0x00000007140f7c11 */ /* 0x000fc800080f0c0f */
[----:B------:R-:W5:Y:S04]  /*04f0*/  LDG.E.U16.CONSTANT R17, desc[UR8][R16.64] ;  /* 0x0000000810117981 */ /* 0x000f68000c1e9500 */
[----:B------:R-:W5:Y:S04]  /*0500*/  LDG.E.U16.CONSTANT R15, desc[UR8][R14.64] ;  /* 0x000000080e0f7981 */ /* 0x000f68000c1e9500 */
[----:B--2---:R0:W-:Y:S04]  /*0510*/  STS.U16 [R6], R19 ;  /* 0x0000001306007388 */ /* 0x0041e80000000400 */
[----:B---3--:R0:W-:Y:S04]  /*0520*/  STS.U16 [R6+0x100], R13 ;  /* 0x0001000d06007388 */ /* 0x0081e80000000400 */
[----:B----4-:R0:W-:Y:S04]  /*0530*/  STS.U16 [R6+0x200], R9 ;  /* 0x0002000906007388 */ /* 0x0101e80000000400 */
[----:B-----5:R0:W-:Y:S04]  /*0540*/  STS.U16 [R6+0x300], R11 ;  /* 0x0003000b06007388 */ /* 0x0201e80000000400 */
[----:B------:R0:W-:Y:S04]  /*0550*/  STS.U16 [R6+0x400], R17 ;  /* 0x0004001106007388 */ /* 0x0001e80000000400 */
[----:B------:R0:W-:Y:S01]  /*0560*/  STS.U16 [R6+0x500], R15 ;  /* 0x0005000f06007388 */ /* 0x0001e20000000400 */
[----:B------:R-:W-:Y:S05]  /*0570*/  BRA `(.L_x_128) ;  /* 0x0000000000b87947 */ /* 0x000fea0003800000 */
.L_x_129:
        /* <DEDUP_REMOVED lines=9> */
[----:B------:R-:W-:Y:S01]  /*0610*/  IMAD.IADD R18, R16, 0x1, R10 ;  /* 0x0000000110127824 */ /* 0x000fe200078e020a */
[-C--:B--2---:R-:W-:Y:S02]  /*0620*/  IADD3 R9, P0, PT, R14, R19.reuse, RZ ;  /* 0x000000130e097210 */ /* 0x084fe40007f1e0ff */
[-C--:B------:R-:W-:Y:S02]  /*0630*/  IADD3 R15, P2, PT, R24, R19.reuse, RZ ;  /* 0x00000013180f7210 */ /* 0x080fe40007f5e0ff */
[----:B------:R-:W-:Y:S02]  /*0640*/  LEA.HI.X.SX32 R14, R14, RZ, 0x1, P0 ;  /* 0x000000ff0e0e7211 */ /* 0x000fe400000f0eff */
[C---:B0-----:R-:W-:Y:S02]  /*0650*/  LEA R8, P0, R9.reuse, UR6, 0x1 ;  /* 0x0000000609087c11 */ /* 0x041fe4000f8008ff */
[----:B------:R-:W-:Y:S02]  /*0660*/  IADD3 R11, P1, PT, R20, R19, RZ ;  /* 0x00000013140b7210 */ /* 0x000fe40007f3e0ff */
[----:B------:R-:W-:-:S02]  /*0670*/  LEA.HI.X R9, R9, UR7, R14, 0x1, P0 ;  /* 0x0000000709097c11 */ /* 0x000fc400080f0c0e */
[-C--:B------:R-:W-:Y:S02]  /*0680*/  IADD3 R13, P0, PT, R26, R19.reuse, RZ ;  /* 0x000000131a0d7210 */ /* 0x080fe40007f1e0ff */
[----:B------:R-:W-:Y:S02]  /*0690*/  LEA.HI.X.SX32 R24, R24, RZ, 0x1, P2 ;  /* 0x000000ff18187211 */ /* 0x000fe400010f0eff */
[----:B------:R-:W-:Y:S01]  /*06a0*/  LEA.HI.X.SX32 R26, R26, RZ, 0x1, P0 ;  /* 0x000000ff1a1a7211 */ /* 0x000fe200000f0eff */
[----:B------:R-:W2:Y:S01]  /*06b0*/  LDG.E.U16.CONSTANT R9, desc[UR8][R8.64] ;  /* 0x0000000808097981 */ /* 0x000ea2000c1e9500 */
[----:B------:R-:W-:Y:S02]  /*06c0*/  LEA R14, P0, R15, UR6, 0x1 ;  /* 0x000000060f0e7c11 */ /* 0x000fe4000f8008ff */
[----:B------:R-:W-:Y:S02]  /*06d0*/  LEA.HI.X.SX32 R20, R20, RZ, 0x1, P1 ;  /* 0x000000ff14147211 */ /* 0x000fe400008f0eff */
[----:B------:R-:W-:-:S02]  /*06e0*/  IADD3 R17, P3, PT, R16, R19, RZ ;  /* 0x0000001310117210 */ /* 0x000fc40007f7e0ff */
[----:B------:R-:W-:Y:S02]  /*06f0*/  LEA R10, P2, R11, UR6, 0x1 ;  /* 0x000000060b0a7c11 */ /* 0x000fe4000f8408ff */
[----:B------:R-:W-:Y:S02]  /*0700*/  LEA.HI.X R15, R15, UR7, R24, 0x1, P0 ;  /* 0x000000070f0f7c11 */ /* 0x000fe400080f0c18 */
[----:B------:R-:W-:Y:S02]  /*0710*/  IADD3 R19, P0, PT, R18, R19, RZ ;  /* 0x0000001312137210 */ /* 0x000fe40007f1e0ff */
[----:B------:R-:W-:Y:S02]  /*0720*/  LEA.HI.X R11, R11, UR7, R20, 0x1, P2 ;  /* 0x000000070b0b7c11 */ /* 0x000fe400090f0c14 */
[----:B------:R-:W-:Y:S01]  /*0730*/  LEA.HI.X.SX32 R22, R16, RZ, 0x1, P3 ;  /* 0x000000ff10167211 */ /* 0x000fe200018f0eff */
[----:B------:R-:W3:Y:S01]  /*0740*/  LDG.E.U16.CONSTANT R15, desc[UR8][R14.64] ;  /* 0x000000080e0f7981 */ /* 0x000ee2000c1e9500 */
[----:B------:R-:W-:-:S02]  /*0750*/  LEA.HI.X.SX32 R20, R18, RZ, 0x1, P0 ;  /* 0x000000ff12147211 */ /* 0x000fc400000f0eff */
[----:B------:R-:W-:Y:S01]  /*0760*/  LEA R12, P1, R13, UR6, 0x1 ;  /* 0x000000060d0c7c11 */ /* 0x000fe2000f8208ff */
[----:B------:R-:W4:Y:S01]  /*0770*/  LDG.E.U16.CONSTANT R11, desc[UR8][R10.64] ;  /* 0x000000080a0b7981 */ /* 0x000f22000c1e9500 */
[----:B------:R-:W-:Y:S02]  /*0780*/  LEA R16, P3, R17, UR6, 0x1 ;  /* 0x0000000611107c11 */ /* 0x000fe4000f8608ff */
[----:B------:R-:W-:Y:S02]  /*0790*/  LEA R18, P0, R19, UR6, 0x1 ;  /* 0x0000000613127c11 */ /* 0x000fe4000f8008ff */
[----:B------:R-:W-:Y:S02]  /*07a0*/  LEA.HI.X R13, R13, UR7, R26, 0x1, P1 ;  /* 0x000000070d0d7c11 */ /* 0x000fe400088f0c1a */
[----:B------:R-:W-:Y:S02]  /*07b0*/  LEA.HI.X R17, R17, UR7, R22, 0x1, P3 ;  /* 0x0000000711117c11 */ /* 0x000fe400098f0c16 */
[----:B------:R-:W-:-:S02]  /*07c0*/  LEA.HI.X R19, R19, UR7, R20, 0x1, P0 ;  /* 0x0000000713137c11 */ /* 0x000fc400080f0c14 */
[----:B------:R-:W5:Y:S04]  /*07d0*/  LDG.E.U16.CONSTANT R13, desc[UR8][R12.64] ;  /* 0x000000080c0d7981 */ /* 0x000f68000c1e9500 */
[----:B------:R-:W5:Y:S04]  /*07e0*/  LDG.E.U16.CONSTANT R17, desc[UR8][R16.64] ;  /* 0x0000000810117981 */ /* 0x000f68000c1e9500 */
[----:B------:R-:W5:Y:S04]  /*07f0*/  LDG.E.U16.CONSTANT R19, desc[UR8][R18.64] ;  /* 0x0000000812137981 */ /* 0x000f68000c1e9500 */
[----:B--2---:R1:W-:Y:S04]  /*0800*/  STS.U16 [R6], R9 ;  /* 0x0000000906007388 */ /* 0x0043e80000000400 */
[----:B---3--:R1:W-:Y:S04]  /*0810*/  STS.U16 [R6+0x300], R15 ;  /* 0x0003000f06007388 */ /* 0x0083e80000000400 */
[----:B----4-:R1:W-:Y:S04]  /*0820*/  STS.U16 [R6+0x100], R11 ;  /* 0x0001000b06007388 */ /* 0x0103e80000000400 */
[----:B-----5:R1:W-:Y:S04]  /*0830*/  STS.U16 [R6+0x200], R13 ;  /* 0x0002000d06007388 */ /* 0x0203e80000000400 */
[----:B------:R1:W-:Y:S04]  /*0840*/  STS.U16 [R6+0x400], R17 ;  /* 0x0004001106007388 */ /* 0x0003e80000000400 */
[----:B------:R1:W-:Y:S02]  /*0850*/  STS.U16 [R6+0x500], R19 ;  /* 0x0005001306007388 */ /* 0x0003e40000000400 */
.L_x_128:
[----:B------:R-:W-:Y:S05]  /*0860*/  BSYNC.RECONVERGENT B0 ;  /* 0x0000000000007941 */ /* 0x000fea0003800200 */
.L_x_127:
        /* <DEDUP_REMOVED lines=27> */
.L_x_130:
        /* <DEDUP_REMOVED lines=8> */
.L_x_134:
[----:B------:R-:W0:Y:S02]  /*0aa0*/  LDS R14, [R12] ;  /* 0x000000000c0e7984 */ /* 0x000e240000000800 */
[----:B0-----:R-:W-:-:S05]  /*0ab0*/  HADD2 R15, R14, R7 ;  /* 0x000000070e0f7230 */ /* 0x001fca0000000000 */
[----:B------:R-:W0:Y:S02]  /*0ac0*/  ATOMS.CAST.SPIN P0, [R12], R14, R15 ;  /* 0x0000000e0c00758d */ /* 0x000e24000180000f */
[----:B0-----:R-:W-:Y:S05]  /*0ad0*/  @!P0 BRA `(.L_x_134) ;  /* 0xfffffffc00f08947 */ /* 0x001fea000383ffff */
[----:B------:R-:W-:Y:S05]  /*0ae0*/  BRA `(.L_x_132) ;  /* 0x00000000000c7947 */ /* 0x000fea0003800000 */
.L_x_133:
[----:B------:R-:W0:Y:S02]  /*0af0*/  LD.E R2, desc[UR8][R10.64] ;  /* 0x000000080a027980 */ /* 0x000e24000c101900 */
[----:B0-----:R-:W-:-:S05]  /*0b00*/  IMAD.IADD R13, R7, 0x1, R2 ;  /* 0x00000001070d7824 */ /* 0x001fca00078e0202 */
[----:B------:R1:W-:Y:S02]  /*0b10*/  ST.E desc[UR8][R10.64], R13 ;  /* 0x0000000d0a007985 */ /* 0x0003e4000c101908 */
.L_x_132:
[----:B------:R-:W-:Y:S05]  /*0b20*/  BSYNC.RECONVERGENT B0 ;  /* 0x0000000000007941 */ /* 0x000fea0003800200 */
.L_x_131:
[----:B------:R2:W-:Y:S01]  /*0b30*/  ATOM.E.ADD.F16x2.RN.STRONG.GPU P0, RZ, desc[UR8][R10.64+0x4], R7 ;  /* 0x800004070aff79a2 */ /* 0x0005e2000c10e108 */
[----:B------:R-:W-:Y:S04]  /*0b40*/  BSSY.RECONVERGENT B0, `(.L_x_135) ;  /* 0x000000e000007945 */ /* 0x000fe80003800200 */
[----:B--2---:R-:W-:Y:S05]  /*0b50*/  @P0 BRA `(.L_x_136) ;  /* 0x0000000000300947 */ /* 0x004fea0003800000 */
[----:B------:R-:W2:Y:S02]  /*0b60*/  QSPC.E.S P0, RZ, [R10+0x4] ;  /* 0x000004000aff73aa */ /* 0x000ea40000000500 */
[----:B--2---:R-:W-:Y:S05]  /*0b70*/  @!P0 BRA `(.L_x_137) ;  /* 0x00000000001c8947 */ /* 0x004fea0003800000 */
[----:B0-----:R-:W-:-:S05]  /*0b80*/  IMAD.MOV.U32 R12, RZ, RZ, R10 ;  /* 0x000000ffff0c7224 */ /* 0x001fca00078e000a */
[----:B------:R-:W-:-:S07]  /*0b90*/  MOV R12, R12 ;  /* 0x0000000c000c7202 */ /* 0x000fce0000000f00 */
.L_x_138:
[----:B------:R-:W0:Y:S02]  /*0ba0*/  LDS R14, [R12+0x4] ;  /* 0x000004000c0e7984 */ /* 0x000e240000000800 */
[----:B0-----:R-:W-:-:S05]  /*0bb0*/  HFMA2 R15, R14, 1, 1, R7 ;  /* 0x3c003c000e0f7831 */ /* 0x001fca0000000007 */
[----:B------:R-:W0:Y:S02]  /*0bc0*/  ATOMS.CAST.SPIN P0, [R12+0x4], R14, R15 ;  /* 0x0000040e0c00758d */ /* 0x000e24000180000f */
[----:B0-----:R-:W-:Y:S05]  /*0bd0*/  @!P0 BRA `(.L_x_138) ;  /* 0xfffffffc00f08947 */ /* 0x001fea000383ffff */
[----:B------:R-:W-:Y:S05]  /*0be0*/  BRA `(.L_x_136) ;  /* 0x00000000000c7947 */ /* 0x000fea0003800000 */
.L_x_137:
[----:B------:R-:W2:Y:S02]  /*0bf0*/  LD.E R2, desc[UR8][R10.64+0x4] ;  /* 0x000004080a027980 */ /* 0x000ea4000c101900 */
[----:B--2---:R-:W-:-:S05]  /*0c00*/  IMAD.IADD R7, R7, 0x1, R2 ;  /* 0x0000000107077824 */ /* 0x004fca00078e0202 */
[----:B------:R2:W-:Y:S02]  /*0c10*/  ST.E desc[UR8][R10.64+0x4], R7 ;  /* 0x000004070a007985 */ /* 0x0005e4000c101908 */
.L_x_136:
[----:B------:R-:W-:Y:S05]  /*0c20*/  BSYNC.RECONVERGENT B0 ;  /* 0x0000000000007941 */ /* 0x000fea0003800200 */
.L_x_135:
        /* <DEDUP_REMOVED lines=9> */
.L_x_142:
[----:B0-----:R-:W0:Y:S02]  /*0cc0*/  LDS R12, [R2] ;  /* 0x00000000020c7984 */ /* 0x001e240000000800 */
[----:B0-----:R-:W-:-:S05]  /*0cd0*/  HADD2 R13, R12, R4 ;  /* 0x000000040c0d7230 */ /* 0x001fca0000000000 */
[----:B------:R-:W0:Y:S02]  /*0ce0*/  ATOMS.CAST.SPIN P0, [R2], R12, R13 ;  /* 0x0000000c0200758d */ /* 0x000e24000180000d */
[----:B0-----:R-:W-:Y:S05]  /*0cf0*/  @!P0 BRA `(.L_x_142) ;  /* 0xfffffffc00f08947 */ /* 0x001fea000383ffff */
[----:B------:R-:W-:Y:S05]  /*0d00*/  BRA `(.L_x_140) ;  /* 0x00000000000c7947 */ /* 0x000fea0003800000 */
.L_x_141:
[----:B------:R-:W2:Y:S02]  /*0d10*/  LD.E R3, desc[UR8][R10.64] ;  /* 0x000000080a037980 */ /* 0x000ea4000c101900 */
[----:B--2---:R-:W-:-:S05]  /*0d20*/  IADD3 R3, PT, PT, R4, R3, RZ ;  /* 0x0000000304037210 */ /* 0x004fca0007ffe0ff */
[----:B------:R1:W-:Y:S02]  /*0d30*/  ST.E desc[UR8][R10.64], R3 ;  /* 0x000000030a007985 */ /* 0x0003e4000c101908 */
.L_x_140:
[----:B------:R-:W-:Y:S05]  /*0d40*/  BSYNC.RECONVERGENT B0 ;  /* 0x0000000000007941 */ /* 0x000fea0003800200 */
.L_x_139:
[----:B------:R2:W-:Y:S01]  /*0d50*/  ATOM.E.ADD.F16x2.RN.STRONG.GPU P0, RZ, desc[UR8][R10.64+0x4], R4 ;  /* 0x800004040aff79a2 */ /* 0x0005e2000c10e108 */
[----:B------:R-:W-:Y:S04]  /*0d60*/  BSSY.RECONVERGENT B0, `(.L_x_143) ;  /* 0x000000e000007945 */ /* 0x000fe80003800200 */
[----:B--2---:R-:W-:Y:S05]  /*0d70*/  @P0 BRA `(.L_x_144) ;  /* 0x0000000000300947 */ /* 0x004fea0003800000 */
[----:B------:R-:W2:Y:S02]  /*0d80*/  QSPC.E.S P0, RZ, [R10+0x4] ;  /* 0x000004000aff73aa */ /* 0x000ea40000000500 */
[----:B--2---:R-:W-:Y:S05]  /*0d90*/  @!P0 BRA `(.L_x_145) ;  /* 0x00000000001c8947 */ /* 0x004fea0003800000 */
[----:B------:R-:W-:-:S05]  /*0da0*/  IMAD.MOV.U32 R2, RZ, RZ, R10 ;  /* 0x000000ffff027224 */ /* 0x000fca00078e000a */
[----:B------:R-:W-:-:S07]  /*0db0*/  MOV R2, R2 ;  /* 0x0000000200027202 */ /* 0x000fce0000000f00 */
.L_x_146:
[----:B0-----:R-:W0:Y:S02]  /*0dc0*/  LDS R12, [R2+0x4] ;  /* 0x00000400020c7984 */ /* 0x001e240000000800 */
[----:B0-----:R-:W-:-:S05]  /*0dd0*/  HFMA2 R13, R12, 1, 1, R4 ;  /* 0x3c003c000c0d7831 */ /* 0x001fca0000000004 */
[----:B------:R-:W0:Y:S02]  /*0de0*/  ATOMS.CAST.SPIN P0, [R2+0x4], R12, R13 ;  /* 0x0000040c0200758d */ /* 0x000e24000180000d */
[----:B0-----:R-:W-:Y:S05]  /*0df0*/  @!P0 BRA `(.L_x_146) ;  /* 0xfffffffc00f08947 */ /* 0x001fea000383ffff */
[----:B------:R-:W-:Y:S05]  /*0e00*/  BRA `(.L_x_144) ;  /* 0x00000000000c7947 */ /* 0x000fea0003800000 */
.L_x_145:
[----:B-1----:R-:W2:Y:S02]  /*0e10*/  LD.E R3, desc[UR8][R10.64+0x4] ;  /* 0x000004080a037980 */ /* 0x002ea4000c101900 */
[----:B--2---:R-:W-:-:S05]  /*0e20*/  IMAD.IADD R3, R4, 0x1, R3 ;  /* 0x0000000104037824 */ /* 0x004fca00078e0203 */
[----:B------:R2:W-:Y:S02]  /*0e30*/  ST.E desc[UR8][R10.64+0x4], R3 ;  /* 0x000004030a007985 */ /* 0x0005e4000c101908 */
.L_x_144:
[----:B------:R-:W-:Y:S05]  /*0e40*/  BSYNC.RECONVERGENT B0 ;  /* 0x0000000000007941 */ /* 0x000fea0003800200 */
.L_x_143:
        /* <DEDUP_REMOVED lines=9> */
.L_x_150:
[----:B0-----:R-:W0:Y:S02]  /*0ee0*/  LDS R12, [R2] ;  /* 0x00000000020c7984 */ /* 0x001e240000000800 */
[----:B0-----:R-:W-:-:S05]  /*0ef0*/  HADD2 R13, R12, R0 ;  /* 0x000000000c0d7230 */ /* 0x001fca0000000000 */
[----:B------:R-:W0:Y:S02]  /*0f00*/  ATOMS.CAST.SPIN P0, [R2], R12, R13 ;  /* 0x0000000c0200758d */ /* 0x000e24000180000d */
[----:B0-----:R-:W-:Y:S05]  /*0f10*/  @!P0 BRA `(.L_x_150) ;  /* 0xfffffffc00f08947 */ /* 0x001fea000383ffff */
[----:B------:R-:W-:Y:S05]  /*0f20*/  BRA `(.L_x_148) ;  /* 0x00000000000c7947 */ /* 0x000fea0003800000 */
.L_x_149:
[----:B------:R-:W2:Y:S02]  /*0f30*/  LD.E R3, desc[UR8][R10.64] ;  /* 0x000000080a037980 */ /* 0x000ea4000c101900 */
[----:B--2---:R-:W-:-:S05]  /*0f40*/  IMAD.IADD R3, R0, 0x1, R3 ;  /* 0x0000000100037824 */ /* 0x004fca00078e0203 */
[----:B------:R1:W-:Y:S02]  /*0f50*/  ST.E desc[UR8][R10.64], R3 ;  /* 0x000000030a007985 */ /* 0x0003e4000c101908 */
.L_x_148:
[----:B------:R-:W-:Y:S05]  /*0f60*/  BSYNC.RECONVERGENT B0 ;  /* 0x0000000000007941 */ /* 0x000fea0003800200 */
.L_x_147:
[----:B------:R2:W-:Y:S01]  /*0f70*/  ATOM.E.ADD.F16x2.RN.STRONG.GPU P0, RZ, desc[UR8][R10.64+0x4], R0 ;  /* 0x800004000aff79a2 */ /* 0x0005e2000c10e108 */
[----:B------:R-:W-:Y:S04]  /*0f80*/  BSSY.RECONVERGENT B0, `(.L_x_151) ;  /* 0x000000e000007945 */ /* 0x000fe80003800200 */
[----:B--2---:R-:W-:Y:S05]  /*0f90*/  @P0 BRA `(.L_x_152) ;  /* 0x0000000000300947 */ /* 0x004fea0003800000 */
[----:B------:R-:W2:Y:S02]  /*0fa0*/  QSPC.E.S P0, RZ, [R10+0x4] ;  /* 0x000004000aff73aa */ /* 0x000ea40000000500 */
[----:B--2---:R-:W-:Y:S05]  /*0fb0*/  @!P0 BRA `(.L_x_153) ;  /* 0x00000000001c8947 */ /* 0x004fea0003800000 */
[----:B------:R-:W-:-:S05]  /*0fc0*/  IMAD.MOV.U32 R2, RZ, RZ, R10 ;  /* 0x000000ffff027224 */ /* 0x000fca00078e000a */
[----:B------:R-:W-:-:S07]  /*0fd0*/  MOV R2, R2 ;  /* 0x0000000200027202 */ /* 0x000fce0000000f00 */
.L_x_154:
[----:B0-----:R-:W0:Y:S02]  /*0fe0*/  LDS R12, [R2+0x4] ;  /* 0x00000400020c7984 */ /* 0x001e240000000800 */
[----:B0-----:R-:W-:-:S05]  /*0ff0*/  HFMA2 R13, R12, 1, 1, R0 ;  /* 0x3c003c000c0d7831 */ /* 0x001fca0000000000 */
[----:B------:R-:W0:Y:S02]  /*1000*/  ATOMS.CAST.SPIN P0, [R2+0x4], R12, R13 ;  /* 0x0000040c0200758d */ /* 0x000e24000180000d */
[----:B0-----:R-:W-:Y:S05]  /*1010*/  @!P0 BRA `(.L_x_154) ;  /* 0xfffffffc00f08947 */ /* 0x001fea000383ffff */
[----:B------:R-:W-:Y:S05]  /*1020*/  BRA `(.L_x_152) ;  /* 0x00000000000c7947 */ /* 0x000fea0003800000 */
.L_x_153:
[----:B-1----:R-:W2:Y:S02]  /*1030*/  LD.E R3, desc[UR8][R10.64+0x4] ;  /* 0x000004080a037980 */ /* 0x002ea4000c101900 */
[----:B--2---:R-:W-:-:S05]  /*1040*/  IMAD.IADD R3, R0, 0x1, R3 ;  /* 0x0000000100037824 */ /* 0x004fca00078e0203 */
[----:B------:R2:W-:Y:S02]  /*1050*/  ST.E desc[UR8][R10.64+0x4], R3 ;  /* 0x000004030a007985 */ /* 0x0005e4000c101908 */
.L_x_152:
[----:B------:R-:W-:Y:S05]  /*1060*/  BSYNC.RECONVERGENT B0 ;  /* 0x0000000000007941 */ /* 0x000fea0003800200 */
.L_x_151:
        /* <DEDUP_REMOVED lines=9> */
.L_x_158:
[----:B0-----:R-:W0:Y:S02]  /*1100*/  LDS R12, [R2] ;  /* 0x00000000020c7984 */ /* 0x001e240000000800 */
[----:B0-----:R-:W-:-:S05]  /*1110*/  HADD2 R13, R12, R5 ;  /* 0x000000050c0d7230 */ /* 0x001fca0000000000 */
[----:B------:R-:W0:Y:S02]  /*1120*/  ATOMS.CAST.SPIN P0, [R2], R12, R13 ;  /* 0x0000000c0200758d */ /* 0x000e24000180000d */
[----:B0-----:R-:W-:Y:S05]  /*1130*/  @!P0 BRA `(.L_x_158) ;  /* 0xfffffffc00f08947 */ /* 0x001fea000383ffff */
[----:B------:R-:W-:Y:S05]  /*1140*/  BRA `(.L_x_156) ;  /* 0x00000000000c7947 */ /* 0x000fea0003800000 */
.L_x_157:
[----:B------:R-:W2:Y:S02]  /*1150*/  LD.E R0, desc[UR8][R10.64] ;  /* 0x000000080a007980 */ /* 0x000ea4000c101900 */
[----:B--2---:R-:W-:-:S05]  /*1160*/  IMAD.IADD R3, R5, 0x1, R0 ;  /* 0x0000000105037824 */ /* 0x004fca00078e0200 */
[----:B------:R1:W-:Y:S02]  /*1170*/  ST.E desc[UR8][R10.64], R3 ;  /* 0x000000030a007985 */ /* 0x0003e4000c101908 */
.L_x_156:
[----:B------:R-:W-:Y:S05]  /*1180*/  BSYNC.RECONVERGENT B0 ;  /* 0x0000000000007941 */ /* 0x000fea0003800200 */
.L_x_155:
[----:B------:R2:W-:Y:S01]  /*1190*/  ATOM.E.ADD.F16x2.RN.STRONG.GPU P0, RZ, desc[UR8][R10.64+0x4], R5 ;  /* 0x800004050aff79a2 */ /* 0x0005e2000c10e108 */
[----:B------:R-:W-:Y:S04]  /*11a0*/  BSSY.RECONVERGENT B0, `(.L_x_159) ;  /* 0x000000e000007945 */ /* 0x000fe80003800200 */
[----:B--2---:R-:W-:Y:S05]  /*11b0*/  @P0 BRA `(.L_x_160) ;  /* 0x0000000000300947 */ /* 0x004fea0003800000 */
[----:B------:R-:W2:Y:S02]  /*11c0*/  QSPC.E.S P0, RZ, [R10+0x4] ;  /* 0x000004000aff73aa */ /* 0x000ea40000000500 */
[----:B--2---:R-:W-:Y:S05]  /*11d0*/  @!P0 BRA `(.L_x_161) ;  /* 0x00000000001c8947 */ /* 0x004fea0003800000 */
[----:B------:R-:W-:-:S05]  /*11e0*/  IMAD.MOV.U32 R2, RZ, RZ, R10 ;  /* 0x000000ffff027224 */ /* 0x000fca00078e000a */
[----:B------:R-:W-:-:S07]  /*11f0*/  MOV R2, R2 ;  /* 0x0000000200027202 */ /* 0x000fce0000000f00 */
.L_x_162:
[----:B0-----:R-:W0:Y:S02]  /*1200*/  LDS R12, [R2+0x4] ;  /* 0x00000400020c7984 */ /* 0x001e240000000800 */
[----:B0-----:R-:W-:-:S05]  /*1210*/  HFMA2 R13, R12, 1, 1, R5 ;  /* 0x3c003c000c0d7831 */ /* 0x001fca0000000005 */
[----:B------:R-:W0:Y:S02]  /*1220*/  ATOMS.CAST.SPIN P0, [R2+0x4], R12, R13 ;  /* 0x0000040c0200758d */ /* 0x000e24000180000d */
[----:B0-----:R-:W-:Y:S05]  /*1230*/  @!P0 BRA `(.L_x_162) ;  /* 0xfffffffc00f08947 */ /* 0x001fea000383ffff */
[----:B------:R-:W-:Y:S05]  /*1240*/  BRA `(.L_x_160) ;  /* 0x00000000000c7947 */ /* 0x000fea0003800000 */
.L_x_161:
[----:B------:R-:W2:Y:S02]  /*1250*/  LD.E R0, desc[UR8][R10.64+0x4] ;  /* 0x000004080a007980 */ /* 0x000ea4000c101900 */
[----:B--2---:R-:W-:-:S05]  /*1260*/  IADD3 R5, PT, PT, R5, R0, RZ ;  /* 0x0000000005057210 */ /* 0x004fca0007ffe0ff */
[----:B------:R2:W-:Y:S02]  /*1270*/  ST.E desc[UR8][R10.64+0x4], R5 ;  /* 0x000004050a007985 */ /* 0x0005e4000c101908 */
.L_x_160:
[----:B------:R-:W-:Y:S05]  /*1280*/  BSYNC.RECONVERGENT B0 ;  /* 0x0000000000007941 */ /* 0x000fea0003800200 */
.L_x_159:
        /* <DEDUP_REMOVED lines=9> */
.L_x_166:
[----:B------:R-:W1:Y:S02]  /*1320*/  LDS R4, [R2] ;  /* 0x0000000002047984 */ /* 0x000e640000000800 */
[----:B-1----:R-:W-:-:S05]  /*1330*/  HADD2 R5, R4, R6 ;  /* 0x0000000604057230 */ /* 0x002fca0000000000 */
[----:B------:R-:W1:Y:S02]  /*1340*/  ATOMS.CAST.SPIN P0, [R2], R4, R5 ;  /* 0x000000040200758d */ /* 0x000e640001800005 */
[----:B-1----:R-:W-:Y:S05]  /*1350*/  @!P0 BRA `(.L_x_166) ;  /* 0xfffffffc00f08947 */ /* 0x002fea000383ffff */
[----:B------:R-:W-:Y:S05]  /*1360*/  BRA `(.L_x_164) ;  /* 0x00000000000c7947 */ /* 0x000fea0003800000 */
.L_x_165:
[----:B------:R-:W2:Y:S02]  /*1370*/  LD.E R3, desc[UR8][R10.64] ;  /* 0x000000080a037980 */ /* 0x000ea4000c101900 */
[----:B--2---:R-:W-:-:S05]  /*1380*/  IMAD.IADD R3, R6, 0x1, R3 ;  /* 0x0000000106037824 */ /* 0x004fca00078e0203 */
[----:B------:R1:W-:Y:S02]  /*1390*/  ST.E desc[UR8][R10.64], R3 ;  /* 0x000000030a007985 */ /* 0x0003e4000c101908 */
.L_x_164:
[----:B------:R-:W-:Y:S05]  /*13a0*/  BSYNC.RECONVERGENT B0 ;  /* 0x0000000000007941 */ /* 0x000fea0003800200 */
.L_x_163:
[----:B------:R2:W-:Y:S01]  /*13b0*/  ATOM.E.ADD.F16x2.RN.STRONG.GPU P0, RZ, desc[UR8][R10.64+0x4], R6 ;  /* 0x800004060aff79a2 */ /* 0x0005e2000c10e108 */
[----:B------:R-:W-:Y:S04]  /*13c0*/  BSSY.RECONVERGENT B0, `(.L_x_167) ;  /* 0x000000e000007945 */ /* 0x000fe80003800200 */
[----:B--2---:R-:W-:Y:S05]  /*13d0*/  @P0 BRA `(.L_x_168) ;  /* 0x0000000000300947 */ /* 0x004fea0003800000 */
[----:B------:R-:W2:Y:S02]  /*13e0*/  QSPC.E.S P0, RZ, [R10+0x4] ;  /* 0x000004000aff73aa */ /* 0x000ea40000000500 */
[----:B--2---:R-:W-:Y:S05]  /*13f0*/  @!P0 BRA `(.L_x_169) ;  /* 0x00000000001c8947 */ /* 0x004fea0003800000 */
[----:B------:R-:W-:-:S05]  /*1400*/  IMAD.MOV.U32 R2, RZ, RZ, R10 ;  /* 0x000000ffff027224 */ /* 0x000fca00078e000a */
[----:B------:R-:W-:-:S07]  /*1410*/  MOV R2, R2 ;  /* 0x0000000200027202 */ /* 0x000fce0000000f00 */
.L_x_170:
[----:B------:R-:W2:Y:S02]  /*1420*/  LDS R4, [R2+0x4] ;  /* 0x0000040002047984 */ /* 0x000ea40000000800 */
[----:B--2---:R-:W-:-:S05]  /*1430*/  HFMA2 R5, R4, 1, 1, R6 ;  /* 0x3c003c0004057831 */ /* 0x004fca0000000006 */
[----:B------:R-:W2:Y:S02]  /*1440*/  ATOMS.CAST.SPIN P0, [R2+0x4], R4, R5 ;  /* 0x000004040200758d */ /* 0x000ea40001800005 */
[----:B--2---:R-:W-:Y:S05]  /*1450*/  @!P0 BRA `(.L_x_170) ;  /* 0xfffffffc00f08947 */ /* 0x004fea000383ffff */
[----:B------:R-:W-:Y:S05]  /*1460*/  BRA `(.L_x_168) ;  /* 0x00000000000c7947 */ /* 0x000fea0003800000 */
.L_x_169:
[----:B-1----:R-:W2:Y:S02]  /*1470*/  LD.E R3, desc[UR8][R10.64+0x4] ;  /* 0x000004080a037980 */ /* 0x002ea4000c101900 */
[----:B--2---:R-:W-:-:S05]  /*1480*/  IMAD.IADD R3, R6, 0x1, R3 ;  /* 0x0000000106037824 */ /* 0x004fca00078e0203 */
[----:B------:R2:W-:Y:S02]  /*1490*/  ST.E desc[UR8][R10.64+0x4], R3 ;  /* 0x000004030a007985 */ /* 0x0005e4000c101908 */
.L_x_168:
[----:B------:R-:W-:Y:S05]  /*14a0*/  BSYNC.RECONVERGENT B0 ;  /* 0x0000000000007941 */ /* 0x000fea0003800200 */
.L_x_167:
        /* <DEDUP_REMOVED lines=8> */
.L_x_174:
[----:B------:R-:W1:Y:S02]  /*1530*/  LDS R4, [R2] ;  /* 0x0000000002047984 */ /* 0x000e640000000800 */
[----:B-1----:R-:W-:-:S05]  /*1540*/  HADD2 R5, R4, R6 ;  /* 0x0000000604057230 */ /* 0x002fca0000000000 */
[----:B------:R-:W1:Y:S02]  /*1550*/  ATOMS.CAST.SPIN P0, [R2], R4, R5 ;  /* 0x000000040200758d */ /* 0x000e640001800005 */
[----:B-1----:R-:W-:Y:S05]  /*1560*/  @!P0 BRA `(.L_x_174) ;  /* 0xfffffffc00f08947 */ /* 0x002fea000383ffff */
[----:B------:R-:W-:Y:S05]  /*1570*/  BRA `(.L_x_172) ;  /* 0x00000000000c7947 */ /* 0x000fea0003800000 */
.L_x_173:
[----:B------:R-:W2:Y:S02]  /*1580*/  LD.E R3, desc[UR8][R10.64] ;  /* 0x000000080a037980 */ /* 0x000ea4000c101900 */
[----:B--2---:R-:W-:-:S05]  /*1590*/  IMAD.IADD R3, R6, 0x1, R3 ;  /* 0x0000000106037824 */ /* 0x004fca00078e0203 */
[----:B------:R1:W-:Y:S02]  /*15a0*/  ST.E desc[UR8][R10.64], R3 ;  /* 0x000000030a007985 */ /* 0x0003e4000c101908 */
.L_x_172:
[----:B------:R-:W-:Y:S05]  /*15b0*/  BSYNC.RECONVERGENT B0 ;  /* 0x0000000000007941 */ /* 0x000fea0003800200 */
.L_x_171:
[----:B------:R2:W-:Y:S02]  /*15c0*/  ATOM.E.ADD.F16x2.RN.STRONG.GPU P0, RZ, desc[UR8][R10.64+0x4], R6 ;  /* 0x800004060aff79a2 */ /* 0x0005e4000c10e108 */
[----:B--2---:R-:W-:Y:S05]  /*15d0*/  @P0 EXIT ;  /* 0x000000000000094d */ /* 0x004fea0003800000 */
[----:B------:R-:W2:Y:S02]  /*15e0*/  QSPC.E.S P0, RZ, [R10+0x4] ;  /* 0x000004000aff73aa */ /* 0x000ea40000000500 */
[----:B--2---:R-:W-:Y:S05]  /*15f0*/  @!P0 BRA `(.L_x_175) ;  /* 0x00000000001c8947 */ /* 0x004fea0003800000 */
[----:B------:R-:W-:-:S05]  /*1600*/  IMAD.MOV.U32 R2, RZ, RZ, R10 ;  /* 0x000000ffff027224 */ /* 0x000fca00078e000a */
[----:B------:R-:W-:-:S07]  /*1610*/  MOV R2, R2 ;  /* 0x0000000200027202 */ /* 0x000fce0000000f00 */
.L_x_176:
[----:B------:R-:W2:Y:S02]  /*1620*/  LDS R4, [R2+0x4] ;  /* 0x0000040002047984 */ /* 0x000ea40000000800 */
[----:B--2---:R-:W-:-:S05]  /*1630*/  HFMA2 R5, R4, 1, 1, R6 ;  /* 0x3c003c0004057831 */ /* 0x004fca0000000006 */
[----:B------:R-:W2:Y:S02]  /*1640*/  ATOMS.CAST.SPIN P0, [R2+0x4], R4, R5 ;  /* 0x000004040200758d */ /* 0x000ea40001800005 */
[----:B--2---:R-:W-:Y:S05]  /*1650*/  @!P0 BRA `(.L_x_176) ;  /* 0xfffffffc00f08947 */ /* 0x004fea000383ffff */
[----:B------:R-:W-:Y:S05]  /*1660*/  EXIT ;  /* 0x000000000000794d */ /* 0x000fea0003800000 */
.L_x_175:
[----:B-1----:R-:W2:Y:S02]  /*1670*/  LD.E R3, desc[UR8][R10.64+0x4] ;  /* 0x000004080a037980 */ /* 0x002ea4000c101900 */
[----:B--2---:R-:W-:-:S05]  /*1680*/  IMAD.IADD R3, R6, 0x1, R3 ;  /* 0x0000000106037824 */ /* 0x004fca00078e0203 */
[----:B------:R-:W-:Y:S01]  /*1690*/  ST.E desc[UR8][R10.64+0x4], R3 ;  /* 0x000004030a007985 */ /* 0x000fe2000c101908 */
[----:B------:R-:W-:Y:S05]  /*16a0*/  EXIT ;  /* 0x000000000000794d */ /* 0x000fea0003800000 */
.L_x_177:
        /* <DEDUP_REMOVED lines=13> */
.L_x_3289:


//--------------------- .text._Z28gemm_half_q_half_gptq_kernelILi5ELb1ELb1EEvPK6__halfPKjS4_S2_PS0_iiiiiPKtibS2_i --------------------------
	.section	.text._Z28gemm_half_q_half_gptq_kernelILi5ELb1ELb1EEvPK6__halfPKjS4_S2_PS0_iiiiiPKtibS2_i,"ax",@progbits
	.align	128
        .global         _Z28gemm_half_q_half_gptq_kernelILi5ELb1ELb1EEvPK6__halfPKjS4_S2_PS0_iiiiiPKtibS2_i
        .type           _Z28gemm_half_q_half_gptq_kernelILi5ELb1ELb1EEvPK6__halfPKjS4_S2_PS0_iiiiiPKtibS2_i,@function
        .size           _Z28gemm_half_q_half_gptq_kernelILi5ELb1ELb1EEvPK6__halfPKjS4_S2_PS0_iiiiiPKtibS2_i,(.L_x_3290 - _Z28gemm_half_q_half_gptq_kernelILi5ELb1ELb1EEvPK6__halfPKjS4_S2_PS0_iiiiiPKtibS2_i)
        .other          _Z28gemm_half_q_half_gptq_kernelILi5ELb1ELb1EEvPK6__halfPKjS4_S2_PS0_iiiiiPKtibS2_i,@"STO_CUDA_ENTRY STV_DEFAULT"
_Z28gemm_half_q_half_gptq_kernelILi5ELb1ELb1EEvPK6__halfPKjS4_S2_PS0_iiiiiPKtibS2_i:
.text._Z28gemm_half_q_half_gptq_kernelILi5ELb1ELb1EEvPK6__halfPKjS4_S2_PS0_iiiiiPKtibS2_i:
[----:B------:R-:W-:Y:S08]  /*0000*/  LDC R1, c[0x0][0x37c] ;  /* 0x0000df00ff017b82 */ /* 0x000ff00000000800 */
[----:B------:R-:W0:Y:S01]  /*0010*/  LDC R13, c[0x0][0x3d8] ;  /* 0x0000f600ff0d7b82 */ /* 0x000e220000000800 */
[----:B------:R-:W1:Y:S07]  /*0020*/  LDCU.64 UR8, c[0x0][0x358] ;  /* 0x00006b00ff0877ac */ /* 0x000e6e0008000a00 */
[----:B------:R-:W0:Y:S08]  /*0030*/  LDC.64 R8, c[0x0][0x3d0] ;  /* 0x0000f400ff087b82 */ /* 0x000e300000000a00 */
[----:B------:R-:W2:Y:S01]  /*0040*/  LDC.64 R6, c[0x0][0x3d0] ;  /* 0x0000f400ff067b82 */ /* 0x000ea20000000a00 */
[----:B0-----:R-:W-:-:S05]  /*0050*/  IMAD.WIDE R8, R13, 0x2, R8 ;  /* 0x000000020d087825 */ /* 0x001fca00078e0208 */
[----:B-1----:R-:W3:Y:S01]  /*0060*/  LDG.E.U16 R5, desc[UR8][R8.64] ;  /* 0x0000000808057981 */ /* 0x002ee2000c1e1500 */
[----:B------:R-:W-:-:S03]  /*0070*/  IMAD.WIDE R10, R13, 0x2, R8 ;  /* 0x000000020d0a7825 */ /* 0x000fc600078e0208 */
[----:B--2---:R-:W3:Y:S01]  /*0080*/  LDG.E.U16 R4, desc[UR8][R6.64] ;  /* 0x0000000806047981 */ /* 0x004ee2000c1e1500 */
[----:B------:R-:W-:-:S03]  /*0090*/  IMAD.WIDE R2, R13, 0x2, R10 ;  /* 0x000000020d027825 */ /* 0x000fc600078e020a */
[----:B------:R-:W2:Y:S01]  /*00a0*/  LDG.E.U16 R0, desc[UR8][R10.64] ;  /* 0x000000080a007981 */ /* 0x000ea2000c1e1500 */
[----:B------:R-:W-:-:S03]  /*00b0*/  IMAD.WIDE R12, R13, 0x2, R2 ;  /* 0x000000020d0c7825 */ /* 0x000fc600078e0202 */
[----:B------:R-:W2:Y:S04]  /*00c0*/  LDG.E.U16 R3, desc[UR8][R2.64] ;  /* 0x0000000802037981 */ /* 0x000ea8000c1e1500 */
[----:B------:R-:W3:Y:S02]  /*00d0*/  LDG.E.U16 R12, desc[UR8][R12.64] ;  /* 0x000000080c0c7981 */ /* 0x000ee4000c1e1500 */
        /* <DEDUP_REMOVED lines=32> */
[----:B------:R-:W-:Y:S02]  /*02e0*/  LEA.HI.X.SX32 R18, R8, RZ, 0x1, P0 ;  /* 0x000000ff08127211 */ /* 0x000fe400000f0eff */
[----:B------:R-:W-:-:S04]  /*02f0*/  IADD3 R14, P1, PT, R11, R9, RZ ;  /* 0x000000090b0e7210 */ /* 0x000fc80007f3e0ff */
[----:B------:R-:W-:Y:S02]  /*0300*/  LEA.HI.X.SX32 R9, R9, RZ, 0x1, P1 ;  /* 0x000000ff09097211 */ /* 0x000fe400008f0eff */
[C---:B0-----:R-:W-:Y:S02]  /*0310*/  LEA R16, P0, R13.reuse, UR6, 0x1 ;  /* 0x000000060d107c11 */ /* 0x041fe4000f8008ff */
[----:B------:R-:W-:Y:S02]  /*0320*/  LEA R8, P1, R14, UR6, 0x1 ;  /* 0x000000060e087c11 */ /* 0x000fe4000f8208ff */
[----:B------:R-:W-:Y:S01]  /*0330*/  LEA.HI.X R17, R13, UR7, R18, 0x1, P0 ;  /* 0x000000070d117c11 */ /* 0x000fe200080f0c12 */
[--C-:B------:R-:W-:Y:S01]  /*0340*/  IMAD.IADD R13, R12, 0x1, R10.reuse ;  /* 0x000000010c0d7824 */ /* 0x100fe200078e020a */
[----:B------:R-:W-:Y:S02]  /*0350*/  IADD3 R21, P0, PT, R11, R12, RZ ;  /* 0x0000000c0b157210 */ /* 0x000fe40007f1e0ff */
[----:B------:R-:W-:Y:S01]  /*0360*/  LEA.HI.X R9, R14, UR7, R9, 0x1, P1 ;  /* 0x000000070e097c11 */ /* 0x000fe200088f0c09 */
[----:B------:R-:W-:Y:S01]  /*0370*/  IMAD.IADD R18, R13, 0x1, R10 ;  /* 0x000000010d127824 */ /* 0x000fe200078e020a */
[----:B------:R-:W-:Y:S01]  /*0380*/  LEA.HI.X.SX32 R12, R12, RZ, 0x1, P0 ;  /* 0x000000ff0c0c7211 */ /* 0x000fe200000f0eff */
[----:B------:R-:W2:Y:S01]  /*0390*/  LDG.E.U16.CONSTANT R16, desc[UR8][R16.64] ;  /* 0x0000000810107981 */ /* 0x000ea2000c1e9500 */
[----:B------:R-:W-:-:S02]  /*03a0*/  IADD3 R15, P1, PT, R11, R13, RZ ;  /* 0x0000000d0b0f7210 */ /* 0x000fc40007f3e0ff */
[----:B------:R-:W-:Y:S01]  /*03b0*/  LEA R10, P0, R21, UR6, 0x1 ;  /* 0x00000006150a7c11 */ /* 0x000fe2000f8008ff */
[----:B------:R-:W3:Y:S01]  /*03c0*/  LDG.E.U16.CONSTANT R8, desc[UR8][R8.64] ;  /* 0x0000000808087981 */ /* 0x000ee2000c1e9500 */
[----:B------:R-:W-:Y:S02]  /*03d0*/  IADD3 R19, P2, PT, R11, R18, RZ ;  /* 0x000000120b137210 */ /* 0x000fe40007f5e0ff */
[----:B------:R-:W-:Y:S02]  /*03e0*/  LEA.HI.X.SX32 R20, R13, RZ, 0x1, P1 ;  /* 0x000000ff0d147211 */ /* 0x000fe400008f0eff */
[----:B------:R-:W-:Y:S02]  /*03f0*/  LEA.HI.X R11, R21, UR7, R12, 0x1, P0 ;  /* 0x00000007150b7c11 */ /* 0x000fe400080f0c0c */
[----:B------:R-:W-:Y:S02]  /*0400*/  LEA R14, P1, R15, UR6, 0x1 ;  /* 0x000000060f0e7c11 */ /* 0x000fe4000f8208ff */
[----:B------:R-:W-:Y:S01]  /*0410*/  LEA.HI.X.SX32 R18, R18, RZ, 0x1, P2 ;  /* 0x000000ff12127211 */ /* 0x000fe200010f0eff */
[----:B------:R-:W4:Y:S01]  /*0420*/  LDG.E.U16.CONSTANT R10, desc[UR8][R10.64] ;  /* 0x000000080a0a7981 */ /* 0x000f22000c1e9500 */
[----:B------:R-:W-:-:S02]  /*0430*/  LEA R12, P0, R19, UR6, 0x1 ;  /* 0x00000006130c7c11 */ /* 0x000fc4000f8008ff */
        /* <DEDUP_REMOVED lines=8> */
[----:B------:R0:W-:Y:S01]  /*04c0*/  STS.U16 [R7+0x400], R12 ;  /* 0x0004000c07007388 */ /* 0x0001e20000000400 */
[----:B------:R-:W-:Y:S05]  /*04d0*/  BRA `(.L_x_179) ;  /* 0x00000000009c7947 */ /* 0x000fea0003800000 */
.L_x_180:
        /* <DEDUP_REMOVED lines=9> */
[-C--:B--2---:R-:W-:Y:S02]  /*0570*/  IADD3 R9, P0, PT, R11, R12.reuse, RZ ;  /* 0x0000000c0b097210 */ /* 0x084fe40007f1e0ff */
[-C--:B------:R-:W-:Y:S02]  /*0580*/  IADD3 R15, P2, PT, R21, R12.reuse, RZ ;  /* 0x0000000c150f7210 */ /* 0x080fe40007f5e0ff */
[----:B------:R-:W-:Y:S02]  /*0590*/  LEA.HI.X.SX32 R14, R11, RZ, 0x1, P0 ;  /* 0x000000ff0b0e7211 */ /* 0x000fe400000f0eff */
[----:B0-----:R-:W-:Y:S02]  /*05a0*/  LEA R8, P0, R9, UR6, 0x1 ;  /* 0x0000000609087c11 */ /* 0x001fe4000f8008ff */
[----:B------:R-:W-:Y:S02]  /*05b0*/  IADD3 R11, P1, PT, R17, R12, RZ ;  /* 0x0000000c110b7210 */ /* 0x000fe40007f3e0ff */
[----:B------:R-:W-:-:S02]  /*05c0*/  LEA.HI.X R9, R9, UR7, R14, 0x1, P0 ;  /* 0x0000000709097c11 */ /* 0x000fc400080f0c0e */
[----:B------:R-:W-:Y:S02]  /*05d0*/  LEA.HI.X.SX32 R24, R17, RZ, 0x1, P1 ;  /* 0x000000ff11187211 */ /* 0x000fe400008f0eff */
[-C--:B------:R-:W-:Y:S01]  /*05e0*/  IADD3 R13, P0, PT, R19, R12.reuse, RZ ;  /* 0x0000000c130d7210 */ /* 0x080fe20007f1e0ff */
[----:B------:R-:W2:Y:S01]  /*05f0*/  LDG.E.U16.CONSTANT R8, desc[UR8][R8.64] ;  /* 0x0000000808087981 */ /* 0x000ea2000c1e9500 */
[----:B------:R-:W-:Y:S02]  /*0600*/  IADD3 R17, P3, PT, R23, R12, RZ ;  /* 0x0000000c17117210 */ /* 0x000fe40007f7e0ff */
[----:B------:R-:W-:Y:S02]  /*0610*/  LEA.HI.X.SX32 R22, R19, RZ, 0x1, P0 ;  /* 0x000000ff13167211 */ /* 0x000fe400000f0eff */
[----:B------:R-:W-:Y:S02]  /*0620*/  LEA.HI.X.SX32 R20, R21, RZ, 0x1, P2 ;  /* 0x000000ff15147211 */ /* 0x000fe400010f0eff */
[----:B------:R-:W-:-:S02]  /*0630*/  LEA.HI.X.SX32 R18, R23, RZ, 0x1, P3 ;  /* 0x000000ff17127211 */ /* 0x000fc400018f0eff */
[----:B------:R-:W-:Y:S02]  /*0640*/  LEA R10, P2, R11, UR6, 0x1 ;  /* 0x000000060b0a7c11 */ /* 0x000fe4000f8408ff */
[----:B------:R-:W-:Y:S02]  /*0650*/  LEA R12, P1, R13, UR6, 0x1 ;  /* 0x000000060d0c7c11 */ /* 0x000fe4000f8208ff */
[----:B------:R-:W-:Y:S02]  /*0660*/  LEA R14, P0, R15, UR6, 0x1 ;  /* 0x000000060f0e7c11 */ /* 0x000fe4000f8008ff */
[----:B------:R-:W-:Y:S02]  /*0670*/  LEA R16, P3, R17, UR6, 0x1 ;  /* 0x0000000611107c11 */ /* 0x000fe4000f8608ff */
[----:B------:R-:W-:Y:S02]  /*0680*/  LEA.HI.X R11, R11, UR7, R24, 0x1, P2 ;  /* 0x000000070b0b7c11 */ /* 0x000fe400090f0c18 */
[----:B------:R-:W-:-:S02]  /*0690*/  LEA.HI.X R13, R13, UR7, R22, 0x1, P1 ;  /* 0x000000070d0d7c11 */ /* 0x000fc400088f0c16 */
[----:B------:R-:W-:Y:S01]  /*06a0*/  LEA.HI.X R15, R15, UR7, R20, 0x1, P0 ;  /* 0x000000070f0f7c11 */ /* 0x000fe200080f0c14 */
[----:B------:R-:W3:Y:S01]  /*06b0*/  LDG.E.U16.CONSTANT R10, desc[UR8][R10.64] ;  /* 0x000000080a0a7981 */ /* 0x000ee2000c1e9500 */
[----:B------:R-:W-:-:S03]  /*06c0*/  LEA.HI.X R17, R17, UR7, R18, 0x1, P3 ;  /* 0x0000000711117c11 */ /* 0x000fc600098f0c12 */
[----:B------:R-:W4:Y:S04]  /*06d0*/  LDG.E.U16.CONSTANT R12, desc[UR8][R12.64] ;  /* 0x000000080c0c7981 */ /* 0x000f28000c1e9500 */
[----:B------:R-:W5:Y:S04]  /*06e0*/  LDG.E.U16.CONSTANT R14, desc[UR8][R14.64] ;  /* 0x000000080e0e7981 */ /* 0x000f68000c1e9500 */
[----:B------:R-:W5:Y:S04]  /*06f0*/  LDG.E.U16.CONSTANT R16, desc[UR8][R16.64] ;  /* 0x0000000810107981 */ /* 0x000f68000c1e9500 */
[----:B--2---:R1:W-:Y:S04]  /*0700*/  STS.U16 [R7], R8 ;  /* 0x0000000807007388 */ /* 0x0043e80000000400 */
[----:B---3--:R1:W-:Y:S04]  /*0710*/  STS.U16 [R7+0x100], R10 ;  /* 0x0001000a07007388 */ /* 0x0083e80000000400 */
[----:B----4-:R1:W-:Y:S04]  /*0720*/  STS.U16 [R7+0x200], R12 ;  /* 0x0002000c07007388 */ /* 0x0103e80000000400 */
[----:B-----5:R1:W-:Y:S04]  /*0730*/  STS.U16 [R7+0x300], R14 ;  /* 0x0003000e07007388 */ /* 0x0203e80000000400 */
[----:B------:R1:W-:Y:S02]  /*0740*/  STS.U16 [R7+0x400], R16 ;  /* 0x0004001007007388 */ /* 0x0003e40000000400 */
.L_x_179:
[----:B------:R-:W-:Y:S05]  /*0750*/  BSYNC.RECONVERGENT B0 ;  /* 0x0000000000007941 */ /* 0x000fea0003800200 */
.L_x_178:
        /* <DEDUP_REMOVED lines=25> */
.L_x_181:
        /* <DEDUP_REMOVED lines=8> */
.L_x_185:
[----:B------:R-:W0:Y:S02]  /*0970*/  LDS R14, [R12] ;  /* 0x000000000c0e7984 */ /* 0x000e240000000800 */
[----:B0-----:R-:W-:-:S05]  /*0980*/  HADD2 R15, R14, R4 ;  /* 0x000000040e0f7230 */ /* 0x001fca0000000000 */
[----:B------:R-:W0:Y:S02]  /*0990*/  ATOMS.CAST.SPIN P0, [R12], R14, R15 ;  /* 0x0000000e0c00758d */ /* 0x000e24000180000f */
[----:B0-----:R-:W-:Y:S05]  /*09a0*/  @!P0 BRA `(.L_x_185) ;  /* 0xfffffffc00f08947 */ /* 0x001fea000383ffff */
[----:B------:R-:W-:Y:S05]  /*09b0*/  BRA `(.L_x_183) ;  /* 0x00000000000c7947 */ /* 0x000fea0003800000 */
.L_x_184:
[----:B------:R-:W2:Y:S02]  /*09c0*/  LD.E R9, desc[UR8][R10.64] ;  /* 0x000000080a097980 */ /* 0x000ea4000c101900 */
[----:B--2---:R-:W-:-:S05]  /*09d0*/  IMAD.IADD R9, R4, 0x1, R9 ;  /* 0x0000000104097824 */ /* 0x004fca00078e0209 */
[----:B------:R1:W-:Y:S02]  /*09e0*/  ST.E desc[UR8][R10.64], R9 ;  /* 0x000000090a007985 */ /* 0x0003e4000c101908 */
.L_x_183:
[----:B------:R-:W-:Y:S05]  /*09f0*/  BSYNC.RECONVERGENT B0 ;  /* 0x0000000000007941 */ /* 0x000fea0003800200 */
.L_x_182:
[----:B------:R2:W-:Y:S01]  /*0a00*/  ATOM.E.ADD.F16x2.RN.STRONG.GPU P0, RZ, desc[UR8][R10.64+0x4], R4 ;  /* 0x800004040aff79a2 */ /* 0x0005e2000c10e108 */
[----:B------:R-:W-:Y:S04]  /*0a10*/  BSSY.RECONVERGENT B0, `(.L_x_186) ;  /* 0x000000e000007945 */ /* 0x000fe80003800200 */
[----:B--2---:R-:W-:Y:S05]  /*0a20*/  @P0 BRA `(.L_x_187) ;  /* 0x0000000000300947 */ /* 0x004fea0003800000 */
[----:B------:R-:W2:Y:S02]  /*0a30*/  QSPC.E.S P0, RZ, [R10+0x4] ;  /* 0x000004000aff73aa */ /* 0x000ea40000000500 */
[----:B--2---:R-:W-:Y:S05]  /*0a40*/  @!P0 BRA `(.L_x_188) ;  /* 0x00000000001c8947 */ /* 0x004fea0003800000 */
[----:B0-----:R-:W-:-:S05]  /*0a50*/  IMAD.MOV.U32 R12, RZ, RZ, R10 ;  /* 0x000000ffff0c7224 */ /* 0x001fca00078e000a */
[----:B------:R-:W-:-:S07]  /*0a60*/  MOV R12, R12 ;  /* 0x0000000c000c7202 */ /* 0x000fce0000000f00 */
.L_x_189:
[----:B------:R-:W0:Y:S02]  /*0a70*/  LDS R14, [R12+0x4] ;  /* 0x000004000c0e7984 */ /* 0x000e240000000800 */
[----:B0-----:R-:W-:-:S05]  /*0a80*/  HFMA2 R15, R14, 1, 1, R4 ;  /* 0x3c003c000e0f7831 */ /* 0x001fca0000000004 */
[----:B------:R-:W0:Y:S02]  /*0a90*/  ATOMS.CAST.SPIN P0, [R12+0x4], R14, R15 ;  /* 0x0000040e0c00758d */ /* 0x000e24000180000f */
[----:B0-----:R-:W-:Y:S05]  /*0aa0*/  @!P0 BRA `(.L_x_189) ;  /* 0xfffffffc00f08947 */ /* 0x001fea000383ffff */
[----:B------:R-:W-:Y:S05]  /*0ab0*/  BRA `(.L_x_187) ;  /* 0x00000000000c7947 */ /* 0x000fea0003800000 */
.L_x_188:
[----:B-1----:R-:W2:Y:S02]  /*0ac0*/  LD.E R9, desc[UR8][R10.64+0x4] ;  /* 0x000004080a097980 */ /* 0x002ea4000c101900 */
[----:B--2---:R-:W-:-:S05]  /*0ad0*/  IMAD.IADD R9, R4, 0x1, R9 ;  /* 0x0000000104097824 */ /* 0x004fca00078e0209 */
[----:B------:R2:W-:Y:S02]  /*0ae0*/  ST.E desc[UR8][R10.64+0x4], R9 ;  /* 0x000004090a007985 */ /* 0x0005e4000c101908 */
.L_x_187:
[----:B------:R-:W-:Y:S05]  /*0af0*/  BSYNC.RECONVERGENT B0 ;  /* 0x0000000000007941 */ /* 0x000fea0003800200 */
.L_x_186:
[----:B------:R-:W-:Y:S02]  /*0b00*/  HMUL2 R2, R8.H0_H0, R5.H0_H0 ;  /* 0x2000000508027232 */ /* 0x000fe40000000800 */
[----:B-12---:R-:W-:-:S05]  /*0b10*/  IMAD.WIDE R10, R7, 0x2, R10 ;  /* 0x00000002070a7825 */ /* 0x006fca00078e020a */
[----:B------:R1:W-:Y:S01]  /*0b20*/  ATOM.E.ADD.F16x2.RN.STRONG.GPU P0, RZ, desc[UR8][R10.64], R2 ;  /* 0x800000020aff79a2 */ /* 0x0003e2000c10e108 */
[----:B------:R-:W-:Y:S04]  /*0b30*/  BSSY.RECONVERGENT B0, `(.L_x_190) ;  /* 0x000000e000007945 */ /* 0x000fe80003800200 */
[----:B-1----:R-:W-:Y:S05]  /*0b40*/  @P0 BRA `(.L_x_191) ;  /* 0x0000000000300947 */ /* 0x002fea0003800000 */
[----:B------:R-:W1:Y:S02]  /*0b50*/  QSPC.E.S P0, RZ, [R10] ;  /* 0x000000000aff73aa */ /* 0x000e640000000500 */
[----:B-1----:R-:W-:Y:S05]  /*0b60*/  @!P0 BRA `(.L_x_192) ;  /* 0x00000000001c8947 */ /* 0x002fea0003800000 */
[----:B------:R-:W-:-:S04]  /*0b70*/  MOV R4, R10 ;  /* 0x0000000a00047202 */ /* 0x000fc80000000f00 */
[----:B------:R-:W-:-:S07]  /*0b80*/  MOV R4, R4 ;  /* 0x0000000400047202 */ /* 0x000fce0000000f00 */
.L_x_193:
[----:B0-----:R-:W0:Y:S02]  /*0b90*/  LDS R12, [R4] ;  /* 0x00000000040c7984 */ /* 0x001e240000000800 */
[----:B0-----:R-:W-:-:S05]  /*0ba0*/  HADD2 R13, R12, R2 ;  /* 0x000000020c0d7230 */ /* 0x001fca0000000000 */
[----:B------:R-:W0:Y:S02]  /*0bb0*/  ATOMS.CAST.SPIN P0, [R4], R12, R13 ;  /* 0x0000000c0400758d */ /* 0x000e24000180000d */
[----:B0-----:R-:W-:Y:S05]  /*0bc0*/  @!P0 BRA `(.L_x_193) ;  /* 0xfffffffc00f08947 */ /* 0x001fea000383ffff */
[----:B------:R-:W-:Y:S05]  /*0bd0*/  BRA `(.L_x_191) ;  /* 0x00000000000c7947 */ /* 0x000fea0003800000 */
.L_x_192:
[----:B------:R-:W2:Y:S02]  /*0be0*/  LD.E R5, desc[UR8][R10.64] ;  /* 0x000000080a057980 */ /* 0x000ea4000c101900 */
[----:B--2---:R-:W-:-:S05]  /*0bf0*/  IMAD.IADD R5, R2, 0x1, R5 ;  /* 0x0000000102057824 */ /* 0x004fca00078e0205 */
[----:B------:R1:W-:Y:S02]  /*0c00*/  ST.E desc[UR8][R10.64], R5 ;  /* 0x000000050a007985 */ /* 0x0003e4000c101908 */
.L_x_191:
[----:B------:R-:W-:Y:S05]  /*0c10*/  BSYNC.RECONVERGENT B0 ;  /* 0x0000000000007941 */ /* 0x000fea0003800200 */
.L_x_190:
[----:B------:R2:W-:Y:S01]  /*0c20*/  ATOM.E.ADD.F16x2.RN.STRONG.GPU P0, RZ, desc[UR8][R10.64+0x4], R2 ;  /* 0x800004020aff79a2 */ /* 0x0005e2000c10e108 */
[----:B------:R-:W-:Y:S04]  /*0c30*/  BSSY.RECONVERGENT B0, `(.L_x_194) ;  /* 0x000000e000007945 */ /* 0x000fe80003800200 */
[----:B--2---:R-:W-:Y:S05]  /*0c40*/  @P0 BRA `(.L_x_195) ;  /* 0x0000000000300947 */ /* 0x004fea0003800000 */
[----:B------:R-:W2:Y:S02]  /*0c50*/  QSPC.E.S P0, RZ, [R10+0x4] ;  /* 0x000004000aff73aa */ /* 0x000ea40000000500 */
[----:B--2---:R-:W-:Y:S05]  /*0c60*/  @!P0 BRA `(.L_x_196) ;  /* 0x00000000001c8947 */ /* 0x004fea0003800000 */
[----:B------:R-:W-:-:S05]  /*0c70*/  IMAD.MOV.U32 R4, RZ, RZ, R10 ;  /* 0x000000ffff047224 */ /* 0x000fca00078e000a */
[----:B------:R-:W-:-:S07]  /*0c80*/  MOV R4, R4 ;  /* 0x0000000400047202 */ /* 0x000fce0000000f00 */
.L_x_197:
[----:B0-----:R-:W0:Y:S02]  /*0c90*/  LDS R12, [R4+0x4] ;  /* 0x00000400040c7984 */ /* 0x001e240000000800 */
[----:B0-----:R-:W-:-:S05]  /*0ca0*/  HFMA2 R13, R12, 1, 1, R2 ;  /* 0x3c003c000c0d7831 */ /* 0x001fca0000000002 */
[----:B------:R-:W0:Y:S02]  /*0cb0*/  ATOMS.CAST.SPIN P0, [R4+0x4], R12, R13 ;  /* 0x0000040c0400758d */ /* 0x000e24000180000d */
[----:B0-----:R-:W-:Y:S05]  /*0cc0*/  @!P0 BRA `(.L_x_197) ;  /* 0xfffffffc00f08947 */ /* 0x001fea000383ffff */
[----:B------:R-:W-:Y:S05]  /*0cd0*/  BRA `(.L_x_195) ;  /* 0x00000000000c7947 */ /* 0x000fea0003800000 */
.L_x_196:
[----:B-1----:R-:W2:Y:S02]  /*0ce0*/  LD.E R5, desc[UR8][R10.64+0x4] ;  /* 0x000004080a057980 */ /* 0x002ea4000c101900 */
[----:B--2---:R-:W-:-:S05]  /*0cf0*/  IMAD.IADD R5, R2, 0x1, R5 ;  /* 0x0000000102057824 */ /* 0x004fca00078e0205 */
[----:B------:R2:W-:Y:S02]  /*0d00*/  ST.E desc[UR8][R10.64+0x4], R5 ;  /* 0x000004050a007985 */ /* 0x0005e4000c101908 */
.L_x_195:
[----:B------:R-:W-:Y:S05]  /*0d10*/  BSYNC.RECONVERGENT B0 ;  /* 0x0000000000007941 */ /* 0x000fea0003800200 */
.L_x_194:
        /* <DEDUP_REMOVED lines=9> */
.L_x_201:
[----:B0-----:R-:W0:Y:S02]  /*0db0*/  LDS R12, [R4] ;  /* 0x00000000040c7984 */ /* 0x001e240000000800 */
[----:B0-----:R-:W-:-:S05]  /*0dc0*/  HADD2 R13, R12, R0 ;  /* 0x000000000c0d7230 */ /* 0x001fca0000000000 */
[----:B------:R-:W0:Y:S02]  /*0dd0*/  ATOMS.CAST.SPIN P0, [R4], R12, R13 ;  /* 0x0000000c0400758d */ /* 0x000e24000180000d */
[----:B0-----:R-:W-:Y:S05]  /*0de0*/  @!P0 BRA `(.L_x_201) ;  /* 0xfffffffc00f08947 */ /* 0x001fea000383ffff */
[----:B------:R-:W-:Y:S05]  /*0df0*/  BRA `(.L_x_199) ;  /* 0x00000000000c7947 */ /* 0x000fea0003800000 */
.L_x_200:
[----:B------:R-:W2:Y:S02]  /*0e00*/  LD.E R5, desc[UR8][R10.64] ;  /* 0x000000080a057980 */ /* 0x000ea4000c101900 */
[----:B--2---:R-:W-:-:S05]  /*0e10*/  IMAD.IADD R5, R0, 0x1, R5 ;  /* 0x0000000100057824 */ /* 0x004fca00078e0205 */
[----:B------:R1:W-:Y:S02]  /*0e20*/  ST.E desc[UR8][R10.64], R5 ;  /* 0x000000050a007985 */ /* 0x0003e4000c101908 */
.L_x_199:
[----:B------:R-:W-:Y:S05]  /*0e30*/  BSYNC.RECONVERGENT B0 ;  /* 0x0000000000007941 */ /* 0x000fea0003800200 */
.L_x_198:
[----:B------:R2:W-:Y:S01]  /*0e40*/  ATOM.E.ADD.F16x2.RN.STRONG.GPU P0, RZ, desc[UR8][R10.64+0x4], R0 ;  /* 0x800004000aff79a2 */ /* 0x0005e2000c10e108 */
[----:B------:R-:W-:Y:S04]  /*0e50*/  BSSY.RECONVERGENT B0, `(.L_x_202) ;  /* 0x000000e000007945 */ /* 0x000fe80003800200 */
[----:B--2---:R-:W-:Y:S05]  /*0e60*/  @P0 BRA `(.L_x_203) ;  /* 0x0000000000300947 */ /* 0x004fea0003800000 */
[----:B------:R-:W2:Y:S02]  /*0e70*/  QSPC.E.S P0, RZ, [R10+0x4] ;  /* 0x000004000aff73aa */ /* 0x000ea40000000500 */
[----:B--2---:R-:W-:Y:S05]  /*0e80*/  @!P0 BRA `(.L_x_204) ;  /* 0x00000000001c8947 */ /* 0x004fea0003800000 */
[----:B------:R-:W-:-:S05]  /*0e90*/  IMAD.MOV.U32 R4, RZ, RZ, R10 ;  /* 0x000000ffff047224 */ /* 0x000fca00078e000a */
[----:B------:R-:W-:-:S07]  /*0ea0*/  MOV R4, R4 ;  /* 0x0000000400047202 */ /* 0x000fce0000000f00 */
.L_x_205:
[----:B0-----:R-:W0:Y:S02]  /*0eb0*/  LDS R12, [R4+0x4] ;  /* 0x00000400040c7984 */ /* 0x001e240000000800 */
[----:B0-----:R-:W-:-:S05]  /*0ec0*/  HFMA2 R13, R12, 1, 1, R0 ;  /* 0x3c003c000c0d7831 */ /* 0x001fca0000000000 */
[----:B------:R-:W0:Y:S02]  /*0ed0*/  ATOMS.CAST.SPIN P0, [R4+0x4], R12, R13 ;  /* 0x0000040c0400758d */ /* 0x000e24000180000d */
[----:B0-----:R-:W-:Y:S05]  /*0ee0*/  @!P0 BRA `(.L_x_205) ;  /* 0xfffffffc00f08947 */ /* 0x001fea000383ffff */
[----:B------:R-:W-:Y:S05]  /*0ef0*/  BRA `(.L_x_203) ;  /* 0x00000000000c7947 */ /* 0x000fea0003800000 */
.L_x_204:
[----:B-1----:R-:W2:Y:S02]  /*0f00*/  LD.E R5, desc[UR8][R10.64+0x4] ;  /* 0x000004080a057980 */ /* 0x002ea4000c101900 */
[----:B--2---:R-:W-:-:S05]  /*0f10*/  IMAD.IADD R5, R0, 0x1, R5 ;  /* 0x0000000100057824 */ /* 0x004fca00078e0205 */
[----:B------:R2:W-:Y:S02]  /*0f20*/  ST.E desc[UR8][R10.64+0x4], R5 ;  /* 0x000004050a007985 */ /* 0x0005e4000c101908 */
.L_x_203:
[----:B------:R-:W-:Y:S05]  /*0f30*/  BSYNC.RECONVERGENT B0 ;  /* 0x0000000000007941 */ /* 0x000fea0003800200 */
.L_x_202:
        /* <DEDUP_REMOVED lines=9> */
.L_x_209:
[----:B------:R-:W1:Y:S02]  /*0fd0*/  LDS R4, [R2] ;  /* 0x0000000002047984 */ /* 0x000e640000000800 */
[----:B-1----:R-:W-:-:S05]  /*0fe0*/  HADD2 R5, R4, R0 ;  /* 0x0000000004057230 */ /* 0x002fca0000000000 */
[----:B------:R-:W1:Y:S02]  /*0ff0*/  ATOMS.CAST.SPIN P0, [R2], R4, R5 ;  /* 0x000000040200758d */ /* 0x000e640001800005 */
[----:B-1----:R-:W-:Y:S05]  /*1000*/  @!P0 BRA `(.L_x_209) ;  /* 0xfffffffc00f08947 */ /* 0x002fea000383ffff */
[----:B------:R-:W-:Y:S05]  /*1010*/  BRA `(.L_x_207) ;  /* 0x00000000000c7947 */ /* 0x000fea0003800000 */
.L_x_208:
[----:B------:R-:W2:Y:S02]  /*1020*/  LD.E R3, desc[UR8][R10.64] ;  /* 0x000000080a037980 */ /* 0x000ea4000c101900 */
[----:B--2---:R-:W-:-:S05]  /*1030*/  IADD3 R3, PT, PT, R0, R3, RZ ;  /* 0x0000000300037210 */ /* 0x004fca0007ffe0ff */
[----:B------:R1:W-:Y:S02]  /*1040*/  ST.E desc[UR8][R10.64], R3 ;  /* 0x000000030a007985 */ /* 0x0003e4000c101908 */
.L_x_207:
[----:B------:R-:W-:Y:S05]  /*1050*/  BSYNC.RECONVERGENT B0 ;  /* 0x0000000000007941 */ /* 0x000fea0003800200 */
.L_x_206:
[----:B------:R2:W-:Y:S01]  /*1060*/  ATOM.E.ADD.F16x2.RN.STRONG.GPU P0, RZ, desc[UR8][R10.64+0x4], R0 ;  /* 0x800004000aff79a2 */ /* 0x0005e2000c10e108 */
[----:B------:R-:W-:Y:S04]  /*1070*/  BSSY.RECONVERGENT B0, `(.L_x_210) ;  /* 0x000000e000007945 */ /* 0x000fe80003800200 */
[----:B--2---:R-:W-:Y:S05]  /*1080*/  @P0 BRA `(.L_x_211) ;  /* 0x0000000000300947 */ /* 0x004fea0003800000 */
[----:B------:R-:W2:Y:S02]  /*1090*/  QSPC.E.S P0, RZ, [R10+0x4] ;  /* 0x000004000aff73aa */ /* 0x000ea40000000500 */
[----:B--2---:R-:W-:Y:S05]  /*10a0*/  @!P0 BRA `(.L_x_212) ;  /* 0x00000000001c8947 */ /* 0x004fea0003800000 */
[----:B------:R-:W-:-:S05]  /*10b0*/  IMAD.MOV.U32 R2, RZ, RZ, R10 ;  /* 0x000000ffff027224 */ /* 0x000fca00078e000a */
[----:B------:R-:W-:-:S07]  /*10c0*/  MOV R2, R2 ;  /* 0x0000000200027202 */ /* 0x000fce0000000f00 */
.L_x_213:
[----:B------:R-:W2:Y:S02]  /*10d0*/  LDS R4, [R2+0x4] ;  /* 0x0000040002047984 */ /* 0x000ea40000000800 */
[----:B--2---:R-:W-:-:S05]  /*10e0*/  HFMA2 R5, R4, 1, 1, R0 ;  /* 0x3c003c0004057831 */ /* 0x004fca0000000000 */
[----:B------:R-:W2:Y:S02]  /*10f0*/  ATOMS.CAST.SPIN P0, [R2+0x4], R4, R5 ;  /* 0x000004040200758d */ /* 0x000ea40001800005 */
[----:B--2---:R-:W-:Y:S05]  /*1100*/  @!P0 BRA `(.L_x_213) ;  /* 0xfffffffc00f08947 */ /* 0x004fea000383ffff */
[----:B------:R-:W-:Y:S05]  /*1110*/  BRA `(.L_x_211) ;  /* 0x00000000000c7947 */ /* 0x000fea0003800000 */
.L_x_212:
[----:B-1----:R-:W2:Y:S02]  /*1120*/  LD.E R3, desc[UR8][R10.64+0x4] ;  /* 0x000004080a037980 */ /* 0x002ea4000c101900 */
[----:B--2---:R-:W-:-:S05]  /*1130*/  IMAD.IADD R3, R0, 0x1, R3 ;  /* 0x0000000100037824 */ /* 0x004fca00078e0203 */
[----:B------:R2:W-:Y:S02]  /*1140*/  ST.E desc[UR8][R10.64+0x4], R3 ;  /* 0x000004030a007985 */ /* 0x0005e4000c101908 */
.L_x_211:
[----:B------:R-:W-:Y:S05]  /*1150*/  BSYNC.RECONVERGENT B0 ;  /* 0x0000000000007941 */ /* 0x000fea0003800200 */
.L_x_210:
        /* <DEDUP_REMOVED lines=9> */
.L_x_217:
[----:B------:R-:W1:Y:S02]  /*11f0*/  LDS R4, [R2] ;  /* 0x0000000002047984 */ /* 0x000e640000000800 */
[----:B-1----:R-:W-:-:S05]  /*1200*/  HADD2 R5, R4, R8 ;  /* 0x0000000804057230 */ /* 0x002fca0000000000 */
[----:B------:R-:W1:Y:S02]  /*1210*/  ATOMS.CAST.SPIN P0, [R2], R4, R5 ;  /* 0x000000040200758d */ /* 0x000e640001800005 */
[----:B-1----:R-:W-:Y:S05]  /*1220*/  @!P0 BRA `(.L_x_217) ;  /* 0xfffffffc00f08947 */ /* 0x002fea000383ffff */
[----:B------:R-:W-:Y:S05]  /*1230*/  BRA `(.L_x_215) ;  /* 0x00000000000c7947 */ /* 0x000fea0003800000 */
.L_x_216:
[----:B------:R-:W2:Y:S02]  /*1240*/  LD.E R3, desc[UR8][R10.64] ;  /* 0x000000080a037980 */ /* 0x000ea4000c101900 */
[----:B--2---:R-:W-:-:S05]  /*1250*/  IMAD.IADD R3, R8, 0x1, R3 ;  /* 0x0000000108037824 */ /* 0x004fca00078e0203 */
[----:B------:R1:W-:Y:S02]  /*1260*/  ST.E desc[UR8][R10.64], R3 ;  /* 0x000000030a007985 */ /* 0x0003e4000c101908 */
.L_x_215:
[----:B------:R-:W-:Y:S05]  /*1270*/  BSYNC.RECONVERGENT B0 ;  /* 0x0000000000007941 */ /* 0x000fea0003800200 */
.L_x_214:
[----:B------:R2:W-:Y:S02]  /*1280*/  ATOM.E.ADD.F16x2.RN.STRONG.GPU P0, RZ, desc[UR8][R10.64+0x4], R8 ;  /* 0x800004080aff79a2 */ /* 0x0005e4000c10e108 */
[----:B--2---:R-:W-:Y:S05]  /*1290*/  @P0 EXIT ;  /* 0x000000000000094d */ /* 0x004fea0003800000 */
[----:B------:R-:W2:Y:S02]  /*12a0*/  QSPC.E.S P0, RZ, [R10+0x4] ;  /* 0x000004000aff73aa */ /* 0x000ea40000000500 */
[----:B--2---:R-:W-:Y:S05]  /*12b0*/  @!P0 BRA `(.L_x_218) ;  /* 0x00000000001c8947 */ /* 0x004fea0003800000 */
[----:B------:R-:W-:-:S05]  /*12c0*/  IMAD.MOV.U32 R2, RZ, RZ, R10 ;  /* 0x000000ffff027224 */ /* 0x000fca00078e000a */
[----:B------:R-:W-:-:S07]  /*12d0*/  MOV R2, R2 ;  /* 0x0000000200027202 */ /* 0x000fce0000000f00 */
.L_x_219:
[----:B------:R-:W2:Y:S02]  /*12e0*/  LDS R4, [R2+0x4] ;  /* 0x0000040002047984 */ /* 0x000ea40000000800 */
[----:B--2---:R-:W-:-:S05]  /*12f0*/  HFMA2 R5, R4, 1, 1, R8 ;  /* 0x3c003c0004057831 */ /* 0x004fca0000000008 */
[----:B------:R-:W2:Y:S02]  /*1300*/  ATOMS.CAST.SPIN P0, [R2+0x4], R4, R5 ;  /* 0x000004040200758d */ /* 0x000ea40001800005 */
[----:B--2---:R-:W-:Y:S05]  /*1310*/  @!P0 BRA `(.L_x_219) ;  /* 0xfffffffc00f08947 */ /* 0x004fea000383ffff */
[----:B------:R-:W-:Y:S05]  /*1320*/  EXIT ;  /* 0x000000000000794d */ /* 0x000fea0003800000 */
.L_x_218:
[----:B-1----:R-:W2:Y:S02]  /*1330*/  LD.E R3, desc[UR8][R10.64+0x4] ;  /* 0x000004080a037980 */ /* 0x002ea4000c101900 */
[----:B--2---:R-:W-:-:S05]  /*1340*/  IMAD.IADD R3, R8, 0x1, R3 ;  /* 0x0000000108037824 */ /* 0x004fca00078e0203 */
[----:B------:R-:W-:Y:S01]  /*1350*/  ST.E desc[UR8][R10.64+0x4], R3 ;  /* 0x000004030a007985 */ /* 0x000fe2000c101908 */
[----:B------:R-:W-:Y:S05]  /*1360*/  EXIT ;  /* 0x000000000000794d */ /* 0x000fea0003800000 */
.L_x_220:
        /* <DEDUP_REMOVED lines=9> */
.L_x_3290:


//--------------------- .text._Z28gemm_half_q_half_gptq_kernelILi4ELb1ELb1EEvPK6__halfPKjS4_S2_PS0_iiiiiPKtibS2_i --------------------------
	.section	.text._Z28gemm_half_q_half_gptq_kernelILi4ELb1ELb1EEvPK6__halfPKjS4_S2_PS0_iiiiiPKtibS2_i,"ax",@progbits
	.align	128
        .global         _Z28gemm_half_q_half_gptq_kernelILi4ELb1ELb1EEvPK6__halfPKjS4_S2_PS0_iiiiiPKtibS2_i
        .type           _Z28gemm_half_q_half_gptq_kernelILi4ELb1ELb1EEvPK6__halfPKjS4_S2_PS0_iiiiiPKtibS2_i,@function
        .size           _Z28gemm_half_q_half_gptq_kernelILi4ELb1ELb1EEvPK6__halfPKjS4_S2_PS0_iiiiiPKtibS2_i,(.L_x_3291 - _Z28gemm_half_q_half_gptq_kernelILi4ELb1ELb1EEvPK6__halfPKjS4_S2_PS0_iiiiiPKtibS2_i)
        .other          _Z28gemm_half_q_half_gptq_kernelILi4ELb1ELb1EEvPK6__halfPKjS4_S2_PS0_iiiiiPKtibS2_i,@"STO_CUDA_ENTRY STV_DEFAULT"
_Z28gemm_half_q_half_gptq_kernelILi4ELb1ELb1EEvPK6__halfPKjS4_S2_PS0_iiiiiPKtibS2_i:
.text._Z28gemm_half_q_half_gptq_kernelILi4ELb1ELb1EEvPK6__halfPKjS4_S2_PS0_iiiiiPKtibS2_i:
        /* <DEDUP_REMOVED lines=10> */
[----:B------:R-:W3:Y:S04]  /*00a0*/  LDG.E.U16 R51, desc[UR10][R6.64] ;  /* 0x0000000a06337981 */ /* 0x000ee8000c1e1500 */
[----:B------:R-:W2:Y:S01]  /*00b0*/  LDG.E.U16 R50, desc[UR10][R8.64] ;  /* 0x0000000a08327981 */ /* 0x000ea2000c1e1500 */
[----:B---3--:R-:W-:-:S04]  /*00c0*/  LOP3.LUT R11, R51, R52, R53, 0xfe, !PT ;  /* 0x00000034330b7212 */ /* 0x008fc800078efe35 */
[----:B--2---:R-:W-:-:S04]  /*00d0*/  LOP3.LUT R11, R50, R11, RZ, 0xfc, !PT ;  /* 0x0000000b320b7212 */ /* 0x004fc800078efcff */
[----:B------:R-:W-:-:S04]  /*00e0*/  PRMT R0, R11, 0x9910, RZ ;  /* 0x000099100b007816 */ /* 0x000fc800000000ff */
[----:B------:R-:W-:-:S13]  /*00f0*/  ISETP.NE.AND P0, PT, R0, RZ, PT ;  /* 0x000000ff0000720c */ /* 0x000fda0003f05270 */
[----:B------:R-:W-:Y:S05]  /*0100*/  @!P0 EXIT ;  /* 0x000000000000894d */ /* 0x000fea0003800000 */
[----:B------:R-:W0:Y:S01]  /*0110*/  S2UR UR7, SR_CTAID.Z ;  /* 0x00000000000779c3 */ /* 0x000e220000002700 */
[----:B------:R-:W1:Y:S01]  /*0120*/  S2R R0, SR_TID.X ;  /* 0x0000000000007919 */ /* 0x000e620000002100 */
[----:B------:R-:W-:Y:S01]  /*0130*/  BSSY.RECONVERGENT B0, `(.L_x_221) ;  /* 0x0000053000007945 */ /* 0x000fe20003800200 */
[----:B------:R-:W2:Y:S05]  /*0140*/  S2R R3, SR_CTAID.X ;  /* 0x0000000000037919 */ /* 0x000eaa0000002500 */
[----:B------:R-:W3:Y:S08]  /*0150*/  LDC R2, c[0x0][0x3b0] ;  /* 0x0000ec00ff027b82 */ /* 0x000ef00000000800 */
[----:B------:R-:W4:Y:S01]  /*0160*/  S2UR UR4, SR_CTAID.Y ;  /* 0x00000000000479c3 */ /* 0x000f220000002600 */
[----:B0-----:R-:W-:-:S06]  /*0170*/  USHF.L.U32 UR9, UR7, 0x7, URZ ;  /* 0x0000000707097899 */ /* 0x001fcc00080006ff */
[----:B------:R-:W-:Y:S02]  /*0180*/  MOV R5, UR9 ;  /* 0x0000000900057c02 */ /* 0x000fe40008000f00 */
[----:B-1----:R-:W-:Y:S02]  /*0190*/  IADD3 R8, PT, PT, R0, UR9, RZ ;  /* 0x0000000900087c10 */ /* 0x002fe4000fffe0ff */
[----:B---3--:R-:W-:Y:S02]  /*01a0*/  VIADDMNMX R54, R5, 0x80, R2, PT ;  /* 0x0000008005367846 */ /* 0x008fe40003800102 */
[----:B--2---:R-:W-:Y:S02]  /*01b0*/  LEA R3, R3, R0, 0x7 ;  /* 0x0000000003037211 */ /* 0x004fe400078e38ff */
[----:B------:R-:W-:Y:S01]  /*01c0*/  ISETP.GE.AND P0, PT, R8, R54, PT ;  /* 0x000000360800720c */ /* 0x000fe20003f06270 */
[----:B----4-:R-:W-:Y:S01]  /*01d0*/  USHF.L.U32 UR4, UR4, 0x2, URZ ;  /* 0x0000000204047899 */ /* 0x010fe200080006ff */
[----:B------:R-:W-:-:S11]  /*01e0*/  SHF.L.U32 R3, R3, 0x2, RZ ;  /* 0x0000000203037819 */ /* 0x000fd600000006ff */
        /* <DEDUP_REMOVED lines=10> */
[----:B------:R-:W-:-:S05]  /*0290*/  IMAD R5, R2, UR4, RZ ;  /* 0x0000000402057c24 */ /* 0x000fca000f8e02ff */
[-C--:B------:R-:W-:Y:S02]  /*02a0*/  IADD3 R7, PT, PT, R5, R2.reuse, RZ ;  /* 0x0000000205077210 */ /* 0x080fe40007ffe0ff */
[C---:B------:R-:W-:Y:S02]  /*02b0*/  IADD3 R6, P0, PT, R8.reuse, R5, RZ ;  /* 0x0000000508067210 */ /* 0x040fe40007f1e0ff */
[-C--:B------:R-:W-:Y:S02]  /*02c0*/  IADD3 R9, PT, PT, R7, R2.reuse, RZ ;  /* 0x0000000207097210 */ /* 0x080fe40007ffe0ff */
[----:B------:R-:W-:Y:S02]  /*02d0*/  LEA.HI.X.SX32 R5, R5, RZ, 0x1, P0 ;  /* 0x000000ff05057211 */ /* 0x000fe400000f0eff */
[----:B------:R-:W-:Y:S02]  /*02e0*/  IADD3 R14, P1, PT, R8, R7, RZ ;  /* 0x00000007080e7210 */ /* 0x000fe40007f3e0ff */
[----:B------:R-:W-:-:S02]  /*02f0*/  IADD3 R10, PT, PT, R9, R2, RZ ;  /* 0x00000002090a7210 */ /* 0x000fc40007ffe0ff */
[C---:B0-----:R-:W-:Y:S02]  /*0300*/  LEA R4, P0, R6.reuse, UR12, 0x1 ;  /* 0x0000000c06047c11 */ /* 0x041fe4000f8008ff */
[----:B------:R-:W-:Y:S02]  /*0310*/  LEA.HI.X.SX32 R7, R7, RZ, 0x1, P1 ;  /* 0x000000ff07077211 */ /* 0x000fe400008f0eff */
[----:B------:R-:W-:Y:S02]  /*0320*/  LEA.HI.X R5, R6, UR13, R5, 0x1, P0 ;  /* 0x0000000d06057c11 */ /* 0x000fe400080f0c05 */
[----:B------:R-:W-:Y:S02]  /*0330*/  LEA R6, P0, R14, UR12, 0x1 ;  /* 0x0000000c0e067c11 */ /* 0x000fe4000f8008ff */
[C---:B------:R-:W-:Y:S02]  /*0340*/  IADD3 R11, P3, PT, R8.reuse, R10, RZ ;  /* 0x0000000a080b7210 */ /* 0x040fe40007f7e0ff */
[----:B------:R-:W-:Y:S01]  /*0350*/  IADD3 R13, P2, PT, R8, R9, RZ ;  /* 0x00000009080d7210 */ /* 0x000fe20007f5e0ff */
[----:B------:R-:W2:Y:S01]  /*0360*/  LDG.E.U16.CONSTANT R5, desc[UR10][R4.64] ;  /* 0x0000000a04057981 */ /* 0x000ea2000c1e9500 */
[----:B------:R-:W-:-:S02]  /*0370*/  LEA.HI.X R7, R14, UR13, R7, 0x1, P0 ;  /* 0x0000000d0e077c11 */ /* 0x000fc400080f0c07 */
[----:B------:R-:W-:Y:S02]  /*0380*/  LEA.HI.X.SX32 R14, R10, RZ, 0x1, P3 ;  /* 0x000000ff0a0e7211 */ /* 0x000fe400018f0eff */
[----:B------:R-:W-:Y:S02]  /*0390*/  LEA.HI.X.SX32 R16, R9, RZ, 0x1, P2 ;  /* 0x000000ff09107211 */ /* 0x000fe400010f0eff */
[----:B------:R-:W-:Y:S01]  /*03a0*/  LEA R8, P1, R13, UR12, 0x1 ;  /* 0x0000000c0d087c11 */ /* 0x000fe2000f8208ff */
[----:B------:R-:W3:Y:S01]  /*03b0*/  LDG.E.U16.CONSTANT R7, desc[UR10][R6.64] ;  /* 0x0000000a06077981 */ /* 0x000ee2000c1e9500 */
[----:B------:R-:W-:Y:S02]  /*03c0*/  LEA R10, P0, R11, UR12, 0x1 ;  /* 0x0000000c0b0a7c11 */ /* 0x000fe4000f8008ff */
[----:B------:R-:W-:Y:S02]  /*03d0*/  LEA.HI.X R9, R13, UR13, R16, 0x1, P1 ;  /* 0x0000000d0d097c11 */ /* 0x000fe400088f0c10 */
[----:B------:R-:W-:-:S04]  /*03e0*/  LEA.HI.X R11, R11, UR13, R14, 0x1, P0 ;  /* 0x0000000d0b0b7c11 */ /* 0x000fc800080f0c0e */
[----:B------:R-:W4:Y:S04]  /*03f0*/  LDG.E.U16.CONSTANT R9, desc[UR10][R8.64] ;  /* 0x0000000a08097981 */ /* 0x000f28000c1e9500 */
[----:B------:R-:W5:Y:S04]  /*0400*/  LDG.E.U16.CONSTANT R11, desc[UR10][R10.64] ;  /* 0x0000000a0a0b7981 */ /* 0x000f68000c1e9500 */
[----:B--2---:R0:W-:Y:S04]  /*0410*/  STS.U16 [R12], R5 ;  /* 0x000000050c007388 */ /* 0x0041e80000000400 */
[----:B---3--:R0:W-:Y:S04]  /*0420*/  STS.U16 [R12+0x100], R7 ;  /* 0x000100070c007388 */ /* 0x0081e80000000400 */
[----:B----4-:R0:W-:Y:S04]  /*0430*/  STS.U16 [R12+0x200], R9 ;  /* 0x000200090c007388 */ /* 0x0101e80000000400 */
[----:B-----5:R0:W-:Y:S01]  /*0440*/  STS.U16 [R12+0x300], R11 ;  /* 0x0003000b0c007388 */ /* 0x0201e20000000400 */
[----:B------:R-:W-:Y:S05]  /*0450*/  BRA `(.L_x_222) ;  /* 0x0000000000807947 */ /* 0x000fea0003800000 */
.L_x_223:
[----:B------:R-:W-:-:S04]  /*0460*/  LEA R4, P0, R8, UR12, 0x1 ;  /* 0x0000000c08047c11 */ /* 0x000fc8000f8008ff */
[----:B------:R-:W-:Y:S01]  /*0470*/  LEA.HI.X R5, R8, UR13, RZ, 0x1, P0 ;  /* 0x0000000d08057c11 */ /* 0x000fe200080f0cff */
[----:B------:R-:W0:Y:S04]  /*0480*/  LDCU.64 UR12, c[0x0][0x380] ;  /* 0x00007000ff0c77ac */ /* 0x000e280008000a00 */
[----:B------:R-:W2:Y:S01]  /*0490*/  LDG.E.U16.CONSTANT R4, desc[UR10][R4.64] ;  /* 0x0000000a04047981 */ /* 0x000ea2000c1e9500 */
[----:B------:R-:W-:-:S05]  /*04a0*/  IMAD R9, R2, UR4, RZ ;  /* 0x0000000402097c24 */ /* 0x000fca000f8e02ff */
[----:B------:R-:W-:-:S04]  /*04b0*/  IADD3 R15, PT, PT, R9, R2, RZ ;  /* 0x00000002090f7210 */ /* 0x000fc80007ffe0ff */
[----:B------:R-:W-:-:S04]  /*04c0*/  IADD3 R17, PT, PT, R15, R2, RZ ;  /* 0x000000020f117210 */ /* 0x000fc80007ffe0ff */
[----:B------:R-:W-:Y:S02]  /*04d0*/  IADD3 R19, PT, PT, R17, R2, RZ ;  /* 0x0000000211137210 */ /* 0x000fe40007ffe0ff */
[-C--:B--2---:R-:W-:Y:S02]  /*04e0*/  IADD3 R7, P0, PT, R9, R4.reuse, RZ ;  /* 0x0000000409077210 */ /* 0x084fe40007f1e0ff */
[-C--:B------:R-:W-:Y:S02]  /*04f0*/  IADD3 R13, P1, PT, R15, R4.reuse, RZ ;  /* 0x000000040f0d7210 */ /* 0x080fe40007f3e0ff */
[----:B------:R-:W-:Y:S02]  /*0500*/  LEA.HI.X.SX32 R8, R9, RZ, 0x1, P0 ;  /* 0x000000ff09087211 */ /* 0x000fe400000f0eff */
[----:B0-----:R-:W-:Y:S02]  /*0510*/  LEA R6, P0, R7, UR12, 0x1 ;  /* 0x0000000c07067c11 */ /* 0x001fe4000f8008ff */
[----:B------:R-:W-:-:S02]  /*0520*/  IADD3 R9, P2, PT, R17, R4, RZ ;  /* 0x0000000411097210 */ /* 0x000fc40007f5e0ff */
[----:B------:R-:W-:Y:S02]  /*0530*/  IADD3 R11, P3, PT, R19, R4, RZ ;  /* 0x00000004130b7210 */ /* 0x000fe40007f7e0ff */
[----:B------:R-:W-:Y:S02]  /*0540*/  LEA.HI.X R7, R7, UR13, R8, 0x1, P0 ;  /* 0x0000000d07077c11 */ /* 0x000fe400080f0c08 */
[----:B------:R-:W-:Y:S02]  /*0550*/  LEA.HI.X.SX32 R18, R15, RZ, 0x1, P1 ;  /* 0x000000ff0f127211 */ /* 0x000fe400008f0eff */
[----:B------:R-:W-:Y:S02]  /*0560*/  LEA.HI.X.SX32 R16, R17, RZ, 0x1, P2 ;  /* 0x000000ff11107211 */ /* 0x000fe400010f0eff */
[----:B------:R-:W-:Y:S01]  /*0570*/  LEA.HI.X.SX32 R14, R19, RZ, 0x1, P3 ;  /* 0x000000ff130e7211 */ /* 0x000fe200018f0eff */
[----:B------:R-:W2:Y:S01]  /*0580*/  LDG.E.U16.CONSTANT R7, desc[UR10][R6.64] ;  /* 0x0000000a06077981 */ /* 0x000ea2000c1e9500 */
[----:B------:R-:W-:-:S02]  /*0590*/  LEA R4, P0, R13, UR12, 0x1 ;  /* 0x0000000c0d047c11 */ /* 0x000fc4000f8008ff */
[----:B------:R-:W-:Y:S02]  /*05a0*/  LEA R8, P1, R9, UR12, 0x1 ;  /* 0x0000000c09087c11 */ /* 0x000fe4000f8208ff */
[----:B------:R-:W-:Y:S02]  /*05b0*/  LEA R10, P2, R11, UR12, 0x1 ;  /* 0x0000000c0b0a7c11 */ /* 0x000fe4000f8408ff */
[----:B------:R-:W-:Y:S02]  /*05c0*/  LEA.HI.X R5, R13, UR13, R18, 0x1, P0 ;  /* 0x0000000d0d057c11 */ /* 0x000fe400080f0c12 */
[----:B------:R-:W-:Y:S02]  /*05d0*/  LEA.HI.X R9, R9, UR13, R16, 0x1, P1 ;  /* 0x0000000d09097c11 */ /* 0x000fe400088f0c10 */
[----:B------:R-:W-:Y:S02]  /*05e0*/  LEA.HI.X R11, R11, UR13, R14, 0x1, P2 ;  /* 0x0000000d0b0b7c11 */ /* 0x000fe400090f0c0e */
[----:B------:R-:W3:Y:S04]  /*05f0*/  LDG.E.U16.CONSTANT R5, desc[UR10][R4.64] ;  /* 0x0000000a04057981 */ /* 0x000ee8000c1e9500 */
[----:B------:R-:W4:Y:S04]  /*0600*/  LDG.E.U16.CONSTANT R9, desc[UR10][R8.64] ;  /* 0x0000000a08097981 */ /* 0x000f28000c1e9500 */
[----:B------:R-:W5:Y:S04]  /*0610*/  LDG.E.U16.CONSTANT R11, desc[UR10][R10.64] ;  /* 0x0000000a0a0b7981 */ /* 0x000f68000c1e9500 */
[----:B--2---:R1:W-:Y:S04]  /*0620*/  STS.U16 [R12], R7 ;  /* 0x000000070c007388 */ /* 0x0043e80000000400 */
[----:B---3--:R1:W-:Y:S04]  /*0630*/  STS.U16 [R12+0x100], R5 ;  /* 0x000100050c007388 */ /* 0x0083e80000000400 */
[----:B----4-:R1:W-:Y:S04]  /*0640*/  STS.U16 [R12+0x200], R9 ;  /* 0x000200090c007388 */ /* 0x0103e80000000400 */
[----:B-----5:R1:W-:Y:S02]  /*0650*/  STS.U16 [R12+0x300], R11 ;  /* 0x0003000b0c007388 */ /* 0x0203e40000000400 */
.L_x_222:
[----:B------:R-:W-:Y:S05]  /*0660*/  BSYNC.RECONVERGENT B0 ;  /* 0x0000000000007941 */ /* 0x000fea0003800200 */
.L_x_221:
[----:B------:R-:W2:Y:S02]  /*0670*/  LDCU UR8, c[0x0][0x3ac] ;  /* 0x00007580ff0877ac */ /* 0x000ea40008000800 */
[----:B--2---:R-:W-:-:S13]  /*0680*/  ISETP.GE.AND P0, PT, R3, UR8, PT ;  /* 0x0000000803007c0c */ /* 0x004fda000bf06270 */
[----:B------:R-:W-:Y:S05]  /*0690*/  @P0 EXIT ;  /* 0x000000000000094d */ /* 0x000fea0003800000 */
[----:B------:R-:W2:Y:S02]  /*06a0*/  LDCU.U8 UR5, c[0x0][0x3cc] ;  /* 0x00007980ff0577ac */ /* 0x000ea40008000000 */
[----:B--2---:R-:W-:-:S04]  /*06b0*/  UPRMT UR5, UR5, 0x8880, URZ ;  /* 0x0000888005057896 */ /* 0x004fc800080000ff */
[----:B------:R-:W-:-:S04]  /*06c0*/  UISETP.NE.AND UP0, UPT, UR5, URZ, UPT ;  /* 0x000000ff0500728c */ /* 0x000fc8000bf05270 */
[----:B------:R-:W-:-:S09]  /*06d0*/  UISETP.NE.OR UP0, UPT, UR7, URZ, !UP0 ;  /* 0x000000ff0700728c */ /* 0x000fd2000c705670 */
[----:B------:R-:W-:Y:S05]  /*06e0*/  BRA.U UP0, `(.L_x_224) ;  /* 0x0000000100387547 */ /* 0x000fea000b800000 */
[----:B01----:R-:W0:Y:S01]  /*06f0*/  LDC.64 R4, c[0x0][0x3a0] ;  /* 0x0000e800ff047b82 */ /* 0x003e220000000a00 */
[----:B------:R-:W-:Y:S02]  /*0700*/  MOV R6, UR4 ;  /* 0x0000000400067c02 */ /* 0x000fe40008000f00 */
[----:B------:R-:W-:Y:S02]  /*0710*/  MOV R9, UR8 ;  /* 0x0000000800097c02 */ /* 0x000fe40008000f00 */
[----:B------:R-:W-:Y:S01]  /*0720*/  MOV R11, UR8 ;  /* 0x00000008000b7c02 */ /* 0x000fe20008000f00 */
[----:B------:R-:W-:-:S04]  /*0730*/  IMAD R7, R6, UR8, R3 ;  /* 0x0000000806077c24 */ /* 0x000fc8000f8e0203 */
[----:B0-----:R-:W-:Y:S01]  /*0740*/  IMAD.WIDE R4, R7, 0x2, R4 ;  /* 0x0000000207047825 */ /* 0x001fe200078e0204 */
[----:B------:R-:W-:-:S04]  /*0750*/  MOV R7, UR8 ;  /* 0x0000000800077c02 */ /* 0x000fc80008000f00 */
[----:B------:R2:W-:Y:S01]  /*0760*/  STG.E.64 desc[UR10][R4.64], RZ ;  /* 0x000000ff04007986 */ /* 0x0005e2000c101b0a */
[----:B------:R-:W-:-:S05]  /*0770*/  IMAD.WIDE R6, R7, 0x2, R4 ;  /* 0x0000000207067825 */ /* 0x000fca00078e0204 */
[----:B------:R2:W-:Y:S01]  /*0780*/  STG.E.64 desc[UR10][R6.64], RZ ;  /* 0x000000ff06007986 */ /* 0x0005e2000c101b0a */
[----:B------:R-:W-:-:S05]  /*0790*/  IMAD.WIDE R8, R9, 0x2, R6 ;  /* 0x0000000209087825 */ /* 0x000fca00078e0206 */
[----:B------:R2:W-:Y:S01]  /*07a0*/  STG.E.64 desc[UR10][R8.64], RZ ;  /* 0x000000ff08007986 */ /* 0x0005e2000c101b0a */
[----:B------:R-:W-:-:S05]  /*07b0*/  IMAD.WIDE R10, R11, 0x2, R8 ;  /* 0x000000020b0a7825 */ /* 0x000fca00078e0208 */
[----:B------:R2:W-:Y:S02]  /*07c0*/  STG.E.64 desc[UR10][R10.64], RZ ;  /* 0x000000ff0a007986 */ /* 0x0005e4000c101b0a */
.L_x_224:
[----:B------:R-:W3:Y:S01]  /*07d0*/  LDCU UR6, c[0x0][0x3b8] ;  /* 0x00007700ff0677ac */ /* 0x000ee20008000800 */
[----:B--2---:R-:W-:Y:S02]  /*07e0*/  IABS R10, UR9 ;  /* 0x00000009000a7c13 */ /* 0x004fe40008000000 */
[----:B---3--:R-:W-:-:S04]  /*07f0*/  MOV R4, UR6 ;  /* 0x0000000600047c02 */ /* 0x008fc80008000f00 */
[----:B01----:R-:W-:-:S04]  /*0800*/  IABS R7, R4 ;  /* 0x0000000400077213 */ /* 0x003fc80000000000 */
[----:B------:R-:W0:Y:S08]  /*0810*/  I2F.RP R6, R7 ;  /* 0x0000000700067306 */ /* 0x000e300000209400 */
[----:B0-----:R-:W0:Y:S02]  /*0820*/  MUFU.RCP R6, R6 ;  /* 0x0000000600067308 */ /* 0x001e240000001000 */
[----:B0-----:R-:W-:-:S02]  /*0830*/  IADD3 R4, PT, PT, R6, 0xffffffe, RZ ;  /* 0x0ffffffe06047810 */ /* 0x001fc40007ffe0ff */
[----:B------:R-:W-:-:S04]  /*0840*/  SHF.R.S32.HI R6, RZ, 0x1f, R3 ;  /* 0x0000001fff067819 */ /* 0x000fc80000011403 */
[----:B------:R0:W1:Y:S01]  /*0850*/  F2I.FTZ.U32.TRUNC.NTZ R5, R4 ;  /* 0x0000000400057305 */ /* 0x000062000021f000 */
[----:B------:R-:W-:-:S04]  /*0860*/  LEA.HI R6, R6, R3, RZ, 0x3 ;  /* 0x0000000306067211 */ /* 0x000fc800078f18ff */
[----:B------:R-:W-:Y:S01]  /*0870*/  SHF.R.S32.HI R33, RZ, 0x3, R6 ;  /* 0x00000003ff217819 */ /* 0x000fe20000011406 */
[----:B0-----:R-:W-:Y:S01]  /*0880*/  HFMA2 R4, -RZ, RZ, 0, 0 ;  /* 0x00000000ff047431 */ /* 0x001fe200000001ff */
[----:B-1----:R-:W-:Y:S02]  /*0890*/  R2UR UR5, R5 ;  /* 0x00000000050572ca */ /* 0x002fe400000e0000 */
[----:B------:R-:W-:Y:S02]  /*08a0*/  IADD3 R8, PT, PT, RZ, -R5, RZ ;  /* 0x80000005ff087210 */ /* 0x000fe40007ffe0ff */
[----:B------:R-:W-:-:S03]  /*08b0*/  R2UR UR4, R4 ;  /* 0x00000000040472ca */ /* 0x000fc600000e0000 */
[----:B------:R-:W-:Y:S01]  /*08c0*/  IMAD R9, R8, R7, RZ ;  /* 0x0000000708097224 */ /* 0x000fe200078e02ff */
[----:B------:R-:W-:-:S04]  /*08d0*/  MOV R8, R10 ;  /* 0x0000000a00087202 */ /* 0x000fc80000000f00 */
[----:B------:R-:W-:-:S05]  /*08e0*/  R2UR UR12, R8 ;  /* 0x00000000080c72ca */ /* 0x000fca00000e0000 */
[----:B------:R-:W-:-:S05]  /*08f0*/  IMAD.HI.U32 R9, R5, R9, UR4 ;  /* 0x0000000405097e27 */ /* 0x000fca000f8e0009 */
[----:B------:R-:W-:-:S13]  /*0900*/  R2UR UR4, R9 ;  /* 0x00000000090472ca */ /* 0x000fda00000e0000 */
[----:B------:R-:W-:Y:S02]  /*0910*/  UIMAD.WIDE.U32 UR4, UR4, UR12, URZ ;  /* 0x0000000c040472a5 */ /* 0x000fe4000f8e00ff */
[----:B------:R-:W-:-:S04]  /*0920*/  ULOP3.LUT UR4, UR9, UR6, URZ, 0x3c, !UPT ;  /* 0x0000000609047292 */ /* 0x000fc8000f8e3cff */
[----:B------:R-:W-:-:S05]  /*0930*/  IADD3 R4, PT, PT, RZ, -UR5, RZ ;  /* 0x80000005ff047c10 */ /* 0x000fca000fffe0ff */
[C---:B------:R-:W-:Y:S01]  /*0940*/  IMAD R4, R7.reuse, R4, UR12 ;  /* 0x0000000c07047e24 */ /* 0x040fe2000f8e0204 */
[----:B------:R-:W-:Y:S04]  /*0950*/  BAR.SYNC.DEFER_BLOCKING 0x0 ;  /* 0x0000000000007b1d */ /* 0x000fe80000010000 */
[----:B------:R-:W-:-:S13]  /*0960*/  ISETP.GT.U32.AND P0, PT, R7, R4, PT ;  /* 0x000000040700720c */ /* 0x000fda0003f04070 */
[----:B------:R-:W-:Y:S01]  /*0970*/  VOTEU.ANY UP0, P0 ;  /* 0x0000000000ff7886 */ /* 0x000fe20000000100 */
[----:B------:R-:W-:-:S04]  /*0980*/  PLOP3.LUT P0, PT, PT, PT, UP0, 0x80, 0x8 ;  /* 0x000000000008781c */ /* 0x000fc80003f0f008 */
[----:B------:R-:W-:Y:S02]  /*0990*/  @!UP0 UIADD3 UR5, UPT, UPT, UR5, 0x1, URZ ;  /* 0x0000000105058890 */ /* 0x000fe4000fffe0ff */
[----:B------:R-:W-:-:S07]  /*09a0*/  UISETP.GE.AND UP0, UPT, UR4, URZ, UPT ;  /* 0x000000ff0400728c */ /* 0x000fce000bf06270 */
[----:B------:R-:W-:-:S04]  /*09b0*/  @!P0 IADD3 R4, PT, PT, R4, -R7, RZ ;  /* 0x8000000704048210 */ /* 0x000fc80007ffe0ff */
[----:B------:R-:W-:Y:S02]  /*09c0*/  ISETP.GE.U32.AND P0, PT, R4, R7, PT ;  /* 0x000000070400720c */ /* 0x000fe40003f06070 */
[----:B------:R-:W0:Y:S11]  /*09d0*/  LDC.64 R4, c[0x0][0x390] ;  /* 0x0000e400ff047b82 */ /* 0x000e360000000a00 */
[----:B------:R-:W-:-:S05]  /*09e0*/  VOTEU.ANY UP1, P0 ;  /* 0x0000000000ff7886 */ /* 0x000fca0000020100 */
[----:B------:R-:W-:Y:S02]  /*09f0*/  @UP1 UIADD3 UR5, UPT, UPT, UR5, 0x1, URZ ;  /* 0x0000000105051890 */ /* 0x000fe4000fffe0ff */
[----:B------:R-:W-:Y:S02]  /*0a00*/  UISETP.NE.AND UP1, UPT, UR6, URZ, UPT ;  /* 0x000000ff0600728c */ /* 0x000fe4000bf25270 */
[----:B------:R-:W-:-:S09]  /*0a10*/  @!UP0 UIADD3 UR5, UPT, UPT, URZ, -UR5, URZ ;  /* 0x80000005ff058290 */ /* 0x000fd2000fffe0ff */
[----:B------:R-:W-:-:S04]  /*0a20*/  @!UP1 ULOP3.LUT UR5, URZ, UR6, URZ, 0x33, !UPT ;  /* 0x00000006ff059292 */ /* 0x000fc8000f8e33ff */
[----:B------:R-:W-:-:S04]  /*0a30*/  UIMAD UR12, UR8, UR5, URZ ;  /* 0x00000005080c72a4 */ /* 0x000fc8000f8e02ff */
[----:B------:R-:W-:-:S04]  /*0a40*/  USHF.R.S32.HI UR4, URZ, 0x1f, UR12 ;  /* 0x0000001fff047899 */ /* 0x000fc8000801140c */
[----:B------:R-:W-:-:S06]  /*0a50*/  ULEA.HI UR4, UR4, UR12, URZ, 0x3 ;  /* 0x0000000c04047291 */ /* 0x000fcc000f8f18ff */
[----:B------:R-:W-:-:S04]  /*0a60*/  MOV R6, UR4 ;  /* 0x0000000400067c02 */ /* 0x000fc80008000f00 */
[----:B------:R-:W-:-:S05]  /*0a70*/  LEA.HI.SX32 R7, R6, R33, 0x1d ;  /* 0x0000002106077211 */ /* 0x000fca00078feaff */
[----:B0-----:R-:W-:Y:S02]  /*0a80*/  IMAD.WIDE R4, R7, 0x4, R4 ;  /* 0x0000000407047825 */ /* 0x001fe400078e0204 */
[----:B------:R-:W0:Y:S04]  /*0a90*/  LDC.64 R6, c[0x0][0x398] ;  /* 0x0000e600ff067b82 */ /* 0x000e280000000a00 */
[----:B------:R1:W2:Y:S01]  /*0aa0*/  LDG.E.CONSTANT R5, desc[UR10][R4.64] ;  /* 0x0000000a04057981 */ /* 0x0002a2000c1e9900 */
[----:B------:R-:W-:Y:S01]  /*0ab0*/  IADD3 R9, PT, PT, R3, UR12, RZ ;  /* 0x0000000c03097c10 */ /* 0x000fe2000fffe0ff */
[----:B------:R-:W-:Y:S01]  /*0ac0*/  UIMAD UR4, UR7, UR8, URZ ;  /* 0x00000008070472a4 */ /* 0x000fe2000f8e02ff */
[----:B------:R-:W-:Y:S01]  /*0ad0*/  SHF.L.U32 R0, R0, 0x4, RZ ;  /* 0x0000000400007819 */ /* 0x000fe200000006ff */
[----:B------:R-:W3:Y:S02]  /*0ae0*/  LDCU.64 UR12, c[0x0][0x388] ;  /* 0x00007100ff0c77ac */ /* 0x000ee40008000a00 */
[----:B0-----:R-:W-:-:S05]  /*0af0*/  IMAD.WIDE R6, R9, 0x2, R6 ;  /* 0x0000000209067825 */ /* 0x001fca00078e0206 */
[----:B------:R-:W4:Y:S04]  /*0b00*/  LDG.E.CONSTANT R17, desc[UR10][R6.64+0x4] ;  /* 0x0000040a06117981 */ /* 0x000f28000c1e9900 */
[----:B------:R0:W5:Y:S01]  /*0b10*/  LDG.E.CONSTANT R16, desc[UR10][R6.64] ;  /* 0x0000000a06107981 */ /* 0x000162000c1e9900 */
[----:B------:R-:W-:Y:S01]  /*0b20*/  USHF.L.U32 UR4, UR4, 0x4, URZ ;  /* 0x0000000404047899 */ /* 0x000fe200080006ff */
[----:B------:R-:W-:Y:S02]  /*0b30*/  LOP3.LUT R0, R0, 0x10, RZ, 0xc0, !PT ;  /* 0x0000001000007812 */ /* 0x000fe400078ec0ff */
[----:B-1----:R-:W-:-:S03]  /*0b40*/  SHF.R.S32.HI R4, RZ, 0x1f, R3 ;  /* 0x0000001fff047819 */ /* 0x002fc60000011403 */
[----:B------:R-:W-:Y:S01]  /*0b50*/  IADD3 R36, P0, PT, R3, UR4, RZ ;  /* 0x0000000403247c10 */ /* 0x000fe2000ff1e0ff */
[----:B------:R-:W1:Y:S03]  /*0b60*/  I2F.F16 R8, -0x40 ;  /* 0xffffffc000087906 */ /* 0x000e660000200c00 */
[----:B---3--:R-:W-:Y:S02]  /*0b70*/  LEA R35, P1, R36, UR12, 0x2 ;  /* 0x0000000c24237c11 */ /* 0x008fe4000f8210ff */
[----:B-1----:R-:W-:Y:S01]  /*0b80*/  R2UR UR12, R8 ;  /* 0x00000000080c72ca */ /* 0x002fe200000e0000 */
[----:B------:R-:W-:Y:S01]  /*0b90*/  HFMA2 R20, -RZ, RZ, 0, 0 ;  /* 0x00000000ff147431 */ /* 0x000fe200000001ff */
[----:B------:R-:W-:Y:S02]  /*0ba0*/  CS2R R14, SRZ ;  /* 0x00000000000e7805 */ /* 0x000fe4000001ff00 */
[----:B0-----:R-:W-:-:S02]  /*0bb0*/  CS2R R6, SRZ ;  /* 0x0000000000067805 */ /* 0x001fc4000001ff00 */
[----:B------:R-:W-:Y:S02]  /*0bc0*/  CS2R R8, SRZ ;  /* 0x0000000000087805 */ /* 0x000fe4000001ff00 */
[----:B------:R-:W-:Y:S02]  /*0bd0*/  CS2R R12, SRZ ;  /* 0x00000000000c7805 */ /* 0x000fe4000001ff00 */
[----:B--2---:R-:W-:Y:S02]  /*0be0*/  SHF.R.U32.HI R0, RZ, R0, R5 ;  /* 0x00000000ff007219 */ /* 0x004fe40000011605 */
[----:B------:R-:W-:-:S04]  /*0bf0*/  MOV R5, UR4 ;  /* 0x0000000400057c02 */ /* 0x000fc80008000f00 */
[----:B------:R-:W-:Y:S02]  /*0c00*/  LEA.HI.X.SX32 R5, R5, R4, 0x1, P0 ;  /* 0x0000000405057211 */ /* 0x000fe400000f0eff */
[----:B------:R-:W-:Y:S02]  /*0c10*/  ISETP.LE.AND P0, PT, R2, UR9, PT ;  /* 0x0000000902007c0c */ /* 0x000fe4000bf03270 */
[C---:B------:R-:W-:Y:S02]  /*0c20*/  LEA.HI R2, R0.reuse, 0x1, RZ, 0x1c ;  /* 0x0000000100027811 */ /* 0x040fe400078fe0ff */
[----:B------:R-:W-:Y:S02]  /*0c30*/  IADD3 R3, PT, PT, R0, 0x1, RZ ;  /* 0x0000000100037810 */ /* 0x000fe40007ffe0ff */
[----:B------:R-:W-:Y:S02]  /*0c40*/  LOP3.LUT R21, R2, 0xf, RZ, 0xc0, !PT ;  /* 0x0000000f02157812 */ /* 0x000fe400078ec0ff */
[----:B------:R-:W-:-:S02]  /*0c50*/  LEA.HI R2, R0, 0x1, RZ, 0x18 ;  /* 0x0000000100027811 */ /* 0x000fc400078fc0ff */
[----:B------:R-:W-:Y:S02]  /*0c60*/  LEA.HI R10, R0, 0x1, RZ, 0x14 ;  /* 0x00000001000a7811 */ /* 0x000fe400078fa0ff */
[----:B------:R-:W-:Y:S02]  /*0c70*/  LOP3.LUT R18, R3, 0xf, RZ, 0xc0, !PT ;  /* 0x0000000f03127812 */ /* 0x000fe400078ec0ff */
[----:B------:R-:W-:Y:S02]  /*0c80*/  LOP3.LUT R23, R2, 0xf, RZ, 0xc0, !PT ;  /* 0x0000000f02177812 */ /* 0x000fe400078ec0ff */
[----:B------:R-:W-:Y:S01]  /*0c90*/  LOP3.LUT R25, R10, 0xf, RZ, 0xc0, !PT ;  /* 0x0000000f0a197812 */ /* 0x000fe200078ec0ff */
[----:B------:R-:W0:Y:S08]  /*0ca0*/  I2F.F16 R19, R18 ;  /* 0x0000001200137306 */ /* 0x000e300000200c00 */
[----:B------:R1:W-:Y:S08]  /*0cb0*/  I2F.F16 R22, R21 ;  /* 0x0000001500167306 */ /* 0x0003f00000200c00 */
[----:B------:R-:W2:Y:S08]  /*0cc0*/  I2F.F16 R24, R23 ;  /* 0x0000001700187306 */ /* 0x000eb00000200c00 */
[----:B------:R3:W3:Y:S01]  /*0cd0*/  I2F.F16 R34, R25 ;  /* 0x0000001900227306 */ /* 0x0006e20000200c00 */
[----:B-1----:R-:W-:-:S02]  /*0ce0*/  LOP3.LUT R21, R21, 0xe400, RZ, 0xfc, !PT ;  /* 0x0000e40015157812 */ /* 0x002fc400078efcff */
[C-C-:B----4-:R-:W-:Y:S02]  /*0cf0*/  PRMT R30, R17.reuse, 0x5410, R17.reuse ;  /* 0x00005410111e7816 */ /* 0x150fe40000000011 */
[----:B------:R-:W-:Y:S01]  /*0d00*/  PRMT R29, R17, 0x7632, R17 ;  /* 0x00007632111d7816 */ /* 0x000fe20000000011 */
[----:B0-----:R-:W-:Y:S01]  /*0d10*/  HADD2 R27, -R19.H0_H0, UR12.H0_H0 ;  /* 0x2000000c131b7e30 */ /* 0x001fe20008000900 */
[C-C-:B-----5:R-:W-:Y:S02]  /*0d20*/  PRMT R32, R16.reuse, 0x5410, R16.reuse ;  /* 0x0000541010207816 */ /* 0x160fe40000000010 */
[----:B------:R-:W-:Y:S01]  /*0d30*/  PRMT R31, R16, 0x7632, R16 ;  /* 0x00007632101f7816 */ /* 0x000fe20000000010 */
[----:B--2---:R-:W-:Y:S01]  /*0d40*/  HADD2 R16, -R24.H0_H0, UR12.H0_H0 ;  /* 0x2000000c18107e30 */ /* 0x004fe20008000900 */
[----:B------:R-:W-:Y:S02]  /*0d50*/  LOP3.LUT R18, R18, 0xe400, RZ, 0xfc, !PT ;  /* 0x0000e40012127812 */ /* 0x000fe400078efcff */
[----:B------:R-:W-:-:S02]  /*0d60*/  LOP3.LUT R23, R23, 0xe400, RZ, 0xfc, !PT ;  /* 0x0000e40017177812 */ /* 0x000fc400078efcff */
[----:B------:R-:W-:Y:S01]  /*0d70*/  LOP3.LUT R17, R25, 0xe400, RZ, 0xfc, !PT ;  /* 0x0000e40019117812 */ /* 0x000fe200078efcff */
[----:B---3--:R-:W-:Y:S01]  /*0d80*/  HADD2 R25, -R22.H0_H0, UR12.H0_H0 ;  /* 0x2000000c16197e30 */ /* 0x008fe20008000900 */
[----:B------:R-:W-:Y:S01]  /*0d90*/  PRMT R26, R21, 0x5410, R21 ;  /* 0x00005410151a7816 */ /* 0x000fe20000000015 */
[----:B------:R-:W-:Y:S01]  /*0da0*/  HADD2 R21, -R34.H0_H0, UR12.H0_H0 ;  /* 0x2000000c22157e30 */ /* 0x000fe20008000900 */
[----:B------:R-:W-:Y:S02]  /*0db0*/  LEA.HI.X R36, R36, UR13, R5, 0x2, P1 ;  /* 0x0000000d24247c11 */ /* 0x000fe400088f1405 */
[----:B------:R-:W-:Y:S02]  /*0dc0*/  CS2R R4, SRZ ;  /* 0x0000000000047805 */ /* 0x000fe4000001ff00 */
[----:B------:R-:W-:Y:S02]  /*0dd0*/  MOV R0, RZ ;  /* 0x000000ff00007202 */ /* 0x000fe40000000f00 */
[----:B------:R-:W-:-:S02]  /*0de0*/  CS2R R2, SRZ ;  /* 0x0000000000027805 */ /* 0x000fc4000001ff00 */
[----:B------:R-:W-:Y:S02]  /*0df0*/  CS2R R10, SRZ ;  /* 0x00000000000a7805 */ /* 0x000fe4000001ff00 */
[----:B------:R-:W-:Y:S02]  /*0e00*/  PRMT R28, R18, 0x5410, R18 ;  /* 0x00005410121c7816 */ /* 0x000fe40000000012 */
[----:B------:R-:W-:Y:S02]  /*0e10*/  PRMT R24, R23, 0x5410, R23 ;  /* 0x0000541017187816 */ /* 0x000fe40000000017 */
[----:B------:R-:W-:Y:S01]  /*0e20*/  PRMT R22, R17, 0x5410, R17 ;  /* 0x0000541011167816 */ /* 0x000fe20000000011 */
[----:B------:R-:W-:Y:S06]  /*0e30*/  @P0 BRA `(.L_x_225) ;  /* 0x0000002800340947 */ /* 0x000fec0003800000 */
[----:B------:R-:W0:Y:S01]  /*0e40*/  S2UR UR7, SR_CgaCtaId ;  /* 0x00000000000779c3 */ /* 0x000e220000008800 */
[----:B------:R-:W-:Y:S01]  /*0e50*/  UMOV UR4, 0x400 ;  /* 0x0000040000047882 */ /* 0x000fe20000000000 */
[----:B------:R-:W-:Y:S01]  /*0e60*/  MOV R34, R35 ;  /* 0x0000002300227202 */ /* 0x000fe20000000f00 */
[----:B------:R-:W1:Y:S01]  /*0e70*/  LDCU UR8, c[0x0][0x3ac] ;  /* 0x00007580ff0877ac */ /* 0x000e620008000800 */
[----:B------:R-:W-:Y:S02]  /*0e80*/  MOV R35, R36 ;  /* 0x0000002400237202 */ /* 0x000fe40000000f00 */
[----:B------:R-:W-:Y:S02]  /*0e90*/  MOV R23, R16 ;  /* 0x0000001000177202 */ /* 0x000fe40000000f00 */
[----:B------:R-:W-:Y:S01]  /*0ea0*/  MOV R20, RZ ;  /* 0x000000ff00147202 */ /* 0x000fe20000000f00 */
[----:B0-----:R-:W-:Y:S02]  /*0eb0*/  ULEA UR7, UR7, UR4, 0x18 ;  /* 0x0000000407077291 */ /* 0x001fe4000f8ec0ff */
[----:B------:R-:W-:-:S02]  /*0ec0*/  UIADD3 UR4, UPT, UPT, UR9, UR6, URZ ;  /* 0x0000000609047290 */ /* 0x000fc4000fffe0ff */
[----:B------:R-:W-:-:S05]  /*0ed0*/  UIADD3 UR6, UPT, UPT, UR7, 0x200, URZ ;  /* 0x0000020007067890 */ /* 0x000fca000fffe0ff */
[----:B-1----:R-:W-:-:S07]  /*0ee0*/  UMOV UR7, UR4 ;  /* 0x0000000400077c82 */ /* 0x002fce0008000000 */
.L_x_243:
[----:B------:R-:W2:Y:S01]  /*0ef0*/  LDG.E.128.CONSTANT R16, desc[UR10][R34.64] ;  /* 0x0000000a22107981 */ /* 0x000ea2000c1e9d00 */
[----:B------:R-:W-:Y:S01]  /*0f00*/  UISETP.NE.AND UP0, UPT, UR9, UR7, UPT ;  /* 0x000000070900728c */ /* 0x000fe2000bf05270 */
[----:B------:R-:W-:Y:S02]  /*0f10*/  MOV R57, UR8 ;  /* 0x0000000800397c02 */ /* 0x000fe40008000f00 */
[----:B------:R-:W-:Y:S02]  /*0f20*/  ISETP.NE.AND P0, PT, R53, RZ, PT ;  /* 0x000000ff3500720c */ /* 0x000fe40003f05270 */
[----:B------:R-:W-:Y:S01]  /*0f30*/  ISETP.NE.AND P1, PT, R52, RZ, PT ;  /* 0x000000ff3400720c */ /* 0x000fe20003f25270 */
[----:B------:R-:W-:Y:S01]  /*0f40*/  IMAD.WIDE R56, R57, 0x4, R34 ;  /* 0x0000000439387825 */ /* 0x000fe200078e0222 */
[----:B------:R-:W-:Y:S02]  /*0f50*/  ISETP.NE.AND P2, PT, R51, RZ, PT ;  /* 0x000000ff3300720c */ /* 0x000fe40003f45270 */
[----:B------:R-:W-:-:S02]  /*0f60*/  ISETP.NE.AND P3, PT, R50, RZ, PT ;  /* 0x000000ff3200720c */ /* 0x000fc40003f65270 */
[C---:B--2---:R-:W-:Y:S02]  /*0f70*/  LOP3.LUT R45, R16.reuse, 0xf000f, RZ, 0xc0, !PT ;  /* 0x000f000f102d7812 */ /* 0x044fe400078ec0ff */
[----:B------:R-:W-:Y:S02]  /*0f80*/  LOP3.LUT R44, R16, 0xf000f0, RZ, 0xc0, !PT ;  /* 0x00f000f0102c7812 */ /* 0x000fe400078ec0ff */
[----:B------:R-:W-:Y:S02]  /*0f90*/  SHF.R.U32.HI R43, RZ, 0x8, R16 ;  /* 0x00000008ff2b7819 */ /* 0x000fe40000011610 */
[C---:B------:R-:W-:Y:S02]  /*0fa0*/  LOP3.LUT R42, R17.reuse, 0xf000f, RZ, 0xc0, !PT ;  /* 0x000f000f112a7812 */ /* 0x040fe400078ec0ff */
[----:B------:R-:W-:Y:S02]  /*0fb0*/  LOP3.LUT R34, R17, 0xf000f0, RZ, 0xc0, !PT ;  /* 0x00f000f011227812 */ /* 0x000fe400078ec0ff */
[----:B------:R-:W-:-:S02]  /*0fc0*/  SHF.R.U32.HI R35, RZ, 0x8, R17 ;  /* 0x00000008ff237819 */ /* 0x000fc40000011611 */
[C---:B------:R-:W-:Y:S02]  /*0fd0*/  LOP3.LUT R37, R18.reuse, 0xf000f, RZ, 0xc0, !PT ;  /* 0x000f000f12257812 */ /* 0x040fe400078ec0ff */
[----:B------:R-:W-:Y:S02]  /*0fe0*/  LOP3.LUT R36, R18, 0xf000f0, RZ, 0xc0, !PT ;  /* 0x00f000f012247812 */ /* 0x000fe400078ec0ff */
[----:B------:R-:W-:Y:S02]  /*0ff0*/  SHF.R.U32.HI R40, RZ, 0x8, R18 ;  /* 0x00000008ff287819 */ /* 0x000fe40000011612 */
[C---:B------:R-:W-:Y:S02]  /*1000*/  LOP3.LUT R38, R19.reuse, 0xf000f, RZ, 0xc0, !PT ;  /* 0x000f000f13267812 */ /* 0x040fe400078ec0ff */
[----:B------:R-:W-:Y:S02]  /*1010*/  LOP3.LUT R39, R19, 0xf000f0, RZ, 0xc0, !PT ;  /* 0x00f000f013277812 */ /* 0x000fe400078ec0ff */
[----:B------:R-:W-:Y:S01]  /*1020*/  SHF.R.U32.HI R41, RZ, 0x8, R19 ;  /* 0x00000008ff297819 */ /* 0x000fe20000011613 */
[----:B------:R-:W-:Y:S06]  /*1030*/  BRA.U UP0, `(.L_x_226) ;  /* 0x0000000100c47547 */ /* 0x000fec000b800000 */
[----:B------:R-:W0:Y:S01]  /*1040*/  LDC R21, c[0x0][0x3ac] ;  /* 0x0000eb00ff157b82 */ /* 0x000e220000000800 */
[----:B------:R-:W1:Y:S01]  /*1050*/  S2R R22, SR_TID.X ;  /* 0x0000000000167919 */ /* 0x000e620000002100 */
[----:B------:R-:W1:Y:S06]  /*1060*/  S2R R23, SR_CTAID.X ;  /* 0x0000000000177919 */ /* 0x000e6c0000002500 */
[----:B------:R-:W2:Y:S01]  /*1070*/  LDC.64 R16, c[0x0][0x390] ;  /* 0x0000e400ff107b82 */ /* 0x000ea20000000a00 */
[----:B0-----:R-:W-:-:S05]  /*1080*/  IMAD R21, R21, UR5, R21 ;  /* 0x0000000515157c24 */ /* 0x001fca000f8e0215 */
[----:B------:R-:W-:-:S04]  /*1090*/  SHF.R.S32.HI R18, RZ, 0x1f, R21 ;  /* 0x0000001fff127819 */ /* 0x000fc80000011415 */
[----:B------:R-:W-:-:S04]  /*10a0*/  LEA.HI R18, R18, R21, RZ, 0x3 ;  /* 0x0000001512127211 */ /* 0x000fc800078f18ff */
[----:B------:R-:W-:-:S05]  /*10b0*/  LEA.HI.SX32 R19, R18, R33, 0x1d ;  /* 0x0000002112137211 */ /* 0x000fca00078feaff */
[----:B--2---:R-:W-:Y:S02]  /*10c0*/  IMAD.WIDE R16, R19, 0x4, R16 ;  /* 0x0000000413107825 */ /* 0x004fe400078e0210 */
[----:B------:R-:W0:Y:S04]  /*10d0*/  LDC.64 R18, c[0x0][0x398] ;  /* 0x0000e600ff127b82 */ /* 0x000e280000000a00 */
[----:B------:R-:W2:Y:S01]  /*10e0*/  LDG.E.CONSTANT R16, desc[UR10][R16.64] ;  /* 0x0000000a10107981 */ /* 0x000ea2000c1e9900 */
[----:B-1----:R-:W-:-:S04]  /*10f0*/  LEA R24, R23, R22, 0x7 ;  /* 0x0000001617187211 */ /* 0x002fc800078e38ff */
[----:B------:R-:W-:-:S05]  /*1100*/  LEA R21, R24, R21, 0x2 ;  /* 0x0000001518157211 */ /* 0x000fca00078e10ff */
[----:B0-----:R-:W-:-:S05]  /*1110*/  IMAD.WIDE R18, R21, 0x2, R18 ;  /* 0x0000000215127825 */ /* 0x001fca00078e0212 */
[----:B------:R-:W3:Y:S04]  /*1120*/  LDG.E.CONSTANT R31, desc[UR10][R18.64] ;  /* 0x0000000a121f7981 */ /* 0x000ee8000c1e9900 */
[----:B------:R0:W4:Y:S01]  /*1130*/  LDG.E.CONSTANT R29, desc[UR10][R18.64+0x4] ;  /* 0x0000040a121d7981 */ /* 0x000122000c1e9900 */
[----:B------:R-:W-:Y:S01]  /*1140*/  SHF.L.U32 R22, R22, 0x4, RZ ;  /* 0x0000000416167819 */ /* 0x000fe200000006ff */
[----:B------:R-:W-:Y:S01]  /*1150*/  UIADD3 UR5, UPT, UPT, UR5, 0x1, URZ ;  /* 0x0000000105057890 */ /* 0x000fe2000fffe0ff */
[----:B------:R-:W-:Y:S02]  /*1160*/  UMOV UR7, UR4 ;  /* 0x0000000400077c82 */ /* 0x000fe40008000000 */
[----:B------:R-:W-:-:S04]  /*1170*/  LOP3.LUT R21, R22, 0x10, RZ, 0xc0, !PT ;  /* 0x0000001016157812 */ /* 0x000fc800078ec0ff */
[----:B--2---:R-:W-:-:S04]  /*1180*/  SHF.R.U32.HI R21, RZ, R21, R16 ;  /* 0x00000015ff157219 */ /* 0x004fc80000011610 */
[C---:B------:R-:W-:Y:S02]  /*1190*/  IADD3 R22, PT, PT, R21.reuse, 0x1, RZ ;  /* 0x0000000115167810 */ /* 0x040fe40007ffe0ff */
[C---:B------:R-:W-:Y:S02]  /*11a0*/  LEA.HI R16, R21.reuse, 0x1, RZ, 0x1c ;  /* 0x0000000115107811 */ /* 0x040fe400078fe0ff */
[C---:B------:R-:W-:Y:S02]  /*11b0*/  LEA.HI R17, R21.reuse, 0x1, RZ, 0x18 ;  /* 0x0000000115117811 */ /* 0x040fe400078fc0ff */
[----:B------:R-:W-:Y:S02]  /*11c0*/  LEA.HI R21, R21, 0x1, RZ, 0x14 ;  /* 0x0000000115157811 */ /* 0x000fe400078fa0ff */
[----:B------:R-:W-:Y:S02]  /*11d0*/  LOP3.LUT R22, R22, 0xf, RZ, 0xc0, !PT ;  /* 0x0000000f16167812 */ /* 0x000fe400078ec0ff */
[----:B------:R-:W-:-:S02]  /*11e0*/  LOP3.LUT R16, R16, 0xf, RZ, 0xc0, !PT ;  /* 0x0000000f10107812 */ /* 0x000fc400078ec0ff */
[----:B------:R-:W-:Y:S01]  /*11f0*/  LOP3.LUT R17, R17, 0xf, RZ, 0xc0, !PT ;  /* 0x0000000f11117812 */ /* 0x000fe200078ec0ff */
[----:B------:R1:W2:Y:S01]  /*1200*/  I2F.F16 R27, R22 ;  /* 0x00000016001b7306 */ /* 0x0002a20000200c00 */
[----:B------:R-:W-:Y:S02]  /*1210*/  LOP3.LUT R21, R21, 0xf, RZ, 0xc0, !PT ;  /* 0x0000000f15157812 */ /* 0x000fe400078ec0ff */
[----:B------:R-:W-:Y:S02]  /*1220*/  LOP3.LUT R24, R17, 0xe400, RZ, 0xfc, !PT ;  /* 0x0000e40011187812 */ /* 0x000fe400078efcff */
[----:B0-----:R-:W-:Y:S02]  /*1230*/  LOP3.LUT R18, R21, 0xe400, RZ, 0xfc, !PT ;  /* 0x0000e40015127812 */ /* 0x001fe400078efcff */
[----:B------:R-:W-:Y:S01]  /*1240*/  PRMT R24, R24, 0x5410, R24 ;  /* 0x0000541018187816 */ /* 0x000fe20000000018 */
[----:B------:R0:W5:Y:S01]  /*1250*/  I2F.F16 R25, R16 ;  /* 0x0000001000197306 */ /* 0x0001620000200c00 */
[----:B-1----:R-:W-:-:S02]  /*1260*/  LOP3.LUT R22, R22, 0xe400, RZ, 0xfc, !PT ;  /* 0x0000e40016167812 */ /* 0x002fc400078efcff */
[----:B---3--:R-:W-:Y:S02]  /*1270*/  PRMT R32, R31, 0x5410, R31 ;  /* 0x000054101f207816 */ /* 0x008fe4000000001f */
[----:B----4-:R-:W-:Y:S02]  /*1280*/  PRMT R30, R29, 0x5410, R29 ;  /* 0x000054101d1e7816 */ /* 0x010fe4000000001d */
[----:B------:R-:W-:Y:S01]  /*1290*/  PRMT R28, R22, 0x5410, R22 ;  /* 0x00005410161c7816 */ /* 0x000fe20000000016 */
[----:B------:R-:W1:Y:S01]  /*12a0*/  I2F.F16 R23, R17 ;  /* 0x0000001100177306 */ /* 0x000e620000200c00 */
[----:B0-----:R-:W-:Y:S01]  /*12b0*/  LOP3.LUT R16, R16, 0xe400, RZ, 0xfc, !PT ;  /* 0x0000e40010107812 */ /* 0x001fe200078efcff */
[----:B--2---:R-:W-:Y:S01]  /*12c0*/  HADD2 R27, -R27.H0_H0, UR12.H0_H0 ;  /* 0x2000000c1b1b7e30 */ /* 0x004fe20008000900 */
[----:B------:R-:W-:Y:S02]  /*12d0*/  PRMT R31, R31, 0x7632, R31 ;  /* 0x000076321f1f7816 */ /* 0x000fe4000000001f */
[----:B------:R-:W-:Y:S01]  /*12e0*/  PRMT R29, R29, 0x7632, R29 ;  /* 0x000076321d1d7816 */ /* 0x000fe2000000001d */
[----:B-----5:R-:W-:-:S02]  /*12f0*/  HADD2 R25, -R25.H0_H0, UR12.H0_H0 ;  /* 0x2000000c19197e30 */ /* 0x020fc40008000900 */
[----:B------:R-:W0:Y:S01]  /*1300*/  I2F.F16 R19, R21 ;  /* 0x0000001500137306 */ /* 0x000e220000200c00 */
[----:B------:R-:W-:Y:S02]  /*1310*/  PRMT R26, R16, 0x5410, R16 ;  /* 0x00005410101a7816 */ /* 0x000fe40000000010 */
[----:B------:R-:W-:Y:S01]  /*1320*/  PRMT R22, R18, 0x5410, R18 ;  /* 0x0000541012167816 */ /* 0x000fe20000000012 */
[----:B-1----:R-:W-:Y:S02]  /*1330*/  HADD2 R23, -R23.H0_H0, UR12.H0_H0 ;  /* 0x2000000c17177e30 */ /* 0x002fe40008000900 */
[----:B0-----:R-:W-:-:S07]  /*1340*/  HADD2 R21, -R19.H0_H0, UR12.H0_H0 ;  /* 0x2000000c13157e30 */ /* 0x001fce0008000900 */
.L_x_226:
[C---:B------:R-:W-:Y:S02]  /*1350*/  LOP3.LUT R59, R43.reuse, 0xf000f, RZ, 0xc0, !PT ;  /* 0x000f000f2b3b7812 */ /* 0x040fe400078ec0ff */
[----:B------:R-:W-:Y:S02]  /*1360*/  LOP3.LUT R60, R43, 0xf000f0, RZ, 0xc0, !PT ;  /* 0x00f000f02b3c7812 */ /* 0x000fe400078ec0ff */
[C---:B------:R-:W-:Y:S02]  /*1370*/  LOP3.LUT R47, R35.reuse, 0xf000f, RZ, 0xc0, !PT ;  /* 0x000f000f232f7812 */ /* 0x040fe400078ec0ff */
[----:B------:R-:W-:Y:S02]  /*1380*/  LOP3.LUT R46, R35, 0xf000f0, RZ, 0xc0, !PT ;  /* 0x00f000f0232e7812 */ /* 0x000fe400078ec0ff */
[C---:B------:R-:W-:Y:S02]  /*1390*/  LOP3.LUT R19, R40.reuse, 0xf000f, RZ, 0xc0, !PT ;  /* 0x000f000f28137812 */ /* 0x040fe400078ec0ff */
[----:B------:R-:W-:-:S02]  /*13a0*/  LOP3.LUT R18, R40, 0xf000f0, RZ, 0xc0, !PT ;  /* 0x00f000f028127812 */ /* 0x000fc400078ec0ff */
[----:B------:R-:W-:Y:S02]  /*13b0*/  LOP3.LUT R45, R45, 0x64006400, RZ, 0xfc, !PT ;  /* 0x640064002d2d7812 */ /* 0x000fe400078efcff */
[----:B------:R-:W-:Y:S02]  /*13c0*/  LOP3.LUT R44, R44, 0x64006400, RZ, 0xfc, !PT ;  /* 0x640064002c2c7812 */ /* 0x000fe400078efcff */
[----:B------:R-:W-:Y:S02]  /*13d0*/  LOP3.LUT R43, R42, 0x64006400, RZ, 0xfc, !PT ;  /* 0x640064002a2b7812 */ /* 0x000fe400078efcff */
[C---:B------:R-:W-:Y:S02]  /*13e0*/  LOP3.LUT R17, R41.reuse, 0xf000f, RZ, 0xc0, !PT ;  /* 0x000f000f29117812 */ /* 0x040fe400078ec0ff */
[----:B------:R-:W-:Y:S01]  /*13f0*/  LOP3.LUT R16, R41, 0xf000f0, RZ, 0xc0, !PT ;  /* 0x00f000f029107812 */ /* 0x000fe200078ec0ff */
[----:B------:R-:W-:Y:S01]  /*1400*/  HFMA2 R35, R44, 0.0625, 0.0625, R27 ;  /* 0x2c002c002c237831 */ /* 0x000fe2000000001b */
[----:B------:R-:W-:Y:S01]  /*1410*/  LOP3.LUT R42, R34, 0x64006400, RZ, 0xfc, !PT ;  /* 0x64006400222a7812 */ /* 0x000fe200078efcff */
[----:B------:R-:W-:Y:S01]  /*1420*/  HFMA2 R34, R45, 1, 1, R28 ;  /* 0x3c003c002d227831 */ /* 0x000fe2000000001c */
[----:B------:R-:W-:-:S02]  /*1430*/  LOP3.LUT R59, R59, 0x64006400, RZ, 0xfc, !PT ;  /* 0x640064003b3b7812 */ /* 0x000fc400078efcff */
[----:B------:R-:W-:Y:S02]  /*1440*/  LOP3.LUT R60, R60, 0x64006400, RZ, 0xfc, !PT ;  /* 0x640064003c3c7812 */ /* 0x000fe400078efcff */
[----:B------:R-:W-:Y:S02]  /*1450*/  LOP3.LUT R47, R47, 0x64006400, RZ, 0xfc, !PT ;  /* 0x640064002f2f7812 */ /* 0x000fe400078efcff */
[----:B------:R-:W-:Y:S02]  /*1460*/  LOP3.LUT R46, R46, 0x64006400, RZ, 0xfc, !PT ;  /* 0x640064002e2e7812 */ /* 0x000fe400078efcff */
[----:B------:R-:W-:Y:S01]  /*1470*/  LOP3.LUT R19, R19, 0x64006400, RZ, 0xfc, !PT ;  /* 0x6400640013137812 */ /* 0x000fe200078efcff */
[--C-:B------:R-:W-:Y:S01]  /*1480*/  HADD2 R44, R47, R26.reuse ;  /* 0x0000001a2f2c7230 */ /* 0x100fe20000000000 */
[----:B------:R-:W-:Y:S01]  /*1490*/  LOP3.LUT R18, R18, 0x64006400, RZ, 0xfc, !PT ;  /* 0x6400640012127812 */ /* 0x000fe200078efcff */
[--C-:B------:R-:W-:Y:S01]  /*14a0*/  HFMA2 R45, R46, 0.0625, 0.0625, R25.reuse ;  /* 0x2c002c002e2d7831 */ /* 0x100fe20000000019 */
[----:B------:R-:W-:Y:S01]  /*14b0*/  LOP3.LUT R49, R37, 0x64006400, RZ, 0xfc, !PT ;  /* 0x6400640025317812 */ /* 0x000fe200078efcff */
[----:B------:R-:W-:Y:S01]  /*14c0*/  HFMA2 R37, R42, 0.0625, 0.0625, R25 ;  /* 0x2c002c002a257831 */ /* 0x000fe20000000019 */
[----:B------:R-:W-:Y:S01]  /*14d0*/  LOP3.LUT R48, R36, 0x64006400, RZ, 0xfc, !PT ;  /* 0x6400640024307812 */ /* 0x000fe200078efcff */
[----:B------:R-:W-:Y:S01]  /*14e0*/  HADD2 R36, R43, R26 ;  /* 0x0000001a2b247230 */ /* 0x000fe20000000000 */
[----:B------:R-:W-:Y:S01]  /*14f0*/  LOP3.LUT R55, R38, 0x64006400, RZ, 0xfc, !PT ;  /* 0x6400640026377812 */ /* 0x000fe200078efcff */
[----:B------:R-:W-:Y:S01]  /*1500*/  HFMA2 R42, R59, 1, 1, R28 ;  /* 0x3c003c003b2a7831 */ /* 0x000fe2000000001c */
[----:B------:R-:W-:Y:S01]  /*1510*/  LOP3.LUT R58, R39, 0x64006400, RZ, 0xfc, !PT ;  /* 0x64006400273a7812 */ /* 0x000fe200078efcff */
[----:B------:R-:W-:Y:S01]  /*1520*/  HFMA2 R43, R60, 0.0625, 0.0625, R27 ;  /* 0x2c002c003c2b7831 */ /* 0x000fe2000000001b */
[----:B------:R-:W-:Y:S01]  /*1530*/  LOP3.LUT R17, R17, 0x64006400, RZ, 0xfc, !PT ;  /* 0x6400640011117812 */ /* 0x000fe200078efcff */
[----:B------:R-:W-:Y:S01]  /*1540*/  HFMA2 R46, R19, 1, 1, R24 ;  /* 0x3c003c00132e7831 */ /* 0x000fe20000000018 */
[----:B------:R-:W-:Y:S01]  /*1550*/  LOP3.LUT R16, R16, 0x64006400, RZ, 0xfc, !PT ;  /* 0x6400640010107812 */ /* 0x000fe200078efcff */
[----:B------:R-:W-:-:S02]  /*1560*/  HFMA2 R47, R18, 0.0625, 0.0625, R23 ;  /* 0x2c002c00122f7831 */ /* 0x000fc40000000017 */
[----:B------:R-:W-:Y:S02]  /*1570*/  HADD2 R40, R55, R22 ;  /* 0x0000001637287230 */ /* 0x000fe40000000000 */
[----:B------:R-:W-:Y:S02]  /*1580*/  HFMA2 R38, R49, 1, 1, R24 ;  /* 0x3c003c0031267831 */ /* 0x000fe40000000018 */
[----:B------:R-:W-:Y:S02]  /*1590*/  HFMA2 R41, R58, 0.0625, 0.0625, R21 ;  /* 0x2c002c003a297831 */ /* 0x000fe40000000015 */
[----:B------:R-:W-:Y:S02]  /*15a0*/  HFMA2 R39, R48, 0.0625, 0.0625, R23 ;  /* 0x2c002c0030277831 */ /* 0x000fe40000000017 */
[----:B------:R-:W-:Y:S02]  /*15b0*/  HADD2 R48, R17, R22 ;  /* 0x0000001611307230 */ /* 0x000fe40000000000 */
[----:B------:R-:W-:Y:S01]  /*15c0*/  HFMA2 R49, R16, 0.0625, 0.0625, R21 ;  /* 0x2c002c0010317831 */ /* 0x000fe20000000015 */
[----:B------:R-:W-:Y:S06]  /*15d0*/  @!P0 BRA `(.L_x_227) ;  /* 0x0000000000548947 */ /* 0x000fec0003800000 */
[----:B------:R-:W0:Y:S02]  /*15e0*/  LDS.128 R16, [UR6+-0x200] ;  /* 0xfffe0006ff107984 */ /* 0x000e240008000c00 */
[----:B0-----:R-:W-:-:S04]  /*15f0*/  HFMA2 R55, R34, R16, RZ ;  /* 0x0000001022377231 */ /* 0x001fc800000000ff */
[----:B------:R-:W-:-:S04]  /*1600*/  HFMA2 R55, R35, R17, R55 ;  /* 0x0000001123377231 */ /* 0x000fc80000000037 */
[----:B------:R-:W-:-:S04]  /*1610*/  HFMA2 R55, R42, R18, R55 ;  /* 0x000000122a377231 */ /* 0x000fc80000000037 */
[----:B------:R-:W-:-:S04]  /*1620*/  HFMA2 R55, R43, R19, R55 ;  /* 0x000000132b377231 */ /* 0x000fc80000000037 */
[----:B------:R-:W-:Y:S02]  /*1630*/  HFMA2 R12, R55, R32, R12 ;  /* 0x00000020370c7231 */ /* 0x000fe4000000000c */
[----:B------:R-:W-:-:S04]  /*1640*/  HFMA2 R55, R36, R16, RZ.H0_H0 ;  /* 0x0000001024377231 */ /* 0x000fc800000400ff */
[----:B------:R-:W-:-:S04]  /*1650*/  HFMA2 R55, R37, R17, R55 ;  /* 0x0000001125377231 */ /* 0x000fc80000000037 */
[----:B------:R-:W-:-:S04]  /*1660*/  HFMA2 R55, R44, R18, R55 ;  /* 0x000000122c377231 */ /* 0x000fc80000000037 */
[----:B------:R-:W-:-:S04]  /*1670*/  HFMA2 R55, R45, R19, R55 ;  /* 0x000000132d377231 */ /* 0x000fc80000000037 */
[----:B------:R-:W-:Y:S02]  /*1680*/  HFMA2 R11, R55, R31, R11 ;  /* 0x0000001f370b7231 */ /* 0x000fe4000000000b */
[-C--:B------:R-:W-:Y:S02]  /*1690*/  HFMA2 R55, R38, R16.reuse, RZ ;  /* 0x0000001026377231 */ /* 0x080fe400000000ff */
[----:B------:R-:W-:Y:S02]  /*16a0*/  HFMA2 R16, R40, R16, RZ ;  /* 0x0000001028107231 */ /* 0x000fe400000000ff */
[-C--:B------:R-:W-:Y:S02]  /*16b0*/  HFMA2 R55, R39, R17.reuse, R55 ;  /* 0x0000001127377231 */ /* 0x080fe40000000037 */
[----:B------:R-:W-:Y:S02]  /*16c0*/  HFMA2 R16, R41, R17, R16 ;  /* 0x0000001129107231 */ /* 0x000fe40000000010 */
[----:B------:R-:W-:-:S02]  /*16d0*/  HFMA2 R55, R46, R18, R55 ;  /* 0x000000122e377231 */ /* 0x000fc40000000037 */
[----:B------:R-:W-:Y:S02]  /*16e0*/  HFMA2 R16, R48, R18, R16 ;  /* 0x0000001230107231 */ /* 0x000fe40000000010 */
[-C--:B------:R-:W-:Y:S02]  /*16f0*/  HFMA2 R55, R47, R19.reuse, R55 ;  /* 0x000000132f377231 */ /* 0x080fe40000000037 */
[----:B------:R-:W-:Y:S02]  /*1700*/  HFMA2 R16, R49, R19, R16 ;  /* 0x0000001331107231 */ /* 0x000fe40000000010 */
[----:B------:R-:W-:Y:S02]  /*1710*/  HFMA2 R10, R55, R30, R10 ;  /* 0x0000001e370a7231 */ /* 0x000fe4000000000a */
[----:B------:R-:W-:-:S07]  /*1720*/  HFMA2 R9, R16, R29, R9 ;  /* 0x0000001d10097231 */ /* 0x000fce0000000009 */
.L_x_227:
[----:B------:R-:W-:Y:S05]  /*1730*/  @!P1 BRA `(.L_x_228) ;  /* 0x0000000000549947 */ /* 0x000fea0003800000 */
        /* <DEDUP_REMOVED lines=21> */
.L_x_228:
[----:B------:R-:W-:Y:S05]  /*1890*/  @!P2 BRA `(.L_x_229) ;  /* 0x000000000054a947 */ /* 0x000fea0003800000 */
[----:B------:R-:W0:Y:S02]  /*18a0*/  LDS.128 R16, [UR6] ;  /* 0x00000006ff107984 */ /* 0x000e240008000c00 */
        /* <DEDUP_REMOVED lines=20> */
.L_x_229:
[----:B------:R-:W-:Y:S05]  /*19f0*/  @!P3 BRA `(.L_x_230) ;  /* 0x00000000005cb947 */ /* 0x000fea0003800000 */
[----:B------:R-:W0:Y:S01]  /*1a00*/  LDS.128 R16, [UR6+0x100] ;  /* 0x00010006ff107984 */ /* 0x000e220008000c00 */
[----:B------:R-:W-:Y:S02]  /*1a10*/  MOV R59, R38 ;  /* 0x00000026003b7202 */ /* 0x000fe40000000f00 */
[----:B------:R-:W-:Y:S01]  /*1a20*/  MOV R55, R36 ;  /* 0x0000002400377202 */ /* 0x000fe20000000f00 */
[----:B0-----:R-:W-:-:S04]  /*1a30*/  HFMA2 R36, R34, R16, RZ ;  /* 0x0000001022247231 */ /* 0x001fc800000000ff */
[-C--:B------:R-:W-:Y:S02]  /*1a40*/  HFMA2 R38, R55, R16.reuse, RZ.H0_H0 ;  /* 0x0000001037267231 */ /* 0x080fe400000400ff */
[-C--:B------:R-:W-:Y:S02]  /*1a50*/  HFMA2 R34, R59, R16.reuse, RZ ;  /* 0x000000103b227231 */ /* 0x080fe400000000ff */
[----:B------:R-:W-:Y:S02]  /*1a60*/  HFMA2 R16, R40, R16, RZ.H0_H0 ;  /* 0x0000001028107231 */ /* 0x000fe400000400ff */
[-C--:B------:R-:W-:Y:S02]  /*1a70*/  HFMA2 R38, R37, R17.reuse, R38 ;  /* 0x0000001125267231 */ /* 0x080fe40000000026 */
[-C--:B------:R-:W-:Y:S02]  /*1a80*/  HFMA2 R16, R41, R17.reuse, R16 ;  /* 0x0000001129107231 */ /* 0x080fe40000000010 */
[----:B------:R-:W-:-:S02]  /*1a90*/  HFMA2 R36, R35, R17, R36 ;  /* 0x0000001123247231 */ /* 0x000fc40000000024 */
[-C--:B------:R-:W-:Y:S02]  /*1aa0*/  HFMA2 R38, R44, R18.reuse, R38 ;  /* 0x000000122c267231 */ /* 0x080fe40000000026 */
[----:B------:R-:W-:Y:S02]  /*1ab0*/  HFMA2 R34, R39, R17, R34 ;  /* 0x0000001127227231 */ /* 0x000fe40000000022 */
[----:B------:R-:W-:Y:S02]  /*1ac0*/  HFMA2 R38, R45, R19, R38 ;  /* 0x000000132d267231 */ /* 0x000fe40000000026 */
[-C--:B------:R-:W-:Y:S02]  /*1ad0*/  HFMA2 R36, R42, R18.reuse, R36 ;  /* 0x000000122a247231 */ /* 0x080fe40000000024 */
[----:B------:R-:W-:Y:S02]  /*1ae0*/  HFMA2 R14, R38, R31, R14 ;  /* 0x0000001f260e7231 */ /* 0x000fe4000000000e */
[----:B------:R-:W-:-:S02]  /*1af0*/  HFMA2 R34, R46, R18, R34 ;  /* 0x000000122e227231 */ /* 0x000fc40000000022 */
[----:B------:R-:W-:-:S04]  /*1b00*/  HFMA2 R18, R48, R18, R16 ;  /* 0x0000001230127231 */ /* 0x000fc80000000010 */
[-C--:B------:R-:W-:Y:S02]  /*1b10*/  HFMA2 R18, R49, R19.reuse, R18 ;  /* 0x0000001331127231 */ /* 0x080fe40000000012 */
[-C--:B------:R-:W-:Y:S02]  /*1b20*/  HFMA2 R16, R43, R19.reuse, R36 ;  /* 0x000000132b107231 */ /* 0x080fe40000000024 */
[----:B------:R-:W-:Y:S02]  /*1b30*/  HFMA2 R34, R47, R19, R34 ;  /* 0x000000132f227231 */ /* 0x000fe40000000022 */
[----:B------:R-:W-:Y:S02]  /*1b40*/  HFMA2 R20, R18, R29, R20 ;  /* 0x0000001d12147231 */ /* 0x000fe40000000014 */
[----:B------:R-:W-:Y:S02]  /*1b50*/  HFMA2 R3, R16, R32, R3 ;  /* 0x0000002010037231 */ /* 0x000fe40000000003 */
[----:B------:R-:W-:-:S07]  /*1b60*/  HFMA2 R15, R34, R30, R15 ;  /* 0x0000001e220f7231 */ /* 0x000fce000000000f */
.L_x_230:
[----:B------:R-:W2:Y:S01]  /*1b70*/  LDG.E.128.CONSTANT R16, desc[UR10][R56.64] ;  /* 0x0000000a38107981 */ /* 0x000ea2000c1e9d00 */
[----:B------:R-:W-:-:S05]  /*1b80*/  MOV R59, UR8 ;  /* 0x00000008003b7c02 */ /* 0x000fca0008000f00 */
[----:B------:R-:W-:Y:S01]  /*1b90*/  IMAD.WIDE R58, R59, 0x4, R56 ;  /* 0x000000043b3a7825 */ /* 0x000fe200078e0238 */
[----:B--2---:R-:W-:Y:S02]  /*1ba0*/  SHF.R.U32.HI R37, RZ, 0x8, R16 ;  /* 0x00000008ff257819 */ /* 0x004fe40000011610 */
[C---:B------:R-:W-:Y:S02]  /*1bb0*/  LOP3.LUT R35, R16.reuse, 0xf000f, RZ, 0xc0, !PT ;  /* 0x000f000f10237812 */ /* 0x040fe400078ec0ff */
[----:B------:R-:W-:Y:S02]  /*1bc0*/  LOP3.LUT R36, R16, 0xf000f0, RZ, 0xc0, !PT ;  /* 0x00f000f010247812 */ /* 0x000fe400078ec0ff */
[C---:B------:R-:W-:Y:S02]  /*1bd0*/  LOP3.LUT R39, R17.reuse, 0xf000f, RZ, 0xc0, !PT ;  /* 0x000f000f11277812 */ /* 0x040fe400078ec0ff */
[----:B------:R-:W-:Y:S02]  /*1be0*/  LOP3.LUT R40, R17, 0xf000f0, RZ, 0xc0, !PT ;  /* 0x00f000f011287812 */ /* 0x000fe400078ec0ff */
[----:B------:R-:W-:-:S02]  /*1bf0*/  SHF.R.U32.HI R38, RZ, 0x8, R17 ;  /* 0x00000008ff267819 */ /* 0x000fc40000011611 */
[C---:B------:R-:W-:Y:S02]  /*1c00*/  LOP3.LUT R34, R37.reuse, 0xf000f, RZ, 0xc0, !PT ;  /* 0x000f000f25227812 */ /* 0x040fe400078ec0ff */
[----:B------:R-:W-:Y:S02]  /*1c10*/  LOP3.LUT R17, R37, 0xf000f0, RZ, 0xc0, !PT ;  /* 0x00f000f025117812 */ /* 0x000fe400078ec0ff */
[----:B------:R-:W-:Y:S02]  /*1c20*/  LOP3.LUT R35, R35, 0x64006400, RZ, 0xfc, !PT ;  /* 0x6400640023237812 */ /* 0x000fe400078efcff */
[----:B------:R-:W-:Y:S02]  /*1c30*/  LOP3.LUT R36, R36, 0x64006400, RZ, 0xfc, !PT ;  /* 0x6400640024247812 */ /* 0x000fe400078efcff */
[----:B------:R-:W-:Y:S02]  /*1c40*/  SHF.R.U32.HI R45, RZ, 0x8, R18 ;  /* 0x00000008ff2d7819 */ /* 0x000fe40000011612 */
[----:B------:R-:W-:-:S02]  /*1c50*/  LOP3.LUT R41, R38, 0xf000f, RZ, 0xc0, !PT ;  /* 0x000f000f26297812 */ /* 0x000fc400078ec0ff */
[----:B------:R-:W-:Y:S02]  /*1c60*/  LOP3.LUT R42, R38, 0xf000f0, RZ, 0xc0, !PT ;  /* 0x00f000f0262a7812 */ /* 0x000fe400078ec0ff */
[----:B------:R-:W-:Y:S01]  /*1c70*/  LOP3.LUT R37, R34, 0x64006400, RZ, 0xfc, !PT ;  /* 0x6400640022257812 */ /* 0x000fe200078efcff */
[--C-:B------:R-:W-:Y:S01]  /*1c80*/  HADD2 R34, R35, R28.reuse ;  /* 0x0000001c23227230 */ /* 0x100fe20000000000 */
[C---:B------:R-:W-:Y:S01]  /*1c90*/  LOP3.LUT R43, R18.reuse, 0xf000f, RZ, 0xc0, !PT ;  /* 0x000f000f122b7812 */ /* 0x040fe200078ec0ff */
[----:B------:R-:W-:Y:S01]  /*1ca0*/  HFMA2 R35, R36, 0.0625, 0.0625, R27 ;  /* 0x2c002c0024237831 */ /* 0x000fe2000000001b */
[----:B------:R-:W-:Y:S01]  /*1cb0*/  LOP3.LUT R39, R39, 0x64006400, RZ, 0xfc, !PT ;  /* 0x6400640027277812 */ /* 0x000fe200078efcff */
[----:B------:R-:W-:Y:S01]  /*1cc0*/  HADD2 R36, R37, R28 ;  /* 0x0000001c25247230 */ /* 0x000fe20000000000 */
[----:B------:R-:W-:Y:S02]  /*1cd0*/  LOP3.LUT R38, R17, 0x64006400, RZ, 0xfc, !PT ;  /* 0x6400640011267812 */ /* 0x000fe400078efcff */
[----:B------:R-:W-:-:S02]  /*1ce0*/  LOP3.LUT R44, R18, 0xf000f0, RZ, 0xc0, !PT ;  /* 0x00f000f0122c7812 */ /* 0x000fc400078ec0ff */
[----:B------:R-:W-:Y:S01]  /*1cf0*/  LOP3.LUT R48, R19, 0xf000f, RZ, 0xc0, !PT ;  /* 0x000f000f13307812 */ /* 0x000fe200078ec0ff */
[----:B------:R-:W-:Y:S01]  /*1d00*/  HFMA2 R37, R38, 0.0625, 0.0625, R27 ;  /* 0x2c002c0026257831 */ /* 0x000fe2000000001b */
[----:B------:R-:W-:Y:S01]  /*1d10*/  LOP3.LUT R40, R40, 0x64006400, RZ, 0xfc, !PT ;  /* 0x6400640028287812 */ /* 0x000fe200078efcff */
[----:B------:R-:W-:Y:S01]  /*1d20*/  HFMA2 R38, R39, 1, 1, R26 ;  /* 0x3c003c0027267831 */ /* 0x000fe2000000001a */
[----:B------:R-:W-:Y:S02]  /*1d30*/  SHF.R.U32.HI R16, RZ, 0x8, R19 ;  /* 0x00000008ff107819 */ /* 0x000fe40000011613 */
[----:B------:R-:W-:Y:S02]  /*1d40*/  LOP3.LUT R46, R45, 0xf000f, RZ, 0xc0, !PT ;  /* 0x000f000f2d2e7812 */ /* 0x000fe400078ec0ff */
[----:B------:R-:W-:Y:S01]  /*1d50*/  LOP3.LUT R41, R41, 0x64006400, RZ, 0xfc, !PT ;  /* 0x6400640029297812 */ /* 0x000fe200078efcff */
[----:B------:R-:W-:Y:S01]  /*1d60*/  HFMA2 R39, R40, 0.0625, 0.0625, R25 ;  /* 0x2c002c0028277831 */ /* 0x000fe20000000019 */
[----:B------:R-:W-:-:S02]  /*1d70*/  LOP3.LUT R18, R19, 0xf000f0, RZ, 0xc0, !PT ;  /* 0x00f000f013127812 */ /* 0x000fc400078ec0ff */
[----:B------:R-:W-:Y:S01]  /*1d80*/  LOP3.LUT R43, R43, 0x64006400, RZ, 0xfc, !PT ;  /* 0x640064002b2b7812 */ /* 0x000fe200078efcff */
[----:B------:R-:W-:Y:S01]  /*1d90*/  HADD2 R40, R41, R26 ;  /* 0x0000001a29287230 */ /* 0x000fe20000000000 */
[----:B------:R-:W-:Y:S02]  /*1da0*/  LOP3.LUT R47, R45, 0xf000f0, RZ, 0xc0, !PT ;  /* 0x00f000f02d2f7812 */ /* 0x000fe400078ec0ff */
[----:B------:R-:W-:Y:S02]  /*1db0*/  LOP3.LUT R42, R42, 0x64006400, RZ, 0xfc, !PT ;  /* 0x640064002a2a7812 */ /* 0x000fe400078efcff */
[----:B------:R-:W-:Y:S02]  /*1dc0*/  LOP3.LUT R44, R44, 0x64006400, RZ, 0xfc, !PT ;  /* 0x640064002c2c7812 */ /* 0x000fe400078efcff */
[----:B------:R-:W-:Y:S01]  /*1dd0*/  LOP3.LUT R19, R48, 0x64006400, RZ, 0xfc, !PT ;  /* 0x6400640030137812 */ /* 0x000fe200078efcff */
[----:B------:R-:W-:Y:S01]  /*1de0*/  HFMA2 R41, R42, 0.0625, 0.0625, R25 ;  /* 0x2c002c002a297831 */ /* 0x000fe20000000019 */
[C---:B------:R-:W-:Y:S01]  /*1df0*/  LOP3.LUT R48, R16.reuse, 0xf000f, RZ, 0xc0, !PT ;  /* 0x000f000f10307812 */ /* 0x040fe200078ec0ff */
[----:B------:R-:W-:Y:S01]  /*1e00*/  HFMA2 R42, R43, 1, 1, R24 ;  /* 0x3c003c002b2a7831 */ /* 0x000fe20000000018 */
[----:B------:R-:W-:Y:S01]  /*1e10*/  LOP3.LUT R16, R16, 0xf000f0, RZ, 0xc0, !PT ;  /* 0x00f000f010107812 */ /* 0x000fe200078ec0ff */
[----:B------:R-:W-:Y:S01]  /*1e20*/  HFMA2 R43, R44, 0.0625, 0.0625, R23 ;  /* 0x2c002c002c2b7831 */ /* 0x000fe20000000017 */
[----:B------:R-:W-:-:S02]  /*1e30*/  LOP3.LUT R45, R46, 0x64006400, RZ, 0xfc, !PT ;  /* 0x640064002e2d7812 */ /* 0x000fc400078efcff */
[----:B------:R-:W-:Y:S02]  /*1e40*/  LOP3.LUT R18, R18, 0x64006400, RZ, 0xfc, !PT ;  /* 0x6400640012127812 */ /* 0x000fe400078efcff */
[----:B------:R-:W-:Y:S01]  /*1e50*/  LOP3.LUT R46, R47, 0x64006400, RZ, 0xfc, !PT ;  /* 0x640064002f2e7812 */ /* 0x000fe200078efcff */
[----:B------:R-:W-:Y:S01]  /*1e60*/  HADD2 R44, R45, R24 ;  /* 0x000000182d2c7230 */ /* 0x000fe20000000000 */
[----:B------:R-:W-:Y:S02]  /*1e70*/  LOP3.LUT R17, R48, 0x64006400, RZ, 0xfc, !PT ;  /* 0x6400640030117812 */ /* 0x000fe400078efcff */
[----:B------:R-:W-:Y:S01]  /*1e80*/  LOP3.LUT R16, R16, 0x64006400, RZ, 0xfc, !PT ;  /* 0x6400640010107812 */ /* 0x000fe200078efcff */
[----:B------:R-:W-:Y:S02]  /*1e90*/  HFMA2 R45, R46, 0.0625, 0.0625, R23 ;  /* 0x2c002c002e2d7831 */ /* 0x000fe40000000017 */
[--C-:B------:R-:W-:Y:S02]  /*1ea0*/  HFMA2 R46, R19, 1, 1, R22.reuse ;  /* 0x3c003c00132e7831 */ /* 0x100fe40000000016 */
[----:B------:R-:W-:-:S02]  /*1eb0*/  HADD2 R48, R17, R22 ;  /* 0x0000001611307230 */ /* 0x000fc40000000000 */
[--C-:B------:R-:W-:Y:S02]  /*1ec0*/  HFMA2 R47, R18, 0.0625, 0.0625, R21.reuse ;  /* 0x2c002c00122f7831 */ /* 0x100fe40000000015 */
        /* <DEDUP_REMOVED lines=23> */
.L_x_231:
        /* <DEDUP_REMOVED lines=22> */
.L_x_232:
[----:B------:R-:W-:Y:S05]  /*21a0*/  @!P2 BRA `(.L_x_233) ;  /* 0x000000000054a947 */ /* 0x000fea0003800000 */
[----:B------:R-:W0:Y:S02]  /*21b0*/  LDS.128 R16, [UR6+0x10] ;  /* 0x00001006ff107984 */ /* 0x000e240008000c00 */
        /* <DEDUP_REMOVED lines=20> */
.L_x_233:
        /* <DEDUP_REMOVED lines=24> */
.L_x_234:
        /* <DEDUP_REMOVED lines=77> */
.L_x_235:
        /* <DEDUP_REMOVED lines=22> */
.L_x_236:
        /* <DEDUP_REMOVED lines=22> */
.L_x_237:
        /* <DEDUP_REMOVED lines=24> */
.L_x_238:
[----:B------:R-:W2:Y:S02]  /*2d90*/  LDG.E.128.CONSTANT R16, desc[UR10][R56.64] ;  /* 0x0000000a38107981 */ /* 0x000ea4000c1e9d00 */
[----:B--2---:R-:W-:Y:S02]  /*2da0*/  SHF.R.U32.HI R37, RZ, 0x8, R16 ;  /* 0x00000008ff257819 */ /* 0x004fe40000011610 */
[C---:B------:R-:W-:Y:S02]  /*2db0*/  LOP3.LUT R35, R16.reuse, 0xf000f, RZ, 0xc0, !PT ;  /* 0x000f000f10237812 */ /* 0x040fe400078ec0ff */
[----:B------:R-:W-:Y:S02]  /*2dc0*/  LOP3.LUT R36, R16, 0xf000f0, RZ, 0xc0, !PT ;  /* 0x00f000f010247812 */ /* 0x000fe400078ec0ff */
[C---:B------:R-:W-:Y:S02]  /*2dd0*/  LOP3.LUT R39, R17.reuse, 0xf000f, RZ, 0xc0, !PT ;  /* 0x000f000f11277812 */ /* 0x040fe400078ec0ff */
[----:B------:R-:W-:-:S02]  /*2de0*/  LOP3.LUT R40, R17, 0xf000f0, RZ, 0xc0, !PT ;  /* 0x00f000f011287812 */ /* 0x000fc400078ec0ff */
[----:B------:R-:W-:Y:S02]  /*2df0*/  SHF.R.U32.HI R38, RZ, 0x8, R17 ;  /* 0x00000008ff267819 */ /* 0x000fe40000011611 */
[C---:B------:R-:W-:Y:S02]  /*2e00*/  LOP3.LUT R34, R37.reuse, 0xf000f, RZ, 0xc0, !PT ;  /* 0x000f000f25227812 */ /* 0x040fe400078ec0ff */
[----:B------:R-:W-:Y:S02]  /*2e10*/  LOP3.LUT R17, R37, 0xf000f0, RZ, 0xc0, !PT ;  /* 0x00f000f025117812 */ /* 0x000fe400078ec0ff */
[----:B------:R-:W-:Y:S02]  /*2e20*/  LOP3.LUT R35, R35, 0x64006400, RZ, 0xfc, !PT ;  /* 0x6400640023237812 */ /* 0x000fe400078efcff */
[----:B------:R-:W-:Y:S02]  /*2e30*/  LOP3.LUT R36, R36, 0x64006400, RZ, 0xfc, !PT ;  /* 0x6400640024247812 */ /* 0x000fe400078efcff */
[----:B------:R-:W-:-:S02]  /*2e40*/  SHF.R.U32.HI R45, RZ, 0x8, R18 ;  /* 0x00000008ff2d7819 */ /* 0x000fc40000011612 */
[C---:B------:R-:W-:Y:S02]  /*2e50*/  LOP3.LUT R41, R38.reuse, 0xf000f, RZ, 0xc0, !PT ;  /* 0x000f000f26297812 */ /* 0x040fe400078ec0ff */
[----:B------:R-:W-:Y:S02]  /*2e60*/  LOP3.LUT R42, R38, 0xf000f0, RZ, 0xc0, !PT ;  /* 0x00f000f0262a7812 */ /* 0x000fe400078ec0ff */
[----:B------:R-:W-:Y:S01]  /*2e70*/  LOP3.LUT R37, R34, 0x64006400, RZ, 0xfc, !PT ;  /* 0x6400640022257812 */ /* 0x000fe200078efcff */
[--C-:B------:R-:W-:Y:S01]  /*2e80*/  HADD2 R34, R35, R28.reuse ;  /* 0x0000001c23227230 */ /* 0x100fe20000000000 */
[----:B------:R-:W-:Y:S01]  /*2e90*/  LOP3.LUT R43, R18, 0xf000f, RZ, 0xc0, !PT ;  /* 0x000f000f122b7812 */ /* 0x000fe200078ec0ff */
[----:B------:R-:W-:Y:S01]  /*2ea0*/  HFMA2 R35, R36, 0.0625, 0.0625, R27 ;  /* 0x2c002c0024237831 */ /* 0x000fe2000000001b */
[----:B------:R-:W-:Y:S01]  /*2eb0*/  LOP3.LUT R39, R39, 0x64006400, RZ, 0xfc, !PT ;  /* 0x6400640027277812 */ /* 0x000fe200078efcff */
[----:B------:R-:W-:Y:S01]  /*2ec0*/  HADD2 R36, R37, R28 ;  /* 0x0000001c25247230 */ /* 0x000fe20000000000 */
[----:B------:R-:W-:-:S02]  /*2ed0*/  LOP3.LUT R38, R17, 0x64006400, RZ, 0xfc, !PT ;  /* 0x6400640011267812 */ /* 0x000fc400078efcff */
[----:B------:R-:W-:Y:S02]  /*2ee0*/  LOP3.LUT R44, R18, 0xf000f0, RZ, 0xc0, !PT ;  /* 0x00f000f0122c7812 */ /* 0x000fe400078ec0ff */
        /* <DEDUP_REMOVED lines=53> */
.L_x_239:
        /* <DEDUP_REMOVED lines=22> */
.L_x_240:
        /* <DEDUP_REMOVED lines=22> */
.L_x_241:
        /* <DEDUP_REMOVED lines=24> */
.L_x_242:
[----:B------:R-:W-:Y:S01]  /*3680*/  UIADD3 UR9, UPT, UPT, UR9, 0x20, URZ ;  /* 0x0000002009097890 */ /* 0x000fe2000fffe0ff */
[----:B------:R-:W-:Y:S01]  /*3690*/  MOV R17, UR8 ;  /* 0x0000000800117c02 */ /* 0x000fe20008000f00 */
[----:B------:R-:W-:Y:S02]  /*36a0*/  UIADD3 UR4, UPT, UPT, UR4, 0x20, URZ ;  /* 0x0000002004047890 */ /* 0x000fe4000fffe0ff */
[----:B------:R-:W-:Y:S02]  /*36b0*/  UIADD3 UR6, UPT, UPT, UR6, 0x40, URZ ;  /* 0x0000004006067890 */ /* 0x000fe4000fffe0ff */
[----:B------:R-:W-:Y:S01]  /*36c0*/  ISETP.LE.AND P0, PT, R54, UR9, PT ;  /* 0x0000000936007c0c */ /* 0x000fe2000bf03270 */
[----:B------:R-:W-:-:S03]  /*36d0*/  IMAD.WIDE R56, R17, 0x4, R56 ;  /* 0x0000000411387825 */ /* 0x000fc600078e0238 */
[----:B------:R-:W-:Y:S02]  /*36e0*/  MOV R34, R56 ;  /* 0x0000003800227202 */ /* 0x000fe40000000f00 */
[----:B------:R-:W-:-:S07]  /*36f0*/  MOV R35, R57 ;  /* 0x0000003900237202 */ /* 0x000fce0000000f00 */
[----:B------:R-:W-:Y:S05]  /*3700*/  @!P0 BRA `(.L_x_243) ;  /* 0xffffffd400f88947 */ /* 0x000fea000383ffff */
.L_x_225:
[----:B------:R-:W0:Y:S01]  /*3710*/  S2R R18, SR_CTAID.X ;  /* 0x0000000000127919 */ /* 0x000e220000002500 */
[----:B------:R-:W1:Y:S01]  /*3720*/  LDC.64 R16, c[0x0][0x3a0] ;  /* 0x0000e800ff107b82 */ /* 0x000e620000000a00 */
[----:B------:R-:W-:Y:S01]  /*3730*/  HADD2 R12, R12.H0_H0, R12.H1_H1 ;  /* 0x3000000c0c0c7230 */ /* 0x000fe20000000800 */
[----:B------:R-:W0:Y:S01]  /*3740*/  S2R R19, SR_TID.X ;  /* 0x0000000000137919 */ /* 0x000e220000002100 */
[----:B------:R-:W2:Y:S01]  /*3750*/  S2R R22, SR_CTAID.Y ;  /* 0x0000000000167919 */ /* 0x000ea20000002600 */
[----:B0-----:R-:W-:Y:S01]  /*3760*/  LEA R19, R18, R19, 0x7 ;  /* 0x0000001312137211 */ /* 0x001fe200078e38ff */
[----:B------:R-:W-:-:S04]  /*3770*/  HADD2 R18, R11.H0_H0, R11.H1_H1 ;  /* 0x3000000b0b127230 */ /* 0x000fc80000000800 */
[----:B--2---:R-:W-:Y:S01]  /*3780*/  IMAD R19, R22, UR8, R19 ;  /* 0x0000000816137c24 */ /* 0x004fe2000f8e0213 */
[----:B------:R-:W-:-:S04]  /*3790*/  PRMT R12, R12, 0x5410, R18 ;  /* 0x000054100c0c7816 */ /* 0x000fc80000000012 */
[----:B------:R-:W-:Y:S01]  /*37a0*/  SHF.L.U32 R11, R19, 0x2, RZ ;  /* 0x00000002130b7819 */ /* 0x000fe200000006ff */
[----:B------:R-:W-:-:S04]  /*37b0*/  HMUL2 R19, R12, R53.H0_H0 ;  /* 0x200000350c137232 */ /* 0x000fc80000000000 */
[----:B-1----:R-:W-:-:S05]  /*37c0*/  IMAD.WIDE R16, R11, 0x2, R16 ;  /* 0x000000020b107825 */ /* 0x002fca00078e0210 */
[----:B------:R0:W-:Y:S01]  /*37d0*/  ATOM.E.ADD.F16x2.RN.STRONG.GPU P0, RZ, desc[UR10][R16.64], R19 ;  /* 0x8000001310ff79a2 */ /* 0x0001e2000c10e10a */
[----:B------:R-:W-:Y:S01]  /*37e0*/  HADD2 R10, R10.H0_H0, R10.H1_H1 ;  /* 0x3000000a0a0a7230 */ /* 0x000fe20000000800 */
[----:B------:R-:W-:Y:S01]  /*37f0*/  BSSY.RECONVERGENT B0, `(.L_x_244) ;  /* 0x0000011000007945 */ /* 0x000fe20003800200 */
[----:B------:R-:W-:-:S05]  /*3800*/  HADD2 R9, R9.H0_H0, R9.H1_H1 ;  /* 0x3000000909097230 */ /* 0x000fca0000000800 */
[----:B------:R-:W-:-:S05]  /*3810*/  PRMT R10, R10, 0x5410, R9 ;  /* 0x000054100a0a7816 */ /* 0x000fca0000000009 */
[----:B------:R-:W-:Y:S01]  /*3820*/  HMUL2 R53, R10, R53.H0_H0 ;  /* 0x200000350a357232 */ /* 0x000fe20000000000 */
[----:B0-----:R-:W-:Y:S06]  /*3830*/  @P0 BRA `(.L_x_245) ;  /* 0x0000000000300947 */ /* 0x001fec0003800000 */
[----:B------:R-:W0:Y:S02]  /*3840*/  QSPC.E.S P0, RZ, [R16] ;  /* 0x0000000010ff73aa */ /* 0x000e240000000500 */
[----:B0-----:R-:W-:Y:S05]  /*3850*/  @!P0 BRA `(.L_x_246) ;  /* 0x00000000001c8947 */ /* 0x001fea0003800000 */
[----:B------:R-:W-:-:S04]  /*3860*/  MOV R10, R16 ;  /* 0x00000010000a7202 */ /* 0x000fc80000000f00 */
[----:B------:R-:W-:-:S07]  /*3870*/  MOV R9, R10 ;  /* 0x0000000a00097202 */ /* 0x000fce0000000f00 */
.L_x_247:
[----:B------:R-:W0:Y:S02]  /*3880*/  LDS R10, [R9] ;  /* 0x00000000090a7984 */ /* 0x000e240000000800 */
[----:B0-----:R-:W-:-:S05]  /*3890*/  HFMA2 R11, R10, 1, 1, R19 ;  /* 0x3c003c000a0b7831 */ /* 0x001fca0000000013 */
[----:B------:R-:W0:Y:S02]  /*38a0*/  ATOMS.CAST.SPIN P0, [R9], R10, R11 ;  /* 0x0000000a0900758d */ /* 0x000e24000180000b */
[----:B0-----:R-:W-:Y:S05]  /*38b0*/  @!P0 BRA `(.L_x_247) ;  /* 0xfffffffc00f08947 */ /* 0x001fea000383ffff */
[----:B------:R-:W-:Y:S05]  /*38c0*/  BRA `(.L_x_245) ;  /* 0x00000000000c7947 */ /* 0x000fea0003800000 */
.L_x_246:
[----:B------:R-:W2:Y:S02]  /*38d0*/  LD.E R9, desc[UR10][R16.64] ;  /* 0x0000000a10097980 */ /* 0x000ea4000c101900 */
[----:B--2---:R-:W-:-:S05]  /*38e0*/  IADD3 R9, PT, PT, R19, R9, RZ ;  /* 0x0000000913097210 */ /* 0x004fca0007ffe0ff */
[----:B------:R0:W-:Y:S02]  /*38f0*/  ST.E desc[UR10][R16.64], R9 ;  /* 0x0000000910007985 */ /* 0x0001e4000c10190a */
.L_x_245:
[----:B------:R-:W-:Y:S05]  /*3900*/  BSYNC.RECONVERGENT B0 ;  /* 0x0000000000007941 */ /* 0x000fea0003800200 */
.L_x_244:
[----:B------:R1:W-:Y:S01]  /*3910*/  ATOM.E.ADD.F16x2.RN.STRONG.GPU P0, RZ, desc[UR10][R16.64+0x4], R53 ;  /* 0x8000043510ff79a2 */ /* 0x0003e2000c10e10a */
[----:B------:R-:W-:Y:S04]  /*3920*/  BSSY.RECONVERGENT B0, `(.L_x_248) ;  /* 0x000000e000007945 */ /* 0x000fe80003800200 */
[----:B-1----:R-:W-:Y:S05]  /*3930*/  @P0 BRA `(.L_x_249) ;  /* 0x0000000000300947 */ /* 0x002fea0003800000 */
[----:B------:R-:W1:Y:S02]  /*3940*/  QSPC.E.S P0, RZ, [R16+0x4] ;  /* 0x0000040010ff73aa */ /* 0x000e640000000500 */
[----:B-1----:R-:W-:Y:S05]  /*3950*/  @!P0 BRA `(.L_x_250) ;  /* 0x00000000001c8947 */ /* 0x002fea0003800000 */
[----:B------:R-:W-:-:S04]  /*3960*/  MOV R10, R16 ;  /* 0x00000010000a7202 */ /* 0x000fc80000000f00 */
[----:B0-----:R-:W-:-:S07]  /*3970*/  MOV R9, R10 ;  /* 0x0000000a00097202 */ /* 0x001fce0000000f00 */
.L_x_251:
[----:B------:R-:W0:Y:S02]  /*3980*/  LDS R10, [R9+0x4] ;  /* 0x00000400090a7984 */ /* 0x000e240000000800 */
[----:B0-----:R-:W-:-:S05]  /*3990*/  HADD2 R11, R10, R53 ;  /* 0x000000350a0b7230 */ /* 0x001fca0000000000 */
[----:B------:R-:W0:Y:S02]  /*39a0*/  ATOMS.CAST.SPIN P0, [R9+0x4], R10, R11 ;  /* 0x0000040a0900758d */ /* 0x000e24000180000b */
[----:B0-----:R-:W-:Y:S05]  /*39b0*/  @!P0 BRA `(.L_x_251) ;  /* 0xfffffffc00f08947 */ /* 0x001fea000383ffff */
[----:B------:R-:W-:Y:S05]  /*39c0*/  BRA `(.L_x_249) ;  /* 0x00000000000c7947 */ /* 0x000fea0003800000 */
.L_x_250:
[----:B0-----:R-:W2:Y:S02]  /*39d0*/  LD.E R9, desc[UR10][R16.64+0x4] ;  /* 0x0000040a10097980 */ /* 0x001ea4000c101900 */
[----:B--2---:R-:W-:-:S05]  /*39e0*/  IADD3 R9, PT, PT, R53, R9, RZ ;  /* 0x0000000935097210 */ /* 0x004fca0007ffe0ff */
[----:B------:R1:W-:Y:S02]  /*39f0*/  ST.E desc[UR10][R16.64+0x4], R9 ;  /* 0x0000040910007985 */ /* 0x0003e4000c10190a */
.L_x_249:
[----:B------:R-:W-:Y:S05]  /*3a00*/  BSYNC.RECONVERGENT B0 ;  /* 0x0000000000007941 */ /* 0x000fea0003800200 */
.L_x_248:
[----:B------:R-:W-:Y:S01]  /*3a10*/  HADD2 R2, R2.H0_H0, R2.H1_H1 ;  /* 0x3000000202027230 */ /* 0x000fe20000000800 */
[----:B01----:R-:W-:Y:S01]  /*3a20*/  MOV R9, UR8 ;  /* 0x0000000800097c02 */ /* 0x003fe20008000f00 */
[----:B------:R-:W-:-:S04]  /*3a30*/  HADD2 R0, R0.H0_H0, R0.H1_H1 ;  /* 0x3000000000007230 */ /* 0x000fc80000000800 */
[----:B------:R-:W-:Y:S01]  /*3a40*/  IMAD.WIDE R16, R9, 0x2, R16 ;  /* 0x0000000209107825 */ /* 0x000fe200078e0210 */
[----:B------:R-:W-:-:S05]  /*3a50*/  PRMT R2, R2, 0x5410, R0 ;  /* 0x0000541002027816 */ /* 0x000fca0000000000 */
[----:B------:R-:W-:-:S05]  /*3a60*/  HMUL2 R11, R2, R52.H0_H0 ;  /* 0x20000034020b7232 */ /* 0x000fca0000000000 */
        /* <DEDUP_REMOVED lines=11> */
.L_x_255:
[----:B------:R-:W0:Y:S02]  /*3b20*/  LDS R8, [R0] ;  /* 0x0000000000087984 */ /* 0x000e240000000800 */
[----:B0-----:R-:W-:-:S05]  /*3b30*/  HFMA2 R9, R8, 1, 1, R11 ;  /* 0x3c003c0008097831 */ /* 0x001fca000000000b */
[----:B------:R-:W0:Y:S02]  /*3b40*/  ATOMS.CAST.SPIN P0, [R0], R8, R9 ;  /* 0x000000080000758d */ /* 0x000e240001800009 */
[----:B0-----:R-:W-:Y:S05]  /*3b50*/  @!P0 BRA `(.L_x_255) ;  /* 0xfffffffc00f08947 */ /* 0x001fea000383ffff */
[----:B------:R-:W-:Y:S05]  /*3b60*/  BRA `(.L_x_253) ;  /* 0x00000000000c7947 */ /* 0x000fea0003800000 */
.L_x_254:
[----:B------:R-:W2:Y:S02]  /*3b70*/  LD.E R0, desc[UR10][R16.64] ;  /* 0x0000000a10007980 */ /* 0x000ea4000c101900 */
[----:B--2---:R-:W-:-:S05]  /*3b80*/  IADD3 R9, PT, PT, R11, R0, RZ ;  /* 0x000000000b097210 */ /* 0x004fca0007ffe0ff */
[----:B------:R0:W-:Y:S02]  /*3b90*/  ST.E desc[UR10][R16.64], R9 ;  /* 0x0000000910007985 */ /* 0x0001e4000c10190a */
.L_x_253:
[----:B------:R-:W-:Y:S05]  /*3ba0*/  BSYNC.RECONVERGENT B0 ;  /* 0x0000000000007941 */ /* 0x000fea0003800200 */
.L_x_252:
[----:B------:R1:W-:Y:S01]  /*3bb0*/  ATOM.E.ADD.F16x2.RN.STRONG.GPU P0, RZ, desc[UR10][R16.64+0x4], R13 ;  /* 0x8000040d10ff79a2 */ /* 0x0003e2000c10e10a */
[----:B------:R-:W-:Y:S04]  /*3bc0*/  BSSY.RECONVERGENT B0, `(.L_x_256) ;  /* 0x000000e000007945 */ /* 0x000fe80003800200 */
[----:B-1----:R-:W-:Y:S05]  /*3bd0*/  @P0 BRA `(.L_x_257) ;  /* 0x0000000000300947 */ /* 0x002fea0003800000 */
[----:B------:R-:W1:Y:S02]  /*3be0*/  QSPC.E.S P0, RZ, [R16+0x4] ;  /* 0x0000040010ff73aa */ /* 0x000e640000000500 */
[----:B-1----:R-:W-:Y:S05]  /*3bf0*/  @!P0 BRA `(.L_x_258) ;  /* 0x00000000001c8947 */ /* 0x002fea0003800000 */
[----:B------:R-:W-:-:S04]  /*3c00*/  MOV R8, R16 ;  /* 0x0000001000087202 */ /* 0x000fc80000000f00 */
[----:B------:R-:W-:-:S07]  /*3c10*/  MOV R0, R8 ;  /* 0x0000000800007202 */ /* 0x000fce0000000f00 */
.L_x_259:
[----:B------:R-:W0:Y:S02]  /*3c20*/  LDS R8, [R0+0x4] ;  /* 0x0000040000087984 */ /* 0x000e240000000800 */
[----:B0-----:R-:W-:-:S05]  /*3c30*/  HADD2 R9, R8, R13 ;  /* 0x0000000d08097230 */ /* 0x001fca0000000000 */
[----:B------:R-:W0:Y:S02]  /*3c40*/  ATOMS.CAST.SPIN P0, [R0+0x4], R8, R9 ;  /* 0x000004080000758d */ /* 0x000e240001800009 */
[----:B0-----:R-:W-:Y:S05]  /*3c50*/  @!P0 BRA `(.L_x_259) ;  /* 0xfffffffc00f08947 */ /* 0x001fea000383ffff */
[----:B------:R-:W-:Y:S05]  /*3c60*/  BRA `(.L_x_257) ;  /* 0x00000000000c7947 */ /* 0x000fea0003800000 */
.L_x_258:
[----:B------:R-:W0:Y:S02]  /*3c70*/  LD.E R0, desc[UR10][R16.64+0x4] ;  /* 0x0000040a10007980 */ /* 0x000e24000c101900 */
[----:B0-----:R-:W-:-:S05]  /*3c80*/  IADD3 R9, PT, PT, R13, R0, RZ ;  /* 0x000000000d097210 */ /* 0x001fca0007ffe0ff */
[----:B------:R1:W-:Y:S02]  /*3c90*/  ST.E desc[UR10][R16.64+0x4], R9 ;  /* 0x0000040910007985 */ /* 0x0003e4000c10190a */
.L_x_257:
[----:B------:R-:W-:Y:S05]  /*3ca0*/  BSYNC.RECONVERGENT B0 ;  /* 0x0000000000007941 */ /* 0x000fea0003800200 */
.L_x_256:
        /* <DEDUP_REMOVED lines=17> */
.L_x_263:
[----:B------:R-:W0:Y:S02]  /*3dc0*/  LDS R4, [R0] ;  /* 0x0000000000047984 */ /* 0x000e240000000800 */
[----:B0-----:R-:W-:-:S05]  /*3dd0*/  HFMA2 R5, R4, 1, 1, R7 ;  /* 0x3c003c0004057831 */ /* 0x001fca0000000007 */
[----:B------:R-:W0:Y:S02]  /*3de0*/  ATOMS.CAST.SPIN P0, [R0], R4, R5 ;  /* 0x000000040000758d */ /* 0x000e240001800005 */
[----:B0-----:R-:W-:Y:S05]  /*3df0*/  @!P0 BRA `(.L_x_263) ;  /* 0xfffffffc00f08947 */ /* 0x001fea000383ffff */
[----:B------:R-:W-:Y:S05]  /*3e00*/  BRA `(.L_x_261) ;  /* 0x00000000000c7947 */ /* 0x000fea0003800000 */
.L_x_262:
[----:B------:R-:W2:Y:S02]  /*3e10*/  LD.E R0, desc[UR10][R16.64] ;  /* 0x0000000a10007980 */ /* 0x000ea4000c101900 */
[----:B--2---:R-:W-:-:S05]  /*3e20*/  IADD3 R5, PT, PT, R7, R0, RZ ;  /* 0x0000000007057210 */ /* 0x004fca0007ffe0ff */
[----:B------:R0:W-:Y:S02]  /*3e30*/  ST.E desc[UR10][R16.64], R5 ;  /* 0x0000000510007985 */ /* 0x0001e4000c10190a */
.L_x_261:
[----:B------:R-:W-:Y:S05]  /*3e40*/  BSYNC.RECONVERGENT B0 ;  /* 0x0000000000007941 */ /* 0x000fea0003800200 */
.L_x_260:
[----:B------:R1:W-:Y:S01]  /*3e50*/  ATOM.E.ADD.F16x2.RN.STRONG.GPU P0, RZ, desc[UR10][R16.64+0x4], R51 ;  /* 0x8000043310ff79a2 */ /* 0x0003e2000c10e10a */
[----:B------:R-:W-:Y:S04]  /*3e60*/  BSSY.RECONVERGENT B0, `(.L_x_264) ;  /* 0x0000010000007945 */ /* 0x000fe80003800200 */
[----:B-1----:R-:W-:Y:S05]  /*3e70*/  @P0 BRA `(.L_x_265) ;  /* 0x0000000000380947 */ /* 0x002fea0003800000 */
[----:B------:R-:W1:Y:S02]  /*3e80*/  QSPC.E.S P0, RZ, [R16+0x4] ;  /* 0x0000040010ff73aa */ /* 0x000e640000000500 */
[----:B-1----:R-:W-:Y:S05]  /*3e90*/  @!P0 BRA `(.L_x_266) ;  /* 0x0000000000248947 */ /* 0x002fea0003800000 */
[----:B------:R-:W-:Y:S01]  /*3ea0*/  MOV R4, R16 ;  /* 0x0000001000047202 */ /* 0x000fe20000000f00 */
[----:B------:R-:W-:Y:S03]  /*3eb0*/  BSSY.RECONVERGENT B1, `(.L_x_267) ;  /* 0x0000006000017945 */ /* 0x000fe60003800200 */
[----:B------:R-:W-:-:S07]  /*3ec0*/  MOV R0, R4 ;  /* 0x0000000400007202 */ /* 0x000fce0000000f00 */
.L_x_268:
[----:B------:R-:W0:Y:S02]  /*3ed0*/  LDS R4, [R0+0x4] ;  /* 0x0000040000047984 */ /* 0x000e240000000800 */
[----:B0-----:R-:W-:-:S05]  /*3ee0*/  HADD2 R5, R4, R51 ;  /* 0x0000003304057230 */ /* 0x001fca0000000000 */
[----:B------:R-:W0:Y:S02]  /*3ef0*/  ATOMS.CAST.SPIN P0, [R0+0x4], R4, R5 ;  /* 0x000004040000758d */ /* 0x000e240001800005 */
[----:B0-----:R-:W-:Y:S05]  /*3f00*/  @!P0 BRA `(.L_x_268) ;  /* 0xfffffffc00f08947 */ /* 0x001fea000383ffff */
[----:B------:R-:W-:Y:S05]  /*3f10*/  BSYNC.RECONVERGENT B1 ;  /* 0x0000000000017941 */ /* 0x000fea0003800200 */
.L_x_267:
[----:B------:R-:W-:Y:S05]  /*3f20*/  BRA `(.L_x_265) ;  /* 0x00000000000c7947 */ /* 0x000fea0003800000 */
.L_x_266:
[----:B------:R-:W0:Y:S02]  /*3f30*/  LD.E R0, desc[UR10][R16.64+0x4] ;  /* 0x0000040a10007980 */ /* 0x000e24000c101900 */
[----:B0-----:R-:W-:-:S05]  /*3f40*/  IADD3 R5, PT, PT, R51, R0, RZ ;  /* 0x0000000033057210 */ /* 0x001fca0007ffe0ff */
[----:B------:R1:W-:Y:S02]  /*3f50*/  ST.E desc[UR10][R16.64+0x4], R5 ;  /* 0x0000040510007985 */ /* 0x0003e4000c10190a */
.L_x_265:
[----:B------:R-:W-:Y:S05]  /*3f60*/  BSYNC.RECONVERGENT B0 ;  /* 0x0000000000007941 */ /* 0x000fea0003800200 */
.L_x_264:
        /* <DEDUP_REMOVED lines=17> */
.L_x_272:
[----:B------:R-:W0:Y:S02]  /*4080*/  LDS R2, [R0] ;  /* 0x0000000000027984 */ /* 0x000e240000000800 */
[----:B0-----:R-:W-:-:S05]  /*4090*/  HFMA2 R3, R2, 1, 1, R5 ;  /* 0x3c003c0002037831 */ /* 0x001fca0000000005 */
[----:B------:R-:W0:Y:S02]  /*40a0*/  ATOMS.CAST.SPIN P0, [R0], R2, R3 ;  /* 0x000000020000758d */ /* 0x000e240001800003 */
[----:B0-----:R-:W-:Y:S05]  /*40b0*/  @!P0 BRA `(.L_x_272) ;  /* 0xfffffffc00f08947 */ /* 0x001fea000383ffff */
[----:B------:R-:W-:Y:S05]  /*40c0*/  BRA `(.L_x_270) ;  /* 0x00000000000c7947 */ /* 0x000fea0003800000 */
.L_x_271:
[----:B------:R-:W2:Y:S02]  /*40d0*/  LD.E R0, desc[UR10][R16.64] ;  /* 0x0000000a10007980 */ /* 0x000ea4000c101900 */
[----:B--2---:R-:W-:-:S05]  /*40e0*/  IADD3 R3, PT, PT, R5, R0, RZ ;  /* 0x0000000005037210 */ /* 0x004fca0007ffe0ff */
[----:B------:R0:W-:Y:S02]  /*40f0*/  ST.E desc[UR10][R16.64], R3 ;  /* 0x0000000310007985 */ /* 0x0001e4000c10190a */
.L_x_270:
[----:B------:R-:W-:Y:S05]  /*4100*/  BSYNC.RECONVERGENT B0 ;  /* 0x0000000000007941 */ /* 0x000fea0003800200 */
.L_x_269:
[----:B------:R1:W-:Y:S02]  /*4110*/  ATOM.E.ADD.F16x2.RN.STRONG.GPU P0, RZ, desc[UR10][R16.64+0x4], R15 ;  /* 0x8000040f10ff79a2 */ /* 0x0003e4000c10e10a */
[----:B-1----:R-:W-:Y:S05]  /*4120*/  @P0 EXIT ;  /* 0x000000000000094d */ /* 0x002fea0003800000 */
[----:B------:R-:W1:Y:S02]  /*4130*/  QSPC.E.S P0, RZ, [R16+0x4] ;  /* 0x0000040010ff73aa */ /* 0x000e640000000500 */
[----:B-1----:R-:W-:Y:S05]  /*4140*/  @!P0 BRA `(.L_x_273) ;  /* 0x00000000001c8947 */ /* 0x002fea0003800000 */
[----:B------:R-:W-:-:S04]  /*4150*/  MOV R2, R16 ;  /* 0x0000001000027202 */ /* 0x000fc80000000f00 */
[----:B------:R-:W-:-:S07]  /*4160*/  MOV R0, R2 ;  /* 0x0000000200007202 */ /* 0x000fce0000000f00 */
.L_x_274:
[----:B------:R-:W0:Y:S02]  /*4170*/  LDS R2, [R0+0x4] ;  /* 0x0000040000027984 */ /* 0x000e240000000800 */
[----:B0-----:R-:W-:-:S05]  /*4180*/  HADD2 R3, R2, R15 ;  /* 0x0000000f02037230 */ /* 0x001fca0000000000 */
[----:B------:R-:W0:Y:S02]  /*4190*/  ATOMS.CAST.SPIN P0, [R0+0x4], R2, R3 ;  /* 0x000004020000758d */ /* 0x000e240001800003 */
[----:B0-----:R-:W-:Y:S05]  /*41a0*/  @!P0 BRA `(.L_x_274) ;  /* 0xfffffffc00f08947 */ /* 0x001fea000383ffff */
[----:B------:R-:W-:Y:S05]  /*41b0*/  EXIT ;  /* 0x000000000000794d */ /* 0x000fea0003800000 */
.L_x_273:
[----:B------:R-:W0:Y:S02]  /*41c0*/  LD.E R0, desc[UR10][R16.64+0x4] ;  /* 0x0000040a10007980 */ /* 0x000e24000c101900 */
[----:B0-----:R-:W-:-:S05]  /*41d0*/  IADD3 R3, PT, PT, R15, R0, RZ ;  /* 0x000000000f037210 */ /* 0x001fca0007ffe0ff */
[----:B------:R-:W-:Y:S01]  /*41e0*/  ST.E desc[UR10][R16.64+0x4], R3 ;  /* 0x0000040310007985 */ /* 0x000fe2000c10190a */
[----:B------:R-:W-:Y:S05]  /*41f0*/  EXIT ;  /* 0x000000000000794d */ /* 0x000fea0003800000 */
.L_x_275:
        /* <DEDUP_REMOVED lines=16> */
.L_x_3291:


//--------------------- .text._Z28gemm_half_q_half_gptq_kernelILi3ELb1ELb1EEvPK6__halfPKjS4_S2_PS0_iiiiiPKtibS2_i --------------------------
	.section	.text._Z28gemm_half_q_half_gptq_kernelILi3ELb1ELb1EEvPK6__halfPKjS4_S2_PS0_iiiiiPKtibS2_i,"ax",@progbits
	.align	128
        .global         _Z28gemm_half_q_half_gptq_kernelILi3ELb1ELb1EEvPK6__halfPKjS4_S2_PS0_iiiiiPKtibS2_i
        .type           _Z28gemm_half_q_half_gptq_kernelILi3ELb1ELb1EEvPK6__halfPKjS4_S2_PS0_iiiiiPKtibS2_i,@function
        .size           _Z28gemm_half_q_half_gptq_kernelILi3ELb1ELb1EEvPK6__halfPKjS4_S2_PS0_iiiiiPKtibS2_i,(.L_x_3292 - _Z28gemm_half_q_half_gptq_kernelILi3ELb1ELb1EEvPK6__halfPKjS4_S2_PS0_iiiiiPKtibS2_i)
        .other          _Z28gemm_half_q_half_gptq_kernelILi3ELb1ELb1EEvPK6__halfPKjS4_S2_PS0_iiiiiPKtibS2_i,@"STO_CUDA_ENTRY STV_DEFAULT"
_Z28gemm_half_q_half_gptq_kernelILi3ELb1ELb1EEvPK6__halfPKjS4_S2_PS0_iiiiiPKtibS2_i:
.text._Z28gemm_half_q_half_gptq_kernelILi3ELb1ELb1EEvPK6__halfPKjS4_S2_PS0_iiiiiPKtibS2_i:
        /* <DEDUP_REMOVED lines=8> */
[----:B--2---:R-:W3:Y:S04]  /*0080*/  LDG.E.U16 R33, desc[UR10][R2.64] ;  /* 0x0000000a02217981 */ /* 0x004ee8000c1e1500 */
[----:B------:R-:W3:Y:S01]  /*0090*/  LDG.E.U16 R31, desc[UR10][R6.64] ;  /* 0x0000000a061f7981 */ /* 0x000ee2000c1e1500 */
[----:B------:R-:W0:Y:S01]  /*00a0*/  S2R R9, SR_CTAID.X ;  /* 0x0000000000097919 */ /* 0x000e220000002500 */
[----:B---3--:R-:W-:-:S04]  /*00b0*/  LOP3.LUT R0, R31, R32, R33, 0xfe, !PT ;  /* 0x000000201f007212 */ /* 0x008fc800078efe21 */
[----:B------:R-:W-:-:S04]  /*00c0*/  PRMT R0, R0, 0x9910, RZ ;  /* 0x0000991000007816 */ /* 0x000fc800000000ff */
[----:B------:R-:W-:-:S13]  /*00d0*/  ISETP.NE.AND P0, PT, R0, RZ, PT ;  /* 0x000000ff0000720c */ /* 0x000fda0003f05270 */
[----:B0-----:R-:W-:Y:S05]  /*00e0*/  @!P0 EXIT ;  /* 0x000000000000894d */ /* 0x001fea0003800000 */
[----:B------:R-:W0:Y:S01]  /*00f0*/  S2UR UR7, SR_CTAID.Z ;  /* 0x00000000000779c3 */ /* 0x000e220000002700 */
[----:B------:R-:W1:Y:S01]  /*0100*/  S2R R2, SR_TID.X ;  /* 0x0000000000027919 */ /* 0x000e620000002100 */
[----:B------:R-:W-:Y:S06]  /*0110*/  BSSY.RECONVERGENT B0, `(.L_x_276) ;  /* 0x0000044000007945 */ /* 0x000fec0003800200 */
[----:B------:R-:W2:Y:S08]  /*0120*/  LDC R0, c[0x0][0x3b0] ;  /* 0x0000ec00ff007b82 */ /* 0x000eb00000000800 */
[----:B------:R-:W3:Y:S01]  /*0130*/  S2UR UR4, SR_CTAID.Y ;  /* 0x00000000000479c3 */ /* 0x000ee20000002600 */
[----:B0-----:R-:W-:-:S06]  /*0140*/  USHF.L.U32 UR9, UR7, 0x7, URZ ;  /* 0x0000000707097899 */ /* 0x001fcc00080006ff */
[----:B------:R-:W-:Y:S02]  /*0150*/  MOV R35, UR9 ;  /* 0x0000000900237c02 */ /* 0x000fe40008000f00 */
[----:B-1----:R-:W-:Y:S02]  /*0160*/  IADD3 R10, PT, PT, R2, UR9, RZ ;  /* 0x00000009020a7c10 */ /* 0x002fe4000fffe0ff */
[----:B--2---:R-:W-:Y:S02]  /*0170*/  VIADDMNMX R35, R35, 0x80, R0, PT ;  /* 0x0000008023237846 */ /* 0x004fe40003800100 */
[----:B------:R-:W-:Y:S02]  /*0180*/  LEA R9, R9, R2, 0x7 ;  /* 0x0000000209097211 */ /* 0x000fe400078e38ff */
[----:B------:R-:W-:Y:S01]  /*0190*/  ISETP.GE.AND P0, PT, R10, R35, PT ;  /* 0x000000230a00720c */ /* 0x000fe20003f06270 */
[----:B---3--:R-:W-:Y:S01]  /*01a0*/  UIMAD UR4, UR4, 0x3, URZ ;  /* 0x00000003040478a4 */ /* 0x008fe2000f8e02ff */
        /* <DEDUP_REMOVED lines=14> */
[----:B------:R-:W-:Y:S02]  /*0290*/  IADD3 R8, PT, PT, R7, R0, RZ ;  /* 0x0000000007087210 */ /* 0x000fe40007ffe0ff */
[----:B------:R-:W-:Y:S02]  /*02a0*/  LEA.HI.X.SX32 R5, R5, RZ, 0x1, P0 ;  /* 0x000000ff05057211 */ /* 0x000fe400000f0eff */
[C---:B------:R-:W-:Y:S02]  /*02b0*/  IADD3 R9, P0, PT, R10.reuse, R8, RZ ;  /* 0x000000080a097210 */ /* 0x040fe40007f1e0ff */
[----:B------:R-:W-:-:S02]  /*02c0*/  IADD3 R11, P2, PT, R10, R7, RZ ;  /* 0x000000070a0b7210 */ /* 0x000fc40007f5e0ff */
[----:B0-----:R-:W-:Y:S02]  /*02d0*/  LEA R4, P1, R6, UR12, 0x1 ;  /* 0x0000000c06047c11 */ /* 0x001fe4000f8208ff */
[----:B------:R-:W-:Y:S02]  /*02e0*/  LEA.HI.X.SX32 R10, R8, RZ, 0x1, P0 ;  /* 0x000000ff080a7211 */ /* 0x000fe400000f0eff */
[----:B------:R-:W-:Y:S02]  /*02f0*/  LEA.HI.X R5, R6, UR13, R5, 0x1, P1 ;  /* 0x0000000d06057c11 */ /* 0x000fe400088f0c05 */
[----:B------:R-:W-:Y:S02]  /*0300*/  LEA.HI.X.SX32 R12, R7, RZ, 0x1, P2 ;  /* 0x000000ff070c7211 */ /* 0x000fe400010f0eff */
[----:B------:R-:W-:Y:S01]  /*0310*/  LEA R6, P1, R11, UR12, 0x1 ;  /* 0x0000000c0b067c11 */ /* 0x000fe2000f8208ff */
[----:B------:R-:W2:Y:S01]  /*0320*/  LDG.E.U16.CONSTANT R4, desc[UR10][R4.64] ;  /* 0x0000000a04047981 */ /* 0x000ea2000c1e9500 */
[----:B------:R-:W-:-:S02]  /*0330*/  LEA R8, P0, R9, UR12, 0x1 ;  /* 0x0000000c09087c11 */ /* 0x000fc4000f8008ff */
[----:B------:R-:W-:Y:S02]  /*0340*/  LEA.HI.X R7, R11, UR13, R12, 0x1, P1 ;  /* 0x0000000d0b077c11 */ /* 0x000fe400088f0c0c */
[----:B------:R-:W-:-:S03]  /*0350*/  LEA.HI.X R9, R9, UR13, R10, 0x1, P0 ;  /* 0x0000000d09097c11 */ /* 0x000fc600080f0c0a */
[----:B------:R-:W3:Y:S04]  /*0360*/  LDG.E.U16.CONSTANT R6, desc[UR10][R6.64] ;  /* 0x0000000a06067981 */ /* 0x000ee8000c1e9500 */
[----:B------:R-:W4:Y:S04]  /*0370*/  LDG.E.U16.CONSTANT R8, desc[UR10][R8.64] ;  /* 0x0000000a08087981 */ /* 0x000f28000c1e9500 */
[----:B--2---:R0:W-:Y:S04]  /*0380*/  STS.U16 [R3], R4 ;  /* 0x0000000403007388 */ /* 0x0041e80000000400 */
[----:B---3--:R0:W-:Y:S04]  /*0390*/  STS.U16 [R3+0x100], R6 ;  /* 0x0001000603007388 */ /* 0x0081e80000000400 */
[----:B----4-:R0:W-:Y:S01]  /*03a0*/  STS.U16 [R3+0x200], R8 ;  /* 0x0002000803007388 */ /* 0x0101e20000000400 */
[----:B------:R-:W-:Y:S05]  /*03b0*/  BRA `(.L_x_277) ;  /* 0x0000000000647947 */ /* 0x000fea0003800000 */
.L_x_278:
[----:B------:R-:W-:-:S04]  /*03c0*/  LEA R4, P0, R10, UR12, 0x1 ;  /* 0x0000000c0a047c11 */ /* 0x000fc8000f8008ff */
[----:B------:R-:W-:Y:S01]  /*03d0*/  LEA.HI.X R5, R10, UR13, RZ, 0x1, P0 ;  /* 0x0000000d0a057c11 */ /* 0x000fe200080f0cff */
[----:B------:R-:W-:Y:S01]  /*03e0*/  IMAD R13, R0, UR4, RZ ;  /* 0x00000004000d7c24 */ /* 0x000fe2000f8e02ff */
[----:B------:R-:W0:Y:S03]  /*03f0*/  LDCU.64 UR12, c[0x0][0x380] ;  /* 0x00007000ff0c77ac */ /* 0x000e260008000a00 */
[----:B------:R-:W2:Y:S01]  /*0400*/  LDG.E.U16.CONSTANT R4, desc[UR10][R4.64] ;  /* 0x0000000a04047981 */ /* 0x000ea2000c1e9500 */
[----:B------:R-:W-:-:S04]  /*0410*/  IADD3 R15, PT, PT, R13, R0, RZ ;  /* 0x000000000d0f7210 */ /* 0x000fc80007ffe0ff */
[----:B------:R-:W-:Y:S02]  /*0420*/  IADD3 R17, PT, PT, R15, R0, RZ ;  /* 0x000000000f117210 */ /* 0x000fe40007ffe0ff */
[-C--:B--2---:R-:W-:Y:S02]  /*0430*/  IADD3 R11, P0, PT, R13, R4.reuse, RZ ;  /* 0x000000040d0b7210 */ /* 0x084fe40007f1e0ff */
[-C--:B------:R-:W-:Y:S02]  /*0440*/  IADD3 R7, P1, PT, R15, R4.reuse, RZ ;  /* 0x000000040f077210 */ /* 0x080fe40007f3e0ff */
[----:B------:R-:W-:Y:S02]  /*0450*/  IADD3 R9, P2, PT, R17, R4, RZ ;  /* 0x0000000411097210 */ /* 0x000fe40007f5e0ff */
[----:B------:R-:W-:Y:S02]  /*0460*/  LEA.HI.X.SX32 R14, R13, RZ, 0x1, P0 ;  /* 0x000000ff0d0e7211 */ /* 0x000fe400000f0eff */
[----:B------:R-:W-:-:S02]  /*0470*/  LEA.HI.X.SX32 R12, R15, RZ, 0x1, P1 ;  /* 0x000000ff0f0c7211 */ /* 0x000fc400008f0eff */
[----:B------:R-:W-:Y:S02]  /*0480*/  LEA.HI.X.SX32 R10, R17, RZ, 0x1, P2 ;  /* 0x000000ff110a7211 */ /* 0x000fe400010f0eff */
[----:B0-----:R-:W-:Y:S02]  /*0490*/  LEA R4, P0, R11, UR12, 0x1 ;  /* 0x0000000c0b047c11 */ /* 0x001fe4000f8008ff */
[----:B------:R-:W-:Y:S02]  /*04a0*/  LEA R6, P1, R7, UR12, 0x1 ;  /* 0x0000000c07067c11 */ /* 0x000fe4000f8208ff */
[----:B------:R-:W-:Y:S02]  /*04b0*/  LEA R8, P2, R9, UR12, 0x1 ;  /* 0x0000000c09087c11 */ /* 0x000fe4000f8408ff */
[----:B------:R-:W-:Y:S02]  /*04c0*/  LEA.HI.X R5, R11, UR13, R14, 0x1, P0 ;  /* 0x0000000d0b057c11 */ /* 0x000fe400080f0c0e */
[----:B------:R-:W-:-:S02]  /*04d0*/  LEA.HI.X R7, R7, UR13, R12, 0x1, P1 ;  /* 0x0000000d07077c11 */ /* 0x000fc400088f0c0c */
[----:B------:R-:W-:Y:S01]  /*04e0*/  LEA.HI.X R9, R9, UR13, R10, 0x1, P2 ;  /* 0x0000000d09097c11 */ /* 0x000fe200090f0c0a */
[----:B------:R-:W2:Y:S04]  /*04f0*/  LDG.E.U16.CONSTANT R4, desc[UR10][R4.64] ;  /* 0x0000000a04047981 */ /* 0x000ea8000c1e9500 */
[----:B------:R-:W3:Y:S04]  /*0500*/  LDG.E.U16.CONSTANT R6, desc[UR10][R6.64] ;  /* 0x0000000a06067981 */ /* 0x000ee8000c1e9500 */
[----:B------:R-:W4:Y:S04]  /*0510*/  LDG.E.U16.CONSTANT R8, desc[UR10][R8.64] ;  /* 0x0000000a08087981 */ /* 0x000f28000c1e9500 */
[----:B--2---:R1:W-:Y:S04]  /*0520*/  STS.U16 [R3], R4 ;  /* 0x0000000403007388 */ /* 0x0043e80000000400 */
[----:B---3--:R1:W-:Y:S04]  /*0530*/  STS.U16 [R3+0x100], R6 ;  /* 0x0001000603007388 */ /* 0x0083e80000000400 */
[----:B----4-:R1:W-:Y:S02]  /*0540*/  STS.U16 [R3+0x200], R8 ;  /* 0x0002000803007388 */ /* 0x0103e40000000400 */
.L_x_277:
[----:B------:R-:W-:Y:S05]  /*0550*/  BSYNC.RECONVERGENT B0 ;  /* 0x0000000000007941 */ /* 0x000fea0003800200 */
.L_x_276:
        /* <DEDUP_REMOVED lines=13> */
[----:B0-----:R-:W-:-:S05]  /*0630*/  IMAD.WIDE R4, R3, 0x2, R4 ;  /* 0x0000000203047825 */ /* 0x001fca00078e0204 */
[----:B------:R2:W-:Y:S01]  /*0640*/  STG.E.64 desc[UR10][R4.64], RZ ;  /* 0x000000ff04007986 */ /* 0x0005e2000c101b0a */
[----:B------:R-:W-:-:S05]  /*0650*/  IMAD.WIDE R6, R7, 0x2, R4 ;  /* 0x0000000207067825 */ /* 0x000fca00078e0204 */
[----:B------:R2:W-:Y:S01]  /*0660*/  STG.E.64 desc[UR10][R6.64], RZ ;  /* 0x000000ff06007986 */ /* 0x0005e2000c101b0a */
[----:B------:R-:W-:-:S05]  /*0670*/  IMAD.WIDE R8, R9, 0x2, R6 ;  /* 0x0000000209087825 */ /* 0x000fca00078e0206 */
[----:B------:R2:W-:Y:S02]  /*0680*/  STG.E.64 desc[UR10][R8.64], RZ ;  /* 0x000000ff08007986 */ /* 0x0005e4000c101b0a */
.L_x_279:
[----:B------:R-:W3:Y:S01]  /*0690*/  LDCU UR6, c[0x0][0x3b8] ;  /* 0x00007700ff0677ac */ /* 0x000ee20008000800 */
[----:B012---:R-:W-:-:S04]  /*06a0*/  IABS R8, UR9 ;  /* 0x0000000900087c13 */ /* 0x007fc80008000000 */
[----:B------:R-:W-:Y:S02]  /*06b0*/  R2UR UR12, R8 ;  /* 0x00000000080c72ca */ /* 0x000fe400000e0000 */
[----:B---3--:R-:W-:-:S04]  /*06c0*/  MOV R3, UR6 ;  /* 0x0000000600037c02 */ /* 0x008fc80008000f00 */
[----:B------:R-:W-:-:S04]  /*06d0*/  IABS R6, R3 ;  /* 0x0000000300067213 */ /* 0x000fc80000000000 */
[----:B------:R-:W0:Y:S08]  /*06e0*/  I2F.RP R3, R6 ;  /* 0x0000000600037306 */ /* 0x000e300000209400 */
[----:B0-----:R-:W0:Y:S02]  /*06f0*/  MUFU.RCP R3, R3 ;  /* 0x0000000300037308 */ /* 0x001e240000001000 */
[----:B0-----:R-:W-:-:S06]  /*0700*/  IADD3 R4, PT, PT, R3, 0xffffffe, RZ ;  /* 0x0ffffffe03047810 */ /* 0x001fcc0007ffe0ff */
[----:B------:R0:W1:Y:S02]  /*0710*/  F2I.FTZ.U32.TRUNC.NTZ R5, R4 ;  /* 0x0000000400057305 */ /* 0x000064000021f000 */
[----:B0-----:R-:W-:Y:S01]  /*0720*/  HFMA2 R4, -RZ, RZ, 0, 0 ;  /* 0x00000000ff047431 */ /* 0x001fe200000001ff */
[----:B-1----:R-:W-:Y:S02]  /*0730*/  R2UR UR5, R5 ;  /* 0x00000000050572ca */ /* 0x002fe400000e0000 */
[----:B------:R-:W-:Y:S02]  /*0740*/  IADD3 R7, PT, PT, RZ, -R5, RZ ;  /* 0x80000005ff077210 */ /* 0x000fe40007ffe0ff */
[----:B------:R-:W-:-:S03]  /*0750*/  R2UR UR4, R4 ;  /* 0x00000000040472ca */ /* 0x000fc600000e0000 */
[----:B------:R-:W-:-:S10]  /*0760*/  IMAD R7, R7, R6, RZ ;  /* 0x0000000607077224 */ /* 0x000fd400078e02ff */
[----:B------:R-:W-:Y:S02]  /*0770*/  IMAD.HI.U32 R7, R5, R7, UR4 ;  /* 0x0000000405077e27 */ /* 0x000fe4000f8e0007 */
[----:B------:R-:W0:Y:S03]  /*0780*/  LDC.64 R4, c[0x0][0x390] ;  /* 0x0000e400ff047b82 */ /* 0x000e260000000a00 */
        /* <DEDUP_REMOVED lines=13> */
[----:B------:R-:W-:-:S04]  /*0860*/  SHF.R.S32.HI R3, RZ, 0x1f, R34 ;  /* 0x0000001fff037819 */ /* 0x000fc80000011422 */
[----:B------:R-:W-:-:S04]  /*0870*/  LEA.HI R3, R3, R34, RZ, 0x3 ;  /* 0x0000002203037211 */ /* 0x000fc800078f18ff */
[----:B------:R-:W-:-:S03]  /*0880*/  SHF.R.S32.HI R29, RZ, 0x3, R3 ;  /* 0x00000003ff1d7819 */ /* 0x000fc60000011403 */
        /* <DEDUP_REMOVED lines=9> */
[----:B------:R-:W-:Y:S02]  /*0920*/  LEA.HI.SX32 R3, R6, R29, 0x1d ;  /* 0x0000001d06037211 */ /* 0x000fe400078feaff */
[----:B------:R-:W1:Y:S03]  /*0930*/  LDC.64 R6, c[0x0][0x398] ;  /* 0x0000e600ff067b82 */ /* 0x000e660000000a00 */
[----:B0-----:R-:W-:-:S06]  /*0940*/  IMAD.WIDE R4, R3, 0x4, R4 ;  /* 0x0000000403047825 */ /* 0x001fcc00078e0204 */
[----:B------:R-:W2:Y:S01]  /*0950*/  LDG.E.CONSTANT R5, desc[UR10][R4.64] ;  /* 0x0000000a04057981 */ /* 0x000ea2000c1e9900 */
[----:B------:R-:W-:Y:S01]  /*0960*/  IADD3 R3, PT, PT, R34, UR12, RZ ;  /* 0x0000000c22037c10 */ /* 0x000fe2000fffe0ff */
[----:B------:R-:W0:Y:S04]  /*0970*/  LDCU.64 UR12, c[0x0][0x388] ;  /* 0x00007100ff0c77ac */ /* 0x000e280008000a00 */
[----:B-1----:R-:W-:-:S05]  /*0980*/  IMAD.WIDE R6, R3, 0x2, R6 ;  /* 0x0000000203067825 */ /* 0x002fca00078e0206 */
[----:B------:R-:W3:Y:S04]  /*0990*/  LDG.E.CONSTANT R13, desc[UR10][R6.64] ;  /* 0x0000000a060d7981 */ /* 0x000ee8000c1e9900 */
[----:B------:R1:W4:Y:S01]  /*09a0*/  LDG.E.CONSTANT R14, desc[UR10][R6.64+0x4] ;  /* 0x0000040a060e7981 */ /* 0x000322000c1e9900 */
[----:B------:R-:W-:Y:S01]  /*09b0*/  SHF.L.U32 R30, R2, 0x4, RZ ;  /* 0x00000004021e7819 */ /* 0x000fe200000006ff */
[----:B------:R-:W-:Y:S01]  /*09c0*/  UIMAD UR4, UR7, UR8, URZ ;  /* 0x00000008070472a4 */ /* 0x000fe2000f8e02ff */
[----:B------:R-:W5:Y:S01]  /*09d0*/  I2F.F16 R9, -0x40 ;  /* 0xffffffc000097906 */ /* 0x000f620000200c00 */
[----:B------:R-:W-:Y:S01]  /*09e0*/  SHF.R.S32.HI R3, RZ, 0x1f, R34 ;  /* 0x0000001fff037819 */ /* 0x000fe20000011422 */
[----:B------:R-:W-:Y:S01]  /*09f0*/  HFMA2 R12, -RZ, RZ, 0, 0 ;  /* 0x00000000ff0c7431 */ /* 0x000fe200000001ff */
[----:B------:R-:W-:Y:S01]  /*0a00*/  LOP3.LUT R30, R30, 0x10, RZ, 0xc0, !PT ;  /* 0x000000101e1e7812 */ /* 0x000fe200078ec0ff */
[----:B------:R-:W-:Y:S01]  /*0a10*/  USHF.L.U32 UR4, UR4, 0x4, URZ ;  /* 0x0000000404047899 */ /* 0x000fe200080006ff */
[----:B-1----:R-:W-:-:S05]  /*0a20*/  CS2R R6, SRZ ;  /* 0x0000000000067805 */ /* 0x002fca000001ff00 */
[----:B------:R-:W-:Y:S02]  /*0a30*/  IADD3 R39, P0, PT, R34, UR4, RZ ;  /* 0x0000000422277c10 */ /* 0x000fe4000ff1e0ff */
[----:B------:R-:W-:Y:S02]  /*0a40*/  MOV R4, UR4 ;  /* 0x0000000400047c02 */ /* 0x000fe40008000f00 */
[----:B0-----:R-:W-:Y:S02]  /*0a50*/  LEA R38, P1, R39, UR12, 0x2 ;  /* 0x0000000c27267c11 */ /* 0x001fe4000f8210ff */
[----:B------:R-:W-:Y:S02]  /*0a60*/  LEA.HI.X.SX32 R4, R4, R3, 0x1, P0 ;  /* 0x0000000304047211 */ /* 0x000fe400000f0eff */
[----:B-----5:R-:W-:Y:S02]  /*0a70*/  R2UR UR12, R9 ;  /* 0x00000000090c72ca */ /* 0x020fe400000e0000 */
[----:B------:R-:W-:-:S02]  /*0a80*/  ISETP.LE.AND P0, PT, R0, UR9, PT ;  /* 0x0000000900007c0c */ /* 0x000fc4000bf03270 */
[----:B------:R-:W-:Y:S02]  /*0a90*/  LEA.HI.X R39, R39, UR13, R4, 0x2, P1 ;  /* 0x0000000d27277c11 */ /* 0x000fe400088f1404 */
[----:B------:R-:W-:Y:S02]  /*0aa0*/  MOV R0, RZ ;  /* 0x000000ff00007202 */ /* 0x000fe40000000f00 */
[----:B--2---:R-:W-:-:S04]  /*0ab0*/  SHF.R.U32.HI R8, RZ, R30, R5 ;  /* 0x0000001eff087219 */ /* 0x004fc80000011605 */
[C---:B------:R-:W-:Y:S02]  /*0ac0*/  IADD3 R2, PT, PT, R8.reuse, 0x1, RZ ;  /* 0x0000000108027810 */ /* 0x040fe40007ffe0ff */
[----:B------:R-:W-:Y:S02]  /*0ad0*/  LEA.HI R5, R8, 0x1, RZ, 0x18 ;  /* 0x0000000108057811 */ /* 0x000fe400078fc0ff */
[----:B------:R-:W-:Y:S02]  /*0ae0*/  LOP3.LUT R15, R2, 0xf, RZ, 0xc0, !PT ;  /* 0x0000000f020f7812 */ /* 0x000fe400078ec0ff */
[C---:B------:R-:W-:Y:S02]  /*0af0*/  LEA.HI R2, R8.reuse, 0x1, RZ, 0x1c ;  /* 0x0000000108027811 */ /* 0x040fe400078fe0ff */
[----:B------:R-:W-:Y:S01]  /*0b00*/  LEA.HI R10, R8, 0x1, RZ, 0x14 ;  /* 0x00000001080a7811 */ /* 0x000fe200078fa0ff */
[----:B------:R0:W1:Y:S01]  /*0b10*/  I2F.F16 R16, R15 ;  /* 0x0000000f00107306 */ /* 0x0000620000200c00 */
[----:B------:R-:W-:-:S02]  /*0b20*/  LOP3.LUT R17, R2, 0xf, RZ, 0xc0, !PT ;  /* 0x0000000f02117812 */ /* 0x000fc400078ec0ff */
[----:B------:R-:W-:Y:S02]  /*0b30*/  CS2R R2, SRZ ;  /* 0x0000000000027805 */ /* 0x000fe4000001ff00 */
[----:B------:R-:W-:Y:S02]  /*0b40*/  LOP3.LUT R19, R5, 0xf, RZ, 0xc0, !PT ;  /* 0x0000000f05137812 */ /* 0x000fe400078ec0ff */
[----:B------:R-:W-:Y:S02]  /*0b50*/  CS2R R4, SRZ ;  /* 0x0000000000047805 */ /* 0x000fe4000001ff00 */
[----:B------:R-:W-:Y:S02]  /*0b60*/  LOP3.LUT R21, R10, 0xf, RZ, 0xc0, !PT ;  /* 0x0000000f0a157812 */ /* 0x000fe400078ec0ff */
[----:B------:R-:W-:Y:S02]  /*0b70*/  CS2R R8, SRZ ;  /* 0x0000000000087805 */ /* 0x000fe4000001ff00 */
[----:B---3--:R-:W-:Y:S01]  /*0b80*/  PRMT R27, R13, 0x5410, R13 ;  /* 0x000054100d1b7816 */ /* 0x008fe2000000000d */
[----:B------:R2:W-:Y:S01]  /*0b90*/  I2F.F16 R18, R17 ;  /* 0x0000001100127306 */ /* 0x0005e20000200c00 */
[----:B0-----:R-:W-:-:S02]  /*0ba0*/  LOP3.LUT R15, R15, 0xe400, RZ, 0xfc, !PT ;  /* 0x0000e4000f0f7812 */ /* 0x001fc400078efcff */
[----:B------:R-:W-:Y:S02]  /*0bb0*/  CS2R R10, SRZ ;  /* 0x00000000000a7805 */ /* 0x000fe4000001ff00 */
[----:B------:R-:W-:Y:S02]  /*0bc0*/  PRMT R28, R13, 0x7632, R13 ;  /* 0x000076320d1c7816 */ /* 0x000fe4000000000d */
[----:B------:R-:W-:Y:S02]  /*0bd0*/  LOP3.LUT R13, R21, 0xe400, RZ, 0xfc, !PT ;  /* 0x0000e400150d7812 */ /* 0x000fe400078efcff */
[----:B------:R-:W-:Y:S01]  /*0be0*/  PRMT R24, R15, 0x5410, R15 ;  /* 0x000054100f187816 */ /* 0x000fe2000000000f */
[----:B------:R0:W3:Y:S01]  /*0bf0*/  I2F.F16 R20, R19 ;  /* 0x0000001300147306 */ /* 0x0000e20000200c00 */
[----:B--2---:R-:W-:Y:S01]  /*0c00*/  LOP3.LUT R17, R17, 0xe400, RZ, 0xfc, !PT ;  /* 0x0000e40011117812 */ /* 0x004fe200078efcff */
[----:B-1----:R-:W-:Y:S01]  /*0c10*/  HADD2 R23, -R16.H0_H0, UR12.H0_H0 ;  /* 0x2000000c10177e30 */ /* 0x002fe20008000900 */
[----:B----4-:R-:W-:-:S02]  /*0c20*/  PRMT R25, R14, 0x5410, R14 ;  /* 0x000054100e197816 */ /* 0x010fc4000000000e */
[----:B------:R-:W-:Y:S02]  /*0c30*/  PRMT R26, R14, 0x7632, R14 ;  /* 0x000076320e1a7816 */ /* 0x000fe4000000000e */
[----:B------:R-:W-:Y:S01]  /*0c40*/  PRMT R22, R17, 0x5410, R17 ;  /* 0x0000541011167816 */ /* 0x000fe20000000011 */
[----:B------:R1:W2:Y:S01]  /*0c50*/  I2F.F16 R36, R21 ;  /* 0x0000001500247306 */ /* 0x0002a20000200c00 */
[----:B0-----:R-:W-:Y:S02]  /*0c60*/  LOP3.LUT R19, R19, 0xe400, RZ, 0xfc, !PT ;  /* 0x0000e40013137812 */ /* 0x001fe400078efcff */
[----:B------:R-:W-:Y:S01]  /*0c70*/  PRMT R14, R13, 0x5410, R13 ;  /* 0x000054100d0e7816 */ /* 0x000fe2000000000d */
[----:B---3--:R-:W-:Y:S01]  /*0c80*/  HADD2 R15, -R20.H0_H0, UR12.H0_H0 ;  /* 0x2000000c140f7e30 */ /* 0x008fe20008000900 */
[----:B------:R-:W-:Y:S01]  /*0c90*/  PRMT R20, R19, 0x5410, R19 ;  /* 0x0000541013147816 */ /* 0x000fe20000000013 */
[----:B-1----:R-:W-:Y:S02]  /*0ca0*/  HADD2 R21, -R18.H0_H0, UR12.H0_H0 ;  /* 0x2000000c12157e30 */ /* 0x002fe40008000900 */
[----:B--2---:R-:W-:Y:S01]  /*0cb0*/  HADD2 R36, -R36.H0_H0, UR12.H0_H0 ;  /* 0x2000000c24247e30 */ /* 0x004fe20008000900 */
[----:B------:R-:W-:Y:S06]  /*0cc0*/  @P0 BRA `(.L_x_280) ;  /* 0x0000002000b40947 */ /* 0x000fec0003800000 */
[----:B------:R-:W0:Y:S01]  /*0cd0*/  S2UR UR7, SR_CgaCtaId ;  /* 0x00000000000779c3 */ /* 0x000e220000008800 */
[----:B------:R-:W-:Y:S01]  /*0ce0*/  UMOV UR4, 0x400 ;  /* 0x0000040000047882 */ /* 0x000fe20000000000 */
[----:B------:R-:W-:Y:S01]  /*0cf0*/  MOV R13, R36 ;  /* 0x00000024000d7202 */ /* 0x000fe20000000f00 */
[----:B------:R-:W1:Y:S01]  /*0d00*/  LDCU UR8, c[0x0][0x3ac] ;  /* 0x00007580ff0877ac */ /* 0x000e620008000800 */
[----:B------:R-:W-:Y:S01]  /*0d10*/  MOV R0, RZ ;  /* 0x000000ff00007202 */ /* 0x000fe20000000f00 */
[----:B0-----:R-:W-:Y:S02]  /*0d20*/  ULEA UR7, UR7, UR4, 0x18 ;  /* 0x0000000407077291 */ /* 0x001fe4000f8ec0ff */
[----:B------:R-:W-:Y:S02]  /*0d30*/  UIADD3 UR4, UPT, UPT, UR9, UR6, URZ ;  /* 0x0000000609047290 */ /* 0x000fe4000fffe0ff */
[----:B------:R-:W-:-:S05]  /*0d40*/  UIADD3 UR6, UPT, UPT, UR7, 0x120, URZ ;  /* 0x0000012007067890 */ /* 0x000fca000fffe0ff */
[----:B-1----:R-:W-:-:S07]  /*0d50*/  UMOV UR7, UR4 ;  /* 0x0000000400077c82 */ /* 0x002fce0008000000 */
.L_x_294:
[----:B------:R-:W2:Y:S01]  /*0d60*/  LDG.E.128.CONSTANT R16, desc[UR10][R38.64] ;  /* 0x0000000a26107981 */ /* 0x000ea2000c1e9d00 */
[----:B------:R-:W-:Y:S01]  /*0d70*/  UISETP.NE.AND UP0, UPT, UR9, UR7, UPT ;  /* 0x000000070900728c */ /* 0x000fe2000bf05270 */
[----:B------:R-:W-:Y:S02]  /*0d80*/  MOV R37, UR8 ;  /* 0x0000000800257c02 */ /* 0x000fe40008000f00 */
[----:B------:R-:W-:Y:S02]  /*0d90*/  ISETP.NE.AND P0, PT, R33, RZ, PT ;  /* 0x000000ff2100720c */ /* 0x000fe40003f05270 */
[----:B------:R-:W-:Y:S01]  /*0da0*/  ISETP.NE.AND P1, PT, R32, RZ, PT ;  /* 0x000000ff2000720c */ /* 0x000fe20003f25270 */
[----:B------:R-:W-:Y:S01]  /*0db0*/  IMAD.WIDE R36, R37, 0x4, R38 ;  /* 0x0000000425247825 */ /* 0x000fe200078e0226 */
[----:B------:R-:W-:Y:S02]  /*0dc0*/  ISETP.NE.AND P2, PT, R31, RZ, PT ;  /* 0x000000ff1f00720c */ /* 0x000fe40003f45270 */
[----:B--2---:R-:W-:-:S02]  /*0dd0*/  LOP3.LUT R42, R18, 0xf000f, RZ, 0xc0, !PT ;  /* 0x000f000f122a7812 */ /* 0x004fc400078ec0ff */
[----:B------:R-:W-:Y:S02]  /*0de0*/  LOP3.LUT R39, R18, 0xf000f0, RZ, 0xc0, !PT ;  /* 0x00f000f012277812 */ /* 0x000fe400078ec0ff */
[----:B------:R-:W-:Y:S02]  /*0df0*/  SHF.R.U32.HI R38, RZ, 0x8, R18 ;  /* 0x00000008ff267819 */ /* 0x000fe40000011612 */
[C---:B------:R-:W-:Y:S02]  /*0e00*/  LOP3.LUT R40, R19.reuse, 0xf000f, RZ, 0xc0, !PT ;  /* 0x000f000f13287812 */ /* 0x040fe400078ec0ff */
[----:B------:R-:W-:Y:S02]  /*0e10*/  LOP3.LUT R18, R19, 0xf000f0, RZ, 0xc0, !PT ;  /* 0x00f000f013127812 */ /* 0x000fe400078ec0ff */
[C---:B------:R-:W-:Y:S02]  /*0e20*/  LOP3.LUT R47, R16.reuse, 0xf000f, RZ, 0xc0, !PT ;  /* 0x000f000f102f7812 */ /* 0x040fe400078ec0ff */
[----:B------:R-:W-:-:S02]  /*0e30*/  LOP3.LUT R46, R16, 0xf000f0, RZ, 0xc0, !PT ;  /* 0x00f000f0102e7812 */ /* 0x000fc400078ec0ff */
[----:B------:R-:W-:Y:S02]  /*0e40*/  SHF.R.U32.HI R45, RZ, 0x8, R16 ;  /* 0x00000008ff2d7819 */ /* 0x000fe40000011610 */
[C---:B------:R-:W-:Y:S02]  /*0e50*/  LOP3.LUT R44, R17.reuse, 0xf000f, RZ, 0xc0, !PT ;  /* 0x000f000f112c7812 */ /* 0x040fe400078ec0ff */
[----:B------:R-:W-:Y:S02]  /*0e60*/  LOP3.LUT R43, R17, 0xf000f0, RZ, 0xc0, !PT ;  /* 0x00f000f0112b7812 */ /* 0x000fe400078ec0ff */
[----:B------:R-:W-:Y:S02]  /*0e70*/  SHF.R.U32.HI R41, RZ, 0x8, R17 ;  /* 0x00000008ff297819 */ /* 0x000fe40000011611 */
[----:B------:R-:W-:Y:S01]  /*0e80*/  SHF.R.U32.HI R19, RZ, 0x8, R19 ;  /* 0x00000008ff137819 */ /* 0x000fe20000011613 */
[----:B------:R-:W-:Y:S06]  /*0e90*/  BRA.U UP0, `(.L_x_281) ;  /* 0x0000000100b07547 */ /* 0x000fec000b800000 */
[----:B------:R-:W0:Y:S08]  /*0ea0*/  LDC R13, c[0x0][0x3ac] ;  /* 0x0000eb00ff0d7b82 */ /* 0x000e300000000800 */
[----:B------:R-:W1:Y:S01]  /*0eb0*/  LDC.64 R14, c[0x0][0x390] ;  /* 0x0000e400ff0e7b82 */ /* 0x000e620000000a00 */
[----:B0-----:R-:W-:-:S05]  /*0ec0*/  IMAD R13, R13, UR5, R13 ;  /* 0x000000050d0d7c24 */ /* 0x001fca000f8e020d */
[----:B------:R-:W-:-:S04]  /*0ed0*/  SHF.R.S32.HI R16, RZ, 0x1f, R13 ;  /* 0x0000001fff107819 */ /* 0x000fc8000001140d */
[----:B------:R-:W-:-:S04]  /*0ee0*/  LEA.HI R16, R16, R13, RZ, 0x3 ;  /* 0x0000000d10107211 */ /* 0x000fc800078f18ff */
[----:B------:R-:W-:-:S05]  /*0ef0*/  LEA.HI.SX32 R17, R16, R29, 0x1d ;  /* 0x0000001d10117211 */ /* 0x000fca00078feaff */
[----:B-1----:R-:W-:Y:S02]  /*0f00*/  IMAD.WIDE R14, R17, 0x4, R14 ;  /* 0x00000004110e7825 */ /* 0x002fe400078e020e */
[----:B------:R-:W0:Y:S04]  /*0f10*/  LDC.64 R16, c[0x0][0x398] ;  /* 0x0000e600ff107b82 */ /* 0x000e280000000a00 */
[----:B------:R-:W2:Y:S01]  /*0f20*/  LDG.E.CONSTANT R15, desc[UR10][R14.64] ;  /* 0x0000000a0e0f7981 */ /* 0x000ea2000c1e9900 */
[----:B------:R-:W-:-:S05]  /*0f30*/  IADD3 R13, PT, PT, R34, R13, RZ ;  /* 0x0000000d220d7210 */ /* 0x000fca0007ffe0ff */
[----:B0-----:R-:W-:-:S05]  /*0f40*/  IMAD.WIDE R16, R13, 0x2, R16 ;  /* 0x000000020d107825 */ /* 0x001fca00078e0210 */
[----:B------:R-:W3:Y:S04]  /*0f50*/  LDG.E.CONSTANT R28, desc[UR10][R16.64] ;  /* 0x0000000a101c7981 */ /* 0x000ee8000c1e9900 */
[----:B------:R0:W4:Y:S01]  /*0f60*/  LDG.E.CONSTANT R26, desc[UR10][R16.64+0x4] ;  /* 0x0000040a101a7981 */ /* 0x000122000c1e9900 */
[----:B------:R-:W-:Y:S01]  /*0f70*/  UIADD3 UR5, UPT, UPT, UR5, 0x1, URZ ;  /* 0x0000000105057890 */ /* 0x000fe2000fffe0ff */
[----:B------:R-:W-:Y:S01]  /*0f80*/  UMOV UR7, UR4 ;  /* 0x0000000400077c82 */ /* 0x000fe20008000000 */
[----:B--2---:R-:W-:-:S04]  /*0f90*/  SHF.R.U32.HI R13, RZ, R30, R15 ;  /* 0x0000001eff0d7219 */ /* 0x004fc8000001160f */
[C---:B------:R-:W-:Y:S02]  /*0fa0*/  LEA.HI R15, R13.reuse, 0x1, RZ, 0x18 ;  /* 0x000000010d0f7811 */ /* 0x040fe400078fc0ff */
[C---:B------:R-:W-:Y:S02]  /*0fb0*/  LEA.HI R22, R13.reuse, 0x1, RZ, 0x14 ;  /* 0x000000010d167811 */ /* 0x040fe400078fa0ff */
[C---:B------:R-:W-:Y:S02]  /*0fc0*/  LEA.HI R21, R13.reuse, 0x1, RZ, 0x1c ;  /* 0x000000010d157811 */ /* 0x040fe400078fe0ff */
[----:B------:R-:W-:Y:S02]  /*0fd0*/  IADD3 R20, PT, PT, R13, 0x1, RZ ;  /* 0x000000010d147810 */ /* 0x000fe40007ffe0ff */
[----:B------:R-:W-:Y:S02]  /*0fe0*/  LOP3.LUT R15, R15, 0xf, RZ, 0xc0, !PT ;  /* 0x0000000f0f0f7812 */ /* 0x000fe400078ec0ff */
[----:B0-----:R-:W-:-:S02]  /*0ff0*/  LOP3.LUT R17, R22, 0xf, RZ, 0xc0, !PT ;  /* 0x0000000f16117812 */ /* 0x001fc400078ec0ff */
[----:B------:R-:W-:Y:S01]  /*1000*/  LOP3.LUT R21, R21, 0xf, RZ, 0xc0, !PT ;  /* 0x0000000f15157812 */ /* 0x000fe200078ec0ff */
[----:B------:R-:W0:Y:S01]  /*1010*/  I2F.F16 R13, R15 ;  /* 0x0000000f000d7306 */ /* 0x000e220000200c00 */
[----:B------:R-:W-:Y:S02]  /*1020*/  LOP3.LUT R20, R20, 0xf, RZ, 0xc0, !PT ;  /* 0x0000000f14147812 */ /* 0x000fe400078ec0ff */
[----:B------:R-:W-:Y:S02]  /*1030*/  LOP3.LUT R22, R21, 0xe400, RZ, 0xfc, !PT ;  /* 0x0000e40015167812 */ /* 0x000fe400078efcff */
[----:B------:R-:W-:Y:S02]  /*1040*/  LOP3.LUT R16, R15, 0xe400, RZ, 0xfc, !PT ;  /* 0x0000e4000f107812 */ /* 0x000fe400078efcff */
[----:B------:R-:W-:Y:S01]  /*1050*/  LOP3.LUT R48, R17, 0xe400, RZ, 0xfc, !PT ;  /* 0x0000e40011307812 */ /* 0x000fe200078efcff */
[----:B------:R-:W1:Y:S01]  /*1060*/  I2F.F16 R24, R17 ;  /* 0x0000001100187306 */ /* 0x000e620000200c00 */
[----:B---3--:R-:W-:-:S02]  /*1070*/  PRMT R27, R28, 0x5410, R28 ;  /* 0x000054101c1b7816 */ /* 0x008fc4000000001c */
[----:B------:R-:W-:Y:S02]  /*1080*/  PRMT R28, R28, 0x7632, R28 ;  /* 0x000076321c1c7816 */ /* 0x000fe4000000001c */
[C-C-:B----4-:R-:W-:Y:S01]  /*1090*/  PRMT R25, R26.reuse, 0x5410, R26.reuse ;  /* 0x000054101a197816 */ /* 0x150fe2000000001a */
[----:B0-----:R-:W-:Y:S02]  /*10a0*/  HADD2 R15, -R13.H0_H0, UR12.H0_H0 ;  /* 0x2000000c0d0f7e30 */ /* 0x001fe40008000900 */
[----:B------:R-:W0:Y:S01]  /*10b0*/  I2F.F16 R14, R21 ;  /* 0x00000015000e7306 */ /* 0x000e220000200c00 */
[----:B------:R-:W-:Y:S02]  /*10c0*/  PRMT R26, R26, 0x7632, R26 ;  /* 0x000076321a1a7816 */ /* 0x000fe4000000001a */
[----:B------:R-:W-:Y:S01]  /*10d0*/  PRMT R22, R22, 0x5410, R22 ;  /* 0x0000541016167816 */ /* 0x000fe20000000016 */
[----:B-1----:R-:W-:-:S04]  /*10e0*/  HADD2 R13, -R24.H0_H0, UR12.H0_H0 ;  /* 0x2000000c180d7e30 */ /* 0x002fc80008000900 */
[----:B------:R1:W2:Y:S01]  /*10f0*/  I2F.F16 R23, R20 ;  /* 0x0000001400177306 */ /* 0x0002a20000200c00 */
[----:B0-----:R-:W-:Y:S01]  /*1100*/  HADD2 R21, -R14.H0_H0, UR12.H0_H0 ;  /* 0x2000000c0e157e30 */ /* 0x001fe20008000900 */
[----:B------:R-:W-:Y:S02]  /*1110*/  PRMT R14, R48, 0x5410, R48 ;  /* 0x00005410300e7816 */ /* 0x000fe40000000030 */
[----:B-1----:R-:W-:-:S04]  /*1120*/  LOP3.LUT R20, R20, 0xe400, RZ, 0xfc, !PT ;  /* 0x0000e40014147812 */ /* 0x002fc800078efcff */
[----:B------:R-:W-:Y:S01]  /*1130*/  PRMT R24, R20, 0x5410, R20 ;  /* 0x0000541014187816 */ /* 0x000fe20000000014 */
[----:B--2---:R-:W-:Y:S01]  /*1140*/  HADD2 R23, -R23.H0_H0, UR12.H0_H0 ;  /* 0x2000000c17177e30 */ /* 0x004fe20008000900 */
[----:B------:R-:W-:-:S07]  /*1150*/  PRMT R20, R16, 0x5410, R16 ;  /* 0x0000541010147816 */ /* 0x000fce0000000010 */
.L_x_281:
[----:B------:R-:W-:Y:S02]  /*1160*/  LOP3.LUT R49, R44, 0x64006400, RZ, 0xfc, !PT ;  /* 0x640064002c317812 */ /* 0x000fe400078efcff */
[C---:B------:R-:W-:Y:S02]  /*1170*/  LOP3.LUT R44, R41.reuse, 0xf000f, RZ, 0xc0, !PT ;  /* 0x000f000f292c7812 */ /* 0x040fe400078ec0ff */
[----:B------:R-:W-:Y:S01]  /*1180*/  LOP3.LUT R52, R41, 0xf000f0, RZ, 0xc0, !PT ;  /* 0x00f000f029347812 */ /* 0x000fe200078ec0ff */
[----:B------:R-:W-:Y:S01]  /*1190*/  HADD2 R49, R49, R22 ;  /* 0x0000001631317230 */ /* 0x000fe20000000000 */
[----:B------:R-:W-:Y:S02]  /*11a0*/  LOP3.LUT R41, R42, 0x64006400, RZ, 0xfc, !PT ;  /* 0x640064002a297812 */ /* 0x000fe400078efcff */
[----:B------:R-:W-:Y:S02]  /*11b0*/  LOP3.LUT R42, R39, 0x64006400, RZ, 0xfc, !PT ;  /* 0x64006400272a7812 */ /* 0x000fe400078efcff */
[----:B------:R-:W-:-:S02]  /*11c0*/  LOP3.LUT R39, R38, 0xf000f, RZ, 0xc0, !PT ;  /* 0x000f000f26277812 */ /* 0x000fc400078ec0ff */
[C---:B------:R-:W-:Y:S02]  /*11d0*/  LOP3.LUT R16, R45.reuse, 0xf000f, RZ, 0xc0, !PT ;  /* 0x000f000f2d107812 */ /* 0x040fe400078ec0ff */
[----:B------:R-:W-:Y:S02]  /*11e0*/  LOP3.LUT R17, R45, 0xf000f0, RZ, 0xc0, !PT ;  /* 0x00f000f02d117812 */ /* 0x000fe400078ec0ff */
[----:B------:R-:W-:Y:S02]  /*11f0*/  LOP3.LUT R38, R38, 0xf000f0, RZ, 0xc0, !PT ;  /* 0x00f000f026267812 */ /* 0x000fe400078ec0ff */
[----:B------:R-:W-:Y:S02]  /*1200*/  LOP3.LUT R46, R46, 0x64006400, RZ, 0xfc, !PT ;  /* 0x640064002e2e7812 */ /* 0x000fe400078efcff */
[----:B------:R-:W-:Y:S02]  /*1210*/  LOP3.LUT R48, R43, 0x64006400, RZ, 0xfc, !PT ;  /* 0x640064002b307812 */ /* 0x000fe400078efcff */
[----:B------:R-:W-:-:S02]  /*1220*/  LOP3.LUT R45, R40, 0x64006400, RZ, 0xfc, !PT ;  /* 0x64006400282d7812 */ /* 0x000fc400078efcff */
[C---:B------:R-:W-:Y:S01]  /*1230*/  LOP3.LUT R50, R19.reuse, 0xf000f, RZ, 0xc0, !PT ;  /* 0x000f000f13327812 */ /* 0x040fe200078ec0ff */
[----:B------:R-:W-:Y:S01]  /*1240*/  HFMA2 R48, R48, 0.0625, 0.0625, R21 ;  /* 0x2c002c0030307831 */ /* 0x000fe20000000015 */
[----:B------:R-:W-:Y:S01]  /*1250*/  LOP3.LUT R51, R19, 0xf000f0, RZ, 0xc0, !PT ;  /* 0x00f000f013337812 */ /* 0x000fe200078ec0ff */
[----:B------:R-:W-:Y:S01]  /*1260*/  HADD2 R45, R45, R14 ;  /* 0x0000000e2d2d7230 */ /* 0x000fe20000000000 */
[----:B------:R-:W-:Y:S02]  /*1270*/  LOP3.LUT R47, R47, 0x64006400, RZ, 0xfc, !PT ;  /* 0x640064002f2f7812 */ /* 0x000fe400078efcff */
[----:B------:R-:W-:Y:S02]  /*1280*/  LOP3.LUT R43, R16, 0x64006400, RZ, 0xfc, !PT ;  /* 0x64006400102b7812 */ /* 0x000fe400078efcff */
[----:B------:R-:W-:Y:S02]  /*1290*/  LOP3.LUT R40, R17, 0x64006400, RZ, 0xfc, !PT ;  /* 0x6400640011287812 */ /* 0x000fe400078efcff */
[----:B------:R-:W-:-:S02]  /*12a0*/  LOP3.LUT R39, R39, 0x64006400, RZ, 0xfc, !PT ;  /* 0x6400640027277812 */ /* 0x000fc400078efcff */
[----:B------:R-:W-:Y:S01]  /*12b0*/  LOP3.LUT R38, R38, 0x64006400, RZ, 0xfc, !PT ;  /* 0x6400640026267812 */ /* 0x000fe200078efcff */
[----:B------:R-:W-:Y:S01]  /*12c0*/  HFMA2 R43, R43, 1, 1, R24 ;  /* 0x3c003c002b2b7831 */ /* 0x000fe20000000018 */
[----:B------:R-:W-:Y:S02]  /*12d0*/  LOP3.LUT R52, R52, 0x64006400, RZ, 0xfc, !PT ;  /* 0x6400640034347812 */ /* 0x000fe400078efcff */
[----:B------:R-:W-:Y:S01]  /*12e0*/  LOP3.LUT R18, R18, 0x64006400, RZ, 0xfc, !PT ;  /* 0x6400640012127812 */ /* 0x000fe200078efcff */
[----:B------:R-:W-:Y:S01]  /*12f0*/  HFMA2 R39, R39, 1, 1, R20 ;  /* 0x3c003c0027277831 */ /* 0x000fe20000000014 */
[----:B------:R-:W-:Y:S01]  /*1300*/  LOP3.LUT R19, R44, 0x64006400, RZ, 0xfc, !PT ;  /* 0x640064002c137812 */ /* 0x000fe200078efcff */
[----:B------:R-:W-:Y:S01]  /*1310*/  HFMA2 R38, R38, 0.0625, 0.0625, R15 ;  /* 0x2c002c0026267831 */ /* 0x000fe2000000000f */
[----:B------:R-:W-:Y:S01]  /*1320*/  LOP3.LUT R17, R50, 0x64006400, RZ, 0xfc, !PT ;  /* 0x6400640032117812 */ /* 0x000fe200078efcff */
[----:B------:R-:W-:Y:S01]  /*1330*/  HFMA2 R50, R46, 0.0625, 0.0625, R23 ;  /* 0x2c002c002e327831 */ /* 0x000fe20000000017 */
[----:B------:R-:W-:Y:S01]  /*1340*/  LOP3.LUT R16, R51, 0x64006400, RZ, 0xfc, !PT ;  /* 0x6400640033107812 */ /* 0x000fe200078efcff */
[----:B------:R-:W-:-:S02]  /*1350*/  HFMA2 R46, R42, 0.0625, 0.0625, R15 ;  /* 0x2c002c002a2e7831 */ /* 0x000fc4000000000f */
[----:B------:R-:W-:Y:S02]  /*1360*/  HFMA2 R44, R18, 0.0625, 0.0625, R13 ;  /* 0x2c002c00122c7831 */ /* 0x000fe4000000000d */
[----:B------:R-:W-:Y:S02]  /*1370*/  HFMA2 R51, R47, 1, 1, R24 ;  /* 0x3c003c002f337831 */ /* 0x000fe40000000018 */
[----:B------:R-:W-:Y:S02]  /*1380*/  HFMA2 R42, R40, 0.0625, 0.0625, R23 ;  /* 0x2c002c00282a7831 */ /* 0x000fe40000000017 */
[----:B------:R-:W-:Y:S02]  /*1390*/  HFMA2 R40, R52, 0.0625, 0.0625, R21 ;  /* 0x2c002c0034287831 */ /* 0x000fe40000000015 */
[----:B------:R-:W-:Y:S02]  /*13a0*/  HFMA2 R47, R41, 1, 1, R20 ;  /* 0x3c003c00292f7831 */ /* 0x000fe40000000014 */
[----:B------:R-:W-:-:S02]  /*13b0*/  HADD2 R41, R19, R22 ;  /* 0x0000001613297230 */ /* 0x000fc40000000000 */
[----:B------:R-:W-:Y:S02]  /*13c0*/  HADD2 R52, R17, R14 ;  /* 0x0000000e11347230 */ /* 0x000fe40000000000 */
[----:B------:R-:W-:Y:S01]  /*13d0*/  HFMA2 R53, R16, 0.0625, 0.0625, R13 ;  /* 0x2c002c0010357831 */ /* 0x000fe2000000000d */
[----:B------:R-:W-:Y:S06]  /*13e0*/  @!P0 BRA `(.L_x_282) ;  /* 0x0000000000548947 */ /* 0x000fec0003800000 */
[----:B------:R-:W0:Y:S02]  /*13f0*/  LDS.128 R16, [UR6+-0x120] ;  /* 0xfffee006ff107984 */ /* 0x000e240008000c00 */
[-C--:B0-----:R-:W-:Y:S02]  /*1400*/  HFMA2 R54, R51, R16.reuse, RZ ;  /* 0x0000001033367231 */ /* 0x081fe400000000ff */
[-C--:B------:R-:W-:Y:S02]  /*1410*/  HFMA2 R57, R49, R16.reuse, RZ.H0_H0 ;  /* 0x0000001031397231 */ /* 0x080fe400000400ff */
[-C--:B------:R-:W-:Y:S02]  /*1420*/  HFMA2 R56, R47, R16.reuse, RZ ;  /* 0x000000102f387231 */ /* 0x080fe400000000ff */
[----:B------:R-:W-:Y:S02]  /*1430*/  HFMA2 R55, R45, R16, RZ.H0_H0 ;  /* 0x000000102d377231 */ /* 0x000fe400000400ff */
[----:B------:R-:W-:-:S02]  /*1440*/  HFMA2 R16, R48, R17, R57 ;  /* 0x0000001130107231 */ /* 0x000fc40000000039 */
[-C--:B------:R-:W-:Y:S02]  /*1450*/  HFMA2 R55, R44, R17.reuse, R55 ;  /* 0x000000112c377231 */ /* 0x080fe40000000037 */
[-C--:B------:R-:W-:Y:S02]  /*1460*/  HFMA2 R54, R50, R17.reuse, R54 ;  /* 0x0000001132367231 */ /* 0x080fe40000000036 */
[-C--:B------:R-:W-:Y:S02]  /*1470*/  HFMA2 R16, R41, R18.reuse, R16 ;  /* 0x0000001229107231 */ /* 0x080fe40000000010 */
[----:B------:R-:W-:Y:S02]  /*1480*/  HFMA2 R56, R46, R17, R56 ;  /* 0x000000112e387231 */ /* 0x000fe40000000038 */
[----:B------:R-:W-:Y:S02]  /*1490*/  HFMA2 R55, R52, R18, R55 ;  /* 0x0000001234377231 */ /* 0x000fe40000000037 */
[----:B------:R-:W-:-:S02]  /*14a0*/  HFMA2 R16, R40, R19, R16 ;  /* 0x0000001328107231 */ /* 0x000fc40000000010 */
[-C--:B------:R-:W-:Y:S02]  /*14b0*/  HFMA2 R55, R53, R19.reuse, R55 ;  /* 0x0000001335377231 */ /* 0x080fe40000000037 */
[----:B------:R-:W-:Y:S02]  /*14c0*/  HFMA2 R54, R43, R18, R54 ;  /* 0x000000122b367231 */ /* 0x000fe40000000036 */
[----:B------:R-:W-:Y:S02]  /*14d0*/  HFMA2 R11, R16, R28, R11 ;  /* 0x0000001c100b7231 */ /* 0x000fe4000000000b */
[----:B------:R-:W-:Y:S02]  /*14e0*/  HFMA2 R56, R39, R18, R56 ;  /* 0x0000001227387231 */ /* 0x000fe40000000038 */
[----:B------:R-:W-:Y:S02]  /*14f0*/  HFMA2 R9, R55, R26, R9 ;  /* 0x0000001a37097231 */ /* 0x000fe40000000009 */
[----:B------:R-:W-:-:S02]  /*1500*/  HFMA2 R54, R42, R19, R54 ;  /* 0x000000132a367231 */ /* 0x000fc40000000036 */
[----:B------:R-:W-:Y:S02]  /*1510*/  HFMA2 R56, R38, R19, R56 ;  /* 0x0000001326387231 */ /* 0x000fe40000000038 */
[----:B------:R-:W-:Y:S02]  /*1520*/  HFMA2 R12, R54, R27, R12 ;  /* 0x0000001b360c7231 */ /* 0x000fe4000000000c */
[----:B------:R-:W-:-:S07]  /*1530*/  HFMA2 R10, R56, R25, R10 ;  /* 0x00000019380a7231 */ /* 0x000fce000000000a */
.L_x_282:
[----:B------:R-:W-:Y:S05]  /*1540*/  @!P1 BRA `(.L_x_283) ;  /* 0x0000000000549947 */ /* 0x000fea0003800000 */
        /* <DEDUP_REMOVED lines=21> */
.L_x_283:
[----:B------:R-:W-:Y:S05]  /*16a0*/  @!P2 BRA `(.L_x_284) ;  /* 0x00000000005ca947 */ /* 0x000fea0003800000 */
[----:B------:R-:W0:Y:S01]  /*16b0*/  LDS.128 R16, [UR6+0xe0] ;  /* 0x0000e006ff107984 */ /* 0x000e220008000c00 */
[----:B------:R-:W-:Y:S02]  /*16c0*/  MOV R55, R47 ;  /* 0x0000002f00377202 */ /* 0x000fe40000000f00 */
[----:B------:R-:W-:Y:S01]  /*16d0*/  MOV R57, R45 ;  /* 0x0000002d00397202 */ /* 0x000fe20000000f00 */
[-C--:B0-----:R-:W-:Y:S02]  /*16e0*/  HFMA2 R47, R49, R16.reuse, RZ.H0_H0 ;  /* 0x00000010312f7231 */ /* 0x081fe400000400ff */
[-C--:B------:R-:W-:Y:S02]  /*16f0*/  HFMA2 R45, R51, R16.reuse, RZ ;  /* 0x00000010332d7231 */ /* 0x080fe400000000ff */
[-C--:B------:R-:W-:Y:S02]  /*1700*/  HFMA2 R49, R55, R16.reuse, RZ ;  /* 0x0000001037317231 */ /* 0x080fe400000000ff */
[----:B------:R-:W-:-:S02]  /*1710*/  HFMA2 R16, R57, R16, RZ.H0_H0 ;  /* 0x0000001039107231 */ /* 0x000fc400000400ff */
[-C--:B------:R-:W-:Y:S02]  /*1720*/  HFMA2 R47, R48, R17.reuse, R47 ;  /* 0x00000011302f7231 */ /* 0x080fe4000000002f */
[-C--:B------:R-:W-:Y:S02]  /*1730*/  HFMA2 R16, R44, R17.reuse, R16 ;  /* 0x000000112c107231 */ /* 0x080fe40000000010 */
[-C--:B------:R-:W-:Y:S02]  /*1740*/  HFMA2 R45, R50, R17.reuse, R45 ;  /* 0x00000011322d7231 */ /* 0x080fe4000000002d */
[-C--:B------:R-:W-:Y:S02]  /*1750*/  HFMA2 R47, R41, R18.reuse, R47 ;  /* 0x00000012292f7231 */ /* 0x080fe4000000002f */
        /* <DEDUP_REMOVED lines=8> */
[-C--:B------:R-:W-:Y:S02]  /*17e0*/  HFMA2 R45, R42, R19.reuse, R45 ;  /* 0x000000132a2d7231 */ /* 0x080fe4000000002d */
[----:B------:R-:W-:Y:S02]  /*17f0*/  HFMA2 R49, R38, R19, R49 ;  /* 0x0000001326317231 */ /* 0x000fe40000000031 */
[----:B------:R-:W-:Y:S02]  /*1800*/  HFMA2 R4, R45, R27, R4 ;  /* 0x0000001b2d047231 */ /* 0x000fe40000000004 */
[----:B------:R-:W-:-:S07]  /*1810*/  HFMA2 R2, R49, R25, R2 ;  /* 0x0000001931027231 */ /* 0x000fce0000000002 */
.L_x_284:
[----:B------:R-:W2:Y:S01]  /*1820*/  LDG.E.128.CONSTANT R16, desc[UR10][R36.64] ;  /* 0x0000000a24107981 */ /* 0x000ea2000c1e9d00 */
[----:B------:R-:W-:-:S05]  /*1830*/  MOV R39, UR8 ;  /* 0x0000000800277c02 */ /* 0x000fca0008000f00 */
[----:B------:R-:W-:Y:S01]  /*1840*/  IMAD.WIDE R38, R39, 0x4, R36 ;  /* 0x0000000427267825 */ /* 0x000fe200078e0224 */
[C---:B--2---:R-:W-:Y:S02]  /*1850*/  LOP3.LUT R41, R16.reuse, 0xf000f, RZ, 0xc0, !PT ;  /* 0x000f000f10297812 */ /* 0x044fe400078ec0ff */
[----:B------:R-:W-:Y:S02]  /*1860*/  LOP3.LUT R40, R16, 0xf000f0, RZ, 0xc0, !PT ;  /* 0x00f000f010287812 */ /* 0x000fe400078ec0ff */
[----:B------:R-:W-:Y:S02]  /*1870*/  SHF.R.U32.HI R16, RZ, 0x8, R16 ;  /* 0x00000008ff107819 */ /* 0x000fe40000011610 */
[C---:B------:R-:W-:Y:S02]  /*1880*/  LOP3.LUT R43, R17.reuse, 0xf000f, RZ, 0xc0, !PT ;  /* 0x000f000f112b7812 */ /* 0x040fe400078ec0ff */
[----:B------:R-:W-:Y:S02]  /*1890*/  LOP3.LUT R44, R17, 0xf000f0, RZ, 0xc0, !PT ;  /* 0x00f000f0112c7812 */ /* 0x000fe400078ec0ff */
[----:B------:R-:W-:-:S02]  /*18a0*/  SHF.R.U32.HI R48, RZ, 0x8, R18 ;  /* 0x00000008ff307819 */ /* 0x000fc40000011612 */
[----:B------:R-:W-:Y:S02]  /*18b0*/  SHF.R.U32.HI R50, RZ, 0x8, R19 ;  /* 0x00000008ff327819 */ /* 0x000fe40000011613 */
[----:B------:R-:W-:Y:S02]  /*18c0*/  SHF.R.U32.HI R17, RZ, 0x8, R17 ;  /* 0x00000008ff117819 */ /* 0x000fe40000011611 */
[----:B------:R-:W-:Y:S02]  /*18d0*/  LOP3.LUT R42, R16, 0xf000f, RZ, 0xc0, !PT ;  /* 0x000f000f102a7812 */ /* 0x000fe400078ec0ff */
[C---:B------:R-:W-:Y:S02]  /*18e0*/  LOP3.LUT R46, R18.reuse, 0xf000f, RZ, 0xc0, !PT ;  /* 0x000f000f122e7812 */ /* 0x040fe400078ec0ff */
[----:B------:R-:W-:Y:S02]  /*18f0*/  LOP3.LUT R47, R18, 0xf000f0, RZ, 0xc0, !PT ;  /* 0x00f000f0122f7812 */ /* 0x000fe400078ec0ff */
[----:B------:R-:W-:-:S02]  /*1900*/  LOP3.LUT R49, R19, 0xf000f, RZ, 0xc0, !PT ;  /* 0x000f000f13317812 */ /* 0x000fc400078ec0ff */
[----:B------:R-:W-:Y:S02]  /*1910*/  LOP3.LUT R52, R19, 0xf000f0, RZ, 0xc0, !PT ;  /* 0x00f000f013347812 */ /* 0x000fe400078ec0ff */
[----:B------:R-:W-:Y:S02]  /*1920*/  LOP3.LUT R16, R16, 0xf000f0, RZ, 0xc0, !PT ;  /* 0x00f000f010107812 */ /* 0x000fe400078ec0ff */
[----:B------:R-:W-:Y:S02]  /*1930*/  LOP3.LUT R37, R43, 0x64006400, RZ, 0xfc, !PT ;  /* 0x640064002b257812 */ /* 0x000fe400078efcff */
        /* <DEDUP_REMOVED lines=9> */
[----:B------:R-:W-:Y:S01]  /*19d0*/  LOP3.LUT R40, R40, 0x64006400, RZ, 0xfc, !PT ;  /* 0x6400640028287812 */ /* 0x000fe200078efcff */
[----:B------:R-:W-:Y:S01]  /*19e0*/  HADD2 R48, R43, R24 ;  /* 0x000000182b307230 */ /* 0x000fe20000000000 */
[----:B------:R-:W-:Y:S01]  /*19f0*/  LOP3.LUT R19, R46, 0x64006400, RZ, 0xfc, !PT ;  /* 0x640064002e137812 */ /* 0x000fe200078efcff */
[----:B------:R-:W-:Y:S01]  /*1a00*/  HFMA2 R46, R37, 1, 1, R22 ;  /* 0x3c003c00252e7831 */ /* 0x000fe20000000016 */
[----:B------:R-:W-:Y:S02]  /*1a10*/  LOP3.LUT R18, R47, 0x64006400, RZ, 0xfc, !PT ;  /* 0x640064002f127812 */ /* 0x000fe400078efcff */
[----:B------:R-:W-:Y:S01]  /*1a20*/  LOP3.LUT R17, R49, 0x64006400, RZ, 0xfc, !PT ;  /* 0x6400640031117812 */ /* 0x000fe200078efcff */
[----:B------:R-:W-:Y:S01]  /*1a30*/  HFMA2 R49, R40, 0.0625, 0.0625, R23 ;  /* 0x2c002c0028317831 */ /* 0x000fe20000000017 */
[----:B------:R-:W-:Y:S02]  /*1a40*/  LOP3.LUT R52, R52, 0x64006400, RZ, 0xfc, !PT ;  /* 0x6400640034347812 */ /* 0x000fe400078efcff */
[----:B------:R-:W-:-:S02]  /*1a50*/  LOP3.LUT R42, R16, 0x64006400, RZ, 0xfc, !PT ;  /* 0x64006400102a7812 */ /* 0x000fc400078efcff */
[----:B------:R-:W-:Y:S02]  /*1a60*/  LOP3.LUT R53, R53, 0x64006400, RZ, 0xfc, !PT ;  /* 0x6400640035357812 */ /* 0x000fe400078efcff */
[----:B------:R-:W-:Y:S01]  /*1a70*/  LOP3.LUT R55, R44, 0x64006400, RZ, 0xfc, !PT ;  /* 0x640064002c377812 */ /* 0x000fe200078efcff */
[----:B------:R-:W-:Y:S01]  /*1a80*/  HFMA2 R47, R42, 0.0625, 0.0625, R23 ;  /* 0x2c002c002a2f7831 */ /* 0x000fe20000000017 */
[----:B------:R-:W-:Y:S01]  /*1a90*/  LOP3.LUT R56, R45, 0x64006400, RZ, 0xfc, !PT ;  /* 0x640064002d387812 */ /* 0x000fe200078efcff */
[----:B------:R-:W-:Y:S01]  /*1aa0*/  HFMA2 R45, R36, 0.0625, 0.0625, R21 ;  /* 0x2c002c00242d7831 */ /* 0x000fe20000000015 */
[----:B------:R-:W-:Y:S01]  /*1ab0*/  LOP3.LUT R54, R54, 0x64006400, RZ, 0xfc, !PT ;  /* 0x6400640036367812 */ /* 0x000fe200078efcff */
[----:B------:R-:W-:Y:S01]  /*1ac0*/  HFMA2 R42, R19, 1, 1, R20 ;  /* 0x3c003c00132a7831 */ /* 0x000fe20000000014 */
[----:B------:R-:W-:Y:S01]  /*1ad0*/  LOP3.LUT R51, R51, 0x64006400, RZ, 0xfc, !PT ;  /* 0x6400640033337812 */ /* 0x000fe200078efcff */
[----:B------:R-:W-:Y:S01]  /*1ae0*/  HFMA2 R36, R17, 1, 1, R14 ;  /* 0x3c003c0011247831 */ /* 0x000fe2000000000e */
[----:B------:R-:W-:Y:S01]  /*1af0*/  LOP3.LUT R16, R50, 0x64006400, RZ, 0xfc, !PT ;  /* 0x6400640032107812 */ /* 0x000fe200078efcff */
[----:B------:R-:W-:-:S02]  /*1b00*/  HADD2 R50, R41, R24 ;  /* 0x0000001829327230 */ /* 0x000fc40000000000 */
[----:B------:R-:W-:Y:S02]  /*1b10*/  HFMA2 R41, R18, 0.0625, 0.0625, R15 ;  /* 0x2c002c0012297831 */ /* 0x000fe4000000000f */
[----:B------:R-:W-:Y:S02]  /*1b20*/  HADD2 R40, R53, R20 ;  /* 0x0000001435287230 */ /* 0x000fe40000000000 */
[----:B------:R-:W-:Y:S02]  /*1b30*/  HFMA2 R52, R52, 0.0625, 0.0625, R13 ;  /* 0x2c002c0034347831 */ /* 0x000fe4000000000d */
[----:B------:R-:W-:Y:S02]  /*1b40*/  HADD2 R44, R55, R22 ;  /* 0x00000016372c7230 */ /* 0x000fe40000000000 */
[----:B------:R-:W-:Y:S02]  /*1b50*/  HFMA2 R43, R56, 0.0625, 0.0625, R21 ;  /* 0x2c002c00382b7831 */ /* 0x000fe40000000015 */
[----:B------:R-:W-:-:S02]  /*1b60*/  HFMA2 R37, R54, 0.0625, 0.0625, R15 ;  /* 0x2c002c0036257831 */ /* 0x000fc4000000000f */
        /* <DEDUP_REMOVED lines=24> */
.L_x_285:
        /* <DEDUP_REMOVED lines=22> */
.L_x_286:
        /* <DEDUP_REMOVED lines=24> */
.L_x_287:
        /* <DEDUP_REMOVED lines=77> */
.L_x_288:
[----:B------:R-:W-:Y:S05]  /*24a0*/  @!P1 BRA `(.L_x_289) ;  /* 0x0000000000549947 */ /* 0x000fea0003800000 */
[----:B------:R-:W0:Y:S02]  /*24b0*/  LDS.128 R16, [UR6] ;  /* 0x00000006ff107984 */ /* 0x000e240008000c00 */
        /* <DEDUP_REMOVED lines=20> */
.L_x_289:
        /* <DEDUP_REMOVED lines=24> */
.L_x_290:
[----:B------:R-:W2:Y:S02]  /*2780*/  LDG.E.128.CONSTANT R16, desc[UR10][R36.64] ;  /* 0x0000000a24107981 */ /* 0x000ea4000c1e9d00 */
[C---:B--2---:R-:W-:Y:S02]  /*2790*/  LOP3.LUT R41, R16.reuse, 0xf000f, RZ, 0xc0, !PT ;  /* 0x000f000f10297812 */ /* 0x044fe400078ec0ff */
[----:B------:R-:W-:Y:S02]  /*27a0*/  LOP3.LUT R40, R16, 0xf000f0, RZ, 0xc0, !PT ;  /* 0x00f000f010287812 */ /* 0x000fe400078ec0ff */
[----:B------:R-:W-:Y:S02]  /*27b0*/  SHF.R.U32.HI R16, RZ, 0x8, R16 ;  /* 0x00000008ff107819 */ /* 0x000fe40000011610 */
[C---:B------:R-:W-:Y:S02]  /*27c0*/  LOP3.LUT R39, R17.reuse, 0xf000f, RZ, 0xc0, !PT ;  /* 0x000f000f11277812 */ /* 0x040fe400078ec0ff */
[----:B------:R-:W-:-:S02]  /*27d0*/  LOP3.LUT R38, R17, 0xf000f0, RZ, 0xc0, !PT ;  /* 0x00f000f011267812 */ /* 0x000fc400078ec0ff */
[----:B------:R-:W-:Y:S02]  /*27e0*/  LOP3.LUT R43, R18, 0xf000f, RZ, 0xc0, !PT ;  /* 0x000f000f122b7812 */ /* 0x000fe400078ec0ff */
[----:B------:R-:W-:Y:S02]  /*27f0*/  SHF.R.U32.HI R47, RZ, 0x8, R18 ;  /* 0x00000008ff2f7819 */ /* 0x000fe40000011612 */
[----:B------:R-:W-:Y:S02]  /*2800*/  SHF.R.U32.HI R49, RZ, 0x8, R19 ;  /* 0x00000008ff317819 */ /* 0x000fe40000011613 */
[----:B------:R-:W-:Y:S02]  /*2810*/  SHF.R.U32.HI R17, RZ, 0x8, R17 ;  /* 0x00000008ff117819 */ /* 0x000fe40000011611 */
        /* <DEDUP_REMOVED lines=8> */
[----:B------:R-:W-:Y:S02]  /*28a0*/  LOP3.LUT R38, R38, 0x64006400, RZ, 0xfc, !PT ;  /* 0x6400640026267812 */ /* 0x000fe400078efcff */
[C---:B------:R-:W-:Y:S02]  /*28b0*/  LOP3.LUT R44, R17.reuse, 0xf000f, RZ, 0xc0, !PT ;  /* 0x000f000f112c7812 */ /* 0x040fe400078ec0ff */
[----:B------:R-:W-:Y:S02]  /*28c0*/  LOP3.LUT R45, R17, 0xf000f0, RZ, 0xc0, !PT ;  /* 0x00f000f0112d7812 */ /* 0x000fe400078ec0ff */
[----:B------:R-:W-:Y:S02]  /*28d0*/  LOP3.LUT R54, R47, 0xf000f0, RZ, 0xc0, !PT ;  /* 0x00f000f02f367812 */ /* 0x000fe400078ec0ff */
[----:B------:R-:W-:Y:S02]  /*28e0*/  LOP3.LUT R49, R49, 0xf000f0, RZ, 0xc0, !PT ;  /* 0x00f000f031317812 */ /* 0x000fe400078ec0ff */
[----:B------:R-:W-:-:S02]  /*28f0*/  LOP3.LUT R43, R42, 0x64006400, RZ, 0xfc, !PT ;  /* 0x640064002a2b7812 */ /* 0x000fc400078efcff */
[----:B------:R-:W-:Y:S02]  /*2900*/  LOP3.LUT R41, R41, 0x64006400, RZ, 0xfc, !PT ;  /* 0x6400640029297812 */ /* 0x000fe400078efcff */
[----:B------:R-:W-:Y:S02]  /*2910*/  LOP3.LUT R40, R40, 0x64006400, RZ, 0xfc, !PT ;  /* 0x6400640028287812 */ /* 0x000fe400078efcff */
[----:B------:R-:W-:Y:S01]  /*2920*/  LOP3.LUT R18, R46, 0x64006400, RZ, 0xfc, !PT ;  /* 0x640064002e127812 */ /* 0x000fe200078efcff */
[--C-:B------:R-:W-:Y:S01]  /*2930*/  HADD2 R50, R41, R24.reuse ;  /* 0x0000001829327230 */ /* 0x100fe20000000000 */
[----:B------:R-:W-:Y:S01]  /*2940*/  LOP3.LUT R17, R48, 0x64006400, RZ, 0xfc, !PT ;  /* 0x6400640030117812 */ /* 0x000fe200078efcff */
[----:B------:R-:W-:Y:S01]  /*2950*/  HADD2 R48, R43, R24 ;  /* 0x000000182b307230 */ /* 0x000fe20000000000 */
[----:B------:R-:W-:Y:S02]  /*2960*/  LOP3.LUT R52, R52, 0x64006400, RZ, 0xfc, !PT ;  /* 0x6400640034347812 */ /* 0x000fe400078efcff */
[----:B------:R-:W-:Y:S01]  /*2970*/  LOP3.LUT R42, R16, 0x64006400, RZ, 0xfc, !PT ;  /* 0x64006400102a7812 */ /* 0x000fe200078efcff */
[----:B------:R-:W-:Y:S01]  /*2980*/  HFMA2 R41, R18, 0.0625, 0.0625, R15 ;  /* 0x2c002c0012297831 */ /* 0x000fe2000000000f */
[----:B------:R-:W-:-:S02]  /*2990*/  LOP3.LUT R39, R39, 0x64006400, RZ, 0xfc, !PT ;  /* 0x6400640027277812 */ /* 0x000fc400078efcff */
[----:B------:R-:W-:Y:S01]  /*29a0*/  LOP3.LUT R53, R53, 0x64006400, RZ, 0xfc, !PT ;  /* 0x6400640035357812 */ /* 0x000fe200078efcff */
[----:B------:R-:W-:Y:S01]  /*29b0*/  HFMA2 R47, R42, 0.0625, 0.0625, R23 ;  /* 0x2c002c002a2f7831 */ /* 0x000fe20000000017 */
[----:B------:R-:W-:Y:S01]  /*29c0*/  LOP3.LUT R55, R44, 0x64006400, RZ, 0xfc, !PT ;  /* 0x640064002c377812 */ /* 0x000fe200078efcff */
[----:B------:R-:W-:Y:S01]  /*29d0*/  HFMA2 R42, R19, 1, 1, R20 ;  /* 0x3c003c00132a7831 */ /* 0x000fe20000000014 */
[----:B------:R-:W-:Y:S01]  /*29e0*/  LOP3.LUT R56, R45, 0x64006400, RZ, 0xfc, !PT ;  /* 0x640064002d387812 */ /* 0x000fe200078efcff */
[----:B------:R-:W-:Y:S01]  /*29f0*/  HFMA2 R45, R38, 0.0625, 0.0625, R21 ;  /* 0x2c002c00262d7831 */ /* 0x000fe20000000015 */
[----:B------:R-:W-:Y:S01]  /*2a00*/  LOP3.LUT R54, R54, 0x64006400, RZ, 0xfc, !PT ;  /* 0x6400640036367812 */ /* 0x000fe200078efcff */
[----:B------:R-:W-:Y:S01]  /*2a10*/  HFMA2 R38, R17, 1, 1, R14 ;  /* 0x3c003c0011267831 */ /* 0x000fe2000000000e */
[----:B------:R-:W-:Y:S01]  /*2a20*/  LOP3.LUT R51, R51, 0x64006400, RZ, 0xfc, !PT ;  /* 0x6400640033337812 */ /* 0x000fe200078efcff */
[----:B------:R-:W-:Y:S01]  /*2a30*/  HFMA2 R52, R52, 0.0625, 0.0625, R13 ;  /* 0x2c002c0034347831 */ /* 0x000fe2000000000d */
[----:B------:R-:W-:Y:S01]  /*2a40*/  LOP3.LUT R16, R49, 0x64006400, RZ, 0xfc, !PT ;  /* 0x6400640031107812 */ /* 0x000fe200078efcff */
[----:B------:R-:W-:-:S02]  /*2a50*/  HFMA2 R49, R40, 0.0625, 0.0625, R23 ;  /* 0x2c002c0028317831 */ /* 0x000fc40000000017 */
[----:B------:R-:W-:Y:S02]  /*2a60*/  HADD2 R40, R53, R20 ;  /* 0x0000001435287230 */ /* 0x000fe40000000000 */
[--C-:B------:R-:W-:Y:S02]  /*2a70*/  HFMA2 R46, R39, 1, 1, R22.reuse ;  /* 0x3c003c00272e7831 */ /* 0x100fe40000000016 */
[----:B------:R-:W-:Y:S02]  /*2a80*/  HADD2 R44, R55, R22 ;  /* 0x00000016372c7230 */ /* 0x000fe40000000000 */
[----:B------:R-:W-:Y:S02]  /*2a90*/  HFMA2 R43, R56, 0.0625, 0.0625, R21 ;  /* 0x2c002c00382b7831 */ /* 0x000fe40000000015 */
[----:B------:R-:W-:Y:S02]  /*2aa0*/  HFMA2 R39, R54, 0.0625, 0.0625, R15 ;  /* 0x2c002c0036277831 */ /* 0x000fe4000000000f */
[----:B------:R-:W-:-:S02]  /*2ab0*/  HADD2 R51, R51, R14 ;  /* 0x0000000e33337230 */ /* 0x000fc40000000000 */
        /* <DEDUP_REMOVED lines=23> */
.L_x_291:
[----:B------:R-:W-:Y:S05]  /*2c30*/  @!P1 BRA `(.L_x_292) ;  /* 0x0000000000549947 */ /* 0x000fea0003800000 */
[----:B------:R-:W0:Y:S02]  /*2c40*/  LDS.128 R16, [UR6+0x10] ;  /* 0x00001006ff107984 */ /* 0x000e240008000c00 */
        /* <DEDUP_REMOVED lines=20> */
.L_x_292:
        /* <DEDUP_REMOVED lines=24> */
.L_x_293:
        /* <DEDUP_REMOVED lines=9> */
.L_x_280:
[----:B------:R-:W0:Y:S01]  /*2fa0*/  S2UR UR4, SR_CTAID.Y ;  /* 0x00000000000479c3 */ /* 0x000e220000002600 */
[----:B------:R-:W-:Y:S02]  /*2fb0*/  HADD2 R12, R12.H0_H0, R12.H1_H1 ;  /* 0x3000000c0c0c7230 */ /* 0x000fe40000000800 */
[----:B------:R-:W-:-:S05]  /*2fc0*/  HADD2 R11, R11.H0_H0, R11.H1_H1 ;  /* 0x3000000b0b0b7230 */ /* 0x000fca0000000800 */
[----:B------:R-:W1:Y:S01]  /*2fd0*/  LDC.64 R14, c[0x0][0x3a0] ;  /* 0x0000e800ff0e7b82 */ /* 0x000e620000000a00 */
[----:B------:R-:W-:-:S05]  /*2fe0*/  PRMT R12, R12, 0x5410, R11 ;  /* 0x000054100c0c7816 */ /* 0x000fca000000000b */
[----:B------:R-:W-:Y:S01]  /*2ff0*/  HMUL2 R17, R12, R33.H0_H0 ;  /* 0x200000210c117232 */ /* 0x000fe20000000000 */
[----:B0-----:R-:W-:-:S06]  /*3000*/  UIMAD UR4, UR4, UR8, URZ ;  /* 0x00000008040472a4 */ /* 0x001fcc000f8e02ff */
[----:B------:R-:W-:-:S05]  /*3010*/  MOV R13, UR4 ;  /* 0x00000004000d7c02 */ /* 0x000fca0008000f00 */
[----:B------:R-:W-:-:S04]  /*3020*/  IMAD R13, R13, 0x3, R34 ;  /* 0x000000030d0d7824 */ /* 0x000fc800078e0222 */
        /* <DEDUP_REMOVED lines=12> */
.L_x_298:
[----:B------:R-:W0:Y:S02]  /*30f0*/  LDS R10, [R9] ;  /* 0x00000000090a7984 */ /* 0x000e240000000800 */
[----:B0-----:R-:W-:-:S05]  /*3100*/  HFMA2 R11, R10, 1, 1, R17 ;  /* 0x3c003c000a0b7831 */ /* 0x001fca0000000011 */
[----:B------:R-:W0:Y:S02]  /*3110*/  ATOMS.CAST.SPIN P0, [R9], R10, R11 ;  /* 0x0000000a0900758d */ /* 0x000e24000180000b */
[----:B0-----:R-:W-:Y:S05]  /*3120*/  @!P0 BRA `(.L_x_298) ;  /* 0xfffffffc00f08947 */ /* 0x001fea000383ffff */
[----:B------:R-:W-:Y:S05]  /*3130*/  BRA `(.L_x_296) ;  /* 0x00000000000c7947 */ /* 0x000fea0003800000 */
.L_x_297:
[----:B------:R-:W2:Y:S02]  /*3140*/  LD.E R9, desc[UR10][R12.64] ;  /* 0x0000000a0c097980 */ /* 0x000ea4000c101900 */
[----:B--2---:R-:W-:-:S05]  /*3150*/  IADD3 R9, PT, PT, R17, R9, RZ ;  /* 0x0000000911097210 */ /* 0x004fca0007ffe0ff */
[----:B------:R0:W-:Y:S02]  /*3160*/  ST.E desc[UR10][R12.64], R9 ;  /* 0x000000090c007985 */ /* 0x0001e4000c10190a */
.L_x_296:
[----:B------:R-:W-:Y:S05]  /*3170*/  BSYNC.RECONVERGENT B0 ;  /* 0x0000000000007941 */ /* 0x000fea0003800200 */
.L_x_295:
[----:B------:R1:W-:Y:S01]  /*3180*/  ATOM.E.ADD.F16x2.RN.STRONG.GPU P0, RZ, desc[UR10][R12.64+0x4], R33 ;  /* 0x800004210cff79a2 */ /* 0x0003e2000c10e10a */
[----:B------:R-:W-:Y:S04]  /*3190*/  BSSY.RECONVERGENT B0, `(.L_x_299) ;  /* 0x000000e000007945 */ /* 0x000fe80003800200 */
[----:B-1----:R-:W-:Y:S05]  /*31a0*/  @P0 BRA `(.L_x_300) ;  /* 0x0000000000300947 */ /* 0x002fea0003800000 */
[----:B------:R-:W1:Y:S02]  /*31b0*/  QSPC.E.S P0, RZ, [R12+0x4] ;  /* 0x000004000cff73aa */ /* 0x000e640000000500 */
[----:B-1----:R-:W-:Y:S05]  /*31c0*/  @!P0 BRA `(.L_x_301) ;  /* 0x00000000001c8947 */ /* 0x002fea0003800000 */
[----:B------:R-:W-:-:S04]  /*31d0*/  MOV R10, R12 ;  /* 0x0000000c000a7202 */ /* 0x000fc80000000f00 */
[----:B0-----:R-:W-:-:S07]  /*31e0*/  MOV R9, R10 ;  /* 0x0000000a00097202 */ /* 0x001fce0000000f00 */
.L_x_302:
[----:B------:R-:W0:Y:S02]  /*31f0*/  LDS R10, [R9+0x4] ;  /* 0x00000400090a7984 */ /* 0x000e240000000800 */
[----:B0-----:R-:W-:-:S05]  /*3200*/  HADD2 R11, R10, R33 ;  /* 0x000000210a0b7230 */ /* 0x001fca0000000000 */
[----:B------:R-:W0:Y:S02]  /*3210*/  ATOMS.CAST.SPIN P0, [R9+0x4], R10, R11 ;  /* 0x0000040a0900758d */ /* 0x000e24000180000b */
[----:B0-----:R-:W-:Y:S05]  /*3220*/  @!P0 BRA `(.L_x_302) ;  /* 0xfffffffc00f08947 */ /* 0x001fea000383ffff */
[----:B------:R-:W-:Y:S05]  /*3230*/  BRA `(.L_x_300) ;  /* 0x00000000000c7947 */ /* 0x000fea0003800000 */
.L_x_301:
[----:B0-----:R-:W2:Y:S02]  /*3240*/  LD.E R9, desc[UR10][R12.64+0x4] ;  /* 0x0000040a0c097980 */ /* 0x001ea4000c101900 */
[----:B--2---:R-:W-:-:S05]  /*3250*/  IADD3 R9, PT, PT, R33, R9, RZ ;  /* 0x0000000921097210 */ /* 0x004fca0007ffe0ff */
[----:B------:R1:W-:Y:S02]  /*3260*/  ST.E desc[UR10][R12.64+0x4], R9 ;  /* 0x000004090c007985 */ /* 0x0003e4000c10190a */
.L_x_300:
[----:B------:R-:W-:Y:S05]  /*3270*/  BSYNC.RECONVERGENT B0 ;  /* 0x0000000000007941 */ /* 0x000fea0003800200 */
.L_x_299:
        /* <DEDUP_REMOVED lines=17> */
.L_x_306:
[----:B------:R-:W0:Y:S02]  /*3390*/  LDS R6, [R5] ;  /* 0x0000000005067984 */ /* 0x000e240000000800 */
[----:B0-----:R-:W-:-:S05]  /*33a0*/  HFMA2 R7, R6, 1, 1, R9 ;  /* 0x3c003c0006077831 */ /* 0x001fca0000000009 */
[----:B------:R-:W0:Y:S02]  /*33b0*/  ATOMS.CAST.SPIN P0, [R5], R6, R7 ;  /* 0x000000060500758d */ /* 0x000e240001800007 */
[----:B0-----:R-:W-:Y:S05]  /*33c0*/  @!P0 BRA `(.L_x_306) ;  /* 0xfffffffc00f08947 */ /* 0x001fea000383ffff */
[----:B------:R-:W-:Y:S05]  /*33d0*/  BRA `(.L_x_304) ;  /* 0x00000000000c7947 */ /* 0x000fea0003800000 */
.L_x_305:
[----:B------:R-:W2:Y:S02]  /*33e0*/  LD.E R5, desc[UR10][R12.64] ;  /* 0x0000000a0c057980 */ /* 0x000ea4000c101900 */
[----:B--2---:R-:W-:-:S05]  /*33f0*/  IADD3 R5, PT, PT, R9, R5, RZ ;  /* 0x0000000509057210 */ /* 0x004fca0007ffe0ff */
[----:B------:R0:W-:Y:S02]  /*3400*/  ST.E desc[UR10][R12.64], R5 ;  /* 0x000000050c007985 */ /* 0x0001e4000c10190a */
.L_x_304:
[----:B------:R-:W-:Y:S05]  /*3410*/  BSYNC.RECONVERGENT B0 ;  /* 0x0000000000007941 */ /* 0x000fea0003800200 */
.L_x_303:
[----:B------:R1:W-:Y:S01]  /*3420*/  ATOM.E.ADD.F16x2.RN.STRONG.GPU P0, RZ, desc[UR10][R12.64+0x4], R11 ;  /* 0x8000040b0cff79a2 */ /* 0x0003e2000c10e10a */
[----:B------:R-:W-:Y:S04]  /*3430*/  BSSY.RECONVERGENT B0, `(.L_x_307) ;  /* 0x0000010000007945 */ /* 0x000fe80003800200 */
[----:B-1----:R-:W-:Y:S05]  /*3440*/  @P0 BRA `(.L_x_308) ;  /* 0x0000000000380947 */ /* 0x002fea0003800000 */
[----:B------:R-:W1:Y:S02]  /*3450*/  QSPC.E.S P0, RZ, [R12+0x4] ;  /* 0x000004000cff73aa */ /* 0x000e640000000500 */
[----:B-1----:R-:W-:Y:S05]  /*3460*/  @!P0 BRA `(.L_x_309) ;  /* 0x0000000000248947 */ /* 0x002fea0003800000 */
[----:B------:R-:W-:Y:S01]  /*3470*/  MOV R6, R12 ;  /* 0x0000000c00067202 */ /* 0x000fe20000000f00 */
[----:B------:R-:W-:Y:S03]  /*3480*/  BSSY.RECONVERGENT B1, `(.L_x_310) ;  /* 0x0000006000017945 */ /* 0x000fe60003800200 */
[----:B0-----:R-:W-:-:S07]  /*3490*/  MOV R5, R6 ;  /* 0x0000000600057202 */ /* 0x001fce0000000f00 */
.L_x_311:
[----:B------:R-:W0:Y:S02]  /*34a0*/  LDS R6, [R5+0x4] ;  /* 0x0000040005067984 */ /* 0x000e240000000800 */
[----:B0-----:R-:W-:-:S05]  /*34b0*/  HADD2 R7, R6, R11 ;  /* 0x0000000b06077230 */ /* 0x001fca0000000000 */
[----:B------:R-:W0:Y:S02]  /*34c0*/  ATOMS.CAST.SPIN P0, [R5+0x4], R6, R7 ;  /* 0x000004060500758d */ /* 0x000e240001800007 */
[----:B0-----:R-:W-:Y:S05]  /*34d0*/  @!P0 BRA `(.L_x_311) ;  /* 0xfffffffc00f08947 */ /* 0x001fea000383ffff */
[----:B------:R-:W-:Y:S05]  /*34e0*/  BSYNC.RECONVERGENT B1 ;  /* 0x0000000000017941 */ /* 0x000fea0003800200 */
.L_x_310:
[----:B------:R-:W-:Y:S05]  /*34f0*/  BRA `(.L_x_308) ;  /* 0x00000000000c7947 */ /* 0x000fea0003800000 */
.L_x_309:
[----:B0-----:R-:W2:Y:S02]  /*3500*/  LD.E R5, desc[UR10][R12.64+0x4] ;  /* 0x0000040a0c057980 */ /* 0x001ea4000c101900 */
[----:B--2---:R-:W-:-:S05]  /*3510*/  IADD3 R5, PT, PT, R11, R5, RZ ;  /* 0x000000050b057210 */ /* 0x004fca0007ffe0ff */
[----:B------:R1:W-:Y:S02]  /*3520*/  ST.E desc[UR10][R12.64+0x4], R5 ;  /* 0x000004050c007985 */ /* 0x0003e4000c10190a */
.L_x_308:
[----:B------:R-:W-:Y:S05]  /*3530*/  BSYNC.RECONVERGENT B0 ;  /* 0x0000000000007941 */ /* 0x000fea0003800200 */
.L_x_307:
        /* <DEDUP_REMOVED lines=17> */
.L_x_315:
[----:B------:R-:W0:Y:S02]  /*3650*/  LDS R2, [R0] ;  /* 0x0000000000027984 */ /* 0x000e240000000800 */
[----:B0-----:R-:W-:-:S05]  /*3660*/  HFMA2 R3, R2, 1, 1, R5 ;  /* 0x3c003c0002037831 */ /* 0x001fca0000000005 */
[----:B------:R-:W0:Y:S02]  /*3670*/  ATOMS.CAST.SPIN P0, [R0], R2, R3 ;  /* 0x000000020000758d */ /* 0x000e240001800003 */
[----:B0-----:R-:W-:Y:S05]  /*3680*/  @!P0 BRA `(.L_x_315) ;  /* 0xfffffffc00f08947 */ /* 0x001fea000383ffff */
[----:B------:R-:W-:Y:S05]  /*3690*/  BRA `(.L_x_313) ;  /* 0x00000000000c7947 */ /* 0x000fea0003800000 */
.L_x_314:
[----:B------:R-:W2:Y:S02]  /*36a0*/  LD.E R0, desc[UR10][R12.64] ;  /* 0x0000000a0c007980 */ /* 0x000ea4000c101900 */
[----:B--2---:R-:W-:-:S05]  /*36b0*/  IADD3 R3, PT, PT, R5, R0, RZ ;  /* 0x0000000005037210 */ /* 0x004fca0007ffe0ff */
[----:B------:R0:W-:Y:S02]  /*36c0*/  ST.E desc[UR10][R12.64], R3 ;  /* 0x000000030c007985 */ /* 0x0001e4000c10190a */
.L_x_313:
[----:B------:R-:W-:Y:S05]  /*36d0*/  BSYNC.RECONVERGENT B0 ;  /* 0x0000000000007941 */ /* 0x000fea0003800200 */
.L_x_312:
[----:B------:R1:W-:Y:S02]  /*36e0*/  ATOM.E.ADD.F16x2.RN.STRONG.GPU P0, RZ, desc[UR10][R12.64+0x4], R31 ;  /* 0x8000041f0cff79a2 */ /* 0x0003e4000c10e10a */
[----:B-1----:R-:W-:Y:S05]  /*36f0*/  @P0 EXIT ;  /* 0x000000000000094d */ /* 0x002fea0003800000 */
[----:B------:R-:W1:Y:S02]  /*3700*/  QSPC.E.S P0, RZ, [R12+0x4] ;  /* 0x000004000cff73aa */ /* 0x000e640000000500 */
[----:B-1----:R-:W-:Y:S05]  /*3710*/  @!P0 BRA `(.L_x_316) ;  /* 0x00000000001c8947 */ /* 0x002fea0003800000 */
[----:B------:R-:W-:-:S04]  /*3720*/  MOV R2, R12 ;  /* 0x0000000c00027202 */ /* 0x000fc80000000f00 */
[----:B------:R-:W-:-:S07]  /*3730*/  MOV R0, R2 ;  /* 0x0000000200007202 */ /* 0x000fce0000000f00 */
.L_x_317:
[----:B------:R-:W0:Y:S02]  /*3740*/  LDS R2, [R0+0x4] ;  /* 0x0000040000027984 */ /* 0x000e240000000800 */
[----:B0-----:R-:W-:-:S05]  /*3750*/  HADD2 R3, R2, R31 ;  /* 0x0000001f02037230 */ /* 0x001fca0000000000 */
[----:B------:R-:W0:Y:S02]  /*3760*/  ATOMS.CAST.SPIN P0, [R0+0x4], R2, R3 ;  /* 0x000004020000758d */ /* 0x000e240001800003 */
[----:B0-----:R-:W-:Y:S05]  /*3770*/  @!P0 BRA `(.L_x_317) ;  /* 0xfffffffc00f08947 */ /* 0x001fea000383ffff */
[----:B------:R-:W-:Y:S05]  /*3780*/  EXIT ;  /* 0x000000000000794d */ /* 0x000fea0003800000 */
.L_x_316:
[----:B------:R-:W0:Y:S02]  /*3790*/  LD.E R0, desc[UR10][R12.64+0x4] ;  /* 0x0000040a0c007980 */ /* 0x000e24000c101900 */
[----:B0-----:R-:W-:-:S05]  /*37a0*/  IADD3 R3, PT, PT, R31, R0, RZ ;  /* 0x000000001f037210 */ /* 0x001fca0007ffe0ff */
[----:B------:R-:W-:Y:S01]  /*37b0*/  ST.E desc[UR10][R12.64+0x4], R3 ;  /* 0x000004030c007985 */ /* 0x000fe2000c10190a */
[----:B------:R-:W-:Y:S05]  /*37c0*/  EXIT ;  /* 0x000000000000794d */ /* 0x000fea0003800000 */
.L_x_318:
        /* <DEDUP_REMOVED lines=11> */
.L_x_3292:


//--------------------- .text._Z28gemm_half_q_half_gptq_kernelILi2ELb1ELb1EEvPK6__halfPKjS4_S2_PS0_iiiiiPKtibS2_i --------------------------
	.section	.text._Z28gemm_half_q_half_gptq_kernelILi2ELb1ELb1EEvPK6__halfPKjS4_S2_PS0_iiiiiPKtibS2_i,"ax",@progbits
	.align	128
        .global         _Z28gemm_half_q_half_gptq_kernelILi2ELb1ELb1EEvPK6__halfPKjS4_S2_PS0_iiiiiPKtibS2_i
        .type           _Z28gemm_half_q_half_gptq_kernelILi2ELb1ELb1EEvPK6__halfPKjS4_S2_PS0_iiiiiPKtibS2_i,@function
        .size           _Z28gemm_half_q_half_gptq_kernelILi2ELb1ELb1EEvPK6__halfPKjS4_S2_PS0_iiiiiPKtibS2_i,(.L_x_3293 - _Z28gemm_half_q_half_gptq_kernelILi2ELb1ELb1EEvPK6__halfPKjS4_S2_PS0_iiiiiPKtibS2_i)
        .other          _Z28gemm_half_q_half_gptq_kernelILi2ELb1ELb1EEvPK6__halfPKjS4_S2_PS0_iiiiiPKtibS2_i,@"STO_CUDA_ENTRY STV_DEFAULT"
_Z28gemm_half_q_half_gptq_kernelILi2ELb1ELb1EEvPK6__halfPKjS4_S2_PS0_iiiiiPKtibS2_i:
.text._Z28gemm_half_q_half_gptq_kernelILi2ELb1ELb1EEvPK6__halfPKjS4_S2_PS0_iiiiiPKtibS2_i:
[----:B------:R-:W-:Y:S08]  /*0000*/  LDC R1, c[0x0][0x37c] ;  /* 0x0000df00ff017b82 */ /* 0x000ff00000000800 */
[----:B------:R-:W0:Y:S01]  /*0010*/  LDC R3, c[0x0][0x3d8] ;  /* 0x0000f600ff037b82 */ /* 0x000e220000000800 */
[----:B------:R-:W1:Y:S07]  /*0020*/  LDCU.64 UR12, c[0x0][0x358] ;  /* 0x00006b00ff0c77ac */ /* 0x000e6e0008000a00 */
[----:B------:R-:W0:Y:S08]  /*0030*/  LDC.64 R6, c[0x0][0x3d0] ;  /* 0x0000f400ff067b82 */ /* 0x000e300000000a00 */
[----:B------:R-:W2:Y:S01]  /*0040*/  LDC.64 R4, c[0x0][0x3d0] ;  /* 0x0000f400ff047b82 */ /* 0x000ea20000000a00 */
[----:B0-----:R-:W-:-:S05]  /*0050*/  IMAD.WIDE R6, R3, 0x2, R6 ;  /* 0x0000000203067825 */ /* 0x001fca00078e0206 */
[----:B-1----:R-:W3:Y:S04]  /*0060*/  LDG.E.U16 R28, desc[UR12][R6.64] ;  /* 0x0000000c061c7981 */ /* 0x002ee8000c1e1500 */
[----:B--2---:R-:W3:Y:S01]  /*0070*/  LDG.E.U16 R29, desc[UR12][R4.64] ;  /* 0x0000000c041d7981 */ /* 0x004ee2000c1e1500 */
[----:B------:R-:W0:Y:S01]  /*0080*/  S2R R2, SR_TID.X ;  /* 0x0000000000027919 */ /* 0x000e220000002100 */
[----:B------:R-:W1:Y:S01]  /*0090*/  S2R R3, SR_CTAID.X ;  /* 0x0000000000037919 */ /* 0x000e620000002500 */
[----:B---3--:R-:W-:-:S04]  /*00a0*/  LOP3.LUT R0, R28, R29, RZ, 0xfc, !PT ;  /* 0x0000001d1c007212 */ /* 0x008fc800078efcff */
[----:B------:R-:W-:-:S04]  /*00b0*/  PRMT R0, R0, 0x9910, RZ ;  /* 0x0000991000007816 */ /* 0x000fc800000000ff */
[----:B------:R-:W-:-:S13]  /*00c0*/  ISETP.NE.AND P0, PT, R0, RZ, PT ;  /* 0x000000ff0000720c */ /* 0x000fda0003f05270 */
[----:B01----:R-:W-:Y:S05]  /*00d0*/  @!P0 EXIT ;  /* 0x000000000000894d */ /* 0x003fea0003800000 */
[----:B------:R-:W0:Y:S01]  /*00e0*/  S2UR UR7, SR_CTAID.Z ;  /* 0x00000000000779c3 */ /* 0x000e220000002700 */
[----:B------:R-:W1:Y:S01]  /*00f0*/  LDCU UR8, c[0x0][0x3ac] ;  /* 0x00007580ff0877ac */ /* 0x000e620008000800 */
[----:B------:R-:W-:Y:S01]  /*0100*/  LEA R3, R3, R2, 0x7 ;  /* 0x0000000203037211 */ /* 0x000fe200078e38ff */
[----:B------:R-:W-:Y:S03]  /*0110*/  BSSY.RECONVERGENT B0, `(.L_x_319) ;  /* 0x0000035000007945 */ /* 0x000fe60003800200 */
[----:B------:R-:W-:Y:S02]  /*0120*/  SHF.L.U32 R31, R3, 0x2, RZ ;  /* 0x00000002031f7819 */ /* 0x000fe400000006ff */
[----:B------:R-:W2:Y:S08]  /*0130*/  LDC R0, c[0x0][0x3b0] ;  /* 0x0000ec00ff007b82 */ /* 0x000eb00000000800 */
[----:B------:R-:W3:Y:S01]  /*0140*/  S2UR UR6, SR_CTAID.Y ;  /* 0x00000000000679c3 */ /* 0x000ee20000002600 */
[----:B-1----:R-:W-:Y:S01]  /*0150*/  ISETP.GE.AND P1, PT, R31, UR8, PT ;  /* 0x000000081f007c0c */ /* 0x002fe2000bf26270 */
[----:B0-----:R-:W-:-:S06]  /*0160*/  USHF.L.U32 UR10, UR7, 0x7, URZ ;  /* 0x00000007070a7899 */ /* 0x001fcc00080006ff */
[----:B------:R-:W-:Y:S01]  /*0170*/  MOV R5, UR10 ;  /* 0x0000000a00057c02 */ /* 0x000fe20008000f00 */
[----:B------:R-:W-:-:S03]  /*0180*/  VIADD R16, R2, UR10 ;  /* 0x0000000a02107c36 */ /* 0x000fc60008000000 */
[----:B--2---:R-:W-:-:S04]  /*0190*/  VIADDMNMX R30, R5, 0x80, R0, PT ;  /* 0x00000080051e7846 */ /* 0x004fc80003800100 */
[----:B------:R-:W-:Y:S01]  /*01a0*/  ISETP.GE.AND P0, PT, R16, R30, PT ;  /* 0x0000001e1000720c */ /* 0x000fe20003f06270 */
[----:B---3--:R-:W-:-:S12]  /*01b0*/  USHF.L.U32 UR6, UR6, 0x1, URZ ;  /* 0x0000000106067899 */ /* 0x008fd800080006ff */
[----:B------:R-:W-:Y:S05]  /*01c0*/  @P0 BRA `(.L_x_320) ;  /* 0x0000000000a40947 */ /* 0x000fea0003800000 */
[----:B------:R-:W0:Y:S02]  /*01d0*/  LDC.64 R12, c[0x0][0x3c0] ;  /* 0x0000f000ff0c7b82 */ /* 0x000e240000000a00 */
[----:B0-----:R-:W-:-:S04]  /*01e0*/  ISETP.NE.U32.AND P0, PT, R12, RZ, PT ;  /* 0x000000ff0c00720c */ /* 0x001fc80003f05070 */
[----:B------:R-:W-:-:S13]  /*01f0*/  ISETP.NE.AND.EX P0, PT, R13, RZ, PT, P0 ;  /* 0x000000ff0d00720c */ /* 0x000fda0003f05300 */
[----:B------:R-:W0:Y:S01]  /*0200*/  @!P0 LDC.64 R14, c[0x0][0x380] ;  /* 0x0000e000ff0e8b82 */ /* 0x000e220000000a00 */
[----:B------:R-:W-:-:S05]  /*0210*/  @!P0 IMAD R3, R0, UR6, RZ ;  /* 0x0000000600038c24 */ /* 0x000fca000f8e02ff */
[C---:B------:R-:W-:Y:S02]  /*0220*/  @!P0 IADD3 R5, PT, PT, R3.reuse, R0, RZ ;  /* 0x0000000003058210 */ /* 0x040fe40007ffe0ff */
[C---:B------:R-:W-:Y:S02]  /*0230*/  @!P0 IADD3 R9, P3, PT, R16.reuse, R3, RZ ;  /* 0x0000000310098210 */ /* 0x040fe40007f7e0ff */
[----:B------:R-:W-:Y:S02]  /*0240*/  @!P0 IADD3 R7, P2, PT, R16, R5, RZ ;  /* 0x0000000510078210 */ /* 0x000fe40007f5e0ff */
[----:B------:R-:W-:Y:S02]  /*0250*/  @!P0 LEA.HI.X.SX32 R10, R3, RZ, 0x1, P3 ;  /* 0x000000ff030a8211 */ /* 0x000fe400018f0eff */
[----:B------:R-:W-:Y:S02]  /*0260*/  @!P0 LEA.HI.X.SX32 R8, R5, RZ, 0x1, P2 ;  /* 0x000000ff05088211 */ /* 0x000fe400010f0eff */
[----:B0-----:R-:W-:-:S02]  /*0270*/  @!P0 LEA R4, P3, R9, R14, 0x1 ;  /* 0x0000000e09048211 */ /* 0x001fc400078608ff */
[----:B------:R-:W-:Y:S02]  /*0280*/  @!P0 LEA R6, P2, R7, R14, 0x1 ;  /* 0x0000000e07068211 */ /* 0x000fe400078408ff */
[-C--:B------:R-:W-:Y:S02]  /*0290*/  @!P0 LEA.HI.X R5, R9, R15.reuse, R10, 0x1, P3 ;  /* 0x0000000f09058211 */ /* 0x080fe400018f0c0a */
[----:B------:R-:W-:-:S03]  /*02a0*/  @!P0 LEA.HI.X R7, R7, R15, R8, 0x1, P2 ;  /* 0x0000000f07078211 */ /* 0x000fc600010f0c08 */
[----:B------:R-:W2:Y:S04]  /*02b0*/  @!P0 LDG.E.U16.CONSTANT R4, desc[UR12][R4.64] ;  /* 0x0000000c04048981 */ /* 0x000ea8000c1e9500 */
[----:B------:R-:W3:Y:S01]  /*02c0*/  @!P0 LDG.E.U16.CONSTANT R6, desc[UR12][R6.64] ;  /* 0x0000000c06068981 */ /* 0x000ee2000c1e9500 */
[----:B------:R-:W0:Y:S01]  /*02d0*/  S2UR UR5, SR_CgaCtaId ;  /* 0x00000000000579c3 */ /* 0x000e220000008800 */
[----:B------:R-:W-:Y:S02]  /*02e0*/  UMOV UR4, 0x400 ;  /* 0x0000040000047882 */ /* 0x000fe40000000000 */
[----:B0-----:R-:W-:-:S06]  /*02f0*/  ULEA UR4, UR5, UR4, 0x18 ;  /* 0x0000000405047291 */ /* 0x001fcc000f8ec0ff */
[----:B------:R-:W-:-:S05]  /*0300*/  LEA R3, R2, UR4, 0x1 ;  /* 0x0000000402037c11 */ /* 0x000fca000f8e08ff */
[----:B--2---:R0:W-:Y:S04]  /*0310*/  @!P0 STS.U16 [R3], R4 ;  /* 0x0000000403008388 */ /* 0x0041e80000000400 */
[----:B---3--:R0:W-:Y:S01]  /*0320*/  @!P0 STS.U16 [R3+0x100], R6 ;  /* 0x0001000603008388 */ /* 0x0081e20000000400 */
[----:B------:R-:W-:Y:S05]  /*0330*/  @!P0 BRA `(.L_x_320) ;  /* 0x0000000000488947 */ /* 0x000fea0003800000 */
[C---:B0-----:R-:W-:Y:S01]  /*0340*/  LEA R4, P0, R16.reuse, R12, 0x1 ;  /* 0x0000000c10047211 */ /* 0x041fe200078008ff */
[----:B------:R-:W0:Y:S03]  /*0350*/  LDCU.64 UR4, c[0x0][0x380] ;  /* 0x00007000ff0477ac */ /* 0x000e260008000a00 */
[----:B------:R-:W-:-:S05]  /*0360*/  LEA.HI.X R5, R16, R13, RZ, 0x1, P0 ;  /* 0x0000000d10057211 */ /* 0x000fca00000f0cff */
[----:B------:R-:W2:Y:S01]  /*0370*/  LDG.E.U16.CONSTANT R4, desc[UR12][R4.64] ;  /* 0x0000000c04047981 */ /* 0x000ea2000c1e9500 */
[----:B------:R-:W-:-:S04]  /*0380*/  IMAD R11, R0, UR6, RZ ;  /* 0x00000006000b7c24 */ /* 0x000fc8000f8e02ff */
[----:B------:R-:W-:Y:S01]  /*0390*/  IMAD.IADD R13, R0, 0x1, R11 ;  /* 0x00000001000d7824 */ /* 0x000fe200078e020b */
[----:B--2---:R-:W-:-:S04]  /*03a0*/  IADD3 R7, P0, PT, R4, R11, RZ ;  /* 0x0000000b04077210 */ /* 0x004fc80007f1e0ff */
[----:B------:R-:W-:Y:S02]  /*03b0*/  IADD3 R9, P2, PT, R4, R13, RZ ;  /* 0x0000000d04097210 */ /* 0x000fe40007f5e0ff */
[----:B------:R-:W-:Y:S02]  /*03c0*/  LEA.HI.X.SX32 R12, R11, RZ, 0x1, P0 ;  /* 0x000000ff0b0c7211 */ /* 0x000fe400000f0eff */
[----:B------:R-:W-:Y:S02]  /*03d0*/  LEA.HI.X.SX32 R10, R13, RZ, 0x1, P2 ;  /* 0x000000ff0d0a7211 */ /* 0x000fe400010f0eff */
[----:B0-----:R-:W-:Y:S02]  /*03e0*/  LEA R6, P0, R7, UR4, 0x1 ;  /* 0x0000000407067c11 */ /* 0x001fe4000f8008ff */
[----:B------:R-:W-:Y:S02]  /*03f0*/  LEA R8, P2, R9, UR4, 0x1 ;  /* 0x0000000409087c11 */ /* 0x000fe4000f8408ff */
[----:B------:R-:W-:-:S02]  /*0400*/  LEA.HI.X R7, R7, UR5, R12, 0x1, P0 ;  /* 0x0000000507077c11 */ /* 0x000fc400080f0c0c */
[----:B------:R-:W-:-:S03]  /*0410*/  LEA.HI.X R9, R9, UR5, R10, 0x1, P2 ;  /* 0x0000000509097c11 */ /* 0x000fc600090f0c0a */
[----:B------:R-:W2:Y:S04]  /*0420*/  LDG.E.U16.CONSTANT R6, desc[UR12][R6.64] ;  /* 0x0000000c06067981 */ /* 0x000ea8000c1e9500 */
[----:B------:R-:W3:Y:S04]  /*0430*/  LDG.E.U16.CONSTANT R8, desc[UR12][R8.64] ;  /* 0x0000000c08087981 */ /* 0x000ee8000c1e9500 */
[----:B--2---:R1:W-:Y:S04]  /*0440*/  STS.U16 [R3], R6 ;  /* 0x0000000603007388 */ /* 0x0043e80000000400 */
[----:B---3--:R1:W-:Y:S02]  /*0450*/  STS.U16 [R3+0x100], R8 ;  /* 0x0001000803007388 */ /* 0x0083e40000000400 */
.L_x_320:
[----:B------:R-:W-:Y:S05]  /*0460*/  BSYNC.RECONVERGENT B0 ;  /* 0x0000000000007941 */ /* 0x000fea0003800200 */
.L_x_319:
[----:B------:R-:W-:Y:S05]  /*0470*/  @P1 EXIT ;  /* 0x000000000000194d */ /* 0x000fea0003800000 */
[----:B------:R-:W0:Y:S01]  /*0480*/  LDCU UR9, c[0x0][0x3b8] ;  /* 0x00007700ff0977ac */ /* 0x000e220008000800 */
[----:B-1----:R-:W-:-:S04]  /*0490*/  IABS R8, UR10 ;  /* 0x0000000a00087c13 */ /* 0x002fc80008000000 */
[----:B------:R-:W-:Y:S02]  /*04a0*/  R2UR UR11, R8 ;  /* 0x00000000080b72ca */ /* 0x000fe400000e0000 */
[----:B0-----:R-:W-:-:S04]  /*04b0*/  MOV R3, UR9 ;  /* 0x0000000900037c02 */ /* 0x001fc80008000f00 */
[----:B------:R-:W-:-:S04]  /*04c0*/  IABS R6, R3 ;  /* 0x0000000300067213 */ /* 0x000fc80000000000 */
[----:B------:R-:W0:Y:S08]  /*04d0*/  I2F.RP R3, R6 ;  /* 0x0000000600037306 */ /* 0x000e300000209400 */
[----:B0-----:R-:W0:Y:S02]  /*04e0*/  MUFU.RCP R3, R3 ;  /* 0x0000000300037308 */ /* 0x001e240000001000 */
[----:B0-----:R-:W-:-:S06]  /*04f0*/  IADD3 R4, PT, PT, R3, 0xffffffe, RZ ;  /* 0x0ffffffe03047810 */ /* 0x001fcc0007ffe0ff */
[----:B------:R0:W1:Y:S02]  /*0500*/  F2I.FTZ.U32.TRUNC.NTZ R5, R4 ;  /* 0x0000000400057305 */ /* 0x000064000021f000 */
[----:B0-----:R-:W-:Y:S01]  /*0510*/  HFMA2 R4, -RZ, RZ, 0, 0 ;  /* 0x00000000ff047431 */ /* 0x001fe200000001ff */
[----:B-1----:R-:W-:Y:S01]  /*0520*/  R2UR UR5, R5 ;  /* 0x00000000050572ca */ /* 0x002fe200000e0000 */
[----:B------:R-:W-:-:S03]  /*0530*/  IMAD.MOV R7, RZ, RZ, -R5 ;  /* 0x000000ffff077224 */ /* 0x000fc600078e0a05 */
[----:B------:R-:W-:Y:S01]  /*0540*/  R2UR UR4, R4 ;  /* 0x00000000040472ca */ /* 0x000fe200000e0000 */
[----:B------:R-:W-:-:S12]  /*0550*/  IMAD R7, R7, R6, RZ ;  /* 0x0000000607077224 */ /* 0x000fd800078e02ff */
[----:B------:R-:W-:Y:S02]  /*0560*/  IMAD.HI.U32 R7, R5, R7, UR4 ;  /* 0x0000000405077e27 */ /* 0x000fe4000f8e0007 */
[----:B------:R-:W0:Y:S03]  /*0570*/  LDC.64 R4, c[0x0][0x390] ;  /* 0x0000e400ff047b82 */ /* 0x000e260000000a00 */
[----:B------:R-:W-:-:S13]  /*0580*/  R2UR UR4, R7 ;  /* 0x00000000070472ca */ /* 0x000fda00000e0000 */
[----:B------:R-:W-:Y:S02]  /*0590*/  UIMAD.WIDE.U32 UR4, UR4, UR11, URZ ;  /* 0x0000000b040472a5 */ /* 0x000fe4000f8e00ff */
[----:B------:R-:W-:-:S04]  /*05a0*/  ULOP3.LUT UR4, UR10, UR9, URZ, 0x3c, !UPT ;  /* 0x000000090a047292 */ /* 0x000fc8000f8e3cff */
[----:B------:R-:W-:-:S05]  /*05b0*/  IADD3 R3, PT, PT, RZ, -UR5, RZ ;  /* 0x80000005ff037c10 */ /* 0x000fca000fffe0ff */
[----:B------:R-:W-:-:S05]  /*05c0*/  IMAD R3, R6, R3, UR11 ;  /* 0x0000000b06037e24 */ /* 0x000fca000f8e0203 */
[----:B------:R-:W-:-:S13]  /*05d0*/  ISETP.GT.U32.AND P0, PT, R6, R3, PT ;  /* 0x000000030600720c */ /* 0x000fda0003f04070 */
[----:B------:R-:W-:Y:S01]  /*05e0*/  VOTEU.ANY UP0, P0 ;  /* 0x0000000000ff7886 */ /* 0x000fe20000000100 */
[----:B------:R-:W-:-:S04]  /*05f0*/  PLOP3.LUT P0, PT, PT, PT, UP0, 0x80, 0x8 ;  /* 0x000000000008781c */ /* 0x000fc80003f0f008 */
[----:B------:R-:W-:Y:S02]  /*0600*/  @!UP0 UIADD3 UR5, UPT, UPT, UR5, 0x1, URZ ;  /* 0x0000000105058890 */ /* 0x000fe4000fffe0ff */
[----:B------:R-:W-:-:S07]  /*0610*/  UISETP.GE.AND UP0, UPT, UR4, URZ, UPT ;  /* 0x000000ff0400728c */ /* 0x000fce000bf06270 */
[----:B------:R-:W-:-:S05]  /*0620*/  @!P0 IMAD.IADD R3, R3, 0x1, -R6 ;  /* 0x0000000103038824 */ /* 0x000fca00078e0a06 */
[----:B------:R-:W-:Y:S02]  /*0630*/  ISETP.GE.U32.AND P0, PT, R3, R6, PT ;  /* 0x000000060300720c */ /* 0x000fe40003f06070 */
[----:B------:R-:W-:-:S04]  /*0640*/  SHF.R.S32.HI R6, RZ, 0x1f, R31 ;  /* 0x0000001fff067819 */ /* 0x000fc8000001141f */
[----:B------:R-:W-:-:S04]  /*0650*/  LEA.HI R6, R6, R31, RZ, 0x3 ;  /* 0x0000001f06067211 */ /* 0x000fc800078f18ff */
[----:B------:R-:W-:Y:S02]  /*0660*/  SHF.R.S32.HI R26, RZ, 0x3, R6 ;  /* 0x00000003ff1a7819 */ /* 0x000fe40000011406 */
[----:B------:R-:W1:Y:S01]  /*0670*/  LDC.64 R6, c[0x0][0x398] ;  /* 0x0000e600ff067b82 */ /* 0x000e620000000a00 */
        /* <DEDUP_REMOVED lines=9> */
[----:B------:R-:W-:Y:S01]  /*0710*/  LEA.HI.SX32 R3, R3, R26, 0x1d ;  /* 0x0000001a03037211 */ /* 0x000fe200078feaff */
[----:B------:R-:W2:Y:S04]  /*0720*/  LDCU.U8 UR4, c[0x0][0x3cc] ;  /* 0x00007980ff0477ac */ /* 0x000ea80008000000 */
[----:B0-----:R-:W-:-:S05]  /*0730*/  IMAD.WIDE R4, R3, 0x4, R4 ;  /* 0x0000000403047825 */ /* 0x001fca00078e0204 */
[----:B------:R0:W3:Y:S01]  /*0740*/  LDG.E.CONSTANT R10, desc[UR12][R4.64] ;  /* 0x0000000c040a7981 */ /* 0x0000e2000c1e9900 */
[----:B------:R-:W-:-:S05]  /*0750*/  IADD3 R3, PT, PT, R31, UR11, RZ ;  /* 0x0000000b1f037c10 */ /* 0x000fca000fffe0ff */
[----:B-1----:R-:W-:-:S05]  /*0760*/  IMAD.WIDE R6, R3, 0x2, R6 ;  /* 0x0000000203067825 */ /* 0x002fca00078e0206 */
[----:B------:R-:W4:Y:S04]  /*0770*/  LDG.E.CONSTANT R14, desc[UR12][R6.64] ;  /* 0x0000000c060e7981 */ /* 0x000f28000c1e9900 */
[----:B------:R1:W5:Y:S01]  /*0780*/  LDG.E.CONSTANT R15, desc[UR12][R6.64+0x4] ;  /* 0x0000040c060f7981 */ /* 0x000362000c1e9900 */
[----:B--2---:R-:W-:Y:S01]  /*0790*/  UPRMT UR4, UR4, 0x8880, URZ ;  /* 0x0000888004047896 */ /* 0x004fe200080000ff */
[----:B------:R-:W-:Y:S01]  /*07a0*/  IMAD.SHL.U32 R27, R2, 0x10, RZ ;  /* 0x00000010021b7824 */ /* 0x000fe200078e00ff */
[----:B0-----:R-:W-:Y:S01]  /*07b0*/  MOV R4, UR6 ;  /* 0x0000000600047c02 */ /* 0x001fe20008000f00 */
[----:B------:R-:W-:Y:S01]  /*07c0*/  HFMA2 R11, -RZ, RZ, 0, 0 ;  /* 0x00000000ff0b7431 */ /* 0x000fe200000001ff */
[----:B------:R-:W-:Y:S02]  /*07d0*/  ISETP.LE.AND P1, PT, R0, UR10, PT ;  /* 0x0000000a00007c0c */ /* 0x000fe4000bf23270 */
[----:B------:R-:W-:Y:S01]  /*07e0*/  ISETP.NE.AND P0, PT, RZ, UR4, PT ;  /* 0x00000004ff007c0c */ /* 0x000fe2000bf05270 */
[----:B------:R-:W-:Y:S01]  /*07f0*/  UIMAD UR4, UR7, UR8, URZ ;  /* 0x00000008070472a4 */ /* 0x000fe2000f8e02ff */
[----:B------:R-:W-:Y:S01]  /*0800*/  LOP3.LUT R27, R27, 0x10, RZ, 0xc0, !PT ;  /* 0x000000101b1b7812 */ /* 0x000fe200078ec0ff */
[----:B-1----:R-:W0:Y:S01]  /*0810*/  I2F.F16 R7, -0x40 ;  /* 0xffffffc000077906 */ /* 0x002e220000200c00 */
[----:B------:R-:W-:Y:S01]  /*0820*/  ISETP.NE.OR P0, PT, RZ, UR7, !P0 ;  /* 0x00000007ff007c0c */ /* 0x000fe2000c705670 */
[----:B------:R-:W1:Y:S01]  /*0830*/  LDCU.64 UR6, c[0x0][0x388] ;  /* 0x00007100ff0677ac */ /* 0x000e620008000a00 */
[----:B------:R-:W-:-:S02]  /*0840*/  MOV R13, UR8 ;  /* 0x00000008000d7c02 */ /* 0x000fc40008000f00 */
[----:B------:R-:W-:Y:S01]  /*0850*/  SHF.R.S32.HI R6, RZ, 0x1f, R31 ;  /* 0x0000001fff067819 */ /* 0x000fe2000001141f */
[----:B------:R-:W-:-:S06]  /*0860*/  USHF.L.U32 UR4, UR4, 0x4, URZ ;  /* 0x0000000404047899 */ /* 0x000fcc00080006ff */
[----:B------:R-:W-:Y:S02]  /*0870*/  IADD3 R35, P2, PT, R31, UR4, RZ ;  /* 0x000000041f237c10 */ /* 0x000fe4000ff5e0ff */
[----:B------:R-:W2:Y:S01]  /*0880*/  @!P0 LDC.64 R8, c[0x0][0x3a0] ;  /* 0x0000e800ff088b82 */ /* 0x000ea20000000a00 */
[----:B------:R-:W-:Y:S01]  /*0890*/  @!P0 IMAD R3, R4, UR8, R31 ;  /* 0x0000000804038c24 */ /* 0x000fe2000f8e021f */
[----:B0-----:R-:W-:-:S03]  /*08a0*/  R2UR UR11, R7 ;  /* 0x00000000070b72ca */ /* 0x001fc600000e0000 */
[----:B--2---:R-:W-:-:S04]  /*08b0*/  @!P0 IMAD.WIDE R2, R3, 0x2, R8 ;  /* 0x0000000203028825 */ /* 0x004fc800078e0208 */
[----:B------:R-:W-:Y:S01]  /*08c0*/  IMAD.MOV.U32 R8, RZ, RZ, RZ ;  /* 0x000000ffff087224 */ /* 0x000fe200078e00ff */
[----:B------:R0:W-:Y:S01]  /*08d0*/  @!P0 STG.E.64 desc[UR12][R2.64], RZ ;  /* 0x000000ff02008986 */ /* 0x0001e2000c101b0c */
[----:B------:R-:W-:-:S05]  /*08e0*/  @!P0 IMAD.WIDE R12, R13, 0x2, R2 ;  /* 0x000000020d0c8825 */ /* 0x000fca00078e0202 */
[----:B------:R2:W-:Y:S01]  /*08f0*/  @!P0 STG.E.64 desc[UR12][R12.64], RZ ;  /* 0x000000ff0c008986 */ /* 0x0005e2000c101b0c */
[----:B0-----:R-:W-:Y:S01]  /*0900*/  CS2R R2, SRZ ;  /* 0x0000000000027805 */ /* 0x001fe2000001ff00 */
[----:B------:R-:W-:Y:S01]  /*0910*/  BAR.SYNC.DEFER_BLOCKING 0x0 ;  /* 0x0000000000007b1d */ /* 0x000fe20000010000 */
[----:B---3--:R-:W-:-:S04]  /*0920*/  SHF.R.U32.HI R10, RZ, R27, R10 ;  /* 0x0000001bff0a7219 */ /* 0x008fc8000001160a */
[C---:B------:R-:W-:Y:S02]  /*0930*/  LEA.HI R0, R10.reuse, 0x1, RZ, 0x1c ;  /* 0x000000010a007811 */ /* 0x040fe400078fe0ff */
[----:B------:R-:W-:Y:S02]  /*0940*/  IADD3 R5, PT, PT, R10, 0x1, RZ ;  /* 0x000000010a057810 */ /* 0x000fe40007ffe0ff */
[----:B------:R-:W-:Y:S02]  /*0950*/  LOP3.LUT R17, R0, 0xf, RZ, 0xc0, !PT ;  /* 0x0000000f00117812 */ /* 0x000fe400078ec0ff */
[C---:B------:R-:W-:Y:S02]  /*0960*/  LEA.HI R0, R10.reuse, 0x1, RZ, 0x18 ;  /* 0x000000010a007811 */ /* 0x040fe400078fc0ff */
[----:B------:R-:W-:Y:S01]  /*0970*/  LEA.HI R10, R10, 0x1, RZ, 0x14 ;  /* 0x000000010a0a7811 */ /* 0x000fe200078fa0ff */
[----:B------:R0:W3:Y:S01]  /*0980*/  I2F.F16 R18, R17 ;  /* 0x0000001100127306 */ /* 0x0000e20000200c00 */
[----:B------:R-:W-:Y:S01]  /*0990*/  LOP3.LUT R9, R5, 0xf, RZ, 0xc0, !PT ;  /* 0x0000000f05097812 */ /* 0x000fe200078ec0ff */
[----:B------:R-:W-:Y:S01]  /*09a0*/  IMAD.U32 R5, RZ, RZ, UR4 ;  /* 0x00000004ff057e24 */ /* 0x000fe2000f8e00ff */
[----:B------:R-:W-:-:S02]  /*09b0*/  LOP3.LUT R19, R0, 0xf, RZ, 0xc0, !PT ;  /* 0x0000000f00137812 */ /* 0x000fc400078ec0ff */
[----:B------:R-:W-:Y:S02]  /*09c0*/  LOP3.LUT R21, R10, 0xf, RZ, 0xc0, !PT ;  /* 0x0000000f0a157812 */ /* 0x000fe400078ec0ff */
[----:B------:R-:W-:Y:S01]  /*09d0*/  LEA.HI.X.SX32 R6, R5, R6, 0x1, P2 ;  /* 0x0000000605067211 */ /* 0x000fe200010f0eff */
[----:B------:R4:W5:Y:S01]  /*09e0*/  I2F.F16 R16, R9 ;  /* 0x0000000900107306 */ /* 0x0009620000200c00 */
[----:B-1----:R-:W-:Y:S02]  /*09f0*/  LEA R34, P2, R35, UR6, 0x2 ;  /* 0x0000000623227c11 */ /* 0x002fe4000f8410ff */
[----:B0-----:R-:W-:Y:S02]  /*0a00*/  LOP3.LUT R17, R17, 0xe400, RZ, 0xfc, !PT ;  /* 0x0000e40011117812 */ /* 0x001fe400078efcff */
[----:B------:R-:W-:Y:S02]  /*0a10*/  LOP3.LUT R10, R19, 0xe400, RZ, 0xfc, !PT ;  /* 0x0000e400130a7812 */ /* 0x000fe400078efcff */
[----:B--2---:R-:W-:Y:S01]  /*0a20*/  LOP3.LUT R12, R21, 0xe400, RZ, 0xfc, !PT ;  /* 0x0000e400150c7812 */ /* 0x004fe200078efcff */
[----:B------:R0:W1:Y:S01]  /*0a30*/  I2F.F16 R32, R19 ;  /* 0x0000001300207306 */ /* 0x0000620000200c00 */
[----:B----4-:R-:W-:Y:S01]  /*0a40*/  LOP3.LUT R9, R9, 0xe400, RZ, 0xfc, !PT ;  /* 0x0000e40009097812 */ /* 0x010fe200078efcff */
[----:B---3--:R-:W-:Y:S01]  /*0a50*/  HADD2 R18, -R18.H0_H0, UR11.H0_H0 ;  /* 0x2000000b12127e30 */ /* 0x008fe20008000900 */
[----:B------:R-:W-:-:S02]  /*0a60*/  LEA.HI.X R35, R35, UR7, R6, 0x2, P2 ;  /* 0x0000000723237c11 */ /* 0x000fc400090f1406 */
[----:B------:R-:W-:Y:S02]  /*0a70*/  CS2R R6, SRZ ;  /* 0x0000000000067805 */ /* 0x000fe4000001ff00 */
[----:B------:R-:W-:Y:S01]  /*0a80*/  MOV R5, RZ ;  /* 0x000000ff00057202 */ /* 0x000fe20000000f00 */
[----:B-----5:R-:W-:Y:S01]  /*0a90*/  HADD2 R20, -R16.H0_H0, UR11.H0_H0 ;  /* 0x2000000b10147e30 */ /* 0x020fe20008000900 */
[----:B------:R2:W3:Y:S01]  /*0aa0*/  I2F.F16 R13, R21 ;  /* 0x00000015000d7306 */ /* 0x0004e20000200c00 */
[----:B0-----:R-:W-:Y:S02]  /*0ab0*/  PRMT R19, R17, 0x5410, R17 ;  /* 0x0000541011137816 */ /* 0x001fe40000000011 */
[----:B------:R-:W-:Y:S02]  /*0ac0*/  MOV R0, RZ ;  /* 0x000000ff00007202 */ /* 0x000fe40000000f00 */
[C-C-:B------:R-:W-:Y:S01]  /*0ad0*/  PRMT R25, R14.reuse, 0x5410, R14.reuse ;  /* 0x000054100e197816 */ /* 0x140fe2000000000e */
[----:B-1----:R-:W-:Y:S01]  /*0ae0*/  HADD2 R16, -R32.H0_H0, UR11.H0_H0 ;  /* 0x2000000b20107e30 */ /* 0x002fe20008000900 */
[----:B------:R-:W-:-:S02]  /*0af0*/  PRMT R24, R14, 0x7632, R14 ;  /* 0x000076320e187816 */ /* 0x000fc4000000000e */
[----:B--2---:R-:W-:Y:S02]  /*0b00*/  PRMT R21, R9, 0x5410, R9 ;  /* 0x0000541009157816 */ /* 0x004fe40000000009 */
[C-C-:B------:R-:W-:Y:S02]  /*0b10*/  PRMT R23, R15.reuse, 0x5410, R15.reuse ;  /* 0x000054100f177816 */ /* 0x140fe4000000000f */
[----:B------:R-:W-:Y:S01]  /*0b20*/  PRMT R22, R15, 0x7632, R15 ;  /* 0x000076320f167816 */ /* 0x000fe2000000000f */
[----:B---3--:R-:W-:Y:S01]  /*0b30*/  HADD2 R13, -R13.H0_H0, UR11.H0_H0 ;  /* 0x2000000b0d0d7e30 */ /* 0x008fe20008000900 */
[----:B------:R-:W-:Y:S02]  /*0b40*/  PRMT R17, R10, 0x5410, R10 ;  /* 0x000054100a117816 */ /* 0x000fe4000000000a */
[----:B------:R-:W-:Y:S01]  /*0b50*/  PRMT R9, R12, 0x5410, R12 ;  /* 0x000054100c097816 */ /* 0x000fe2000000000c */
[----:B------:R-:W-:Y:S06]  /*0b60*/  @P1 BRA `(.L_x_321) ;  /* 0x0000001c00601947 */ /* 0x000fec0003800000 */
[----:B------:R-:W0:Y:S01]  /*0b70*/  S2UR UR6, SR_CgaCtaId ;  /* 0x00000000000679c3 */ /* 0x000e220000008800 */
[----:B------:R-:W-:Y:S01]  /*0b80*/  UMOV UR4, 0x400 ;  /* 0x0000040000047882 */ /* 0x000fe20000000000 */
[----:B------:R-:W-:Y:S01]  /*0b90*/  IMAD.MOV.U32 R10, RZ, RZ, R13 ;  /* 0x000000ffff0a7224 */ /* 0x000fe200078e000d */
[----:B------:R-:W-:Y:S01]  /*0ba0*/  MOV R5, RZ ;  /* 0x000000ff00057202 */ /* 0x000fe20000000f00 */
[----:B------:R-:W1:Y:S01]  /*0bb0*/  LDCU UR8, c[0x0][0x3ac] ;  /* 0x00007580ff0877ac */ /* 0x000e620008000800 */
[----:B0-----:R-:W-:Y:S02]  /*0bc0*/  ULEA UR6, UR6, UR4, 0x18 ;  /* 0x0000000406067291 */ /* 0x001fe4000f8ec0ff */
[----:B------:R-:W-:Y:S02]  /*0bd0*/  UIADD3 UR4, UPT, UPT, UR10, UR9, URZ ;  /* 0x000000090a047290 */ /* 0x000fe4000fffe0ff */
[----:B------:R-:W-:-:S05]  /*0be0*/  UIADD3 UR6, UPT, UPT, UR6, 0x100, URZ ;  /* 0x0000010006067890 */ /* 0x000fca000fffe0ff */
[----:B-1----:R-:W-:-:S07]  /*0bf0*/  UMOV UR7, UR4 ;  /* 0x0000000400077c82 */ /* 0x002fce0008000000 */
.L_x_331:
[----:B------:R-:W2:Y:S01]  /*0c00*/  LDG.E.128.CONSTANT R12, desc[UR12][R34.64] ;  /* 0x0000000c220c7981 */ /* 0x000ea2000c1e9d00 */
[----:B------:R-:W-:Y:S01]  /*0c10*/  UISETP.NE.AND UP0, UPT, UR10, UR7, UPT ;  /* 0x000000070a00728c */ /* 0x000fe2000bf05270 */
[----:B------:R-:W-:Y:S02]  /*0c20*/  MOV R33, UR8 ;  /* 0x0000000800217c02 */ /* 0x000fe40008000f00 */
[----:B------:R-:W-:Y:S02]  /*0c30*/  ISETP.NE.AND P0, PT, R29, RZ, PT ;  /* 0x000000ff1d00720c */ /* 0x000fe40003f05270 */
[----:B------:R-:W-:Y:S01]  /*0c40*/  ISETP.NE.AND P1, PT, R28, RZ, PT ;  /* 0x000000ff1c00720c */ /* 0x000fe20003f25270 */
[----:B------:R-:W-:Y:S01]  /*0c50*/  IMAD.WIDE R32, R33, 0x4, R34 ;  /* 0x0000000421207825 */ /* 0x000fe200078e0222 */
[C---:B--2---:R-:W-:Y:S02]  /*0c60*/  LOP3.LUT R45, R12.reuse, 0xf000f, RZ, 0xc0, !PT ;  /* 0x000f000f0c2d7812 */ /* 0x044fe400078ec0ff */
[----:B------:R-:W-:-:S02]  /*0c70*/  LOP3.LUT R42, R12, 0xf000f0, RZ, 0xc0, !PT ;  /* 0x00f000f00c2a7812 */ /* 0x000fc400078ec0ff */
[----:B------:R-:W-:Y:S02]  /*0c80*/  SHF.R.U32.HI R43, RZ, 0x8, R12 ;  /* 0x00000008ff2b7819 */ /* 0x000fe4000001160c */
[C---:B------:R-:W-:Y:S02]  /*0c90*/  LOP3.LUT R44, R13.reuse, 0xf000f, RZ, 0xc0, !PT ;  /* 0x000f000f0d2c7812 */ /* 0x040fe400078ec0ff */
[----:B------:R-:W-:Y:S02]  /*0ca0*/  LOP3.LUT R34, R13, 0xf000f0, RZ, 0xc0, !PT ;  /* 0x00f000f00d227812 */ /* 0x000fe400078ec0ff */
[----:B------:R-:W-:Y:S02]  /*0cb0*/  SHF.R.U32.HI R35, RZ, 0x8, R13 ;  /* 0x00000008ff237819 */ /* 0x000fe4000001160d */
[C---:B------:R-:W-:Y:S02]  /*0cc0*/  LOP3.LUT R37, R14.reuse, 0xf000f, RZ, 0xc0, !PT ;  /* 0x000f000f0e257812 */ /* 0x040fe400078ec0ff */
[----:B------:R-:W-:-:S02]  /*0cd0*/  LOP3.LUT R36, R14, 0xf000f0, RZ, 0xc0, !PT ;  /* 0x00f000f00e247812 */ /* 0x000fc400078ec0ff */
[----:B------:R-:W-:Y:S02]  /*0ce0*/  SHF.R.U32.HI R40, RZ, 0x8, R14 ;  /* 0x00000008ff287819 */ /* 0x000fe4000001160e */
[C---:B------:R-:W-:Y:S02]  /*0cf0*/  LOP3.LUT R38, R15.reuse, 0xf000f, RZ, 0xc0, !PT ;  /* 0x000f000f0f267812 */ /* 0x040fe400078ec0ff */
[----:B------:R-:W-:Y:S02]  /*0d00*/  LOP3.LUT R39, R15, 0xf000f0, RZ, 0xc0, !PT ;  /* 0x00f000f00f277812 */ /* 0x000fe400078ec0ff */
[----:B------:R-:W-:Y:S01]  /*0d10*/  SHF.R.U32.HI R41, RZ, 0x8, R15 ;  /* 0x00000008ff297819 */ /* 0x000fe2000001160f */
[----:B------:R-:W-:Y:S06]  /*0d20*/  BRA.U UP0, `(.L_x_322) ;  /* 0x0000000100b07547 */ /* 0x000fec000b800000 */
[----:B------:R-:W0:Y:S08]  /*0d30*/  LDC R10, c[0x0][0x3ac] ;  /* 0x0000eb00ff0a7b82 */ /* 0x000e300000000800 */
[----:B------:R-:W1:Y:S08]  /*0d40*/  LDC.64 R12, c[0x0][0x390] ;  /* 0x0000e400ff0c7b82 */ /* 0x000e700000000a00 */
[----:B------:R-:W2:Y:S01]  /*0d50*/  LDC.64 R14, c[0x0][0x398] ;  /* 0x0000e600ff0e7b82 */ /* 0x000ea20000000a00 */
[----:B0-----:R-:W-:-:S05]  /*0d60*/  IMAD R10, R10, UR5, R10 ;  /* 0x000000050a0a7c24 */ /* 0x001fca000f8e020a */
[----:B------:R-:W-:-:S04]  /*0d70*/  SHF.R.S32.HI R9, RZ, 0x1f, R10 ;  /* 0x0000001fff097819 */ /* 0x000fc8000001140a */
[----:B------:R-:W-:-:S04]  /*0d80*/  LEA.HI R9, R9, R10, RZ, 0x3 ;  /* 0x0000000a09097211 */ /* 0x000fc800078f18ff */
[----:B------:R-:W-:-:S05]  /*0d90*/  LEA.HI.SX32 R9, R9, R26, 0x1d ;  /* 0x0000001a09097211 */ /* 0x000fca00078feaff */
[----:B-1----:R-:W-:-:S06]  /*0da0*/  IMAD.WIDE R12, R9, 0x4, R12 ;  /* 0x00000004090c7825 */ /* 0x002fcc00078e020c */
[----:B------:R-:W3:Y:S01]  /*0db0*/  LDG.E.CONSTANT R12, desc[UR12][R12.64] ;  /* 0x0000000c0c0c7981 */ /* 0x000ee2000c1e9900 */
[----:B------:R-:W-:-:S04]  /*0dc0*/  IMAD.IADD R9, R31, 0x1, R10 ;  /* 0x000000011f097824 */ /* 0x000fc800078e020a */
[----:B--2---:R-:W-:-:S05]  /*0dd0*/  IMAD.WIDE R14, R9, 0x2, R14 ;  /* 0x00000002090e7825 */ /* 0x004fca00078e020e */
[----:B------:R-:W2:Y:S04]  /*0de0*/  LDG.E.CONSTANT R24, desc[UR12][R14.64] ;  /* 0x0000000c0e187981 */ /* 0x000ea8000c1e9900 */
[----:B------:R0:W4:Y:S01]  /*0df0*/  LDG.E.CONSTANT R22, desc[UR12][R14.64+0x4] ;  /* 0x0000040c0e167981 */ /* 0x000122000c1e9900 */
[----:B------:R-:W-:Y:S01]  /*0e00*/  UIADD3 UR5, UPT, UPT, UR5, 0x1, URZ ;  /* 0x0000000105057890 */ /* 0x000fe2000fffe0ff */
[----:B------:R-:W-:Y:S01]  /*0e10*/  UMOV UR7, UR4 ;  /* 0x0000000400077c82 */ /* 0x000fe20008000000 */
[----:B---3--:R-:W-:-:S04]  /*0e20*/  SHF.R.U32.HI R9, RZ, R27, R12 ;  /* 0x0000001bff097219 */ /* 0x008fc8000001160c */
[C---:B------:R-:W-:Y:S02]  /*0e30*/  LEA.HI R12, R9.reuse, 0x1, RZ, 0x18 ;  /* 0x00000001090c7811 */ /* 0x040fe400078fc0ff */
[C---:B------:R-:W-:Y:S02]  /*0e40*/  IADD3 R10, PT, PT, R9.reuse, 0x1, RZ ;  /* 0x00000001090a7810 */ /* 0x040fe40007ffe0ff */
[C---:B------:R-:W-:Y:S02]  /*0e50*/  LEA.HI R16, R9.reuse, 0x1, RZ, 0x1c ;  /* 0x0000000109107811 */ /* 0x040fe400078fe0ff */
[----:B------:R-:W-:Y:S02]  /*0e60*/  LEA.HI R13, R9, 0x1, RZ, 0x14 ;  /* 0x00000001090d7811 */ /* 0x000fe400078fa0ff */
[----:B------:R-:W-:Y:S02]  /*0e70*/  LOP3.LUT R12, R12, 0xf, RZ, 0xc0, !PT ;  /* 0x0000000f0c0c7812 */ /* 0x000fe400078ec0ff */
[----:B------:R-:W-:-:S02]  /*0e80*/  LOP3.LUT R10, R10, 0xf, RZ, 0xc0, !PT ;  /* 0x0000000f0a0a7812 */ /* 0x000fc400078ec0ff */
[----:B------:R-:W-:Y:S01]  /*0e90*/  LOP3.LUT R16, R16, 0xf, RZ, 0xc0, !PT ;  /* 0x0000000f10107812 */ /* 0x000fe200078ec0ff */
[----:B------:R-:W-:Y:S01]  /*0ea0*/  I2F.F16 R9, R12 ;  /* 0x0000000c00097306 */ /* 0x000fe20000200c00 */
[----:B------:R-:W-:Y:S02]  /*0eb0*/  LOP3.LUT R13, R13, 0xf, RZ, 0xc0, !PT ;  /* 0x0000000f0d0d7812 */ /* 0x000fe400078ec0ff */
[----:B------:R-:W-:Y:S02]  /*0ec0*/  LOP3.LUT R21, R10, 0xe400, RZ, 0xfc, !PT ;  /* 0x0000e4000a157812 */ /* 0x000fe400078efcff */
[----:B------:R-:W-:Y:S02]  /*0ed0*/  LOP3.LUT R19, R16, 0xe400, RZ, 0xfc, !PT ;  /* 0x0000e40010137812 */ /* 0x000fe400078efcff */
[----:B------:R-:W-:Y:S01]  /*0ee0*/  LOP3.LUT R17, R12, 0xe400, RZ, 0xfc, !PT ;  /* 0x0000e4000c117812 */ /* 0x000fe200078efcff */
[----:B------:R-:W1:Y:S01]  /*0ef0*/  I2F.F16 R20, R10 ;  /* 0x0000000a00147306 */ /* 0x000e620000200c00 */
[----:B0-----:R-:W-:-:S02]  /*0f00*/  LOP3.LUT R14, R13, 0xe400, RZ, 0xfc, !PT ;  /* 0x0000e4000d0e7812 */ /* 0x001fc400078efcff */
[----:B--2---:R-:W-:Y:S02]  /*0f10*/  PRMT R25, R24, 0x5410, R24 ;  /* 0x0000541018197816 */ /* 0x004fe40000000018 */
[----:B----4-:R-:W-:Y:S02]  /*0f20*/  PRMT R23, R22, 0x5410, R22 ;  /* 0x0000541016177816 */ /* 0x010fe40000000016 */
[----:B------:R-:W-:Y:S01]  /*0f30*/  PRMT R24, R24, 0x7632, R24 ;  /* 0x0000763218187816 */ /* 0x000fe20000000018 */
[----:B------:R0:W2:Y:S01]  /*0f40*/  I2F.F16 R18, R16 ;  /* 0x0000001000127306 */ /* 0x0000a20000200c00 */
[----:B------:R-:W-:Y:S02]  /*0f50*/  PRMT R22, R22, 0x7632, R22 ;  /* 0x0000763216167816 */ /* 0x000fe40000000016 */
[----:B------:R-:W-:Y:S02]  /*0f60*/  PRMT R21, R21, 0x5410, R21 ;  /* 0x0000541015157816 */ /* 0x000fe40000000015 */
[----:B------:R-:W-:Y:S01]  /*0f70*/  PRMT R19, R19, 0x5410, R19 ;  /* 0x0000541013137816 */ /* 0x000fe20000000013 */
[----:B-1----:R-:W-:-:S02]  /*0f80*/  HADD2 R20, -R20.H0_H0, UR11.H0_H0 ;  /* 0x2000000b14147e30 */ /* 0x002fc40008000900 */
[----:B------:R-:W1:Y:S01]  /*0f90*/  I2F.F16 R15, R13 ;  /* 0x0000000d000f7306 */ /* 0x000e620000200c00 */
[----:B0-----:R-:W-:Y:S01]  /*0fa0*/  HADD2 R16, -R9.H0_H0, UR11.H0_H0 ;  /* 0x2000000b09107e30 */ /* 0x001fe20008000900 */
[----:B------:R-:W-:Y:S02]  /*0fb0*/  PRMT R17, R17, 0x5410, R17 ;  /* 0x0000541011117816 */ /* 0x000fe40000000011 */
[----:B------:R-:W-:Y:S01]  /*0fc0*/  PRMT R9, R14, 0x5410, R14 ;  /* 0x000054100e097816 */ /* 0x000fe2000000000e */
[----:B--2---:R-:W-:Y:S02]  /*0fd0*/  HADD2 R18, -R18.H0_H0, UR11.H0_H0 ;  /* 0x2000000b12127e30 */ /* 0x004fe40008000900 */
[----:B-1----:R-:W-:-:S07]  /*0fe0*/  HADD2 R10, -R15.H0_H0, UR11.H0_H0 ;  /* 0x2000000b0f0a7e30 */ /* 0x002fce0008000900 */
.L_x_322:
[C---:B------:R-:W-:Y:S02]  /*0ff0*/  LOP3.LUT R12, R43.reuse, 0xf000f, RZ, 0xc0, !PT ;  /* 0x000f000f2b0c7812 */ /* 0x040fe400078ec0ff */
[----:B------:R-:W-:Y:S02]  /*1000*/  LOP3.LUT R53, R43, 0xf000f0, RZ, 0xc0, !PT ;  /* 0x00f000f02b357812 */ /* 0x000fe400078ec0ff */
        /* <DEDUP_REMOVED lines=9> */
[----:B------:R-:W-:Y:S01]  /*10a0*/  LOP3.LUT R47, R42, 0x64006400, RZ, 0xfc, !PT ;  /* 0x640064002a2f7812 */ /* 0x000fe200078efcff */
[----:B------:R-:W-:Y:S01]  /*10b0*/  HFMA2 R40, R35, 0.0625, 0.0625, R16 ;  /* 0x2c002c0023287831 */ /* 0x000fe20000000010 */
[----:B------:R-:W-:Y:S01]  /*10c0*/  LOP3.LUT R37, R39, 0x64006400, RZ, 0xfc, !PT ;  /* 0x6400640027257812 */ /* 0x000fe200078efcff */
[----:B------:R-:W-:Y:S01]  /*10d0*/  HADD2 R39, R38, R9 ;  /* 0x0000000926277230 */ /* 0x000fe20000000000 */
[----:B------:R-:W-:-:S02]  /*10e0*/  LOP3.LUT R41, R41, 0xf000f0, RZ, 0xc0, !PT ;  /* 0x00f000f029297812 */ /* 0x000fc400078ec0ff */
[----:B------:R-:W-:Y:S01]  /*10f0*/  LOP3.LUT R36, R12, 0x64006400, RZ, 0xfc, !PT ;  /* 0x640064000c247812 */ /* 0x000fe200078efcff */
[----:B------:R-:W-:Y:S01]  /*1100*/  HFMA2 R38, R37, 0.0625, 0.0625, R10 ;  /* 0x2c002c0025267831 */ /* 0x000fe2000000000a */
[----:B------:R-:W-:Y:S02]  /*1110*/  LOP3.LUT R14, R45, 0x64006400, RZ, 0xfc, !PT ;  /* 0x640064002d0e7812 */ /* 0x000fe400078efcff */
[----:B------:R-:W-:Y:S02]  /*1120*/  LOP3.LUT R53, R53, 0x64006400, RZ, 0xfc, !PT ;  /* 0x6400640035357812 */ /* 0x000fe400078efcff */
[----:B------:R-:W-:Y:S01]  /*1130*/  LOP3.LUT R46, R46, 0x64006400, RZ, 0xfc, !PT ;  /* 0x640064002e2e7812 */ /* 0x000fe200078efcff */
[--C-:B------:R-:W-:Y:S01]  /*1140*/  HFMA2 R37, R36, 1, 1, R21.reuse ;  /* 0x3c003c0024257831 */ /* 0x100fe20000000015 */
[----:B------:R-:W-:Y:S01]  /*1150*/  LOP3.LUT R15, R15, 0x64006400, RZ, 0xfc, !PT ;  /* 0x640064000f0f7812 */ /* 0x000fe200078efcff */
[----:B------:R-:W-:Y:S01]  /*1160*/  HFMA2 R45, R14, 1, 1, R21 ;  /* 0x3c003c000e2d7831 */ /* 0x000fe20000000015 */
        /* <DEDUP_REMOVED lines=9> */
[----:B------:R-:W-:-:S02]  /*1200*/  HFMA2 R47, R15, 0.0625, 0.0625, R16 ;  /* 0x2c002c000f2f7831 */ /* 0x000fc40000000010 */
[----:B------:R-:W-:Y:S02]  /*1210*/  HADD2 R43, R42, R19 ;  /* 0x000000132a2b7230 */ /* 0x000fe40000000000 */
[----:B------:R-:W-:Y:S02]  /*1220*/  HFMA2 R41, R48, 1, 1, R17 ;  /* 0x3c003c0030297831 */ /* 0x000fe40000000011 */
[--C-:B------:R-:W-:Y:S02]  /*1230*/  HFMA2 R34, R49, 0.0625, 0.0625, R18.reuse ;  /* 0x2c002c0031227831 */ /* 0x100fe40000000012 */
        /* <DEDUP_REMOVED lines=16> */
[----:B------:R-:W-:-:S04]  /*1340*/  HFMA2 R12, R39, R12, RZ.H0_H0 ;  /* 0x0000000c270c7231 */ /* 0x000fc800000400ff */
[-C--:B------:R-:W-:Y:S02]  /*1350*/  HFMA2 R12, R38, R13.reuse, R12 ;  /* 0x0000000d260c7231 */ /* 0x080fe4000000000c */
[----:B------:R-:W-:-:S04]  /*1360*/  HFMA2 R50, R40, R13, R50 ;  /* 0x0000000d28327231 */ /* 0x000fc80000000032 */
[-C--:B------:R-:W-:Y:S02]  /*1370*/  HFMA2 R50, R46, R14.reuse, R50 ;  /* 0x0000000e2e327231 */ /* 0x080fe40000000032 */
[----:B------:R-:W-:-:S04]  /*1380*/  HFMA2 R12, R48, R14, R12 ;  /* 0x0000000e300c7231 */ /* 0x000fc8000000000c */
[-C--:B------:R-:W-:Y:S02]  /*1390*/  HFMA2 R12, R49, R15.reuse, R12 ;  /* 0x0000000f310c7231 */ /* 0x080fe4000000000c */
[----:B------:R-:W-:-:S04]  /*13a0*/  HFMA2 R50, R47, R15, R50 ;  /* 0x0000000f2f327231 */ /* 0x000fc80000000032 */
[----:B------:R-:W-:Y:S02]  /*13b0*/  HFMA2 R0, R50, R23, R0 ;  /* 0x0000001732007231 */ /* 0x000fe40000000000 */
[----:B------:R-:W-:-:S07]  /*13c0*/  HFMA2 R11, R12, R22, R11 ;  /* 0x000000160c0b7231 */ /* 0x000fce000000000b */
.L_x_323:
[----:B------:R-:W-:Y:S05]  /*13d0*/  @!P1 BRA `(.L_x_324) ;  /* 0x0000000000609947 */ /* 0x000fea0003800000 */
[----:B------:R-:W0:Y:S01]  /*13e0*/  LDS.128 R12, [UR6] ;  /* 0x00000006ff0c7984 */ /* 0x000e220008000c00 */
[----:B------:R-:W-:Y:S01]  /*13f0*/  IMAD.MOV.U32 R53, RZ, RZ, R41 ;  /* 0x000000ffff357224 */ /* 0x000fe200078e0029 */
[----:B------:R-:W-:Y:S02]  /*1400*/  MOV R51, R43 ;  /* 0x0000002b00337202 */ /* 0x000fe40000000f00 */
[----:B------:R-:W-:Y:S01]  /*1410*/  MOV R50, R39 ;  /* 0x0000002700327202 */ /* 0x000fe20000000f00 */
[-C--:B0-----:R-:W-:Y:S02]  /*1420*/  HFMA2 R43, R45, R12.reuse, RZ ;  /* 0x0000000c2d2b7231 */ /* 0x081fe400000000ff */
[-C--:B------:R-:W-:Y:S02]  /*1430*/  HFMA2 R41, R51, R12.reuse, RZ.H0_H0 ;  /* 0x0000000c33297231 */ /* 0x080fe400000400ff */
        /* <DEDUP_REMOVED lines=10> */
[-C--:B------:R-:W-:Y:S02]  /*14e0*/  HFMA2 R12, R34, R15.reuse, R41 ;  /* 0x0000000f220c7231 */ /* 0x080fe40000000029 */
[-C--:B------:R-:W-:Y:S02]  /*14f0*/  HFMA2 R14, R49, R15.reuse, R14 ;  /* 0x0000000f310e7231 */ /* 0x080fe4000000000e */
[----:B------:R-:W-:Y:S02]  /*1500*/  HFMA2 R43, R36, R15, R43 ;  /* 0x0000000f242b7231 */ /* 0x000fe4000000002b */
[----:B------:R-:W-:-:S02]  /*1510*/  HFMA2 R7, R12, R24, R7 ;  /* 0x000000180c077231 */ /* 0x000fc40000000007 */
[----:B------:R-:W-:Y:S02]  /*1520*/  HFMA2 R39, R47, R15, R39 ;  /* 0x0000000f2f277231 */ /* 0x000fe40000000027 */
[----:B------:R-:W-:Y:S02]  /*1530*/  HFMA2 R5, R14, R22, R5 ;  /* 0x000000160e057231 */ /* 0x000fe40000000005 */
[----:B------:R-:W-:Y:S02]  /*1540*/  HFMA2 R8, R43, R25, R8 ;  /* 0x000000192b087231 */ /* 0x000fe40000000008 */
[----:B------:R-:W-:-:S07]  /*1550*/  HFMA2 R6, R39, R23, R6 ;  /* 0x0000001727067231 */ /* 0x000fce0000000006 */
.L_x_324:
[----:B------:R-:W2:Y:S01]  /*1560*/  LDG.E.128.CONSTANT R12, desc[UR12][R32.64] ;  /* 0x0000000c200c7981 */ /* 0x000ea2000c1e9d00 */
[----:B------:R-:W-:-:S05]  /*1570*/  MOV R35, UR8 ;  /* 0x0000000800237c02 */ /* 0x000fca0008000f00 */
[----:B------:R-:W-:Y:S01]  /*1580*/  IMAD.WIDE R34, R35, 0x4, R32 ;  /* 0x0000000423227825 */ /* 0x000fe200078e0220 */
[----:B--2---:R-:W-:Y:S02]  /*1590*/  SHF.R.U32.HI R40, RZ, 0x8, R12 ;  /* 0x00000008ff287819 */ /* 0x004fe4000001160c */
[C---:B------:R-:W-:Y:S02]  /*15a0*/  LOP3.LUT R37, R13.reuse, 0xf000f, RZ, 0xc0, !PT ;  /* 0x000f000f0d257812 */ /* 0x040fe400078ec0ff */
[----:B------:R-:W-:Y:S02]  /*15b0*/  LOP3.LUT R43, R14, 0xf000f, RZ, 0xc0, !PT ;  /* 0x000f000f0e2b7812 */ /* 0x000fe400078ec0ff */
[----:B------:R-:W-:Y:S02]  /*15c0*/  LOP3.LUT R42, R13, 0xf000f0, RZ, 0xc0, !PT ;  /* 0x00f000f00d2a7812 */ /* 0x000fe400078ec0ff */
[----:B------:R-:W-:Y:S02]  /*15d0*/  SHF.R.U32.HI R51, RZ, 0x8, R13 ;  /* 0x00000008ff337819 */ /* 0x000fe4000001160d */
[----:B------:R-:W-:-:S02]  /*15e0*/  SHF.R.U32.HI R45, RZ, 0x8, R14 ;  /* 0x00000008ff2d7819 */ /* 0x000fc4000001160e */
[C---:B------:R-:W-:Y:S02]  /*15f0*/  LOP3.LUT R13, R15.reuse, 0xf000f0, RZ, 0xc0, !PT ;  /* 0x00f000f00f0d7812 */ /* 0x040fe400078ec0ff */
[C---:B------:R-:W-:Y:S02]  /*1600*/  LOP3.LUT R38, R12.reuse, 0xf000f, RZ, 0xc0, !PT ;  /* 0x000f000f0c267812 */ /* 0x040fe400078ec0ff */
[----:B------:R-:W-:Y:S02]  /*1610*/  LOP3.LUT R39, R12, 0xf000f0, RZ, 0xc0, !PT ;  /* 0x00f000f00c277812 */ /* 0x000fe400078ec0ff */
[----:B------:R-:W-:Y:S02]  /*1620*/  LOP3.LUT R44, R14, 0xf000f0, RZ, 0xc0, !PT ;  /* 0x00f000f00e2c7812 */ /* 0x000fe400078ec0ff */
[----:B------:R-:W-:Y:S02]  /*1630*/  SHF.R.U32.HI R36, RZ, 0x8, R15 ;  /* 0x00000008ff247819 */ /* 0x000fe4000001160f */
        /* <DEDUP_REMOVED lines=13> */
[----:B------:R-:W-:Y:S01]  /*1710*/  HADD2 R47, R38, R21 ;  /* 0x00000015262f7230 */ /* 0x000fe20000000000 */
[----:B------:R-:W-:-:S02]  /*1720*/  LOP3.LUT R33, R44, 0x64006400, RZ, 0xfc, !PT ;  /* 0x640064002c217812 */ /* 0x000fc400078efcff */
[C---:B------:R-:W-:Y:S01]  /*1730*/  LOP3.LUT R48, R36.reuse, 0xf000f, RZ, 0xc0, !PT ;  /* 0x000f000f24307812 */ /* 0x040fe200078ec0ff */
[----:B------:R-:W-:Y:S01]  /*1740*/  HFMA2 R46, R39, 0.0625, 0.0625, R20 ;  /* 0x2c002c00272e7831 */ /* 0x000fe20000000014 */
[----:B------:R-:W-:Y:S01]  /*1750*/  LOP3.LUT R13, R36, 0xf000f0, RZ, 0xc0, !PT ;  /* 0x00f000f0240d7812 */ /* 0x000fe200078ec0ff */
[----:B------:R-:W-:Y:S01]  /*1760*/  HFMA2 R39, R14, 1, 1, R17 ;  /* 0x3c003c000e277831 */ /* 0x000fe20000000011 */
[----:B------:R-:W-:Y:S01]  /*1770*/  LOP3.LUT R12, R12, 0x64006400, RZ, 0xfc, !PT ;  /* 0x640064000c0c7812 */ /* 0x000fe200078efcff */
[----:B------:R-:W-:Y:S01]  /*1780*/  HFMA2 R38, R33, 0.0625, 0.0625, R16 ;  /* 0x2c002c0021267831 */ /* 0x000fe20000000010 */
[----:B------:R-:W-:Y:S02]  /*1790*/  LOP3.LUT R44, R41, 0x64006400, RZ, 0xfc, !PT ;  /* 0x64006400292c7812 */ /* 0x000fe400078efcff */
[----:B------:R-:W-:Y:S02]  /*17a0*/  LOP3.LUT R41, R40, 0x64006400, RZ, 0xfc, !PT ;  /* 0x6400640028297812 */ /* 0x000fe400078efcff */
[----:B------:R-:W-:Y:S01]  /*17b0*/  LOP3.LUT R36, R43, 0x64006400, RZ, 0xfc, !PT ;  /* 0x640064002b247812 */ /* 0x000fe200078efcff */
[----:B------:R-:W-:Y:S01]  /*17c0*/  HADD2 R45, R44, R21 ;  /* 0x000000152c2d7230 */ /* 0x000fe20000000000 */
[----:B------:R-:W-:Y:S01]  /*17d0*/  LOP3.LUT R40, R42, 0x64006400, RZ, 0xfc, !PT ;  /* 0x640064002a287812 */ /* 0x000fe200078efcff */
[----:B------:R-:W-:Y:S01]  /*17e0*/  HFMA2 R43, R32, 1, 1, R19 ;  /* 0x3c003c00202b7831 */ /* 0x000fe20000000013 */
[----:B------:R-:W-:Y:S01]  /*17f0*/  LOP3.LUT R49, R49, 0x64006400, RZ, 0xfc, !PT ;  /* 0x6400640031317812 */ /* 0x000fe200078efcff */
[----:B------:R-:W-:Y:S01]  /*1800*/  HFMA2 R42, R37, 0.0625, 0.0625, R18 ;  /* 0x2c002c00252a7831 */ /* 0x000fe20000000012 */
[----:B------:R-:W-:Y:S01]  /*1810*/  LOP3.LUT R51, R51, 0x64006400, RZ, 0xfc, !PT ;  /* 0x6400640033337812 */ /* 0x000fe200078efcff */
[----:B------:R-:W-:Y:S01]  /*1820*/  HFMA2 R44, R41, 0.0625, 0.0625, R20 ;  /* 0x2c002c00292c7831 */ /* 0x000fe20000000014 */
[----:B------:R-:W-:Y:S01]  /*1830*/  LOP3.LUT R48, R48, 0x64006400, RZ, 0xfc, !PT ;  /* 0x6400640030307812 */ /* 0x000fe200078efcff */
[----:B------:R-:W-:Y:S01]  /*1840*/  HADD2 R37, R36, R17 ;  /* 0x0000001124257230 */ /* 0x000fe20000000000 */
[----:B------:R-:W-:Y:S01]  /*1850*/  LOP3.LUT R13, R13, 0x64006400, RZ, 0xfc, !PT ;  /* 0x640064000d0d7812 */ /* 0x000fe200078efcff */
[----:B------:R-:W-:-:S02]  /*1860*/  HFMA2 R33, R12, 1, 1, R9 ;  /* 0x3c003c000c217831 */ /* 0x000fc40000000009 */
[----:B------:R-:W-:Y:S02]  /*1870*/  HADD2 R41, R40, R19 ;  /* 0x0000001328297230 */ /* 0x000fe40000000000 */
[----:B------:R-:W-:Y:S02]  /*1880*/  HFMA2 R32, R15, 0.0625, 0.0625, R10 ;  /* 0x2c002c000f207831 */ /* 0x000fe4000000000a */
        /* <DEDUP_REMOVED lines=26> */
.L_x_325:
[----:B------:R-:W-:Y:S05]  /*1a30*/  @!P1 BRA `(.L_x_326) ;  /* 0x0000000000609947 */ /* 0x000fea0003800000 */
[----:B------:R-:W0:Y:S01]  /*1a40*/  LDS.128 R12, [UR6+0x10] ;  /* 0x00001006ff0c7984 */ /* 0x000e220008000c00 */
[----:B------:R-:W-:Y:S01]  /*1a50*/  MOV R53, R39 ;  /* 0x0000002700357202 */ /* 0x000fe20000000f00 */
[----:B------:R-:W-:Y:S01]  /*1a60*/  IMAD.MOV.U32 R51, RZ, RZ, R43 ;  /* 0x000000ffff337224 */ /* 0x000fe200078e002b */
[----:B------:R-:W-:Y:S01]  /*1a70*/  MOV R50, R33 ;  /* 0x0000002100327202 */ /* 0x000fe20000000f00 */
[----:B0-----:R-:W-:-:S03]  /*1a80*/  HFMA2 R43, R47, R12, RZ ;  /* 0x0000000c2f2b7231 */ /* 0x001fc600000000ff */
        /* <DEDUP_REMOVED lines=8> */
[-C--:B------:R-:W-:Y:S02]  /*1b10*/  HFMA2 R43, R45, R14.reuse, R43 ;  /* 0x0000000e2d2b7231 */ /* 0x080fe4000000002b */
[-C--:B------:R-:W-:Y:S02]  /*1b20*/  HFMA2 R33, R37, R14.reuse, R33 ;  /* 0x0000000e25217231 */ /* 0x080fe40000000021 */
[----:B------:R-:W-:Y:S02]  /*1b30*/  HFMA2 R14, R48, R14, R12 ;  /* 0x0000000e300e7231 */ /* 0x000fe4000000000c */
[----:B------:R-:W-:-:S02]  /*1b40*/  HFMA2 R12, R40, R15, R39 ;  /* 0x0000000f280c7231 */ /* 0x000fc40000000027 */
[-C--:B------:R-:W-:Y:S02]  /*1b50*/  HFMA2 R14, R49, R15.reuse, R14 ;  /* 0x0000000f310e7231 */ /* 0x080fe4000000000e */
[-C--:B------:R-:W-:Y:S02]  /*1b60*/  HFMA2 R43, R44, R15.reuse, R43 ;  /* 0x0000000f2c2b7231 */ /* 0x080fe4000000002b */
[----:B------:R-:W-:Y:S02]  /*1b70*/  HFMA2 R7, R12, R24, R7 ;  /* 0x000000180c077231 */ /* 0x000fe40000000007 */
[----:B------:R-:W-:Y:S02]  /*1b80*/  HFMA2 R33, R36, R15, R33 ;  /* 0x0000000f24217231 */ /* 0x000fe40000000021 */
[----:B------:R-:W-:Y:S02]  /*1b90*/  HFMA2 R5, R14, R22, R5 ;  /* 0x000000160e057231 */ /* 0x000fe40000000005 */
[----:B------:R-:W-:-:S02]  /*1ba0*/  HFMA2 R8, R43, R25, R8 ;  /* 0x000000192b087231 */ /* 0x000fc40000000008 */
[----:B------:R-:W-:-:S07]  /*1bb0*/  HFMA2 R6, R33, R23, R6 ;  /* 0x0000001721067231 */ /* 0x000fce0000000006 */
.L_x_326:
[----:B------:R-:W2:Y:S01]  /*1bc0*/  LDG.E.128.CONSTANT R12, desc[UR12][R34.64] ;  /* 0x0000000c220c7981 */ /* 0x000ea2000c1e9d00 */
[----:B------:R-:W-:-:S04]  /*1bd0*/  IMAD.U32 R33, RZ, RZ, UR8 ;  /* 0x00000008ff217e24 */ /* 0x000fc8000f8e00ff */
        /* <DEDUP_REMOVED lines=75> */
.L_x_327:
[----:B------:R-:W-:Y:S05]  /*2090*/  @!P1 BRA `(.L_x_328) ;  /* 0x0000000000609947 */ /* 0x000fea0003800000 */
[----:B------:R-:W0:Y:S01]  /*20a0*/  LDS.128 R12, [UR6+0x20] ;  /* 0x00002006ff0c7984 */ /* 0x000e220008000c00 */
[----:B------:R-:W-:Y:S01]  /*20b0*/  MOV R53, R39 ;  /* 0x0000002700357202 */ /* 0x000fe20000000f00 */
[----:B------:R-:W-:Y:S01]  /*20c0*/  IMAD.MOV.U32 R50, RZ, RZ, R35 ;  /* 0x000000ffff327224 */ /* 0x000fe200078e0023 */
        /* <DEDUP_REMOVED lines=21> */
.L_x_328:
[----:B------:R-:W2:Y:S02]  /*2220*/  LDG.E.128.CONSTANT R12, desc[UR12][R32.64] ;  /* 0x0000000c200c7981 */ /* 0x000ea4000c1e9d00 */
[C---:B--2---:R-:W-:Y:S02]  /*2230*/  LOP3.LUT R35, R14.reuse, 0xf000f, RZ, 0xc0, !PT ;  /* 0x000f000f0e237812 */ /* 0x044fe400078ec0ff */
[----:B------:R-:W-:Y:S02]  /*2240*/  SHF.R.U32.HI R40, RZ, 0x8, R12 ;  /* 0x00000008ff287819 */ /* 0x000fe4000001160c */
[----:B------:R-:W-:Y:S02]  /*2250*/  LOP3.LUT R43, R14, 0xf000f0, RZ, 0xc0, !PT ;  /* 0x00f000f00e2b7812 */ /* 0x000fe400078ec0ff */
[C---:B------:R-:W-:Y:S02]  /*2260*/  LOP3.LUT R34, R13.reuse, 0xf000f, RZ, 0xc0, !PT ;  /* 0x000f000f0d227812 */ /* 0x040fe400078ec0ff */
[----:B------:R-:W-:-:S02]  /*2270*/  LOP3.LUT R37, R13, 0xf000f0, RZ, 0xc0, !PT ;  /* 0x00f000f00d257812 */ /* 0x000fc400078ec0ff */
[----:B------:R-:W-:Y:S02]  /*2280*/  SHF.R.U32.HI R51, RZ, 0x8, R13 ;  /* 0x00000008ff337819 */ /* 0x000fe4000001160d */
[----:B------:R-:W-:Y:S02]  /*2290*/  SHF.R.U32.HI R44, RZ, 0x8, R14 ;  /* 0x00000008ff2c7819 */ /* 0x000fe4000001160e */
[----:B------:R-:W-:Y:S02]  /*22a0*/  LOP3.LUT R13, R15, 0xf000f0, RZ, 0xc0, !PT ;  /* 0x00f000f00f0d7812 */ /* 0x000fe400078ec0ff */
[C---:B------:R-:W-:Y:S02]  /*22b0*/  LOP3.LUT R38, R12.reuse, 0xf000f, RZ, 0xc0, !PT ;  /* 0x000f000f0c267812 */ /* 0x040fe400078ec0ff */
[----:B------:R-:W-:Y:S02]  /*22c0*/  LOP3.LUT R39, R12, 0xf000f0, RZ, 0xc0, !PT ;  /* 0x00f000f00c277812 */ /* 0x000fe400078ec0ff */
[----:B------:R-:W-:-:S02]  /*22d0*/  SHF.R.U32.HI R36, RZ, 0x8, R15 ;  /* 0x00000008ff247819 */ /* 0x000fc4000001160f */
[----:B------:R-:W-:Y:S02]  /*22e0*/  LOP3.LUT R14, R35, 0x64006400, RZ, 0xfc, !PT ;  /* 0x64006400230e7812 */ /* 0x000fe400078efcff */
[----:B------:R-:W-:Y:S02]  /*22f0*/  LOP3.LUT R12, R15, 0xf000f, RZ, 0xc0, !PT ;  /* 0x000f000f0f0c7812 */ /* 0x000fe400078ec0ff */
[C---:B------:R-:W-:Y:S02]  /*2300*/  LOP3.LUT R41, R40.reuse, 0xf000f, RZ, 0xc0, !PT ;  /* 0x000f000f28297812 */ /* 0x040fe400078ec0ff */
        /* <DEDUP_REMOVED lines=10> */
[----:B------:R-:W-:Y:S01]  /*23b0*/  LOP3.LUT R37, R37, 0x64006400, RZ, 0xfc, !PT ;  /* 0x6400640025257812 */ /* 0x000fe200078efcff */
[----:B------:R-:W-:Y:S01]  /*23c0*/  HFMA2 R38, R35, 0.0625, 0.0625, R16 ;  /* 0x2c002c0023267831 */ /* 0x000fe20000000010 */
[----:B------:R-:W-:Y:S01]  /*23d0*/  LOP3.LUT R51, R51, 0xf000f0, RZ, 0xc0, !PT ;  /* 0x00f000f033337812 */ /* 0x000fe200078ec0ff */
[----:B------:R-:W-:Y:S01]  /*23e0*/  HFMA2 R46, R39, 0.0625, 0.0625, R20 ;  /* 0x2c002c00272e7831 */ /* 0x000fe20000000014 */
[C---:B------:R-:W-:Y:S01]  /*23f0*/  LOP3.LUT R48, R36.reuse, 0xf000f, RZ, 0xc0, !PT ;  /* 0x000f000f24307812 */ /* 0x040fe200078ec0ff */
[----:B------:R-:W-:Y:S01]  /*2400*/  HFMA2 R39, R14, 1, 1, R17 ;  /* 0x3c003c000e277831 */ /* 0x000fe20000000011 */
[----:B------:R-:W-:-:S02]  /*2410*/  LOP3.LUT R13, R36, 0xf000f0, RZ, 0xc0, !PT ;  /* 0x00f000f0240d7812 */ /* 0x000fc400078ec0ff */
[----:B------:R-:W-:Y:S02]  /*2420*/  LOP3.LUT R12, R12, 0x64006400, RZ, 0xfc, !PT ;  /* 0x640064000c0c7812 */ /* 0x000fe400078efcff */
        /* <DEDUP_REMOVED lines=42> */
.L_x_329:
        /* <DEDUP_REMOVED lines=25> */
.L_x_330:
[----:B------:R-:W-:Y:S01]  /*2860*/  UIADD3 UR10, UPT, UPT, UR10, 0x20, URZ ;  /* 0x000000200a0a7890 */ /* 0x000fe2000fffe0ff */
[----:B------:R-:W-:Y:S01]  /*2870*/  MOV R13, UR8 ;  /* 0x00000008000d7c02 */ /* 0x000fe20008000f00 */
[----:B------:R-:W-:Y:S02]  /*2880*/  UIADD3 UR4, UPT, UPT, UR4, 0x20, URZ ;  /* 0x0000002004047890 */ /* 0x000fe4000fffe0ff */
[----:B------:R-:W-:Y:S02]  /*2890*/  UIADD3 UR6, UPT, UPT, UR6, 0x40, URZ ;  /* 0x0000004006067890 */ /* 0x000fe4000fffe0ff */
[----:B------:R-:W-:Y:S01]  /*28a0*/  ISETP.LE.AND P0, PT, R30, UR10, PT ;  /* 0x0000000a1e007c0c */ /* 0x000fe2000bf03270 */
[----:B------:R-:W-:-:S04]  /*28b0*/  IMAD.WIDE R32, R13, 0x4, R32 ;  /* 0x000000040d207825 */ /* 0x000fc800078e0220 */
[----:B------:R-:W-:Y:S01]  /*28c0*/  IMAD.MOV.U32 R35, RZ, RZ, R33 ;  /* 0x000000ffff237224 */ /* 0x000fe200078e0021 */
[----:B------:R-:W-:-:S07]  /*28d0*/  MOV R34, R32 ;  /* 0x0000002000227202 */ /* 0x000fce0000000f00 */
[----:B------:R-:W-:Y:S05]  /*28e0*/  @!P0 BRA `(.L_x_331) ;  /* 0xffffffe000c48947 */ /* 0x000fea000383ffff */
.L_x_321:
[----:B------:R-:W0:Y:S01]  /*28f0*/  LDC.64 R12, c[0x0][0x3a0] ;  /* 0x0000e800ff0c7b82 */ /* 0x000e220000000a00 */
[----:B------:R-:W-:Y:S02]  /*2900*/  HADD2 R9, R3.H0_H0, R3.H1_H1 ;  /* 0x3000000303097230 */ /* 0x000fe40000000800 */
[----:B------:R-:W-:Y:S02]  /*2910*/  IMAD R3, R4, UR8, R31 ;  /* 0x0000000804037c24 */ /* 0x000fe4000f8e021f */
[----:B------:R-:W-:-:S05]  /*2920*/  HADD2 R10, R2.H0_H0, R2.H1_H1 ;  /* 0x30000002020a7230 */ /* 0x000fca0000000800 */
[----:B------:R-:W-:-:S05]  /*2930*/  PRMT R9, R9, 0x5410, R10 ;  /* 0x0000541009097816 */ /* 0x000fca000000000a */
[----:B------:R-:W-:Y:S02]  /*2940*/  HMUL2 R9, R9, R29.H0_H0 ;  /* 0x2000001d09097232 */ /* 0x000fe40000000000 */
[----:B0-----:R-:W-:-:S05]  /*2950*/  IMAD.WIDE R2, R3, 0x2, R12 ;  /* 0x0000000203027825 */ /* 0x001fca00078e020c */
        /* <DEDUP_REMOVED lines=11> */
.L_x_335:
[----:B------:R-:W0:Y:S02]  /*2a10*/  LDS R10, [R0] ;  /* 0x00000000000a7984 */ /* 0x000e240000000800 */
[----:B0-----:R-:W-:-:S05]  /*2a20*/  HFMA2 R11, R10, 1, 1, R9 ;  /* 0x3c003c000a0b7831 */ /* 0x001fca0000000009 */
[----:B------:R-:W0:Y:S02]  /*2a30*/  ATOMS.CAST.SPIN P0, [R0], R10, R11 ;  /* 0x0000000a0000758d */ /* 0x000e24000180000b */
[----:B0-----:R-:W-:Y:S05]  /*2a40*/  @!P0 BRA `(.L_x_335) ;  /* 0xfffffffc00f08947 */ /* 0x001fea000383ffff */
[----:B------:R-:W-:Y:S05]  /*2a50*/  BRA `(.L_x_333) ;  /* 0x00000000000c7947 */ /* 0x000fea0003800000 */
.L_x_334:
[----:B------:R-:W2:Y:S02]  /*2a60*/  LD.E R0, desc[UR12][R2.64] ;  /* 0x0000000c02007980 */ /* 0x000ea4000c101900 */
[----:B--2---:R-:W-:-:S05]  /*2a70*/  IADD3 R9, PT, PT, R9, R0, RZ ;  /* 0x0000000009097210 */ /* 0x004fca0007ffe0ff */
[----:B------:R0:W-:Y:S02]  /*2a80*/  ST.E desc[UR12][R2.64], R9 ;  /* 0x0000000902007985 */ /* 0x0001e4000c10190c */
.L_x_333:
[----:B------:R-:W-:Y:S05]  /*2a90*/  BSYNC.RECONVERGENT B0 ;  /* 0x0000000000007941 */ /* 0x000fea0003800200 */
.L_x_332:
[----:B------:R1:W-:Y:S01]  /*2aa0*/  ATOM.E.ADD.F16x2.RN.STRONG.GPU P0, RZ, desc[UR12][R2.64+0x4], R29 ;  /* 0x8000041d02ff79a2 */ /* 0x0003e2000c10e10c */
[----:B------:R-:W-:Y:S04]  /*2ab0*/  BSSY.RECONVERGENT B0, `(.L_x_336) ;  /* 0x0000010000007945 */ /* 0x000fe80003800200 */
[----:B-1----:R-:W-:Y:S05]  /*2ac0*/  @P0 BRA `(.L_x_337) ;  /* 0x0000000000380947 */ /* 0x002fea0003800000 */
[----:B------:R-:W1:Y:S02]  /*2ad0*/  QSPC.E.S P0, RZ, [R2+0x4] ;  /* 0x0000040002ff73aa */ /* 0x000e640000000500 */
[----:B-1----:R-:W-:Y:S05]  /*2ae0*/  @!P0 BRA `(.L_x_338) ;  /* 0x0000000000248947 */ /* 0x002fea0003800000 */
[----:B------:R-:W-:Y:S01]  /*2af0*/  IMAD.MOV.U32 R10, RZ, RZ, R2 ;  /* 0x000000ffff0a7224 */ /* 0x000fe200078e0002 */
[----:B------:R-:W-:Y:S04]  /*2b00*/  BSSY.RECONVERGENT B1, `(.L_x_339) ;  /* 0x0000006000017945 */ /* 0x000fe80003800200 */
[----:B------:R-:W-:-:S07]  /*2b10*/  MOV R0, R10 ;  /* 0x0000000a00007202 */ /* 0x000fce0000000f00 */
.L_x_340:
[----:B------:R-:W1:Y:S02]  /*2b20*/  LDS R10, [R0+0x4] ;  /* 0x00000400000a7984 */ /* 0x000e640000000800 */
[----:B-1----:R-:W-:-:S05]  /*2b30*/  HADD2 R11, R10, R29 ;  /* 0x0000001d0a0b7230 */ /* 0x002fca0000000000 */
[----:B------:R-:W1:Y:S02]  /*2b40*/  ATOMS.CAST.SPIN P0, [R0+0x4], R10, R11 ;  /* 0x0000040a0000758d */ /* 0x000e64000180000b */
[----:B-1----:R-:W-:Y:S05]  /*2b50*/  @!P0 BRA `(.L_x_340) ;  /* 0xfffffffc00f08947 */ /* 0x002fea000383ffff */
[----:B------:R-:W-:Y:S05]  /*2b60*/  BSYNC.RECONVERGENT B1 ;  /* 0x0000000000017941 */ /* 0x000fea0003800200 */
.L_x_339:
[----:B------:R-:W-:Y:S05]  /*2b70*/  BRA `(.L_x_337) ;  /* 0x00000000000c7947 */ /* 0x000fea0003800000 */
.L_x_338:
[----:B------:R-:W0:Y:S02]  /*2b80*/  LD.E R0, desc[UR12][R2.64+0x4] ;  /* 0x0000040c02007980 */ /* 0x000e24000c101900 */
[----:B0-----:R-:W-:-:S05]  /*2b90*/  IADD3 R9, PT, PT, R29, R0, RZ ;  /* 0x000000001d097210 */ /* 0x001fca0007ffe0ff */
[----:B------:R1:W-:Y:S02]  /*2ba0*/  ST.E desc[UR12][R2.64+0x4], R9 ;  /* 0x0000040902007985 */ /* 0x0003e4000c10190c */
.L_x_337:
[----:B------:R-:W-:Y:S05]  /*2bb0*/  BSYNC.RECONVERGENT B0 ;  /* 0x0000000000007941 */ /* 0x000fea0003800200 */
.L_x_336:
        /* <DEDUP_REMOVED lines=15> */
[----:B------:R-:W-:-:S05]  /*2cb0*/  IMAD.MOV.U32 R2, RZ, RZ, R8 ;  /* 0x000000ffff027224 */ /* 0x000fca00078e0008 */
[----:B------:R-:W-:-:S07]  /*2cc0*/  MOV R0, R2 ;  /* 0x0000000200007202 */ /* 0x000fce0000000f00 */
.L_x_344:
[----:B------:R-:W0:Y:S02]  /*2cd0*/  LDS R2, [R0] ;  /* 0x0000000000027984 */ /* 0x000e240000000800 */
[----:B0-----:R-:W-:-:S05]  /*2ce0*/  HFMA2 R3, R2, 1, 1, R7 ;  /* 0x3c003c0002037831 */ /* 0x001fca0000000007 */
[----:B------:R-:W0:Y:S02]  /*2cf0*/  ATOMS.CAST.SPIN P0, [R0], R2, R3 ;  /* 0x000000020000758d */ /* 0x000e240001800003 */
[----:B0-----:R-:W-:Y:S05]  /*2d00*/  @!P0 BRA `(.L_x_344) ;  /* 0xfffffffc00f08947 */ /* 0x001fea000383ffff */
[----:B------:R-:W-:Y:S05]  /*2d10*/  BRA `(.L_x_342) ;  /* 0x00000000000c7947 */ /* 0x000fea0003800000 */
.L_x_343:
[----:B------:R-:W2:Y:S02]  /*2d20*/  LD.E R0, desc[UR12][R8.64] ;  /* 0x0000000c08007980 */ /* 0x000ea4000c101900 */
[----:B--2---:R-:W-:-:S05]  /*2d30*/  IADD3 R3, PT, PT, R7, R0, RZ ;  /* 0x0000000007037210 */ /* 0x004fca0007ffe0ff */
[----:B------:R0:W-:Y:S02]  /*2d40*/  ST.E desc[UR12][R8.64], R3 ;  /* 0x0000000308007985 */ /* 0x0001e4000c10190c */
.L_x_342:
[----:B------:R-:W-:Y:S05]  /*2d50*/  BSYNC.RECONVERGENT B0 ;  /* 0x0000000000007941 */ /* 0x000fea0003800200 */
.L_x_341:
[----:B------:R1:W-:Y:S02]  /*2d60*/  ATOM.E.ADD.F16x2.RN.STRONG.GPU P0, RZ, desc[UR12][R8.64+0x4], R5 ;  /* 0x8000040508ff79a2 */ /* 0x0003e4000c10e10c */
[----:B-1----:R-:W-:Y:S05]  /*2d70*/  @P0 EXIT ;  /* 0x000000000000094d */ /* 0x002fea0003800000 */
[----:B------:R-:W1:Y:S02]  /*2d80*/  QSPC.E.S P0, RZ, [R8+0x4] ;  /* 0x0000040008ff73aa */ /* 0x000e640000000500 */
[----:B-1----:R-:W-:Y:S05]  /*2d90*/  @!P0 BRA `(.L_x_345) ;  /* 0x00000000001c8947 */ /* 0x002fea0003800000 */
[----:B------:R-:W-:-:S04]  /*2da0*/  MOV R2, R8 ;  /* 0x0000000800027202 */ /* 0x000fc80000000f00 */
[----:B------:R-:W-:-:S07]  /*2db0*/  MOV R0, R2 ;  /* 0x0000000200007202 */ /* 0x000fce0000000f00 */
.L_x_346:
[----:B------:R-:W0:Y:S02]  /*2dc0*/  LDS R2, [R0+0x4] ;  /* 0x0000040000027984 */ /* 0x000e240000000800 */
[----:B0-----:R-:W-:-:S05]  /*2dd0*/  HADD2 R3, R2, R5 ;  /* 0x0000000502037230 */ /* 0x001fca0000000000 */
[----:B------:R-:W0:Y:S02]  /*2de0*/  ATOMS.CAST.SPIN P0, [R0+0x4], R2, R3 ;  /* 0x000004020000758d */ /* 0x000e240001800003 */
[----:B0-----:R-:W-:Y:S05]  /*2df0*/  @!P0 BRA `(.L_x_346) ;  /* 0xfffffffc00f08947 */ /* 0x001fea000383ffff */
[----:B------:R-:W-:Y:S05]  /*2e00*/  EXIT ;  /* 0x000000000000794d */ /* 0x000fea0003800000 */
.L_x_345:
[----:B------:R-:W0:Y:S02]  /*2e10*/  LD.E R0, desc[UR12][R8.64+0x4] ;  /* 0x0000040c08007980 */ /* 0x000e24000c101900 */
[----:B0-----:R-:W-:-:S05]  /*2e20*/  IADD3 R3, PT, PT, R5, R0, RZ ;  /* 0x0000000005037210 */ /* 0x001fca0007ffe0ff */
[----:B------:R-:W-:Y:S01]  /*2e30*/  ST.E desc[UR12][R8.64+0x4], R3 ;  /* 0x0000040308007985 */ /* 0x000fe2000c10190c */
[----:B------:R-:W-:Y:S05]  /*2e40*/  EXIT ;  /* 0x000000000000794d */ /* 0x000fea0003800000 */
.L_x_347:
        /* <DEDUP_REMOVED lines=11> */
.L_x_3293:


//--------------------- .text._Z28gemm_half_q_half_gptq_kernelILi1ELb1ELb1EEvPK6__halfPKjS4_S2_PS0_iiiiiPKtibS2_i --------------------------
	.section	.text._Z28gemm_half_q_half_gptq_kernelILi1ELb1ELb1EEvPK6__halfPKjS4_S2_PS0_iiiiiPKtibS2_i,"ax",@progbits
	.align	128
        .global         _Z28gemm_half_q_half_gptq_kernelILi1ELb1ELb1EEvPK6__halfPKjS4_S2_PS0_iiiiiPKtibS2_i
        .type           _Z28gemm_half_q_half_gptq_kernelILi1ELb1ELb1EEvPK6__halfPKjS4_S2_PS0_iiiiiPKtibS2_i,@function
        .size           _Z28gemm_half_q_half_gptq_kernelILi1ELb1ELb1EEvPK6__halfPKjS4_S2_PS0_iiiiiPKtibS2_i,(.L_x_3294 - _Z28gemm_half_q_half_gptq_kernelILi1ELb1ELb1EEvPK6__halfPKjS4_S2_PS0_iiiiiPKtibS2_i)
        .other          _Z28gemm_half_q_half_gptq_kernelILi1ELb1ELb1EEvPK6__halfPKjS4_S2_PS0_iiiiiPKtibS2_i,@"STO_CUDA_ENTRY STV_DEFAULT"
_Z28gemm_half_q_half_gptq_kernelILi1ELb1ELb1EEvPK6__halfPKjS4_S2_PS0_iiiiiPKtibS2_i:
.text._Z28gemm_half_q_half_gptq_kernelILi1ELb1ELb1EEvPK6__halfPKjS4_S2_PS0_iiiiiPKtibS2_i:
[----:B------:R-:W-:Y:S08]  /*0000*/  LDC R1, c[0x0][0x37c] ;  /* 0x0000df00ff017b82 */ /* 0x000ff00000000800 */
[----:B------:R-:W0:Y:S01]  /*0010*/  LDC.64 R26, c[0x0][0x3d0] ;  /* 0x0000f400ff1a7b82 */ /* 0x000e220000000a00 */
[----:B------:R-:W0:Y:S02]  /*0020*/  LDCU.64 UR12, c[0x0][0x358] ;  /* 0x00006b00ff0c77ac */ /* 0x000e240008000a00 */
[----:B0-----:R-:W2:Y:S01]  /*0030*/  LDG.E.U16 R26, desc[UR12][R26.64] ;  /* 0x0000000c1a1a7981 */ /* 0x001ea2000c1e1500 */
[----:B------:R-:W0:Y:S01]  /*0040*/  S2R R3, SR_TID.X ;  /* 0x0000000000037919 */ /* 0x000e220000002100 */
[----:B------:R-:W1:Y:S01]  /*0050*/  S2R R2, SR_CTAID.X ;  /* 0x0000000000027919 */ /* 0x000e620000002500 */
[----:B--2---:R-:W-:-:S13]  /*0060*/  ISETP.NE.AND P0, PT, R26, RZ, PT ;  /* 0x000000ff1a00720c */ /* 0x004fda0003f05270 */
[----:B01----:R-:W-:Y:S05]  /*0070*/  @!P0 EXIT ;  /* 0x000000000000894d */ /* 0x003fea0003800000 */
[----:B------:R-:W0:Y:S01]  /*0080*/  S2UR UR6, SR_CTAID.Z ;  /* 0x00000000000679c3 */ /* 0x000e220000002700 */
[----:B------:R-:W1:Y:S01]  /*0090*/  LDCU UR8, c[0x0][0x3ac] ;  /* 0x00007580ff0877ac */ /* 0x000e620008000800 */
[----:B------:R-:W-:Y:S01]  /*00a0*/  IMAD R2, R2, 0x80, R3 ;  /* 0x0000008002027824 */ /* 0x000fe200078e0203 */
[----:B------:R-:W-:Y:S03]  /*00b0*/  BSSY.RECONVERGENT B0, `(.L_x_348) ;  /* 0x000001d000007945 */ /* 0x000fe60003800200 */
[----:B------:R-:W-:Y:S02]  /*00c0*/  IMAD.SHL.U32 R2, R2, 0x4, RZ ;  /* 0x0000000402027824 */ /* 0x000fe400078e00ff */
[----:B------:R-:W2:Y:S08]  /*00d0*/  LDC R0, c[0x0][0x3b0] ;  /* 0x0000ec00ff007b82 */ /* 0x000eb00000000800 */
[----:B------:R-:W3:Y:S01]  /*00e0*/  S2UR UR7, SR_CTAID.Y ;  /* 0x00000000000779c3 */ /* 0x000ee20000002600 */
[----:B-1----:R-:W-:Y:S01]  /*00f0*/  ISETP.GE.AND P1, PT, R2, UR8, PT ;  /* 0x0000000802007c0c */ /* 0x002fe2000bf26270 */
[----:B0-----:R-:W-:-:S06]  /*0100*/  USHF.L.U32 UR10, UR6, 0x7, URZ ;  /* 0x00000007060a7899 */ /* 0x001fcc00080006ff */
[----:B------:R-:W-:Y:S02]  /*0110*/  IMAD.U32 R27, RZ, RZ, UR10 ;  /* 0x0000000aff1b7e24 */ /* 0x000fe4000f8e00ff */
[----:B------:R-:W-:-:S03]  /*0120*/  VIADD R11, R3, UR10 ;  /* 0x0000000a030b7c36 */ /* 0x000fc60008000000 */
[----:B--2---:R-:W-:-:S04]  /*0130*/  VIADDMNMX R27, R27, 0x80, R0, PT ;  /* 0x000000801b1b7846 */ /* 0x004fc80003800100 */
[----:B------:R-:W-:-:S13]  /*0140*/  ISETP.GE.AND P0, PT, R11, R27, PT ;  /* 0x0000001b0b00720c */ /* 0x000fda0003f06270 */
[----:B---3--:R-:W-:Y:S05]  /*0150*/  @P0 BRA `(.L_x_349) ;  /* 0x0000000000480947 */ /* 0x008fea0003800000 */
[----:B------:R-:W0:Y:S01]  /*0160*/  LDCU.64 UR4, c[0x0][0x3c0] ;  /* 0x00007800ff0477ac */ /* 0x000e220008000a00 */
[----:B------:R-:W1:Y:S01]  /*0170*/  LDC.64 R4, c[0x0][0x380] ;  /* 0x0000e000ff047b82 */ /* 0x000e620000000a00 */
[----:B0-----:R-:W-:-:S04]  /*0180*/  ISETP.NE.U32.AND P0, PT, RZ, UR4, PT ;  /* 0x00000004ff007c0c */ /* 0x001fc8000bf05070 */
[----:B------:R-:W-:-:S13]  /*0190*/  ISETP.NE.AND.EX P0, PT, RZ, UR5, PT, P0 ;  /* 0x00000005ff007c0c */ /* 0x000fda000bf05300 */
[----:B------:R-:W0:Y:S02]  /*01a0*/  @P0 LDC.64 R6, c[0x0][0x3c0] ;  /* 0x0000f000ff060b82 */ /* 0x000e240000000a00 */
[----:B0-----:R-:W-:-:S06]  /*01b0*/  @P0 IMAD.WIDE.U32 R6, R11, 0x2, R6 ;  /* 0x000000020b060825 */ /* 0x001fcc00078e0006 */
[----:B------:R-:W2:Y:S01]  /*01c0*/  @P0 LDG.E.U16.CONSTANT R7, desc[UR12][R6.64] ;  /* 0x0000000c06070981 */ /* 0x000ea2000c1e9500 */
[----:B------:R-:W-:-:S04]  /*01d0*/  IMAD R9, R0, UR7, RZ ;  /* 0x0000000700097c24 */ /* 0x000fc8000f8e02ff */
[----:B-1----:R-:W-:-:S04]  /*01e0*/  IMAD.WIDE R4, R9, 0x2, R4 ;  /* 0x0000000209047825 */ /* 0x002fc800078e0204 */
[----:B--2---:R-:W-:-:S05]  /*01f0*/  @P0 IMAD.WIDE.U32 R8, R7, 0x2, R4 ;  /* 0x0000000207080825 */ /* 0x004fca00078e0004 */
[----:B------:R-:W2:Y:S01]  /*0200*/  @P0 LDG.E.U16.CONSTANT R10, desc[UR12][R8.64] ;  /* 0x0000000c080a0981 */ /* 0x000ea2000c1e9500 */
[----:B------:R-:W-:Y:S01]  /*0210*/  @!P0 IMAD.WIDE.U32 R4, R11, 0x2, R4 ;  /* 0x000000020b048825 */ /* 0x000fe200078e0004 */
[----:B------:R-:W0:Y:S01]  /*0220*/  S2UR UR5, SR_CgaCtaId ;  /* 0x00000000000579c3 */ /* 0x000e220000008800 */
[----:B------:R-:W-:-:S03]  /*0230*/  UMOV UR4, 0x400 ;  /* 0x0000040000047882 */ /* 0x000fc60000000000 */
[----:B------:R-:W2:Y:S01]  /*0240*/  @!P0 LDG.E.U16.CONSTANT R10, desc[UR12][R4.64] ;  /* 0x0000000c040a8981 */ /* 0x000ea2000c1e9500 */
[----:B0-----:R-:W-:-:S06]  /*0250*/  ULEA UR4, UR5, UR4, 0x18 ;  /* 0x0000000405047291 */ /* 0x001fcc000f8ec0ff */
[----:B------:R-:W-:-:S05]  /*0260*/  LEA R7, R3, UR4, 0x1 ;  /* 0x0000000403077c11 */ /* 0x000fca000f8e08ff */
[----:B--2---:R0:W-:Y:S02]  /*0270*/  STS.U16 [R7], R10 ;  /* 0x0000000a07007388 */ /* 0x0041e40000000400 */
.L_x_349:
[----:B------:R-:W-:Y:S05]  /*0280*/  BSYNC.RECONVERGENT B0 ;  /* 0x0000000000007941 */ /* 0x000fea0003800200 */
.L_x_348:
[----:B------:R-:W-:Y:S05]  /*0290*/  @P1 EXIT ;  /* 0x000000000000194d */ /* 0x000fea0003800000 */
[----:B------:R-:W1:Y:S01]  /*02a0*/  LDCU UR7, c[0x0][0x3b8] ;  /* 0x00007700ff0777ac */ /* 0x000e620008000800 */
[----:B0-----:R-:W-:Y:S01]  /*02b0*/  IABS R10, UR10 ;  /* 0x0000000a000a7c13 */ /* 0x001fe20008000000 */
[----:B------:R-:W0:Y:S01]  /*02c0*/  S2R R15, SR_CTAID.Y ;  /* 0x00000000000f7919 */ /* 0x000e220000002600 */
[----:B------:R-:W-:Y:S01]  /*02d0*/  IMAD.SHL.U32 R3, R3, 0x10, RZ ;  /* 0x0000001003037824 */ /* 0x000fe200078e00ff */
[----:B------:R-:W2:Y:S01]  /*02e0*/  LDCU.64 UR14, c[0x0][0x388] ;  /* 0x00007100ff0e77ac */ /* 0x000ea20008000a00 */
[----:B-1----:R-:W-:-:S05]  /*02f0*/  IMAD.U32 R4, RZ, RZ, UR7 ;  /* 0x00000007ff047e24 */ /* 0x002fca000f8e00ff */
[----:B------:R-:W-:-:S04]  /*0300*/  IABS R7, R4 ;  /* 0x0000000400077213 */ /* 0x000fc80000000000 */
[----:B------:R-:W1:Y:S08]  /*0310*/  I2F.RP R6, R7 ;  /* 0x0000000700067306 */ /* 0x000e700000209400 */
[----:B-1----:R-:W1:Y:S02]  /*0320*/  MUFU.RCP R6, R6 ;  /* 0x0000000600067308 */ /* 0x002e640000001000 */
[----:B-1----:R-:W-:-:S06]  /*0330*/  VIADD R4, R6, 0xffffffe ;  /* 0x0ffffffe06047836 */ /* 0x002fcc0000000000 */
[----:B------:R1:W3:Y:S02]  /*0340*/  F2I.FTZ.U32.TRUNC.NTZ R5, R4 ;  /* 0x0000000400057305 */ /* 0x0002e4000021f000 */
[----:B-1----:R-:W-:-:S05]  /*0350*/  IMAD.MOV.U32 R4, RZ, RZ, RZ ;  /* 0x000000ffff047224 */ /* 0x002fca00078e00ff */
[----:B------:R-:W-:Y:S01]  /*0360*/  R2UR UR4, R4 ;  /* 0x00000000040472ca */ /* 0x000fe200000e0000 */
[----:B---3--:R-:W-:Y:S01]  /*0370*/  IMAD.MOV R8, RZ, RZ, -R5 ;  /* 0x000000ffff087224 */ /* 0x008fe200078e0a05 */
[----:B------:R-:W-:-:S03]  /*0380*/  R2UR UR5, R5 ;  /* 0x00000000050572ca */ /* 0x000fc600000e0000 */
[----:B------:R-:W-:Y:S02]  /*0390*/  IMAD R9, R8, R7, RZ ;  /* 0x0000000708097224 */ /* 0x000fe400078e02ff */
[----:B------:R-:W-:-:S05]  /*03a0*/  IMAD.MOV.U32 R8, RZ, RZ, R10 ;  /* 0x000000ffff087224 */ /* 0x000fca00078e000a */
[----:B------:R-:W-:-:S03]  /*03b0*/  R2UR UR9, R8 ;  /* 0x00000000080972ca */ /* 0x000fc600000e0000 */
[----:B------:R-:W-:-:S05]  /*03c0*/  IMAD.HI.U32 R9, R5, R9, UR4 ;  /* 0x0000000405097e27 */ /* 0x000fca000f8e0009 */
[----:B------:R-:W-:Y:S02]  /*03d0*/  R2UR UR4, R9 ;  /* 0x00000000090472ca */ /* 0x000fe400000e0000 */
[----:B------:R-:W1:Y:S11]  /*03e0*/  LDC.64 R8, c[0x0][0x398] ;  /* 0x0000e600ff087b82 */ /* 0x000e760000000a00 */
[----:B------:R-:W-:-:S02]  /*03f0*/  UIMAD.WIDE.U32 UR4, UR4, UR9, URZ ;  /* 0x00000009040472a5 */ /* 0x000fc4000f8e00ff */
[----:B------:R-:W-:-:S04]  /*0400*/  ULOP3.LUT UR4, UR10, UR7, URZ, 0x3c, !UPT ;  /* 0x000000070a047292 */ /* 0x000fc8000f8e3cff */
[----:B------:R-:W-:-:S04]  /*0410*/  IMAD R4, RZ, RZ, -UR5 ;  /* 0x80000005ff047e24 */ /* 0x000fc8000f8e02ff */
        /* <DEDUP_REMOVED lines=8> */
[----:B------:R-:W3:Y:S01]  /*04a0*/  LDC.64 R4, c[0x0][0x390] ;  /* 0x0000e400ff047b82 */ /* 0x000ee20000000a00 */
[----:B------:R-:W-:-:S04]  /*04b0*/  SHF.R.S32.HI R7, RZ, 0x1f, R2 ;  /* 0x0000001fff077819 */ /* 0x000fc80000011402 */
[----:B------:R-:W-:-:S04]  /*04c0*/  LEA.HI R7, R7, R2, RZ, 0x3 ;  /* 0x0000000207077211 */ /* 0x000fc800078f18ff */
[----:B------:R-:W-:Y:S02]  /*04d0*/  SHF.R.S32.HI R25, RZ, 0x3, R7 ;  /* 0x00000003ff197819 */ /* 0x000fe40000011407 */
        /* <DEDUP_REMOVED lines=8> */
[----:B------:R-:W-:-:S05]  /*0560*/  IMAD.U32 R6, RZ, RZ, UR4 ;  /* 0x00000004ff067e24 */ /* 0x000fca000f8e00ff */
[----:B------:R-:W-:Y:S01]  /*0570*/  LEA.HI.SX32 R7, R6, R25, 0x1d ;  /* 0x0000001906077211 */ /* 0x000fe200078feaff */
[----:B------:R-:W4:Y:S04]  /*0580*/  LDCU.U8 UR4, c[0x0][0x3cc] ;  /* 0x00007980ff0477ac */ /* 0x000f280008000000 */
[----:B---3--:R-:W-:-:S05]  /*0590*/  IMAD.WIDE R4, R7, 0x4, R4 ;  /* 0x0000000407047825 */ /* 0x008fca00078e0204 */
[----:B------:R3:W5:Y:S01]  /*05a0*/  LDG.E.CONSTANT R10, desc[UR12][R4.64] ;  /* 0x0000000c040a7981 */ /* 0x000762000c1e9900 */
[----:B------:R-:W-:-:S04]  /*05b0*/  VIADD R7, R2, UR9 ;  /* 0x0000000902077c36 */ /* 0x000fc80008000000 */
[----:B-1----:R-:W-:-:S05]  /*05c0*/  IMAD.WIDE R8, R7, 0x2, R8 ;  /* 0x0000000207087825 */ /* 0x002fca00078e0208 */
[----:B------:R-:W2:Y:S04]  /*05d0*/  LDG.E.CONSTANT R6, desc[UR12][R8.64] ;  /* 0x0000000c08067981 */ /* 0x000ea8000c1e9900 */
[----:B------:R0:W2:Y:S01]  /*05e0*/  LDG.E.CONSTANT R7, desc[UR12][R8.64+0x4] ;  /* 0x0000040c08077981 */ /* 0x0000a2000c1e9900 */
[----:B----4-:R-:W-:Y:S01]  /*05f0*/  UPRMT UR4, UR4, 0x8880, URZ ;  /* 0x0000888004047896 */ /* 0x010fe200080000ff */
[----:B------:R-:W-:Y:S01]  /*0600*/  LOP3.LUT R3, R3, 0x10, RZ, 0xc0, !PT ;  /* 0x0000001003037812 */ /* 0x000fe200078ec0ff */
[----:B------:R-:W1:Y:S01]  /*0610*/  I2F.F16 R17, -0x40 ;  /* 0xffffffc000117906 */ /* 0x000e620000200c00 */
[----:B------:R-:W-:Y:S02]  /*0620*/  SHF.R.S32.HI R13, RZ, 0x1f, R2 ;  /* 0x0000001fff0d7819 */ /* 0x000fe40000011402 */
[----:B------:R-:W-:-:S02]  /*0630*/  CS2R R28, SRZ ;  /* 0x00000000001c7805 */ /* 0x000fc4000001ff00 */
[----:B------:R-:W-:Y:S01]  /*0640*/  ISETP.LE.AND P1, PT, R0, UR10, PT ;  /* 0x0000000a00007c0c */ /* 0x000fe2000bf23270 */
[----:B------:R-:W-:Y:S01]  /*0650*/  IMAD.MOV.U32 R30, RZ, RZ, RZ ;  /* 0x000000ffff1e7224 */ /* 0x000fe200078e00ff */
[----:B------:R-:W-:Y:S01]  /*0660*/  ISETP.NE.AND P0, PT, RZ, UR4, PT ;  /* 0x00000004ff007c0c */ /* 0x000fe2000bf05270 */
[----:B------:R-:W-:Y:S01]  /*0670*/  UIMAD UR4, UR6, UR8, URZ ;  /* 0x00000008060472a4 */ /* 0x000fe2000f8e02ff */
[----:B------:R-:W-:Y:S02]  /*0680*/  IMAD.MOV.U32 R33, RZ, RZ, RZ ;  /* 0x000000ffff217224 */ /* 0x000fe400078e00ff */
[----:B------:R-:W-:Y:S01]  /*0690*/  ISETP.NE.OR P0, PT, RZ, UR6, !P0 ;  /* 0x00000006ff007c0c */ /* 0x000fe2000c705670 */
[----:B------:R-:W-:Y:S01]  /*06a0*/  USHF.L.U32 UR4, UR4, 0x4, URZ ;  /* 0x0000000404047899 */ /* 0x000fe200080006ff */
[----:B-1----:R-:W-:-:S05]  /*06b0*/  R2UR UR11, R17 ;  /* 0x00000000110b72ca */ /* 0x002fca00000e0000 */
[----:B------:R-:W-:Y:S01]  /*06c0*/  IMAD.U32 R16, RZ, RZ, UR4 ;  /* 0x00000004ff107e24 */ /* 0x000fe2000f8e00ff */
[----:B------:R-:W-:-:S05]  /*06d0*/  IADD3 R14, P2, PT, R2, UR4, RZ ;  /* 0x00000004020e7c10 */ /* 0x000fca000ff5e0ff */
[----:B---3--:R-:W1:Y:S01]  /*06e0*/  @!P0 LDC.64 R4, c[0x0][0x3a0] ;  /* 0x0000e800ff048b82 */ /* 0x008e620000000a00 */
[----:B0-----:R-:W-:Y:S01]  /*06f0*/  @!P0 IMAD R9, R15, UR8, R2 ;  /* 0x000000080f098c24 */ /* 0x001fe2000f8e0202 */
[----:B------:R-:W-:-:S03]  /*0700*/  LEA.HI.X.SX32 R15, R16, R13, 0x1, P2 ;  /* 0x0000000d100f7211 */ /* 0x000fc600010f0eff */
[----:B-1----:R-:W-:-:S05]  /*0710*/  @!P0 IMAD.WIDE R4, R9, 0x2, R4 ;  /* 0x0000000209048825 */ /* 0x002fca00078e0204 */
[----:B------:R0:W-:Y:S01]  /*0720*/  @!P0 STG.E.64 desc[UR12][R4.64], RZ ;  /* 0x000000ff04008986 */ /* 0x0001e2000c101b0c */
[----:B------:R-:W-:Y:S01]  /*0730*/  BAR.SYNC.DEFER_BLOCKING 0x0 ;  /* 0x0000000000007b1d */ /* 0x000fe20000010000 */
[----:B-----5:R-:W-:-:S04]  /*0740*/  SHF.R.U32.HI R12, RZ, R3, R10 ;  /* 0x00000003ff0c7219 */ /* 0x020fc8000001160a */
[C---:B------:R-:W-:Y:S01]  /*0750*/  LEA.HI R8, R12.reuse, 0x1, RZ, 0x18 ;  /* 0x000000010c087811 */ /* 0x040fe200078fc0ff */
[C---:B------:R-:W-:Y:S01]  /*0760*/  VIADD R10, R12.reuse, 0x1 ;  /* 0x000000010c0a7836 */ /* 0x040fe20000000000 */
[C---:B------:R-:W-:Y:S02]  /*0770*/  LEA.HI R11, R12.reuse, 0x1, RZ, 0x1c ;  /* 0x000000010c0b7811 */ /* 0x040fe400078fe0ff */
[----:B------:R-:W-:Y:S02]  /*0780*/  LEA.HI R13, R12, 0x1, RZ, 0x14 ;  /* 0x000000010c0d7811 */ /* 0x000fe400078fa0ff */
[----:B------:R-:W-:Y:S02]  /*0790*/  LOP3.LUT R0, R8, 0xf, RZ, 0xc0, !PT ;  /* 0x0000000f08007812 */ /* 0x000fe400078ec0ff */
[----:B------:R-:W-:Y:S02]  /*07a0*/  LOP3.LUT R10, R10, 0xf, RZ, 0xc0, !PT ;  /* 0x0000000f0a0a7812 */ /* 0x000fe400078ec0ff */
[----:B--2---:R-:W-:Y:S01]  /*07b0*/  LEA R8, P2, R14, UR14, 0x2 ;  /* 0x0000000e0e087c11 */ /* 0x004fe2000f8410ff */
[----:B------:R1:W0:Y:S01]  /*07c0*/  I2F.F16 R12, R0 ;  /* 0x00000000000c7306 */ /* 0x0002220000200c00 */
[----:B------:R-:W-:-:S02]  /*07d0*/  LOP3.LUT R11, R11, 0xf, RZ, 0xc0, !PT ;  /* 0x0000000f0b0b7812 */ /* 0x000fc400078ec0ff */
[----:B------:R-:W-:Y:S02]  /*07e0*/  LOP3.LUT R13, R13, 0xf, RZ, 0xc0, !PT ;  /* 0x0000000f0d0d7812 */ /* 0x000fe400078ec0ff */
[----:B------:R-:W-:Y:S02]  /*07f0*/  LEA.HI.X R9, R14, UR15, R15, 0x2, P2 ;  /* 0x0000000f0e097c11 */ /* 0x000fe400090f140f */
[C-C-:B------:R-:W-:Y:S01]  /*0800*/  PRMT R24, R6.reuse, 0x5410, R6.reuse ;  /* 0x0000541006187816 */ /* 0x140fe20000000006 */
[----:B------:R2:W3:Y:S01]  /*0810*/  I2F.F16 R3, R10 ;  /* 0x0000000a00037306 */ /* 0x0004e20000200c00 */
[----:B------:R-:W-:Y:S02]  /*0820*/  PRMT R23, R6, 0x7632, R6 ;  /* 0x0000763206177816 */ /* 0x000fe40000000006 */
[C-C-:B------:R-:W-:Y:S02]  /*0830*/  PRMT R22, R7.reuse, 0x5410, R7.reuse ;  /* 0x0000541007167816 */ /* 0x140fe40000000007 */
[----:B------:R-:W-:-:S02]  /*0840*/  PRMT R21, R7, 0x7632, R7 ;  /* 0x0000763207157816 */ /* 0x000fc40000000007 */
[----:B-1----:R-:W-:Y:S01]  /*0850*/  LOP3.LUT R0, R0, 0xe400, RZ, 0xfc, !PT ;  /* 0x0000e40000007812 */ /* 0x002fe200078efcff */
[----:B------:R1:W4:Y:S01]  /*0860*/  I2F.F16 R2, R11 ;  /* 0x0000000b00027306 */ /* 0x0003220000200c00 */
[----:B--2---:R-:W-:Y:S01]  /*0870*/  LOP3.LUT R10, R10, 0xe400, RZ, 0xfc, !PT ;  /* 0x0000e4000a0a7812 */ /* 0x004fe200078efcff */
[----:B0-----:R-:W-:Y:S01]  /*0880*/  HADD2 R5, -R12.H0_H0, UR11.H0_H0 ;  /* 0x2000000b0c057e30 */ /* 0x001fe20008000900 */
[----:B------:R-:W-:Y:S02]  /*0890*/  LOP3.LUT R6, R13, 0xe400, RZ, 0xfc, !PT ;  /* 0x0000e4000d067812 */ /* 0x000fe400078efcff */
[----:B------:R-:W-:Y:S01]  /*08a0*/  PRMT R20, R10, 0x5410, R10 ;  /* 0x000054100a147816 */ /* 0x000fe2000000000a */
[----:B---3--:R-:W-:Y:S02]  /*08b0*/  HADD2 R7, -R3.H0_H0, UR11.H0_H0 ;  /* 0x2000000b03077e30 */ /* 0x008fe40008000900 */
[----:B------:R-:W0:Y:S01]  /*08c0*/  I2F.F16 R14, R13 ;  /* 0x0000000d000e7306 */ /* 0x000e220000200c00 */
[----:B-1----:R-:W-:-:S02]  /*08d0*/  LOP3.LUT R11, R11, 0xe400, RZ, 0xfc, !PT ;  /* 0x0000e4000b0b7812 */ /* 0x002fc400078efcff */
[----:B------:R-:W-:Y:S02]  /*08e0*/  PRMT R4, R0, 0x5410, R0 ;  /* 0x0000541000047816 */ /* 0x000fe40000000000 */
[----:B------:R-:W-:Y:S01]  /*08f0*/  PRMT R6, R6, 0x5410, R6 ;  /* 0x0000541006067816 */ /* 0x000fe20000000006 */
[----:B----4-:R-:W-:Y:S01]  /*0900*/  HADD2 R3, -R2.H0_H0, UR11.H0_H0 ;  /* 0x2000000b02037e30 */ /* 0x010fe20008000900 */
[----:B------:R-:W-:Y:S01]  /*0910*/  PRMT R2, R11, 0x5410, R11 ;  /* 0x000054100b027816 */ /* 0x000fe2000000000b */
[----:B0-----:R-:W-:Y:S01]  /*0920*/  HADD2 R14, -R14.H0_H0, UR11.H0_H0 ;  /* 0x2000000b0e0e7e30 */ /* 0x001fe20008000900 */
[----:B------:R-:W-:Y:S06]  /*0930*/  @P1 BRA `(.L_x_350) ;  /* 0x0000001400d41947 */ /* 0x000fec0003800000 */
[----:B------:R-:W0:Y:S01]  /*0940*/  S2UR UR8, SR_CgaCtaId ;  /* 0x00000000000879c3 */ /* 0x000e220000008800 */
[----:B------:R-:W-:Y:S01]  /*0950*/  UIADD3 UR4, UPT, UPT, UR10, UR7, URZ ;  /* 0x000000070a047290 */ /* 0x000fe2000fffe0ff */
[----:B------:R-:W-:Y:S01]  /*0960*/  IMAD.MOV.U32 R0, RZ, RZ, R14 ;  /* 0x000000ffff007224 */ /* 0x000fe200078e000e */
[----:B------:R-:W-:Y:S01]  /*0970*/  CS2R R28, SRZ ;  /* 0x00000000001c7805 */ /* 0x000fe2000001ff00 */
[----:B------:R-:W-:Y:S01]  /*0980*/  IMAD.MOV.U32 R33, RZ, RZ, RZ ;  /* 0x000000ffff217224 */ /* 0x000fe200078e00ff */
[----:B------:R-:W-:Y:S01]  /*0990*/  UMOV UR6, 0x400 ;  /* 0x0000040000067882 */ /* 0x000fe20000000000 */
[----:B------:R-:W-:Y:S01]  /*09a0*/  IMAD.MOV.U32 R30, RZ, RZ, RZ ;  /* 0x000000ffff1e7224 */ /* 0x000fe200078e00ff */
[----:B------:R-:W1:Y:S01]  /*09b0*/  LDCU UR9, c[0x0][0x3ac] ;  /* 0x00007580ff0977ac */ /* 0x000e620008000800 */
[----:B------:R-:W-:Y:S01]  /*09c0*/  UMOV UR7, UR4 ;  /* 0x0000000400077c82 */ /* 0x000fe20008000000 */
[----:B0-----:R-:W-:-:S12]  /*09d0*/  ULEA UR6, UR8, UR6, 0x18 ;  /* 0x0000000608067291 */ /* 0x001fd8000f8ec0ff */
.L_x_352:
[----:B-1----:R-:W-:Y:S02]  /*09e0*/  UMOV UR8, UR9 ;  /* 0x0000000900087c82 */ /* 0x002fe40008000000 */
[----:B------:R-:W-:-:S04]  /*09f0*/  IMAD.U32 R35, RZ, RZ, UR8 ;  /* 0x00000008ff237e24 */ /* 0x000fc8000f8e00ff */
[----:B------:R-:W-:Y:S02]  /*0a00*/  IMAD.WIDE R34, R35, 0x4, R8 ;  /* 0x0000000423227825 */ /* 0x000fe400078e0208 */
[----:B------:R-:W5:Y:S04]  /*0a10*/  LDG.E.128.CONSTANT R8, desc[UR12][R8.64] ;  /* 0x0000000c08087981 */ /* 0x000f68000c1e9d00 */
[----:B------:R0:W5:Y:S01]  /*0a20*/  LDG.E.128.CONSTANT R12, desc[UR12][R34.64] ;  /* 0x0000000c220c7981 */ /* 0x000162000c1e9d00 */
[----:B------:R-:W-:-:S09]  /*0a30*/  UISETP.NE.AND UP0, UPT, UR10, UR7, UPT ;  /* 0x000000070a00728c */ /* 0x000fd2000bf05270 */
[----:B0-----:R-:W-:Y:S05]  /*0a40*/  BRA.U UP0, `(.L_x_351) ;  /* 0x0000000100c47547 */ /* 0x001fea000b800000 */
        /* <DEDUP_REMOVED lines=11> */
[----:B-1----:R-:W-:-:S04]  /*0b00*/  IMAD R7, R7, 0x80, R6 ;  /* 0x0000008007077824 */ /* 0x002fc800078e0206 */
[----:B------:R-:W-:-:S04]  /*0b10*/  IMAD.U32 R7, R7, 0x4, R0 ;  /* 0x0000000407077824 */ /* 0x000fc800078e0000 */
[----:B0-----:R-:W-:-:S05]  /*0b20*/  IMAD.WIDE R2, R7, 0x2, R2 ;  /* 0x0000000207027825 */ /* 0x001fca00078e0202 */
[----:B------:R-:W3:Y:S04]  /*0b30*/  LDG.E.CONSTANT R23, desc[UR12][R2.64] ;  /* 0x0000000c02177981 */ /* 0x000ee8000c1e9900 */
[----:B------:R0:W4:Y:S01]  /*0b40*/  LDG.E.CONSTANT R21, desc[UR12][R2.64+0x4] ;  /* 0x0000040c02157981 */ /* 0x000122000c1e9900 */
[----:B------:R-:W-:Y:S01]  /*0b50*/  IMAD.SHL.U32 R6, R6, 0x10, RZ ;  /* 0x0000001006067824 */ /* 0x000fe200078e00ff */
[----:B------:R-:W-:Y:S01]  /*0b60*/  UIADD3 UR5, UPT, UPT, UR5, 0x1, URZ ;  /* 0x0000000105057890 */ /* 0x000fe2000fffe0ff */
[----:B------:R-:W-:-:S03]  /*0b70*/  UMOV UR7, UR4 ;  /* 0x0000000400077c82 */ /* 0x000fc60008000000 */
[----:B------:R-:W-:-:S04]  /*0b80*/  LOP3.LUT R7, R6, 0x10, RZ, 0xc0, !PT ;  /* 0x0000001006077812 */ /* 0x000fc800078ec0ff */
[----:B--2---:R-:W-:-:S04]  /*0b90*/  SHF.R.U32.HI R0, RZ, R7, R4 ;  /* 0x00000007ff007219 */ /* 0x004fc80000011604 */
[C---:B------:R-:W-:Y:S01]  /*0ba0*/  LEA.HI R4, R0.reuse, 0x1, RZ, 0x1c ;  /* 0x0000000100047811 */ /* 0x040fe200078fe0ff */
[C---:B------:R-:W-:Y:S01]  /*0bb0*/  VIADD R6, R0.reuse, 0x1 ;  /* 0x0000000100067836 */ /* 0x040fe20000000000 */
[C---:B------:R-:W-:Y:S02]  /*0bc0*/  LEA.HI R16, R0.reuse, 0x1, RZ, 0x18 ;  /* 0x0000000100107811 */ /* 0x040fe400078fc0ff */
[----:B0-----:R-:W-:Y:S02]  /*0bd0*/  LEA.HI R2, R0, 0x1, RZ, 0x14 ;  /* 0x0000000100027811 */ /* 0x001fe400078fa0ff */
[----:B------:R-:W-:Y:S02]  /*0be0*/  LOP3.LUT R4, R4, 0xf, RZ, 0xc0, !PT ;  /* 0x0000000f04047812 */ /* 0x000fe400078ec0ff */
[----:B------:R-:W-:Y:S02]  /*0bf0*/  LOP3.LUT R16, R16, 0xf, RZ, 0xc0, !PT ;  /* 0x0000000f10107812 */ /* 0x000fe400078ec0ff */
[----:B------:R-:W-:Y:S01]  /*0c00*/  LOP3.LUT R6, R6, 0xf, RZ, 0xc0, !PT ;  /* 0x0000000f06067812 */ /* 0x000fe200078ec0ff */
[----:B------:R0:W1:Y:S01]  /*0c10*/  I2F.F16 R5, R4 ;  /* 0x0000000400057306 */ /* 0x0000620000200c00 */
[----:B------:R-:W-:-:S02]  /*0c20*/  LOP3.LUT R17, R2, 0xf, RZ, 0xc0, !PT ;  /* 0x0000000f02117812 */ /* 0x000fc400078ec0ff */
[----:B------:R-:W-:Y:S02]  /*0c30*/  LOP3.LUT R20, R6, 0xe400, RZ, 0xfc, !PT ;  /* 0x0000e40006147812 */ /* 0x000fe400078efcff */
[----:B------:R-:W-:Y:S02]  /*0c40*/  LOP3.LUT R2, R4, 0xe400, RZ, 0xfc, !PT ;  /* 0x0000e40004027812 */ /* 0x000fe400078efcff */
[----:B------:R-:W-:Y:S01]  /*0c50*/  PRMT R20, R20, 0x5410, R20 ;  /* 0x0000541014147816 */ /* 0x000fe20000000014 */
[----:B------:R-:W2:Y:S01]  /*0c60*/  I2F.F16 R0, R16 ;  /* 0x0000001000007306 */ /* 0x000ea20000200c00 */
[----:B0-----:R-:W-:Y:S02]  /*0c70*/  LOP3.LUT R4, R16, 0xe400, RZ, 0xfc, !PT ;  /* 0x0000e40010047812 */ /* 0x001fe400078efcff */
[C-C-:B---3--:R-:W-:Y:S02]  /*0c80*/  PRMT R24, R23.reuse, 0x5410, R23.reuse ;  /* 0x0000541017187816 */ /* 0x148fe40000000017 */
[----:B------:R-:W-:Y:S01]  /*0c90*/  PRMT R23, R23, 0x7632, R23 ;  /* 0x0000763217177816 */ /* 0x000fe20000000017 */
[----:B-1----:R-:W-:-:S02]  /*0ca0*/  HADD2 R3, -R5.H0_H0, UR11.H0_H0 ;  /* 0x2000000b05037e30 */ /* 0x002fc40008000900 */
[----:B------:R0:W1:Y:S01]  /*0cb0*/  I2F.F16 R7, R6 ;  /* 0x0000000600077306 */ /* 0x0000620000200c00 */
[C-C-:B----4-:R-:W-:Y:S02]  /*0cc0*/  PRMT R22, R21.reuse, 0x5410, R21.reuse ;  /* 0x0000541015167816 */ /* 0x150fe40000000015 */
[----:B------:R-:W-:Y:S02]  /*0cd0*/  PRMT R21, R21, 0x7632, R21 ;  /* 0x0000763215157816 */ /* 0x000fe40000000015 */
[----:B------:R-:W-:Y:S01]  /*0ce0*/  PRMT R2, R2, 0x5410, R2 ;  /* 0x0000541002027816 */ /* 0x000fe20000000002 */
[----:B--2---:R-:W-:Y:S02]  /*0cf0*/  HADD2 R5, -R0.H0_H0, UR11.H0_H0 ;  /* 0x2000000b00057e30 */ /* 0x004fe40008000900 */
[----:B------:R-:W2:Y:S01]  /*0d00*/  I2F.F16 R18, R17 ;  /* 0x0000001100127306 */ /* 0x000ea20000200c00 */
[----:B0-----:R-:W-:Y:S02]  /*0d10*/  LOP3.LUT R6, R17, 0xe400, RZ, 0xfc, !PT ;  /* 0x0000e40011067812 */ /* 0x001fe400078efcff */
[----:B------:R-:W-:-:S02]  /*0d20*/  PRMT R4, R4, 0x5410, R4 ;  /* 0x0000541004047816 */ /* 0x000fc40000000004 */
[----:B------:R-:W-:Y:S01]  /*0d30*/  PRMT R6, R6, 0x5410, R6 ;  /* 0x0000541006067816 */ /* 0x000fe20000000006 */
[----:B-1----:R-:W-:Y:S02]  /*0d40*/  HADD2 R7, -R7.H0_H0, UR11.H0_H0 ;  /* 0x2000000b07077e30 */ /* 0x002fe40008000900 */
[----:B--2---:R-:W-:-:S07]  /*0d50*/  HADD2 R0, -R18.H0_H0, UR11.H0_H0 ;  /* 0x2000000b12007e30 */ /* 0x004fce0008000900 */
.L_x_351:
[----:B------:R-:W0:Y:S01]  /*0d60*/  LDS.128 R16, [UR6] ;  /* 0x00000006ff107984 */ /* 0x000e220008000c00 */
[----:B-----5:R-:W-:Y:S02]  /*0d70*/  LOP3.LUT R36, R8, 0xf000f, RZ, 0xc0, !PT ;  /* 0x000f000f08247812 */ /* 0x020fe400078ec0ff */
[----:B------:R-:W-:Y:S02]  /*0d80*/  LOP3.LUT R31, R10, 0xf000f, RZ, 0xc0, !PT ;  /* 0x000f000f0a1f7812 */ /* 0x000fe400078ec0ff */
[----:B------:R-:W-:Y:S02]  /*0d90*/  LOP3.LUT R36, R36, 0x64006400, RZ, 0xfc, !PT ;  /* 0x6400640024247812 */ /* 0x000fe400078efcff */
[----:B------:R-:W-:Y:S02]  /*0da0*/  LOP3.LUT R31, R31, 0x64006400, RZ, 0xfc, !PT ;  /* 0x640064001f1f7812 */ /* 0x000fe400078efcff */
[----:B------:R-:W-:Y:S02]  /*0db0*/  LOP3.LUT R37, R9, 0xf000f, RZ, 0xc0, !PT ;  /* 0x000f000f09257812 */ /* 0x000fe400078ec0ff */
[----:B------:R-:W-:Y:S01]  /*0dc0*/  LOP3.LUT R32, R11, 0xf000f, RZ, 0xc0, !PT ;  /* 0x000f000f0b207812 */ /* 0x000fe200078ec0ff */
[----:B------:R-:W-:Y:S01]  /*0dd0*/  HFMA2 R36, R36, 1, 1, R20 ;  /* 0x3c003c0024247831 */ /* 0x000fe20000000014 */
[----:B------:R-:W-:Y:S01]  /*0de0*/  LOP3.LUT R37, R37, 0x64006400, RZ, 0xfc, !PT ;  /* 0x6400640025257812 */ /* 0x000fe200078efcff */
[----:B------:R-:W-:Y:S01]  /*0df0*/  HFMA2 R31, R31, 1, 1, R4 ;  /* 0x3c003c001f1f7831 */ /* 0x000fe20000000004 */
[----:B------:R-:W-:-:S03]  /*0e00*/  LOP3.LUT R32, R32, 0x64006400, RZ, 0xfc, !PT ;  /* 0x6400640020207812 */ /* 0x000fc600078efcff */
[----:B------:R-:W-:Y:S02]  /*0e10*/  HADD2 R37, R37, R2 ;  /* 0x0000000225257230 */ /* 0x000fe40000000000 */
[----:B------:R-:W-:Y:S02]  /*0e20*/  HADD2 R32, R32, R6 ;  /* 0x0000000620207230 */ /* 0x000fe40000000000 */
[-C--:B0-----:R-:W-:Y:S02]  /*0e30*/  HFMA2 R36, R36, R16.reuse, RZ ;  /* 0x0000001024247231 */ /* 0x081fe400000000ff */
[-C--:B------:R-:W-:Y:S02]  /*0e40*/  HFMA2 R37, R37, R16.reuse, RZ.H0_H0 ;  /* 0x0000001025257231 */ /* 0x080fe400000400ff */
[-C--:B------:R-:W-:Y:S02]  /*0e50*/  HFMA2 R31, R31, R16.reuse, RZ ;  /* 0x000000101f1f7231 */ /* 0x080fe400000000ff */
[----:B------:R-:W-:Y:S01]  /*0e60*/  HFMA2 R32, R32, R16, RZ.H0_H0 ;  /* 0x0000001020207231 */ /* 0x000fe200000400ff */
[----:B------:R-:W-:-:S02]  /*0e70*/  LOP3.LUT R16, R8, 0xf000f0, RZ, 0xc0, !PT ;  /* 0x00f000f008107812 */ /* 0x000fc400078ec0ff */
[----:B------:R-:W-:Y:S02]  /*0e80*/  SHF.R.U32.HI R8, RZ, 0x8, R8 ;  /* 0x00000008ff087819 */ /* 0x000fe40000011608 */
[----:B------:R-:W-:-:S05]  /*0e90*/  LOP3.LUT R16, R16, 0x64006400, RZ, 0xfc, !PT ;  /* 0x6400640010107812 */ /* 0x000fca00078efcff */
[----:B------:R-:W-:-:S04]  /*0ea0*/  HFMA2 R16, R16, 0.0625, 0.0625, R7 ;  /* 0x2c002c0010107831 */ /* 0x000fc80000000007 */
[----:B------:R-:W-:Y:S01]  /*0eb0*/  HFMA2 R36, R16, R17, R36 ;  /* 0x0000001110247231 */ /* 0x000fe20000000024 */
[----:B------:R-:W-:Y:S02]  /*0ec0*/  LOP3.LUT R16, R9, 0xf000f0, RZ, 0xc0, !PT ;  /* 0x00f000f009107812 */ /* 0x000fe400078ec0ff */
        /* <DEDUP_REMOVED lines=14> */
[C---:B------:R-:W-:Y:S02]  /*0fb0*/  LOP3.LUT R16, R8.reuse, 0xf000f, RZ, 0xc0, !PT ;  /* 0x000f000f08107812 */ /* 0x040fe400078ec0ff */
[----:B------:R-:W-:Y:S02]  /*0fc0*/  LOP3.LUT R8, R8, 0xf000f0, RZ, 0xc0, !PT ;  /* 0x00f000f008087812 */ /* 0x000fe400078ec0ff */
[----:B------:R-:W-:Y:S02]  /*0fd0*/  LOP3.LUT R17, R16, 0x64006400, RZ, 0xfc, !PT ;  /* 0x6400640010117812 */ /* 0x000fe400078efcff */
[C---:B------:R-:W-:Y:S02]  /*0fe0*/  LOP3.LUT R16, R9.reuse, 0xf000f, RZ, 0xc0, !PT ;  /* 0x000f000f09107812 */ /* 0x040fe400078ec0ff */
[----:B------:R-:W-:Y:S01]  /*0ff0*/  LOP3.LUT R8, R8, 0x64006400, RZ, 0xfc, !PT ;  /* 0x6400640008087812 */ /* 0x000fe200078efcff */
[----:B------:R-:W-:Y:S01]  /*1000*/  HADD2 R17, R17, R20 ;  /* 0x0000001411117230 */ /* 0x000fe20000000000 */
[----:B------:R-:W-:-:S03]  /*1010*/  LOP3.LUT R9, R9, 0xf000f0, RZ, 0xc0, !PT ;  /* 0x00f000f009097812 */ /* 0x000fc600078ec0ff */
[----:B------:R-:W-:Y:S01]  /*1020*/  HFMA2 R36, R17, R18, R36 ;  /* 0x0000001211247231 */ /* 0x000fe20000000024 */
[----:B------:R-:W-:Y:S02]  /*1030*/  LOP3.LUT R17, R16, 0x64006400, RZ, 0xfc, !PT ;  /* 0x6400640010117812 */ /* 0x000fe400078efcff */
[C---:B------:R-:W-:Y:S02]  /*1040*/  LOP3.LUT R16, R10.reuse, 0xf000f, RZ, 0xc0, !PT ;  /* 0x000f000f0a107812 */ /* 0x040fe400078ec0ff */
[----:B------:R-:W-:Y:S01]  /*1050*/  LOP3.LUT R10, R10, 0xf000f0, RZ, 0xc0, !PT ;  /* 0x00f000f00a0a7812 */ /* 0x000fe200078ec0ff */
[----:B------:R-:W-:-:S03]  /*1060*/  HADD2 R17, R17, R2 ;  /* 0x0000000211117230 */ /* 0x000fc60000000000 */
[----:B------:R-:W-:Y:S01]  /*1070*/  LOP3.LUT R10, R10, 0x64006400, RZ, 0xfc, !PT ;  /* 0x640064000a0a7812 */ /* 0x000fe200078efcff */
[----:B------:R-:W-:Y:S01]  /*1080*/  HFMA2 R37, R17, R18, R37 ;  /* 0x0000001211257231 */ /* 0x000fe20000000025 */
[----:B------:R-:W-:Y:S02]  /*1090*/  LOP3.LUT R17, R16, 0x64006400, RZ, 0xfc, !PT ;  /* 0x6400640010117812 */ /* 0x000fe400078efcff */
[C---:B------:R-:W-:Y:S02]  /*10a0*/  LOP3.LUT R16, R11.reuse, 0xf000f, RZ, 0xc0, !PT ;  /* 0x000f000f0b107812 */ /* 0x040fe400078ec0ff */
[----:B------:R-:W-:Y:S01]  /*10b0*/  LOP3.LUT R11, R11, 0xf000f0, RZ, 0xc0, !PT ;  /* 0x00f000f00b0b7812 */ /* 0x000fe200078ec0ff */
[----:B------:R-:W-:Y:S02]  /*10c0*/  HFMA2 R10, R10, 0.0625, 0.0625, R5 ;  /* 0x2c002c000a0a7831 */ /* 0x000fe40000000005 */
[----:B------:R-:W-:Y:S01]  /*10d0*/  HFMA2 R17, R17, 1, 1, R4 ;  /* 0x3c003c0011117831 */ /* 0x000fe20000000004 */
[----:B------:R-:W-:-:S05]  /*10e0*/  LOP3.LUT R11, R11, 0x64006400, RZ, 0xfc, !PT ;  /* 0x640064000b0b7812 */ /* 0x000fca00078efcff */
[----:B------:R-:W-:Y:S02]  /*10f0*/  HFMA2 R11, R11, 0.0625, 0.0625, R0 ;  /* 0x2c002c000b0b7831 */ /* 0x000fe40000000000 */
[----:B------:R-:W-:Y:S01]  /*1100*/  HFMA2 R31, R17, R18, R31 ;  /* 0x00000012111f7231 */ /* 0x000fe2000000001f */
[----:B------:R-:W-:-:S05]  /*1110*/  LOP3.LUT R17, R16, 0x64006400, RZ, 0xfc, !PT ;  /* 0x6400640010117812 */ /* 0x000fca00078efcff */
[----:B------:R-:W-:Y:S02]  /*1120*/  HADD2 R16, R17, R6 ;  /* 0x0000000611107230 */ /* 0x000fe40000000000 */
[----:B------:R-:W-:Y:S02]  /*1130*/  HFMA2 R31, R10, R19, R31 ;  /* 0x000000130a1f7231 */ /* 0x000fe4000000001f */
[----:B------:R-:W-:Y:S02]  /*1140*/  HFMA2 R32, R16, R18, R32 ;  /* 0x0000001210207231 */ /* 0x000fe40000000020 */
[----:B------:R-:W-:Y:S01]  /*1150*/  HFMA2 R18, R8, 0.0625, 0.0625, R7 ;  /* 0x2c002c0008127831 */ /* 0x000fe20000000007 */
[----:B------:R-:W-:-:S05]  /*1160*/  LOP3.LUT R8, R9, 0x64006400, RZ, 0xfc, !PT ;  /* 0x6400640009087812 */ /* 0x000fca00078efcff */
[----:B------:R-:W-:Y:S02]  /*1170*/  HFMA2 R16, R8, 0.0625, 0.0625, R3 ;  /* 0x2c002c0008107831 */ /* 0x000fe40000000003 */
[-C--:B------:R-:W-:Y:S01]  /*1180*/  HFMA2 R17, R18, R19.reuse, R36 ;  /* 0x0000001312117231 */ /* 0x080fe20000000024 */
[----:B------:R-:W-:Y:S02]  /*1190*/  LOP3.LUT R18, R12, 0xf000f, RZ, 0xc0, !PT ;  /* 0x000f000f0c127812 */ /* 0x000fe400078ec0ff */
[----:B------:R-:W-:Y:S01]  /*11a0*/  SHF.R.U32.HI R36, RZ, 0x8, R13 ;  /* 0x00000008ff247819 */ /* 0x000fe2000001160d */
[----:B------:R-:W-:Y:S02]  /*11b0*/  HFMA2 R17, R17, R24, R33 ;  /* 0x0000001811117231 */ /* 0x000fe40000000021 */
[-C--:B------:R-:W-:Y:S01]  /*11c0*/  HFMA2 R16, R16, R19.reuse, R37 ;  /* 0x0000001310107231 */ /* 0x080fe20000000025 */
[----:B------:R-:W-:Y:S01]  /*11d0*/  LOP3.LUT R33, R18, 0x64006400, RZ, 0xfc, !PT ;  /* 0x6400640012217812 */ /* 0x000fe200078efcff */
[----:B------:R-:W-:Y:S01]  /*11e0*/  HFMA2 R19, R11, R19, R32 ;  /* 0x000000130b137231 */ /* 0x000fe20000000020 */
[----:B------:R-:W-:Y:S01]  /*11f0*/  SHF.R.U32.HI R37, RZ, 0x8, R12 ;  /* 0x00000008ff257819 */ /* 0x000fe2000001160c */
[----:B------:R-:W0:Y:S01]  /*1200*/  LDS.128 R8, [UR6+0x10] ;  /* 0x00001006ff087984 */ /* 0x000e220008000c00 */
[----:B------:R-:W-:Y:S01]  /*1210*/  HFMA2 R16, R16, R23, R30 ;  /* 0x0000001710107231 */ /* 0x000fe2000000001e */
[----:B------:R-:W-:Y:S01]  /*1220*/  LOP3.LUT R30, R12, 0xf000f0, RZ, 0xc0, !PT ;  /* 0x00f000f00c1e7812 */ /* 0x000fe200078ec0ff */
[----:B------:R-:W-:Y:S01]  /*1230*/  HADD2 R18, R33, R20 ;  /* 0x0000001421127230 */ /* 0x000fe20000000000 */
[----:B------:R-:W-:-:S02]  /*1240*/  LOP3.LUT R12, R37, 0xf000f, RZ, 0xc0, !PT ;  /* 0x000f000f250c7812 */ /* 0x000fc400078ec0ff */
[----:B------:R-:W-:Y:S02]  /*1250*/  LOP3.LUT R30, R30, 0x64006400, RZ, 0xfc, !PT ;  /* 0x640064001e1e7812 */ /* 0x000fe400078efcff */
[----:B------:R-:W-:Y:S02]  /*1260*/  LOP3.LUT R33, R12, 0x64006400, RZ, 0xfc, !PT ;  /* 0x640064000c217812 */ /* 0x000fe400078efcff */
[----:B------:R-:W-:Y:S01]  /*1270*/  LOP3.LUT R12, R13, 0xf000f, RZ, 0xc0, !PT ;  /* 0x000f000f0d0c7812 */ /* 0x000fe200078ec0ff */
[----:B------:R-:W-:Y:S02]  /*1280*/  HFMA2 R30, R30, 0.0625, 0.0625, R7 ;  /* 0x2c002c001e1e7831 */ /* 0x000fe40000000007 */
[----:B------:R-:W-:Y:S01]  /*1290*/  HADD2 R33, R33, R20 ;  /* 0x0000001421217230 */ /* 0x000fe20000000000 */
[----:B------:R-:W-:-:S05]  /*12a0*/  LOP3.LUT R12, R12, 0x64006400, RZ, 0xfc, !PT ;  /* 0x640064000c0c7812 */ /* 0x000fca00078efcff */
[----:B------:R-:W-:Y:S02]  /*12b0*/  HFMA2 R12, R12, 1, 1, R2 ;  /* 0x3c003c000c0c7831 */ /* 0x000fe40000000002 */
[-C--:B0-----:R-:W-:Y:S02]  /*12c0*/  HFMA2 R18, R18, R8.reuse, RZ.H0_H0 ;  /* 0x0000000812127231 */ /* 0x081fe400000400ff */
[----:B------:R-:W-:Y:S02]  /*12d0*/  HFMA2 R12, R12, R8, RZ.H0_H0 ;  /* 0x000000080c0c7231 */ /* 0x000fe400000400ff */
[----:B------:R-:W-:-:S04]  /*12e0*/  HFMA2 R18, R30, R9, R18 ;  /* 0x000000091e127231 */ /* 0x000fc80000000012 */
[----:B------:R-:W-:Y:S01]  /*12f0*/  HFMA2 R33, R33, R10, R18 ;  /* 0x0000000a21217231 */ /* 0x000fe20000000012 */
[----:B------:R-:W-:-:S04]  /*1300*/  LOP3.LUT R18, R13, 0xf000f0, RZ, 0xc0, !PT ;  /* 0x00f000f00d127812 */ /* 0x000fc800078ec0ff */
[----:B------:R-:W-:-:S05]  /*1310*/  LOP3.LUT R18, R18, 0x64006400, RZ, 0xfc, !PT ;  /* 0x6400640012127812 */ /* 0x000fca00078efcff */
[----:B------:R-:W-:-:S04]  /*1320*/  HFMA2 R18, R18, 0.0625, 0.0625, R3 ;  /* 0x2c002c0012127831 */ /* 0x000fc80000000003 */
[----:B------:R-:W-:Y:S01]  /*1330*/  HFMA2 R18, R18, R9, R12 ;  /* 0x0000000912127231 */ /* 0x000fe2000000000c */
[----:B------:R-:W-:-:S04]  /*1340*/  LOP3.LUT R12, R36, 0xf000f, RZ, 0xc0, !PT ;  /* 0x000f000f240c7812 */ /* 0x000fc800078ec0ff */
[----:B------:R-:W-:Y:S02]  /*1350*/  LOP3.LUT R13, R12, 0x64006400, RZ, 0xfc, !PT ;  /* 0x640064000c0d7812 */ /* 0x000fe400078efcff */
[----:B------:R-:W-:-:S03]  /*1360*/  LOP3.LUT R12, R14, 0xf000f, RZ, 0xc0, !PT ;  /* 0x000f000f0e0c7812 */ /* 0x000fc600078ec0ff */
[----:B------:R-:W-:Y:S01]  /*1370*/  HADD2 R32, R13, R2 ;  /* 0x000000020d207230 */ /* 0x000fe20000000000 */
[----:B------:R-:W-:Y:S02]  /*1380*/  LOP3.LUT R13, R12, 0x64006400, RZ, 0xfc, !PT ;  /* 0x640064000c0d7812 */ /* 0x000fe400078efcff */
[----:B------:R-:W-:Y:S01]  /*1390*/  LOP3.LUT R12, R14, 0xf000f0, RZ, 0xc0, !PT ;  /* 0x00f000f00e0c7812 */ /* 0x000fe200078ec0ff */
[----:B------:R-:W-:Y:S01]  /*13a0*/  HFMA2 R32, R32, R10, R18 ;  /* 0x0000000a20207231 */ /* 0x000fe20000000012 */
[----:B------:R-:W-:Y:S01]  /*13b0*/  SHF.R.U32.HI R18, RZ, 0x8, R14 ;  /* 0x00000008ff127819 */ /* 0x000fe2000001160e */
[----:B------:R-:W-:Y:S01]  /*13c0*/  HFMA2 R13, R13, 1, 1, R4 ;  /* 0x3c003c000d0d7831 */ /* 0x000fe20000000004 */
[----:B------:R-:W-:-:S05]  /*13d0*/  LOP3.LUT R12, R12, 0x64006400, RZ, 0xfc, !PT ;  /* 0x640064000c0c7812 */ /* 0x000fca00078efcff */
[----:B------:R-:W-:Y:S01]  /*13e0*/  HFMA2 R30, R12, 0.0625, 0.0625, R5 ;  /* 0x2c002c000c1e7831 */ /* 0x000fe20000000005 */
[----:B------:R-:W-:Y:S01]  /*13f0*/  LOP3.LUT R12, R18, 0xf000f, RZ, 0xc0, !PT ;  /* 0x000f000f120c7812 */ /* 0x000fe200078ec0ff */
[----:B------:R-:W-:-:S04]  /*1400*/  HFMA2 R13, R13, R8, RZ.H0_H0 ;  /* 0x000000080d0d7231 */ /* 0x000fc800000400ff */
[----:B------:R-:W-:Y:S01]  /*1410*/  HFMA2 R30, R30, R9, R13 ;  /* 0x000000091e1e7231 */ /* 0x000fe2000000000d */
[----:B------:R-:W-:Y:S02]  /*1420*/  LOP3.LUT R13, R12, 0x64006400, RZ, 0xfc, !PT ;  /* 0x640064000c0d7812 */ /* 0x000fe400078efcff */
[----:B------:R-:W-:-:S03]  /*1430*/  LOP3.LUT R12, R15, 0xf000f, RZ, 0xc0, !PT ;  /* 0x000f000f0f0c7812 */ /* 0x000fc600078ec0ff */
[----:B------:R-:W-:-:S04]  /*1440*/  HADD2 R13, R13, R4 ;  /* 0x000000040d0d7230 */ /* 0x000fc80000000000 */
[----:B------:R-:W-:Y:S01]  /*1450*/  HFMA2 R30, R13, R10, R30 ;  /* 0x0000000a0d1e7231 */ /* 0x000fe2000000001e */
[----:B------:R-:W-:-:S05]  /*1460*/  LOP3.LUT R13, R12, 0x64006400, RZ, 0xfc, !PT ;  /* 0x640064000c0d7812 */ /* 0x000fca00078efcff */
[----:B------:R-:W-:-:S04]  /*1470*/  HFMA2 R13, R13, 1, 1, R6 ;  /* 0x3c003c000d0d7831 */ /* 0x000fc80000000006 */
[----:B------:R-:W-:Y:S01]  /*1480*/  HFMA2 R12, R13, R8, RZ ;  /* 0x000000080d0c7231 */ /* 0x000fe200000000ff */
[----:B------:R-:W-:-:S04]  /*1490*/  LOP3.LUT R8, R15, 0xf000f0, RZ, 0xc0, !PT ;  /* 0x00f000f00f087812 */ /* 0x000fc800078ec0ff */
[----:B------:R-:W-:Y:S02]  /*14a0*/  LOP3.LUT R13, R8, 0x64006400, RZ, 0xfc, !PT ;  /* 0x64006400080d7812 */ /* 0x000fe400078efcff */
[----:B------:R-:W-:-:S03]  /*14b0*/  SHF.R.U32.HI R8, RZ, 0x8, R15 ;  /* 0x00000008ff087819 */ /* 0x000fc6000001160f */
[----:B------:R-:W-:-:S04]  /*14c0*/  HFMA2 R13, R13, 0.0625, 0.0625, R0 ;  /* 0x2c002c000d0d7831 */ /* 0x000fc80000000000 */
[----:B------:R-:W-:Y:S01]  /*14d0*/  HFMA2 R12, R13, R9, R12 ;  /* 0x000000090d0c7231 */ /* 0x000fe2000000000c */
[----:B------:R-:W-:-:S04]  /*14e0*/  LOP3.LUT R9, R8, 0xf000f, RZ, 0xc0, !PT ;  /* 0x000f000f08097812 */ /* 0x000fc800078ec0ff */
[----:B------:R-:W-:-:S05]  /*14f0*/  LOP3.LUT R9, R9, 0x64006400, RZ, 0xfc, !PT ;  /* 0x6400640009097812 */ /* 0x000fca00078efcff */
[----:B------:R-:W-:-:S04]  /*1500*/  HADD2 R9, R9, R6 ;  /* 0x0000000609097230 */ /* 0x000fc80000000000 */
[----:B------:R-:W-:Y:S02]  /*1510*/  HFMA2 R10, R9, R10, R12 ;  /* 0x0000000a090a7231 */ /* 0x000fe4000000000c */
[----:B------:R-:W-:-:S04]  /*1520*/  IMAD.U32 R9, RZ, RZ, UR8 ;  /* 0x00000008ff097e24 */ /* 0x000fc8000f8e00ff */
[----:B------:R-:W-:-:S05]  /*1530*/  IMAD.WIDE R34, R9, 0x4, R34 ;  /* 0x0000000409227825 */ /* 0x000fca00078e0222 */
[----:B------:R-:W2:Y:S01]  /*1540*/  LDG.E.128.CONSTANT R12, desc[UR12][R34.64] ;  /* 0x0000000c220c7981 */ /* 0x000ea2000c1e9d00 */
[----:B------:R-:W-:Y:S01]  /*1550*/  LOP3.LUT R37, R37, 0xf000f0, RZ, 0xc0, !PT ;  /* 0x00f000f025257812 */ /* 0x000fe200078ec0ff */
[----:B------:R-:W-:Y:S01]  /*1560*/  HFMA2 R19, R19, R21, R28 ;  /* 0x0000001513137231 */ /* 0x000fe2000000001c */
[----:B------:R-:W-:Y:S01]  /*1570*/  LOP3.LUT R36, R36, 0xf000f0, RZ, 0xc0, !PT ;  /* 0x00f000f024247812 */ /* 0x000fe200078ec0ff */
[----:B------:R-:W-:Y:S01]  /*1580*/  HFMA2 R29, R31, R22, R29 ;  /* 0x000000161f1d7231 */ /* 0x000fe2000000001d */
[----:B------:R-:W-:Y:S02]  /*1590*/  LOP3.LUT R18, R18, 0xf000f0, RZ, 0xc0, !PT ;  /* 0x00f000f012127812 */ /* 0x000fe400078ec0ff */
[----:B------:R-:W-:Y:S02]  /*15a0*/  LOP3.LUT R37, R37, 0x64006400, RZ, 0xfc, !PT ;  /* 0x6400640025257812 */ /* 0x000fe400078efcff */
[----:B------:R-:W-:Y:S02]  /*15b0*/  LOP3.LUT R36, R36, 0x64006400, RZ, 0xfc, !PT ;  /* 0x6400640024247812 */ /* 0x000fe400078efcff */
[----:B------:R-:W-:-:S02]  /*15c0*/  LOP3.LUT R18, R18, 0x64006400, RZ, 0xfc, !PT ;  /* 0x6400640012127812 */ /* 0x000fc400078efcff */
[----:B------:R-:W-:Y:S01]  /*15d0*/  LOP3.LUT R8, R8, 0xf000f0, RZ, 0xc0, !PT ;  /* 0x00f000f008087812 */ /* 0x000fe200078ec0ff */
[----:B------:R-:W-:Y:S02]  /*15e0*/  HFMA2 R37, R37, 0.0625, 0.0625, R7 ;  /* 0x2c002c0025257831 */ /* 0x000fe40000000007 */
[----:B------:R-:W-:Y:S01]  /*15f0*/  HFMA2 R36, R36, 0.0625, 0.0625, R3 ;  /* 0x2c002c0024247831 */ /* 0x000fe20000000003 */
[----:B------:R-:W-:Y:S01]  /*1600*/  LOP3.LUT R9, R8, 0x64006400, RZ, 0xfc, !PT ;  /* 0x6400640008097812 */ /* 0x000fe200078efcff */
[----:B------:R-:W-:-:S04]  /*1610*/  HFMA2 R18, R18, 0.0625, 0.0625, R5 ;  /* 0x2c002c0012127831 */ /* 0x000fc80000000005 */
[----:B------:R-:W-:Y:S02]  /*1620*/  HFMA2 R9, R9, 0.0625, 0.0625, R0 ;  /* 0x2c002c0009097831 */ /* 0x000fe40000000000 */
[-C--:B------:R-:W-:Y:S02]  /*1630*/  HFMA2 R33, R37, R11.reuse, R33 ;  /* 0x0000000b25217231 */ /* 0x080fe40000000021 */
[-C--:B------:R-:W-:Y:S02]  /*1640*/  HFMA2 R30, R18, R11.reuse, R30 ;  /* 0x0000000b121e7231 */ /* 0x080fe4000000001e */
[-C--:B------:R-:W-:Y:S02]  /*1650*/  HFMA2 R32, R36, R11.reuse, R32 ;  /* 0x0000000b24207231 */ /* 0x080fe40000000020 */
[----:B------:R-:W-:Y:S02]  /*1660*/  HFMA2 R18, R9, R11, R10 ;  /* 0x0000000b09127231 */ /* 0x000fe4000000000a */
[----:B------:R-:W-:Y:S01]  /*1670*/  HFMA2 R17, R33, R24, R17 ;  /* 0x0000001821117231 */ /* 0x000fe20000000011 */
[----:B------:R-:W0:Y:S01]  /*1680*/  LDS.128 R8, [UR6+0x20] ;  /* 0x00002006ff087984 */ /* 0x000e220008000c00 */
[----:B------:R-:W-:Y:S01]  /*1690*/  HFMA2 R16, R32, R23, R16 ;  /* 0x0000001720107231 */ /* 0x000fe20000000010 */
[----:B--2---:R-:W-:-:S02]  /*16a0*/  LOP3.LUT R28, R12, 0xf000f, RZ, 0xc0, !PT ;  /* 0x000f000f0c1c7812 */ /* 0x004fc400078ec0ff */
[----:B------:R-:W-:Y:S02]  /*16b0*/  LOP3.LUT R32, R12, 0xf000f0, RZ, 0xc0, !PT ;  /* 0x00f000f00c207812 */ /* 0x000fe400078ec0ff */
[----:B------:R-:W-:Y:S02]  /*16c0*/  LOP3.LUT R33, R28, 0x64006400, RZ, 0xfc, !PT ;  /* 0x640064001c217812 */ /* 0x000fe400078efcff */
[----:B------:R-:W-:Y:S02]  /*16d0*/  LOP3.LUT R32, R32, 0x64006400, RZ, 0xfc, !PT ;  /* 0x6400640020207812 */ /* 0x000fe400078efcff */
[----:B------:R-:W-:Y:S01]  /*16e0*/  SHF.R.U32.HI R31, RZ, 0x8, R12 ;  /* 0x00000008ff1f7819 */ /* 0x000fe2000001160c */
[----:B------:R-:W-:Y:S01]  /*16f0*/  HADD2 R28, R33, R20 ;  /* 0x00000014211c7230 */ /* 0x000fe20000000000 */
[----:B------:R-:W-:Y:S02]  /*1700*/  SHF.R.U32.HI R37, RZ, 0x8, R14 ;  /* 0x00000008ff257819 */ /* 0x000fe4000001160e */
[----:B------:R-:W-:Y:S01]  /*1710*/  LOP3.LUT R12, R31, 0xf000f, RZ, 0xc0, !PT ;  /* 0x000f000f1f0c7812 */ /* 0x000fe200078ec0ff */
[----:B------:R-:W-:-:S02]  /*1720*/  HFMA2 R32, R32, 0.0625, 0.0625, R7 ;  /* 0x2c002c0020207831 */ /* 0x000fc40000000007 */
[----:B0-----:R-:W-:Y:S01]  /*1730*/  HFMA2 R28, R28, R8, RZ.H0_H0 ;  /* 0x000000081c1c7231 */ /* 0x001fe200000400ff */
[----:B------:R-:W-:Y:S02]  /*1740*/  LOP3.LUT R33, R12, 0x64006400, RZ, 0xfc, !PT ;  /* 0x640064000c217812 */ /* 0x000fe400078efcff */
[C---:B------:R-:W-:Y:S01]  /*1750*/  LOP3.LUT R12, R13.reuse, 0xf000f, RZ, 0xc0, !PT ;  /* 0x000f000f0d0c7812 */ /* 0x040fe200078ec0ff */
[----:B------:R-:W-:Y:S02]  /*1760*/  HFMA2 R32, R32, R9, R28 ;  /* 0x0000000920207231 */ /* 0x000fe4000000001c */
[----:B------:R-:W-:Y:S01]  /*1770*/  HADD2 R28, R33, R20 ;  /* 0x00000014211c7230 */ /* 0x000fe20000000000 */
[----:B------:R-:W-:Y:S02]  /*1780*/  LOP3.LUT R33, R12, 0x64006400, RZ, 0xfc, !PT ;  /* 0x640064000c217812 */ /* 0x000fe400078efcff */
[----:B------:R-:W-:-:S03]  /*1790*/  LOP3.LUT R12, R13, 0xf000f0, RZ, 0xc0, !PT ;  /* 0x00f000f00d0c7812 */ /* 0x000fc600078ec0ff */
[----:B------:R-:W-:Y:S01]  /*17a0*/  HFMA2 R33, R33, 1, 1, R2 ;  /* 0x3c003c0021217831 */ /* 0x000fe20000000002 */
[----:B------:R-:W-:Y:S01]  /*17b0*/  LOP3.LUT R12, R12, 0x64006400, RZ, 0xfc, !PT ;  /* 0x640064000c0c7812 */ /* 0x000fe200078efcff */
[----:B------:R-:W-:Y:S01]  /*17c0*/  HFMA2 R28, R28, R10, R32 ;  /* 0x0000000a1c1c7231 */ /* 0x000fe20000000020 */
[----:B------:R-:W-:-:S03]  /*17d0*/  SHF.R.U32.HI R32, RZ, 0x8, R13 ;  /* 0x00000008ff207819 */ /* 0x000fc6000001160d */
[----:B------:R-:W-:Y:S02]  /*17e0*/  HFMA2 R12, R12, 0.0625, 0.0625, R3 ;  /* 0x2c002c000c0c7831 */ /* 0x000fe40000000003 */
[----:B------:R-:W-:-:S04]  /*17f0*/  HFMA2 R33, R33, R8, RZ.H0_H0 ;  /* 0x0000000821217231 */ /* 0x000fc800000400ff */
[----:B------:R-:W-:Y:S01]  /*1800*/  HFMA2 R36, R12, R9, R33 ;  /* 0x000000090c247231 */ /* 0x000fe20000000021 */
[----:B------:R-:W-:-:S04]  /*1810*/  LOP3.LUT R12, R32, 0xf000f, RZ, 0xc0, !PT ;  /* 0x000f000f200c7812 */ /* 0x000fc800078ec0ff */
[----:B------:R-:W-:Y:S02]  /*1820*/  LOP3.LUT R13, R12, 0x64006400, RZ, 0xfc, !PT ;  /* 0x640064000c0d7812 */ /* 0x000fe400078efcff */
[----:B------:R-:W-:-:S03]  /*1830*/  LOP3.LUT R12, R14, 0xf000f, RZ, 0xc0, !PT ;  /* 0x000f000f0e0c7812 */ /* 0x000fc600078ec0ff */
[----:B------:R-:W-:Y:S01]  /*1840*/  HADD2 R33, R13, R2 ;  /* 0x000000020d217230 */ /* 0x000fe20000000000 */
[----:B------:R-:W-:Y:S02]  /*1850*/  LOP3.LUT R13, R12, 0x64006400, RZ, 0xfc, !PT ;  /* 0x640064000c0d7812 */ /* 0x000fe400078efcff */
[----:B------:R-:W-:Y:S01]  /*1860*/  LOP3.LUT R12, R14, 0xf000f0, RZ, 0xc0, !PT ;  /* 0x00f000f00e0c7812 */ /* 0x000fe200078ec0ff */
[----:B------:R-:W-:Y:S02]  /*1870*/  HFMA2 R33, R33, R10, R36 ;  /* 0x0000000a21217231 */ /* 0x000fe40000000024 */
        /* <DEDUP_REMOVED lines=29> */
[----:B------:R-:W-:Y:S01]  /*1a50*/  LOP3.LUT R31, R31, 0x64006400, RZ, 0xfc, !PT ;  /* 0x640064001f1f7812 */ /* 0x000fe200078efcff */
[----:B------:R-:W-:Y:S01]  /*1a60*/  UIADD3 UR10, UPT, UPT, UR10, 0x20, URZ ;  /* 0x000000200a0a7890 */ /* 0x000fe2000fffe0ff */
[----:B------:R-:W-:Y:S01]  /*1a70*/  LOP3.LUT R37, R37, 0xf000f0, RZ, 0xc0, !PT ;  /* 0x00f000f025257812 */ /* 0x000fe200078ec0ff */
[----:B------:R-:W-:Y:S01]  /*1a80*/  UIADD3 UR4, UPT, UPT, UR4, 0x20, URZ ;  /* 0x0000002004047890 */ /* 0x000fe2000fffe0ff */
[----:B------:R-:W-:Y:S02]  /*1a90*/  LOP3.LUT R32, R32, 0x64006400, RZ, 0xfc, !PT ;  /* 0x6400640020207812 */ /* 0x000fe400078efcff */
[----:B------:R-:W-:Y:S01]  /*1aa0*/  LOP3.LUT R9, R8, 0xf000f0, RZ, 0xc0, !PT ;  /* 0x00f000f008097812 */ /* 0x000fe200078ec0ff */
[----:B------:R-:W-:Y:S01]  /*1ab0*/  HFMA2 R31, R31, 0.0625, 0.0625, R7 ;  /* 0x2c002c001f1f7831 */ /* 0x000fe20000000007 */
[----:B------:R-:W-:Y:S01]  /*1ac0*/  LOP3.LUT R8, R37, 0x64006400, RZ, 0xfc, !PT ;  /* 0x6400640025087812 */ /* 0x000fe200078efcff */
[----:B------:R-:W-:Y:S01]  /*1ad0*/  HFMA2 R32, R32, 0.0625, 0.0625, R3 ;  /* 0x2c002c0020207831 */ /* 0x000fe20000000003 */
[----:B------:R-:W-:-:S02]  /*1ae0*/  LOP3.LUT R9, R9, 0x64006400, RZ, 0xfc, !PT ;  /* 0x6400640009097812 */ /* 0x000fc400078efcff */
[----:B------:R-:W-:Y:S01]  /*1af0*/  ISETP.LE.AND P0, PT, R27, UR10, PT ;  /* 0x0000000a1b007c0c */ /* 0x000fe2000bf03270 */
[----:B------:R-:W-:Y:S02]  /*1b00*/  HFMA2 R8, R8, 0.0625, 0.0625, R5 ;  /* 0x2c002c0008087831 */ /* 0x000fe40000000005 */
[-C--:B------:R-:W-:Y:S02]  /*1b10*/  HFMA2 R28, R31, R11.reuse, R28 ;  /* 0x0000000b1f1c7231 */ /* 0x080fe4000000001c */
[----:B------:R-:W-:Y:S02]  /*1b20*/  HFMA2 R31, R9, 0.0625, 0.0625, R0 ;  /* 0x2c002c00091f7831 */ /* 0x000fe40000000000 */
[-C--:B------:R-:W-:Y:S02]  /*1b30*/  HFMA2 R33, R32, R11.reuse, R33 ;  /* 0x0000000b20217231 */ /* 0x080fe40000000021 */
[-C--:B------:R-:W-:Y:S02]  /*1b40*/  HFMA2 R36, R8, R11.reuse, R36 ;  /* 0x0000000b08247231 */ /* 0x080fe40000000024 */
[----:B------:R-:W-:-:S02]  /*1b50*/  HFMA2 R31, R31, R11, R10 ;  /* 0x0000000b1f1f7231 */ /* 0x000fc4000000000a */
[----:B------:R-:W-:Y:S01]  /*1b60*/  HFMA2 R17, R28, R24, R17 ;  /* 0x000000181c117231 */ /* 0x000fe20000000011 */
[----:B------:R-:W0:Y:S01]  /*1b70*/  LDS.128 R8, [UR6+0x30] ;  /* 0x00003006ff087984 */ /* 0x000e220008000c00 */
[----:B------:R-:W-:Y:S01]  /*1b80*/  HFMA2 R16, R33, R23, R16 ;  /* 0x0000001721107231 */ /* 0x000fe20000000010 */
[----:B------:R-:W-:Y:S01]  /*1b90*/  UIADD3 UR6, UPT, UPT, UR6, 0x40, URZ ;  /* 0x0000004006067890 */ /* 0x000fe2000fffe0ff */
[----:B------:R-:W-:Y:S02]  /*1ba0*/  HFMA2 R18, R31, R21, R18 ;  /* 0x000000151f127231 */ /* 0x000fe40000000012 */
[----:B------:R-:W-:Y:S01]  /*1bb0*/  HFMA2 R29, R36, R22, R29 ;  /* 0x00000016241d7231 */ /* 0x000fe2000000001d */
[C---:B--2---:R-:W-:Y:S02]  /*1bc0*/  LOP3.LUT R19, R12.reuse, 0xf000f, RZ, 0xc0, !PT ;  /* 0x000f000f0c137812 */ /* 0x044fe400078ec0ff */
[----:B------:R-:W-:Y:S02]  /*1bd0*/  LOP3.LUT R28, R12, 0xf000f0, RZ, 0xc0, !PT ;  /* 0x00f000f00c1c7812 */ /* 0x000fe400078ec0ff */
[----:B------:R-:W-:-:S02]  /*1be0*/  LOP3.LUT R19, R19, 0x64006400, RZ, 0xfc, !PT ;  /* 0x6400640013137812 */ /* 0x000fc400078efcff */
[----:B------:R-:W-:Y:S02]  /*1bf0*/  LOP3.LUT R28, R28, 0x64006400, RZ, 0xfc, !PT ;  /* 0x640064001c1c7812 */ /* 0x000fe400078efcff */
[----:B------:R-:W-:Y:S01]  /*1c00*/  LOP3.LUT R32, R14, 0xf000f0, RZ, 0xc0, !PT ;  /* 0x00f000f00e207812 */ /* 0x000fe200078ec0ff */
[----:B------:R-:W-:Y:S01]  /*1c10*/  HADD2 R19, R19, R20 ;  /* 0x0000001413137230 */ /* 0x000fe20000000000 */
[----:B------:R-:W-:Y:S01]  /*1c20*/  SHF.R.U32.HI R12, RZ, 0x8, R12 ;  /* 0x00000008ff0c7819 */ /* 0x000fe2000001160c */
[----:B------:R-:W-:Y:S01]  /*1c30*/  HFMA2 R30, R28, 0.0625, 0.0625, R7 ;  /* 0x2c002c001c1e7831 */ /* 0x000fe20000000007 */
[----:B------:R-:W-:Y:S02]  /*1c40*/  LOP3.LUT R28, R13, 0xf000f0, RZ, 0xc0, !PT ;  /* 0x00f000f00d1c7812 */ /* 0x000fe400078ec0ff */
[----:B------:R-:W-:Y:S01]  /*1c50*/  LOP3.LUT R32, R32, 0x64006400, RZ, 0xfc, !PT ;  /* 0x6400640020207812 */ /* 0x000fe200078efcff */
[----:B0-----:R-:W-:Y:S01]  /*1c60*/  HFMA2 R19, R19, R8, RZ ;  /* 0x0000000813137231 */ /* 0x001fe200000000ff */
[----:B------:R-:W-:-:S03]  /*1c70*/  LOP3.LUT R28, R28, 0x64006400, RZ, 0xfc, !PT ;  /* 0x640064001c1c7812 */ /* 0x000fc600078efcff */
[----:B------:R-:W-:Y:S02]  /*1c80*/  HFMA2 R32, R32, 0.0625, 0.0625, R5 ;  /* 0x2c002c0020207831 */ /* 0x000fe40000000005 */
[----:B------:R-:W-:Y:S02]  /*1c90*/  HFMA2 R28, R28, 0.0625, 0.0625, R3 ;  /* 0x2c002c001c1c7831 */ /* 0x000fe40000000003 */
[----:B------:R-:W-:Y:S01]  /*1ca0*/  HFMA2 R30, R30, R9, R19 ;  /* 0x000000091e1e7231 */ /* 0x000fe20000000013 */
[----:B------:R-:W-:Y:S02]  /*1cb0*/  LOP3.LUT R19, R13, 0xf000f, RZ, 0xc0, !PT ;  /* 0x000f000f0d137812 */ /* 0x000fe400078ec0ff */
[----:B------:R-:W-:Y:S02]  /*1cc0*/  SHF.R.U32.HI R13, RZ, 0x8, R13 ;  /* 0x00000008ff0d7819 */ /* 0x000fe4000001160d */
[----:B------:R-:W-:-:S05]  /*1cd0*/  LOP3.LUT R19, R19, 0x64006400, RZ, 0xfc, !PT ;  /* 0x6400640013137812 */ /* 0x000fca00078efcff */
[----:B------:R-:W-:-:S04]  /*1ce0*/  HADD2 R19, R19, R2 ;  /* 0x0000000213137230 */ /* 0x000fc80000000000 */
[----:B------:R-:W-:-:S04]  /*1cf0*/  HFMA2 R19, R19, R8, RZ.H0_H0 ;  /* 0x0000000813137231 */ /* 0x000fc800000400ff */
[----:B------:R-:W-:Y:S01]  /*1d00*/  HFMA2 R28, R28, R9, R19 ;  /* 0x000000091c1c7231 */ /* 0x000fe20000000013 */
[----:B------:R-:W-:Y:S02]  /*1d10*/  LOP3.LUT R19, R14, 0xf000f, RZ, 0xc0, !PT ;  /* 0x000f000f0e137812 */ /* 0x000fe400078ec0ff */
[----:B------:R-:W-:Y:S02]  /*1d20*/  SHF.R.U32.HI R14, RZ, 0x8, R14 ;  /* 0x00000008ff0e7819 */ /* 0x000fe4000001160e */
[----:B------:R-:W-:-:S05]  /*1d30*/  LOP3.LUT R19, R19, 0x64006400, RZ, 0xfc, !PT ;  /* 0x6400640013137812 */ /* 0x000fca00078efcff */
[----:B------:R-:W-:-:S04]  /*1d40*/  HADD2 R19, R19, R4 ;  /* 0x0000000413137230 */ /* 0x000fc80000000000 */
[----:B------:R-:W-:-:S04]  /*1d50*/  HFMA2 R19, R19, R8, RZ ;  /* 0x0000000813137231 */ /* 0x000fc800000000ff */
[----:B------:R-:W-:Y:S01]  /*1d60*/  HFMA2 R19, R32, R9, R19 ;  /* 0x0000000920137231 */ /* 0x000fe20000000013 */
[----:B------:R-:W-:-:S04]  /*1d70*/  LOP3.LUT R32, R15, 0xf000f, RZ, 0xc0, !PT ;  /* 0x000f000f0f207812 */ /* 0x000fc800078ec0ff */
[----:B------:R-:W-:Y:S02]  /*1d80*/  LOP3.LUT R37, R32, 0x64006400, RZ, 0xfc, !PT ;  /* 0x6400640020257812 */ /* 0x000fe400078efcff */
[----:B------:R-:W-:Y:S02]  /*1d90*/  LOP3.LUT R32, R15, 0xf000f0, RZ, 0xc0, !PT ;  /* 0x00f000f00f207812 */ /* 0x000fe400078ec0ff */
[----:B------:R-:W-:Y:S01]  /*1da0*/  SHF.R.U32.HI R15, RZ, 0x8, R15 ;  /* 0x00000008ff0f7819 */ /* 0x000fe2000001160f */
[----:B------:R-:W-:-:S04]  /*1db0*/  HADD2 R37, R37, R6 ;  /* 0x0000000625257230 */ /* 0x000fc80000000000 */
[----:B------:R-:W-:Y:S01]  /*1dc0*/  HFMA2 R8, R37, R8, RZ ;  /* 0x0000000825087231 */ /* 0x000fe200000000ff */
[----:B------:R-:W-:Y:S02]  /*1dd0*/  LOP3.LUT R37, R32, 0x64006400, RZ, 0xfc, !PT ;  /* 0x6400640020257812 */ /* 0x000fe400078efcff */
[----:B------:R-:W-:-:S03]  /*1de0*/  LOP3.LUT R32, R14, 0xf000f0, RZ, 0xc0, !PT ;  /* 0x00f000f00e207812 */ /* 0x000fc600078ec0ff */
[----:B------:R-:W-:Y:S01]  /*1df0*/  HFMA2 R37, R37, 0.0625, 0.0625, R0 ;  /* 0x2c002c0025257831 */ /* 0x000fe20000000000 */
[----:B------:R-:W-:-:S03]  /*1e00*/  LOP3.LUT R32, R32, 0x64006400, RZ, 0xfc, !PT ;  /* 0x6400640020207812 */ /* 0x000fc600078efcff */
[----:B------:R-:W-:Y:S01]  /*1e10*/  HFMA2 R9, R37, R9, R8 ;  /* 0x0000000925097231 */ /* 0x000fe20000000008 */
[C---:B------:R-:W-:Y:S01]  /*1e20*/  LOP3.LUT R8, R12.reuse, 0xf000f, RZ, 0xc0, !PT ;  /* 0x000f000f0c087812 */ /* 0x040fe200078ec0ff */
[----:B------:R-:W-:Y:S01]  /*1e30*/  HFMA2 R32, R32, 0.0625, 0.0625, R5 ;  /* 0x2c002c0020207831 */ /* 0x000fe20000000005 */
[----:B------:R-:W-:Y:S01]  /*1e40*/  LOP3.LUT R12, R12, 0xf000f0, RZ, 0xc0, !PT ;  /* 0x00f000f00c0c7812 */ /* 0x000fe200078ec0ff */
[----:B------:R-:W-:Y:S01]  /*1e50*/  IMAD.U32 R37, RZ, RZ, UR8 ;  /* 0x00000008ff257e24 */ /* 0x000fe2000f8e00ff */
[----:B------:R-:W-:Y:S02]  /*1e60*/  LOP3.LUT R33, R8, 0x64006400, RZ, 0xfc, !PT ;  /* 0x6400640008217812 */ /* 0x000fe400078efcff */
[----:B------:R-:W-:Y:S01]  /*1e70*/  LOP3.LUT R8, R13, 0xf000f, RZ, 0xc0, !PT ;  /* 0x000f000f0d087812 */ /* 0x000fe200078ec0ff */
[----:B------:R-:W-:Y:S01]  /*1e80*/  IMAD.WIDE R34, R37, 0x4, R34 ;  /* 0x0000000425227825 */ /* 0x000fe200078e0222 */
[----:B------:R-:W-:-:S03]  /*1e90*/  LOP3.LUT R13, R13, 0xf000f0, RZ, 0xc0, !PT ;  /* 0x00f000f00d0d7812 */ /* 0x000fc600078ec0ff */
[----:B------:R-:W-:Y:S01]  /*1ea0*/  HADD2 R33, R33, R20 ;  /* 0x0000001421217230 */ /* 0x000fe20000000000 */
[----:B------:R-:W-:-:S03]  /*1eb0*/  LOP3.LUT R12, R12, 0x64006400, RZ, 0xfc, !PT ;  /* 0x640064000c0c7812 */ /* 0x000fc600078efcff */
[----:B------:R-:W-:Y:S01]  /*1ec0*/  HFMA2 R30, R33, R10, R30 ;  /* 0x0000000a211e7231 */ /* 0x000fe2000000001e */
[----:B------:R-:W-:Y:S02]  /*1ed0*/  LOP3.LUT R33, R8, 0x64006400, RZ, 0xfc, !PT ;  /* 0x6400640008217812 */ /* 0x000fe400078efcff */
[----:B------:R-:W-:Y:S02]  /*1ee0*/  LOP3.LUT R8, R14, 0xf000f, RZ, 0xc0, !PT ;  /* 0x000f000f0e087812 */ /* 0x000fe400078ec0ff */
[----:B------:R-:W-:Y:S01]  /*1ef0*/  LOP3.LUT R14, R13, 0x64006400, RZ, 0xfc, !PT ;  /* 0x640064000d0e7812 */ /* 0x000fe200078efcff */
[----:B------:R-:W-:-:S04]  /*1f00*/  HADD2 R33, R33, R2 ;  /* 0x0000000221217230 */ /* 0x000fc80000000000 */
[----:B------:R-:W-:Y:S01]  /*1f10*/  HFMA2 R28, R33, R10, R28 ;  /* 0x0000000a211c7231 */ /* 0x000fe2000000001c */
[----:B------:R-:W-:Y:S01]  /*1f20*/  LOP3.LUT R33, R8, 0x64006400, RZ, 0xfc, !PT ;  /* 0x6400640008217812 */ /* 0x000fe200078efcff */
[----:B------:R-:W-:Y:S01]  /*1f30*/  HFMA2 R14, R14, 0.0625, 0.0625, R3 ;  /* 0x2c002c000e0e7831 */ /* 0x000fe20000000003 */
[C---:B------:R-:W-:Y:S02]  /*1f40*/  LOP3.LUT R8, R15.reuse, 0xf000f, RZ, 0xc0, !PT ;  /* 0x000f000f0f087812 */ /* 0x040fe400078ec0ff */
[----:B------:R-:W-:Y:S01]  /*1f50*/  LOP3.LUT R15, R15, 0xf000f0, RZ, 0xc0, !PT ;  /* 0x00f000f00f0f7812 */ /* 0x000fe200078ec0ff */
[----:B------:R-:W-:-:S03]  /*1f60*/  HFMA2 R33, R33, 1, 1, R4 ;  /* 0x3c003c0021217831 */ /* 0x000fc60000000004 */
[----:B------:R-:W-:Y:S01]  /*1f70*/  LOP3.LUT R13, R15, 0x64006400, RZ, 0xfc, !PT ;  /* 0x640064000f0d7812 */ /* 0x000fe200078efcff */
[----:B------:R-:W-:Y:S02]  /*1f80*/  HFMA2 R15, R12, 0.0625, 0.0625, R7 ;  /* 0x2c002c000c0f7831 */ /* 0x000fe40000000007 */
[-C--:B------:R-:W-:Y:S02]  /*1f90*/  HFMA2 R14, R14, R11.reuse, R28 ;  /* 0x0000000b0e0e7231 */ /* 0x080fe4000000001c */
[----:B------:R-:W-:Y:S01]  /*1fa0*/  HFMA2 R19, R33, R10, R19 ;  /* 0x0000000a21137231 */ /* 0x000fe20000000013 */
[----:B------:R-:W-:Y:S01]  /*1fb0*/  LOP3.LUT R33, R8, 0x64006400, RZ, 0xfc, !PT ;  /* 0x6400640008217812 */ /* 0x000fe200078efcff */
[----:B------:R-:W-:Y:S02]  /*1fc0*/  HFMA2 R13, R13, 0.0625, 0.0625, R0 ;  /* 0x2c002c000d0d7831 */ /* 0x000fe40000000000 */
[----:B------:R-:W-:Y:S02]  /*1fd0*/  IMAD.MOV.U32 R8, RZ, RZ, R34 ;  /* 0x000000ffff087224 */ /* 0x000fe400078e0022 */
[----:B------:R-:W-:-:S02]  /*1fe0*/  HFMA2 R12, R15, R11, R30 ;  /* 0x0000000b0f0c7231 */ /* 0x000fc4000000001e */
[----:B------:R-:W-:Y:S02]  /*1ff0*/  HADD2 R33, R33, R6 ;  /* 0x0000000621217230 */ /* 0x000fe40000000000 */
[----:B------:R-:W-:Y:S02]  /*2000*/  HFMA2 R30, R14, R23, R16 ;  /* 0x000000170e1e7231 */ /* 0x000fe40000000010 */
[----:B------:R-:W-:Y:S02]  /*2010*/  HFMA2 R10, R33, R10, R9 ;  /* 0x0000000a210a7231 */ /* 0x000fe40000000009 */
[----:B------:R-:W-:Y:S02]  /*2020*/  HFMA2 R33, R12, R24, R17 ;  /* 0x000000180c217231 */ /* 0x000fe40000000011 */
[----:B------:R-:W-:Y:S02]  /*2030*/  HFMA2 R19, R32, R11, R19 ;  /* 0x0000000b20137231 */ /* 0x000fe40000000013 */
[----:B------:R-:W-:-:S02]  /*2040*/  IMAD.MOV.U32 R9, RZ, RZ, R35 ;  /* 0x000000ffff097224 */ /* 0x000fc400078e0023 */
[----:B------:R-:W-:Y:S02]  /*2050*/  HFMA2 R10, R13, R11, R10 ;  /* 0x0000000b0d0a7231 */ /* 0x000fe4000000000a */
[----:B------:R-:W-:Y:S02]  /*2060*/  HFMA2 R29, R19, R22, R29 ;  /* 0x00000016131d7231 */ /* 0x000fe4000000001d */
[----:B------:R-:W-:Y:S01]  /*2070*/  HFMA2 R28, R10, R21, R18 ;  /* 0x000000150a1c7231 */ /* 0x000fe20000000012 */
[----:B------:R-:W-:Y:S06]  /*2080*/  @!P0 BRA `(.L_x_352) ;  /* 0xffffffe800548947 */ /* 0x000fec000383ffff */
.L_x_350:
[----:B------:R-:W0:Y:S01]  /*2090*/  S2R R0, SR_CTAID.X ;  /* 0x0000000000007919 */ /* 0x000e220000002500 */
[----:B------:R-:W1:Y:S01]  /*20a0*/  LDC.64 R2, c[0x0][0x3a0] ;  /* 0x0000e800ff027b82 */ /* 0x000e620000000a00 */
[----:B------:R-:W-:Y:S01]  /*20b0*/  HADD2 R33, R33.H0_H0, R33.H1_H1 ;  /* 0x3000002121217230 */ /* 0x000fe20000000800 */
[----:B------:R-:W0:Y:S01]  /*20c0*/  S2R R5, SR_TID.X ;  /* 0x0000000000057919 */ /* 0x000e220000002100 */
[----:B------:R-:W-:Y:S01]  /*20d0*/  HADD2 R30, R30.H0_H0, R30.H1_H1 ;  /* 0x3000001e1e1e7230 */ /* 0x000fe20000000800 */
[----:B------:R-:W2:Y:S04]  /*20e0*/  S2R R7, SR_CTAID.Y ;  /* 0x0000000000077919 */ /* 0x000ea80000002600 */
[----:B------:R-:W-:-:S05]  /*20f0*/  PRMT R33, R33, 0x5410, R30 ;  /* 0x0000541021217816 */ /* 0x000fca000000001e */
[----:B------:R-:W-:Y:S02]  /*2100*/  HMUL2 R33, R33, R26.H0_H0 ;  /* 0x2000001a21217232 */ /* 0x000fe40000000000 */
[----:B0-----:R-:W-:-:S04]  /*2110*/  IMAD R0, R0, 0x80, R5 ;  /* 0x0000008000007824 */ /* 0x001fc800078e0205 */
[----:B------:R-:W-:-:S04]  /*2120*/  IMAD.SHL.U32 R0, R0, 0x4, RZ ;  /* 0x0000000400007824 */ /* 0x000fc800078e00ff */
[----:B--2---:R-:W-:-:S04]  /*2130*/  IMAD R5, R7, UR8, R0 ;  /* 0x0000000807057c24 */ /* 0x004fc8000f8e0200 */
        /* <DEDUP_REMOVED lines=12> */
.L_x_356:
[----:B------:R-:W0:Y:S02]  /*2200*/  LDS R2, [R0] ;  /* 0x0000000000027984 */ /* 0x000e240000000800 */
[----:B0-----:R-:W-:-:S05]  /*2210*/  HFMA2 R3, R2, 1, 1, R33 ;  /* 0x3c003c0002037831 */ /* 0x001fca0000000021 */
[----:B------:R-:W0:Y:S02]  /*2220*/  ATOMS.CAST.SPIN P0, [R0], R2, R3 ;  /* 0x000000020000758d */ /* 0x000e240001800003 */
[----:B0-----:R-:W-:Y:S05]  /*2230*/  @!P0 BRA `(.L_x_356) ;  /* 0xfffffffc00f08947 */ /* 0x001fea000383ffff */
[----:B------:R-:W-:Y:S05]  /*2240*/  BRA `(.L_x_354) ;  /* 0x00000000000c7947 */ /* 0x000fea0003800000 */
.L_x_355:
[----:B------:R-:W2:Y:S02]  /*2250*/  LD.E R0, desc[UR12][R4.64] ;  /* 0x0000000c04007980 */ /* 0x000ea4000c101900 */
[----:B--2---:R-:W-:-:S05]  /*2260*/  IMAD.IADD R3, R33, 0x1, R0 ;  /* 0x0000000121037824 */ /* 0x004fca00078e0200 */
[----:B------:R0:W-:Y:S02]  /*2270*/  ST.E desc[UR12][R4.64], R3 ;  /* 0x0000000304007985 */ /* 0x0001e4000c10190c */
.L_x_354:
[----:B------:R-:W-:Y:S05]  /*2280*/  BSYNC.RECONVERGENT B0 ;  /* 0x0000000000007941 */ /* 0x000fea0003800200 */
.L_x_353:
[----:B------:R1:W-:Y:S02]  /*2290*/  ATOM.E.ADD.F16x2.RN.STRONG.GPU P0, RZ, desc[UR12][R4.64+0x4], R29 ;  /* 0x8000041d04ff79a2 */ /* 0x0003e4000c10e10c */
[----:B-1----:R-:W-:Y:S05]  /*22a0*/  @P0 EXIT ;  /* 0x000000000000094d */ /* 0x002fea0003800000 */
[----:B------:R-:W1:Y:S02]  /*22b0*/  QSPC.E.S P0, RZ, [R4+0x4] ;  /* 0x0000040004ff73aa */ /* 0x000e640000000500 */
[----:B-1----:R-:W-:Y:S05]  /*22c0*/  @!P0 BRA `(.L_x_357) ;  /* 0x00000000001c8947 */ /* 0x002fea0003800000 */
[----:B------:R-:W-:-:S05]  /*22d0*/  IMAD.MOV.U32 R2, RZ, RZ, R4 ;  /* 0x000000ffff027224 */ /* 0x000fca00078e0004 */
[----:B------:R-:W-:-:S07]  /*22e0*/  MOV R0, R2 ;  /* 0x0000000200007202 */ /* 0x000fce0000000f00 */
.L_x_358:
[----:B------:R-:W0:Y:S02]  /*22f0*/  LDS R2, [R0+0x4] ;  /* 0x0000040000027984 */ /* 0x000e240000000800 */
[----:B0-----:R-:W-:-:S05]  /*2300*/  HADD2 R3, R2, R29 ;  /* 0x0000001d02037230 */ /* 0x001fca0000000000 */
[----:B------:R-:W0:Y:S02]  /*2310*/  ATOMS.CAST.SPIN P0, [R0+0x4], R2, R3 ;  /* 0x000004020000758d */ /* 0x000e240001800003 */
[----:B0-----:R-:W-:Y:S05]  /*2320*/  @!P0 BRA `(.L_x_358) ;  /* 0xfffffffc00f08947 */ /* 0x001fea000383ffff */
[----:B------:R-:W-:Y:S05]  /*2330*/  EXIT ;  /* 0x000000000000794d */ /* 0x000fea0003800000 */
.L_x_357:
[----:B------:R-:W0:Y:S02]  /*2340*/  LD.E R0, desc[UR12][R4.64+0x4] ;  /* 0x0000040c04007980 */ /* 0x000e24000c101900 */
[----:B0-----:R-:W-:-:S05]  /*2350*/  IMAD.IADD R3, R29, 0x1, R0 ;  /* 0x000000011d037824 */ /* 0x001fca00078e0200 */
[----:B------:R-:W-:Y:S01]  /*2360*/  ST.E desc[UR12][R4.64+0x4], R3 ;  /* 0x0000040304007985 */ /* 0x000fe2000c10190c */
[----:B------:R-:W-:Y:S05]  /*2370*/  EXIT ;  /* 0x000000000000794d */ /* 0x000fea0003800000 */
.L_x_359:
        /* <DEDUP_REMOVED lines=16> */
.L_x_3294:


//--------------------- .text._Z28gemm_half_q_half_gptq_kernelILi8ELb1ELb0EEvPK6__halfPKjS4_S2_PS0_iiiiiPKtibS2_i --------------------------
	.section	.text._Z28gemm_half_q_half_gptq_kernelILi8ELb1ELb0EEvPK6__halfPKjS4_S2_PS0_iiiiiPKtibS2_i,"ax",@progbits
	.align	128
        .global         _Z28gemm_half_q_half_gptq_kernelILi8ELb1ELb0EEvPK6__halfPKjS4_S2_PS0_iiiiiPKtibS2_i
        .type           _Z28gemm_half_q_half_gptq_kernelILi8ELb1ELb0EEvPK6__halfPKjS4_S2_PS0_iiiiiPKtibS2_i,@function
        .size           _Z28gemm_half_q_half_gptq_kernelILi8ELb1ELb0EEvPK6__halfPKjS4_S2_PS0_iiiiiPKtibS2_i,(.L_x_3295 - _Z28gemm_half_q_half_gptq_kernelILi8ELb1ELb0EEvPK6__halfPKjS4_S2_PS0_iiiiiPKtibS2_i)
        .other          _Z28gemm_half_q_half_gptq_kernelILi8ELb1ELb0EEvPK6__halfPKjS4_S2_PS0_iiiiiPKtibS2_i,@"STO_CUDA_ENTRY STV_DEFAULT"
_Z28gemm_half_q_half_gptq_kernelILi8ELb1ELb0EEvPK6__halfPKjS4_S2_PS0_iiiiiPKtibS2_i:
.text._Z28gemm_half_q_half_gptq_kernelILi8ELb1ELb0EEvPK6__halfPKjS4_S2_PS0_iiiiiPKtibS2_i:
[----:B------:R-:W-:Y:S08]  /*0000*/  LDC R1, c[0x0][0x37c] ;  /* 0x0000df00ff017b82 */ /* 0x000ff00000000800 */
[----:B------:R-:W0:Y:S01]  /*0010*/  LDC R17, c[0x0][0x3d8] ;  /* 0x0000f600ff117b82 */ /* 0x000e220000000800 */
[----:B------:R-:W1:Y:S07]  /*0020*/  LDCU.64 UR8, c[0x0][0x358] ;  /* 0x00006b00ff0877ac */ /* 0x000e6e0008000a00 */
[----:B------:R-:W0:Y:S08]  /*0030*/  LDC.64 R8, c[0x0][0x3d0] ;  /* 0x0000f400ff087b82 */ /* 0x000e300000000a00 */
[----:B------:R-:W1:Y:S01]  /*0040*/  LDC.64 R6, c[0x0][0x3d0] ;  /* 0x0000f400ff067b82 */ /* 0x000e620000000a00 */
[----:B0-----:R-:W-:-:S04]  /*0050*/  IMAD.WIDE R8, R17, 0x2, R8 ;  /* 0x0000000211087825 */ /* 0x001fc800078e0208 */
[C---:B------:R-:W-:Y:S01]  /*0060*/  IMAD.WIDE R4, R17.reuse, 0x2, R8 ;  /* 0x0000000211047825 */ /* 0x040fe200078e0208 */
[----:B-1----:R-:W2:Y:S03]  /*0070*/  LDG.E.U16 R6, desc[UR8][R6.64] ;  /* 0x0000000806067981 */ /* 0x002ea6000c1e1500 */
        /* <DEDUP_REMOVED lines=12> */
[----:B-----5:R-:W-:-:S04]  /*0140*/  LOP3.LUT R19, R14, R10, R13, 0xfe, !PT ;  /* 0x0000000a0e137212 */ /* 0x020fc800078efe0d */
[----:B--2---:R-:W-:-:S04]  /*0150*/  LOP3.LUT R19, R6, R19, R16, 0xfe, !PT ;  /* 0x0000001306137212 */ /* 0x004fc800078efe10 */
[----:B---3--:R-:W-:Y:S01]  /*0160*/  LOP3.LUT R19, R5, R19, R8, 0xfe, !PT ;  /* 0x0000001305137212 */ /* 0x008fe200078efe08 */
[----:B------:R-:W0:Y:S03]  /*0170*/  S2R R10, SR_CTAID.X ;  /* 0x00000000000a7919 */ /* 0x000e260000002500 */
[----:B----4-:R-:W-:-:S04]  /*0180*/  LOP3.LUT R19, R19, R2, RZ, 0xfc, !PT ;  /* 0x0000000213137212 */ /* 0x010fc800078efcff */
[----:B------:R-:W-:-:S04]  /*0190*/  PRMT R0, R19, 0x9910, RZ ;  /* 0x0000991013007816 */ /* 0x000fc800000000ff */
[----:B------:R-:W-:-:S13]  /*01a0*/  ISETP.NE.AND P0, PT, R0, RZ, PT ;  /* 0x000000ff0000720c */ /* 0x000fda0003f05270 */
[----:B------:R-:W-:Y:S05]  /*01b0*/  @!P0 EXIT ;  /* 0x000000000000894d */ /* 0x000fea0003800000 */
[----:B------:R-:W1:Y:S01]  /*01c0*/  S2R R2, SR_CTAID.Z ;  /* 0x0000000000027919 */ /* 0x000e620000002700 */
[----:B------:R-:W2:Y:S01]  /*01d0*/  LDC R6, c[0x0][0x3b0] ;  /* 0x0000ec00ff067b82 */ /* 0x000ea20000000800 */
[----:B------:R-:W-:Y:S01]  /*01e0*/  BSSY.RECONVERGENT B0, `(.L_x_360) ;  /* 0x0000089000007945 */ /* 0x000fe20003800200 */
[----:B------:R-:W3:Y:S06]  /*01f0*/  S2R R5, SR_TID.X ;  /* 0x0000000000057919 */ /* 0x000eec0000002100 */
[----:B------:R-:W4:Y:S01]  /*0200*/  S2UR UR4, SR_CTAID.Y ;  /* 0x00000000000479c3 */ /* 0x000f220000002600 */
[C---:B-1----:R-:W-:Y:S01]  /*0210*/  LEA R3, R2.reuse, 0x80, 0x7 ;  /* 0x0000008002037811 */ /* 0x042fe200078e38ff */
[----:B----4-:R-:W-:Y:S01]  /*0220*/  USHF.L.U32 UR4, UR4, 0x3, URZ ;  /* 0x0000000304047899 */ /* 0x010fe200080006ff */
        /* <DEDUP_REMOVED lines=27> */
[----:B------:R-:W-:Y:S01]  /*03e0*/  IADD3 R9, P0, PT, R7, R4, RZ ;  /* 0x0000000407097210 */ /* 0x000fe20007f1e0ff */
[----:B------:R0:W2:Y:S02]  /*03f0*/  LDG.E.U16.CONSTANT R12, desc[UR8][R12.64] ;  /* 0x000000080c0c7981 */ /* 0x0000a4000c1e9500 */
[----:B------:R-:W-:Y:S01]  /*0400*/  IMAD.IADD R16, R5, 0x1, R6 ;  /* 0x0000000105107824 */ /* 0x000fe200078e0206 */
[----:B------:R-:W-:Y:S01]  /*0410*/  LEA.HI.X.SX32 R10, R4, RZ, 0x1, P0 ;  /* 0x000000ff040a7211 */ /* 0x000fe200000f0eff */
[----:B------:R1:W3:Y:S01]  /*0420*/  LDG.E.U16.CONSTANT R14, desc[UR8][R14.64] ;  /* 0x000000080e0e7981 */ /* 0x0002e2000c1e9500 */
[----:B------:R-:W-:Y:S02]  /*0430*/  IADD3 R4, P1, PT, R7, R5, RZ ;  /* 0x0000000507047210 */ /* 0x000fe40007f3e0ff */
        /* <DEDUP_REMOVED lines=10> */
[----:B0-----:R-:W-:-:S02]  /*04e0*/  IMAD.IADD R13, R16, 0x1, R6 ;  /* 0x00000001100d7824 */ /* 0x001fc400078e0206 */
[----:B------:R-:W5:Y:S01]  /*04f0*/  LDG.E.U16.CONSTANT R10, desc[UR8][R10.64] ;  /* 0x000000080a0a7981 */ /* 0x000f62000c1e9500 */
[----:B------:R-:W-:Y:S01]  /*0500*/  LEA.HI.X R5, R5, UR7, R20, 0x1, P0 ;  /* 0x0000000705057c11 */ /* 0x000fe200080f0c14 */
[----:B------:R-:W-:Y:S01]  /*0510*/  IMAD.IADD R20, R13, 0x1, R6 ;  /* 0x000000010d147824 */ /* 0x000fe200078e0206 */
[C---:B------:R-:W-:Y:S02]  /*0520*/  IADD3 R19, P0, PT, R7.reuse, R16, RZ ;  /* 0x0000001007137210 */ /* 0x040fe40007f1e0ff */
[----:B------:R-:W-:Y:S01]  /*0530*/  IADD3 R17, P1, PT, R7, R13, RZ ;  /* 0x0000000d07117210 */ /* 0x000fe20007f3e0ff */
[----:B------:R-:W5:Y:S01]  /*0540*/  LDG.E.U16.CONSTANT R4, desc[UR8][R4.64] ;  /* 0x0000000804047981 */ /* 0x000f62000c1e9500 */
[----:B------:R-:W-:Y:S02]  /*0550*/  LEA.HI.X.SX32 R16, R16, RZ, 0x1, P0 ;  /* 0x000000ff10107211 */ /* 0x000fe400000f0eff */
[----:B------:R-:W-:Y:S02]  /*0560*/  LEA R6, P0, R19, UR6, 0x1 ;  /* 0x0000000613067c11 */ /* 0x000fe4000f8008ff */
[----:B-1----:R-:W-:-:S02]  /*0570*/  IADD3 R15, P2, PT, R7, R20, RZ ;  /* 0x00000014070f7210 */ /* 0x002fc40007f5e0ff */
[----:B------:R-:W-:Y:S02]  /*0580*/  LEA.HI.X.SX32 R22, R13, RZ, 0x1, P1 ;  /* 0x000000ff0d167211 */ /* 0x000fe400008f0eff */
[----:B----4-:R-:W-:Y:S02]  /*0590*/  LEA R8, P1, R17, UR6, 0x1 ;  /* 0x0000000611087c11 */ /* 0x010fe4000f8208ff */
[----:B------:R-:W-:Y:S02]  /*05a0*/  LEA.HI.X R7, R19, UR7, R16, 0x1, P0 ;  /* 0x0000000713077c11 */ /* 0x000fe400080f0c10 */
[----:B------:R-:W-:Y:S02]  /*05b0*/  LEA.HI.X.SX32 R20, R20, RZ, 0x1, P2 ;  /* 0x000000ff14147211 */ /* 0x000fe400010f0eff */
[----:B------:R-:W-:Y:S01]  /*05c0*/  LEA R16, P0, R15, UR6, 0x1 ;  /* 0x000000060f107c11 */ /* 0x000fe2000f8008ff */
[----:B------:R-:W4:Y:S01]  /*05d0*/  LDG.E.U16.CONSTANT R6, desc[UR8][R6.64] ;  /* 0x0000000806067981 */ /* 0x000f22000c1e9500 */
[----:B------:R-:W-:-:S02]  /*05e0*/  LEA.HI.X R9, R17, UR7, R22, 0x1, P1 ;  /* 0x0000000711097c11 */ /* 0x000fc400088f0c16 */
[----:B------:R-:W-:-:S03]  /*05f0*/  LEA.HI.X R17, R15, UR7, R20, 0x1, P0 ;  /* 0x000000070f117c11 */ /* 0x000fc600080f0c14 */
        /* <DEDUP_REMOVED lines=11> */
.L_x_362:
        /* <DEDUP_REMOVED lines=10> */
[-C--:B------:R-:W-:Y:S02]  /*0750*/  IADD3 R15, P1, PT, R22, R7.reuse, RZ ;  /* 0x00000007160f7210 */ /* 0x080fe40007f3e0ff */
[----:B------:R-:W-:Y:S02]  /*0760*/  LEA.HI.X.SX32 R9, R9, RZ, 0x1, P0 ;  /* 0x000000ff09097211 */ /* 0x000fe400000f0eff */
[C---:B0-----:R-:W-:Y:S02]  /*0770*/  LEA R12, P0, R8.reuse, UR6, 0x1 ;  /* 0x00000006080c7c11 */ /* 0x041fe4000f8008ff */
[----:B------:R-:W-:Y:S02]  /*0780*/  IADD3 R5, P3, PT, R21, R7, RZ ;  /* 0x0000000715057210 */ /* 0x000fe40007f7e0ff */
[----:B------:R-:W-:-:S02]  /*0790*/  LEA.HI.X R13, R8, UR7, R9, 0x1, P0 ;  /* 0x00000007080d7c11 */ /* 0x000fc400080f0c09 */
[-C--:B------:R-:W-:Y:S02]  /*07a0*/  IADD3 R9, P2, PT, R10, R7.reuse, RZ ;  /* 0x000000070a097210 */ /* 0x080fe40007f5e0ff */
[----:B------:R-:W-:Y:S01]  /*07b0*/  IADD3 R11, P0, PT, R20, R7, RZ ;  /* 0x00000007140b7210 */ /* 0x000fe20007f1e0ff */
[----:B------:R-:W2:Y:S01]  /*07c0*/  LDG.E.U16.CONSTANT R12, desc[UR8][R12.64] ;  /* 0x000000080c0c7981 */ /* 0x000ea2000c1e9500 */
[----:B------:R-:W-:Y:S02]  /*07d0*/  LEA.HI.X.SX32 R10, R10, RZ, 0x1, P2 ;  /* 0x000000ff0a0a7211 */ /* 0x000fe400010f0eff */
[----:B------:R-:W-:Y:S02]  /*07e0*/  LEA.HI.X.SX32 R22, R22, RZ, 0x1, P1 ;  /* 0x000000ff16167211 */ /* 0x000fe400008f0eff */
[----:B------:R-:W-:Y:S02]  /*07f0*/  LEA R14, P2, R15, UR6, 0x1 ;  /* 0x000000060f0e7c11 */ /* 0x000fe4000f8408ff */
[C---:B------:R-:W-:Y:S01]  /*0800*/  LEA.HI.X.SX32 R8, R21.reuse, RZ, 0x1, P3 ;  /* 0x000000ff15087211 */ /* 0x040fe200018f0eff */
[----:B------:R-:W-:Y:S01]  /*0810*/  IMAD.IADD R21, R21, 0x1, R6 ;  /* 0x0000000115157824 */ /* 0x000fe200078e0206 */
[----:B------:R-:W-:-:S02]  /*0820*/  LEA.HI.X.SX32 R20, R20, RZ, 0x1, P0 ;  /* 0x000000ff14147211 */ /* 0x000fc400000f0eff */
[----:B------:R-:W-:Y:S02]  /*0830*/  LEA R18, P1, R11, UR6, 0x1 ;  /* 0x000000060b127c11 */ /* 0x000fe4000f8208ff */
[----:B------:R-:W-:Y:S02]  /*0840*/  LEA R16, P0, R9, UR6, 0x1 ;  /* 0x0000000609107c11 */ /* 0x000fe4000f8008ff */
[----:B------:R-:W-:Y:S01]  /*0850*/  LEA.HI.X R15, R15, UR7, R22, 0x1, P2 ;  /* 0x000000070f0f7c11 */ /* 0x000fe200090f0c16 */
[----:B------:R-:W-:Y:S01]  /*0860*/  IMAD.IADD R22, R21, 0x1, R6 ;  /* 0x0000000115167824 */ /* 0x000fe200078e0206 */
[----:B------:R-:W-:Y:S02]  /*0870*/  LEA.HI.X R19, R11, UR7, R20, 0x1, P1 ;  /* 0x000000070b137c11 */ /* 0x000fe400088f0c14 */
[----:B------:R-:W-:Y:S01]  /*0880*/  LEA.HI.X R17, R9, UR7, R10, 0x1, P0 ;  /* 0x0000000709117c11 */ /* 0x000fe200080f0c0a */
[----:B------:R-:W-:Y:S01]  /*0890*/  IMAD.IADD R20, R22, 0x1, R6 ;  /* 0x0000000116147824 */ /* 0x000fe200078e0206 */
[----:B------:R-:W-:Y:S01]  /*08a0*/  IADD3 R11, P0, PT, R21, R7, RZ ;  /* 0x00000007150b7210 */ /* 0x000fe20007f1e0ff */
[----:B------:R-:W3:Y:S01]  /*08b0*/  LDG.E.U16.CONSTANT R14, desc[UR8][R14.64] ;  /* 0x000000080e0e7981 */ /* 0x000ee2000c1e9500 */
[----:B------:R-:W-:-:S02]  /*08c0*/  LEA R4, P3, R5, UR6, 0x1 ;  /* 0x0000000605047c11 */ /* 0x000fc4000f8608ff */
[----:B------:R-:W-:Y:S01]  /*08d0*/  LEA.HI.X.SX32 R6, R21, RZ, 0x1, P0 ;  /* 0x000000ff15067211 */ /* 0x000fe200000f0eff */
[----:B------:R-:W4:Y:S01]  /*08e0*/  LDG.E.U16.CONSTANT R18, desc[UR8][R18.64] ;  /* 0x0000000812127981 */ /* 0x000f22000c1e9500 */
[-C--:B------:R-:W-:Y:S02]  /*08f0*/  IADD3 R9, P1, PT, R22, R7.reuse, RZ ;  /* 0x0000000716097210 */ /* 0x080fe40007f3e0ff */
[----:B------:R-:W-:Y:S01]  /*0900*/  LEA R10, P0, R11, UR6, 0x1 ;  /* 0x000000060b0a7c11 */ /* 0x000fe2000f8008ff */
[----:B------:R-:W5:Y:S01]  /*0910*/  LDG.E.U16.CONSTANT R16, desc[UR8][R16.64] ;  /* 0x0000000810107981 */ /* 0x000f62000c1e9500 */
[----:B------:R-:W-:Y:S02]  /*0920*/  IADD3 R7, P2, PT, R20, R7, RZ ;  /* 0x0000000714077210 */ /* 0x000fe40007f5e0ff */
[----:B------:R-:W-:Y:S02]  /*0930*/  LEA.HI.X R5, R5, UR7, R8, 0x1, P3 ;  /* 0x0000000705057c11 */ /* 0x000fe400098f0c08 */
[----:B------:R-:W-:-:S02]  /*0940*/  LEA.HI.X.SX32 R22, R22, RZ, 0x1, P1 ;  /* 0x000000ff16167211 */ /* 0x000fc400008f0eff */
[----:B------:R-:W-:Y:S01]  /*0950*/  LEA.HI.X R11, R11, UR7, R6, 0x1, P0 ;  /* 0x000000070b0b7c11 */ /* 0x000fe200080f0c06 */
[----:B------:R-:W5:Y:S01]  /*0960*/  LDG.E.U16.CONSTANT R4, desc[UR8][R4.64] ;  /* 0x0000000804047981 */ /* 0x000f62000c1e9500 */
[----:B------:R-:W-:Y:S02]  /*0970*/  LEA R8, P1, R9, UR6, 0x1 ;  /* 0x0000000609087c11 */ /* 0x000fe4000f8208ff */
[----:B------:R-:W-:Y:S01]  /*0980*/  LEA.HI.X.SX32 R20, R20, RZ, 0x1, P2 ;  /* 0x000000ff14147211 */ /* 0x000fe200010f0eff */
[----:B------:R-:W5:Y:S01]  /*0990*/  LDG.E.U16.CONSTANT R10, desc[UR8][R10.64] ;  /* 0x000000080a0a7981 */ /* 0x000f62000c1e9500 */
        /* <DEDUP_REMOVED lines=11> */
[----:B------:R1:W-:Y:S04]  /*0a50*/  STS.U16 [R3+0x600], R8 ;  /* 0x0006000803007388 */ /* 0x0003e80000000400 */
[----:B------:R1:W-:Y:S02]  /*0a60*/  STS.U16 [R3+0x700], R6 ;  /* 0x0007000603007388 */ /* 0x0003e40000000400 */
.L_x_361:
[----:B------:R-:W-:Y:S05]  /*0a70*/  BSYNC.RECONVERGENT B0 ;  /* 0x0000000000007941 */ /* 0x000fea0003800200 */
.L_x_360:
[----:B------:R-:W2:Y:S02]  /*0a80*/  LDC R5, c[0x0][0x3ac] ;  /* 0x0000eb00ff057b82 */ /* 0x000ea40000000800 */
[----:B--2---:R-:W-:-:S13]  /*0a90*/  ISETP.GE.AND P0, PT, R0, R5, PT ;  /* 0x000000050000720c */ /* 0x004fda0003f06270 */
[----:B------:R-:W-:Y:S05]  /*0aa0*/  @P0 EXIT ;  /* 0x000000000000094d */ /* 0x000fea0003800000 */
[----:B------:R-:W2:Y:S01]  /*0ab0*/  LDCU.U8 UR5, c[0x0][0x3cc] ;  /* 0x00007980ff0577ac */ /* 0x000ea20008000000 */
[----:B01----:R-:W0:Y:S01]  /*0ac0*/  LDC.64 R6, c[0x0][0x3a0] ;  /* 0x0000e800ff067b82 */ /* 0x003e220000000a00 */
[----:B------:R-:W-:Y:S02]  /*0ad0*/  IMAD R3, R5, UR4, R0 ;  /* 0x0000000405037c24 */ /* 0x000fe4000f8e0200 */
[----:B------:R-:W-:Y:S01]  /*0ae0*/  HFMA2 R4, RZ, 1, 1, RZ ;  /* 0x3c003c00ff047831 */ /* 0x000fe200000000ff */
[----:B--2---:R-:W-:-:S06]  /*0af0*/  UPRMT UR5, UR5, 0x8880, URZ ;  /* 0x0000888005057896 */ /* 0x004fcc00080000ff */
[----:B------:R-:W-:-:S04]  /*0b00*/  ISETP.NE.AND P0, PT, RZ, UR5, PT ;  /* 0x00000005ff007c0c */ /* 0x000fc8000bf05270 */
[----:B------:R-:W-:Y:S01]  /*0b10*/  ISETP.NE.OR P0, PT, R2, RZ, !P0 ;  /* 0x000000ff0200720c */ /* 0x000fe20004705670 */
[----:B0-----:R-:W-:-:S12]  /*0b20*/  IMAD.WIDE R2, R3, 0x2, R6 ;  /* 0x0000000203027825 */ /* 0x001fd800078e0206 */
        /* <DEDUP_REMOVED lines=19> */
.L_x_363:
        /* <DEDUP_REMOVED lines=8> */
.L_x_367:
[----:B------:R-:W0:Y:S02]  /*0ce0*/  LDS R8, [R6] ;  /* 0x0000000006087984 */ /* 0x000e240000000800 */
[----:B0-----:R-:W-:-:S05]  /*0cf0*/  HADD2 R9, R8, R4.H0_H0 ;  /* 0x2000000408097230 */ /* 0x001fca0000000000 */
[----:B------:R-:W0:Y:S02]  /*0d00*/  ATOMS.CAST.SPIN P0, [R6], R8, R9 ;  /* 0x000000080600758d */ /* 0x000e240001800009 */
[----:B0-----:R-:W-:Y:S05]  /*0d10*/  @!P0 BRA `(.L_x_367) ;  /* 0xfffffffc00f08947 */ /* 0x001fea000383ffff */
[----:B------:R-:W-:Y:S05]  /*0d20*/  BRA `(.L_x_365) ;  /* 0x00000000000c7947 */ /* 0x000fea0003800000 */
.L_x_366:
[----:B0-----:R-:W2:Y:S02]  /*0d30*/  LD.E R7, desc[UR8][R2.64] ;  /* 0x0000000802077980 */ /* 0x001ea4000c101900 */
[----:B--2---:R-:W-:-:S05]  /*0d40*/  IMAD.IADD R7, R4, 0x1, R7 ;  /* 0x0000000104077824 */ /* 0x004fca00078e0207 */
[----:B------:R1:W-:Y:S02]  /*0d50*/  ST.E desc[UR8][R2.64], R7 ;  /* 0x0000000702007985 */ /* 0x0003e4000c101908 */
.L_x_365:
[----:B------:R-:W-:Y:S05]  /*0d60*/  BSYNC.RECONVERGENT B0 ;  /* 0x0000000000007941 */ /* 0x000fea0003800200 */
.L_x_364:
[----:B------:R2:W-:Y:S01]  /*0d70*/  ATOM.E.ADD.F16x2.RN.STRONG.GPU P0, RZ, desc[UR8][R2.64+0x4], R4 ;  /* 0x8000040402ff79a2 */ /* 0x0005e2000c10e108 */
[----:B------:R-:W-:Y:S04]  /*0d80*/  BSSY.RECONVERGENT B0, `(.L_x_368) ;  /* 0x000000e000007945 */ /* 0x000fe80003800200 */
[----:B--2---:R-:W-:Y:S05]  /*0d90*/  @P0 BRA `(.L_x_369) ;  /* 0x0000000000300947 */ /* 0x004fea0003800000 */
[----:B------:R-:W2:Y:S02]  /*0da0*/  QSPC.E.S P0, RZ, [R2+0x4] ;  /* 0x0000040002ff73aa */ /* 0x000ea40000000500 */
[----:B--2---:R-:W-:Y:S05]  /*0db0*/  @!P0 BRA `(.L_x_370) ;  /* 0x00000000001c8947 */ /* 0x004fea0003800000 */
[----:B0-----:R-:W-:-:S05]  /*0dc0*/  IMAD.MOV.U32 R6, RZ, RZ, R2 ;  /* 0x000000ffff067224 */ /* 0x001fca00078e0002 */
[----:B------:R-:W-:-:S07]  /*0dd0*/  MOV R6, R6 ;  /* 0x0000000600067202 */ /* 0x000fce0000000f00 */
.L_x_371:
[----:B------:R-:W0:Y:S02]  /*0de0*/  LDS R8, [R6+0x4] ;  /* 0x0000040006087984 */ /* 0x000e240000000800 */
[----:B0-----:R-:W-:-:S05]  /*0df0*/  HADD2 R9, R8, R4.H0_H0 ;  /* 0x2000000408097230 */ /* 0x001fca0000000000 */
[----:B------:R-:W0:Y:S02]  /*0e00*/  ATOMS.CAST.SPIN P0, [R6+0x4], R8, R9 ;  /* 0x000004080600758d */ /* 0x000e240001800009 */
[----:B0-----:R-:W-:Y:S05]  /*0e10*/  @!P0 BRA `(.L_x_371) ;  /* 0xfffffffc00f08947 */ /* 0x001fea000383ffff */
[----:B------:R-:W-:Y:S05]  /*0e20*/  BRA `(.L_x_369) ;  /* 0x00000000000c7947 */ /* 0x000fea0003800000 */
.L_x_370:
[----:B01----:R-:W2:Y:S02]  /*0e30*/  LD.E R7, desc[UR8][R2.64+0x4] ;  /* 0x0000040802077980 */ /* 0x003ea4000c101900 */
[----:B--2---:R-:W-:-:S05]  /*0e40*/  IMAD.IADD R7, R4, 0x1, R7 ;  /* 0x0000000104077824 */ /* 0x004fca00078e0207 */
[----:B------:R2:W-:Y:S02]  /*0e50*/  ST.E desc[UR8][R2.64+0x4], R7 ;  /* 0x0000040702007985 */ /* 0x0005e4000c101908 */
.L_x_369:
[----:B------:R-:W-:Y:S05]  /*0e60*/  BSYNC.RECONVERGENT B0 ;  /* 0x0000000000007941 */ /* 0x000fea0003800200 */
.L_x_368:
[----:B012---:R-:W-:-:S05]  /*0e70*/  IMAD.WIDE R6, R5, 0x2, R2 ;  /* 0x0000000205067825 */ /* 0x007fca00078e0202 */
[----:B------:R0:W-:Y:S01]  /*0e80*/  ATOM.E.ADD.F16x2.RN.STRONG.GPU P0, RZ, desc[UR8][R6.64], R4 ;  /* 0x8000000406ff79a2 */ /* 0x0001e2000c10e108 */
[----:B------:R-:W-:Y:S04]  /*0e90*/  BSSY.RECONVERGENT B0, `(.L_x_372) ;  /* 0x000000e000007945 */ /* 0x000fe80003800200 */
[----:B0-----:R-:W-:Y:S05]  /*0ea0*/  @P0 BRA `(.L_x_373) ;  /* 0x0000000000300947 */ /* 0x001fea0003800000 */
[----:B------:R-:W0:Y:S02]  /*0eb0*/  QSPC.E.S P0, RZ, [R6] ;  /* 0x0000000006ff73aa */ /* 0x000e240000000500 */
[----:B0-----:R-:W-:Y:S05]  /*0ec0*/  @!P0 BRA `(.L_x_374) ;  /* 0x00000000001c8947 */ /* 0x001fea0003800000 */
[----:B------:R-:W-:-:S05]  /*0ed0*/  IMAD.MOV.U32 R2, RZ, RZ, R6 ;  /* 0x000000ffff027224 */ /* 0x000fca00078e0006 */
[----:B------:R-:W-:-:S07]  /*0ee0*/  MOV R2, R2 ;  /* 0x0000000200027202 */ /* 0x000fce0000000f00 */
.L_x_375:
[----:B------:R-:W0:Y:S02]  /*0ef0*/  LDS R8, [R2] ;  /* 0x0000000002087984 */ /* 0x000e240000000800 */
[----:B0-----:R-:W-:-:S05]  /*0f00*/  HADD2 R9, R8, R4.H0_H0 ;  /* 0x2000000408097230 */ /* 0x001fca0000000000 */
[----:B------:R-:W0:Y:S02]  /*0f10*/  ATOMS.CAST.SPIN P0, [R2], R8, R9 ;  /* 0x000000080200758d */ /* 0x000e240001800009 */
[----:B0-----:R-:W-:Y:S05]  /*0f20*/  @!P0 BRA `(.L_x_375) ;  /* 0xfffffffc00f08947 */ /* 0x001fea000383ffff */
[----:B------:R-:W-:Y:S05]  /*0f30*/  BRA `(.L_x_373) ;  /* 0x00000000000c7947 */ /* 0x000fea0003800000 */
.L_x_374:
[----:B------:R-:W2:Y:S02]  /*0f40*/  LD.E R3, desc[UR8][R6.64] ;  /* 0x0000000806037980 */ /* 0x000ea4000c101900 */
[----:B--2---:R-:W-:-:S05]  /*0f50*/  IMAD.IADD R3, R4, 0x1, R3 ;  /* 0x0000000104037824 */ /* 0x004fca00078e0203 */
[----:B------:R0:W-:Y:S02]  /*0f60*/  ST.E desc[UR8][R6.64], R3 ;  /* 0x0000000306007985 */ /* 0x0001e4000c101908 */
.L_x_373:
[----:B------:R-:W-:Y:S05]  /*0f70*/  BSYNC.RECONVERGENT B0 ;  /* 0x0000000000007941 */ /* 0x000fea0003800200 */
.L_x_372:
[----:B------:R1:W-:Y:S01]  /*0f80*/  ATOM.E.ADD.F16x2.RN.STRONG.GPU P0, RZ, desc[UR8][R6.64+0x4], R4 ;  /* 0x8000040406ff79a2 */ /* 0x0003e2000c10e108 */
[----:B------:R-:W-:Y:S04]  /*0f90*/  BSSY.RECONVERGENT B0, `(.L_x_376) ;  /* 0x000000e000007945 */ /* 0x000fe80003800200 */
[----:B-1----:R-:W-:Y:S05]  /*0fa0*/  @P0 BRA `(.L_x_377) ;  /* 0x0000000000300947 */ /* 0x002fea0003800000 */
[----:B------:R-:W1:Y:S02]  /*0fb0*/  QSPC.E.S P0, RZ, [R6+0x4] ;  /* 0x0000040006ff73aa */ /* 0x000e640000000500 */
[----:B-1----:R-:W-:Y:S05]  /*0fc0*/  @!P0 BRA `(.L_x_378) ;  /* 0x00000000001c8947 */ /* 0x002fea0003800000 */
[----:B------:R-:W-:-:S05]  /*0fd0*/  IMAD.MOV.U32 R2, RZ, RZ, R6 ;  /* 0x000000ffff027224 */ /* 0x000fca00078e0006 */
[----:B------:R-:W-:-:S07]  /*0fe0*/  MOV R2, R2 ;  /* 0x0000000200027202 */ /* 0x000fce0000000f00 */
.L_x_379:
[----:B------:R-:W1:Y:S02]  /*0ff0*/  LDS R8, [R2+0x4] ;  /* 0x0000040002087984 */ /* 0x000e640000000800 */
[----:B-1----:R-:W-:-:S05]  /*1000*/  HADD2 R9, R8, R4.H0_H0 ;  /* 0x2000000408097230 */ /* 0x002fca0000000000 */
[----:B------:R-:W1:Y:S02]  /*1010*/  ATOMS.CAST.SPIN P0, [R2+0x4], R8, R9 ;  /* 0x000004080200758d */ /* 0x000e640001800009 */
[----:B-1----:R-:W-:Y:S05]  /*1020*/  @!P0 BRA `(.L_x_379) ;  /* 0xfffffffc00f08947 */ /* 0x002fea000383ffff */
[----:B------:R-:W-:Y:S05]  /*1030*/  BRA `(.L_x_377) ;  /* 0x00000000000c7947 */ /* 0x000fea0003800000 */
.L_x_378:
[----:B0-----:R-:W2:Y:S02]  /*1040*/  LD.E R3, desc[UR8][R6.64+0x4] ;  /* 0x0000040806037980 */ /* 0x001ea4000c101900 */
[----:B--2---:R-:W-:-:S05]  /*1050*/  IMAD.IADD R3, R4, 0x1, R3 ;  /* 0x0000000104037824 */ /* 0x004fca00078e0203 */
[----:B------:R1:W-:Y:S02]  /*1060*/  ST.E desc[UR8][R6.64+0x4], R3 ;  /* 0x0000040306007985 */ /* 0x0003e4000c101908 */
.L_x_377:
[----:B------:R-:W-:Y:S05]  /*1070*/  BSYNC.RECONVERGENT B0 ;  /* 0x0000000000007941 */ /* 0x000fea0003800200 */
.L_x_376:
[----:B01----:R-:W-:-:S05]  /*1080*/  IMAD.WIDE R6, R5, 0x2, R6 ;  /* 0x0000000205067825 */ /* 0x003fca00078e0206 */
[----:B------:R0:W-:Y:S01]  /*1090*/  ATOM.E.ADD.F16x2.RN.STRONG.GPU P0, RZ, desc[UR8][R6.64], R4 ;  /* 0x8000000406ff79a2 */ /* 0x0001e2000c10e108 */
[----:B------:R-:W-:Y:S04]  /*10a0*/  BSSY.RECONVERGENT B0, `(.L_x_380) ;  /* 0x000000e000007945 */ /* 0x000fe80003800200 */
[----:B0-----:R-:W-:Y:S05]  /*10b0*/  @P0 BRA `(.L_x_381) ;  /* 0x0000000000300947 */ /* 0x001fea0003800000 */
[----:B------:R-:W0:Y:S02]  /*10c0*/  QSPC.E.S P0, RZ, [R6] ;  /* 0x0000000006ff73aa */ /* 0x000e240000000500 */
[----:B0-----:R-:W-:Y:S05]  /*10d0*/  @!P0 BRA `(.L_x_382) ;  /* 0x00000000001c8947 */ /* 0x001fea0003800000 */
[----:B------:R-:W-:-:S05]  /*10e0*/  IMAD.MOV.U32 R2, RZ, RZ, R6 ;  /* 0x000000ffff027224 */ /* 0x000fca00078e0006 */
[----:B------:R-:W-:-:S07]  /*10f0*/  MOV R2, R2 ;  /* 0x0000000200027202 */ /* 0x000fce0000000f00 */
.L_x_383:
[----:B------:R-:W0:Y:S02]  /*1100*/  LDS R8, [R2] ;  /* 0x0000000002087984 */ /* 0x000e240000000800 */
[----:B0-----:R-:W-:-:S05]  /*1110*/  HADD2 R9, R8, R4.H0_H0 ;  /* 0x2000000408097230 */ /* 0x001fca0000000000 */
[----:B------:R-:W0:Y:S02]  /*1120*/  ATOMS.CAST.SPIN P0, [R2], R8, R9 ;  /* 0x000000080200758d */ /* 0x000e240001800009 */
[----:B0-----:R-:W-:Y:S05]  /*1130*/  @!P0 BRA `(.L_x_383) ;  /* 0xfffffffc00f08947 */ /* 0x001fea000383ffff */
[----:B------:R-:W-:Y:S05]  /*1140*/  BRA `(.L_x_381) ;  /* 0x00000000000c7947 */ /* 0x000fea0003800000 */
.L_x_382:
[----:B------:R-:W2:Y:S02]  /*1150*/  LD.E R3, desc[UR8][R6.64] ;  /* 0x0000000806037980 */ /* 0x000ea4000c101900 */
[----:B--2---:R-:W-:-:S05]  /*1160*/  IMAD.IADD R3, R4, 0x1, R3 ;  /* 0x0000000104037824 */ /* 0x004fca00078e0203 */
[----:B------:R0:W-:Y:S02]  /*1170*/  ST.E desc[UR8][R6.64], R3 ;  /* 0x0000000306007985 */ /* 0x0001e4000c101908 */
.L_x_381:
[----:B------:R-:W-:Y:S05]  /*1180*/  BSYNC.RECONVERGENT B0 ;  /* 0x0000000000007941 */ /* 0x000fea0003800200 */
.L_x_380:
[----:B------:R1:W-:Y:S01]  /*1190*/  ATOM.E.ADD.F16x2.RN.STRONG.GPU P0, RZ, desc[UR8][R6.64+0x4], R4 ;  /* 0x8000040406ff79a2 */ /* 0x0003e2000c10e108 */
[----:B------:R-:W-:Y:S04]  /*11a0*/  BSSY.RECONVERGENT B0, `(.L_x_384) ;  /* 0x000000e000007945 */ /* 0x000fe80003800200 */
[----:B-1----:R-:W-:Y:S05]  /*11b0*/  @P0 BRA `(.L_x_385) ;  /* 0x0000000000300947 */ /* 0x002fea0003800000 */
[----:B------:R-:W1:Y:S02]  /*11c0*/  QSPC.E.S P0, RZ, [R6+0x4] ;  /* 0x0000040006ff73aa */ /* 0x000e640000000500 */
[----:B-1----:R-:W-:Y:S05]  /*11d0*/  @!P0 BRA `(.L_x_386) ;  /* 0x00000000001c8947 */ /* 0x002fea0003800000 */
[----:B------:R-:W-:-:S05]  /*11e0*/  IMAD.MOV.U32 R2, RZ, RZ, R6 ;  /* 0x000000ffff027224 */ /* 0x000fca00078e0006 */
[----:B------:R-:W-:-:S07]  /*11f0*/  MOV R2, R2 ;  /* 0x0000000200027202 */ /* 0x000fce0000000f00 */
.L_x_387:
[----:B------:R-:W1:Y:S02]  /*1200*/  LDS R8, [R2+0x4] ;  /* 0x0000040002087984 */ /* 0x000e640000000800 */
[----:B-1----:R-:W-:-:S05]  /*1210*/  HADD2 R9, R8, R4.H0_H0 ;  /* 0x2000000408097230 */ /* 0x002fca0000000000 */
[----:B------:R-:W1:Y:S02]  /*1220*/  ATOMS.CAST.SPIN P0, [R2+0x4], R8, R9 ;  /* 0x000004080200758d */ /* 0x000e640001800009 */
[----:B-1----:R-:W-:Y:S05]  /*1230*/  @!P0 BRA `(.L_x_387) ;  /* 0xfffffffc00f08947 */ /* 0x002fea000383ffff */
[----:B------:R-:W-:Y:S05]  /*1240*/  BRA `(.L_x_385) ;  /* 0x00000000000c7947 */ /* 0x000fea0003800000 */
.L_x_386:
[----:B0-----:R-:W2:Y:S02]  /*1250*/  LD.E R3, desc[UR8][R6.64+0x4] ;  /* 0x0000040806037980 */ /* 0x001ea4000c101900 */
[----:B--2---:R-:W-:-:S05]  /*1260*/  IMAD.IADD R3, R4, 0x1, R3 ;  /* 0x0000000104037824 */ /* 0x004fca00078e0203 */
[----:B------:R1:W-:Y:S02]  /*1270*/  ST.E desc[UR8][R6.64+0x4], R3 ;  /* 0x0000040306007985 */ /* 0x0003e4000c101908 */
.L_x_385:
[----:B------:R-:W-:Y:S05]  /*1280*/  BSYNC.RECONVERGENT B0 ;  /* 0x0000000000007941 */ /* 0x000fea0003800200 */
.L_x_384:
        /* <DEDUP_REMOVED lines=8> */
.L_x_391:
[----:B------:R-:W0:Y:S02]  /*1310*/  LDS R8, [R2] ;  /* 0x0000000002087984 */ /* 0x000e240000000800 */
[----:B0-----:R-:W-:-:S05]  /*1320*/  HADD2 R9, R8, R4.H0_H0 ;  /* 0x2000000408097230 */ /* 0x001fca0000000000 */
[----:B------:R-:W0:Y:S02]  /*1330*/  ATOMS.CAST.SPIN P0, [R2], R8, R9 ;  /* 0x000000080200758d */ /* 0x000e240001800009 */
[----:B0-----:R-:W-:Y:S05]  /*1340*/  @!P0 BRA `(.L_x_391) ;  /* 0xfffffffc00f08947 */ /* 0x001fea000383ffff */
[----:B------:R-:W-:Y:S05]  /*1350*/  BRA `(.L_x_389) ;  /* 0x00000000000c7947 */ /* 0x000fea0003800000 */
.L_x_390:
[----:B------:R-:W2:Y:S02]  /*1360*/  LD.E R3, desc[UR8][R6.64] ;  /* 0x0000000806037980 */ /* 0x000ea4000c101900 */
[----:B--2---:R-:W-:-:S05]  /*1370*/  IMAD.IADD R3, R4, 0x1, R3 ;  /* 0x0000000104037824 */ /* 0x004fca00078e0203 */
[----:B------:R0:W-:Y:S02]  /*1380*/  ST.E desc[UR8][R6.64], R3 ;  /* 0x0000000306007985 */ /* 0x0001e4000c101908 */
.L_x_389:
[----:B------:R-:W-:Y:S05]  /*1390*/  BSYNC.RECONVERGENT B0 ;  /* 0x0000000000007941 */ /* 0x000fea0003800200 */
.L_x_388:
[----:B------:R1:W-:Y:S01]  /*13a0*/  ATOM.E.ADD.F16x2.RN.STRONG.GPU P0, RZ, desc[UR8][R6.64+0x4], R4 ;  /* 0x8000040406ff79a2 */ /* 0x0003e2000c10e108 */
[----:B------:R-:W-:Y:S04]  /*13b0*/  BSSY.RECONVERGENT B0, `(.L_x_392) ;  /* 0x000000e000007945 */ /* 0x000fe80003800200 */
[----:B-1----:R-:W-:Y:S05]  /*13c0*/  @P0 BRA `(.L_x_393) ;  /* 0x0000000000300947 */ /* 0x002fea0003800000 */
[----:B------:R-:W1:Y:S02]  /*13d0*/  QSPC.E.S P0, RZ, [R6+0x4] ;  /* 0x0000040006ff73aa */ /* 0x000e640000000500 */
[----:B-1----:R-:W-:Y:S05]  /*13e0*/  @!P0 BRA `(.L_x_394) ;  /* 0x00000000001c8947 */ /* 0x002fea0003800000 */
[----:B------:R-:W-:-:S05]  /*13f0*/  IMAD.MOV.U32 R2, RZ, RZ, R6 ;  /* 0x000000ffff027224 */ /* 0x000fca00078e0006 */
[----:B------:R-:W-:-:S07]  /*1400*/  MOV R2, R2 ;  /* 0x0000000200027202 */ /* 0x000fce0000000f00 */
.L_x_395:
[----:B------:R-:W1:Y:S02]  /*1410*/  LDS R8, [R2+0x4] ;  /* 0x0000040002087984 */ /* 0x000e640000000800 */
[----:B-1----:R-:W-:-:S05]  /*1420*/  HADD2 R9, R8, R4.H0_H0 ;  /* 0x2000000408097230 */ /* 0x002fca0000000000 */
[----:B------:R-:W1:Y:S02]  /*1430*/  ATOMS.CAST.SPIN P0, [R2+0x4], R8, R9 ;  /* 0x000004080200758d */ /* 0x000e640001800009 */
[----:B-1----:R-:W-:Y:S05]  /*1440*/  @!P0 BRA `(.L_x_395) ;  /* 0xfffffffc00f08947 */ /* 0x002fea000383ffff */
[----:B------:R-:W-:Y:S05]  /*1450*/  BRA `(.L_x_393) ;  /* 0x00000000000c7947 */ /* 0x000fea0003800000 */
.L_x_394:
[----:B0-----:R-:W2:Y:S02]  /*1460*/  LD.E R3, desc[UR8][R6.64+0x4] ;  /* 0x0000040806037980 */ /* 0x001ea4000c101900 */
[----:B--2---:R-:W-:-:S05]  /*1470*/  IMAD.IADD R3, R4, 0x1, R3 ;  /* 0x0000000104037824 */ /* 0x004fca00078e0203 */
[----:B------:R1:W-:Y:S02]  /*1480*/  ST.E desc[UR8][R6.64+0x4], R3 ;  /* 0x0000040306007985 */ /* 0x0003e4000c101908 */
.L_x_393:
[----:B------:R-:W-:Y:S05]  /*1490*/  BSYNC.RECONVERGENT B0 ;  /* 0x0000000000007941 */ /* 0x000fea0003800200 */
.L_x_392:
        /* <DEDUP_REMOVED lines=8> */
.L_x_399:
[----:B------:R-:W0:Y:S02]  /*1520*/  LDS R8, [R2] ;  /* 0x0000000002087984 */ /* 0x000e240000000800 */
[----:B0-----:R-:W-:-:S05]  /*1530*/  HADD2 R9, R8, R4.H0_H0 ;  /* 0x2000000408097230 */ /* 0x001fca0000000000 */
[----:B------:R-:W0:Y:S02]  /*1540*/  ATOMS.CAST.SPIN P0, [R2], R8, R9 ;  /* 0x000000080200758d */ /* 0x000e240001800009 */
[----:B0-----:R-:W-:Y:S05]  /*1550*/  @!P0 BRA `(.L_x_399) ;  /* 0xfffffffc00f08947 */ /* 0x001fea000383ffff */
[----:B------:R-:W-:Y:S05]  /*1560*/  BRA `(.L_x_397) ;  /* 0x00000000000c7947 */ /* 0x000fea0003800000 */
.L_x_398:
[----:B------:R-:W2:Y:S02]  /*1570*/  LD.E R3, desc[UR8][R6.64] ;  /* 0x0000000806037980 */ /* 0x000ea4000c101900 */
[----:B--2---:R-:W-:-:S05]  /*1580*/  IMAD.IADD R3, R4, 0x1, R3 ;  /* 0x0000000104037824 */ /* 0x004fca00078e0203 */
[----:B------:R0:W-:Y:S02]  /*1590*/  ST.E desc[UR8][R6.64], R3 ;  /* 0x0000000306007985 */ /* 0x0001e4000c101908 */
.L_x_397:
[----:B------:R-:W-:Y:S05]  /*15a0*/  BSYNC.RECONVERGENT B0 ;  /* 0x0000000000007941 */ /* 0x000fea0003800200 */
.L_x_396:
[----:B------:R1:W-:Y:S01]  /*15b0*/  ATOM.E.ADD.F16x2.RN.STRONG.GPU P0, RZ, desc[UR8][R6.64+0x4], R4 ;  /* 0x8000040406ff79a2 */ /* 0x0003e2000c10e108 */
[----:B------:R-:W-:Y:S04]  /*15c0*/  BSSY.RECONVERGENT B0, `(.L_x_400) ;  /* 0x000000e000007945 */ /* 0x000fe80003800200 */
[----:B-1----:R-:W-:Y:S05]  /*15d0*/  @P0 BRA `(.L_x_401) ;  /* 0x0000000000300947 */ /* 0x002fea0003800000 */
[----:B------:R-:W1:Y:S02]  /*15e0*/  QSPC.E.S P0, RZ, [R6+0x4] ;  /* 0x0000040006ff73aa */ /* 0x000e640000000500 */
[----:B-1----:R-:W-:Y:S05]  /*15f0*/  @!P0 BRA `(.L_x_402) ;  /* 0x00000000001c8947 */ /* 0x002fea0003800000 */
[----:B------:R-:W-:-:S05]  /*1600*/  IMAD.MOV.U32 R2, RZ, RZ, R6 ;  /* 0x000000ffff027224 */ /* 0x000fca00078e0006 */
[----:B------:R-:W-:-:S07]  /*1610*/  MOV R2, R2 ;  /* 0x0000000200027202 */ /* 0x000fce0000000f00 */
.L_x_403:
[----:B------:R-:W1:Y:S02]  /*1620*/  LDS R8, [R2+0x4] ;  /* 0x0000040002087984 */ /* 0x000e640000000800 */
[----:B-1----:R-:W-:-:S05]  /*1630*/  HADD2 R9, R8, R4.H0_H0 ;  /* 0x2000000408097230 */ /* 0x002fca0000000000 */
[----:B------:R-:W1:Y:S02]  /*1640*/  ATOMS.CAST.SPIN P0, [R2+0x4], R8, R9 ;  /* 0x000004080200758d */ /* 0x000e640001800009 */
[----:B-1----:R-:W-:Y:S05]  /*1650*/  @!P0 BRA `(.L_x_403) ;  /* 0xfffffffc00f08947 */ /* 0x002fea000383ffff */
[----:B------:R-:W-:Y:S05]  /*1660*/  BRA `(.L_x_401) ;  /* 0x00000000000c7947 */ /* 0x000fea0003800000 */
.L_x_402:
[----:B0-----:R-:W2:Y:S02]  /*1670*/  LD.E R3, desc[UR8][R6.64+0x4] ;  /* 0x0000040806037980 */ /* 0x001ea4000c101900 */
[----:B--2---:R-:W-:-:S05]  /*1680*/  IMAD.IADD R3, R4, 0x1, R3 ;  /* 0x0000000104037824 */ /* 0x004fca00078e0203 */
[----:B------:R1:W-:Y:S02]  /*1690*/  ST.E desc[UR8][R6.64+0x4], R3 ;  /* 0x0000040306007985 */ /* 0x0003e4000c101908 */
.L_x_401:
[----:B------:R-:W-:Y:S05]  /*16a0*/  BSYNC.RECONVERGENT B0 ;  /* 0x0000000000007941 */ /* 0x000fea0003800200 */
.L_x_400:
        /* <DEDUP_REMOVED lines=8> */
.L_x_407:
[----:B------:R-:W0:Y:S02]  /*1730*/  LDS R8, [R2] ;  /* 0x0000000002087984 */ /* 0x000e240000000800 */
[----:B0-----:R-:W-:-:S05]  /*1740*/  HADD2 R9, R8, R4.H0_H0 ;  /* 0x2000000408097230 */ /* 0x001fca0000000000 */
[----:B------:R-:W0:Y:S02]  /*1750*/  ATOMS.CAST.SPIN P0, [R2], R8, R9 ;  /* 0x000000080200758d */ /* 0x000e240001800009 */
[----:B0-----:R-:W-:Y:S05]  /*1760*/  @!P0 BRA `(.L_x_407) ;  /* 0xfffffffc00f08947 */ /* 0x001fea000383ffff */
[----:B------:R-:W-:Y:S05]  /*1770*/  BRA `(.L_x_405) ;  /* 0x00000000000c7947 */ /* 0x000fea0003800000 */
.L_x_406:
[----:B------:R-:W2:Y:S02]  /*1780*/  LD.E R3, desc[UR8][R6.64] ;  /* 0x0000000806037980 */ /* 0x000ea4000c101900 */
[----:B--2---:R-:W-:-:S05]  /*1790*/  IMAD.IADD R3, R4, 0x1, R3 ;  /* 0x0000000104037824 */ /* 0x004fca00078e0203 */
[----:B------:R0:W-:Y:S02]  /*17a0*/  ST.E desc[UR8][R6.64], R3 ;  /* 0x0000000306007985 */ /* 0x0001e4000c101908 */
.L_x_405:
[----:B------:R-:W-:Y:S05]  /*17b0*/  BSYNC.RECONVERGENT B0 ;  /* 0x0000000000007941 */ /* 0x000fea0003800200 */
.L_x_404:
[----:B------:R1:W-:Y:S01]  /*17c0*/  ATOM.E.ADD.F16x2.RN.STRONG.GPU P0, RZ, desc[UR8][R6.64+0x4], R4 ;  /* 0x8000040406ff79a2 */ /* 0x0003e2000c10e108 */
[----:B------:R-:W-:Y:S04]  /*17d0*/  BSSY.RECONVERGENT B0, `(.L_x_408) ;  /* 0x000000e000007945 */ /* 0x000fe80003800200 */
[----:B-1----:R-:W-:Y:S05]  /*17e0*/  @P0 BRA `(.L_x_409) ;  /* 0x0000000000300947 */ /* 0x002fea0003800000 */
[----:B------:R-:W1:Y:S02]  /*17f0*/  QSPC.E.S P0, RZ, [R6+0x4] ;  /* 0x0000040006ff73aa */ /* 0x000e640000000500 */
[----:B-1----:R-:W-:Y:S05]  /*1800*/  @!P0 BRA `(.L_x_410) ;  /* 0x00000000001c8947 */ /* 0x002fea0003800000 */
[----:B------:R-:W-:-:S05]  /*1810*/  IMAD.MOV.U32 R2, RZ, RZ, R6 ;  /* 0x000000ffff027224 */ /* 0x000fca00078e0006 */
[----:B------:R-:W-:-:S07]  /*1820*/  MOV R2, R2 ;  /* 0x0000000200027202 */ /* 0x000fce0000000f00 */
.L_x_411:
[----:B------:R-:W1:Y:S02]  /*1830*/  LDS R8, [R2+0x4] ;  /* 0x0000040002087984 */ /* 0x000e640000000800 */
[----:B-1----:R-:W-:-:S05]  /*1840*/  HADD2 R9, R8, R4.H0_H0 ;  /* 0x2000000408097230 */ /* 0x002fca0000000000 */
[----:B------:R-:W1:Y:S02]  /*1850*/  ATOMS.CAST.SPIN P0, [R2+0x4], R8, R9 ;  /* 0x000004080200758d */ /* 0x000e640001800009 */
[----:B-1----:R-:W-:Y:S05]  /*1860*/  @!P0 BRA `(.L_x_411) ;  /* 0xfffffffc00f08947 */ /* 0x002fea000383ffff */
[----:B------:R-:W-:Y:S05]  /*1870*/  BRA `(.L_x_409) ;  /* 0x00000000000c7947 */ /* 0x000fea0003800000 */
.L_x_410:
[----:B0-----:R-:W2:Y:S02]  /*1880*/  LD.E R3, desc[UR8][R6.64+0x4] ;  /* 0x0000040806037980 */ /* 0x001ea4000c101900 */
[----:B--2---:R-:W-:-:S05]  /*1890*/  IMAD.IADD R3, R4, 0x1, R3 ;  /* 0x0000000104037824 */ /* 0x004fca00078e0203 */
[----:B------:R1:W-:Y:S02]  /*18a0*/  ST.E desc[UR8][R6.64+0x4], R3 ;  /* 0x0000040306007985 */ /* 0x0003e4000c101908 */
.L_x_409:
[----:B------:R-:W-:Y:S05]  /*18b0*/  BSYNC.RECONVERGENT B0 ;  /* 0x0000000000007941 */ /* 0x000fea0003800200 */
.L_x_408:
        /* <DEDUP_REMOVED lines=8> */
.L_x_415:
[----:B------:R-:W0:Y:S02]  /*1940*/  LDS R8, [R2] ;  /* 0x0000000002087984 */ /* 0x000e240000000800 */
[----:B0-----:R-:W-:-:S05]  /*1950*/  HADD2 R9, R8, R4.H0_H0 ;  /* 0x2000000408097230 */ /* 0x001fca0000000000 */
[----:B------:R-:W0:Y:S02]  /*1960*/  ATOMS.CAST.SPIN P0, [R2], R8, R9 ;  /* 0x000000080200758d */ /* 0x000e240001800009 */
[----:B0-----:R-:W-:Y:S05]  /*1970*/  @!P0 BRA `(.L_x_415) ;  /* 0xfffffffc00f08947 */ /* 0x001fea000383ffff */
[----:B------:R-:W-:Y:S05]  /*1980*/  BRA `(.L_x_413) ;  /* 0x00000000000c7947 */ /* 0x000fea0003800000 */
.L_x_414:
[----:B------:R-:W2:Y:S02]  /*1990*/  LD.E R3, desc[UR8][R6.64] ;  /* 0x0000000806037980 */ /* 0x000ea4000c101900 */
[----:B--2---:R-:W-:-:S05]  /*19a0*/  IMAD.IADD R3, R4, 0x1, R3 ;  /* 0x0000000104037824 */ /* 0x004fca00078e0203 */
[----:B------:R0:W-:Y:S02]  /*19b0*/  ST.E desc[UR8][R6.64], R3 ;  /* 0x0000000306007985 */ /* 0x0001e4000c101908 */
.L_x_413:
[----:B------:R-:W-:Y:S05]  /*19c0*/  BSYNC.RECONVERGENT B0 ;  /* 0x0000000000007941 */ /* 0x000fea0003800200 */
.L_x_412:
[----:B------:R1:W-:Y:S01]  /*19d0*/  ATOM.E.ADD.F16x2.RN.STRONG.GPU P0, RZ, desc[UR8][R6.64+0x4], R4 ;  /* 0x8000040406ff79a2 */ /* 0x0003e2000c10e108 */
[----:B------:R-:W-:Y:S04]  /*19e0*/  BSSY.RECONVERGENT B0, `(.L_x_416) ;  /* 0x000000e000007945 */ /* 0x000fe80003800200 */
[----:B-1----:R-:W-:Y:S05]  /*19f0*/  @P0 BRA `(.L_x_417) ;  /* 0x0000000000300947 */ /* 0x002fea0003800000 */
[----:B------:R-:W1:Y:S02]  /*1a00*/  QSPC.E.S P0, RZ, [R6+0x4] ;  /* 0x0000040006ff73aa */ /* 0x000e640000000500 */
[----:B-1----:R-:W-:Y:S05]  /*1a10*/  @!P0 BRA `(.L_x_418) ;  /* 0x00000000001c8947 */ /* 0x002fea0003800000 */
[----:B------:R-:W-:-:S05]  /*1a20*/  IMAD.MOV.U32 R2, RZ, RZ, R6 ;  /* 0x000000ffff027224 */ /* 0x000fca00078e0006 */
[----:B------:R-:W-:-:S07]  /*1a30*/  MOV R2, R2 ;  /* 0x0000000200027202 */ /* 0x000fce0000000f00 */
.L_x_419:
[----:B------:R-:W1:Y:S02]  /*1a40*/  LDS R8, [R2+0x4] ;  /* 0x0000040002087984 */ /* 0x000e640000000800 */
[----:B-1----:R-:W-:-:S05]  /*1a50*/  HADD2 R9, R8, R4.H0_H0 ;  /* 0x2000000408097230 */ /* 0x002fca0000000000 */
[----:B------:R-:W1:Y:S02]  /*1a60*/  ATOMS.CAST.SPIN P0, [R2+0x4], R8, R9 ;  /* 0x000004080200758d */ /* 0x000e640001800009 */
[----:B-1----:R-:W-:Y:S05]  /*1a70*/  @!P0 BRA `(.L_x_419) ;  /* 0xfffffffc00f08947 */ /* 0x002fea000383ffff */
[----:B------:R-:W-:Y:S05]  /*1a80*/  BRA `(.L_x_417) ;  /* 0x00000000000c7947 */ /* 0x000fea0003800000 */
.L_x_418:
[----:B0-----:R-:W2:Y:S02]  /*1a90*/  LD.E R3, desc[UR8][R6.64+0x4] ;  /* 0x0000040806037980 */ /* 0x001ea4000c101900 */
[----:B--2---:R-:W-:-:S05]  /*1aa0*/  IMAD.IADD R3, R4, 0x1, R3 ;  /* 0x0000000104037824 */ /* 0x004fca00078e0203 */
[----:B------:R1:W-:Y:S02]  /*1ab0*/  ST.E desc[UR8][R6.64+0x4], R3 ;  /* 0x0000040306007985 */ /* 0x0003e4000c101908 */
.L_x_417:
[----:B------:R-:W-:Y:S05]  /*1ac0*/  BSYNC.RECONVERGENT B0 ;  /* 0x0000000000007941 */ /* 0x000fea0003800200 */
.L_x_416:
        /* <DEDUP_REMOVED lines=8> */
.L_x_423:
[----:B------:R-:W0:Y:S02]  /*1b50*/  LDS R8, [R2] ;  /* 0x0000000002087984 */ /* 0x000e240000000800 */
[----:B0-----:R-:W-:-:S05]  /*1b60*/  HADD2 R9, R8, R4.H0_H0 ;  /* 0x2000000408097230 */ /* 0x001fca0000000000 */
[----:B------:R-:W0:Y:S02]  /*1b70*/  ATOMS.CAST.SPIN P0, [R2], R8, R9 ;  /* 0x000000080200758d */ /* 0x000e240001800009 */
[----:B0-----:R-:W-:Y:S05]  /*1b80*/  @!P0 BRA `(.L_x_423) ;  /* 0xfffffffc00f08947 */ /* 0x001fea000383ffff */
[----:B------:R-:W-:Y:S05]  /*1b90*/  BRA `(.L_x_421) ;  /* 0x00000000000c7947 */ /* 0x000fea0003800000 */
.L_x_422:
[----:B------:R-:W2:Y:S02]  /*1ba0*/  LD.E R3, desc[UR8][R6.64] ;  /* 0x0000000806037980 */ /* 0x000ea4000c101900 */
[----:B--2---:R-:W-:-:S05]  /*1bb0*/  IMAD.IADD R3, R4, 0x1, R3 ;  /* 0x0000000104037824 */ /* 0x004fca00078e0203 */
[----:B------:R0:W-:Y:S02]  /*1bc0*/  ST.E desc[UR8][R6.64], R3 ;  /* 0x0000000306007985 */ /* 0x0001e4000c101908 */
.L_x_421:
[----:B------:R-:W-:Y:S05]  /*1bd0*/  BSYNC.RECONVERGENT B0 ;  /* 0x0000000000007941 */ /* 0x000fea0003800200 */
.L_x_420:
[----:B------:R1:W-:Y:S02]  /*1be0*/  ATOM.E.ADD.F16x2.RN.STRONG.GPU P0, RZ, desc[UR8][R6.64+0x4], R4 ;  /* 0x8000040406ff79a2 */ /* 0x0003e4000c10e108 */
[----:B-1----:R-:W-:Y:S05]  /*1bf0*/  @P0 EXIT ;  /* 0x000000000000094d */ /* 0x002fea0003800000 */
[----:B------:R-:W1:Y:S02]  /*1c00*/  QSPC.E.S P0, RZ, [R6+0x4] ;  /* 0x0000040006ff73aa */ /* 0x000e640000000500 */
[----:B-1----:R-:W-:Y:S05]  /*1c10*/  @!P0 BRA `(.L_x_424) ;  /* 0x00000000001c8947 */ /* 0x002fea0003800000 */
[----:B------:R-:W-:-:S05]  /*1c20*/  IMAD.MOV.U32 R2, RZ, RZ, R6 ;  /* 0x000000ffff027224 */ /* 0x000fca00078e0006 */
[----:B------:R-:W-:-:S07]  /*1c30*/  MOV R2, R2 ;  /* 0x0000000200027202 */ /* 0x000fce0000000f00 */
.L_x_425:
[----:B0-----:R-:W0:Y:S02]  /*1c40*/  LDS R6, [R2+0x4] ;  /* 0x0000040002067984 */ /* 0x001e240000000800 */
[----:B0-----:R-:W-:-:S05]  /*1c50*/  HADD2 R7, R6, R4.H0_H0 ;  /* 0x2000000406077230 */ /* 0x001fca0000000000 */
[----:B------:R-:W0:Y:S02]  /*1c60*/  ATOMS.CAST.SPIN P0, [R2+0x4], R6, R7 ;  /* 0x000004060200758d */ /* 0x000e240001800007 */
[----:B0-----:R-:W-:Y:S05]  /*1c70*/  @!P0 BRA `(.L_x_425) ;  /* 0xfffffffc00f08947 */ /* 0x001fea000383ffff */
[----:B------:R-:W-:Y:S05]  /*1c80*/  EXIT ;  /* 0x000000000000794d */ /* 0x000fea0003800000 */
.L_x_424:
[----:B0-----:R-:W2:Y:S02]  /*1c90*/  LD.E R3, desc[UR8][R6.64+0x4] ;  /* 0x0000040806037980 */ /* 0x001ea4000c101900 */
[----:B--2---:R-:W-:-:S05]  /*1ca0*/  IMAD.IADD R3, R4, 0x1, R3 ;  /* 0x0000000104037824 */ /* 0x004fca00078e0203 */
[----:B------:R-:W-:Y:S01]  /*1cb0*/  ST.E desc[UR8][R6.64+0x4], R3 ;  /* 0x0000040306007985 */ /* 0x000fe2000c101908 */
[----:B------:R-:W-:Y:S05]  /*1cc0*/  EXIT ;  /* 0x000000000000794d */ /* 0x000fea0003800000 */
.L_x_426:
        /* <DEDUP_REMOVED lines=11> */
.L_x_3295:


//--------------------- .text._Z28gemm_half_q_half_gptq_kernelILi7ELb1ELb0EEvPK6__halfPKjS4_S2_PS0_iiiiiPKtibS2_i --------------------------
	.section	.text._Z28gemm_half_q_half_gptq_kernelILi7ELb1ELb0EEvPK6__halfPKjS4_S2_PS0_iiiiiPKtibS2_i,"ax",@progbits
	.align	128
        .global         _Z28gemm_half_q_half_gptq_kernelILi7ELb1ELb0EEvPK6__halfPKjS4_S2_PS0_iiiiiPKtibS2_i
        .type           _Z28gemm_half_q_half_gptq_kernelILi7ELb1ELb0EEvPK6__halfPKjS4_S2_PS0_iiiiiPKtibS2_i,@function
        .size           _Z28gemm_half_q_half_gptq_kernelILi7ELb1ELb0EEvPK6__halfPKjS4_S2_PS0_iiiiiPKtibS2_i,(.L_x_3296 - _Z28gemm_half_q_half_gptq_kernelILi7ELb1ELb0EEvPK6__halfPKjS4_S2_PS0_iiiiiPKtibS2_i)
        .other          _Z28gemm_half_q_half_gptq_kernelILi7ELb1ELb0EEvPK6__halfPKjS4_S2_PS0_iiiiiPKtibS2_i,@"STO_CUDA_ENTRY STV_DEFAULT"
_Z28gemm_half_q_half_gptq_kernelILi7ELb1ELb0EEvPK6__halfPKjS4_S2_PS0_iiiiiPKtibS2_i:
.text._Z28gemm_half_q_half_gptq_kernelILi7ELb1ELb0EEvPK6__halfPKjS4_S2_PS0_iiiiiPKtibS2_i:
        /* <DEDUP_REMOVED lines=19> */
[----:B---3--:R-:W-:Y:S01]  /*0130*/  LOP3.LUT R0, R5, R0, R2, 0xfe, !PT ;  /* 0x0000000005007212 */ /* 0x008fe200078efe02 */
[----:B------:R-:W0:Y:S03]  /*0140*/  S2R R10, SR_CTAID.X ;  /* 0x00000000000a7919 */ /* 0x000e260000002500 */
[----:B--2---:R-:W-:-:S04]  /*0150*/  LOP3.LUT R0, R9, R0, R6, 0xfe, !PT ;  /* 0x0000000009007212 */ /* 0x004fc800078efe06 */
        /* <DEDUP_REMOVED lines=28> */
[----:B------:R-:W-:Y:S01]  /*0320*/  LEA.HI.X.SX32 R16, R6, RZ, 0x1, P0 ;  /* 0x000000ff06107211 */ /* 0x000fe200000f0eff */
[----:B------:R-:W-:Y:S01]  /*0330*/  IMAD.IADD R6, R7, 0x1, R4 ;  /* 0x0000000107067824 */ /* 0x000fe200078e0204 */
[----:B------:R-:W-:-:S04]  /*0340*/  IADD3 R9, P1, PT, R5, R7, RZ ;  /* 0x0000000705097210 */ /* 0x000fc80007f3e0ff */
[----:B------:R-:W-:Y:S01]  /*0350*/  LEA.HI.X.SX32 R12, R7, RZ, 0x1, P1 ;  /* 0x000000ff070c7211 */ /* 0x000fe200008f0eff */
[----:B------:R-:W-:Y:S01]  /*0360*/  IMAD.IADD R7, R6, 0x1, R4 ;  /* 0x0000000106077824 */ /* 0x000fe200078e0204 */
[----:B0-----:R-:W-:Y:S02]  /*0370*/  LEA R10, P0, R11, UR6, 0x1 ;  /* 0x000000060b0a7c11 */ /* 0x001fe4000f8008ff */
[----:B------:R-:W-:Y:S02]  /*0380*/  LEA R14, P1, R9, UR6, 0x1 ;  /* 0x00000006090e7c11 */ /* 0x000fe4000f8208ff */
[----:B------:R-:W-:Y:S02]  /*0390*/  IADD3 R8, P2, PT, R5, R6, RZ ;  /* 0x0000000605087210 */ /* 0x000fe40007f5e0ff */
[----:B------:R-:W-:Y:S02]  /*03a0*/  LEA.HI.X R11, R11, UR7, R16, 0x1, P0 ;  /* 0x000000070b0b7c11 */ /* 0x000fe400080f0c10 */
[----:B------:R-:W-:-:S02]  /*03b0*/  LEA.HI.X R15, R9, UR7, R12, 0x1, P1 ;  /* 0x00000007090f7c11 */ /* 0x000fc400088f0c0c */
[----:B------:R-:W-:Y:S01]  /*03c0*/  LEA.HI.X.SX32 R13, R6, RZ, 0x1, P2 ;  /* 0x000000ff060d7211 */ /* 0x000fe200010f0eff */
[----:B------:R0:W2:Y:S01]  /*03d0*/  LDG.E.U16.CONSTANT R10, desc[UR8][R10.64] ;  /* 0x000000080a0a7981 */ /* 0x0000a2000c1e9500 */
[C---:B------:R-:W-:Y:S02]  /*03e0*/  LEA R16, P0, R8.reuse, UR6, 0x1 ;  /* 0x0000000608107c11 */ /* 0x040fe4000f8008ff */
[----:B------:R-:W-:Y:S01]  /*03f0*/  IADD3 R9, P1, PT, R5, R7, RZ ;  /* 0x0000000705097210 */ /* 0x000fe20007f3e0ff */
[----:B------:R-:W3:Y:S01]  /*0400*/  LDG.E.U16.CONSTANT R14, desc[UR8][R14.64] ;  /* 0x000000080e0e7981 */ /* 0x000ee2000c1e9500 */
[----:B------:R-:W-:Y:S01]  /*0410*/  LEA.HI.X R17, R8, UR7, R13, 0x1, P0 ;  /* 0x0000000708117c11 */ /* 0x000fe200080f0c0d */
[C---:B------:R-:W-:Y:S01]  /*0420*/  IMAD.IADD R8, R7.reuse, 0x1, R4 ;  /* 0x0000000107087824 */ /* 0x040fe200078e0204 */
[----:B------:R-:W-:Y:S02]  /*0430*/  LEA.HI.X.SX32 R12, R7, RZ, 0x1, P1 ;  /* 0x000000ff070c7211 */ /* 0x000fe400008f0eff */
[C---:B------:R-:W-:Y:S01]  /*0440*/  LEA R6, P0, R9.reuse, UR6, 0x1 ;  /* 0x0000000609067c11 */ /* 0x040fe2000f8008ff */
[----:B------:R-:W4:Y:S03]  /*0450*/  LDG.E.U16.CONSTANT R16, desc[UR8][R16.64] ;  /* 0x0000000810107981 */ /* 0x000f26000c1e9500 */
[----:B------:R-:W-:Y:S01]  /*0460*/  LEA.HI.X R7, R9, UR7, R12, 0x1, P0 ;  /* 0x0000000709077c11 */ /* 0x000fe200080f0c0c */
[----:B------:R-:W-:Y:S01]  /*0470*/  IMAD.IADD R9, R8, 0x1, R4 ;  /* 0x0000000108097824 */ /* 0x000fe200078e0204 */
[----:B------:R-:W-:-:S03]  /*0480*/  IADD3 R18, P0, PT, R5, R8, RZ ;  /* 0x0000000805127210 */ /* 0x000fc60007f1e0ff */
[----:B------:R-:W-:Y:S01]  /*0490*/  IMAD.IADD R12, R9, 0x1, R4 ;  /* 0x00000001090c7824 */ /* 0x000fe200078e0204 */
[C---:B------:R-:W-:Y:S01]  /*04a0*/  IADD3 R13, P2, PT, R5.reuse, R9, RZ ;  /* 0x00000009050d7210 */ /* 0x040fe20007f5e0ff */
[----:B------:R-:W5:Y:S01]  /*04b0*/  LDG.E.U16.CONSTANT R6, desc[UR8][R6.64] ;  /* 0x0000000806067981 */ /* 0x000f62000c1e9500 */
[----:B------:R-:W-:Y:S02]  /*04c0*/  LEA.HI.X.SX32 R19, R8, RZ, 0x1, P0 ;  /* 0x000000ff08137211 */ /* 0x000fe400000f0eff */
[C---:B------:R-:W-:Y:S02]  /*04d0*/  LEA R4, P1, R18.reuse, UR6, 0x1 ;  /* 0x0000000612047c11 */ /* 0x040fe4000f8208ff */
[----:B0-----:R-:W-:Y:S02]  /*04e0*/  IADD3 R11, P0, PT, R5, R12, RZ ;  /* 0x0000000c050b7210 */ /* 0x001fe40007f1e0ff */
[----:B------:R-:W-:Y:S02]  /*04f0*/  LEA.HI.X.SX32 R20, R9, RZ, 0x1, P2 ;  /* 0x000000ff09147211 */ /* 0x000fe400010f0eff */
[----:B------:R-:W-:-:S02]  /*0500*/  LEA.HI.X R5, R18, UR7, R19, 0x1, P1 ;  /* 0x0000000712057c11 */ /* 0x000fc400088f0c13 */
        /* <DEDUP_REMOVED lines=16> */
.L_x_429:
        /* <DEDUP_REMOVED lines=14> */
[----:B------:R-:W-:-:S02]  /*06f0*/  LEA.HI.X.SX32 R13, R13, RZ, 0x1, P1 ;  /* 0x000000ff0d0d7211 */ /* 0x000fc400008f0eff */
[----:B------:R-:W-:Y:S02]  /*0700*/  LEA.HI.X R17, R9, UR7, R10, 0x1, P0 ;  /* 0x0000000709117c11 */ /* 0x000fe400080f0c0a */
[----:B------:R-:W-:Y:S02]  /*0710*/  LEA R14, P0, R8, UR6, 0x1 ;  /* 0x00000006080e7c11 */ /* 0x000fe4000f8008ff */
[----:B------:R-:W-:Y:S01]  /*0720*/  IADD3 R9, P1, PT, R18, R5, RZ ;  /* 0x0000000512097210 */ /* 0x000fe20007f3e0ff */
[----:B------:R-:W2:Y:S01]  /*0730*/  LDG.E.U16.CONSTANT R16, desc[UR8][R16.64] ;  /* 0x0000000810107981 */ /* 0x000ea2000c1e9500 */
[----:B------:R-:W-:Y:S02]  /*0740*/  LEA.HI.X.SX32 R20, R20, RZ, 0x1, P2 ;  /* 0x000000ff14147211 */ /* 0x000fe400010f0eff */
[----:B------:R-:W-:Y:S02]  /*0750*/  LEA R12, P2, R11, UR6, 0x1 ;  /* 0x000000060b0c7c11 */ /* 0x000fe4000f8408ff */
[----:B------:R-:W-:-:S02]  /*0760*/  LEA.HI.X R15, R8, UR7, R13, 0x1, P0 ;  /* 0x00000007080f7c11 */ /* 0x000fc400080f0c0d */
[----:B------:R-:W-:Y:S02]  /*0770*/  LEA.HI.X.SX32 R18, R18, RZ, 0x1, P1 ;  /* 0x000000ff12127211 */ /* 0x000fe400008f0eff */
[-C--:B------:R-:W-:Y:S01]  /*0780*/  IADD3 R7, P0, PT, R19, R5.reuse, RZ ;  /* 0x0000000513077210 */ /* 0x080fe20007f1e0ff */
[----:B------:R-:W3:Y:S01]  /*0790*/  LDG.E.U16.CONSTANT R14, desc[UR8][R14.64] ;  /* 0x000000080e0e7981 */ /* 0x000ee2000c1e9500 */
[----:B------:R-:W-:Y:S02]  /*07a0*/  LEA R8, P1, R9, UR6, 0x1 ;  /* 0x0000000609087c11 */ /* 0x000fe4000f8208ff */
[----:B------:R-:W-:Y:S01]  /*07b0*/  LEA.HI.X R13, R11, UR7, R20, 0x1, P2 ;  /* 0x000000070b0d7c11 */ /* 0x000fe200090f0c14 */
[C---:B------:R-:W-:Y:S01]  /*07c0*/  IMAD.IADD R20, R19.reuse, 0x1, R4 ;  /* 0x0000000113147824 */ /* 0x040fe200078e0204 */
[----:B------:R-:W-:Y:S02]  /*07d0*/  LEA.HI.X.SX32 R10, R19, RZ, 0x1, P0 ;  /* 0x000000ff130a7211 */ /* 0x000fe400000f0eff */
[----:B------:R-:W-:Y:S01]  /*07e0*/  LEA.HI.X R9, R9, UR7, R18, 0x1, P1 ;  /* 0x0000000709097c11 */ /* 0x000fe200088f0c12 */
[C---:B------:R-:W-:Y:S01]  /*07f0*/  IMAD.IADD R18, R20.reuse, 0x1, R4 ;  /* 0x0000000114127824 */ /* 0x040fe200078e0204 */
[C---:B------:R-:W-:Y:S01]  /*0800*/  LEA R6, P0, R7.reuse, UR6, 0x1 ;  /* 0x0000000607067c11 */ /* 0x040fe2000f8008ff */
[----:B------:R-:W4:Y:S03]  /*0810*/  LDG.E.U16.CONSTANT R12, desc[UR8][R12.64] ;  /* 0x000000080c0c7981 */ /* 0x000f26000c1e9500 */
[----:B------:R-:W-:Y:S01]  /*0820*/  LEA.HI.X R7, R7, UR7, R10, 0x1, P0 ;  /* 0x0000000707077c11 */ /* 0x000fe200080f0c0a */
[----:B------:R-:W5:Y:S01]  /*0830*/  LDG.E.U16.CONSTANT R8, desc[UR8][R8.64] ;  /* 0x0000000808087981 */ /* 0x000f62000c1e9500 */
[----:B------:R-:W-:-:S02]  /*0840*/  IADD3 R19, P0, PT, R20, R5, RZ ;  /* 0x0000000514137210 */ /* 0x000fc40007f1e0ff */
[----:B------:R-:W-:Y:S01]  /*0850*/  IADD3 R11, P1, PT, R18, R5, RZ ;  /* 0x00000005120b7210 */ /* 0x000fe20007f3e0ff */
[----:B------:R-:W5:Y:S01]  /*0860*/  LDG.E.U16.CONSTANT R6, desc[UR8][R6.64] ;  /* 0x0000000806067981 */ /* 0x000f62000c1e9500 */
[----:B------:R-:W-:Y:S02]  /*0870*/  LEA.HI.X.SX32 R20, R20, RZ, 0x1, P0 ;  /* 0x000000ff14147211 */ /* 0x000fe400000f0eff */
[----:B------:R-:W-:Y:S02]  /*0880*/  LEA.HI.X.SX32 R18, R18, RZ, 0x1, P1 ;  /* 0x000000ff12127211 */ /* 0x000fe400008f0eff */
[----:B------:R-:W-:Y:S02]  /*0890*/  LEA R4, P0, R19, UR6, 0x1 ;  /* 0x0000000613047c11 */ /* 0x000fe4000f8008ff */
[----:B------:R-:W-:Y:S02]  /*08a0*/  LEA R10, P1, R11, UR6, 0x1 ;  /* 0x000000060b0a7c11 */ /* 0x000fe4000f8208ff */
[----:B------:R-:W-:-:S02]  /*08b0*/  LEA.HI.X R5, R19, UR7, R20, 0x1, P0 ;  /* 0x0000000713057c11 */ /* 0x000fc400080f0c14 */
        /* <DEDUP_REMOVED lines=10> */
.L_x_428:
[----:B------:R-:W-:Y:S05]  /*0960*/  BSYNC.RECONVERGENT B0 ;  /* 0x0000000000007941 */ /* 0x000fea0003800200 */
.L_x_427:
[----:B01----:R-:W0:Y:S02]  /*0970*/  LDC R3, c[0x0][0x3ac] ;  /* 0x0000eb00ff037b82 */ /* 0x003e240000000800 */
[----:B0-----:R-:W-:-:S13]  /*0980*/  ISETP.GE.AND P0, PT, R0, R3, PT ;  /* 0x000000030000720c */ /* 0x001fda0003f06270 */
[----:B------:R-:W-:Y:S05]  /*0990*/  @P0 EXIT ;  /* 0x000000000000094d */ /* 0x000fea0003800000 */
[----:B------:R-:W0:Y:S01]  /*09a0*/  LDCU.U8 UR5, c[0x0][0x3cc] ;  /* 0x00007980ff0577ac */ /* 0x000e220008000000 */
[----:B------:R-:W1:Y:S01]  /*09b0*/  LDC.64 R4, c[0x0][0x3a0] ;  /* 0x0000e800ff047b82 */ /* 0x000e620000000a00 */
[----:B------:R-:W-:Y:S01]  /*09c0*/  IMAD R7, R3, UR4, R0 ;  /* 0x0000000403077c24 */ /* 0x000fe2000f8e0200 */
[----:B0-----:R-:W-:-:S06]  /*09d0*/  UPRMT UR5, UR5, 0x8880, URZ ;  /* 0x0000888005057896 */ /* 0x001fcc00080000ff */
[----:B------:R-:W-:Y:S01]  /*09e0*/  ISETP.NE.AND P0, PT, RZ, UR5, PT ;  /* 0x00000005ff007c0c */ /* 0x000fe2000bf05270 */
[----:B-1----:R-:W-:-:S03]  /*09f0*/  IMAD.WIDE R4, R7, 0x2, R4 ;  /* 0x0000000207047825 */ /* 0x002fc600078e0204 */
[----:B------:R-:W-:Y:S01]  /*0a00*/  ISETP.NE.OR P0, PT, R2, RZ, !P0 ;  /* 0x000000ff0200720c */ /* 0x000fe20004705670 */
[----:B------:R-:W-:-:S12]  /*0a10*/  HFMA2 R2, RZ, 1, 1, RZ ;  /* 0x3c003c00ff027831 */ /* 0x000fd800000000ff */
        /* <DEDUP_REMOVED lines=17> */
.L_x_430:
        /* <DEDUP_REMOVED lines=8> */
.L_x_434:
[----:B------:R-:W0:Y:S02]  /*0bb0*/  LDS R8, [R6] ;  /* 0x0000000006087984 */ /* 0x000e240000000800 */
[----:B0-----:R-:W-:-:S05]  /*0bc0*/  HADD2 R9, R8, R2.H0_H0 ;  /* 0x2000000208097230 */ /* 0x001fca0000000000 */
[----:B------:R-:W0:Y:S02]  /*0bd0*/  ATOMS.CAST.SPIN P0, [R6], R8, R9 ;  /* 0x000000080600758d */ /* 0x000e240001800009 */
[----:B0-----:R-:W-:Y:S05]  /*0be0*/  @!P0 BRA `(.L_x_434) ;  /* 0xfffffffc00f08947 */ /* 0x001fea000383ffff */
[----:B------:R-:W-:Y:S05]  /*0bf0*/  BRA `(.L_x_432) ;  /* 0x00000000000c7947 */ /* 0x000fea0003800000 */
.L_x_433:
[----:B0-----:R-:W2:Y:S02]  /*0c00*/  LD.E R7, desc[UR8][R4.64] ;  /* 0x0000000804077980 */ /* 0x001ea4000c101900 */
[----:B--2---:R-:W-:-:S05]  /*0c10*/  IMAD.IADD R7, R2, 0x1, R7 ;  /* 0x0000000102077824 */ /* 0x004fca00078e0207 */
[----:B------:R1:W-:Y:S02]  /*0c20*/  ST.E desc[UR8][R4.64], R7 ;  /* 0x0000000704007985 */ /* 0x0003e4000c101908 */
.L_x_432:
[----:B------:R-:W-:Y:S05]  /*0c30*/  BSYNC.RECONVERGENT B0 ;  /* 0x0000000000007941 */ /* 0x000fea0003800200 */
.L_x_431:
[----:B------:R2:W-:Y:S01]  /*0c40*/  ATOM.E.ADD.F16x2.RN.STRONG.GPU P0, RZ, desc[UR8][R4.64+0x4], R2 ;  /* 0x8000040204ff79a2 */ /* 0x0005e2000c10e108 */
[----:B------:R-:W-:Y:S04]  /*0c50*/  BSSY.RECONVERGENT B0, `(.L_x_435) ;  /* 0x000000e000007945 */ /* 0x000fe80003800200 */
[----:B--2---:R-:W-:Y:S05]  /*0c60*/  @P0 BRA `(.L_x_436) ;  /* 0x0000000000300947 */ /* 0x004fea0003800000 */
[----:B------:R-:W2:Y:S02]  /*0c70*/  QSPC.E.S P0, RZ, [R4+0x4] ;  /* 0x0000040004ff73aa */ /* 0x000ea40000000500 */
[----:B--2---:R-:W-:Y:S05]  /*0c80*/  @!P0 BRA `(.L_x_437) ;  /* 0x00000000001c8947 */ /* 0x004fea0003800000 */
[----:B0-----:R-:W-:-:S05]  /*0c90*/  IMAD.MOV.U32 R6, RZ, RZ, R4 ;  /* 0x000000ffff067224 */ /* 0x001fca00078e0004 */
[----:B------:R-:W-:-:S07]  /*0ca0*/  MOV R6, R6 ;  /* 0x0000000600067202 */ /* 0x000fce0000000f00 */
.L_x_438:
[----:B------:R-:W0:Y:S02]  /*0cb0*/  LDS R8, [R6+0x4] ;  /* 0x0000040006087984 */ /* 0x000e240000000800 */
[----:B0-----:R-:W-:-:S05]  /*0cc0*/  HADD2 R9, R8, R2.H0_H0 ;  /* 0x2000000208097230 */ /* 0x001fca0000000000 */
[----:B------:R-:W0:Y:S02]  /*0cd0*/  ATOMS.CAST.SPIN P0, [R6+0x4], R8, R9 ;  /* 0x000004080600758d */ /* 0x000e240001800009 */
[----:B0-----:R-:W-:Y:S05]  /*0ce0*/  @!P0 BRA `(.L_x_438) ;  /* 0xfffffffc00f08947 */ /* 0x001fea000383ffff */
[----:B------:R-:W-:Y:S05]  /*0cf0*/  BRA `(.L_x_436) ;  /* 0x00000000000c7947 */ /* 0x000fea0003800000 */
.L_x_437:
[----:B01----:R-:W2:Y:S02]  /*0d00*/  LD.E R7, desc[UR8][R4.64+0x4] ;  /* 0x0000040804077980 */ /* 0x003ea4000c101900 */
[----:B--2---:R-:W-:-:S05]  /*0d10*/  IMAD.IADD R7, R2, 0x1, R7 ;  /* 0x0000000102077824 */ /* 0x004fca00078e0207 */
[----:B------:R2:W-:Y:S02]  /*0d20*/  ST.E desc[UR8][R4.64+0x4], R7 ;  /* 0x0000040704007985 */ /* 0x0005e4000c101908 */
.L_x_436:
[----:B------:R-:W-:Y:S05]  /*0d30*/  BSYNC.RECONVERGENT B0 ;  /* 0x0000000000007941 */ /* 0x000fea0003800200 */
.L_x_435:
        /* <DEDUP_REMOVED lines=8> */
.L_x_442:
[----:B------:R-:W0:Y:S02]  /*0dc0*/  LDS R8, [R4] ;  /* 0x0000000004087984 */ /* 0x000e240000000800 */
[----:B0-----:R-:W-:-:S05]  /*0dd0*/  HADD2 R9, R8, R2.H0_H0 ;  /* 0x2000000208097230 */ /* 0x001fca0000000000 */
[----:B------:R-:W0:Y:S02]  /*0de0*/  ATOMS.CAST.SPIN P0, [R4], R8, R9 ;  /* 0x000000080400758d */ /* 0x000e240001800009 */
[----:B0-----:R-:W-:Y:S05]  /*0df0*/  @!P0 BRA `(.L_x_442) ;  /* 0xfffffffc00f08947 */ /* 0x001fea000383ffff */
[----:B------:R-:W-:Y:S05]  /*0e00*/  BRA `(.L_x_440) ;  /* 0x00000000000c7947 */ /* 0x000fea0003800000 */
.L_x_441:
[----:B------:R-:W2:Y:S02]  /*0e10*/  LD.E R5, desc[UR8][R6.64] ;  /* 0x0000000806057980 */ /* 0x000ea4000c101900 */
[----:B--2---:R-:W-:-:S05]  /*0e20*/  IMAD.IADD R5, R2, 0x1, R5 ;  /* 0x0000000102057824 */ /* 0x004fca00078e0205 */
[----:B------:R0:W-:Y:S02]  /*0e30*/  ST.E desc[UR8][R6.64], R5 ;  /* 0x0000000506007985 */ /* 0x0001e4000c101908 */
.L_x_440:
[----:B------:R-:W-:Y:S05]  /*0e40*/  BSYNC.RECONVERGENT B0 ;  /* 0x0000000000007941 */ /* 0x000fea0003800200 */
.L_x_439:
[----:B------:R1:W-:Y:S01]  /*0e50*/  ATOM.E.ADD.F16x2.RN.STRONG.GPU P0, RZ, desc[UR8][R6.64+0x4], R2 ;  /* 0x8000040206ff79a2 */ /* 0x0003e2000c10e108 */
[----:B------:R-:W-:Y:S04]  /*0e60*/  BSSY.RECONVERGENT B0, `(.L_x_443) ;  /* 0x000000e000007945 */ /* 0x000fe80003800200 */
[----:B-1----:R-:W-:Y:S05]  /*0e70*/  @P0 BRA `(.L_x_444) ;  /* 0x0000000000300947 */ /* 0x002fea0003800000 */
[----:B------:R-:W1:Y:S02]  /*0e80*/  QSPC.E.S P0, RZ, [R6+0x4] ;  /* 0x0000040006ff73aa */ /* 0x000e640000000500 */
[----:B-1----:R-:W-:Y:S05]  /*0e90*/  @!P0 BRA `(.L_x_445) ;  /* 0x00000000001c8947 */ /* 0x002fea0003800000 */
[----:B------:R-:W-:-:S05]  /*0ea0*/  IMAD.MOV.U32 R4, RZ, RZ, R6 ;  /* 0x000000ffff047224 */ /* 0x000fca00078e0006 */
[----:B------:R-:W-:-:S07]  /*0eb0*/  MOV R4, R4 ;  /* 0x0000000400047202 */ /* 0x000fce0000000f00 */
.L_x_446:
[----:B------:R-:W1:Y:S02]  /*0ec0*/  LDS R8, [R4+0x4] ;  /* 0x0000040004087984 */ /* 0x000e640000000800 */
[----:B-1----:R-:W-:-:S05]  /*0ed0*/  HADD2 R9, R8, R2.H0_H0 ;  /* 0x2000000208097230 */ /* 0x002fca0000000000 */
[----:B------:R-:W1:Y:S02]  /*0ee0*/  ATOMS.CAST.SPIN P0, [R4+0x4], R8, R9 ;  /* 0x000004080400758d */ /* 0x000e640001800009 */
[----:B-1----:R-:W-:Y:S05]  /*0ef0*/  @!P0 BRA `(.L_x_446) ;  /* 0xfffffffc00f08947 */ /* 0x002fea000383ffff */
[----:B------:R-:W-:Y:S05]  /*0f00*/  BRA `(.L_x_444) ;  /* 0x00000000000c7947 */ /* 0x000fea0003800000 */
.L_x_445:
[----:B0-----:R-:W2:Y:S02]  /*0f10*/  LD.E R5, desc[UR8][R6.64+0x4] ;  /* 0x0000040806057980 */ /* 0x001ea4000c101900 */
[----:B--2---:R-:W-:-:S05]  /*0f20*/  IMAD.IADD R5, R2, 0x1, R5 ;  /* 0x0000000102057824 */ /* 0x004fca00078e0205 */
[----:B------:R1:W-:Y:S02]  /*0f30*/  ST.E desc[UR8][R6.64+0x4], R5 ;  /* 0x0000040506007985 */ /* 0x0003e4000c101908 */
.L_x_444:
[----:B------:R-:W-:Y:S05]  /*0f40*/  BSYNC.RECONVERGENT B0 ;  /* 0x0000000000007941 */ /* 0x000fea0003800200 */
.L_x_443:
        /* <DEDUP_REMOVED lines=8> */
.L_x_450:
[----:B------:R-:W0:Y:S02]  /*0fd0*/  LDS R8, [R4] ;  /* 0x0000000004087984 */ /* 0x000e240000000800 */
[----:B0-----:R-:W-:-:S05]  /*0fe0*/  HADD2 R9, R8, R2.H0_H0 ;  /* 0x2000000208097230 */ /* 0x001fca0000000000 */
[----:B------:R-:W0:Y:S02]  /*0ff0*/  ATOMS.CAST.SPIN P0, [R4], R8, R9 ;  /* 0x000000080400758d */ /* 0x000e240001800009 */
[----:B0-----:R-:W-:Y:S05]  /*1000*/  @!P0 BRA `(.L_x_450) ;  /* 0xfffffffc00f08947 */ /* 0x001fea000383ffff */
[----:B------:R-:W-:Y:S05]  /*1010*/  BRA `(.L_x_448) ;  /* 0x00000000000c7947 */ /* 0x000fea0003800000 */
.L_x_449:
[----:B------:R-:W2:Y:S02]  /*1020*/  LD.E R5, desc[UR8][R6.64] ;  /* 0x0000000806057980 */ /* 0x000ea4000c101900 */
[----:B--2---:R-:W-:-:S05]  /*1030*/  IMAD.IADD R5, R2, 0x1, R5 ;  /* 0x0000000102057824 */ /* 0x004fca00078e0205 */
[----:B------:R0:W-:Y:S02]  /*1040*/  ST.E desc[UR8][R6.64], R5 ;  /* 0x0000000506007985 */ /* 0x0001e4000c101908 */
.L_x_448:
[----:B------:R-:W-:Y:S05]  /*1050*/  BSYNC.RECONVERGENT B0 ;  /* 0x0000000000007941 */ /* 0x000fea0003800200 */
.L_x_447:
[----:B------:R1:W-:Y:S01]  /*1060*/  ATOM.E.ADD.F16x2.RN.STRONG.GPU P0, RZ, desc[UR8][R6.64+0x4], R2 ;  /* 0x8000040206ff79a2 */ /* 0x0003e2000c10e108 */
[----:B------:R-:W-:Y:S04]  /*1070*/  BSSY.RECONVERGENT B0, `(.L_x_451) ;  /* 0x000000e000007945 */ /* 0x000fe80003800200 */
[----:B-1----:R-:W-:Y:S05]  /*1080*/  @P0 BRA `(.L_x_452) ;  /* 0x0000000000300947 */ /* 0x002fea0003800000 */
[----:B------:R-:W1:Y:S02]  /*1090*/  QSPC.E.S P0, RZ, [R6+0x4] ;  /* 0x0000040006ff73aa */ /* 0x000e640000000500 */
[----:B-1----:R-:W-:Y:S05]  /*10a0*/  @!P0 BRA `(.L_x_453) ;  /* 0x00000000001c8947 */ /* 0x002fea0003800000 */
[----:B------:R-:W-:-:S05]  /*10b0*/  IMAD.MOV.U32 R4, RZ, RZ, R6 ;  /* 0x000000ffff047224 */ /* 0x000fca00078e0006 */
[----:B------:R-:W-:-:S07]  /*10c0*/  MOV R4, R4 ;  /* 0x0000000400047202 */ /* 0x000fce0000000f00 */
.L_x_454:
[----:B------:R-:W1:Y:S02]  /*10d0*/  LDS R8, [R4+0x4] ;  /* 0x0000040004087984 */ /* 0x000e640000000800 */
[----:B-1----:R-:W-:-:S05]  /*10e0*/  HADD2 R9, R8, R2.H0_H0 ;  /* 0x2000000208097230 */ /* 0x002fca0000000000 */
[----:B------:R-:W1:Y:S02]  /*10f0*/  ATOMS.CAST.SPIN P0, [R4+0x4], R8, R9 ;  /* 0x000004080400758d */ /* 0x000e640001800009 */
[----:B-1----:R-:W-:Y:S05]  /*1100*/  @!P0 BRA `(.L_x_454) ;  /* 0xfffffffc00f08947 */ /* 0x002fea000383ffff */
[----:B------:R-:W-:Y:S05]  /*1110*/  BRA `(.L_x_452) ;  /* 0x00000000000c7947 */ /* 0x000fea0003800000 */
.L_x_453:
[----:B0-----:R-:W2:Y:S02]  /*1120*/  LD.E R5, desc[UR8][R6.64+0x4] ;  /* 0x0000040806057980 */ /* 0x001ea4000c101900 */
[----:B--2---:R-:W-:-:S05]  /*1130*/  IMAD.IADD R5, R2, 0x1, R5 ;  /* 0x0000000102057824 */ /* 0x004fca00078e0205 */
[----:B------:R1:W-:Y:S02]  /*1140*/  ST.E desc[UR8][R6.64+0x4], R5 ;  /* 0x0000040506007985 */ /* 0x0003e4000c101908 */
.L_x_452:
[----:B------:R-:W-:Y:S05]  /*1150*/  BSYNC.RECONVERGENT B0 ;  /* 0x0000000000007941 */ /* 0x000fea0003800200 */
.L_x_451:
        /* <DEDUP_REMOVED lines=8> */
.L_x_458:
[----:B------:R-:W0:Y:S02]  /*11e0*/  LDS R8, [R4] ;  /* 0x0000000004087984 */ /* 0x000e240000000800 */
[----:B0-----:R-:W-:-:S05]  /*11f0*/  HADD2 R9, R8, R2.H0_H0 ;  /* 0x2000000208097230 */ /* 0x001fca0000000000 */
[----:B------:R-:W0:Y:S02]  /*1200*/  ATOMS.CAST.SPIN P0, [R4], R8, R9 ;  /* 0x000000080400758d */ /* 0x000e240001800009 */
[----:B0-----:R-:W-:Y:S05]  /*1210*/  @!P0 BRA `(.L_x_458) ;  /* 0xfffffffc00f08947 */ /* 0x001fea000383ffff */
[----:B------:R-:W-:Y:S05]  /*1220*/  BRA `(.L_x_456) ;  /* 0x00000000000c7947 */ /* 0x000fea0003800000 */
.L_x_457:
[----:B------:R-:W2:Y:S02]  /*1230*/  LD.E R5, desc[UR8][R6.64] ;  /* 0x0000000806057980 */ /* 0x000ea4000c101900 */
[----:B--2---:R-:W-:-:S05]  /*1240*/  IMAD.IADD R5, R2, 0x1, R5 ;  /* 0x0000000102057824 */ /* 0x004fca00078e0205 */
[----:B------:R0:W-:Y:S02]  /*1250*/  ST.E desc[UR8][R6.64], R5 ;  /* 0x0000000506007985 */ /* 0x0001e4000c101908 */
.L_x_456:
[----:B------:R-:W-:Y:S05]  /*1260*/  BSYNC.RECONVERGENT B0 ;  /* 0x0000000000007941 */ /* 0x000fea0003800200 */
.L_x_455:
[----:B------:R1:W-:Y:S01]  /*1270*/  ATOM.E.ADD.F16x2.RN.STRONG.GPU P0, RZ, desc[UR8][R6.64+0x4], R2 ;  /* 0x8000040206ff79a2 */ /* 0x0003e2000c10e108 */
[----:B------:R-:W-:Y:S04]  /*1280*/  BSSY.RECONVERGENT B0, `(.L_x_459) ;  /* 0x000000e000007945 */ /* 0x000fe80003800200 */
[----:B-1----:R-:W-:Y:S05]  /*1290*/  @P0 BRA `(.L_x_460) ;  /* 0x0000000000300947 */ /* 0x002fea0003800000 */
[----:B------:R-:W1:Y:S02]  /*12a0*/  QSPC.E.S P0, RZ, [R6+0x4] ;  /* 0x0000040006ff73aa */ /* 0x000e640000000500 */
[----:B-1----:R-:W-:Y:S05]  /*12b0*/  @!P0 BRA `(.L_x_461) ;  /* 0x00000000001c8947 */ /* 0x002fea0003800000 */
[----:B------:R-:W-:-:S05]  /*12c0*/  IMAD.MOV.U32 R4, RZ, RZ, R6 ;  /* 0x000000ffff047224 */ /* 0x000fca00078e0006 */
[----:B------:R-:W-:-:S07]  /*12d0*/  MOV R4, R4 ;  /* 0x0000000400047202 */ /* 0x000fce0000000f00 */
.L_x_462:
[----:B------:R-:W1:Y:S02]  /*12e0*/  LDS R8, [R4+0x4] ;  /* 0x0000040004087984 */ /* 0x000e640000000800 */
[----:B-1----:R-:W-:-:S05]  /*12f0*/  HADD2 R9, R8, R2.H0_H0 ;  /* 0x2000000208097230 */ /* 0x002fca0000000000 */
[----:B------:R-:W1:Y:S02]  /*1300*/  ATOMS.CAST.SPIN P0, [R4+0x4], R8, R9 ;  /* 0x000004080400758d */ /* 0x000e640001800009 */
[----:B-1----:R-:W-:Y:S05]  /*1310*/  @!P0 BRA `(.L_x_462) ;  /* 0xfffffffc00f08947 */ /* 0x002fea000383ffff */
[----:B------:R-:W-:Y:S05]  /*1320*/  BRA `(.L_x_460) ;  /* 0x00000000000c7947 */ /* 0x000fea0003800000 */
.L_x_461:
[----:B0-----:R-:W2:Y:S02]  /*1330*/  LD.E R5, desc[UR8][R6.64+0x4] ;  /* 0x0000040806057980 */ /* 0x001ea4000c101900 */
[----:B--2---:R-:W-:-:S05]  /*1340*/  IMAD.IADD R5, R2, 0x1, R5 ;  /* 0x0000000102057824 */ /* 0x004fca00078e0205 */
[----:B------:R1:W-:Y:S02]  /*1350*/  ST.E desc[UR8][R6.64+0x4], R5 ;  /* 0x0000040506007985 */ /* 0x0003e4000c101908 */
.L_x_460:
[----:B------:R-:W-:Y:S05]  /*1360*/  BSYNC.RECONVERGENT B0 ;  /* 0x0000000000007941 */ /* 0x000fea0003800200 */
.L_x_459:
        /* <DEDUP_REMOVED lines=8> */
.L_x_466:
[----:B------:R-:W0:Y:S02]  /*13f0*/  LDS R8, [R4] ;  /* 0x0000000004087984 */ /* 0x000e240000000800 */
[----:B0-----:R-:W-:-:S05]  /*1400*/  HADD2 R9, R8, R2.H0_H0 ;  /* 0x2000000208097230 */ /* 0x001fca0000000000 */
[----:B------:R-:W0:Y:S02]  /*1410*/  ATOMS.CAST.SPIN P0, [R4], R8, R9 ;  /* 0x000000080400758d */ /* 0x000e240001800009 */
[----:B0-----:R-:W-:Y:S05]  /*1420*/  @!P0 BRA `(.L_x_466) ;  /* 0xfffffffc00f08947 */ /* 0x001fea000383ffff */
[----:B------:R-:W-:Y:S05]  /*1430*/  BRA `(.L_x_464) ;  /* 0x00000000000c7947 */ /* 0x000fea0003800000 */
.L_x_465:
[----:B------:R-:W2:Y:S02]  /*1440*/  LD.E R5, desc[UR8][R6.64] ;  /* 0x0000000806057980 */ /* 0x000ea4000c101900 */
[----:B--2---:R-:W-:-:S05]  /*1450*/  IMAD.IADD R5, R2, 0x1, R5 ;  /* 0x0000000102057824 */ /* 0x004fca00078e0205 */
[----:B------:R0:W-:Y:S02]  /*1460*/  ST.E desc[UR8][R6.64], R5 ;  /* 0x0000000506007985 */ /* 0x0001e4000c101908 */
.L_x_464:
[----:B------:R-:W-:Y:S05]  /*1470*/  BSYNC.RECONVERGENT B0 ;  /* 0x0000000000007941 */ /* 0x000fea0003800200 */
.L_x_463:
[----:B------:R1:W-:Y:S01]  /*1480*/  ATOM.E.ADD.F16x2.RN.STRONG.GPU P0, RZ, desc[UR8][R6.64+0x4], R2 ;  /* 0x8000040206ff79a2 */ /* 0x0003e2000c10e108 */
[----:B------:R-:W-:Y:S04]  /*1490*/  BSSY.RECONVERGENT B0, `(.L_x_467) ;  /* 0x000000e000007945 */ /* 0x000fe80003800200 */
[----:B-1----:R-:W-:Y:S05]  /*14a0*/  @P0 BRA `(.L_x_468) ;  /* 0x0000000000300947 */ /* 0x002fea0003800000 */
[----:B------:R-:W1:Y:S02]  /*14b0*/  QSPC.E.S P0, RZ, [R6+0x4] ;  /* 0x0000040006ff73aa */ /* 0x000e640000000500 */
[----:B-1----:R-:W-:Y:S05]  /*14c0*/  @!P0 BRA `(.L_x_469) ;  /* 0x00000000001c8947 */ /* 0x002fea0003800000 */
[----:B------:R-:W-:-:S05]  /*14d0*/  IMAD.MOV.U32 R4, RZ, RZ, R6 ;  /* 0x000000ffff047224 */ /* 0x000fca00078e0006 */
[----:B------:R-:W-:-:S07]  /*14e0*/  MOV R4, R4 ;  /* 0x0000000400047202 */ /* 0x000fce0000000f00 */
.L_x_470:
[----:B------:R-:W1:Y:S02]  /*14f0*/  LDS R8, [R4+0x4] ;  /* 0x0000040004087984 */ /* 0x000e640000000800 */
[----:B-1----:R-:W-:-:S05]  /*1500*/  HADD2 R9, R8, R2.H0_H0 ;  /* 0x2000000208097230 */ /* 0x002fca0000000000 */
[----:B------:R-:W1:Y:S02]  /*1510*/  ATOMS.CAST.SPIN P0, [R4+0x4], R8, R9 ;  /* 0x000004080400758d */ /* 0x000e640001800009 */
[----:B-1----:R-:W-:Y:S05]  /*1520*/  @!P0 BRA `(.L_x_470) ;  /* 0xfffffffc00f08947 */ /* 0x002fea000383ffff */
[----:B------:R-:W-:Y:S05]  /*1530*/  BRA `(.L_x_468) ;  /* 0x00000000000c7947 */ /* 0x000fea0003800000 */
.L_x_469:
[----:B0-----:R-:W2:Y:S02]  /*1540*/  LD.E R5, desc[UR8][R6.64+0x4] ;  /* 0x0000040806057980 */ /* 0x001ea4000c101900 */
[----:B--2---:R-:W-:-:S05]  /*1550*/  IMAD.IADD R5, R2, 0x1, R5 ;  /* 0x0000000102057824 */ /* 0x004fca00078e0205 */
[----:B------:R1:W-:Y:S02]  /*1560*/  ST.E desc[UR8][R6.64+0x4], R5 ;  /* 0x0000040506007985 */ /* 0x0003e4000c101908 */
.L_x_468:
[----:B------:R-:W-:Y:S05]  /*1570*/  BSYNC.RECONVERGENT B0 ;  /* 0x0000000000007941 */ /* 0x000fea0003800200 */
.L_x_467:
        /* <DEDUP_REMOVED lines=8> */
.L_x_474:
[----:B------:R-:W0:Y:S02]  /*1600*/  LDS R8, [R4] ;  /* 0x0000000004087984 */ /* 0x000e240000000800 */
[----:B0-----:R-:W-:-:S05]  /*1610*/  HADD2 R9, R8, R2.H0_H0 ;  /* 0x2000000208097230 */ /* 0x001fca0000000000 */
[----:B------:R-:W0:Y:S02]  /*1620*/  ATOMS.CAST.SPIN P0, [R4], R8, R9 ;  /* 0x000000080400758d */ /* 0x000e240001800009 */
[----:B0-----:R-:W-:Y:S05]  /*1630*/  @!P0 BRA `(.L_x_474) ;  /* 0xfffffffc00f08947 */ /* 0x001fea000383ffff */
[----:B------:R-:W-:Y:S05]  /*1640*/  BRA `(.L_x_472) ;  /* 0x00000000000c7947 */ /* 0x000fea0003800000 */
.L_x_473:
[----:B------:R-:W2:Y:S02]  /*1650*/  LD.E R5, desc[UR8][R6.64] ;  /* 0x0000000806057980 */ /* 0x000ea4000c101900 */
[----:B--2---:R-:W-:-:S05]  /*1660*/  IMAD.IADD R5, R2, 0x1, R5 ;  /* 0x0000000102057824 */ /* 0x004fca00078e0205 */
[----:B------:R0:W-:Y:S02]  /*1670*/  ST.E desc[UR8][R6.64], R5 ;  /* 0x0000000506007985 */ /* 0x0001e4000c101908 */
.L_x_472:
[----:B------:R-:W-:Y:S05]  /*1680*/  BSYNC.RECONVERGENT B0 ;  /* 0x0000000000007941 */ /* 0x000fea0003800200 */
.L_x_471:
[----:B------:R1:W-:Y:S01]  /*1690*/  ATOM.E.ADD.F16x2.RN.STRONG.GPU P0, RZ, desc[UR8][R6.64+0x4], R2 ;  /* 0x8000040206ff79a2 */ /* 0x0003e2000c10e108 */
[----:B------:R-:W-:Y:S04]  /*16a0*/  BSSY.RECONVERGENT B0, `(.L_x_475) ;  /* 0x000000e000007945 */ /* 0x000fe80003800200 */
[----:B-1----:R-:W-:Y:S05]  /*16b0*/  @P0 BRA `(.L_x_476) ;  /* 0x0000000000300947 */ /* 0x002fea0003800000 */
[----:B------:R-:W1:Y:S02]  /*16c0*/  QSPC.E.S P0, RZ, [R6+0x4] ;  /* 0x0000040006ff73aa */ /* 0x000e640000000500 */
[----:B-1----:R-:W-:Y:S05]  /*16d0*/  @!P0 BRA `(.L_x_477) ;  /* 0x00000000001c8947 */ /* 0x002fea0003800000 */
[----:B------:R-:W-:-:S05]  /*16e0*/  IMAD.MOV.U32 R4, RZ, RZ, R6 ;  /* 0x000000ffff047224 */ /* 0x000fca00078e0006 */
[----:B------:R-:W-:-:S07]  /*16f0*/  MOV R4, R4 ;  /* 0x0000000400047202 */ /* 0x000fce0000000f00 */
.L_x_478:
[----:B------:R-:W1:Y:S02]  /*1700*/  LDS R8, [R4+0x4] ;  /* 0x0000040004087984 */ /* 0x000e640000000800 */
[----:B-1----:R-:W-:-:S05]  /*1710*/  HADD2 R9, R8, R2.H0_H0 ;  /* 0x2000000208097230 */ /* 0x002fca0000000000 */
[----:B------:R-:W1:Y:S02]  /*1720*/  ATOMS.CAST.SPIN P0, [R4+0x4], R8, R9 ;  /* 0x000004080400758d */ /* 0x000e640001800009 */
[----:B-1----:R-:W-:Y:S05]  /*1730*/  @!P0 BRA `(.L_x_478) ;  /* 0xfffffffc00f08947 */ /* 0x002fea000383ffff */
[----:B------:R-:W-:Y:S05]  /*1740*/  BRA `(.L_x_476) ;  /* 0x00000000000c7947 */ /* 0x000fea0003800000 */
.L_x_477:
[----:B0-----:R-:W2:Y:S02]  /*1750*/  LD.E R5, desc[UR8][R6.64+0x4] ;  /* 0x0000040806057980 */ /* 0x001ea4000c101900 */
[----:B--2---:R-:W-:-:S05]  /*1760*/  IMAD.IADD R5, R2, 0x1, R5 ;  /* 0x0000000102057824 */ /* 0x004fca00078e0205 */
[----:B------:R1:W-:Y:S02]  /*1770*/  ST.E desc[UR8][R6.64+0x4], R5 ;  /* 0x0000040506007985 */ /* 0x0003e4000c101908 */
.L_x_476:
[----:B------:R-:W-:Y:S05]  /*1780*/  BSYNC.RECONVERGENT B0 ;  /* 0x0000000000007941 */ /* 0x000fea0003800200 */
.L_x_475:
        /* <DEDUP_REMOVED lines=8> */
.L_x_482:
[----:B------:R-:W0:Y:S02]  /*1810*/  LDS R8, [R4] ;  /* 0x0000000004087984 */ /* 0x000e240000000800 */
[----:B0-----:R-:W-:-:S05]  /*1820*/  HADD2 R9, R8, R2.H0_H0 ;  /* 0x2000000208097230 */ /* 0x001fca0000000000 */
[----:B------:R-:W0:Y:S02]  /*1830*/  ATOMS.CAST.SPIN P0, [R4], R8, R9 ;  /* 0x000000080400758d */ /* 0x000e240001800009 */
[----:B0-----:R-:W-:Y:S05]  /*1840*/  @!P0 BRA `(.L_x_482) ;  /* 0xfffffffc00f08947 */ /* 0x001fea000383ffff */
[----:B------:R-:W-:Y:S05]  /*1850*/  BRA `(.L_x_480) ;  /* 0x00000000000c7947 */ /* 0x000fea0003800000 */
.L_x_481:
[----:B------:R-:W2:Y:S02]  /*1860*/  LD.E R3, desc[UR8][R6.64] ;  /* 0x0000000806037980 */ /* 0x000ea4000c101900 */
[----:B--2---:R-:W-:-:S05]  /*1870*/  IMAD.IADD R3, R2, 0x1, R3 ;  /* 0x0000000102037824 */ /* 0x004fca00078e0203 */
[----:B------:R0:W-:Y:S02]  /*1880*/  ST.E desc[UR8][R6.64], R3 ;  /* 0x0000000306007985 */ /* 0x0001e4000c101908 */
.L_x_480:
[----:B------:R-:W-:Y:S05]  /*1890*/  BSYNC.RECONVERGENT B0 ;  /* 0x0000000000007941 */ /* 0x000fea0003800200 */
.L_x_479:
[----:B------:R1:W-:Y:S02]  /*18a0*/  ATOM.E.ADD.F16x2.RN.STRONG.GPU P0, RZ, desc[UR8][R6.64+0x4], R2 ;  /* 0x8000040206ff79a2 */ /* 0x0003e4000c10e108 */
[----:B-1----:R-:W-:Y:S05]  /*18b0*/  @P0 EXIT ;  /* 0x000000000000094d */ /* 0x002fea0003800000 */
[----:B------:R-:W1:Y:S02]  /*18c0*/  QSPC.E.S P0, RZ, [R6+0x4] ;  /* 0x0000040006ff73aa */ /* 0x000e640000000500 */
[----:B-1----:R-:W-:Y:S05]  /*18d0*/  @!P0 BRA `(.L_x_483) ;  /* 0x00000000001c8947 */ /* 0x002fea0003800000 */
[----:B------:R-:W-:-:S05]  /*18e0*/  IMAD.MOV.U32 R4, RZ, RZ, R6 ;  /* 0x000000ffff047224 */ /* 0x000fca00078e0006 */
[----:B------:R-:W-:-:S07]  /*18f0*/  MOV R4, R4 ;  /* 0x0000000400047202 */ /* 0x000fce0000000f00 */
.L_x_484:
[----:B0-----:R-:W0:Y:S02]  /*1900*/  LDS R6, [R4+0x4] ;  /* 0x0000040004067984 */ /* 0x001e240000000800 */
[----:B0-----:R-:W-:-:S05]  /*1910*/  HADD2 R7, R6, R2.H0_H0 ;  /* 0x2000000206077230 */ /* 0x001fca0000000000 */
[----:B------:R-:W0:Y:S02]  /*1920*/  ATOMS.CAST.SPIN P0, [R4+0x4], R6, R7 ;  /* 0x000004060400758d */ /* 0x000e240001800007 */
[----:B0-----:R-:W-:Y:S05]  /*1930*/  @!P0 BRA `(.L_x_484) ;  /* 0xfffffffc00f08947 */ /* 0x001fea000383ffff */
[----:B------:R-:W-:Y:S05]  /*1940*/  EXIT ;  /* 0x000000000000794d */ /* 0x000fea0003800000 */
.L_x_483:
[----:B0-----:R-:W2:Y:S02]  /*1950*/  LD.E R3, desc[UR8][R6.64+0x4] ;  /* 0x0000040806037980 */ /* 0x001ea4000c101900 */
[----:B--2---:R-:W-:-:S05]  /*1960*/  IMAD.IADD R3, R2, 0x1, R3 ;  /* 0x0000000102037824 */ /* 0x004fca00078e0203 */
[----:B------:R-:W-:Y:S01]  /*1970*/  ST.E desc[UR8][R6.64+0x4], R3 ;  /* 0x0000040306007985 */ /* 0x000fe2000c101908 */
[----:B------:R-:W-:Y:S05]  /*1980*/  EXIT ;  /* 0x000000000000794d */ /* 0x000fea0003800000 */
.L_x_485:
        /* <DEDUP_REMOVED lines=15> */
.L_x_3296:


//--------------------- .text._Z28gemm_half_q_half_gptq_kernelILi6ELb1ELb0EEvPK6__halfPKjS4_S2_PS0_iiiiiPKtibS2_i --------------------------
	.section	.text._Z28gemm_half_q_half_gptq_kernelILi6ELb1ELb0EEvPK6__halfPKjS4_S2_PS0_iiiiiPKtibS2_i,"ax",@progbits
	.align	128
        .global         _Z28gemm_half_q_half_gptq_kernelILi6ELb1ELb0EEvPK6__halfPKjS4_S2_PS0_iiiiiPKtibS2_i
        .type           _Z28gemm_half_q_half_gptq_kernelILi6ELb1ELb0EEvPK6__halfPKjS4_S2_PS0_iiiiiPKtibS2_i,@function
        .size           _Z28gemm_half_q_half_gptq_kernelILi6ELb1ELb0EEvPK6__halfPKjS4_S2_PS0_iiiiiPKtibS2_i,(.L_x_3297 - _Z28gemm_half_q_half_gptq_kernelILi6ELb1ELb0EEvPK6__halfPKjS4_S2_PS0_iiiiiPKtibS2_i)
        .other          _Z28gemm_half_q_half_gptq_kernelILi6ELb1ELb0EEvPK6__halfPKjS4_S2_PS0_iiiiiPKtibS2_i,@"STO_CUDA_ENTRY STV_DEFAULT"
_Z28gemm_half_q_half_gptq_kernelILi6ELb1ELb0EEvPK6__halfPKjS4_S2_PS0_iiiiiPKtibS2_i:
.text._Z28gemm_half_q_half_gptq_kernelILi6ELb1ELb0EEvPK6__halfPKjS4_S2_PS0_iiiiiPKtibS2_i:
        /* <DEDUP_REMOVED lines=14> */
[----:B------:R0:W2:Y:S04]  /*00e0*/  LDG.E.U16 R11, desc[UR8][R10.64] ;  /* 0x000000080a0b7981 */ /* 0x0000a8000c1e1500 */
        /* <DEDUP_REMOVED lines=44> */
[----:B------:R-:W2:Y:S01]  /*03b0*/  LDG.E.U16.CONSTANT R12, desc[UR8][R12.64] ;  /* 0x000000080c0c7981 */ /* 0x000ea2000c1e9500 */
[C---:B------:R-:W-:Y:S01]  /*03c0*/  LEA R4, P0, R5.reuse, UR6, 0x1 ;  /* 0x0000000605047c11 */ /* 0x040fe2000f8008ff */
[----:B------:R-:W-:Y:S02]  /*03d0*/  IMAD.IADD R9, R8, 0x1, R6 ;  /* 0x0000000108097824 */ /* 0x000fe400078e0206 */
[----:B------:R-:W3:Y:S01]  /*03e0*/  LDG.E.U16.CONSTANT R14, desc[UR8][R14.64] ;  /* 0x000000080e0e7981 */ /* 0x000ee2000c1e9500 */
[----:B------:R-:W-:Y:S01]  /*03f0*/  LEA.HI.X R5, R5, UR7, R10, 0x1, P0 ;  /* 0x0000000705057c11 */ /* 0x000fe200080f0c0a */
[----:B------:R-:W-:Y:S01]  /*0400*/  IMAD.IADD R10, R9, 0x1, R6 ;  /* 0x00000001090a7824 */ /* 0x000fe200078e0206 */
[----:B------:R-:W-:-:S02]  /*0410*/  IADD3 R16, P0, PT, R7, R8, RZ ;  /* 0x0000000807107210 */ /* 0x000fc40007f1e0ff */
[C---:B------:R-:W-:Y:S01]  /*0420*/  IADD3 R17, P1, PT, R7.reuse, R9, RZ ;  /* 0x0000000907117210 */ /* 0x040fe20007f3e0ff */
[----:B------:R-:W4:Y:S01]  /*0430*/  LDG.E.U16.CONSTANT R4, desc[UR8][R4.64] ;  /* 0x0000000804047981 */ /* 0x000f22000c1e9500 */
[----:B------:R-:W-:Y:S02]  /*0440*/  LEA.HI.X.SX32 R19, R8, RZ, 0x1, P0 ;  /* 0x000000ff08137211 */ /* 0x000fe400000f0eff */
[C---:B------:R-:W-:Y:S02]  /*0450*/  LEA R6, P0, R16.reuse, UR6, 0x1 ;  /* 0x0000000610067c11 */ /* 0x040fe4000f8008ff */
[----:B------:R-:W-:Y:S02]  /*0460*/  IADD3 R11, P2, PT, R7, R10, RZ ;  /* 0x0000000a070b7210 */ /* 0x000fe40007f5e0ff */
[----:B------:R-:W-:Y:S02]  /*0470*/  LEA.HI.X R7, R16, UR7, R19, 0x1, P0 ;  /* 0x0000000710077c11 */ /* 0x000fe400080f0c13 */
[----:B------:R-:W-:-:S02]  /*0480*/  LEA.HI.X.SX32 R18, R9, RZ, 0x1, P1 ;  /* 0x000000ff09127211 */ /* 0x000fc400008f0eff */
[----:B------:R-:W-:Y:S01]  /*0490*/  LEA.HI.X.SX32 R16, R10, RZ, 0x1, P2 ;  /* 0x000000ff0a107211 */ /* 0x000fe200010f0eff */
[----:B------:R-:W5:Y:S01]  /*04a0*/  LDG.E.U16.CONSTANT R6, desc[UR8][R6.64] ;  /* 0x0000000806067981 */ /* 0x000f62000c1e9500 */
        /* <DEDUP_REMOVED lines=13> */
.L_x_488:
        /* <DEDUP_REMOVED lines=21> */
[----:B------:R-:W-:Y:S02]  /*06d0*/  LEA.HI.X.SX32 R20, R17, RZ, 0x1, P0 ;  /* 0x000000ff11147211 */ /* 0x000fe400000f0eff */
[----:B------:R-:W-:-:S02]  /*06e0*/  LEA R12, P2, R5, UR6, 0x1 ;  /* 0x00000006050c7c11 */ /* 0x000fc4000f8408ff */
[----:B------:R-:W-:Y:S02]  /*06f0*/  LEA.HI.X.SX32 R16, R21, RZ, 0x1, P3 ;  /* 0x000000ff15107211 */ /* 0x000fe400018f0eff */
[----:B------:R-:W-:Y:S02]  /*0700*/  LEA R6, P0, R7, UR6, 0x1 ;  /* 0x0000000607067c11 */ /* 0x000fe4000f8008ff */
[----:B------:R-:W-:Y:S02]  /*0710*/  LEA R4, P3, R11, UR6, 0x1 ;  /* 0x000000060b047c11 */ /* 0x000fe4000f8608ff */
[----:B------:R-:W-:Y:S02]  /*0720*/  LEA.HI.X R13, R5, UR7, R22, 0x1, P2 ;  /* 0x00000007050d7c11 */ /* 0x000fe400090f0c16 */
[----:B------:R-:W-:Y:S02]  /*0730*/  LEA.HI.X R7, R7, UR7, R18, 0x1, P0 ;  /* 0x0000000707077c11 */ /* 0x000fe400080f0c12 */
[----:B------:R-:W-:Y:S01]  /*0740*/  LEA.HI.X R5, R11, UR7, R16, 0x1, P3 ;  /* 0x000000070b057c11 */ /* 0x000fe200098f0c10 */
[----:B------:R-:W3:Y:S01]  /*0750*/  LDG.E.U16.CONSTANT R12, desc[UR8][R12.64] ;  /* 0x000000080c0c7981 */ /* 0x000ee2000c1e9500 */
[----:B------:R-:W-:-:S02]  /*0760*/  IADD3 R11, P0, PT, R23, R10, RZ ;  /* 0x0000000a170b7210 */ /* 0x000fc40007f1e0ff */
[----:B------:R-:W-:Y:S01]  /*0770*/  LEA R8, P1, R9, UR6, 0x1 ;  /* 0x0000000609087c11 */ /* 0x000fe2000f8208ff */
[----:B------:R-:W4:Y:S01]  /*0780*/  LDG.E.U16.CONSTANT R6, desc[UR8][R6.64] ;  /* 0x0000000806067981 */ /* 0x000f22000c1e9500 */
[----:B------:R-:W-:Y:S02]  /*0790*/  LEA.HI.X.SX32 R16, R23, RZ, 0x1, P0 ;  /* 0x000000ff17107211 */ /* 0x000fe400000f0eff */
[----:B------:R-:W-:Y:S01]  /*07a0*/  LEA R10, P0, R11, UR6, 0x1 ;  /* 0x000000060b0a7c11 */ /* 0x000fe2000f8008ff */
[----:B------:R-:W5:Y:S01]  /*07b0*/  LDG.E.U16.CONSTANT R4, desc[UR8][R4.64] ;  /* 0x0000000804047981 */ /* 0x000f62000c1e9500 */
        /* <DEDUP_REMOVED lines=10> */
.L_x_487:
[----:B------:R-:W-:Y:S05]  /*0860*/  BSYNC.RECONVERGENT B0 ;  /* 0x0000000000007941 */ /* 0x000fea0003800200 */
.L_x_486:
        /* <DEDUP_REMOVED lines=26> */
.L_x_489:
        /* <DEDUP_REMOVED lines=8> */
.L_x_493:
[----:B------:R-:W0:Y:S02]  /*0a90*/  LDS R8, [R6] ;  /* 0x0000000006087984 */ /* 0x000e240000000800 */
[----:B0-----:R-:W-:-:S05]  /*0aa0*/  HADD2 R9, R8, R2.H0_H0 ;  /* 0x2000000208097230 */ /* 0x001fca0000000000 */
[----:B------:R-:W0:Y:S02]  /*0ab0*/  ATOMS.CAST.SPIN P0, [R6], R8, R9 ;  /* 0x000000080600758d */ /* 0x000e240001800009 */
[----:B0-----:R-:W-:Y:S05]  /*0ac0*/  @!P0 BRA `(.L_x_493) ;  /* 0xfffffffc00f08947 */ /* 0x001fea000383ffff */
[----:B------:R-:W-:Y:S05]  /*0ad0*/  BRA `(.L_x_491) ;  /* 0x00000000000c7947 */ /* 0x000fea0003800000 */
.L_x_492:
[----:B0-----:R-:W2:Y:S02]  /*0ae0*/  LD.E R7, desc[UR8][R4.64] ;  /* 0x0000000804077980 */ /* 0x001ea4000c101900 */
[----:B--2---:R-:W-:-:S05]  /*0af0*/  IMAD.IADD R7, R2, 0x1, R7 ;  /* 0x0000000102077824 */ /* 0x004fca00078e0207 */
[----:B------:R1:W-:Y:S02]  /*0b00*/  ST.E desc[UR8][R4.64], R7 ;  /* 0x0000000704007985 */ /* 0x0003e4000c101908 */
.L_x_491:
[----:B------:R-:W-:Y:S05]  /*0b10*/  BSYNC.RECONVERGENT B0 ;  /* 0x0000000000007941 */ /* 0x000fea0003800200 */
.L_x_490:
[----:B------:R2:W-:Y:S01]  /*0b20*/  ATOM.E.ADD.F16x2.RN.STRONG.GPU P0, RZ, desc[UR8][R4.64+0x4], R2 ;  /* 0x8000040204ff79a2 */ /* 0x0005e2000c10e108 */
[----:B------:R-:W-:Y:S04]  /*0b30*/  BSSY.RECONVERGENT B0, `(.L_x_494) ;  /* 0x000000e000007945 */ /* 0x000fe80003800200 */
[----:B--2---:R-:W-:Y:S05]  /*0b40*/  @P0 BRA `(.L_x_495) ;  /* 0x0000000000300947 */ /* 0x004fea0003800000 */
[----:B------:R-:W2:Y:S02]  /*0b50*/  QSPC.E.S P0, RZ, [R4+0x4] ;  /* 0x0000040004ff73aa */ /* 0x000ea40000000500 */
[----:B--2---:R-:W-:Y:S05]  /*0b60*/  @!P0 BRA `(.L_x_496) ;  /* 0x00000000001c8947 */ /* 0x004fea0003800000 */
[----:B0-----:R-:W-:-:S05]  /*0b70*/  IMAD.MOV.U32 R6, RZ, RZ, R4 ;  /* 0x000000ffff067224 */ /* 0x001fca00078e0004 */
[----:B------:R-:W-:-:S07]  /*0b80*/  MOV R6, R6 ;  /* 0x0000000600067202 */ /* 0x000fce0000000f00 */
.L_x_497:
[----:B------:R-:W0:Y:S02]  /*0b90*/  LDS R8, [R6+0x4] ;  /* 0x0000040006087984 */ /* 0x000e240000000800 */
[----:B0-----:R-:W-:-:S05]  /*0ba0*/  HADD2 R9, R8, R2.H0_H0 ;  /* 0x2000000208097230 */ /* 0x001fca0000000000 */
[----:B------:R-:W0:Y:S02]  /*0bb0*/  ATOMS.CAST.SPIN P0, [R6+0x4], R8, R9 ;  /* 0x000004080600758d */ /* 0x000e240001800009 */
[----:B0-----:R-:W-:Y:S05]  /*0bc0*/  @!P0 BRA `(.L_x_497) ;  /* 0xfffffffc00f08947 */ /* 0x001fea000383ffff */
[----:B------:R-:W-:Y:S05]  /*0bd0*/  BRA `(.L_x_495) ;  /* 0x00000000000c7947 */ /* 0x000fea0003800000 */
.L_x_496:
[----:B01----:R-:W2:Y:S02]  /*0be0*/  LD.E R7, desc[UR8][R4.64+0x4] ;  /* 0x0000040804077980 */ /* 0x003ea4000c101900 */
[----:B--2---:R-:W-:-:S05]  /*0bf0*/  IMAD.IADD R7, R2, 0x1, R7 ;  /* 0x0000000102077824 */ /* 0x004fca00078e0207 */
[----:B------:R2:W-:Y:S02]  /*0c00*/  ST.E desc[UR8][R4.64+0x4], R7 ;  /* 0x0000040704007985 */ /* 0x0005e4000c101908 */
.L_x_495:
[----:B------:R-:W-:Y:S05]  /*0c10*/  BSYNC.RECONVERGENT B0 ;  /* 0x0000000000007941 */ /* 0x000fea0003800200 */
.L_x_494:
        /* <DEDUP_REMOVED lines=8> */
.L_x_501:
[----:B------:R-:W0:Y:S02]  /*0ca0*/  LDS R8, [R4] ;  /* 0x0000000004087984 */ /* 0x000e240000000800 */
[----:B0-----:R-:W-:-:S05]  /*0cb0*/  HADD2 R9, R8, R2.H0_H0 ;  /* 0x2000000208097230 */ /* 0x001fca0000000000 */
[----:B------:R-:W0:Y:S02]  /*0cc0*/  ATOMS.CAST.SPIN P0, [R4], R8, R9 ;  /* 0x000000080400758d */ /* 0x000e240001800009 */
[----:B0-----:R-:W-:Y:S05]  /*0cd0*/  @!P0 BRA `(.L_x_501) ;  /* 0xfffffffc00f08947 */ /* 0x001fea000383ffff */
[----:B------:R-:W-:Y:S05]  /*0ce0*/  BRA `(.L_x_499) ;  /* 0x00000000000c7947 */ /* 0x000fea0003800000 */
.L_x_500:
[----:B------:R-:W2:Y:S02]  /*0cf0*/  LD.E R5, desc[UR8][R6.64] ;  /* 0x0000000806057980 */ /* 0x000ea4000c101900 */
[----:B--2---:R-:W-:-:S05]  /*0d00*/  IMAD.IADD R5, R2, 0x1, R5 ;  /* 0x0000000102057824 */ /* 0x004fca00078e0205 */
[----:B------:R0:W-:Y:S02]  /*0d10*/  ST.E desc[UR8][R6.64], R5 ;  /* 0x0000000506007985 */ /* 0x0001e4000c101908 */
.L_x_499:
[----:B------:R-:W-:Y:S05]  /*0d20*/  BSYNC.RECONVERGENT B0 ;  /* 0x0000000000007941 */ /* 0x000fea0003800200 */
.L_x_498:
[----:B------:R1:W-:Y:S01]  /*0d30*/  ATOM.E.ADD.F16x2.RN.STRONG.GPU P0, RZ, desc[UR8][R6.64+0x4], R2 ;  /* 0x8000040206ff79a2 */ /* 0x0003e2000c10e108 */
[----:B------:R-:W-:Y:S04]  /*0d40*/  BSSY.RECONVERGENT B0, `(.L_x_502) ;  /* 0x000000e000007945 */ /* 0x000fe80003800200 */
[----:B-1----:R-:W-:Y:S05]  /*0d50*/  @P0 BRA `(.L_x_503) ;  /* 0x0000000000300947 */ /* 0x002fea0003800000 */
[----:B------:R-:W1:Y:S02]  /*0d60*/  QSPC.E.S P0, RZ, [R6+0x4] ;  /* 0x0000040006ff73aa */ /* 0x000e640000000500 */
[----:B-1----:R-:W-:Y:S05]  /*0d70*/  @!P0 BRA `(.L_x_504) ;  /* 0x00000000001c8947 */ /* 0x002fea0003800000 */
[----:B------:R-:W-:-:S05]  /*0d80*/  IMAD.MOV.U32 R4, RZ, RZ, R6 ;  /* 0x000000ffff047224 */ /* 0x000fca00078e0006 */
[----:B------:R-:W-:-:S07]  /*0d90*/  MOV R4, R4 ;  /* 0x0000000400047202 */ /* 0x000fce0000000f00 */
.L_x_505:
[----:B------:R-:W1:Y:S02]  /*0da0*/  LDS R8, [R4+0x4] ;  /* 0x0000040004087984 */ /* 0x000e640000000800 */
[----:B-1----:R-:W-:-:S05]  /*0db0*/  HADD2 R9, R8, R2.H0_H0 ;  /* 0x2000000208097230 */ /* 0x002fca0000000000 */
[----:B------:R-:W1:Y:S02]  /*0dc0*/  ATOMS.CAST.SPIN P0, [R4+0x4], R8, R9 ;  /* 0x000004080400758d */ /* 0x000e640001800009 */
[----:B-1----:R-:W-:Y:S05]  /*0dd0*/  @!P0 BRA `(.L_x_505) ;  /* 0xfffffffc00f08947 */ /* 0x002fea000383ffff */
[----:B------:R-:W-:Y:S05]  /*0de0*/  BRA `(.L_x_503) ;  /* 0x00000000000c7947 */ /* 0x000fea0003800000 */
.L_x_504:
[----:B0-----:R-:W2:Y:S02]  /*0df0*/  LD.E R5, desc[UR8][R6.64+0x4] ;  /* 0x0000040806057980 */ /* 0x001ea4000c101900 */
[----:B--2---:R-:W-:-:S05]  /*0e00*/  IMAD.IADD R5, R2, 0x1, R5 ;  /* 0x0000000102057824 */ /* 0x004fca00078e0205 */
[----:B------:R1:W-:Y:S02]  /*0e10*/  ST.E desc[UR8][R6.64+0x4], R5 ;  /* 0x0000040506007985 */ /* 0x0003e4000c101908 */
.L_x_503:
[----:B------:R-:W-:Y:S05]  /*0e20*/  BSYNC.RECONVERGENT B0 ;  /* 0x0000000000007941 */ /* 0x000fea0003800200 */
.L_x_502:
        /* <DEDUP_REMOVED lines=8> */
.L_x_509:
[----:B------:R-:W0:Y:S02]  /*0eb0*/  LDS R8, [R4] ;  /* 0x0000000004087984 */ /* 0x000e240000000800 */
[----:B0-----:R-:W-:-:S05]  /*0ec0*/  HADD2 R9, R8, R2.H0_H0 ;  /* 0x2000000208097230 */ /* 0x001fca0000000000 */
[----:B------:R-:W0:Y:S02]  /*0ed0*/  ATOMS.CAST.SPIN P0, [R4], R8, R9 ;  /* 0x000000080400758d */ /* 0x000e240001800009 */
[----:B0-----:R-:W-:Y:S05]  /*0ee0*/  @!P0 BRA `(.L_x_509) ;  /* 0xfffffffc00f08947 */ /* 0x001fea000383ffff */
[----:B------:R-:W-:Y:S05]  /*0ef0*/  BRA `(.L_x_507) ;  /* 0x00000000000c7947 */ /* 0x000fea0003800000 */
.L_x_508:
[----:B------:R-:W2:Y:S02]  /*0f00*/  LD.E R5, desc[UR8][R6.64] ;  /* 0x0000000806057980 */ /* 0x000ea4000c101900 */
[----:B--2---:R-:W-:-:S05]  /*0f10*/  IMAD.IADD R5, R2, 0x1, R5 ;  /* 0x0000000102057824 */ /* 0x004fca00078e0205 */
[----:B------:R0:W-:Y:S02]  /*0f20*/  ST.E desc[UR8][R6.64], R5 ;  /* 0x0000000506007985 */ /* 0x0001e4000c101908 */
.L_x_507:
[----:B------:R-:W-:Y:S05]  /*0f30*/  BSYNC.RECONVERGENT B0 ;  /* 0x0000000000007941 */ /* 0x000fea0003800200 */
.L_x_506:
[----:B------:R1:W-:Y:S01]  /*0f40*/  ATOM.E.ADD.F16x2.RN.STRONG.GPU P0, RZ, desc[UR8][R6.64+0x4], R2 ;  /* 0x8000040206ff79a2 */ /* 0x0003e2000c10e108 */
[----:B------:R-:W-:Y:S04]  /*0f50*/  BSSY.RECONVERGENT B0, `(.L_x_510) ;  /* 0x000000e000007945 */ /* 0x000fe80003800200 */
[----:B-1----:R-:W-:Y:S05]  /*0f60*/  @P0 BRA `(.L_x_511) ;  /* 0x0000000000300947 */ /* 0x002fea0003800000 */
[----:B------:R-:W1:Y:S02]  /*0f70*/  QSPC.E.S P0, RZ, [R6+0x4] ;  /* 0x0000040006ff73aa */ /* 0x000e640000000500 */
[----:B-1----:R-:W-:Y:S05]  /*0f80*/  @!P0 BRA `(.L_x_512) ;  /* 0x00000000001c8947 */ /* 0x002fea0003800000 */
[----:B------:R-:W-:-:S05]  /*0f90*/  IMAD.MOV.U32 R4, RZ, RZ, R6 ;  /* 0x000000ffff047224 */ /* 0x000fca00078e0006 */
[----:B------:R-:W-:-:S07]  /*0fa0*/  MOV R4, R4 ;  /* 0x0000000400047202 */ /* 0x000fce0000000f00 */
.L_x_513:
[----:B------:R-:W1:Y:S02]  /*0fb0*/  LDS R8, [R4+0x4] ;  /* 0x0000040004087984 */ /* 0x000e640000000800 */
[----:B-1----:R-:W-:-:S05]  /*0fc0*/  HADD2 R9, R8, R2.H0_H0 ;  /* 0x2000000208097230 */ /* 0x002fca0000000000 */
[----:B------:R-:W1:Y:S02]  /*0fd0*/  ATOMS.CAST.SPIN P0, [R4+0x4], R8, R9 ;  /* 0x000004080400758d */ /* 0x000e640001800009 */
[----:B-1----:R-:W-:Y:S05]  /*0fe0*/  @!P0 BRA `(.L_x_513) ;  /* 0xfffffffc00f08947 */ /* 0x002fea000383ffff */
[----:B------:R-:W-:Y:S05]  /*0ff0*/  BRA `(.L_x_511) ;  /* 0x00000000000c7947 */ /* 0x000fea0003800000 */
.L_x_512:
[----:B0-----:R-:W2:Y:S02]  /*1000*/  LD.E R5, desc[UR8][R6.64+0x4] ;  /* 0x0000040806057980 */ /* 0x001ea4000c101900 */
[----:B--2---:R-:W-:-:S05]  /*1010*/  IMAD.IADD R5, R2, 0x1, R5 ;  /* 0x0000000102057824 */ /* 0x004fca00078e0205 */
[----:B------:R1:W-:Y:S02]  /*1020*/  ST.E desc[UR8][R6.64+0x4], R5 ;  /* 0x0000040506007985 */ /* 0x0003e4000c101908 */
.L_x_511:
[----:B------:R-:W-:Y:S05]  /*1030*/  BSYNC.RECONVERGENT B0 ;  /* 0x0000000000007941 */ /* 0x000fea0003800200 */
.L_x_510:
        /* <DEDUP_REMOVED lines=8> */
.L_x_517:
[----:B------:R-:W0:Y:S02]  /*10c0*/  LDS R8, [R4] ;  /* 0x0000000004087984 */ /* 0x000e240000000800 */
[----:B0-----:R-:W-:-:S05]  /*10d0*/  HADD2 R9, R8, R2.H0_H0 ;  /* 0x2000000208097230 */ /* 0x001fca0000000000 */
[----:B------:R-:W0:Y:S02]  /*10e0*/  ATOMS.CAST.SPIN P0, [R4], R8, R9 ;  /* 0x000000080400758d */ /* 0x000e240001800009 */
[----:B0-----:R-:W-:Y:S05]  /*10f0*/  @!P0 BRA `(.L_x_517) ;  /* 0xfffffffc00f08947 */ /* 0x001fea000383ffff */
[----:B------:R-:W-:Y:S05]  /*1100*/  BRA `(.L_x_515) ;  /* 0x00000000000c7947 */ /* 0x000fea0003800000 */
.L_x_516:
[----:B------:R-:W2:Y:S02]  /*1110*/  LD.E R5, desc[UR8][R6.64] ;  /* 0x0000000806057980 */ /* 0x000ea4000c101900 */
[----:B--2---:R-:W-:-:S05]  /*1120*/  IMAD.IADD R5, R2, 0x1, R5 ;  /* 0x0000000102057824 */ /* 0x004fca00078e0205 */
[----:B------:R0:W-:Y:S02]  /*1130*/  ST.E desc[UR8][R6.64], R5 ;  /* 0x0000000506007985 */ /* 0x0001e4000c101908 */
.L_x_515:
[----:B------:R-:W-:Y:S05]  /*1140*/  BSYNC.RECONVERGENT B0 ;  /* 0x0000000000007941 */ /* 0x000fea0003800200 */
.L_x_514:
[----:B------:R1:W-:Y:S01]  /*1150*/  ATOM.E.ADD.F16x2.RN.STRONG.GPU P0, RZ, desc[UR8][R6.64+0x4], R2 ;  /* 0x8000040206ff79a2 */ /* 0x0003e2000c10e108 */
[----:B------:R-:W-:Y:S04]  /*1160*/  BSSY.RECONVERGENT B0, `(.L_x_518) ;  /* 0x000000e000007945 */ /* 0x000fe80003800200 */
[----:B-1----:R-:W-:Y:S05]  /*1170*/  @P0 BRA `(.L_x_519) ;  /* 0x0000000000300947 */ /* 0x002fea0003800000 */
[----:B------:R-:W1:Y:S02]  /*1180*/  QSPC.E.S P0, RZ, [R6+0x4] ;  /* 0x0000040006ff73aa */ /* 0x000e640000000500 */
[----:B-1----:R-:W-:Y:S05]  /*1190*/  @!P0 BRA `(.L_x_520) ;  /* 0x00000000001c8947 */ /* 0x002fea0003800000 */
[----:B------:R-:W-:-:S05]  /*11a0*/  IMAD.MOV.U32 R4, RZ, RZ, R6 ;  /* 0x000000ffff047224 */ /* 0x000fca00078e0006 */
[----:B------:R-:W-:-:S07]  /*11b0*/  MOV R4, R4 ;  /* 0x0000000400047202 */ /* 0x000fce0000000f00 */
.L_x_521:
[----:B------:R-:W1:Y:S02]  /*11c0*/  LDS R8, [R4+0x4] ;  /* 0x0000040004087984 */ /* 0x000e640000000800 */
[----:B-1----:R-:W-:-:S05]  /*11d0*/  HADD2 R9, R8, R2.H0_H0 ;  /* 0x2000000208097230 */ /* 0x002fca0000000000 */
[----:B------:R-:W1:Y:S02]  /*11e0*/  ATOMS.CAST.SPIN P0, [R4+0x4], R8, R9 ;  /* 0x000004080400758d */ /* 0x000e640001800009 */
[----:B-1----:R-:W-:Y:S05]  /*11f0*/  @!P0 BRA `(.L_x_521) ;  /* 0xfffffffc00f08947 */ /* 0x002fea000383ffff */
[----:B------:R-:W-:Y:S05]  /*1200*/  BRA `(.L_x_519) ;  /* 0x00000000000c7947 */ /* 0x000fea0003800000 */
.L_x_520:
[----:B0-----:R-:W2:Y:S02]  /*1210*/  LD.E R5, desc[UR8][R6.64+0x4] ;  /* 0x0000040806057980 */ /* 0x001ea4000c101900 */
[----:B--2---:R-:W-:-:S05]  /*1220*/  IMAD.IADD R5, R2, 0x1, R5 ;  /* 0x0000000102057824 */ /* 0x004fca00078e0205 */
[----:B------:R1:W-:Y:S02]  /*1230*/  ST.E desc[UR8][R6.64+0x4], R5 ;  /* 0x0000040506007985 */ /* 0x0003e4000c101908 */
.L_x_519:
[----:B------:R-:W-:Y:S05]  /*1240*/  BSYNC.RECONVERGENT B0 ;  /* 0x0000000000007941 */ /* 0x000fea0003800200 */
.L_x_518:
        /* <DEDUP_REMOVED lines=8> */
.L_x_525:
[----:B------:R-:W0:Y:S02]  /*12d0*/  LDS R8, [R4] ;  /* 0x0000000004087984 */ /* 0x000e240000000800 */
[----:B0-----:R-:W-:-:S05]  /*12e0*/  HADD2 R9, R8, R2.H0_H0 ;  /* 0x2000000208097230 */ /* 0x001fca0000000000 */
[----:B------:R-:W0:Y:S02]  /*12f0*/  ATOMS.CAST.SPIN P0, [R4], R8, R9 ;  /* 0x000000080400758d */ /* 0x000e240001800009 */
[----:B0-----:R-:W-:Y:S05]  /*1300*/  @!P0 BRA `(.L_x_525) ;  /* 0xfffffffc00f08947 */ /* 0x001fea000383ffff */
[----:B------:R-:W-:Y:S05]  /*1310*/  BRA `(.L_x_523) ;  /* 0x00000000000c7947 */ /* 0x000fea0003800000 */
.L_x_524:
[----:B------:R-:W2:Y:S02]  /*1320*/  LD.E R5, desc[UR8][R6.64] ;  /* 0x0000000806057980 */ /* 0x000ea4000c101900 */
[----:B--2---:R-:W-:-:S05]  /*1330*/  IMAD.IADD R5, R2, 0x1, R5 ;  /* 0x0000000102057824 */ /* 0x004fca00078e0205 */
[----:B------:R0:W-:Y:S02]  /*1340*/  ST.E desc[UR8][R6.64], R5 ;  /* 0x0000000506007985 */ /* 0x0001e4000c101908 */
.L_x_523:
[----:B------:R-:W-:Y:S05]  /*1350*/  BSYNC.RECONVERGENT B0 ;  /* 0x0000000000007941 */ /* 0x000fea0003800200 */
.L_x_522:
[----:B------:R1:W-:Y:S01]  /*1360*/  ATOM.E.ADD.F16x2.RN.STRONG.GPU P0, RZ, desc[UR8][R6.64+0x4], R2 ;  /* 0x8000040206ff79a2 */ /* 0x0003e2000c10e108 */
[----:B------:R-:W-:Y:S04]  /*1370*/  BSSY.RECONVERGENT B0, `(.L_x_526) ;  /* 0x000000e000007945 */ /* 0x000fe80003800200 */
[----:B-1----:R-:W-:Y:S05]  /*1380*/  @P0 BRA `(.L_x_527) ;  /* 0x0000000000300947 */ /* 0x002fea0003800000 */
[----:B------:R-:W1:Y:S02]  /*1390*/  QSPC.E.S P0, RZ, [R6+0x4] ;  /* 0x0000040006ff73aa */ /* 0x000e640000000500 */
[----:B-1----:R-:W-:Y:S05]  /*13a0*/  @!P0 BRA `(.L_x_528) ;  /* 0x00000000001c8947 */ /* 0x002fea0003800000 */
[----:B------:R-:W-:-:S05]  /*13b0*/  IMAD.MOV.U32 R4, RZ, RZ, R6 ;  /* 0x000000ffff047224 */ /* 0x000fca00078e0006 */
[----:B------:R-:W-:-:S07]  /*13c0*/  MOV R4, R4 ;  /* 0x0000000400047202 */ /* 0x000fce0000000f00 */
.L_x_529:
[----:B------:R-:W1:Y:S02]  /*13d0*/  LDS R8, [R4+0x4] ;  /* 0x0000040004087984 */ /* 0x000e640000000800 */
[----:B-1----:R-:W-:-:S05]  /*13e0*/  HADD2 R9, R8, R2.H0_H0 ;  /* 0x2000000208097230 */ /* 0x002fca0000000000 */
[----:B------:R-:W1:Y:S02]  /*13f0*/  ATOMS.CAST.SPIN P0, [R4+0x4], R8, R9 ;  /* 0x000004080400758d */ /* 0x000e640001800009 */
[----:B-1----:R-:W-:Y:S05]  /*1400*/  @!P0 BRA `(.L_x_529) ;  /* 0xfffffffc00f08947 */ /* 0x002fea000383ffff */
[----:B------:R-:W-:Y:S05]  /*1410*/  BRA `(.L_x_527) ;  /* 0x00000000000c7947 */ /* 0x000fea0003800000 */
.L_x_528:
[----:B0-----:R-:W2:Y:S02]  /*1420*/  LD.E R5, desc[UR8][R6.64+0x4] ;  /* 0x0000040806057980 */ /* 0x001ea4000c101900 */
[----:B--2---:R-:W-:-:S05]  /*1430*/  IMAD.IADD R5, R2, 0x1, R5 ;  /* 0x0000000102057824 */ /* 0x004fca00078e0205 */
[----:B------:R1:W-:Y:S02]  /*1440*/  ST.E desc[UR8][R6.64+0x4], R5 ;  /* 0x0000040506007985 */ /* 0x0003e4000c101908 */
.L_x_527:
[----:B------:R-:W-:Y:S05]  /*1450*/  BSYNC.RECONVERGENT B0 ;  /* 0x0000000000007941 */ /* 0x000fea0003800200 */
.L_x_526:
        /* <DEDUP_REMOVED lines=8> */
.L_x_533:
[----:B------:R-:W0:Y:S02]  /*14e0*/  LDS R8, [R4] ;  /* 0x0000000004087984 */ /* 0x000e240000000800 */
[----:B0-----:R-:W-:-:S05]  /*14f0*/  HADD2 R9, R8, R2.H0_H0 ;  /* 0x2000000208097230 */ /* 0x001fca0000000000 */
[----:B------:R-:W0:Y:S02]  /*1500*/  ATOMS.CAST.SPIN P0, [R4], R8, R9 ;  /* 0x000000080400758d */ /* 0x000e240001800009 */
[----:B0-----:R-:W-:Y:S05]  /*1510*/  @!P0 BRA `(.L_x_533) ;  /* 0xfffffffc00f08947 */ /* 0x001fea000383ffff */
[----:B------:R-:W-:Y:S05]  /*1520*/  BRA `(.L_x_531) ;  /* 0x00000000000c7947 */ /* 0x000fea0003800000 */
.L_x_532:
[----:B------:R-:W2:Y:S02]  /*1530*/  LD.E R3, desc[UR8][R6.64] ;  /* 0x0000000806037980 */ /* 0x000ea4000c101900 */
[----:B--2---:R-:W-:-:S05]  /*1540*/  IMAD.IADD R3, R2, 0x1, R3 ;  /* 0x0000000102037824 */ /* 0x004fca00078e0203 */
[----:B------:R0:W-:Y:S02]  /*1550*/  ST.E desc[UR8][R6.64], R3 ;  /* 0x0000000306007985 */ /* 0x0001e4000c101908 */
.L_x_531:
[----:B------:R-:W-:Y:S05]  /*1560*/  BSYNC.RECONVERGENT B0 ;  /* 0x0000000000007941 */ /* 0x000fea0003800200 */
.L_x_530:
[----:B------:R1:W-:Y:S02]  /*1570*/  ATOM.E.ADD.F16x2.RN.STRONG.GPU P0, RZ, desc[UR8][R6.64+0x4], R2 ;  /* 0x8000040206ff79a2 */ /* 0x0003e4000c10e108 */
[----:B-1----:R-:W-:Y:S05]  /*1580*/  @P0 EXIT ;  /* 0x000000000000094d */ /* 0x002fea0003800000 */
[----:B------:R-:W1:Y:S02]  /*1590*/  QSPC.E.S P0, RZ, [R6+0x4] ;  /* 0x0000040006ff73aa */ /* 0x000e640000000500 */
[----:B-1----:R-:W-:Y:S05]  /*15a0*/  @!P0 BRA `(.L_x_534) ;  /* 0x00000000001c8947 */ /* 0x002fea0003800000 */
[----:B------:R-:W-:-:S05]  /*15b0*/  IMAD.MOV.U32 R4, RZ, RZ, R6 ;  /* 0x000000ffff047224 */ /* 0x000fca00078e0006 */
[----:B------:R-:W-:-:S07]  /*15c0*/  MOV R4, R4 ;  /* 0x0000000400047202 */ /* 0x000fce0000000f00 */
.L_x_535:
[----:B0-----:R-:W0:Y:S02]  /*15d0*/  LDS R6, [R4+0x4] ;  /* 0x0000040004067984 */ /* 0x001e240000000800 */
[----:B0-----:R-:W-:-:S05]  /*15e0*/  HADD2 R7, R6, R2.H0_H0 ;  /* 0x2000000206077230 */ /* 0x001fca0000000000 */
[----:B------:R-:W0:Y:S02]  /*15f0*/  ATOMS.CAST.SPIN P0, [R4+0x4], R6, R7 ;  /* 0x000004060400758d */ /* 0x000e240001800007 */
[----:B0-----:R-:W-:Y:S05]  /*1600*/  @!P0 BRA `(.L_x_535) ;  /* 0xfffffffc00f08947 */ /* 0x001fea000383ffff */
[----:B------:R-:W-:Y:S05]  /*1610*/  EXIT ;  /* 0x000000000000794d */ /* 0x000fea0003800000 */
.L_x_534:
[----:B0-----:R-:W2:Y:S02]  /*1620*/  LD.E R3, desc[UR8][R6.64+0x4] ;  /* 0x0000040806037980 */ /* 0x001ea4000c101900 */
[----:B--2---:R-:W-:-:S05]  /*1630*/  IMAD.IADD R3, R2, 0x1, R3 ;  /* 0x0000000102037824 */ /* 0x004fca00078e0203 */
[----:B------:R-:W-:Y:S01]  /*1640*/  ST.E desc[UR8][R6.64+0x4], R3 ;  /* 0x0000040306007985 */ /* 0x000fe2000c101908 */
[----:B------:R-:W-:Y:S05]  /*1650*/  EXIT ;  /* 0x000000000000794d */ /* 0x000fea0003800000 */
.L_x_536:
        /* <DEDUP_REMOVED lines=10> */
.L_x_3297:


//--------------------- .text._Z28gemm_half_q_half_gptq_kernelILi5ELb1ELb0EEvPK6__halfPKjS4_S2_PS0_iiiiiPKtibS2_i --------------------------
	.section	.text._Z28gemm_half_q_half_gptq_kernelILi5ELb1ELb0EEvPK6__halfPKjS4_S2_PS0_iiiiiPKtibS2_i,"ax",@progbits
	.align	128
        .global         _Z28gemm_half_q_half_gptq_kernelILi5ELb1ELb0EEvPK6__halfPKjS4_S2_PS0_iiiiiPKtibS2_i
        .type           _Z28gemm_half_q_half_gptq_kernelILi5ELb1ELb0EEvPK6__halfPKjS4_S2_PS0_iiiiiPKtibS2_i,@function
        .size           _Z28gemm_half_q_half_gptq_kernelILi5ELb1ELb0EEvPK6__halfPKjS4_S2_PS0_iiiiiPKtibS2_i,(.L_x_3298 - _Z28gemm_half_q_half_gptq_kernelILi5ELb1ELb0EEvPK6__halfPKjS4_S2_PS0_iiiiiPKtibS2_i)
        .other          _Z28gemm_half_q_half_gptq_kernelILi5ELb1ELb0EEvPK6__halfPKjS4_S2_PS0_iiiiiPKtibS2_i,@"STO_CUDA_ENTRY STV_DEFAULT"
_Z28gemm_half_q_half_gptq_kernelILi5ELb1ELb0EEvPK6__halfPKjS4_S2_PS0_iiiiiPKtibS2_i:
.text._Z28gemm_half_q_half_gptq_kernelILi5ELb1ELb0EEvPK6__halfPKjS4_S2_PS0_iiiiiPKtibS2_i:
        /* <DEDUP_REMOVED lines=9> */
[----:B------:R-:W2:Y:S04]  /*0090*/  LDG.E.U16 R5, desc[UR8][R4.64] ;  /* 0x0000000804057981 */ /* 0x000ea8000c1e1500 */
[----:B------:R-:W3:Y:S01]  /*00a0*/  LDG.E.U16 R6, desc[UR8][R6.64] ;  /* 0x0000000806067981 */ /* 0x000ee2000c1e1500 */
[----:B------:R-:W-:-:S03]  /*00b0*/  IMAD.WIDE R10, R11, 0x2, R8 ;  /* 0x000000020b0a7825 */ /* 0x000fc600078e0208 */
[----:B------:R-:W3:Y:S04]  /*00c0*/  LDG.E.U16 R9, desc[UR8][R8.64] ;  /* 0x0000000808097981 */ /* 0x000ee8000c1e1500 */
[----:B------:R-:W2:Y:S01]  /*00d0*/  LDG.E.U16 R10, desc[UR8][R10.64] ;  /* 0x000000080a0a7981 */ /* 0x000ea2000c1e1500 */
[----:B------:R-:W0:Y:S01]  /*00e0*/  S2R R12, SR_CTAID.X ;  /* 0x00000000000c7919 */ /* 0x000e220000002500 */
[----:B--2---:R-:W-:-:S04]  /*00f0*/  LOP3.LUT R0, R5, R2, R10, 0xfe, !PT ;  /* 0x0000000205007212 */ /* 0x004fc800078efe0a */
[----:B---3--:R-:W-:-:S04]  /*0100*/  LOP3.LUT R0, R9, R0, R6, 0xfe, !PT ;  /* 0x0000000009007212 */ /* 0x008fc800078efe06 */
        /* <DEDUP_REMOVED lines=32> */
[C---:B0-----:R-:W-:Y:S02]  /*0310*/  LEA R12, P0, R9.reuse, UR6, 0x1 ;  /* 0x00000006090c7c11 */ /* 0x041fe4000f8008ff */
[----:B------:R-:W-:Y:S02]  /*0320*/  LEA R4, P1, R10, UR6, 0x1 ;  /* 0x000000060a047c11 */ /* 0x000fe4000f8208ff */
[----:B------:R-:W-:Y:S01]  /*0330*/  LEA.HI.X R13, R9, UR7, R14, 0x1, P0 ;  /* 0x00000007090d7c11 */ /* 0x000fe200080f0c0e */
[----:B------:R-:W-:Y:S01]  /*0340*/  IMAD.IADD R9, R8, 0x1, R6 ;  /* 0x0000000108097824 */ /* 0x000fe200078e0206 */
[----:B------:R-:W-:-:S02]  /*0350*/  LEA.HI.X R5, R10, UR7, R5, 0x1, P1 ;  /* 0x000000070a057c11 */ /* 0x000fc400088f0c05 */
[----:B------:R-:W-:Y:S01]  /*0360*/  IADD3 R14, P0, PT, R7, R8, RZ ;  /* 0x00000008070e7210 */ /* 0x000fe20007f1e0ff */
[----:B------:R-:W-:Y:S01]  /*0370*/  IMAD.IADD R10, R9, 0x1, R6 ;  /* 0x00000001090a7824 */ /* 0x000fe200078e0206 */
[C---:B------:R-:W-:Y:S01]  /*0380*/  IADD3 R15, P1, PT, R7.reuse, R9, RZ ;  /* 0x00000009070f7210 */ /* 0x040fe20007f3e0ff */
[----:B------:R-:W2:Y:S01]  /*0390*/  LDG.E.U16.CONSTANT R12, desc[UR8][R12.64] ;  /* 0x000000080c0c7981 */ /* 0x000ea2000c1e9500 */
[----:B------:R-:W-:Y:S02]  /*03a0*/  LEA.HI.X.SX32 R17, R8, RZ, 0x1, P0 ;  /* 0x000000ff08117211 */ /* 0x000fe400000f0eff */
[C---:B------:R-:W-:Y:S01]  /*03b0*/  LEA R6, P0, R14.reuse, UR6, 0x1 ;  /* 0x000000060e067c11 */ /* 0x040fe2000f8008ff */
[----:B------:R-:W3:Y:S01]  /*03c0*/  LDG.E.U16.CONSTANT R4, desc[UR8][R4.64] ;  /* 0x0000000804047981 */ /* 0x000ee2000c1e9500 */
[----:B------:R-:W-:Y:S02]  /*03d0*/  IADD3 R11, P2, PT, R7, R10, RZ ;  /* 0x0000000a070b7210 */ /* 0x000fe40007f5e0ff */
[----:B------:R-:W-:-:S02]  /*03e0*/  LEA.HI.X R7, R14, UR7, R17, 0x1, P0 ;  /* 0x000000070e077c11 */ /* 0x000fc400080f0c11 */
[----:B------:R-:W-:Y:S02]  /*03f0*/  LEA.HI.X.SX32 R16, R9, RZ, 0x1, P1 ;  /* 0x000000ff09107211 */ /* 0x000fe400008f0eff */
[----:B------:R-:W-:Y:S01]  /*0400*/  LEA.HI.X.SX32 R14, R10, RZ, 0x1, P2 ;  /* 0x000000ff0a0e7211 */ /* 0x000fe200010f0eff */
[----:B------:R-:W4:Y:S01]  /*0410*/  LDG.E.U16.CONSTANT R6, desc[UR8][R6.64] ;  /* 0x0000000806067981 */ /* 0x000f22000c1e9500 */
        /* <DEDUP_REMOVED lines=12> */
.L_x_539:
        /* <DEDUP_REMOVED lines=39> */
.L_x_538:
[----:B------:R-:W-:Y:S05]  /*0750*/  BSYNC.RECONVERGENT B0 ;  /* 0x0000000000007941 */ /* 0x000fea0003800200 */
.L_x_537:
        /* <DEDUP_REMOVED lines=24> */
.L_x_540:
        /* <DEDUP_REMOVED lines=8> */
.L_x_544:
[----:B------:R-:W0:Y:S02]  /*0960*/  LDS R8, [R6] ;  /* 0x0000000006087984 */ /* 0x000e240000000800 */
[----:B0-----:R-:W-:-:S05]  /*0970*/  HADD2 R9, R8, R2.H0_H0 ;  /* 0x2000000208097230 */ /* 0x001fca0000000000 */
[----:B------:R-:W0:Y:S02]  /*0980*/  ATOMS.CAST.SPIN P0, [R6], R8, R9 ;  /* 0x000000080600758d */ /* 0x000e240001800009 */
[----:B0-----:R-:W-:Y:S05]  /*0990*/  @!P0 BRA `(.L_x_544) ;  /* 0xfffffffc00f08947 */ /* 0x001fea000383ffff */
[----:B------:R-:W-:Y:S05]  /*09a0*/  BRA `(.L_x_542) ;  /* 0x00000000000c7947 */ /* 0x000fea0003800000 */
.L_x_543:
[----:B0-----:R-:W2:Y:S02]  /*09b0*/  LD.E R7, desc[UR8][R4.64] ;  /* 0x0000000804077980 */ /* 0x001ea4000c101900 */
[----:B--2---:R-:W-:-:S05]  /*09c0*/  IMAD.IADD R7, R2, 0x1, R7 ;  /* 0x0000000102077824 */ /* 0x004fca00078e0207 */
[----:B------:R1:W-:Y:S02]  /*09d0*/  ST.E desc[UR8][R4.64], R7 ;  /* 0x0000000704007985 */ /* 0x0003e4000c101908 */
.L_x_542:
[----:B------:R-:W-:Y:S05]  /*09e0*/  BSYNC.RECONVERGENT B0 ;  /* 0x0000000000007941 */ /* 0x000fea0003800200 */
.L_x_541:
[----:B------:R2:W-:Y:S01]  /*09f0*/  ATOM.E.ADD.F16x2.RN.STRONG.GPU P0, RZ, desc[UR8][R4.64+0x4], R2 ;  /* 0x8000040204ff79a2 */ /* 0x0005e2000c10e108 */
[----:B------:R-:W-:Y:S04]  /*0a00*/  BSSY.RECONVERGENT B0, `(.L_x_545) ;  /* 0x000000e000007945 */ /* 0x000fe80003800200 */
[----:B--2---:R-:W-:Y:S05]  /*0a10*/  @P0 BRA `(.L_x_546) ;  /* 0x0000000000300947 */ /* 0x004fea0003800000 */
[----:B------:R-:W2:Y:S02]  /*0a20*/  QSPC.E.S P0, RZ, [R4+0x4] ;  /* 0x0000040004ff73aa */ /* 0x000ea40000000500 */
[----:B--2---:R-:W-:Y:S05]  /*0a30*/  @!P0 BRA `(.L_x_547) ;  /* 0x00000000001c8947 */ /* 0x004fea0003800000 */
[----:B0-----:R-:W-:-:S05]  /*0a40*/  IMAD.MOV.U32 R6, RZ, RZ, R4 ;  /* 0x000000ffff067224 */ /* 0x001fca00078e0004 */
[----:B------:R-:W-:-:S07]  /*0a50*/  MOV R6, R6 ;  /* 0x0000000600067202 */ /* 0x000fce0000000f00 */
.L_x_548:
[----:B------:R-:W0:Y:S02]  /*0a60*/  LDS R8, [R6+0x4] ;  /* 0x0000040006087984 */ /* 0x000e240000000800 */
[----:B0-----:R-:W-:-:S05]  /*0a70*/  HADD2 R9, R8, R2.H0_H0 ;  /* 0x2000000208097230 */ /* 0x001fca0000000000 */
[----:B------:R-:W0:Y:S02]  /*0a80*/  ATOMS.CAST.SPIN P0, [R6+0x4], R8, R9 ;  /* 0x000004080600758d */ /* 0x000e240001800009 */
[----:B0-----:R-:W-:Y:S05]  /*0a90*/  @!P0 BRA `(.L_x_548) ;  /* 0xfffffffc00f08947 */ /* 0x001fea000383ffff */
[----:B------:R-:W-:Y:S05]  /*0aa0*/  BRA `(.L_x_546) ;  /* 0x00000000000c7947 */ /* 0x000fea0003800000 */
.L_x_547:
[----:B01----:R-:W2:Y:S02]  /*0ab0*/  LD.E R7, desc[UR8][R4.64+0x4] ;  /* 0x0000040804077980 */ /* 0x003ea4000c101900 */
[----:B--2---:R-:W-:-:S05]  /*0ac0*/  IMAD.IADD R7, R2, 0x1, R7 ;  /* 0x0000000102077824 */ /* 0x004fca00078e0207 */
[----:B------:R2:W-:Y:S02]  /*0ad0*/  ST.E desc[UR8][R4.64+0x4], R7 ;  /* 0x0000040704007985 */ /* 0x0005e4000c101908 */
.L_x_546:
[----:B------:R-:W-:Y:S05]  /*0ae0*/  BSYNC.RECONVERGENT B0 ;  /* 0x0000000000007941 */ /* 0x000fea0003800200 */
.L_x_545:
        /* <DEDUP_REMOVED lines=8> */
.L_x_552:
[----:B------:R-:W0:Y:S02]  /*0b70*/  LDS R8, [R4] ;  /* 0x0000000004087984 */ /* 0x000e240000000800 */
[----:B0-----:R-:W-:-:S05]  /*0b80*/  HADD2 R9, R8, R2.H0_H0 ;  /* 0x2000000208097230 */ /* 0x001fca0000000000 */
[----:B------:R-:W0:Y:S02]  /*0b90*/  ATOMS.CAST.SPIN P0, [R4], R8, R9 ;  /* 0x000000080400758d */ /* 0x000e240001800009 */
[----:B0-----:R-:W-:Y:S05]  /*0ba0*/  @!P0 BRA `(.L_x_552) ;  /* 0xfffffffc00f08947 */ /* 0x001fea000383ffff */
[----:B------:R-:W-:Y:S05]  /*0bb0*/  BRA `(.L_x_550) ;  /* 0x00000000000c7947 */ /* 0x000fea0003800000 */
.L_x_551:
[----:B------:R-:W2:Y:S02]  /*0bc0*/  LD.E R5, desc[UR8][R6.64] ;  /* 0x0000000806057980 */ /* 0x000ea4000c101900 */
[----:B--2---:R-:W-:-:S05]  /*0bd0*/  IMAD.IADD R5, R2, 0x1, R5 ;  /* 0x0000000102057824 */ /* 0x004fca00078e0205 */
[----:B------:R0:W-:Y:S02]  /*0be0*/  ST.E desc[UR8][R6.64], R5 ;  /* 0x0000000506007985 */ /* 0x0001e4000c101908 */
.L_x_550:
[----:B------:R-:W-:Y:S05]  /*0bf0*/  BSYNC.RECONVERGENT B0 ;  /* 0x0000000000007941 */ /* 0x000fea0003800200 */
.L_x_549:
[----:B------:R1:W-:Y:S01]  /*0c00*/  ATOM.E.ADD.F16x2.RN.STRONG.GPU P0, RZ, desc[UR8][R6.64+0x4], R2 ;  /* 0x8000040206ff79a2 */ /* 0x0003e2000c10e108 */
[----:B------:R-:W-:Y:S04]  /*0c10*/  BSSY.RECONVERGENT B0, `(.L_x_553) ;  /* 0x000000e000007945 */ /* 0x000fe80003800200 */
[----:B-1----:R-:W-:Y:S05]  /*0c20*/  @P0 BRA `(.L_x_554) ;  /* 0x0000000000300947 */ /* 0x002fea0003800000 */
[----:B------:R-:W1:Y:S02]  /*0c30*/  QSPC.E.S P0, RZ, [R6+0x4] ;  /* 0x0000040006ff73aa */ /* 0x000e640000000500 */
[----:B-1----:R-:W-:Y:S05]  /*0c40*/  @!P0 BRA `(.L_x_555) ;  /* 0x00000000001c8947 */ /* 0x002fea0003800000 */
[----:B------:R-:W-:-:S05]  /*0c50*/  IMAD.MOV.U32 R4, RZ, RZ, R6 ;  /* 0x000000ffff047224 */ /* 0x000fca00078e0006 */
[----:B------:R-:W-:-:S07]  /*0c60*/  MOV R4, R4 ;  /* 0x0000000400047202 */ /* 0x000fce0000000f00 */
.L_x_556:
[----:B------:R-:W1:Y:S02]  /*0c70*/  LDS R8, [R4+0x4] ;  /* 0x0000040004087984 */ /* 0x000e640000000800 */
[----:B-1----:R-:W-:-:S05]  /*0c80*/  HADD2 R9, R8, R2.H0_H0 ;  /* 0x2000000208097230 */ /* 0x002fca0000000000 */
[----:B------:R-:W1:Y:S02]  /*0c90*/  ATOMS.CAST.SPIN P0, [R4+0x4], R8, R9 ;  /* 0x000004080400758d */ /* 0x000e640001800009 */
[----:B-1----:R-:W-:Y:S05]  /*0ca0*/  @!P0 BRA `(.L_x_556) ;  /* 0xfffffffc00f08947 */ /* 0x002fea000383ffff */
[----:B------:R-:W-:Y:S05]  /*0cb0*/  BRA `(.L_x_554) ;  /* 0x00000000000c7947 */ /* 0x000fea0003800000 */
.L_x_555:
[----:B0-----:R-:W2:Y:S02]  /*0cc0*/  LD.E R5, desc[UR8][R6.64+0x4] ;  /* 0x0000040806057980 */ /* 0x001ea4000c101900 */
[----:B--2---:R-:W-:-:S05]  /*0cd0*/  IMAD.IADD R5, R2, 0x1, R5 ;  /* 0x0000000102057824 */ /* 0x004fca00078e0205 */
[----:B------:R1:W-:Y:S02]  /*0ce0*/  ST.E desc[UR8][R6.64+0x4], R5 ;  /* 0x0000040506007985 */ /* 0x0003e4000c101908 */
.L_x_554:
[----:B------:R-:W-:Y:S05]  /*0cf0*/  BSYNC.RECONVERGENT B0 ;  /* 0x0000000000007941 */ /* 0x000fea0003800200 */
.L_x_553:
        /* <DEDUP_REMOVED lines=8> */
.L_x_560:
[----:B------:R-:W0:Y:S02]  /*0d80*/  LDS R8, [R4] ;  /* 0x0000000004087984 */ /* 0x000e240000000800 */
[----:B0-----:R-:W-:-:S05]  /*0d90*/  HADD2 R9, R8, R2.H0_H0 ;  /* 0x2000000208097230 */ /* 0x001fca0000000000 */
[----:B------:R-:W0:Y:S02]  /*0da0*/  ATOMS.CAST.SPIN P0, [R4], R8, R9 ;  /* 0x000000080400758d */ /* 0x000e240001800009 */
[----:B0-----:R-:W-:Y:S05]  /*0db0*/  @!P0 BRA `(.L_x_560) ;  /* 0xfffffffc00f08947 */ /* 0x001fea000383ffff */
[----:B------:R-:W-:Y:S05]  /*0dc0*/  BRA `(.L_x_558) ;  /* 0x00000000000c7947 */ /* 0x000fea0003800000 */
.L_x_559:
[----:B------:R-:W2:Y:S02]  /*0dd0*/  LD.E R5, desc[UR8][R6.64] ;  /* 0x0000000806057980 */ /* 0x000ea4000c101900 */
[----:B--2---:R-:W-:-:S05]  /*0de0*/  IMAD.IADD R5, R2, 0x1, R5 ;  /* 0x0000000102057824 */ /* 0x004fca00078e0205 */
[----:B------:R0:W-:Y:S02]  /*0df0*/  ST.E desc[UR8][R6.64], R5 ;  /* 0x0000000506007985 */ /* 0x0001e4000c101908 */
.L_x_558:
[----:B------:R-:W-:Y:S05]  /*0e00*/  BSYNC.RECONVERGENT B0 ;  /* 0x0000000000007941 */ /* 0x000fea0003800200 */
.L_x_557:
[----:B------:R1:W-:Y:S01]  /*0e10*/  ATOM.E.ADD.F16x2.RN.STRONG.GPU P0, RZ, desc[UR8][R6.64+0x4], R2 ;  /* 0x8000040206ff79a2 */ /* 0x0003e2000c10e108 */
[----:B------:R-:W-:Y:S04]  /*0e20*/  BSSY.RECONVERGENT B0, `(.L_x_561) ;  /* 0x000000e000007945 */ /* 0x000fe80003800200 */
[----:B-1----:R-:W-:Y:S05]  /*0e30*/  @P0 BRA `(.L_x_562) ;  /* 0x0000000000300947 */ /* 0x002fea0003800000 */
[----:B------:R-:W1:Y:S02]  /*0e40*/  QSPC.E.S P0, RZ, [R6+0x4] ;  /* 0x0000040006ff73aa */ /* 0x000e640000000500 */
[----:B-1----:R-:W-:Y:S05]  /*0e50*/  @!P0 BRA `(.L_x_563) ;  /* 0x00000000001c8947 */ /* 0x002fea0003800000 */
[----:B------:R-:W-:-:S05]  /*0e60*/  IMAD.MOV.U32 R4, RZ, RZ, R6 ;  /* 0x000000ffff047224 */ /* 0x000fca00078e0006 */
[----:B------:R-:W-:-:S07]  /*0e70*/  MOV R4, R4 ;  /* 0x0000000400047202 */ /* 0x000fce0000000f00 */
.L_x_564:
[----:B------:R-:W1:Y:S02]  /*0e80*/  LDS R8, [R4+0x4] ;  /* 0x0000040004087984 */ /* 0x000e640000000800 */
[----:B-1----:R-:W-:-:S05]  /*0e90*/  HADD2 R9, R8, R2.H0_H0 ;  /* 0x2000000208097230 */ /* 0x002fca0000000000 */
[----:B------:R-:W1:Y:S02]  /*0ea0*/  ATOMS.CAST.SPIN P0, [R4+0x4], R8, R9 ;  /* 0x000004080400758d */ /* 0x000e640001800009 */
[----:B-1----:R-:W-:Y:S05]  /*0eb0*/  @!P0 BRA `(.L_x_564) ;  /* 0xfffffffc00f08947 */ /* 0x002fea000383ffff */
[----:B------:R-:W-:Y:S05]  /*0ec0*/  BRA `(.L_x_562) ;  /* 0x00000000000c7947 */ /* 0x000fea0003800000 */
.L_x_563:
[----:B0-----:R-:W2:Y:S02]  /*0ed0*/  LD.E R5, desc[UR8][R6.64+0x4] ;  /* 0x0000040806057980 */ /* 0x001ea4000c101900 */
[----:B--2---:R-:W-:-:S05]  /*0ee0*/  IMAD.IADD R5, R2, 0x1, R5 ;  /* 0x0000000102057824 */ /* 0x004fca00078e0205 */
[----:B------:R1:W-:Y:S02]  /*0ef0*/  ST.E desc[UR8][R6.64+0x4], R5 ;  /* 0x0000040506007985 */ /* 0x0003e4000c101908 */
.L_x_562:
[----:B------:R-:W-:Y:S05]  /*0f00*/  BSYNC.RECONVERGENT B0 ;  /* 0x0000000000007941 */ /* 0x000fea0003800200 */
.L_x_561:
        /* <DEDUP_REMOVED lines=8> */
.L_x_568:
[----:B------:R-:W0:Y:S02]  /*0f90*/  LDS R8, [R4] ;  /* 0x0000000004087984 */ /* 0x000e240000000800 */
[----:B0-----:R-:W-:-:S05]  /*0fa0*/  HADD2 R9, R8, R2.H0_H0 ;  /* 0x2000000208097230 */ /* 0x001fca0000000000 */
[----:B------:R-:W0:Y:S02]  /*0fb0*/  ATOMS.CAST.SPIN P0, [R4], R8, R9 ;  /* 0x000000080400758d */ /* 0x000e240001800009 */
[----:B0-----:R-:W-:Y:S05]  /*0fc0*/  @!P0 BRA `(.L_x_568) ;  /* 0xfffffffc00f08947 */ /* 0x001fea000383ffff */
[----:B------:R-:W-:Y:S05]  /*0fd0*/  BRA `(.L_x_566) ;  /* 0x00000000000c7947 */ /* 0x000fea0003800000 */
.L_x_567:
[----:B------:R-:W2:Y:S02]  /*0fe0*/  LD.E R5, desc[UR8][R6.64] ;  /* 0x0000000806057980 */ /* 0x000ea4000c101900 */
[----:B--2---:R-:W-:-:S05]  /*0ff0*/  IMAD.IADD R5, R2, 0x1, R5 ;  /* 0x0000000102057824 */ /* 0x004fca00078e0205 */
[----:B------:R0:W-:Y:S02]  /*1000*/  ST.E desc[UR8][R6.64], R5 ;  /* 0x0000000506007985 */ /* 0x0001e4000c101908 */
.L_x_566:
[----:B------:R-:W-:Y:S05]  /*1010*/  BSYNC.RECONVERGENT B0 ;  /* 0x0000000000007941 */ /* 0x000fea0003800200 */
.L_x_565:
[----:B------:R1:W-:Y:S01]  /*1020*/  ATOM.E.ADD.F16x2.RN.STRONG.GPU P0, RZ, desc[UR8][R6.64+0x4], R2 ;  /* 0x8000040206ff79a2 */ /* 0x0003e2000c10e108 */
[----:B------:R-:W-:Y:S04]  /*1030*/  BSSY.RECONVERGENT B0, `(.L_x_569) ;  /* 0x000000e000007945 */ /* 0x000fe80003800200 */
[----:B-1----:R-:W-:Y:S05]  /*1040*/  @P0 BRA `(.L_x_570) ;  /* 0x0000000000300947 */ /* 0x002fea0003800000 */
[----:B------:R-:W1:Y:S02]  /*1050*/  QSPC.E.S P0, RZ, [R6+0x4] ;  /* 0x0000040006ff73aa */ /* 0x000e640000000500 */
[----:B-1----:R-:W-:Y:S05]  /*1060*/  @!P0 BRA `(.L_x_571) ;  /* 0x00000000001c8947 */ /* 0x002fea0003800000 */
[----:B------:R-:W-:-:S05]  /*1070*/  IMAD.MOV.U32 R4, RZ, RZ, R6 ;  /* 0x000000ffff047224 */ /* 0x000fca00078e0006 */
[----:B------:R-:W-:-:S07]  /*1080*/  MOV R4, R4 ;  /* 0x0000000400047202 */ /* 0x000fce0000000f00 */
.L_x_572:
[----:B------:R-:W1:Y:S02]  /*1090*/  LDS R8, [R4+0x4] ;  /* 0x0000040004087984 */ /* 0x000e640000000800 */
[----:B-1----:R-:W-:-:S05]  /*10a0*/  HADD2 R9, R8, R2.H0_H0 ;  /* 0x2000000208097230 */ /* 0x002fca0000000000 */
[----:B------:R-:W1:Y:S02]  /*10b0*/  ATOMS.CAST.SPIN P0, [R4+0x4], R8, R9 ;  /* 0x000004080400758d */ /* 0x000e640001800009 */
[----:B-1----:R-:W-:Y:S05]  /*10c0*/  @!P0 BRA `(.L_x_572) ;  /* 0xfffffffc00f08947 */ /* 0x002fea000383ffff */
[----:B------:R-:W-:Y:S05]  /*10d0*/  BRA `(.L_x_570) ;  /* 0x00000000000c7947 */ /* 0x000fea0003800000 */
.L_x_571:
[----:B0-----:R-:W2:Y:S02]  /*10e0*/  LD.E R5, desc[UR8][R6.64+0x4] ;  /* 0x0000040806057980 */ /* 0x001ea4000c101900 */
[----:B--2---:R-:W-:-:S05]  /*10f0*/  IMAD.IADD R5, R2, 0x1, R5 ;  /* 0x0000000102057824 */ /* 0x004fca00078e0205 */
[----:B------:R1:W-:Y:S02]  /*1100*/  ST.E desc[UR8][R6.64+0x4], R5 ;  /* 0x0000040506007985 */ /* 0x0003e4000c101908 */
.L_x_570:
[----:B------:R-:W-:Y:S05]  /*1110*/  BSYNC.RECONVERGENT B0 ;  /* 0x0000000000007941 */ /* 0x000fea0003800200 */
.L_x_569:
        /* <DEDUP_REMOVED lines=8> */
.L_x_576:
[----:B------:R-:W0:Y:S02]  /*11a0*/  LDS R8, [R4] ;  /* 0x0000000004087984 */ /* 0x000e240000000800 */
[----:B0-----:R-:W-:-:S05]  /*11b0*/  HADD2 R9, R8, R2.H0_H0 ;  /* 0x2000000208097230 */ /* 0x001fca0000000000 */
[----:B------:R-:W0:Y:S02]  /*11c0*/  ATOMS.CAST.SPIN P0, [R4], R8, R9 ;  /* 0x000000080400758d */ /* 0x000e240001800009 */
[----:B0-----:R-:W-:Y:S05]  /*11d0*/  @!P0 BRA `(.L_x_576) ;  /* 0xfffffffc00f08947 */ /* 0x001fea000383ffff */
[----:B------:R-:W-:Y:S05]  /*11e0*/  BRA `(.L_x_574) ;  /* 0x00000000000c7947 */ /* 0x000fea0003800000 */
.L_x_575:
[----:B------:R-:W2:Y:S02]  /*11f0*/  LD.E R3, desc[UR8][R6.64] ;  /* 0x0000000806037980 */ /* 0x000ea4000c101900 */
[----:B--2---:R-:W-:-:S05]  /*1200*/  IMAD.IADD R3, R2, 0x1, R3 ;  /* 0x0000000102037824 */ /* 0x004fca00078e0203 */
[----:B------:R0:W-:Y:S02]  /*1210*/  ST.E desc[UR8][R6.64], R3 ;  /* 0x0000000306007985 */ /* 0x0001e4000c101908 */
.L_x_574:
[----:B------:R-:W-:Y:S05]  /*1220*/  BSYNC.RECONVERGENT B0 ;  /* 0x0000000000007941 */ /* 0x000fea0003800200 */
.L_x_573:
[----:B------:R1:W-:Y:S02]  /*1230*/  ATOM.E.ADD.F16x2.RN.STRONG.GPU P0, RZ, desc[UR8][R6.64+0x4], R2 ;  /* 0x8000040206ff79a2 */ /* 0x0003e4000c10e108 */
[----:B-1----:R-:W-:Y:S05]  /*1240*/  @P0 EXIT ;  /* 0x000000000000094d */ /* 0x002fea0003800000 */
[----:B------:R-:W1:Y:S02]  /*1250*/  QSPC.E.S P0, RZ, [R6+0x4] ;  /* 0x0000040006ff73aa */ /* 0x000e640000000500 */
[----:B-1----:R-:W-:Y:S05]  /*1260*/  @!P0 BRA `(.L_x_577) ;  /* 0x00000000001c8947 */ /* 0x002fea0003800000 */
[----:B------:R-:W-:-:S05]  /*1270*/  IMAD.MOV.U32 R4, RZ, RZ, R6 ;  /* 0x000000ffff047224 */ /* 0x000fca00078e0006 */
[----:B------:R-:W-:-:S07]  /*1280*/  MOV R4, R4 ;  /* 0x0000000400047202 */ /* 0x000fce0000000f00 */
.L_x_578:
[----:B0-----:R-:W0:Y:S02]  /*1290*/  LDS R6, [R4+0x4] ;  /* 0x0000040004067984 */ /* 0x001e240000000800 */
[----:B0-----:R-:W-:-:S05]  /*12a0*/  HADD2 R7, R6, R2.H0_H0 ;  /* 0x2000000206077230 */ /* 0x001fca0000000000 */
[----:B------:R-:W0:Y:S02]  /*12b0*/  ATOMS.CAST.SPIN P0, [R4+0x4], R6, R7 ;  /* 0x000004060400758d */ /* 0x000e240001800007 */
[----:B0-----:R-:W-:Y:S05]  /*12c0*/  @!P0 BRA `(.L_x_578) ;  /* 0xfffffffc00f08947 */ /* 0x001fea000383ffff */
[----:B------:R-:W-:Y:S05]  /*12d0*/  EXIT ;  /* 0x000000000000794d */ /* 0x000fea0003800000 */
.L_x_577:
[----:B0-----:R-:W2:Y:S02]  /*12e0*/  LD.E R3, desc[UR8][R6.64+0x4] ;  /* 0x0000040806037980 */ /* 0x001ea4000c101900 */
[----:B--2---:R-:W-:-:S05]  /*12f0*/  IMAD.IADD R3, R2, 0x1, R3 ;  /* 0x0000000102037824 */ /* 0x004fca00078e0203 */
[----:B------:R-:W-:Y:S01]  /*1300*/  ST.E desc[UR8][R6.64+0x4], R3 ;  /* 0x0000040306007985 */ /* 0x000fe2000c101908 */
[----:B------:R-:W-:Y:S05]  /*1310*/  EXIT ;  /* 0x000000000000794d */ /* 0x000fea0003800000 */
.L_x_579:
        /* <DEDUP_REMOVED lines=14> */
.L_x_3298:


//--------------------- .text._Z28gemm_half_q_half_gptq_kernelILi4ELb1ELb0EEvPK6__halfPKjS4_S2_PS0_iiiiiPKtibS2_i --------------------------
	.section	.text._Z28gemm_half_q_half_gptq_kernelILi4ELb1ELb0EEvPK6__halfPKjS4_S2_PS0_iiiiiPKtibS2_i,"ax",@progbits
	.align	128
        .global         _Z28gemm_half_q_half_gptq_kernelILi4ELb1ELb0EEvPK6__halfPKjS4_S2_PS0_iiiiiPKtibS2_i
        .type           _Z28gemm_half_q_half_gptq_kernelILi4ELb1ELb0EEvPK6__halfPKjS4_S2_PS0_iiiiiPKtibS2_i,@function
        .size           _Z28gemm_half_q_half_gptq_kernelILi4ELb1ELb0EEvPK6__halfPKjS4_S2_PS0_iiiiiPKtibS2_i,(.L_x_3299 - _Z28gemm_half_q_half_gptq_kernelILi4ELb1ELb0EEvPK6__halfPKjS4_S2_PS0_iiiiiPKtibS2_i)
        .other          _Z28gemm_half_q_half_gptq_kernelILi4ELb1ELb0EEvPK6__halfPKjS4_S2_PS0_iiiiiPKtibS2_i,@"STO_CUDA_ENTRY STV_DEFAULT"
_Z28gemm_half_q_half_gptq_kernelILi4ELb1ELb0EEvPK6__halfPKjS4_S2_PS0_iiiiiPKtibS2_i:
.text._Z28gemm_half_q_half_gptq_kernelILi4ELb1ELb0EEvPK6__halfPKjS4_S2_PS0_iiiiiPKtibS2_i:
        /* <DEDUP_REMOVED lines=70> */
.L_x_582:
        /* <DEDUP_REMOVED lines=32> */
.L_x_581:
[----:B------:R-:W-:Y:S05]  /*0660*/  BSYNC.RECONVERGENT B0 ;  /* 0x0000000000007941 */ /* 0x000fea0003800200 */
.L_x_580:
        /* <DEDUP_REMOVED lines=22> */
.L_x_583:
        /* <DEDUP_REMOVED lines=114> */
.L_x_602:
        /* <DEDUP_REMOVED lines=70> */
.L_x_585:
        /* <DEDUP_REMOVED lines=62> */
.L_x_586:
        /* <DEDUP_REMOVED lines=22> */
.L_x_587:
        /* <DEDUP_REMOVED lines=22> */
.L_x_588:
        /* <DEDUP_REMOVED lines=24> */
.L_x_589:
        /* <DEDUP_REMOVED lines=77> */
.L_x_590:
        /* <DEDUP_REMOVED lines=22> */
.L_x_591:
        /* <DEDUP_REMOVED lines=22> */
.L_x_592:
        /* <DEDUP_REMOVED lines=24> */
.L_x_593:
        /* <DEDUP_REMOVED lines=77> */
.L_x_594:
        /* <DEDUP_REMOVED lines=22> */
.L_x_595:
        /* <DEDUP_REMOVED lines=22> */
.L_x_596:
        /* <DEDUP_REMOVED lines=24> */
.L_x_597:
        /* <DEDUP_REMOVED lines=75> */
.L_x_598:
        /* <DEDUP_REMOVED lines=22> */
.L_x_599:
        /* <DEDUP_REMOVED lines=22> */
.L_x_600:
        /* <DEDUP_REMOVED lines=24> */
.L_x_601:
        /* <DEDUP_REMOVED lines=9> */
.L_x_584:
        /* <DEDUP_REMOVED lines=9> */
[----:B------:R-:W-:-:S05]  /*37a0*/  SHF.L.U32 R19, R19, 0x2, RZ ;  /* 0x0000000213137819 */ /* 0x000fca00000006ff */
[----:B-1----:R-:W-:-:S05]  /*37b0*/  IMAD.WIDE R16, R19, 0x2, R16 ;  /* 0x0000000213107825 */ /* 0x002fca00078e0210 */
[----:B------:R0:W-:Y:S01]  /*37c0*/  ATOM.E.ADD.F16x2.RN.STRONG.GPU P0, RZ, desc[UR10][R16.64], R12 ;  /* 0x8000000c10ff79a2 */ /* 0x0001e2000c10e10a */
[----:B------:R-:W-:Y:S01]  /*37d0*/  HADD2 R19, R10.H0_H0, R10.H1_H1 ;  /* 0x3000000a0a137230 */ /* 0x000fe20000000800 */
[----:B------:R-:W-:Y:S01]  /*37e0*/  BSSY.RECONVERGENT B0, `(.L_x_603) ;  /* 0x0000011000007945 */ /* 0x000fe20003800200 */
[----:B------:R-:W-:-:S05]  /*37f0*/  HADD2 R21, R9.H0_H0, R9.H1_H1 ;  /* 0x3000000909157230 */ /* 0x000fca0000000800 */
[----:B------:R-:W-:Y:S01]  /*3800*/  PRMT R19, R19, 0x5410, R21 ;  /* 0x0000541013137816 */ /* 0x000fe20000000015 */
[----:B0-----:R-:W-:Y:S06]  /*3810*/  @P0 BRA `(.L_x_604) ;  /* 0x0000000000340947 */ /* 0x001fec0003800000 */
[----:B------:R-:W0:Y:S02]  /*3820*/  QSPC.E.S P0, RZ, [R16] ;  /* 0x0000000010ff73aa */ /* 0x000e240000000500 */
[----:B0-----:R-:W-:Y:S05]  /*3830*/  @!P0 BRA `(.L_x_605) ;  /* 0x0000000000208947 */ /* 0x001fea0003800000 */
[----:B------:R-:W-:Y:S02]  /*3840*/  MOV R10, R16 ;  /* 0x00000010000a7202 */ /* 0x000fe40000000f00 */
[----:B------:R-:W-:Y:S02]  /*3850*/  PRMT R12, R12, 0x5410, R18 ;  /* 0x000054100c0c7816 */ /* 0x000fe40000000012 */
[----:B------:R-:W-:-:S07]  /*3860*/  MOV R9, R10 ;  /* 0x0000000a00097202 */ /* 0x000fce0000000f00 */
.L_x_606:
[----:B------:R-:W0:Y:S02]  /*3870*/  LDS R10, [R9] ;  /* 0x00000000090a7984 */ /* 0x000e240000000800 */
[----:B0-----:R-:W-:-:S05]  /*3880*/  HFMA2 R11, R10, 1, 1, R12 ;  /* 0x3c003c000a0b7831 */ /* 0x001fca000000000c */
[----:B------:R-:W0:Y:S02]  /*3890*/  ATOMS.CAST.SPIN P0, [R9], R10, R11 ;  /* 0x0000000a0900758d */ /* 0x000e24000180000b */
[----:B0-----:R-:W-:Y:S05]  /*38a0*/  @!P0 BRA `(.L_x_606) ;  /* 0xfffffffc00f08947 */ /* 0x001fea000383ffff */
[----:B------:R-:W-:Y:S05]  /*38b0*/  BRA `(.L_x_604) ;  /* 0x00000000000c7947 */ /* 0x000fea0003800000 */
.L_x_605:
[----:B------:R-:W2:Y:S02]  /*38c0*/  LD.E R9, desc[UR10][R16.64] ;  /* 0x0000000a10097980 */ /* 0x000ea4000c101900 */
[----:B--2---:R-:W-:-:S05]  /*38d0*/  IADD3 R9, PT, PT, R12, R9, RZ ;  /* 0x000000090c097210 */ /* 0x004fca0007ffe0ff */
[----:B------:R0:W-:Y:S02]  /*38e0*/  ST.E desc[UR10][R16.64], R9 ;  /* 0x0000000910007985 */ /* 0x0001e4000c10190a */
.L_x_604:
[----:B------:R-:W-:Y:S05]  /*38f0*/  BSYNC.RECONVERGENT B0 ;  /* 0x0000000000007941 */ /* 0x000fea0003800200 */
.L_x_603:
[----:B------:R1:W-:Y:S01]  /*3900*/  ATOM.E.ADD.F16x2.RN.STRONG.GPU P0, RZ, desc[UR10][R16.64+0x4], R19 ;  /* 0x8000041310ff79a2 */ /* 0x0003e2000c10e10a */
[----:B------:R-:W-:Y:S04]  /*3910*/  BSSY.RECONVERGENT B0, `(.L_x_607) ;  /* 0x000000f000007945 */ /* 0x000fe80003800200 */
[----:B-1----:R-:W-:Y:S05]  /*3920*/  @P0 BRA `(.L_x_608) ;  /* 0x0000000000340947 */ /* 0x002fea0003800000 */
[----:B------:R-:W1:Y:S02]  /*3930*/  QSPC.E.S P0, RZ, [R16+0x4] ;  /* 0x0000040010ff73aa */ /* 0x000e640000000500 */
[----:B-1----:R-:W-:Y:S05]  /*3940*/  @!P0 BRA `(.L_x_609) ;  /* 0x0000000000208947 */ /* 0x002fea0003800000 */
[----:B------:R-:W-:Y:S02]  /*3950*/  MOV R10, R16 ;  /* 0x00000010000a7202 */ /* 0x000fe40000000f00 */
[----:B------:R-:W-:Y:S02]  /*3960*/  PRMT R19, R19, 0x5410, R21 ;  /* 0x0000541013137816 */ /* 0x000fe40000000015 */
[----:B0-----:R-:W-:-:S07]  /*3970*/  MOV R9, R10 ;  /* 0x0000000a00097202 */ /* 0x001fce0000000f00 */
.L_x_610:
[----:B------:R-:W0:Y:S02]  /*3980*/  LDS R10, [R9+0x4] ;  /* 0x00000400090a7984 */ /* 0x000e240000000800 */
[----:B0-----:R-:W-:-:S05]  /*3990*/  HADD2 R11, R10, R19 ;  /* 0x000000130a0b7230 */ /* 0x001fca0000000000 */
[----:B------:R-:W0:Y:S02]  /*39a0*/  ATOMS.CAST.SPIN P0, [R9+0x4], R10, R11 ;  /* 0x0000040a0900758d */ /* 0x000e24000180000b */
[----:B0-----:R-:W-:Y:S05]  /*39b0*/  @!P0 BRA `(.L_x_610) ;  /* 0xfffffffc00f08947 */ /* 0x001fea000383ffff */
[----:B------:R-:W-:Y:S05]  /*39c0*/  BRA `(.L_x_608) ;  /* 0x00000000000c7947 */ /* 0x000fea0003800000 */
.L_x_609:
[----:B0-----:R-:W2:Y:S02]  /*39d0*/  LD.E R9, desc[UR10][R16.64+0x4] ;  /* 0x0000040a10097980 */ /* 0x001ea4000c101900 */
[----:B--2---:R-:W-:-:S05]  /*39e0*/  IADD3 R9, PT, PT, R19, R9, RZ ;  /* 0x0000000913097210 */ /* 0x004fca0007ffe0ff */
[----:B------:R1:W-:Y:S02]  /*39f0*/  ST.E desc[UR10][R16.64+0x4], R9 ;  /* 0x0000040910007985 */ /* 0x0003e4000c10190a */
.L_x_608:
[----:B------:R-:W-:Y:S05]  /*3a00*/  BSYNC.RECONVERGENT B0 ;  /* 0x0000000000007941 */ /* 0x000fea0003800200 */
.L_x_607:
[----:B01----:R-:W-:Y:S01]  /*3a10*/  MOV R9, UR8 ;  /* 0x0000000800097c02 */ /* 0x003fe20008000f00 */
[----:B------:R-:W-:Y:S02]  /*3a20*/  HADD2 R2, R2.H0_H0, R2.H1_H1 ;  /* 0x3000000202027230 */ /* 0x000fe40000000800 */
[----:B------:R-:W-:Y:S02]  /*3a30*/  HADD2 R0, R0.H0_H0, R0.H1_H1 ;  /* 0x3000000000007230 */ /* 0x000fe40000000800 */
[----:B------:R-:W-:-:S03]  /*3a40*/  IMAD.WIDE R16, R9, 0x2, R16 ;  /* 0x0000000209107825 */ /* 0x000fc600078e0210 */
[----:B------:R-:W-:-:S05]  /*3a50*/  PRMT R2, R2, 0x5410, R0 ;  /* 0x0000541002027816 */ /* 0x000fca0000000000 */
        /* <DEDUP_REMOVED lines=11> */
.L_x_614:
[----:B------:R-:W0:Y:S02]  /*3b10*/  LDS R8, [R11] ;  /* 0x000000000b087984 */ /* 0x000e240000000800 */
[----:B0-----:R-:W-:-:S05]  /*3b20*/  HFMA2 R9, R8, 1, 1, R2 ;  /* 0x3c003c0008097831 */ /* 0x001fca0000000002 */
[----:B------:R-:W0:Y:S02]  /*3b30*/  ATOMS.CAST.SPIN P0, [R11], R8, R9 ;  /* 0x000000080b00758d */ /* 0x000e240001800009 */
[----:B0-----:R-:W-:Y:S05]  /*3b40*/  @!P0 BRA `(.L_x_614) ;  /* 0xfffffffc00f08947 */ /* 0x001fea000383ffff */
[----:B------:R-:W-:Y:S05]  /*3b50*/  BRA `(.L_x_612) ;  /* 0x00000000000c7947 */ /* 0x000fea0003800000 */
.L_x_613:
[----:B------:R-:W2:Y:S02]  /*3b60*/  LD.E R0, desc[UR10][R16.64] ;  /* 0x0000000a10007980 */ /* 0x000ea4000c101900 */
[----:B--2---:R-:W-:-:S05]  /*3b70*/  IADD3 R9, PT, PT, R2, R0, RZ ;  /* 0x0000000002097210 */ /* 0x004fca0007ffe0ff */
[----:B------:R0:W-:Y:S02]  /*3b80*/  ST.E desc[UR10][R16.64], R9 ;  /* 0x0000000910007985 */ /* 0x0001e4000c10190a */
.L_x_612:
[----:B------:R-:W-:Y:S05]  /*3b90*/  BSYNC.RECONVERGENT B0 ;  /* 0x0000000000007941 */ /* 0x000fea0003800200 */
.L_x_611:
[----:B------:R1:W-:Y:S01]  /*3ba0*/  ATOM.E.ADD.F16x2.RN.STRONG.GPU P0, RZ, desc[UR10][R16.64+0x4], R13 ;  /* 0x8000040d10ff79a2 */ /* 0x0003e2000c10e10a */
[----:B------:R-:W-:Y:S04]  /*3bb0*/  BSSY.RECONVERGENT B0, `(.L_x_615) ;  /* 0x000000f000007945 */ /* 0x000fe80003800200 */
[----:B-1----:R-:W-:Y:S05]  /*3bc0*/  @P0 BRA `(.L_x_616) ;  /* 0x0000000000340947 */ /* 0x002fea0003800000 */
[----:B------:R-:W1:Y:S02]  /*3bd0*/  QSPC.E.S P0, RZ, [R16+0x4] ;  /* 0x0000040010ff73aa */ /* 0x000e640000000500 */
[----:B-1----:R-:W-:Y:S05]  /*3be0*/  @!P0 BRA `(.L_x_617) ;  /* 0x0000000000208947 */ /* 0x002fea0003800000 */
[----:B------:R-:W-:Y:S02]  /*3bf0*/  MOV R8, R16 ;  /* 0x0000001000087202 */ /* 0x000fe40000000f00 */
[----:B------:R-:W-:Y:S02]  /*3c00*/  PRMT R13, R13, 0x5410, R10 ;  /* 0x000054100d0d7816 */ /* 0x000fe4000000000a */
[----:B------:R-:W-:-:S07]  /*3c10*/  MOV R0, R8 ;  /* 0x0000000800007202 */ /* 0x000fce0000000f00 */
.L_x_618:
[----:B------:R-:W0:Y:S02]  /*3c20*/  LDS R8, [R0+0x4] ;  /* 0x0000040000087984 */ /* 0x000e240000000800 */
[----:B0-----:R-:W-:-:S05]  /*3c30*/  HADD2 R9, R8, R13 ;  /* 0x0000000d08097230 */ /* 0x001fca0000000000 */
[----:B------:R-:W0:Y:S02]  /*3c40*/  ATOMS.CAST.SPIN P0, [R0+0x4], R8, R9 ;  /* 0x000004080000758d */ /* 0x000e240001800009 */
[----:B0-----:R-:W-:Y:S05]  /*3c50*/  @!P0 BRA `(.L_x_618) ;  /* 0xfffffffc00f08947 */ /* 0x001fea000383ffff */
[----:B------:R-:W-:Y:S05]  /*3c60*/  BRA `(.L_x_616) ;  /* 0x00000000000c7947 */ /* 0x000fea0003800000 */
.L_x_617:
[----:B------:R-:W0:Y:S02]  /*3c70*/  LD.E R0, desc[UR10][R16.64+0x4] ;  /* 0x0000040a10007980 */ /* 0x000e24000c101900 */
[----:B0-----:R-:W-:-:S05]  /*3c80*/  IADD3 R9, PT, PT, R13, R0, RZ ;  /* 0x000000000d097210 */ /* 0x001fca0007ffe0ff */
[----:B------:R1:W-:Y:S02]  /*3c90*/  ST.E desc[UR10][R16.64+0x4], R9 ;  /* 0x0000040910007985 */ /* 0x0003e4000c10190a */
.L_x_616:
[----:B------:R-:W-:Y:S05]  /*3ca0*/  BSYNC.RECONVERGENT B0 ;  /* 0x0000000000007941 */ /* 0x000fea0003800200 */
.L_x_615:
        /* <DEDUP_REMOVED lines=16> */
.L_x_622:
[----:B------:R-:W0:Y:S02]  /*3db0*/  LDS R4, [R0] ;  /* 0x0000000000047984 */ /* 0x000e240000000800 */
[----:B0-----:R-:W-:-:S05]  /*3dc0*/  HFMA2 R5, R4, 1, 1, R7 ;  /* 0x3c003c0004057831 */ /* 0x001fca0000000007 */
[----:B------:R-:W0:Y:S02]  /*3dd0*/  ATOMS.CAST.SPIN P0, [R0], R4, R5 ;  /* 0x000000040000758d */ /* 0x000e240001800005 */
[----:B0-----:R-:W-:Y:S05]  /*3de0*/  @!P0 BRA `(.L_x_622) ;  /* 0xfffffffc00f08947 */ /* 0x001fea000383ffff */
[----:B------:R-:W-:Y:S05]  /*3df0*/  BRA `(.L_x_620) ;  /* 0x00000000000c7947 */ /* 0x000fea0003800000 */
.L_x_621:
[----:B------:R-:W2:Y:S02]  /*3e00*/  LD.E R0, desc[UR10][R16.64] ;  /* 0x0000000a10007980 */ /* 0x000ea4000c101900 */
[----:B--2---:R-:W-:-:S05]  /*3e10*/  IADD3 R5, PT, PT, R7, R0, RZ ;  /* 0x0000000007057210 */ /* 0x004fca0007ffe0ff */
[----:B------:R0:W-:Y:S02]  /*3e20*/  ST.E desc[UR10][R16.64], R5 ;  /* 0x0000000510007985 */ /* 0x0001e4000c10190a */
.L_x_620:
[----:B------:R-:W-:Y:S05]  /*3e30*/  BSYNC.RECONVERGENT B0 ;  /* 0x0000000000007941 */ /* 0x000fea0003800200 */
.L_x_619:
[----:B------:R1:W-:Y:S01]  /*3e40*/  ATOM.E.ADD.F16x2.RN.STRONG.GPU P0, RZ, desc[UR10][R16.64+0x4], R2 ;  /* 0x8000040210ff79a2 */ /* 0x0003e2000c10e10a */
[----:B------:R-:W-:Y:S04]  /*3e50*/  BSSY.RECONVERGENT B0, `(.L_x_623) ;  /* 0x0000011000007945 */ /* 0x000fe80003800200 */
[----:B-1----:R-:W-:Y:S05]  /*3e60*/  @P0 BRA `(.L_x_624) ;  /* 0x00000000003c0947 */ /* 0x002fea0003800000 */
[----:B------:R-:W1:Y:S02]  /*3e70*/  QSPC.E.S P0, RZ, [R16+0x4] ;  /* 0x0000040010ff73aa */ /* 0x000e640000000500 */
[----:B-1----:R-:W-:Y:S05]  /*3e80*/  @!P0 BRA `(.L_x_625) ;  /* 0x0000000000288947 */ /* 0x002fea0003800000 */
[----:B------:R-:W-:Y:S01]  /*3e90*/  MOV R4, R16 ;  /* 0x0000001000047202 */ /* 0x000fe20000000f00 */
[----:B------:R-:W-:Y:S01]  /*3ea0*/  BSSY.RECONVERGENT B1, `(.L_x_626) ;  /* 0x0000007000017945 */ /* 0x000fe20003800200 */
[----:B------:R-:W-:Y:S02]  /*3eb0*/  PRMT R2, R2, 0x5410, R8 ;  /* 0x0000541002027816 */ /* 0x000fe40000000008 */
[----:B------:R-:W-:-:S07]  /*3ec0*/  MOV R0, R4 ;  /* 0x0000000400007202 */ /* 0x000fce0000000f00 */
.L_x_627:
[----:B------:R-:W0:Y:S02]  /*3ed0*/  LDS R4, [R0+0x4] ;  /* 0x0000040000047984 */ /* 0x000e240000000800 */
[----:B0-----:R-:W-:-:S05]  /*3ee0*/  HADD2 R5, R4, R2 ;  /* 0x0000000204057230 */ /* 0x001fca0000000000 */
[----:B------:R-:W0:Y:S02]  /*3ef0*/  ATOMS.CAST.SPIN P0, [R0+0x4], R4, R5 ;  /* 0x000004040000758d */ /* 0x000e240001800005 */
[----:B0-----:R-:W-:Y:S05]  /*3f00*/  @!P0 BRA `(.L_x_627) ;  /* 0xfffffffc00f08947 */ /* 0x001fea000383ffff */
[----:B------:R-:W-:Y:S05]  /*3f10*/  BSYNC.RECONVERGENT B1 ;  /* 0x0000000000017941 */ /* 0x000fea0003800200 */
.L_x_626:
[----:B------:R-:W-:Y:S05]  /*3f20*/  BRA `(.L_x_624) ;  /* 0x00000000000c7947 */ /* 0x000fea0003800000 */
.L_x_625:
[----:B------:R-:W0:Y:S02]  /*3f30*/  LD.E R0, desc[UR10][R16.64+0x4] ;  /* 0x0000040a10007980 */ /* 0x000e24000c101900 */
[----:B0-----:R-:W-:-:S05]  /*3f40*/  IADD3 R5, PT, PT, R2, R0, RZ ;  /* 0x0000000002057210 */ /* 0x001fca0007ffe0ff */
[----:B------:R1:W-:Y:S02]  /*3f50*/  ST.E desc[UR10][R16.64+0x4], R5 ;  /* 0x0000040510007985 */ /* 0x0003e4000c10190a */
.L_x_624:
[----:B------:R-:W-:Y:S05]  /*3f60*/  BSYNC.RECONVERGENT B0 ;  /* 0x0000000000007941 */ /* 0x000fea0003800200 */
.L_x_623:
        /* <DEDUP_REMOVED lines=16> */
.L_x_631:
[----:B------:R-:W0:Y:S02]  /*4070*/  LDS R2, [R4] ;  /* 0x0000000004027984 */ /* 0x000e240000000800 */
[----:B0-----:R-:W-:-:S05]  /*4080*/  HFMA2 R3, R2, 1, 1, R0 ;  /* 0x3c003c0002037831 */ /* 0x001fca0000000000 */
[----:B------:R-:W0:Y:S02]  /*4090*/  ATOMS.CAST.SPIN P0, [R4], R2, R3 ;  /* 0x000000020400758d */ /* 0x000e240001800003 */
[----:B0-----:R-:W-:Y:S05]  /*40a0*/  @!P0 BRA `(.L_x_631) ;  /* 0xfffffffc00f08947 */ /* 0x001fea000383ffff */
[----:B------:R-:W-:Y:S05]  /*40b0*/  BRA `(.L_x_629) ;  /* 0x00000000000c7947 */ /* 0x000fea0003800000 */
.L_x_630:
[----:B------:R-:W2:Y:S02]  /*40c0*/  LD.E R0, desc[UR10][R16.64] ;  /* 0x0000000a10007980 */ /* 0x000ea4000c101900 */
[----:B--2---:R-:W-:-:S05]  /*40d0*/  IADD3 R3, PT, PT, R3, R0, RZ ;  /* 0x0000000003037210 */ /* 0x004fca0007ffe0ff */
[----:B------:R0:W-:Y:S02]  /*40e0*/  ST.E desc[UR10][R16.64], R3 ;  /* 0x0000000310007985 */ /* 0x0001e4000c10190a */
.L_x_629:
[----:B------:R-:W-:Y:S05]  /*40f0*/  BSYNC.RECONVERGENT B0 ;  /* 0x0000000000007941 */ /* 0x000fea0003800200 */
.L_x_628:
[----:B------:R1:W-:Y:S02]  /*4100*/  ATOM.E.ADD.F16x2.RN.STRONG.GPU P0, RZ, desc[UR10][R16.64+0x4], R15 ;  /* 0x8000040f10ff79a2 */ /* 0x0003e4000c10e10a */
[----:B-1----:R-:W-:Y:S05]  /*4110*/  @P0 EXIT ;  /* 0x000000000000094d */ /* 0x002fea0003800000 */
[----:B------:R-:W1:Y:S02]  /*4120*/  QSPC.E.S P0, RZ, [R16+0x4] ;  /* 0x0000040010ff73aa */ /* 0x000e640000000500 */
[----:B-1----:R-:W-:Y:S05]  /*4130*/  @!P0 BRA `(.L_x_632) ;  /* 0x0000000000208947 */ /* 0x002fea0003800000 */
[----:B------:R-:W-:Y:S02]  /*4140*/  MOV R2, R16 ;  /* 0x0000001000027202 */ /* 0x000fe40000000f00 */
[----:B------:R-:W-:Y:S02]  /*4150*/  PRMT R15, R15, 0x5410, R20 ;  /* 0x000054100f0f7816 */ /* 0x000fe40000000014 */
[----:B------:R-:W-:-:S07]  /*4160*/  MOV R0, R2 ;  /* 0x0000000200007202 */ /* 0x000fce0000000f00 */
.L_x_633:
[----:B------:R-:W0:Y:S02]  /*4170*/  LDS R2, [R0+0x4] ;  /* 0x0000040000027984 */ /* 0x000e240000000800 */
[----:B0-----:R-:W-:-:S05]  /*4180*/  HADD2 R3, R2, R15 ;  /* 0x0000000f02037230 */ /* 0x001fca0000000000 */
[----:B------:R-:W0:Y:S02]  /*4190*/  ATOMS.CAST.SPIN P0, [R0+0x4], R2, R3 ;  /* 0x000004020000758d */ /* 0x000e240001800003 */
[----:B0-----:R-:W-:Y:S05]  /*41a0*/  @!P0 BRA `(.L_x_633) ;  /* 0xfffffffc00f08947 */ /* 0x001fea000383ffff */
[----:B------:R-:W-:Y:S05]  /*41b0*/  EXIT ;  /* 0x000000000000794d */ /* 0x000fea0003800000 */
.L_x_632:
[----:B------:R-:W0:Y:S02]  /*41c0*/  LD.E R0, desc[UR10][R16.64+0x4] ;  /* 0x0000040a10007980 */ /* 0x000e24000c101900 */
[----:B0-----:R-:W-:-:S05]  /*41d0*/  IADD3 R3, PT, PT, R15, R0, RZ ;  /* 0x000000000f037210 */ /* 0x001fca0007ffe0ff */
[----:B------:R-:W-:Y:S01]  /*41e0*/  ST.E desc[UR10][R16.64+0x4], R3 ;  /* 0x0000040310007985 */ /* 0x000fe2000c10190a */
[----:B------:R-:W-:Y:S05]  /*41f0*/  EXIT ;  /* 0x000000000000794d */ /* 0x000fea0003800000 */
.L_x_634:
        /* <DEDUP_REMOVED lines=16> */
.L_x_3299:


//--------------------- .text._Z28gemm_half_q_half_gptq_kernelILi3ELb1ELb0EEvPK6__halfPKjS4_S2_PS0_iiiiiPKtibS2_i --------------------------
	.section	.text._Z28gemm_half_q_half_gptq_kernelILi3ELb1ELb0EEvPK6__halfPKjS4_S2_PS0_iiiiiPKtibS2_i,"ax",@progbits
	.align	128
        .global         _Z28gemm_half_q_half_gptq_kernelILi3ELb1ELb0EEvPK6__halfPKjS4_S2_PS0_iiiiiPKtibS2_i
        .type           _Z28gemm_half_q_half_gptq_kernelILi3ELb1ELb0EEvPK6__halfPKjS4_S2_PS0_iiiiiPKtibS2_i,@function
        .size           _Z28gemm_half_q_half_gptq_kernelILi3ELb1ELb0EEvPK6__halfPKjS4_S2_PS0_iiiiiPKtibS2_i,(.L_x_3300 - _Z28gemm_half_q_half_gptq_kernelILi3ELb1ELb0EEvPK6__halfPKjS4_S2_PS0_iiiiiPKtibS2_i)
        .other          _Z28gemm_half_q_half_gptq_kernelILi3ELb1ELb0EEvPK6__halfPKjS4_S2_PS0_iiiiiPKtibS2_i,@"STO_CUDA_ENTRY STV_DEFAULT"
_Z28gemm_half_q_half_gptq_kernelILi3ELb1ELb0EEvPK6__halfPKjS4_S2_PS0_iiiiiPKtibS2_i:
.text._Z28gemm_half_q_half_gptq_kernelILi3ELb1ELb0EEvPK6__halfPKjS4_S2_PS0_iiiiiPKtibS2_i:
        /* <DEDUP_REMOVED lines=60> */
.L_x_637:
        /* <DEDUP_REMOVED lines=25> */
.L_x_636:
[----:B------:R-:W-:Y:S05]  /*0550*/  BSYNC.RECONVERGENT B0 ;  /* 0x0000000000007941 */ /* 0x000fea0003800200 */
.L_x_635:
        /* <DEDUP_REMOVED lines=19> */
.L_x_638:
        /* <DEDUP_REMOVED lines=109> */
.L_x_653:
        /* <DEDUP_REMOVED lines=64> */
.L_x_640:
        /* <DEDUP_REMOVED lines=62> */
.L_x_641:
        /* <DEDUP_REMOVED lines=22> */
.L_x_642:
        /* <DEDUP_REMOVED lines=24> */
.L_x_643:
        /* <DEDUP_REMOVED lines=77> */
.L_x_644:
        /* <DEDUP_REMOVED lines=22> */
.L_x_645:
        /* <DEDUP_REMOVED lines=24> */
.L_x_646:
        /* <DEDUP_REMOVED lines=77> */
.L_x_647:
        /* <DEDUP_REMOVED lines=22> */
.L_x_648:
        /* <DEDUP_REMOVED lines=24> */
.L_x_649:
        /* <DEDUP_REMOVED lines=75> */
.L_x_650:
        /* <DEDUP_REMOVED lines=22> */
.L_x_651:
        /* <DEDUP_REMOVED lines=24> */
.L_x_652:
        /* <DEDUP_REMOVED lines=9> */
.L_x_639:
[----:B------:R-:W0:Y:S01]  /*2fa0*/  S2UR UR4, SR_CTAID.Y ;  /* 0x00000000000479c3 */ /* 0x000e220000002600 */
[----:B------:R-:W-:Y:S02]  /*2fb0*/  HADD2 R16, R12.H0_H0, R12.H1_H1 ;  /* 0x3000000c0c107230 */ /* 0x000fe40000000800 */
[----:B------:R-:W-:-:S05]  /*2fc0*/  HADD2 R17, R11.H0_H0, R11.H1_H1 ;  /* 0x3000000b0b117230 */ /* 0x000fca0000000800 */
[----:B------:R-:W1:Y:S01]  /*2fd0*/  LDC.64 R14, c[0x0][0x3a0] ;  /* 0x0000e800ff0e7b82 */ /* 0x000e620000000a00 */
[----:B------:R-:W-:Y:S01]  /*2fe0*/  PRMT R16, R16, 0x5410, R17 ;  /* 0x0000541010107816 */ /* 0x000fe20000000011 */
        /* <DEDUP_REMOVED lines=15> */
.L_x_657:
[----:B------:R-:W0:Y:S02]  /*30e0*/  LDS R10, [R9] ;  /* 0x00000000090a7984 */ /* 0x000e240000000800 */
[----:B0-----:R-:W-:-:S05]  /*30f0*/  HFMA2 R11, R10, 1, 1, R16 ;  /* 0x3c003c000a0b7831 */ /* 0x001fca0000000010 */
[----:B------:R-:W0:Y:S02]  /*3100*/  ATOMS.CAST.SPIN P0, [R9], R10, R11 ;  /* 0x0000000a0900758d */ /* 0x000e24000180000b */
[----:B0-----:R-:W-:Y:S05]  /*3110*/  @!P0 BRA `(.L_x_657) ;  /* 0xfffffffc00f08947 */ /* 0x001fea000383ffff */
[----:B------:R-:W-:Y:S05]  /*3120*/  BRA `(.L_x_655) ;  /* 0x00000000000c7947 */ /* 0x000fea0003800000 */
.L_x_656:
[----:B------:R-:W2:Y:S02]  /*3130*/  LD.E R9, desc[UR10][R12.64] ;  /* 0x0000000a0c097980 */ /* 0x000ea4000c101900 */
[----:B--2---:R-:W-:-:S05]  /*3140*/  IADD3 R9, PT, PT, R16, R9, RZ ;  /* 0x0000000910097210 */ /* 0x004fca0007ffe0ff */
[----:B------:R0:W-:Y:S02]  /*3150*/  ST.E desc[UR10][R12.64], R9 ;  /* 0x000000090c007985 */ /* 0x0001e4000c10190a */
.L_x_655:
[----:B------:R-:W-:Y:S05]  /*3160*/  BSYNC.RECONVERGENT B0 ;  /* 0x0000000000007941 */ /* 0x000fea0003800200 */
.L_x_654:
        /* <DEDUP_REMOVED lines=8> */
.L_x_661:
[----:B------:R-:W0:Y:S02]  /*31f0*/  LDS R10, [R9+0x4] ;  /* 0x00000400090a7984 */ /* 0x000e240000000800 */
[----:B0-----:R-:W-:-:S05]  /*3200*/  HADD2 R11, R10, R14 ;  /* 0x0000000e0a0b7230 */ /* 0x001fca0000000000 */
[----:B------:R-:W0:Y:S02]  /*3210*/  ATOMS.CAST.SPIN P0, [R9+0x4], R10, R11 ;  /* 0x0000040a0900758d */ /* 0x000e24000180000b */
[----:B0-----:R-:W-:Y:S05]  /*3220*/  @!P0 BRA `(.L_x_661) ;  /* 0xfffffffc00f08947 */ /* 0x001fea000383ffff */
[----:B------:R-:W-:Y:S05]  /*3230*/  BRA `(.L_x_659) ;  /* 0x00000000000c7947 */ /* 0x000fea0003800000 */
.L_x_660:
[----:B0-----:R-:W2:Y:S02]  /*3240*/  LD.E R9, desc[UR10][R12.64+0x4] ;  /* 0x0000040a0c097980 */ /* 0x001ea4000c101900 */
[----:B--2---:R-:W-:-:S05]  /*3250*/  IADD3 R9, PT, PT, R14, R9, RZ ;  /* 0x000000090e097210 */ /* 0x004fca0007ffe0ff */
[----:B------:R1:W-:Y:S02]  /*3260*/  ST.E desc[UR10][R12.64+0x4], R9 ;  /* 0x000004090c007985 */ /* 0x0003e4000c10190a */
.L_x_659:
[----:B------:R-:W-:Y:S05]  /*3270*/  BSYNC.RECONVERGENT B0 ;  /* 0x0000000000007941 */ /* 0x000fea0003800200 */
.L_x_658:
[----:B------:R-:W-:Y:S01]  /*3280*/  MOV R11, UR8 ;  /* 0x00000008000b7c02 */ /* 0x000fe20008000f00 */
[----:B------:R-:W-:Y:S02]  /*3290*/  HADD2 R8, R8.H0_H0, R8.H1_H1 ;  /* 0x3000000808087230 */ /* 0x000fe40000000800 */
[----:B01----:R-:W-:Y:S02]  /*32a0*/  HADD2 R9, R7.H0_H0, R7.H1_H1 ;  /* 0x3000000707097230 */ /* 0x003fe40000000800 */
        /* <DEDUP_REMOVED lines=13> */
.L_x_665:
[----:B------:R-:W0:Y:S02]  /*3380*/  LDS R6, [R5] ;  /* 0x0000000005067984 */ /* 0x000e240000000800 */
[----:B0-----:R-:W-:-:S05]  /*3390*/  HFMA2 R7, R6, 1, 1, R8 ;  /* 0x3c003c0006077831 */ /* 0x001fca0000000008 */
[----:B------:R-:W0:Y:S02]  /*33a0*/  ATOMS.CAST.SPIN P0, [R5], R6, R7 ;  /* 0x000000060500758d */ /* 0x000e240001800007 */
[----:B0-----:R-:W-:Y:S05]  /*33b0*/  @!P0 BRA `(.L_x_665) ;  /* 0xfffffffc00f08947 */ /* 0x001fea000383ffff */
[----:B------:R-:W-:Y:S05]  /*33c0*/  BRA `(.L_x_663) ;  /* 0x00000000000c7947 */ /* 0x000fea0003800000 */
.L_x_664:
[----:B------:R-:W2:Y:S02]  /*33d0*/  LD.E R5, desc[UR10][R12.64] ;  /* 0x0000000a0c057980 */ /* 0x000ea4000c101900 */
[----:B--2---:R-:W-:-:S05]  /*33e0*/  IADD3 R5, PT, PT, R8, R5, RZ ;  /* 0x0000000508057210 */ /* 0x004fca0007ffe0ff */
[----:B------:R0:W-:Y:S02]  /*33f0*/  ST.E desc[UR10][R12.64], R5 ;  /* 0x000000050c007985 */ /* 0x0001e4000c10190a */
.L_x_663:
[----:B------:R-:W-:Y:S05]  /*3400*/  BSYNC.RECONVERGENT B0 ;  /* 0x0000000000007941 */ /* 0x000fea0003800200 */
.L_x_662:
        /* <DEDUP_REMOVED lines=8> */
[----:B0-----:R-:W-:-:S07]  /*3490*/  MOV R5, R6 ;  /* 0x0000000600057202 */ /* 0x001fce0000000f00 */
.L_x_670:
[----:B------:R-:W0:Y:S02]  /*34a0*/  LDS R6, [R5+0x4] ;  /* 0x0000040005067984 */ /* 0x000e240000000800 */
[----:B0-----:R-:W-:-:S05]  /*34b0*/  HADD2 R7, R6, R10 ;  /* 0x0000000a06077230 */ /* 0x001fca0000000000 */
[----:B------:R-:W0:Y:S02]  /*34c0*/  ATOMS.CAST.SPIN P0, [R5+0x4], R6, R7 ;  /* 0x000004060500758d */ /* 0x000e240001800007 */
[----:B0-----:R-:W-:Y:S05]  /*34d0*/  @!P0 BRA `(.L_x_670) ;  /* 0xfffffffc00f08947 */ /* 0x001fea000383ffff */
[----:B------:R-:W-:Y:S05]  /*34e0*/  BSYNC.RECONVERGENT B1 ;  /* 0x0000000000017941 */ /* 0x000fea0003800200 */
.L_x_669:
[----:B------:R-:W-:Y:S05]  /*34f0*/  BRA `(.L_x_667) ;  /* 0x00000000000c7947 */ /* 0x000fea0003800000 */
.L_x_668:
[----:B0-----:R-:W2:Y:S02]  /*3500*/  LD.E R5, desc[UR10][R12.64+0x4] ;  /* 0x0000040a0c057980 */ /* 0x001ea4000c101900 */
[----:B--2---:R-:W-:-:S05]  /*3510*/  IADD3 R5, PT, PT, R10, R5, RZ ;  /* 0x000000050a057210 */ /* 0x004fca0007ffe0ff */
[----:B------:R1:W-:Y:S02]  /*3520*/  ST.E desc[UR10][R12.64+0x4], R5 ;  /* 0x000004050c007985 */ /* 0x0003e4000c10190a */
.L_x_667:
[----:B------:R-:W-:Y:S05]  /*3530*/  BSYNC.RECONVERGENT B0 ;  /* 0x0000000000007941 */ /* 0x000fea0003800200 */
.L_x_666:
        /* <DEDUP_REMOVED lines=16> */
.L_x_674:
[----:B------:R-:W0:Y:S02]  /*3640*/  LDS R2, [R0] ;  /* 0x0000000000027984 */ /* 0x000e240000000800 */
[----:B0-----:R-:W-:-:S05]  /*3650*/  HFMA2 R3, R2, 1, 1, R4 ;  /* 0x3c003c0002037831 */ /* 0x001fca0000000004 */
[----:B------:R-:W0:Y:S02]  /*3660*/  ATOMS.CAST.SPIN P0, [R0], R2, R3 ;  /* 0x000000020000758d */ /* 0x000e240001800003 */
[----:B0-----:R-:W-:Y:S05]  /*3670*/  @!P0 BRA `(.L_x_674) ;  /* 0xfffffffc00f08947 */ /* 0x001fea000383ffff */
[----:B------:R-:W-:Y:S05]  /*3680*/  BRA `(.L_x_672) ;  /* 0x00000000000c7947 */ /* 0x000fea0003800000 */
.L_x_673:
[----:B------:R-:W2:Y:S02]  /*3690*/  LD.E R0, desc[UR10][R12.64] ;  /* 0x0000000a0c007980 */ /* 0x000ea4000c101900 */
[----:B--2---:R-:W-:-:S05]  /*36a0*/  IADD3 R3, PT, PT, R4, R0, RZ ;  /* 0x0000000004037210 */ /* 0x004fca0007ffe0ff */
[----:B------:R0:W-:Y:S02]  /*36b0*/  ST.E desc[UR10][R12.64], R3 ;  /* 0x000000030c007985 */ /* 0x0001e4000c10190a */
.L_x_672:
[----:B------:R-:W-:Y:S05]  /*36c0*/  BSYNC.RECONVERGENT B0 ;  /* 0x0000000000007941 */ /* 0x000fea0003800200 */
.L_x_671:
[----:B------:R1:W-:Y:S02]  /*36d0*/  ATOM.E.ADD.F16x2.RN.STRONG.GPU P0, RZ, desc[UR10][R12.64+0x4], R6 ;  /* 0x800004060cff79a2 */ /* 0x0003e4000c10e10a */
[----:B-1----:R-:W-:Y:S05]  /*36e0*/  @P0 EXIT ;  /* 0x000000000000094d */ /* 0x002fea0003800000 */
[----:B------:R-:W1:Y:S02]  /*36f0*/  QSPC.E.S P0, RZ, [R12+0x4] ;  /* 0x000004000cff73aa */ /* 0x000e640000000500 */
[----:B-1----:R-:W-:Y:S05]  /*3700*/  @!P0 BRA `(.L_x_675) ;  /* 0x0000000000208947 */ /* 0x002fea0003800000 */
[----:B------:R-:W-:Y:S02]  /*3710*/  MOV R2, R12 ;  /* 0x0000000c00027202 */ /* 0x000fe40000000f00 */
[----:B------:R-:W-:Y:S02]  /*3720*/  PRMT R6, R6, 0x5410, R7 ;  /* 0x0000541006067816 */ /* 0x000fe40000000007 */
[----:B------:R-:W-:-:S07]  /*3730*/  MOV R0, R2 ;  /* 0x0000000200007202 */ /* 0x000fce0000000f00 */
.L_x_676:
[----:B------:R-:W0:Y:S02]  /*3740*/  LDS R2, [R0+0x4] ;  /* 0x0000040000027984 */ /* 0x000e240000000800 */
[----:B0-----:R-:W-:-:S05]  /*3750*/  HADD2 R3, R2, R6 ;  /* 0x0000000602037230 */ /* 0x001fca0000000000 */
[----:B------:R-:W0:Y:S02]  /*3760*/  ATOMS.CAST.SPIN P0, [R0+0x4], R2, R3 ;  /* 0x000004020000758d */ /* 0x000e240001800003 */
[----:B0-----:R-:W-:Y:S05]  /*3770*/  @!P0 BRA `(.L_x_676) ;  /* 0xfffffffc00f08947 */ /* 0x001fea000383ffff */
[----:B------:R-:W-:Y:S05]  /*3780*/  EXIT ;  /* 0x000000000000794d */ /* 0x000fea0003800000 */
.L_x_675:
[----:B------:R-:W0:Y:S02]  /*3790*/  LD.E R0, desc[UR10][R12.64+0x4] ;  /* 0x0000040a0c007980 */ /* 0x000e24000c101900 */
[----:B0-----:R-:W-:-:S05]  /*37a0*/  IADD3 R3, PT, PT, R6, R0, RZ ;  /* 0x0000000006037210 */ /* 0x001fca0007ffe0ff */
[----:B------:R-:W-:Y:S01]  /*37b0*/  ST.E desc[UR10][R12.64+0x4], R3 ;  /* 0x000004030c007985 */ /* 0x000fe2000c10190a */
[----:B------:R-:W-:Y:S05]  /*37c0*/  EXIT ;  /* 0x000000000000794d */ /* 0x000fea0003800000 */
.L_x_677:
        /* <DEDUP_REMOVED lines=11> */
.L_x_3300:


//--------------------- .text._Z28gemm_half_q_half_gptq_kernelILi2ELb1ELb0EEvPK6__halfPKjS4_S2_PS0_iiiiiPKtibS2_i --------------------------
	.section	.text._Z28gemm_half_q_half_gptq_kernelILi2ELb1ELb0EEvPK6__halfPKjS4_S2_PS0_iiiiiPKtibS2_i,"ax",@progbits
	.align	128
        .global         _Z28gemm_half_q_half_gptq_kernelILi2ELb1ELb0EEvPK6__halfPKjS4_S2_PS0_iiiiiPKtibS2_i
        .type           _Z28gemm_half_q_half_gptq_kernelILi2ELb1ELb0EEvPK6__halfPKjS4_S2_PS0_iiiiiPKtibS2_i,@function
        .size           _Z28gemm_half_q_half_gptq_kernelILi2ELb1ELb0EEvPK6__halfPKjS4_S2_PS0_iiiiiPKtibS2_i,(.L_x_3301 - _Z28gemm_half_q_half_gptq_kernelILi2ELb1ELb0EEvPK6__halfPKjS4_S2_PS0_iiiiiPKtibS2_i)
        .other          _Z28gemm_half_q_half_gptq_kernelILi2ELb1ELb0EEvPK6__halfPKjS4_S2_PS0_iiiiiPKtibS2_i,@"STO_CUDA_ENTRY STV_DEFAULT"
_Z28gemm_half_q_half_gptq_kernelILi2ELb1ELb0EEvPK6__halfPKjS4_S2_PS0_iiiiiPKtibS2_i:
.text._Z28gemm_half_q_half_gptq_kernelILi2ELb1ELb0EEvPK6__halfPKjS4_S2_PS0_iiiiiPKtibS2_i:
        /* <DEDUP_REMOVED lines=23> */
[----:B------:R-:W-:Y:S02]  /*0170*/  MOV R5, UR10 ;  /* 0x0000000a00057c02 */ /* 0x000fe40008000f00 */
[----:B------:R-:W-:Y:S02]  /*0180*/  IADD3 R16, PT, PT, R2, UR10, RZ ;  /* 0x0000000a02107c10 */ /* 0x000fe4000fffe0ff */
        /* <DEDUP_REMOVED lines=45> */
.L_x_679:
[----:B------:R-:W-:Y:S05]  /*0460*/  BSYNC.RECONVERGENT B0 ;  /* 0x0000000000007941 */ /* 0x000fea0003800200 */
.L_x_678:
        /* <DEDUP_REMOVED lines=8> */
[----:B0-----:R-:W-:-:S06]  /*04f0*/  VIADD R4, R3, 0xffffffe ;  /* 0x0ffffffe03047836 */ /* 0x001fcc0000000000 */
[----:B------:R0:W1:Y:S02]  /*0500*/  F2I.FTZ.U32.TRUNC.NTZ R5, R4 ;  /* 0x0000000400057305 */ /* 0x000064000021f000 */
[----:B0-----:R-:W-:-:S05]  /*0510*/  IMAD.MOV.U32 R4, RZ, RZ, RZ ;  /* 0x000000ffff047224 */ /* 0x001fca00078e00ff */
[----:B------:R-:W-:Y:S02]  /*0520*/  R2UR UR4, R4 ;  /* 0x00000000040472ca */ /* 0x000fe400000e0000 */
[----:B-1----:R-:W-:Y:S02]  /*0530*/  R2UR UR5, R5 ;  /* 0x00000000050572ca */ /* 0x002fe400000e0000 */
[----:B------:R-:W-:-:S05]  /*0540*/  IADD3 R7, PT, PT, RZ, -R5, RZ ;  /* 0x80000005ff077210 */ /* 0x000fca0007ffe0ff */
[----:B------:R-:W-:-:S06]  /*0550*/  IMAD R7, R7, R6, RZ ;  /* 0x0000000607077224 */ /* 0x000fcc00078e02ff */
        /* <DEDUP_REMOVED lines=31> */
[----:B------:R-:W-:-:S04]  /*0750*/  VIADD R3, R31, UR11 ;  /* 0x0000000b1f037c36 */ /* 0x000fc80008000000 */
[----:B-1----:R-:W-:-:S05]  /*0760*/  IMAD.WIDE R6, R3, 0x2, R6 ;  /* 0x0000000203067825 */ /* 0x002fca00078e0206 */
[----:B------:R-:W4:Y:S04]  /*0770*/  LDG.E.CONSTANT R14, desc[UR12][R6.64] ;  /* 0x0000000c060e7981 */ /* 0x000f28000c1e9900 */
[----:B------:R1:W5:Y:S01]  /*0780*/  LDG.E.CONSTANT R15, desc[UR12][R6.64+0x4] ;  /* 0x0000040c060f7981 */ /* 0x000362000c1e9900 */
[----:B--2---:R-:W-:Y:S01]  /*0790*/  UPRMT UR4, UR4, 0x8880, URZ ;  /* 0x0000888004047896 */ /* 0x004fe200080000ff */
[----:B------:R-:W-:Y:S01]  /*07a0*/  SHF.L.U32 R27, R2, 0x4, RZ ;  /* 0x00000004021b7819 */ /* 0x000fe200000006ff */
[----:B0-----:R-:W-:Y:S01]  /*07b0*/  IMAD.U32 R4, RZ, RZ, UR6 ;  /* 0x00000006ff047e24 */ /* 0x001fe2000f8e00ff */
[----:B------:R-:W-:Y:S01]  /*07c0*/  ISETP.LE.AND P1, PT, R0, UR10, PT ;  /* 0x0000000a00007c0c */ /* 0x000fe2000bf23270 */
[----:B------:R-:W-:Y:S01]  /*07d0*/  IMAD.MOV.U32 R11, RZ, RZ, RZ ;  /* 0x000000ffff0b7224 */ /* 0x000fe200078e00ff */
[----:B------:R-:W-:-:S02]  /*07e0*/  LOP3.LUT R27, R27, 0x10, RZ, 0xc0, !PT ;  /* 0x000000101b1b7812 */ /* 0x000fc400078ec0ff */
[----:B------:R-:W-:Y:S01]  /*07f0*/  ISETP.NE.AND P0, PT, RZ, UR4, PT ;  /* 0x00000004ff007c0c */ /* 0x000fe2000bf05270 */
[----:B------:R-:W-:Y:S01]  /*0800*/  UIMAD UR4, UR7, UR8, URZ ;  /* 0x00000008070472a4 */ /* 0x000fe2000f8e02ff */
[----:B-1----:R-:W0:Y:S01]  /*0810*/  I2F.F16 R7, -0x40 ;  /* 0xffffffc000077906 */ /* 0x002e220000200c00 */
[----:B------:R-:W-:Y:S02]  /*0820*/  MOV R13, UR8 ;  /* 0x00000008000d7c02 */ /* 0x000fe40008000f00 */
[----:B------:R-:W-:Y:S01]  /*0830*/  ISETP.NE.OR P0, PT, RZ, UR7, !P0 ;  /* 0x00000007ff007c0c */ /* 0x000fe2000c705670 */
[----:B------:R-:W1:Y:S01]  /*0840*/  LDCU.64 UR6, c[0x0][0x388] ;  /* 0x00007100ff0677ac */ /* 0x000e620008000a00 */
[----:B------:R-:W-:Y:S01]  /*0850*/  SHF.R.S32.HI R6, RZ, 0x1f, R31 ;  /* 0x0000001fff067819 */ /* 0x000fe2000001141f */
[----:B------:R-:W-:-:S06]  /*0860*/  USHF.L.U32 UR4, UR4, 0x4, URZ ;  /* 0x0000000404047899 */ /* 0x000fcc00080006ff */
[----:B------:R-:W-:-:S04]  /*0870*/  IADD3 R35, P2, PT, R31, UR4, RZ ;  /* 0x000000041f237c10 */ /* 0x000fc8000ff5e0ff */
[----:B------:R-:W2:Y:S01]  /*0880*/  @!P0 LDC.64 R8, c[0x0][0x3a0] ;  /* 0x0000e800ff088b82 */ /* 0x000ea20000000a00 */
[----:B------:R-:W-:Y:S01]  /*0890*/  @!P0 IMAD R3, R4, UR8, R31 ;  /* 0x0000000804038c24 */ /* 0x000fe2000f8e021f */
[----:B0-----:R-:W-:-:S03]  /*08a0*/  R2UR UR11, R7 ;  /* 0x00000000070b72ca */ /* 0x001fc600000e0000 */
[----:B--2---:R-:W-:-:S04]  /*08b0*/  @!P0 IMAD.WIDE R2, R3, 0x2, R8 ;  /* 0x0000000203028825 */ /* 0x004fc800078e0208 */
[----:B------:R-:W-:Y:S01]  /*08c0*/  HFMA2 R8, -RZ, RZ, 0, 0 ;  /* 0x00000000ff087431 */ /* 0x000fe200000001ff */
        /* <DEDUP_REMOVED lines=18> */
[----:B-1----:R-:W-:Y:S01]  /*09f0*/  LEA R34, P2, R35, UR6, 0x2 ;  /* 0x0000000623227c11 */ /* 0x002fe2000f8410ff */
[----:B------:R-:W-:Y:S01]  /*0a00*/  IMAD.MOV.U32 R5, RZ, RZ, RZ ;  /* 0x000000ffff057224 */ /* 0x000fe200078e00ff */
        /* <DEDUP_REMOVED lines=12> */
[C-C-:B------:R-:W-:Y:S02]  /*0ad0*/  PRMT R25, R14.reuse, 0x5410, R14.reuse ;  /* 0x000054100e197816 */ /* 0x140fe4000000000e */
[----:B------:R-:W-:Y:S01]  /*0ae0*/  PRMT R24, R14, 0x7632, R14 ;  /* 0x000076320e187816 */ /* 0x000fe2000000000e */
[----:B-1----:R-:W-:Y:S01]  /*0af0*/  HADD2 R16, -R32.H0_H0, UR11.H0_H0 ;  /* 0x2000000b20107e30 */ /* 0x002fe20008000900 */
[----:B------:R-:W-:-:S02]  /*0b00*/  PRMT R23, R15, 0x5410, R15 ;  /* 0x000054100f177816 */ /* 0x000fc4000000000f */
[----:B--2---:R-:W-:Y:S02]  /*0b10*/  PRMT R21, R9, 0x5410, R9 ;  /* 0x0000541009157816 */ /* 0x004fe40000000009 */
[----:B------:R-:W-:Y:S02]  /*0b20*/  PRMT R22, R15, 0x7632, R15 ;  /* 0x000076320f167816 */ /* 0x000fe4000000000f */
[----:B------:R-:W-:Y:S01]  /*0b30*/  PRMT R17, R10, 0x5410, R10 ;  /* 0x000054100a117816 */ /* 0x000fe2000000000a */
[----:B---3--:R-:W-:Y:S01]  /*0b40*/  HADD2 R13, -R13.H0_H0, UR11.H0_H0 ;  /* 0x2000000b0d0d7e30 */ /* 0x008fe20008000900 */
[----:B------:R-:W-:Y:S01]  /*0b50*/  PRMT R9, R12, 0x5410, R12 ;  /* 0x000054100c097816 */ /* 0x000fe2000000000c */
[----:B------:R-:W-:Y:S06]  /*0b60*/  @P1 BRA `(.L_x_680) ;  /* 0x0000001c00601947 */ /* 0x000fec0003800000 */
[----:B------:R-:W0:Y:S01]  /*0b70*/  S2UR UR6, SR_CgaCtaId ;  /* 0x00000000000679c3 */ /* 0x000e220000008800 */
[----:B------:R-:W-:Y:S01]  /*0b80*/  UMOV UR4, 0x400 ;  /* 0x0000040000047882 */ /* 0x000fe20000000000 */
[----:B------:R-:W-:Y:S01]  /*0b90*/  MOV R10, R13 ;  /* 0x0000000d000a7202 */ /* 0x000fe20000000f00 */
[----:B------:R-:W-:Y:S01]  /*0ba0*/  IMAD.MOV.U32 R5, RZ, RZ, RZ ;  /* 0x000000ffff057224 */ /* 0x000fe200078e00ff */
[----:B------:R-:W1:Y:S01]  /*0bb0*/  LDCU UR8, c[0x0][0x3ac] ;  /* 0x00007580ff0877ac */ /* 0x000e620008000800 */
[----:B0-----:R-:W-:Y:S02]  /*0bc0*/  ULEA UR6, UR6, UR4, 0x18 ;  /* 0x0000000406067291 */ /* 0x001fe4000f8ec0ff */
[----:B------:R-:W-:Y:S02]  /*0bd0*/  UIADD3 UR4, UPT, UPT, UR10, UR9, URZ ;  /* 0x000000090a047290 */ /* 0x000fe4000fffe0ff */
[----:B------:R-:W-:-:S05]  /*0be0*/  UIADD3 UR6, UPT, UPT, UR6, 0x100, URZ ;  /* 0x0000010006067890 */ /* 0x000fca000fffe0ff */
[----:B-1----:R-:W-:-:S07]  /*0bf0*/  UMOV UR7, UR4 ;  /* 0x0000000400077c82 */ /* 0x002fce0008000000 */
.L_x_690:
        /* <DEDUP_REMOVED lines=28> */
[----:B------:R-:W-:-:S05]  /*0dc0*/  IADD3 R9, PT, PT, R31, R10, RZ ;  /* 0x0000000a1f097210 */ /* 0x000fca0007ffe0ff */
[----:B--2---:R-:W-:-:S05]  /*0dd0*/  IMAD.WIDE R14, R9, 0x2, R14 ;  /* 0x00000002090e7825 */ /* 0x004fca00078e020e */
[----:B------:R-:W2:Y:S04]  /*0de0*/  LDG.E.CONSTANT R24, desc[UR12][R14.64] ;  /* 0x0000000c0e187981 */ /* 0x000ea8000c1e9900 */
[----:B------:R0:W4:Y:S01]  /*0df0*/  LDG.E.CONSTANT R22, desc[UR12][R14.64+0x4] ;  /* 0x0000040c0e167981 */ /* 0x000122000c1e9900 */
[----:B------:R-:W-:Y:S01]  /*0e00*/  UIADD3 UR5, UPT, UPT, UR5, 0x1, URZ ;  /* 0x0000000105057890 */ /* 0x000fe2000fffe0ff */
[----:B------:R-:W-:Y:S01]  /*0e10*/  UMOV UR7, UR4 ;  /* 0x0000000400077c82 */ /* 0x000fe20008000000 */
[----:B---3--:R-:W-:-:S04]  /*0e20*/  SHF.R.U32.HI R9, RZ, R27, R12 ;  /* 0x0000001bff097219 */ /* 0x008fc8000001160c */
[C---:B------:R-:W-:Y:S01]  /*0e30*/  LEA.HI R12, R9.reuse, 0x1, RZ, 0x18 ;  /* 0x00000001090c7811 */ /* 0x040fe200078fc0ff */
[C---:B------:R-:W-:Y:S01]  /*0e40*/  VIADD R10, R9.reuse, 0x1 ;  /* 0x00000001090a7836 */ /* 0x040fe20000000000 */
[C---:B------:R-:W-:Y:S02]  /*0e50*/  LEA.HI R16, R9.reuse, 0x1, RZ, 0x1c ;  /* 0x0000000109107811 */ /* 0x040fe400078fe0ff */
[----:B------:R-:W-:Y:S02]  /*0e60*/  LEA.HI R13, R9, 0x1, RZ, 0x14 ;  /* 0x00000001090d7811 */ /* 0x000fe400078fa0ff */
[----:B------:R-:W-:Y:S02]  /*0e70*/  LOP3.LUT R12, R12, 0xf, RZ, 0xc0, !PT ;  /* 0x0000000f0c0c7812 */ /* 0x000fe400078ec0ff */
[----:B------:R-:W-:Y:S02]  /*0e80*/  LOP3.LUT R10, R10, 0xf, RZ, 0xc0, !PT ;  /* 0x0000000f0a0a7812 */ /* 0x000fe400078ec0ff */
[----:B------:R-:W-:Y:S01]  /*0e90*/  LOP3.LUT R16, R16, 0xf, RZ, 0xc0, !PT ;  /* 0x0000000f10107812 */ /* 0x000fe200078ec0ff */
[----:B------:R-:W-:Y:S01]  /*0ea0*/  I2F.F16 R9, R12 ;  /* 0x0000000c00097306 */ /* 0x000fe20000200c00 */
[----:B------:R-:W-:-:S02]  /*0eb0*/  LOP3.LUT R13, R13, 0xf, RZ, 0xc0, !PT ;  /* 0x0000000f0d0d7812 */ /* 0x000fc400078ec0ff */
[----:B------:R-:W-:Y:S02]  /*0ec0*/  LOP3.LUT R21, R10, 0xe400, RZ, 0xfc, !PT ;  /* 0x0000e4000a157812 */ /* 0x000fe400078efcff */
[----:B------:R-:W-:Y:S02]  /*0ed0*/  LOP3.LUT R19, R16, 0xe400, RZ, 0xfc, !PT ;  /* 0x0000e40010137812 */ /* 0x000fe400078efcff */
[----:B------:R-:W-:Y:S01]  /*0ee0*/  LOP3.LUT R17, R12, 0xe400, RZ, 0xfc, !PT ;  /* 0x0000e4000c117812 */ /* 0x000fe200078efcff */
[----:B------:R-:W1:Y:S01]  /*0ef0*/  I2F.F16 R20, R10 ;  /* 0x0000000a00147306 */ /* 0x000e620000200c00 */
[----:B0-----:R-:W-:Y:S02]  /*0f00*/  LOP3.LUT R14, R13, 0xe400, RZ, 0xfc, !PT ;  /* 0x0000e4000d0e7812 */ /* 0x001fe400078efcff */
[----:B--2---:R-:W-:Y:S02]  /*0f10*/  PRMT R25, R24, 0x5410, R24 ;  /* 0x0000541018197816 */ /* 0x004fe40000000018 */
[----:B----4-:R-:W-:-:S02]  /*0f20*/  PRMT R23, R22, 0x5410, R22 ;  /* 0x0000541016177816 */ /* 0x010fc40000000016 */
[----:B------:R-:W-:Y:S01]  /*0f30*/  PRMT R24, R24, 0x7632, R24 ;  /* 0x0000763218187816 */ /* 0x000fe20000000018 */
[----:B------:R0:W2:Y:S01]  /*0f40*/  I2F.F16 R18, R16 ;  /* 0x0000001000127306 */ /* 0x0000a20000200c00 */
[----:B------:R-:W-:Y:S02]  /*0f50*/  PRMT R22, R22, 0x7632, R22 ;  /* 0x0000763216167816 */ /* 0x000fe40000000016 */
[----:B------:R-:W-:Y:S02]  /*0f60*/  PRMT R21, R21, 0x5410, R21 ;  /* 0x0000541015157816 */ /* 0x000fe40000000015 */
[----:B------:R-:W-:Y:S01]  /*0f70*/  PRMT R19, R19, 0x5410, R19 ;  /* 0x0000541013137816 */ /* 0x000fe20000000013 */
[----:B-1----:R-:W-:Y:S02]  /*0f80*/  HADD2 R20, -R20.H0_H0, UR11.H0_H0 ;  /* 0x2000000b14147e30 */ /* 0x002fe40008000900 */
[----:B------:R-:W1:Y:S01]  /*0f90*/  I2F.F16 R15, R13 ;  /* 0x0000000d000f7306 */ /* 0x000e620000200c00 */
[----:B0-----:R-:W-:Y:S01]  /*0fa0*/  HADD2 R16, -R9.H0_H0, UR11.H0_H0 ;  /* 0x2000000b09107e30 */ /* 0x001fe20008000900 */
[----:B------:R-:W-:-:S02]  /*0fb0*/  PRMT R17, R17, 0x5410, R17 ;  /* 0x0000541011117816 */ /* 0x000fc40000000011 */
[----:B------:R-:W-:Y:S01]  /*0fc0*/  PRMT R9, R14, 0x5410, R14 ;  /* 0x000054100e097816 */ /* 0x000fe2000000000e */
[----:B--2---:R-:W-:Y:S02]  /*0fd0*/  HADD2 R18, -R18.H0_H0, UR11.H0_H0 ;  /* 0x2000000b12127e30 */ /* 0x004fe40008000900 */
[----:B-1----:R-:W-:-:S07]  /*0fe0*/  HADD2 R10, -R15.H0_H0, UR11.H0_H0 ;  /* 0x2000000b0f0a7e30 */ /* 0x002fce0008000900 */
.L_x_681:
        /* <DEDUP_REMOVED lines=62> */
.L_x_682:
[----:B------:R-:W-:Y:S05]  /*13d0*/  @!P1 BRA `(.L_x_683) ;  /* 0x0000000000609947 */ /* 0x000fea0003800000 */
[----:B------:R-:W0:Y:S01]  /*13e0*/  LDS.128 R12, [UR6] ;  /* 0x00000006ff0c7984 */ /* 0x000e220008000c00 */
        /* <DEDUP_REMOVED lines=23> */
.L_x_683:
        /* <DEDUP_REMOVED lines=77> */
.L_x_684:
[----:B------:R-:W-:Y:S05]  /*1a30*/  @!P1 BRA `(.L_x_685) ;  /* 0x0000000000609947 */ /* 0x000fea0003800000 */
[----:B------:R-:W0:Y:S01]  /*1a40*/  LDS.128 R12, [UR6+0x10] ;  /* 0x00001006ff0c7984 */ /* 0x000e220008000c00 */
        /* <DEDUP_REMOVED lines=23> */
.L_x_685:
        /* <DEDUP_REMOVED lines=77> */
.L_x_686:
        /* <DEDUP_REMOVED lines=25> */
.L_x_687:
        /* <DEDUP_REMOVED lines=75> */
.L_x_688:
        /* <DEDUP_REMOVED lines=25> */
.L_x_689:
[----:B------:R-:W-:Y:S01]  /*2860*/  UIADD3 UR10, UPT, UPT, UR10, 0x20, URZ ;  /* 0x000000200a0a7890 */ /* 0x000fe2000fffe0ff */
[----:B------:R-:W-:Y:S01]  /*2870*/  IMAD.U32 R13, RZ, RZ, UR8 ;  /* 0x00000008ff0d7e24 */ /* 0x000fe2000f8e00ff */
[----:B------:R-:W-:Y:S02]  /*2880*/  UIADD3 UR4, UPT, UPT, UR4, 0x20, URZ ;  /* 0x0000002004047890 */ /* 0x000fe4000fffe0ff */
[----:B------:R-:W-:Y:S01]  /*2890*/  UIADD3 UR6, UPT, UPT, UR6, 0x40, URZ ;  /* 0x0000004006067890 */ /* 0x000fe2000fffe0ff */
[----:B------:R-:W-:Y:S01]  /*28a0*/  IMAD.WIDE R32, R13, 0x4, R32 ;  /* 0x000000040d207825 */ /* 0x000fe200078e0220 */
[----:B------:R-:W-:Y:S02]  /*28b0*/  ISETP.LE.AND P0, PT, R30, UR10, PT ;  /* 0x0000000a1e007c0c */ /* 0x000fe4000bf03270 */
[----:B------:R-:W-:Y:S02]  /*28c0*/  MOV R34, R32 ;  /* 0x0000002000227202 */ /* 0x000fe40000000f00 */
[----:B------:R-:W-:-:S09]  /*28d0*/  MOV R35, R33 ;  /* 0x0000002100237202 */ /* 0x000fd20000000f00 */
[----:B------:R-:W-:Y:S05]  /*28e0*/  @!P0 BRA `(.L_x_690) ;  /* 0xffffffe000c48947 */ /* 0x000fea000383ffff */
.L_x_680:
[----:B------:R-:W0:Y:S01]  /*28f0*/  LDC.64 R12, c[0x0][0x3a0] ;  /* 0x0000e800ff0c7b82 */ /* 0x000e220000000a00 */
[----:B------:R-:W-:Y:S02]  /*2900*/  IMAD R31, R4, UR8, R31 ;  /* 0x00000008041f7c24 */ /* 0x000fe4000f8e021f */
[----:B------:R-:W-:Y:S02]  /*2910*/  HADD2 R4, R3.H0_H0, R3.H1_H1 ;  /* 0x3000000303047230 */ /* 0x000fe40000000800 */
[----:B------:R-:W-:-:S05]  /*2920*/  HADD2 R9, R2.H0_H0, R2.H1_H1 ;  /* 0x3000000202097230 */ /* 0x000fca0000000800 */
[----:B------:R-:W-:Y:S01]  /*2930*/  PRMT R4, R4, 0x5410, R9 ;  /* 0x0000541004047816 */ /* 0x000fe20000000009 */
[----:B0-----:R-:W-:-:S05]  /*2940*/  IMAD.WIDE R2, R31, 0x2, R12 ;  /* 0x000000021f027825 */ /* 0x001fca00078e020c */
        /* <DEDUP_REMOVED lines=8> */
[----:B------:R-:W-:Y:S01]  /*29d0*/  IMAD.MOV.U32 R10, RZ, RZ, R2 ;  /* 0x000000ffff0a7224 */ /* 0x000fe200078e0002 */
[----:B------:R-:W-:-:S04]  /*29e0*/  PRMT R4, R4, 0x5410, R9 ;  /* 0x0000541004047816 */ /* 0x000fc80000000009 */
[----:B------:R-:W-:-:S07]  /*29f0*/  MOV R0, R10 ;  /* 0x0000000a00007202 */ /* 0x000fce0000000f00 */
.L_x_694:
[----:B------:R-:W0:Y:S02]  /*2a00*/  LDS R10, [R0] ;  /* 0x00000000000a7984 */ /* 0x000e240000000800 */
[----:B0-----:R-:W-:-:S05]  /*2a10*/  HFMA2 R11, R10, 1, 1, R4 ;  /* 0x3c003c000a0b7831 */ /* 0x001fca0000000004 */
[----:B------:R-:W0:Y:S02]  /*2a20*/  ATOMS.CAST.SPIN P0, [R0], R10, R11 ;  /* 0x0000000a0000758d */ /* 0x000e24000180000b */
[----:B0-----:R-:W-:Y:S05]  /*2a30*/  @!P0 BRA `(.L_x_694) ;  /* 0xfffffffc00f08947 */ /* 0x001fea000383ffff */
[----:B------:R-:W-:Y:S05]  /*2a40*/  BRA `(.L_x_692) ;  /* 0x00000000000c7947 */ /* 0x000fea0003800000 */
.L_x_693:
[----:B------:R-:W2:Y:S02]  /*2a50*/  LD.E R0, desc[UR12][R2.64] ;  /* 0x0000000c02007980 */ /* 0x000ea4000c101900 */
[----:B--2---:R-:W-:-:S05]  /*2a60*/  IADD3 R9, PT, PT, R4, R0, RZ ;  /* 0x0000000004097210 */ /* 0x004fca0007ffe0ff */
[----:B------:R0:W-:Y:S02]  /*2a70*/  ST.E desc[UR12][R2.64], R9 ;  /* 0x0000000902007985 */ /* 0x0001e4000c10190c */
.L_x_692:
[----:B------:R-:W-:Y:S05]  /*2a80*/  BSYNC.RECONVERGENT B0 ;  /* 0x0000000000007941 */ /* 0x000fea0003800200 */
.L_x_691:
        /* <DEDUP_REMOVED lines=9> */
.L_x_699:
[----:B------:R-:W1:Y:S02]  /*2b20*/  LDS R10, [R0+0x4] ;  /* 0x00000400000a7984 */ /* 0x000e640000000800 */
[----:B-1----:R-:W-:-:S05]  /*2b30*/  HADD2 R11, R10, R12 ;  /* 0x0000000c0a0b7230 */ /* 0x002fca0000000000 */
[----:B------:R-:W1:Y:S02]  /*2b40*/  ATOMS.CAST.SPIN P0, [R0+0x4], R10, R11 ;  /* 0x0000040a0000758d */ /* 0x000e64000180000b */
[----:B-1----:R-:W-:Y:S05]  /*2b50*/  @!P0 BRA `(.L_x_699) ;  /* 0xfffffffc00f08947 */ /* 0x002fea000383ffff */
[----:B------:R-:W-:Y:S05]  /*2b60*/  BSYNC.RECONVERGENT B1 ;  /* 0x0000000000017941 */ /* 0x000fea0003800200 */
.L_x_698:
[----:B------:R-:W-:Y:S05]  /*2b70*/  BRA `(.L_x_696) ;  /* 0x00000000000c7947 */ /* 0x000fea0003800000 */
.L_x_697:
[----:B------:R-:W0:Y:S02]  /*2b80*/  LD.E R0, desc[UR12][R2.64+0x4] ;  /* 0x0000040c02007980 */ /* 0x000e24000c101900 */
[----:B0-----:R-:W-:-:S05]  /*2b90*/  IMAD.IADD R9, R12, 0x1, R0 ;  /* 0x000000010c097824 */ /* 0x001fca00078e0200 */
[----:B------:R1:W-:Y:S02]  /*2ba0*/  ST.E desc[UR12][R2.64+0x4], R9 ;  /* 0x0000040902007985 */ /* 0x0003e4000c10190c */
.L_x_696:
[----:B------:R-:W-:Y:S05]  /*2bb0*/  BSYNC.RECONVERGENT B0 ;  /* 0x0000000000007941 */ /* 0x000fea0003800200 */
.L_x_695:
        /* <DEDUP_REMOVED lines=16> */
.L_x_703:
[----:B------:R-:W0:Y:S02]  /*2cc0*/  LDS R2, [R4] ;  /* 0x0000000004027984 */ /* 0x000e240000000800 */
[----:B0-----:R-:W-:-:S05]  /*2cd0*/  HFMA2 R3, R2, 1, 1, R0 ;  /* 0x3c003c0002037831 */ /* 0x001fca0000000000 */
[----:B------:R-:W0:Y:S02]  /*2ce0*/  ATOMS.CAST.SPIN P0, [R4], R2, R3 ;  /* 0x000000020400758d */ /* 0x000e240001800003 */
[----:B0-----:R-:W-:Y:S05]  /*2cf0*/  @!P0 BRA `(.L_x_703) ;  /* 0xfffffffc00f08947 */ /* 0x001fea000383ffff */
[----:B------:R-:W-:Y:S05]  /*2d00*/  BRA `(.L_x_701) ;  /* 0x00000000000c7947 */ /* 0x000fea0003800000 */
.L_x_702:
[----:B------:R-:W2:Y:S02]  /*2d10*/  LD.E R0, desc[UR12][R8.64] ;  /* 0x0000000c08007980 */ /* 0x000ea4000c101900 */
[----:B--2---:R-:W-:-:S05]  /*2d20*/  IMAD.IADD R3, R3, 0x1, R0 ;  /* 0x0000000103037824 */ /* 0x004fca00078e0200 */
[----:B------:R0:W-:Y:S02]  /*2d30*/  ST.E desc[UR12][R8.64], R3 ;  /* 0x0000000308007985 */ /* 0x0001e4000c10190c */
.L_x_701:
[----:B------:R-:W-:Y:S05]  /*2d40*/  BSYNC.RECONVERGENT B0 ;  /* 0x0000000000007941 */ /* 0x000fea0003800200 */
.L_x_700:
[----:B------:R1:W-:Y:S02]  /*2d50*/  ATOM.E.ADD.F16x2.RN.STRONG.GPU P0, RZ, desc[UR12][R8.64+0x4], R6 ;  /* 0x8000040608ff79a2 */ /* 0x0003e4000c10e10c */
[----:B-1----:R-:W-:Y:S05]  /*2d60*/  @P0 EXIT ;  /* 0x000000000000094d */ /* 0x002fea0003800000 */
[----:B------:R-:W1:Y:S02]  /*2d70*/  QSPC.E.S P0, RZ, [R8+0x4] ;  /* 0x0000040008ff73aa */ /* 0x000e640000000500 */
[----:B-1----:R-:W-:Y:S05]  /*2d80*/  @!P0 BRA `(.L_x_704) ;  /* 0x0000000000208947 */ /* 0x002fea0003800000 */
[----:B------:R-:W-:Y:S02]  /*2d90*/  MOV R2, R8 ;  /* 0x0000000800027202 */ /* 0x000fe40000000f00 */
[----:B------:R-:W-:Y:S02]  /*2da0*/  PRMT R6, R6, 0x5410, R5 ;  /* 0x0000541006067816 */ /* 0x000fe40000000005 */
[----:B------:R-:W-:-:S07]  /*2db0*/  MOV R0, R2 ;  /* 0x0000000200007202 */ /* 0x000fce0000000f00 */
.L_x_705:
[----:B------:R-:W0:Y:S02]  /*2dc0*/  LDS R2, [R0+0x4] ;  /* 0x0000040000027984 */ /* 0x000e240000000800 */
[----:B0-----:R-:W-:-:S05]  /*2dd0*/  HADD2 R3, R2, R6 ;  /* 0x0000000602037230 */ /* 0x001fca0000000000 */
[----:B------:R-:W0:Y:S02]  /*2de0*/  ATOMS.CAST.SPIN P0, [R0+0x4], R2, R3 ;  /* 0x000004020000758d */ /* 0x000e240001800003 */
[----:B0-----:R-:W-:Y:S05]  /*2df0*/  @!P0 BRA `(.L_x_705) ;  /* 0xfffffffc00f08947 */ /* 0x001fea000383ffff */
[----:B------:R-:W-:Y:S05]  /*2e00*/  EXIT ;  /* 0x000000000000794d */ /* 0x000fea0003800000 */
.L_x_704:
[----:B------:R-:W0:Y:S02]  /*2e10*/  LD.E R0, desc[UR12][R8.64+0x4] ;  /* 0x0000040c08007980 */ /* 0x000e24000c101900 */
[----:B0-----:R-:W-:-:S05]  /*2e20*/  IADD3 R3, PT, PT, R6, R0, RZ ;  /* 0x0000000006037210 */ /* 0x001fca0007ffe0ff */
[----:B------:R-:W-:Y:S01]  /*2e30*/  ST.E desc[UR12][R8.64+0x4], R3 ;  /* 0x0000040308007985 */ /* 0x000fe2000c10190c */
[----:B------:R-:W-:Y:S05]  /*2e40*/  EXIT ;  /* 0x000000000000794d */ /* 0x000fea0003800000 */
.L_x_706:
        /* <DEDUP_REMOVED lines=11> */
.L_x_3301:


//--------------------- .text._Z28gemm_half_q_half_gptq_kernelILi1ELb1ELb0EEvPK6__halfPKjS4_S2_PS0_iiiiiPKtibS2_i --------------------------
	.section	.text._Z28gemm_half_q_half_gptq_kernelILi1ELb1ELb0EEvPK6__halfPKjS4_S2_PS0_iiiiiPKtibS2_i,"ax",@progbits
	.align	128
        .global         _Z28gemm_half_q_half_gptq_kernelILi1ELb1ELb0EEvPK6__halfPKjS4_S2_PS0_iiiiiPKtibS2_i
        .type           _Z28gemm_half_q_half_gptq_kernelILi1ELb1ELb0EEvPK6__halfPKjS4_S2_PS0_iiiiiPKtibS2_i,@function
        .size           _Z28gemm_half_q_half_gptq_kernelILi1ELb1ELb0EEvPK6__halfPKjS4_S2_PS0_iiiiiPKtibS2_i,(.L_x_3302 - _Z28gemm_half_q_half_gptq_kernelILi1ELb1ELb0EEvPK6__halfPKjS4_S2_PS0_iiiiiPKtibS2_i)
        .other          _Z28gemm_half_q_half_gptq_kernelILi1ELb1ELb0EEvPK6__halfPKjS4_S2_PS0_iiiiiPKtibS2_i,@"STO_CUDA_ENTRY STV_DEFAULT"
_Z28gemm_half_q_half_gptq_kernelILi1ELb1ELb0EEvPK6__halfPKjS4_S2_PS0_iiiiiPKtibS2_i:
.text._Z28gemm_half_q_half_gptq_kernelILi1ELb1ELb0EEvPK6__halfPKjS4_S2_PS0_iiiiiPKtibS2_i:
        /* <DEDUP_REMOVED lines=40> */
.L_x_708:
[----:B------:R-:W-:Y:S05]  /*0280*/  BSYNC.RECONVERGENT B0 ;  /* 0x0000000000007941 */ /* 0x000fea0003800200 */
.L_x_707:
        /* <DEDUP_REMOVED lines=47> */
[----:B------:R-:W-:Y:S01]  /*0580*/  VIADD R11, R2, UR9 ;  /* 0x00000009020b7c36 */ /* 0x000fe20008000000 */
[----:B------:R-:W4:Y:S03]  /*0590*/  LDCU.U8 UR4, c[0x0][0x3cc] ;  /* 0x00007980ff0477ac */ /* 0x000f260008000000 */
[----:B---3--:R-:W-:-:S05]  /*05a0*/  IMAD.WIDE R4, R7, 0x4, R4 ;  /* 0x0000000407047825 */ /* 0x008fca00078e0204 */
[----:B------:R3:W5:Y:S01]  /*05b0*/  LDG.E.CONSTANT R7, desc[UR12][R4.64] ;  /* 0x0000000c04077981 */ /* 0x000762000c1e9900 */
        /* <DEDUP_REMOVED lines=16> */
[----:B------:R-:W-:-:S06]  /*06c0*/  IMAD.U32 R15, RZ, RZ, UR4 ;  /* 0x00000004ff0f7e24 */ /* 0x000fcc000f8e00ff */
[----:B---3--:R-:W1:Y:S01]  /*06d0*/  @!P0 LDC.64 R4, c[0x0][0x3a0] ;  /* 0x0000e800ff048b82 */ /* 0x008e620000000a00 */
[----:B0-----:R-:W-:Y:S01]  /*06e0*/  @!P0 IMAD R9, R13, UR8, R2 ;  /* 0x000000080d098c24 */ /* 0x001fe2000f8e0202 */
[----:B------:R-:W-:-:S04]  /*06f0*/  IADD3 R13, P2, PT, R2, UR4, RZ ;  /* 0x00000004020d7c10 */ /* 0x000fc8000ff5e0ff */
[----:B------:R-:W-:Y:S01]  /*0700*/  LEA.HI.X.SX32 R14, R15, R12, 0x1, P2 ;  /* 0x0000000c0f0e7211 */ /* 0x000fe200010f0eff */
        /* <DEDUP_REMOVED lines=9> */
[----:B--2---:R-:W-:Y:S02]  /*07a0*/  LEA R8, P2, R13, UR14, 0x2 ;  /* 0x0000000e0d087c11 */ /* 0x004fe4000f8410ff */
[----:B------:R-:W-:Y:S01]  /*07b0*/  LOP3.LUT R7, R7, 0xf, RZ, 0xc0, !PT ;  /* 0x0000000f07077812 */ /* 0x000fe200078ec0ff */
[----:B------:R-:W1:Y:S01]  /*07c0*/  I2F.F16 R11, R0 ;  /* 0x00000000000b7306 */ /* 0x000e620000200c00 */
[----:B------:R-:W-:-:S02]  /*07d0*/  LOP3.LUT R10, R10, 0xf, RZ, 0xc0, !PT ;  /* 0x0000000f0a0a7812 */ /* 0x000fc400078ec0ff */
[----:B------:R-:W-:Y:S02]  /*07e0*/  LOP3.LUT R12, R12, 0xf, RZ, 0xc0, !PT ;  /* 0x0000000f0c0c7812 */ /* 0x000fe400078ec0ff */
[----:B------:R-:W-:Y:S02]  /*07f0*/  LEA.HI.X R9, R13, UR15, R14, 0x2, P2 ;  /* 0x0000000f0d097c11 */ /* 0x000fe400090f140e */
[C-C-:B------:R-:W-:Y:S01]  /*0800*/  PRMT R24, R6.reuse, 0x5410, R6.reuse ;  /* 0x0000541006187816 */ /* 0x140fe20000000006 */
[----:B------:R2:W3:Y:S01]  /*0810*/  I2F.F16 R3, R7 ;  /* 0x0000000700037306 */ /* 0x0004e20000200c00 */
[----:B------:R-:W-:Y:S02]  /*0820*/  PRMT R23, R6, 0x7632, R6 ;  /* 0x0000763206177816 */ /* 0x000fe40000000006 */
[----:B0-----:R-:W-:Y:S02]  /*0830*/  LOP3.LUT R4, R0, 0xe400, RZ, 0xfc, !PT ;  /* 0x0000e40000047812 */ /* 0x001fe400078efcff */
[----:B------:R-:W-:Y:S01]  /*0840*/  LOP3.LUT R6, R12, 0xe400, RZ, 0xfc, !PT ;  /* 0x0000e4000c067812 */ /* 0x000fe200078efcff */
[----:B-1----:R-:W-:-:S02]  /*0850*/  HADD2 R5, -R11.H0_H0, UR11.H0_H0 ;  /* 0x2000000b0b057e30 */ /* 0x002fc40008000900 */
[----:B------:R0:W1:Y:S01]  /*0860*/  I2F.F16 R2, R10 ;  /* 0x0000000a00027306 */ /* 0x0000620000200c00 */
[----:B--2---:R-:W-:Y:S02]  /*0870*/  LOP3.LUT R7, R7, 0xe400, RZ, 0xfc, !PT ;  /* 0x0000e40007077812 */ /* 0x004fe400078efcff */
[C-C-:B------:R-:W-:Y:S02]  /*0880*/  PRMT R22, R21.reuse, 0x5410, R21.reuse ;  /* 0x0000541015167816 */ /* 0x140fe40000000015 */
[----:B------:R-:W-:Y:S01]  /*0890*/  PRMT R21, R21, 0x7632, R21 ;  /* 0x0000763215157816 */ /* 0x000fe20000000015 */
[----:B---3--:R-:W-:Y:S02]  /*08a0*/  HADD2 R3, -R3.H0_H0, UR11.H0_H0 ;  /* 0x2000000b03037e30 */ /* 0x008fe40008000900 */
[----:B------:R-:W2:Y:S01]  /*08b0*/  I2F.F16 R13, R12 ;  /* 0x0000000c000d7306 */ /* 0x000ea20000200c00 */
[----:B0-----:R-:W-:Y:S02]  /*08c0*/  LOP3.LUT R10, R10, 0xe400, RZ, 0xfc, !PT ;  /* 0x0000e4000a0a7812 */ /* 0x001fe400078efcff */
[----:B------:R-:W-:-:S02]  /*08d0*/  PRMT R20, R7, 0x5410, R7 ;  /* 0x0000541007147816 */ /* 0x000fc40000000007 */
[----:B------:R-:W-:Y:S01]  /*08e0*/  PRMT R4, R4, 0x5410, R4 ;  /* 0x0000541004047816 */ /* 0x000fe20000000004 */
[----:B-1----:R-:W-:Y:S01]  /*08f0*/  HADD2 R0, -R2.H0_H0, UR11.H0_H0 ;  /* 0x2000000b02007e30 */ /* 0x002fe20008000900 */
[----:B------:R-:W-:Y:S02]  /*0900*/  PRMT R2, R10, 0x5410, R10 ;  /* 0x000054100a027816 */ /* 0x000fe4000000000a */
[----:B------:R-:W-:Y:S01]  /*0910*/  PRMT R6, R6, 0x5410, R6 ;  /* 0x0000541006067816 */ /* 0x000fe20000000006 */
[----:B--2---:R-:W-:Y:S01]  /*0920*/  HADD2 R13, -R13.H0_H0, UR11.H0_H0 ;  /* 0x2000000b0d0d7e30 */ /* 0x004fe20008000900 */
[----:B------:R-:W-:Y:S06]  /*0930*/  @P1 BRA `(.L_x_709) ;  /* 0x0000001400d41947 */ /* 0x000fec0003800000 */
[----:B------:R-:W0:Y:S01]  /*0940*/  S2UR UR8, SR_CgaCtaId ;  /* 0x00000000000879c3 */ /* 0x000e220000008800 */
[----:B------:R-:W-:Y:S01]  /*0950*/  UIADD3 UR4, UPT, UPT, UR10, UR7, URZ ;  /* 0x000000070a047290 */ /* 0x000fe2000fffe0ff */
[----:B------:R-:W-:Y:S01]  /*0960*/  IMAD.MOV.U32 R7, RZ, RZ, R3 ;  /* 0x000000ffff077224 */ /* 0x000fe200078e0003 */
[----:B------:R-:W-:Y:S01]  /*0970*/  CS2R R28, SRZ ;  /* 0x00000000001c7805 */ /* 0x000fe2000001ff00 */
[----:B------:R-:W-:Y:S01]  /*0980*/  IMAD.MOV.U32 R3, RZ, RZ, R0 ;  /* 0x000000ffff037224 */ /* 0x000fe200078e0000 */
[----:B------:R-:W-:Y:S01]  /*0990*/  UMOV UR6, 0x400 ;  /* 0x0000040000067882 */ /* 0x000fe20000000000 */
[----:B------:R-:W-:Y:S01]  /*09a0*/  IMAD.MOV.U32 R0, RZ, RZ, R13 ;  /* 0x000000ffff007224 */ /* 0x000fe200078e000d */
[----:B------:R-:W1:Y:S01]  /*09b0*/  LDCU UR9, c[0x0][0x3ac] ;  /* 0x00007580ff0977ac */ /* 0x000e620008000800 */
[----:B------:R-:W-:Y:S02]  /*09c0*/  IMAD.MOV.U32 R33, RZ, RZ, RZ ;  /* 0x000000ffff217224 */ /* 0x000fe400078e00ff */
[----:B------:R-:W-:Y:S01]  /*09d0*/  IMAD.MOV.U32 R30, RZ, RZ, RZ ;  /* 0x000000ffff1e7224 */ /* 0x000fe200078e00ff */
[----:B------:R-:W-:Y:S01]  /*09e0*/  UMOV UR7, UR4 ;  /* 0x0000000400077c82 */ /* 0x000fe20008000000 */
[----:B0-----:R-:W-:-:S12]  /*09f0*/  ULEA UR6, UR8, UR6, 0x18 ;  /* 0x0000000608067291 */ /* 0x001fd8000f8ec0ff */
.L_x_711:
        /* <DEDUP_REMOVED lines=8> */
[----:B------:R-:W1:Y:S01]  /*0a80*/  S2R R6, SR_CTAID.X ;  /* 0x0000000000067919 */ /* 0x000e620000002500 */
[----:B------:R-:W1:Y:S06]  /*0a90*/  S2R R7, SR_TID.X ;  /* 0x0000000000077919 */ /* 0x000e6c0000002100 */
        /* <DEDUP_REMOVED lines=13> */
[----:B------:R-:W-:Y:S01]  /*0b70*/  UIADD3 UR5, UPT, UPT, UR5, 0x1, URZ ;  /* 0x0000000105057890 */ /* 0x000fe2000fffe0ff */
[----:B------:R-:W-:Y:S01]  /*0b80*/  UMOV UR7, UR4 ;  /* 0x0000000400077c82 */ /* 0x000fe20008000000 */
[----:B--2---:R-:W-:-:S04]  /*0b90*/  SHF.R.U32.HI R0, RZ, R26, R5 ;  /* 0x0000001aff007219 */ /* 0x004fc80000011605 */
[C---:B------:R-:W-:Y:S01]  /*0ba0*/  LEA.HI R4, R0.reuse, 0x1, RZ, 0x18 ;  /* 0x0000000100047811 */ /* 0x040fe200078fc0ff */
[C---:B------:R-:W-:Y:S01]  /*0bb0*/  VIADD R6, R0.reuse, 0x1 ;  /* 0x0000000100067836 */ /* 0x040fe20000000000 */
[----:B------:R-:W-:Y:S02]  /*0bc0*/  LEA.HI R16, R0, 0x1, RZ, 0x1c ;  /* 0x0000000100107811 */ /* 0x000fe400078fe0ff */
[----:B------:R-:W-:Y:S02]  /*0bd0*/  LOP3.LUT R17, R4, 0xf, RZ, 0xc0, !PT ;  /* 0x0000000f04117812 */ /* 0x000fe400078ec0ff */
[----:B------:R-:W-:Y:S02]  /*0be0*/  LEA.HI R4, R0, 0x1, RZ, 0x14 ;  /* 0x0000000100047811 */ /* 0x000fe400078fa0ff */
[----:B------:R-:W-:Y:S01]  /*0bf0*/  LOP3.LUT R16, R16, 0xf, RZ, 0xc0, !PT ;  /* 0x0000000f10107812 */ /* 0x000fe200078ec0ff */
[----:B------:R-:W-:Y:S01]  /*0c00*/  I2F.F16 R0, R17 ;  /* 0x0000001100007306 */ /* 0x000fe20000200c00 */
[----:B------:R-:W-:-:S02]  /*0c10*/  LOP3.LUT R6, R6, 0xf, RZ, 0xc0, !PT ;  /* 0x0000000f06067812 */ /* 0x000fc400078ec0ff */
[----:B------:R-:W-:Y:S02]  /*0c20*/  LOP3.LUT R18, R4, 0xf, RZ, 0xc0, !PT ;  /* 0x0000000f04127812 */ /* 0x000fe400078ec0ff */
[----:B------:R-:W-:Y:S02]  /*0c30*/  LOP3.LUT R20, R6, 0xe400, RZ, 0xfc, !PT ;  /* 0x0000e40006147812 */ /* 0x000fe400078efcff */
[----:B0-----:R-:W-:Y:S01]  /*0c40*/  LOP3.LUT R2, R16, 0xe400, RZ, 0xfc, !PT ;  /* 0x0000e40010027812 */ /* 0x001fe200078efcff */
[----:B------:R-:W0:Y:S01]  /*0c50*/  I2F.F16 R5, R16 ;  /* 0x0000001000057306 */ /* 0x000e220000200c00 */
[----:B------:R-:W-:Y:S02]  /*0c60*/  LOP3.LUT R4, R17, 0xe400, RZ, 0xfc, !PT ;  /* 0x0000e40011047812 */ /* 0x000fe400078efcff */
[----:B------:R-:W-:Y:S02]  /*0c70*/  PRMT R20, R20, 0x5410, R20 ;  /* 0x0000541014147816 */ /* 0x000fe40000000014 */
[----:B---3--:R-:W-:-:S02]  /*0c80*/  PRMT R24, R23, 0x5410, R23 ;  /* 0x0000541017187816 */ /* 0x008fc40000000017 */
[----:B------:R-:W-:Y:S01]  /*0c90*/  PRMT R23, R23, 0x7632, R23 ;  /* 0x0000763217177816 */ /* 0x000fe20000000017 */
[----:B------:R1:W2:Y:S01]  /*0ca0*/  I2F.F16 R7, R6 ;  /* 0x0000000600077306 */ /* 0x0002a20000200c00 */
[C-C-:B----4-:R-:W-:Y:S02]  /*0cb0*/  PRMT R22, R21.reuse, 0x5410, R21.reuse ;  /* 0x0000541015167816 */ /* 0x150fe40000000015 */
[----:B------:R-:W-:Y:S02]  /*0cc0*/  PRMT R21, R21, 0x7632, R21 ;  /* 0x0000763215157816 */ /* 0x000fe40000000015 */
[----:B------:R-:W-:Y:S01]  /*0cd0*/  PRMT R2, R2, 0x5410, R2 ;  /* 0x0000541002027816 */ /* 0x000fe20000000002 */
[----:B0-----:R-:W-:Y:S02]  /*0ce0*/  HADD2 R3, -R5.H0_H0, UR11.H0_H0 ;  /* 0x2000000b05037e30 */ /* 0x001fe40008000900 */
[----:B------:R-:W0:Y:S01]  /*0cf0*/  I2F.F16 R19, R18 ;  /* 0x0000001200137306 */ /* 0x000e220000200c00 */
[----:B-1----:R-:W-:Y:S01]  /*0d00*/  LOP3.LUT R6, R18, 0xe400, RZ, 0xfc, !PT ;  /* 0x0000e40012067812 */ /* 0x002fe200078efcff */
[----:B------:R-:W-:Y:S01]  /*0d10*/  HADD2 R5, -R0.H0_H0, UR11.H0_H0 ;  /* 0x2000000b00057e30 */ /* 0x000fe20008000900 */
[----:B------:R-:W-:-:S02]  /*0d20*/  PRMT R4, R4, 0x5410, R4 ;  /* 0x0000541004047816 */ /* 0x000fc40000000004 */
[----:B------:R-:W-:Y:S01]  /*0d30*/  PRMT R6, R6, 0x5410, R6 ;  /* 0x0000541006067816 */ /* 0x000fe20000000006 */
[----:B--2---:R-:W-:Y:S02]  /*0d40*/  HADD2 R7, -R7.H0_H0, UR11.H0_H0 ;  /* 0x2000000b07077e30 */ /* 0x004fe40008000900 */
[----:B0-----:R-:W-:-:S07]  /*0d50*/  HADD2 R0, -R19.H0_H0, UR11.H0_H0 ;  /* 0x2000000b13007e30 */ /* 0x001fce0008000900 */
.L_x_710:
        /* <DEDUP_REMOVED lines=307> */
.L_x_709:
[----:B------:R-:W0:Y:S01]  /*2090*/  S2R R0, SR_CTAID.X ;  /* 0x0000000000007919 */ /* 0x000e220000002500 */
[----:B------:R-:W1:Y:S01]  /*20a0*/  LDC.64 R2, c[0x0][0x3a0] ;  /* 0x0000e800ff027b82 */ /* 0x000e620000000a00 */
[----:B------:R-:W-:Y:S01]  /*20b0*/  HADD2 R33, R33.H0_H0, R33.H1_H1 ;  /* 0x3000002121217230 */ /* 0x000fe20000000800 */
[----:B------:R-:W0:Y:S01]  /*20c0*/  S2R R5, SR_TID.X ;  /* 0x0000000000057919 */ /* 0x000e220000002100 */
[----:B------:R-:W-:Y:S01]  /*20d0*/  HADD2 R30, R30.H0_H0, R30.H1_H1 ;  /* 0x3000001e1e1e7230 */ /* 0x000fe20000000800 */
[----:B------:R-:W2:Y:S04]  /*20e0*/  S2R R7, SR_CTAID.Y ;  /* 0x0000000000077919 */ /* 0x000ea80000002600 */
[----:B------:R-:W-:Y:S01]  /*20f0*/  PRMT R33, R33, 0x5410, R30 ;  /* 0x0000541021217816 */ /* 0x000fe2000000001e */
        /* <DEDUP_REMOVED lines=15> */
.L_x_715:
[----:B------:R-:W0:Y:S02]  /*21f0*/  LDS R2, [R0] ;  /* 0x0000000000027984 */ /* 0x000e240000000800 */
[----:B0-----:R-:W-:-:S05]  /*2200*/  HFMA2 R3, R2, 1, 1, R33 ;  /* 0x3c003c0002037831 */ /* 0x001fca0000000021 */
[----:B------:R-:W0:Y:S02]  /*2210*/  ATOMS.CAST.SPIN P0, [R0], R2, R3 ;  /* 0x000000020000758d */ /* 0x000e240001800003 */
[----:B0-----:R-:W-:Y:S05]  /*2220*/  @!P0 BRA `(.L_x_715) ;  /* 0xfffffffc00f08947 */ /* 0x001fea000383ffff */
[----:B------:R-:W-:Y:S05]  /*2230*/  BRA `(.L_x_713) ;  /* 0x00000000000c7947 */ /* 0x000fea0003800000 */
.L_x_714:
[----:B------:R-:W2:Y:S02]  /*2240*/  LD.E R0, desc[UR12][R4.64] ;  /* 0x0000000c04007980 */ /* 0x000ea4000c101900 */
[----:B--2---:R-:W-:-:S05]  /*2250*/  IMAD.IADD R3, R33, 0x1, R0 ;  /* 0x0000000121037824 */ /* 0x004fca00078e0200 */
[----:B------:R0:W-:Y:S02]  /*2260*/  ST.E desc[UR12][R4.64], R3 ;  /* 0x0000000304007985 */ /* 0x0001e4000c10190c */
.L_x_713:
[----:B------:R-:W-:Y:S05]  /*2270*/  BSYNC.RECONVERGENT B0 ;  /* 0x0000000000007941 */ /* 0x000fea0003800200 */
.L_x_712:
[----:B------:R1:W-:Y:S02]  /*2280*/  ATOM.E.ADD.F16x2.RN.STRONG.GPU P0, RZ, desc[UR12][R4.64+0x4], R29 ;  /* 0x8000041d04ff79a2 */ /* 0x0003e4000c10e10c */
[----:B-1----:R-:W-:Y:S05]  /*2290*/  @P0 EXIT ;  /* 0x000000000000094d */ /* 0x002fea0003800000 */
[----:B------:R-:W1:Y:S02]  /*22a0*/  QSPC.E.S P0, RZ, [R4+0x4] ;  /* 0x0000040004ff73aa */ /* 0x000e640000000500 */
[----:B-1----:R-:W-:Y:S05]  /*22b0*/  @!P0 BRA `(.L_x_716) ;  /* 0x0000000000208947 */ /* 0x002fea0003800000 */
[----:B------:R-:W-:Y:S01]  /*22c0*/  IMAD.MOV.U32 R2, RZ, RZ, R4 ;  /* 0x000000ffff027224 */ /* 0x000fe200078e0004 */
[----:B------:R-:W-:-:S04]  /*22d0*/  PRMT R29, R29, 0x5410, R28 ;  /* 0x000054101d1d7816 */ /* 0x000fc8000000001c */
[----:B------:R-:W-:-:S07]  /*22e0*/  MOV R0, R2 ;  /* 0x0000000200007202 */ /* 0x000fce0000000f00 */
.L_x_717:
[----:B------:R-:W0:Y:S02]  /*22f0*/  LDS R2, [R0+0x4] ;  /* 0x0000040000027984 */ /* 0x000e240000000800 */
[----:B0-----:R-:W-:-:S05]  /*2300*/  HADD2 R3, R2, R29 ;  /* 0x0000001d02037230 */ /* 0x001fca0000000000 */
[----:B------:R-:W0:Y:S02]  /*2310*/  ATOMS.CAST.SPIN P0, [R0+0x4], R2, R3 ;  /* 0x000004020000758d */ /* 0x000e240001800003 */
[----:B0-----:R-:W-:Y:S05]  /*2320*/  @!P0 BRA `(.L_x_717) ;  /* 0xfffffffc00f08947 */ /* 0x001fea000383ffff */
[----:B------:R-:W-:Y:S05]  /*2330*/  EXIT ;  /* 0x000000000000794d */ /* 0x000fea0003800000 */
.L_x_716:
[----:B------:R-:W0:Y:S02]  /*2340*/  LD.E R0, desc[UR12][R4.64+0x4] ;  /* 0x0000040c04007980 */ /* 0x000e24000c101900 */
[----:B0-----:R-:W-:-:S05]  /*2350*/  IMAD.IADD R3, R29, 0x1, R0 ;  /* 0x000000011d037824 */ /* 0x001fca00078e0200 */
[----:B------:R-:W-:Y:S01]  /*2360*/  ST.E desc[UR12][R4.64+0x4], R3 ;  /* 0x0000040304007985 */ /* 0x000fe2000c10190c */
[----:B------:R-:W-:Y:S05]  /*2370*/  EXIT ;  /* 0x000000000000794d */ /* 0x000fea0003800000 */
.L_x_718:
        /* <DEDUP_REMOVED lines=16> */
.L_x_3302:


//--------------------- .text._Z28gemm_half_q_half_gptq_kernelILi8ELb0ELb1EEvPK6__halfPKjS4_S2_PS0_iiiiiPKtibS2_i --------------------------
	.section	.text._Z28gemm_half_q_half_gptq_kernelILi8ELb0ELb1EEvPK6__halfPKjS4_S2_PS0_iiiiiPKtibS2_i,"ax",@progbits
	.align	128
        .global         _Z28gemm_half_q_half_gptq_kernelILi8ELb0ELb1EEvPK6__halfPKjS4_S2_PS0_iiiiiPKtibS2_i
        .type           _Z28gemm_half_q_half_gptq_kernelILi8ELb0ELb1EEvPK6__halfPKjS4_S2_PS0_iiiiiPKtibS2_i,@function
        .size           _Z28gemm_half_q_half_gptq_kernelILi8ELb0ELb1EEvPK6__halfPKjS4_S2_PS0_iiiiiPKtibS2_i,(.L_x_3303 - _Z28gemm_half_q_half_gptq_kernelILi8ELb0ELb1EEvPK6__halfPKjS4_S2_PS0_iiiiiPKtibS2_i)
        .other          _Z28gemm_half_q_half_gptq_kernelILi8ELb0ELb1EEvPK6__halfPKjS4_S2_PS0_iiiiiPKtibS2_i,@"STO_CUDA_ENTRY STV_DEFAULT"
_Z28gemm_half_q_half_gptq_kernelILi8ELb0ELb1EEvPK6__halfPKjS4_S2_PS0_iiiiiPKtibS2_i:
.text._Z28gemm_half_q_half_gptq_kernelILi8ELb0ELb1EEvPK6__halfPKjS4_S2_PS0_iiiiiPKtibS2_i:
[----:B------:R-:W-:Y:S08]  /*0000*/  LDC R1, c[0x0][0x37c] ;  /* 0x0000df00ff017b82 */ /* 0x000ff00000000800 */
[----:B------:R-:W0:Y:S01]  /*0010*/  S2UR UR12, SR_CTAID.Z ;  /* 0x00000000000c79c3 */ /* 0x000e220000002700 */
[----:B------:R-:W1:Y:S01]  /*0020*/  S2R R3, SR_TID.X ;  /* 0x0000000000037919 */ /* 0x000e620000002100 */
[----:B------:R-:W2:Y:S01]  /*0030*/  LDCU.64 UR10, c[0x0][0x358] ;  /* 0x00006b00ff0a77ac */ /* 0x000ea20008000a00 */
[----:B------:R-:W-:Y:S01]  /*0040*/  BSSY.RECONVERGENT B0, `(.L_x_719) ;  /* 0x000008b000007945 */ /* 0x000fe20003800200 */
[----:B------:R-:W3:Y:S04]  /*0050*/  S2R R0, SR_CTAID.X ;  /* 0x0000000000007919 */ /* 0x000ee80000002500 */
[----:B------:R-:W4:Y:S08]  /*0060*/  LDC R2, c[0x0][0x3b0] ;  /* 0x0000ec00ff027b82 */ /* 0x000f300000000800 */
[----:B------:R-:W5:Y:S01]  /*0070*/  S2UR UR4, SR_CTAID.Y ;  /* 0x00000000000479c3 */ /* 0x000f620000002600 */
[----:B0-----:R-:W-:-:S06]  /*0080*/  USHF.L.U32 UR9, UR12, 0x7, URZ ;  /* 0x000000070c097899 */ /* 0x001fcc00080006ff */
[----:B------:R-:W-:Y:S02]  /*0090*/  MOV R85, UR9 ;  /* 0x0000000900557c02 */ /* 0x000fe40008000f00 */
[----:B-1----:R-:W-:Y:S02]  /*00a0*/  IADD3 R14, PT, PT, R3, UR9, RZ ;  /* 0x00000009030e7c10 */ /* 0x002fe4000fffe0ff */
[----:B----4-:R-:W-:Y:S02]  /*00b0*/  VIADDMNMX R85, R85, 0x80, R2, PT ;  /* 0x0000008055557846 */ /* 0x010fe40003800102 */
[----:B---3--:R-:W-:Y:S02]  /*00c0*/  LEA R0, R0, R3, 0x7 ;  /* 0x0000000300007211 */ /* 0x008fe400078e38ff */
[----:B------:R-:W-:Y:S01]  /*00d0*/  ISETP.GE.AND P0, PT, R14, R85, PT ;  /* 0x000000550e00720c */ /* 0x000fe20003f06270 */
[----:B-----5:R-:W-:Y:S01]  /*00e0*/  USHF.L.U32 UR4, UR4, 0x3, URZ ;  /* 0x0000000304047899 */ /* 0x020fe200080006ff */
[----:B------:R-:W-:-:S11]  /*00f0*/  SHF.L.U32 R84, R0, 0x2, RZ ;  /* 0x0000000200547819 */ /* 0x000fd600000006ff */
[----:B--2---:R-:W-:Y:S05]  /*0100*/  @P0 BRA `(.L_x_720) ;  /* 0x0000000400f80947 */ /* 0x004fea0003800000 */
        /* <DEDUP_REMOVED lines=10> */
[C---:B------:R-:W-:Y:S02]  /*01b0*/  IADD3 R10, P0, PT, R14.reuse, R5, RZ ;  /* 0x000000050e0a7210 */ /* 0x040fe40007f1e0ff */
[CC--:B------:R-:W-:Y:S02]  /*01c0*/  IADD3 R7, PT, PT, R5.reuse, R2.reuse, RZ ;  /* 0x0000000205077210 */ /* 0x0c0fe40007ffe0ff */
[----:B------:R-:W-:Y:S02]  /*01d0*/  LEA.HI.X.SX32 R5, R5, RZ, 0x1, P0 ;  /* 0x000000ff05057211 */ /* 0x000fe400000f0eff */
[----:B------:R-:W-:Y:S02]  /*01e0*/  IADD3 R8, P1, PT, R14, R7, RZ ;  /* 0x000000070e087210 */ /* 0x000fe40007f3e0ff */
[C---:B------:R-:W-:Y:S02]  /*01f0*/  IADD3 R9, PT, PT, R7.reuse, R2, RZ ;  /* 0x0000000207097210 */ /* 0x040fe40007ffe0ff */
[----:B------:R-:W-:-:S02]  /*0200*/  LEA.HI.X.SX32 R7, R7, RZ, 0x1, P1 ;  /* 0x000000ff07077211 */ /* 0x000fc400008f0eff */
[----:B0-----:R-:W-:Y:S02]  /*0210*/  LEA R4, P0, R10, UR6, 0x1 ;  /* 0x000000060a047c11 */ /* 0x001fe4000f8008ff */
[----:B------:R-:W-:Y:S02]  /*0220*/  LEA R6, P1, R8, UR6, 0x1 ;  /* 0x0000000608067c11 */ /* 0x000fe4000f8208ff */
[----:B------:R-:W-:Y:S02]  /*0230*/  LEA.HI.X R5, R10, UR7, R5, 0x1, P0 ;  /* 0x000000070a057c11 */ /* 0x000fe400080f0c05 */
[----:B------:R-:W-:Y:S02]  /*0240*/  IADD3 R10, P0, PT, R14, R9, RZ ;  /* 0x000000090e0a7210 */ /* 0x000fe40007f1e0ff */
[----:B------:R-:W-:Y:S01]  /*0250*/  IADD3 R11, PT, PT, R9, R2, RZ ;  /* 0x00000002090b7210 */ /* 0x000fe20007ffe0ff */
[----:B------:R0:W2:Y:S01]  /*0260*/  LDG.E.U16.CONSTANT R15, desc[UR10][R4.64] ;  /* 0x0000000a040f7981 */ /* 0x0000a2000c1e9500 */
[----:B------:R-:W-:-:S02]  /*0270*/  LEA.HI.X R7, R8, UR7, R7, 0x1, P1 ;  /* 0x0000000708077c11 */ /* 0x000fc400088f0c07 */
[----:B------:R-:W-:Y:S02]  /*0280*/  LEA.HI.X.SX32 R9, R9, RZ, 0x1, P0 ;  /* 0x000000ff09097211 */ /* 0x000fe400000f0eff */
[----:B------:R-:W-:Y:S01]  /*0290*/  LEA R8, P0, R10, UR6, 0x1 ;  /* 0x000000060a087c11 */ /* 0x000fe2000f8008ff */
[----:B------:R1:W3:Y:S01]  /*02a0*/  LDG.E.U16.CONSTANT R17, desc[UR10][R6.64] ;  /* 0x0000000a06117981 */ /* 0x0002e2000c1e9500 */
[----:B------:R-:W-:Y:S02]  /*02b0*/  IADD3 R12, P1, PT, R14, R11, RZ ;  /* 0x0000000b0e0c7210 */ /* 0x000fe40007f3e0ff */
[C---:B------:R-:W-:Y:S02]  /*02c0*/  IADD3 R13, PT, PT, R11.reuse, R2, RZ ;  /* 0x000000020b0d7210 */ /* 0x040fe40007ffe0ff */
[----:B------:R-:W-:Y:S02]  /*02d0*/  LEA.HI.X R9, R10, UR7, R9, 0x1, P0 ;  /* 0x000000070a097c11 */ /* 0x000fe400080f0c09 */
[----:B------:R-:W-:-:S02]  /*02e0*/  LEA.HI.X.SX32 R11, R11, RZ, 0x1, P1 ;  /* 0x000000ff0b0b7211 */ /* 0x000fc400008f0eff */
[----:B------:R-:W-:Y:S01]  /*02f0*/  LEA R10, P0, R12, UR6, 0x1 ;  /* 0x000000060c0a7c11 */ /* 0x000fe2000f8008ff */
[----:B------:R4:W5:Y:S01]  /*0300*/  LDG.E.U16.CONSTANT R19, desc[UR10][R8.64] ;  /* 0x0000000a08137981 */ /* 0x000962000c1e9500 */
[----:B------:R-:W-:Y:S02]  /*0310*/  IADD3 R16, P1, PT, R14, R13, RZ ;  /* 0x0000000d0e107210 */ /* 0x000fe40007f3e0ff */
[----:B------:R-:W-:Y:S02]  /*0320*/  LEA.HI.X R11, R12, UR7, R11, 0x1, P0 ;  /* 0x000000070c0b7c11 */ /* 0x000fe400080f0c0b */
[CC--:B------:R-:W-:Y:S02]  /*0330*/  IADD3 R21, PT, PT, R13.reuse, R2.reuse, RZ ;  /* 0x000000020d157210 */ /* 0x0c0fe40007ffe0ff */
[----:B------:R-:W-:Y:S02]  /*0340*/  LEA.HI.X.SX32 R23, R13, RZ, 0x1, P1 ;  /* 0x000000ff0d177211 */ /* 0x000fe400008f0eff */
[----:B------:R-:W-:Y:S01]  /*0350*/  LEA R12, P0, R16, UR6, 0x1 ;  /* 0x00000006100c7c11 */ /* 0x000fe2000f8008ff */
[----:B------:R-:W5:Y:S01]  /*0360*/  LDG.E.U16.CONSTANT R11, desc[UR10][R10.64] ;  /* 0x0000000a0a0b7981 */ /* 0x000f62000c1e9500 */
[----:B0-----:R-:W-:-:S02]  /*0370*/  IADD3 R5, PT, PT, R21, R2, RZ ;  /* 0x0000000215057210 */ /* 0x001fc40007ffe0ff */
[----:B------:R-:W-:Y:S02]  /*0380*/  LEA.HI.X R13, R16, UR7, R23, 0x1, P0 ;  /* 0x00000007100d7c11 */ /* 0x000fe400080f0c17 */
[C---:B------:R-:W-:Y:S02]  /*0390*/  IADD3 R18, P0, PT, R14.reuse, R21, RZ ;  /* 0x000000150e127210 */ /* 0x040fe40007f1e0ff */
[----:B------:R-:W-:Y:S02]  /*03a0*/  IADD3 R23, PT, PT, R5, R2, RZ ;  /* 0x0000000205177210 */ /* 0x000fe40007ffe0ff */
[----:B-1----:R-:W-:Y:S01]  /*03b0*/  IADD3 R7, P1, PT, R14, R5, RZ ;  /* 0x000000050e077210 */ /* 0x002fe20007f3e0ff */
[----:B------:R-:W5:Y:S01]  /*03c0*/  LDG.E.U16.CONSTANT R13, desc[UR10][R12.64] ;  /* 0x0000000a0c0d7981 */ /* 0x000f62000c1e9500 */
[----:B------:R-:W-:Y:S02]  /*03d0*/  LEA.HI.X.SX32 R21, R21, RZ, 0x1, P0 ;  /* 0x000000ff15157211 */ /* 0x000fe400000f0eff */
[----:B------:R-:W-:-:S02]  /*03e0*/  LEA R4, P0, R18, UR6, 0x1 ;  /* 0x0000000612047c11 */ /* 0x000fc4000f8008ff */
[----:B------:R-:W-:Y:S02]  /*03f0*/  IADD3 R14, P2, PT, R14, R23, RZ ;  /* 0x000000170e0e7210 */ /* 0x000fe40007f5e0ff */
[----:B------:R-:W-:Y:S02]  /*0400*/  LEA.HI.X.SX32 R16, R5, RZ, 0x1, P1 ;  /* 0x000000ff05107211 */ /* 0x000fe400008f0eff */
[----:B------:R-:W-:Y:S02]  /*0410*/  LEA.HI.X R5, R18, UR7, R21, 0x1, P0 ;  /* 0x0000000712057c11 */ /* 0x000fe400080f0c15 */
[----:B------:R-:W-:Y:S02]  /*0420*/  LEA R6, P1, R7, UR6, 0x1 ;  /* 0x0000000607067c11 */ /* 0x000fe4000f8208ff */
[----:B------:R-:W-:Y:S02]  /*0430*/  LEA.HI.X.SX32 R23, R23, RZ, 0x1, P2 ;  /* 0x000000ff17177211 */ /* 0x000fe400010f0eff */
[----:B----4-:R-:W-:Y:S01]  /*0440*/  LEA R8, P0, R14, UR6, 0x1 ;  /* 0x000000060e087c11 */ /* 0x010fe2000f8008ff */
        /* <DEDUP_REMOVED lines=14> */
.L_x_721:
[C---:B------:R-:W-:Y:S01]  /*0530*/  LEA R4, P0, R14.reuse, UR14, 0x1 ;  /* 0x0000000e0e047c11 */ /* 0x040fe2000f8008ff */
[----:B------:R-:W0:Y:S03]  /*0540*/  LDCU.64 UR6, c[0x0][0x380] ;  /* 0x00007000ff0677ac */ /* 0x000e260008000a00 */
[----:B------:R-:W-:-:S05]  /*0550*/  LEA.HI.X R5, R14, UR15, RZ, 0x1, P0 ;  /* 0x0000000f0e057c11 */ /* 0x000fca00080f0cff */
[----:B------:R-:W2:Y:S01]  /*0560*/  LDG.E.U16.CONSTANT R15, desc[UR10][R4.64] ;  /* 0x0000000a040f7981 */ /* 0x000ea2000c1e9500 */
[----:B------:R-:W-:-:S05]  /*0570*/  IMAD R8, R2, UR4, RZ ;  /* 0x0000000402087c24 */ /* 0x000fca000f8e02ff */
[----:B------:R-:W-:-:S04]  /*0580*/  IADD3 R20, PT, PT, R8, R2, RZ ;  /* 0x0000000208147210 */ /* 0x000fc80007ffe0ff */
[----:B------:R-:W-:-:S04]  /*0590*/  IADD3 R18, PT, PT, R20, R2, RZ ;  /* 0x0000000214127210 */ /* 0x000fc80007ffe0ff */
[----:B------:R-:W-:-:S04]  /*05a0*/  IADD3 R16, PT, PT, R18, R2, RZ ;  /* 0x0000000212107210 */ /* 0x000fc80007ffe0ff */
        /* <DEDUP_REMOVED lines=8> */
[----:B------:R-:W-:Y:S02]  /*0630*/  LEA.HI.X R7, R7, UR7, R8, 0x1, P0 ;  /* 0x0000000707077c11 */ /* 0x000fe400080f0c08 */
[-C--:B------:R-:W-:Y:S02]  /*0640*/  IADD3 R9, P0, PT, R18, R15.reuse, RZ ;  /* 0x0000000f12097210 */ /* 0x080fe40007f1e0ff */
[----:B------:R-:W-:Y:S02]  /*0650*/  LEA.HI.X.SX32 R20, R20, RZ, 0x1, P1 ;  /* 0x000000ff14147211 */ /* 0x000fe400008f0eff */
[----:B------:R-:W-:Y:S02]  /*0660*/  LEA.HI.X.SX32 R18, R18, RZ, 0x1, P0 ;  /* 0x000000ff12127211 */ /* 0x000fe400000f0eff */
[----:B------:R-:W-:Y:S02]  /*0670*/  LEA.HI.X.SX32 R16, R16, RZ, 0x1, P2 ;  /* 0x000000ff10107211 */ /* 0x000fe400010f0eff */
[----:B------:R-:W-:-:S02]  /*0680*/  IADD3 R13, P3, PT, R19, R15, RZ ;  /* 0x0000000f130d7210 */ /* 0x000fc40007f7e0ff */
[----:B------:R-:W-:Y:S02]  /*0690*/  LEA R8, P1, R9, UR6, 0x1 ;  /* 0x0000000609087c11 */ /* 0x000fe4000f8208ff */
[----:B------:R-:W-:Y:S02]  /*06a0*/  LEA R10, P0, R11, UR6, 0x1 ;  /* 0x000000060b0a7c11 */ /* 0x000fe4000f8008ff */
[----:B------:R-:W-:Y:S02]  /*06b0*/  LEA R4, P2, R17, UR6, 0x1 ;  /* 0x0000000611047c11 */ /* 0x000fe4000f8408ff */
[----:B------:R-:W-:Y:S02]  /*06c0*/  LEA.HI.X.SX32 R14, R19, RZ, 0x1, P3 ;  /* 0x000000ff130e7211 */ /* 0x000fe400018f0eff */
[----:B------:R-:W-:Y:S02]  /*06d0*/  LEA.HI.X R9, R9, UR7, R18, 0x1, P1 ;  /* 0x0000000709097c11 */ /* 0x000fe400088f0c12 */
[----:B------:R-:W-:-:S02]  /*06e0*/  LEA.HI.X R11, R11, UR7, R16, 0x1, P0 ;  /* 0x000000070b0b7c11 */ /* 0x000fc400080f0c10 */
[----:B------:R-:W-:Y:S02]  /*06f0*/  LEA R12, P3, R13, UR6, 0x1 ;  /* 0x000000060d0c7c11 */ /* 0x000fe4000f8608ff */
[-C--:B------:R-:W-:Y:S01]  /*0700*/  IADD3 R18, P0, PT, R23, R15.reuse, RZ ;  /* 0x0000000f17127210 */ /* 0x080fe20007f1e0ff */
[----:B------:R-:W2:Y:S01]  /*0710*/  LDG.E.U16.CONSTANT R9, desc[UR10][R8.64] ;  /* 0x0000000a08097981 */ /* 0x000ea2000c1e9500 */
[----:B------:R-:W-:Y:S02]  /*0720*/  LEA.HI.X R5, R17, UR7, R20, 0x1, P2 ;  /* 0x0000000711057c11 */ /* 0x000fe400090f0c14 */
[----:B------:R-:W-:Y:S01]  /*0730*/  IADD3 R20, PT, PT, R21, R2, RZ ;  /* 0x0000000215147210 */ /* 0x000fe20007ffe0ff */
[----:B------:R0:W3:Y:S01]  /*0740*/  LDG.E.U16.CONSTANT R17, desc[UR10][R6.64] ;  /* 0x0000000a06117981 */ /* 0x0000e2000c1e9500 */
[----:B------:R-:W-:Y:S02]  /*0750*/  LEA.HI.X R13, R13, UR7, R14, 0x1, P3 ;  /* 0x000000070d0d7c11 */ /* 0x000fe400098f0c0e */
[----:B------:R-:W-:Y:S01]  /*0760*/  LEA.HI.X.SX32 R23, R23, RZ, 0x1, P0 ;  /* 0x000000ff17177211 */ /* 0x000fe200000f0eff */
[----:B------:R1:W4:Y:S01]  /*0770*/  LDG.E.U16.CONSTANT R19, desc[UR10][R4.64] ;  /* 0x0000000a04137981 */ /* 0x000322000c1e9500 */
[----:B------:R-:W-:-:S02]  /*0780*/  IADD3 R16, P1, PT, R21, R15, RZ ;  /* 0x0000000f15107210 */ /* 0x000fc40007f3e0ff */
[----:B------:R-:W-:Y:S01]  /*0790*/  LEA R14, P0, R18, UR6, 0x1 ;  /* 0x00000006120e7c11 */ /* 0x000fe2000f8008ff */
[----:B------:R-:W5:Y:S01]  /*07a0*/  LDG.E.U16.CONSTANT R11, desc[UR10][R10.64] ;  /* 0x0000000a0a0b7981 */ /* 0x000f62000c1e9500 */
[----:B0-----:R-:W-:Y:S02]  /*07b0*/  IADD3 R7, P2, PT, R20, R15, RZ ;  /* 0x0000000f14077210 */ /* 0x001fe40007f5e0ff */
[----:B------:R-:W-:Y:S01]  /*07c0*/  LEA.HI.X.SX32 R21, R21, RZ, 0x1, P1 ;  /* 0x000000ff15157211 */ /* 0x000fe200008f0eff */
[----:B------:R-:W5:Y:S01]  /*07d0*/  LDG.E.U16.CONSTANT R13, desc[UR10][R12.64] ;  /* 0x0000000a0c0d7981 */ /* 0x000f62000c1e9500 */
[----:B------:R-:W-:Y:S02]  /*07e0*/  LEA.HI.X R15, R18, UR7, R23, 0x1, P0 ;  /* 0x00000007120f7c11 */ /* 0x000fe400080f0c17 */
[----:B-1----:R-:W-:Y:S02]  /*07f0*/  LEA R4, P1, R16, UR6, 0x1 ;  /* 0x0000000610047c11 */ /* 0x002fe4000f8208ff */
[----:B------:R-:W-:-:S02]  /*0800*/  LEA.HI.X.SX32 R8, R20, RZ, 0x1, P2 ;  /* 0x000000ff14087211 */ /* 0x000fc400010f0eff */
[C---:B------:R-:W-:Y:S01]  /*0810*/  LEA R6, P0, R7.reuse, UR6, 0x1 ;  /* 0x0000000607067c11 */ /* 0x040fe2000f8008ff */
[----:B------:R-:W5:Y:S01]  /*0820*/  LDG.E.U16.CONSTANT R15, desc[UR10][R14.64] ;  /* 0x0000000a0e0f7981 */ /* 0x000f62000c1e9500 */
[----:B------:R-:W-:Y:S02]  /*0830*/  LEA.HI.X R5, R16, UR7, R21, 0x1, P1 ;  /* 0x0000000710057c11 */ /* 0x000fe400088f0c15 */
[----:B------:R-:W-:-:S04]  /*0840*/  LEA.HI.X R7, R7, UR7, R8, 0x1, P0 ;  /* 0x0000000707077c11 */ /* 0x000fc800080f0c08 */
[----:B------:R-:W5:Y:S04]  /*0850*/  LDG.E.U16.CONSTANT R5, desc[UR10][R4.64] ;  /* 0x0000000a04057981 */ /* 0x000f68000c1e9500 */
[----:B------:R-:W5:Y:S04]  /*0860*/  LDG.E.U16.CONSTANT R7, desc[UR10][R6.64] ;  /* 0x0000000a06077981 */ /* 0x000f68000c1e9500 */
[----:B--2---:R1:W-:Y:S04]  /*0870*/  STS.U16 [R0+0x200], R9 ;  /* 0x0002000900007388 */ /* 0x0043e80000000400 */
[----:B---3--:R1:W-:Y:S04]  /*0880*/  STS.U16 [R0], R17 ;  /* 0x0000001100007388 */ /* 0x0083e80000000400 */
[----:B----4-:R1:W-:Y:S04]  /*0890*/  STS.U16 [R0+0x100], R19 ;  /* 0x0001001300007388 */ /* 0x0103e80000000400 */
[----:B-----5:R1:W-:Y:S04]  /*08a0*/  STS.U16 [R0+0x300], R11 ;  /* 0x0003000b00007388 */ /* 0x0203e80000000400 */
[----:B------:R1:W-:Y:S04]  /*08b0*/  STS.U16 [R0+0x400], R13 ;  /* 0x0004000d00007388 */ /* 0x0003e80000000400 */
[----:B------:R1:W-:Y:S04]  /*08c0*/  STS.U16 [R0+0x500], R15 ;  /* 0x0005000f00007388 */ /* 0x0003e80000000400 */
[----:B------:R1:W-:Y:S04]  /*08d0*/  STS.U16 [R0+0x600], R5 ;  /* 0x0006000500007388 */ /* 0x0003e80000000400 */
[----:B------:R1:W-:Y:S02]  /*08e0*/  STS.U16 [R0+0x700], R7 ;  /* 0x0007000700007388 */ /* 0x0003e40000000400 */
.L_x_720:
[----:B------:R-:W-:Y:S05]  /*08f0*/  BSYNC.RECONVERGENT B0 ;  /* 0x0000000000007941 */ /* 0x000fea0003800200 */
.L_x_719:
[----:B------:R-:W0:Y:S02]  /*0900*/  LDCU UR5, c[0x0][0x3ac] ;  /* 0x00007580ff0577ac */ /* 0x000e240008000800 */
[----:B01----:R-:W-:-:S04]  /*0910*/  MOV R0, UR5 ;  /* 0x0000000500007c02 */ /* 0x003fc80008000f00 */
[----:B------:R-:W-:-:S13]  /*0920*/  ISETP.GE.AND P0, PT, R84, R0, PT ;  /* 0x000000005400720c */ /* 0x000fda0003f06270 */
[----:B------:R-:W-:Y:S05]  /*0930*/  @P0 EXIT ;  /* 0x000000000000094d */ /* 0x000fea0003800000 */
[----:B------:R-:W0:Y:S02]  /*0940*/  LDCU.U8 UR5, c[0x0][0x3cc] ;  /* 0x00007980ff0577ac */ /* 0x000e240008000000 */
[----:B0-----:R-:W-:-:S04]  /*0950*/  UPRMT UR5, UR5, 0x8880, URZ ;  /* 0x0000888005057896 */ /* 0x001fc800080000ff */
[----:B------:R-:W-:-:S04]  /*0960*/  UISETP.NE.AND UP0, UPT, UR5, URZ, UPT ;  /* 0x000000ff0500728c */ /* 0x000fc8000bf05270 */
[----:B------:R-:W-:-:S09]  /*0970*/  UISETP.NE.OR UP0, UPT, UR12, URZ, !UP0 ;  /* 0x000000ff0c00728c */ /* 0x000fd2000c705670 */
[----:B------:R-:W-:Y:S05]  /*0980*/  BRA.U UP0, `(.L_x_722) ;  /* 0x0000000100487547 */ /* 0x000fea000b800000 */
        /* <DEDUP_REMOVED lines=18> */
.L_x_722:
[----:B------:R-:W1:Y:S01]  /*0ab0*/  LDCU UR6, c[0x0][0x3b8] ;  /* 0x00007700ff0677ac */ /* 0x000e620008000800 */
[----:B0-----:R-:W-:Y:S02]  /*0ac0*/  IABS R6, UR9 ;  /* 0x0000000900067c13 */ /* 0x001fe40008000000 */
[----:B------:R-:W-:Y:S01]  /*0ad0*/  SHF.R.S32.HI R7, RZ, 0x1f, R84 ;  /* 0x0000001fff077819 */ /* 0x000fe20000011454 */
[----:B------:R-:W-:Y:S01]  /*0ae0*/  UMOV UR4, URZ ;  /* 0x000000ff00047c82 */ /* 0x000fe20008000000 */
[----:B------:R-:W-:Y:S01]  /*0af0*/  R2UR UR8, R6 ;  /* 0x00000000060872ca */ /* 0x000fe200000e0000 */
[----:B------:R-:W0:Y:S01]  /*0b00*/  LDCU.64 UR14, c[0x0][0x388] ;  /* 0x00007100ff0e77ac */ /* 0x000e220008000a00 */
[----:B------:R-:W-:-:S04]  /*0b10*/  LEA.HI R7, R7, R84, RZ, 0x3 ;  /* 0x0000005407077211 */ /* 0x000fc800078f18ff */
[----:B------:R-:W-:Y:S02]  /*0b20*/  SHF.R.S32.HI R82, RZ, 0x3, R7 ;  /* 0x00000003ff527819 */ /* 0x000fe40000011407 */
[----:B-1----:R-:W-:-:S04]  /*0b30*/  MOV R4, UR6 ;  /* 0x0000000600047c02 */ /* 0x002fc80008000f00 */
[----:B------:R-:W-:-:S04]  /*0b40*/  IABS R4, R4 ;  /* 0x0000000400047213 */ /* 0x000fc80000000000 */
[----:B------:R-:W-:-:S13]  /*0b50*/  R2UR UR13, R4 ;  /* 0x00000000040d72ca */ /* 0x000fda00000e0000 */
[----:B------:R-:W1:Y:S08]  /*0b60*/  I2F.RP R4, UR13 ;  /* 0x0000000d00047d06 */ /* 0x000e700008209400 */
[----:B-1----:R-:W1:Y:S02]  /*0b70*/  MUFU.RCP R4, R4 ;  /* 0x0000000400047308 */ /* 0x002e640000001000 */
[----:B-1----:R-:W-:-:S06]  /*0b80*/  IADD3 R5, PT, PT, R4, 0xffffffe, RZ ;  /* 0x0ffffffe04057810 */ /* 0x002fcc0007ffe0ff */
[----:B------:R-:W1:Y:S02]  /*0b90*/  F2I.FTZ.U32.TRUNC.NTZ R5, R5 ;  /* 0x0000000500057305 */ /* 0x000e64000021f000 */
[----:B-1----:R-:W-:Y:S02]  /*0ba0*/  R2UR UR5, R5 ;  /* 0x00000000050572ca */ /* 0x002fe400000e0000 */
[----:B------:R-:W1:Y:S11]  /*0bb0*/  LDC.64 R4, c[0x0][0x390] ;  /* 0x0000e400ff047b82 */ /* 0x000e760000000a00 */
[----:B------:R-:W-:-:S04]  /*0bc0*/  UIADD3 UR7, UPT, UPT, URZ, -UR5, URZ ;  /* 0x80000005ff077290 */ /* 0x000fc8000fffe0ff */
[----:B------:R-:W-:-:S04]  /*0bd0*/  UIMAD UR7, UR7, UR13, URZ ;  /* 0x0000000d070772a4 */ /* 0x000fc8000f8e02ff */
[----:B------:R-:W-:-:S04]  /*0be0*/  UIMAD.WIDE.U32 UR4, UR5, UR7, UR4 ;  /* 0x00000007050472a5 */ /* 0x000fc8000f8e0004 */
[----:B------:R-:W-:-:S04]  /*0bf0*/  UIMAD.WIDE.U32 UR4, UR5, UR8, URZ ;  /* 0x00000008050472a5 */ /* 0x000fc8000f8e00ff */
[----:B------:R-:W-:-:S04]  /*0c00*/  UIADD3 UR4, UPT, UPT, URZ, -UR5, URZ ;  /* 0x80000005ff047290 */ /* 0x000fc8000fffe0ff */
[----:B------:R-:W-:-:S04]  /*0c10*/  UIMAD UR4, UR13, UR4, UR8 ;  /* 0x000000040d0472a4 */ /* 0x000fc8000f8e0208 */
[----:B------:R-:W-:-:S11]  /*0c20*/  UISETP.GT.U32.AND UP0, UPT, UR13, UR4, UPT ;  /* 0x000000040d00728c */ /* 0x000fd6000bf04070 */
[----:B------:R-:W-:Y:S02]  /*0c30*/  @!UP0 UIADD3 UR4, UPT, UPT, UR4, -UR13, URZ ;  /* 0x8000000d04048290 */ /* 0x000fe4000fffe0ff */
[----:B------:R-:W-:Y:S02]  /*0c40*/  @!UP0 UIADD3 UR5, UPT, UPT, UR5, 0x1, URZ ;  /* 0x0000000105058890 */ /* 0x000fe4000fffe0ff */
[----:B------:R-:W-:Y:S02]  /*0c50*/  UISETP.GE.U32.AND UP1, UPT, UR4, UR13, UPT ;  /* 0x0000000d0400728c */ /* 0x000fe4000bf26070 */
[----:B------:R-:W-:-:S04]  /*0c60*/  ULOP3.LUT UR4, UR9, UR6, URZ, 0x3c, !UPT ;  /* 0x0000000609047292 */ /* 0x000fc8000f8e3cff */
[----:B------:R-:W-:-:S05]  /*0c70*/  UISETP.GE.AND UP0, UPT, UR4, URZ, UPT ;  /* 0x000000ff0400728c */ /* 0x000fca000bf06270 */
[----:B------:R-:W-:Y:S02]  /*0c80*/  @UP1 UIADD3 UR5, UPT, UPT, UR5, 0x1, URZ ;  /* 0x0000000105051890 */ /* 0x000fe4000fffe0ff */
[----:B------:R-:W-:-:S04]  /*0c90*/  UISETP.NE.AND UP1, UPT, UR6, URZ, UPT ;  /* 0x000000ff0600728c */ /* 0x000fc8000bf25270 */
[----:B------:R-:W-:-:S07]  /*0ca0*/  @!UP0 UIADD3 UR5, UPT, UPT, URZ, -UR5, URZ ;  /* 0x80000005ff058290 */ /* 0x000fce000fffe0ff */
[----:B------:R-:W-:-:S06]  /*0cb0*/  @!UP1 ULOP3.LUT UR5, URZ, UR6, URZ, 0x33, !UPT ;  /* 0x00000006ff059292 */ /* 0x000fcc000f8e33ff */
[----:B------:R-:W-:-:S05]  /*0cc0*/  IMAD R9, R0, UR5, RZ ;  /* 0x0000000500097c24 */ /* 0x000fca000f8e02ff */
[----:B------:R-:W-:-:S04]  /*0cd0*/  SHF.R.S32.HI R6, RZ, 0x1f, R9 ;  /* 0x0000001fff067819 */ /* 0x000fc80000011409 */
[----:B------:R-:W-:-:S04]  /*0ce0*/  LEA.HI R7, R6, R9, RZ, 0x3 ;  /* 0x0000000906077211 */ /* 0x000fc800078f18ff */
[----:B------:R-:W-:-:S05]  /*0cf0*/  LEA.HI.SX32 R7, R7, R82, 0x1d ;  /* 0x0000005207077211 */ /* 0x000fca00078feaff */
[----:B-1----:R-:W-:Y:S02]  /*0d00*/  IMAD.WIDE R4, R7, 0x4, R4 ;  /* 0x0000000407047825 */ /* 0x002fe400078e0204 */
[----:B------:R-:W1:Y:S04]  /*0d10*/  LDC.64 R6, c[0x0][0x398] ;  /* 0x0000e600ff067b82 */ /* 0x000e680000000a00 */
[----:B------:R-:W2:Y:S01]  /*0d20*/  LDG.E.CONSTANT R4, desc[UR10][R4.64] ;  /* 0x0000000a04047981 */ /* 0x000ea2000c1e9900 */
[----:B------:R-:W-:-:S05]  /*0d30*/  IADD3 R9, PT, PT, R84, R9, RZ ;  /* 0x0000000954097210 */ /* 0x000fca0007ffe0ff */
[----:B-1----:R-:W-:-:S05]  /*0d40*/  IMAD.WIDE R6, R9, 0x2, R6 ;  /* 0x0000000209067825 */ /* 0x002fca00078e0206 */
[----:B------:R-:W3:Y:S04]  /*0d50*/  LDG.E.CONSTANT R8, desc[UR10][R6.64] ;  /* 0x0000000a06087981 */ /* 0x000ee8000c1e9900 */
[----:B------:R1:W4:Y:S01]  /*0d60*/  LDG.E.CONSTANT R9, desc[UR10][R6.64+0x4] ;  /* 0x0000040a06097981 */ /* 0x000322000c1e9900 */
[----:B------:R-:W-:Y:S01]  /*0d70*/  SHF.L.U32 R83, R3, 0x4, RZ ;  /* 0x0000000403537819 */ /* 0x000fe200000006ff */
[----:B------:R-:W-:Y:S01]  /*0d80*/  I2F.F16 R11, -0x40 ;  /* 0xffffffc0000b7906 */ /* 0x000fe20000200c00 */
[----:B------:R-:W-:Y:S01]  /*0d90*/  SHF.R.S32.HI R18, RZ, 0x1f, R84 ;  /* 0x0000001fff127819 */ /* 0x000fe20000011454 */
[----:B------:R-:W-:Y:S01]  /*0da0*/  HFMA2 R74, -RZ, RZ, 0, 0 ;  /* 0x00000000ff4a7431 */ /* 0x000fe200000001ff */
[----:B------:R-:W-:Y:S02]  /*0db0*/  LOP3.LUT R83, R83, 0x10, RZ, 0xc0, !PT ;  /* 0x0000001053537812 */ /* 0x000fe400078ec0ff */
[----:B------:R-:W-:-:S02]  /*0dc0*/  CS2R R58, SRZ ;  /* 0x00000000003a7805 */ /* 0x000fc4000001ff00 */
[----:B------:R-:W-:Y:S02]  /*0dd0*/  CS2R R60, SRZ ;  /* 0x00000000003c7805 */ /* 0x000fe4000001ff00 */
[----:B------:R-:W-:Y:S02]  /*0de0*/  CS2R R62, SRZ ;  /* 0x00000000003e7805 */ /* 0x000fe4000001ff00 */
[----:B------:R-:W-:Y:S02]  /*0df0*/  CS2R R66, SRZ ;  /* 0x0000000000427805 */ /* 0x000fe4000001ff00 */
[----:B------:R-:W-:Y:S02]  /*0e00*/  CS2R R70, SRZ ;  /* 0x0000000000467805 */ /* 0x000fe4000001ff00 */
[----:B------:R-:W-:Y:S02]  /*0e10*/  CS2R R68, SRZ ;  /* 0x0000000000447805 */ /* 0x000fe4000001ff00 */
        /* <DEDUP_REMOVED lines=8> */
[----:B------:R-:W-:Y:S01]  /*0ea0*/  CS2R R88, SRZ ;  /* 0x0000000000587805 */ /* 0x000fe2000001ff00 */
[----:B------:R-:W-:Y:S01]  /*0eb0*/  BAR.SYNC.DEFER_BLOCKING 0x0 ;  /* 0x0000000000007b1d */ /* 0x000fe20000010000 */
[----:B--2---:R-:W-:-:S04]  /*0ec0*/  SHF.R.U32.HI R3, RZ, R83, R4 ;  /* 0x00000053ff037219 */ /* 0x004fc80000011604 */
[C---:B------:R-:W-:Y:S02]  /*0ed0*/  IADD3 R10, PT, PT, R3.reuse, 0x1, RZ ;  /* 0x00000001030a7810 */ /* 0x040fe40007ffe0ff */
[C---:B------:R-:W-:Y:S02]  /*0ee0*/  LEA.HI R5, R3.reuse, 0x1, RZ, 0x1c ;  /* 0x0000000103057811 */ /* 0x040fe400078fe0ff */
[C---:B------:R-:W-:Y:S02]  /*0ef0*/  LEA.HI R12, R3.reuse, 0x1, RZ, 0x18 ;  /* 0x00000001030c7811 */ /* 0x040fe400078fc0ff */
[----:B-1----:R-:W-:Y:S01]  /*0f00*/  LEA.HI R7, R3, 0x1, RZ, 0x14 ;  /* 0x0000000103077811 */ /* 0x002fe200078fa0ff */
[----:B------:R-:W-:Y:S01]  /*0f10*/  IMAD R3, R0, UR12, RZ ;  /* 0x0000000c00037c24 */ /* 0x000fe2000f8e02ff */
[----:B------:R-:W-:Y:S02]  /*0f20*/  LOP3.LUT R10, R10, 0xf, RZ, 0xc0, !PT ;  /* 0x0000000f0a0a7812 */ /* 0x000fe400078ec0ff */
[----:B------:R-:W-:-:S02]  /*0f30*/  LOP3.LUT R5, R5, 0xf, RZ, 0xc0, !PT ;  /* 0x0000000f05057812 */ /* 0x000fc400078ec0ff */
[----:B------:R-:W-:Y:S01]  /*0f40*/  SHF.L.U32 R3, R3, 0x4, RZ ;  /* 0x0000000403037819 */ /* 0x000fe200000006ff */
[----:B------:R1:W2:Y:S01]  /*0f50*/  I2F.F16 R4, R10 ;  /* 0x0000000a00047306 */ /* 0x0002a20000200c00 */
[----:B------:R-:W-:Y:S02]  /*0f60*/  LOP3.LUT R12, R12, 0xf, RZ, 0xc0, !PT ;  /* 0x0000000f0c0c7812 */ /* 0x000fe400078ec0ff */
[----:B------:R-:W-:Y:S02]  /*0f70*/  IADD3 R86, P0, PT, R84, R3, RZ ;  /* 0x0000000354567210 */ /* 0x000fe40007f1e0ff */
[----:B------:R-:W-:Y:S02]  /*0f80*/  LOP3.LUT R13, R7, 0xf, RZ, 0xc0, !PT ;  /* 0x0000000f070d7812 */ /* 0x000fe400078ec0ff */
[----:B------:R-:W-:Y:S01]  /*0f90*/  LEA.HI.X.SX32 R3, R3, R18, 0x1, P0 ;  /* 0x0000001203037211 */ /* 0x000fe200000f0eff */
[----:B------:R5:W3:Y:S01]  /*0fa0*/  I2F.F16 R6, R5 ;  /* 0x0000000500067306 */ /* 0x000ae20000200c00 */
[----:B------:R-:W-:-:S02]  /*0fb0*/  ISETP.LE.AND P0, PT, R2, UR9, PT ;  /* 0x0000000902007c0c */ /* 0x000fc4000bf03270 */
[----:B0-----:R-:W-:Y:S02]  /*0fc0*/  LEA R87, P1, R86, UR14, 0x2 ;  /* 0x0000000e56577c11 */ /* 0x001fe4000f8210ff */
[----:B-1----:R-:W-:Y:S02]  /*0fd0*/  LOP3.LUT R10, R10, 0xe400, RZ, 0xfc, !PT ;  /* 0x0000e4000a0a7812 */ /* 0x002fe400078efcff */
[----:B------:R-:W-:Y:S01]  /*0fe0*/  LEA.HI.X R86, R86, UR15, R3, 0x2, P1 ;  /* 0x0000000f56567c11 */ /* 0x000fe200088f1403 */
[----:B------:R0:W1:Y:S01]  /*0ff0*/  I2F.F16 R14, R12 ;  /* 0x0000000c000e7306 */ /* 0x0000620000200c00 */
[----:B-----5:R-:W-:Y:S01]  /*1000*/  LOP3.LUT R5, R5, 0xe400, RZ, 0xfc, !PT ;  /* 0x0000e40005057812 */ /* 0x020fe200078efcff */
[C---:B--2---:R-:W-:Y:S01]  /*1010*/  HADD2 R76, R11.reuse.H0_H0, -R4.H0_H0 ;  /* 0xa00000040b4c7230 */ /* 0x044fe20000000800 */
[----:B------:R-:W-:Y:S02]  /*1020*/  MOV R7, RZ ;  /* 0x000000ff00077202 */ /* 0x000fe40000000f00 */
[----:B---3--:R-:W-:Y:S01]  /*1030*/  PRMT R80, R8, 0x5410, R8 ;  /* 0x0000541008507816 */ /* 0x008fe20000000008 */
[----:B------:R-:W-:-:S02]  /*1040*/  HADD2 R3, R11.H0_H0, -R6.H0_H0 ;  /* 0xa00000060b037230 */ /* 0x000fc40000000800 */
[----:B------:R2:W3:Y:S01]  /*1050*/  I2F.F16 R16, R13 ;  /* 0x0000000d00107306 */ /* 0x0004e20000200c00 */
[----:B0-----:R-:W-:Y:S02]  /*1060*/  LOP3.LUT R12, R12, 0xe400, RZ, 0xfc, !PT ;  /* 0x0000e4000c0c7812 */ /* 0x001fe400078efcff */
[----:B------:R-:W-:Y:S02]  /*1070*/  PRMT R81, R8, 0x7632, R8 ;  /* 0x0000763208517816 */ /* 0x000fe40000000008 */
[C-C-:B----4-:R-:W-:Y:S01]  /*1080*/  PRMT R79, R9.reuse, 0x5410, R9.reuse ;  /* 0x00005410094f7816 */ /* 0x150fe20000000009 */
[----:B-1----:R-:W-:Y:S01]  /*1090*/  HADD2 R14, R11.H0_H0, -R14.H0_H0 ;  /* 0xa000000e0b0e7230 */ /* 0x002fe20000000800 */
[----:B------:R-:W-:Y:S02]  /*10a0*/  PRMT R78, R9, 0x7632, R9 ;  /* 0x00007632094e7816 */ /* 0x000fe40000000009 */
[----:B--2---:R-:W-:Y:S02]  /*10b0*/  LOP3.LUT R13, R13, 0xe400, RZ, 0xfc, !PT ;  /* 0x0000e4000d0d7812 */ /* 0x004fe400078efcff */
[----:B------:R-:W-:-:S02]  /*10c0*/  PRMT R77, R10, 0x5410, R10 ;  /* 0x000054100a4d7816 */ /* 0x000fc4000000000a */
[----:B------:R-:W-:Y:S01]  /*10d0*/  PRMT R75, R5, 0x5410, R5 ;  /* 0x00005410054b7816 */ /* 0x000fe20000000005 */
[----:B---3--:R-:W-:Y:S01]  /*10e0*/  HADD2 R2, R11.H0_H0, -R16.H0_H0 ;  /* 0xa00000100b027230 */ /* 0x008fe20000000800 */
[----:B------:R-:W-:Y:S02]  /*10f0*/  PRMT R4, R12, 0x5410, R12 ;  /* 0x000054100c047816 */ /* 0x000fe4000000000c */
[----:B------:R-:W-:Y:S01]  /*1100*/  PRMT R6, R13, 0x5410, R13 ;  /* 0x000054100d067816 */ /* 0x000fe2000000000d */
[----:B------:R-:W-:Y:S06]  /*1110*/  @P0 BRA `(.L_x_723) ;  /* 0x0000003800e40947 */ /* 0x000fec0003800000 */
[----:B------:R-:W0:Y:S01]  /*1120*/  S2UR UR7, SR_CgaCtaId ;  /* 0x00000000000779c3 */ /* 0x000e220000008800 */
[----:B------:R-:W-:Y:S01]  /*1130*/  UIADD3 UR4, UPT, UPT, UR9, UR6, URZ ;  /* 0x0000000609047290 */ /* 0x000fe2000fffe0ff */
[----:B------:R-:W-:Y:S02]  /*1140*/  MOV R5, R14 ;  /* 0x0000000e00057202 */ /* 0x000fe40000000f00 */
[----:B------:R-:W-:Y:S01]  /*1150*/  UMOV UR6, 0x400 ;  /* 0x0000040000067882 */ /* 0x000fe20000000000 */
[----:B------:R-:W-:Y:S01]  /*1160*/  MOV R59, RZ ;  /* 0x000000ff003b7202 */ /* 0x000fe20000000f00 */
[----:B0-----:R-:W-:-:S03]  /*1170*/  ULEA UR6, UR7, UR6, 0x18 ;  /* 0x0000000607067291 */ /* 0x001fc6000f8ec0ff */
[----:B------:R-:W-:-:S09]  /*1180*/  UMOV UR7, UR4 ;  /* 0x0000000400077c82 */ /* 0x000fd20008000000 */
.L_x_725:
[----:B------:R-:W0:Y:S01]  /*1190*/  LDC R0, c[0x0][0x3ac] ;  /* 0x0000eb00ff007b82 */ /* 0x000e220000000800 */
[-C--:B------:R-:W-:Y:S01]  /*11a0*/  LOP3.LUT R87, R87, R86.reuse, RZ, 0x3c, !PT ;  /* 0x0000005657577212 */ /* 0x080fe200078e3cff */
[----:B------:R-:W1:Y:S03]  /*11b0*/  LDS.128 R12, [UR6] ;  /* 0x00000006ff0c7984 */ /* 0x000e660008000c00 */
[C---:B------:R-:W-:Y:S01]  /*11c0*/  LOP3.LUT R86, R87.reuse, R86, RZ, 0x3c, !PT ;  /* 0x0000005657567212 */ /* 0x040fe200078e3cff */
[----:B------:R-:W2:Y:S03]  /*11d0*/  LDS.128 R16, [UR6+0x100] ;  /* 0x00010006ff107984 */ /* 0x000ea60008000c00 */
[----:B------:R-:W-:-:S05]  /*11e0*/  LOP3.LUT R87, R87, R86, RZ, 0x3c, !PT ;  /* 0x0000005657577212 */ /* 0x000fca00078e3cff */
[----:B------:R-:W3:Y:S01]  /*11f0*/  LDG.E.128.CONSTANT R8, desc[UR10][R86.64] ;  /* 0x0000000a56087981 */ /* 0x000ee2000c1e9d00 */
[----:B0-----:R-:W-:-:S05]  /*1200*/  IMAD.WIDE R20, R0, 0x4, R86 ;  /* 0x0000000400147825 */ /* 0x001fca00078e0256 */
[----:B------:R0:W5:Y:S01]  /*1210*/  LDG.E.128.CONSTANT R24, desc[UR10][R20.64] ;  /* 0x0000000a14187981 */ /* 0x000162000c1e9d00 */
[----:B------:R-:W-:Y:S01]  /*1220*/  UISETP.NE.AND UP0, UPT, UR9, UR7, UPT ;  /* 0x000000070900728c */ /* 0x000fe2000bf05270 */
[C---:B---3--:R-:W-:Y:S02]  /*1230*/  LOP3.LUT R23, R8.reuse, 0xf000f, RZ, 0xc0, !PT ;  /* 0x000f000f08177812 */ /* 0x048fe400078ec0ff */
[----:B------:R-:W-:Y:S02]  /*1240*/  LOP3.LUT R22, R8, 0xf000f0, RZ, 0xc0, !PT ;  /* 0x00f000f008167812 */ /* 0x000fe400078ec0ff */
[C---:B------:R-:W-:Y:S02]  /*1250*/  LOP3.LUT R29, R9.reuse, 0xf000f, RZ, 0xc0, !PT ;  /* 0x000f000f091d7812 */ /* 0x040fe400078ec0ff */
[----:B------:R-:W-:Y:S02]  /*1260*/  LOP3.LUT R28, R9, 0xf000f0, RZ, 0xc0, !PT ;  /* 0x00f000f0091c7812 */ /* 0x000fe400078ec0ff */
[----:B------:R-:W-:-:S02]  /*1270*/  LOP3.LUT R30, R10, 0xf000f, RZ, 0xc0, !PT ;  /* 0x000f000f0a1e7812 */ /* 0x000fc400078ec0ff */
[----:B------:R-:W-:Y:S02]  /*1280*/  LOP3.LUT R31, R10, 0xf000f0, RZ, 0xc0, !PT ;  /* 0x00f000f00a1f7812 */ /* 0x000fe400078ec0ff */
[C---:B------:R-:W-:Y:S02]  /*1290*/  LOP3.LUT R33, R11.reuse, 0xf000f, RZ, 0xc0, !PT ;  /* 0x000f000f0b217812 */ /* 0x040fe400078ec0ff */
[----:B------:R-:W-:Y:S02]  /*12a0*/  LOP3.LUT R32, R11, 0xf000f0, RZ, 0xc0, !PT ;  /* 0x00f000f00b207812 */ /* 0x000fe400078ec0ff */
[----:B------:R-:W-:Y:S02]  /*12b0*/  SHF.R.U32.HI R8, RZ, 0x8, R8 ;  /* 0x00000008ff087819 */ /* 0x000fe40000011608 */
[----:B------:R-:W-:Y:S02]  /*12c0*/  SHF.R.U32.HI R9, RZ, 0x8, R9 ;  /* 0x00000008ff097819 */ /* 0x000fe40000011609 */
[----:B------:R-:W-:-:S02]  /*12d0*/  SHF.R.U32.HI R10, RZ, 0x8, R10 ;  /* 0x00000008ff0a7819 */ /* 0x000fc4000001160a */
[----:B------:R-:W-:Y:S01]  /*12e0*/  SHF.R.U32.HI R11, RZ, 0x8, R11 ;  /* 0x00000008ff0b7819 */ /* 0x000fe2000001160b */
[----:B012---:R-:W-:Y:S06]  /*12f0*/  BRA.U UP0, `(.L_x_724) ;  /* 0x0000000100b47547 */ /* 0x007fec000b800000 */
        /* <DEDUP_REMOVED lines=13> */
[----:B------:R-:W-:Y:S01]  /*13d0*/  I2F.F16 R37, -0x40 ;  /* 0xffffffc000257906 */ /* 0x000fe20000200c00 */
[----:B------:R-:W-:Y:S01]  /*13e0*/  UIADD3 UR5, UPT, UPT, UR5, 0x1, URZ ;  /* 0x0000000105057890 */ /* 0x000fe2000fffe0ff */
[----:B------:R-:W-:Y:S01]  /*13f0*/  UMOV UR7, UR4 ;  /* 0x0000000400077c82 */ /* 0x000fe20008000000 */
        /* <DEDUP_REMOVED lines=10> */
[----:B0-----:R-:W-:-:S04]  /*14a0*/  LOP3.LUT R4, R36, 0xe400, RZ, 0xfc, !PT ;  /* 0x0000e40024047812 */ /* 0x001fc800078efcff */
[----:B------:R-:W-:Y:S01]  /*14b0*/  PRMT R4, R4, 0x5410, R4 ;  /* 0x0000541004047816 */ /* 0x000fe20000000004 */
[----:B------:R0:W0:Y:S01]  /*14c0*/  I2F.F16 R3, R35 ;  /* 0x0000002300037306 */ /* 0x0000220000200c00 */
[----:B-1----:R-:W-:Y:S02]  /*14d0*/  LOP3.LUT R34, R34, 0xe400, RZ, 0xfc, !PT ;  /* 0x0000e40022227812 */ /* 0x002fe400078efcff */
[----:B---3--:R-:W-:Y:S02]  /*14e0*/  PRMT R80, R81, 0x5410, R81 ;  /* 0x0000541051507816 */ /* 0x008fe40000000051 */
[----:B----4-:R-:W-:Y:S01]  /*14f0*/  PRMT R79, R78, 0x5410, R78 ;  /* 0x000054104e4f7816 */ /* 0x010fe2000000004e */
[----:B--2---:R-:W-:Y:S02]  /*1500*/  HADD2 R76, R37.H0_H0, -R76.H0_H0 ;  /* 0xa000004c254c7230 */ /* 0x004fe40000000800 */
[----:B------:R-:W1:Y:S01]  /*1510*/  I2F.F16 R5, R36 ;  /* 0x0000002400057306 */ /* 0x000e620000200c00 */
[----:B0-----:R-:W-:-:S02]  /*1520*/  LOP3.LUT R35, R35, 0xe400, RZ, 0xfc, !PT ;  /* 0x0000e40023237812 */ /* 0x001fc400078efcff */
[----:B------:R-:W-:Y:S02]  /*1530*/  PRMT R81, R81, 0x7632, R81 ;  /* 0x0000763251517816 */ /* 0x000fe40000000051 */
[----:B------:R-:W-:Y:S01]  /*1540*/  PRMT R78, R78, 0x7632, R78 ;  /* 0x000076324e4e7816 */ /* 0x000fe2000000004e */
[C---:B------:R-:W-:Y:S02]  /*1550*/  HADD2 R3, R37.reuse.H0_H0, -R3.H0_H0 ;  /* 0xa000000325037230 */ /* 0x040fe40000000800 */
[----:B------:R0:W2:Y:S01]  /*1560*/  I2F.F16 R2, R6 ;  /* 0x0000000600027306 */ /* 0x0000a20000200c00 */
[----:B------:R-:W-:Y:S02]  /*1570*/  PRMT R77, R34, 0x5410, R34 ;  /* 0x00005410224d7816 */ /* 0x000fe40000000022 */
[----:B------:R-:W-:Y:S01]  /*1580*/  PRMT R75, R35, 0x5410, R35 ;  /* 0x00005410234b7816 */ /* 0x000fe20000000023 */
[----:B-1----:R-:W-:Y:S01]  /*1590*/  HADD2 R5, R37.H0_H0, -R5.H0_H0 ;  /* 0xa000000525057230 */ /* 0x002fe20000000800 */
[----:B0-----:R-:W-:-:S04]  /*15a0*/  LOP3.LUT R6, R6, 0xe400, RZ, 0xfc, !PT ;  /* 0x0000e40006067812 */ /* 0x001fc800078efcff */
[----:B------:R-:W-:Y:S01]  /*15b0*/  PRMT R6, R6, 0x5410, R6 ;  /* 0x0000541006067816 */ /* 0x000fe20000000006 */
[----:B--2---:R-:W-:-:S07]  /*15c0*/  HADD2 R2, R37.H0_H0, -R2.H0_H0 ;  /* 0xa000000225027230 */ /* 0x004fce0000000800 */
.L_x_724:
[----:B------:R-:W-:Y:S01]  /*15d0*/  LOP3.LUT R35, R22, 0x64006400, RZ, 0xfc, !PT ;  /* 0x6400640016237812 */ /* 0x000fe200078efcff */
[----:B------:R-:W-:Y:S01]  /*15e0*/  IMAD.WIDE R92, R0, 0x4, R20 ;  /* 0x00000004005c7825 */ /* 0x000fe200078e0214 */
[----:B------:R-:W-:Y:S02]  /*15f0*/  LOP3.LUT R36, R29, 0x64006400, RZ, 0xfc, !PT ;  /* 0x640064001d247812 */ /* 0x000fe400078efcff */
[----:B------:R-:W-:Y:S02]  /*1600*/  LOP3.LUT R29, R30, 0x64006400, RZ, 0xfc, !PT ;  /* 0x640064001e1d7812 */ /* 0x000fe400078efcff */
[----:B------:R-:W-:Y:S01]  /*1610*/  LOP3.LUT R34, R23, 0x64006400, RZ, 0xfc, !PT ;  /* 0x6400640017227812 */ /* 0x000fe200078efcff */
[----:B------:R-:W-:Y:S01]  /*1620*/  HFMA2 R40, R35, 0.0625, 0.0625, R76 ;  /* 0x2c002c0023287831 */ /* 0x000fe2000000004c */
[----:B------:R-:W-:Y:S01]  /*1630*/  LOP3.LUT R30, R31, 0x64006400, RZ, 0xfc, !PT ;  /* 0x640064001f1e7812 */ /* 0x000fe200078efcff */
[----:B------:R-:W-:Y:S02]  /*1640*/  HADD2 R41, R36, R75 ;  /* 0x0000004b24297230 */ /* 0x000fe40000000000 */
[----:B------:R-:W-:Y:S01]  /*1650*/  HFMA2 R35, R29, 1, 1, R4 ;  /* 0x3c003c001d237831 */ /* 0x000fe20000000004 */
[----:B------:R-:W-:Y:S01]  /*1660*/  LOP3.LUT R31, R32, 0x64006400, RZ, 0xfc, !PT ;  /* 0x64006400201f7812 */ /* 0x000fe200078efcff */
[----:B------:R-:W-:Y:S01]  /*1670*/  HFMA2 R32, R34, 1, 1, R77 ;  /* 0x3c003c0022207831 */ /* 0x000fe2000000004d */
[----:B------:R-:W-:Y:S01]  /*1680*/  LOP3.LUT R22, R9, 0xf000f, RZ, 0xc0, !PT ;  /* 0x000f000f09167812 */ /* 0x000fe200078ec0ff */
[----:B------:R-:W-:Y:S01]  /*1690*/  HFMA2 R34, R30, 0.0625, 0.0625, R5 ;  /* 0x2c002c001e227831 */ /* 0x000fe20000000005 */
[----:B------:R-:W-:Y:S01]  /*16a0*/  LOP3.LUT R28, R28, 0x64006400, RZ, 0xfc, !PT ;  /* 0x640064001c1c7812 */ /* 0x000fe200078efcff */
[-C--:B------:R-:W-:Y:S01]  /*16b0*/  HFMA2 R29, R41, R12.reuse, RZ.H0_H0 ;  /* 0x0000000c291d7231 */ /* 0x080fe200000400ff */
[----:B------:R-:W-:Y:S01]  /*16c0*/  LOP3.LUT R47, R11, 0xf000f, RZ, 0xc0, !PT ;  /* 0x000f000f0b2f7812 */ /* 0x000fe200078ec0ff */
[-C--:B------:R-:W-:Y:S01]  /*16d0*/  HFMA2 R30, R35, R12.reuse, RZ ;  /* 0x0000000c231e7231 */ /* 0x080fe200000000ff */
[----:B------:R-:W-:Y:S01]  /*16e0*/  LOP3.LUT R22, R22, 0x64006400, RZ, 0xfc, !PT ;  /* 0x6400640016167812 */ /* 0x000fe200078efcff */
[----:B------:R-:W-:Y:S01]  /*16f0*/  HFMA2 R42, R28, 0.0625, 0.0625, R3 ;  /* 0x2c002c001c2a7831 */ /* 0x000fe20000000003 */
[----:B------:R-:W-:Y:S01]  /*1700*/  LOP3.LUT R33, R33, 0x64006400, RZ, 0xfc, !PT ;  /* 0x6400640021217812 */ /* 0x000fe200078efcff */
[-C--:B------:R-:W-:Y:S01]  /*1710*/  HFMA2 R28, R32, R12.reuse, RZ ;  /* 0x0000000c201c7231 */ /* 0x080fe200000000ff */
[----:B------:R-:W-:Y:S01]  /*1720*/  LOP3.LUT R23, R10, 0xf000f, RZ, 0xc0, !PT ;  /* 0x000f000f0a177812 */ /* 0x000fe200078ec0ff */
[-C--:B------:R-:W-:Y:S01]  /*1730*/  HFMA2 R29, R42, R13.reuse, R29 ;  /* 0x0000000d2a1d7231 */ /* 0x080fe2000000001d */
[----:B------:R-:W-:Y:S01]  /*1740*/  LOP3.LUT R44, R8, 0xf000f, RZ, 0xc0, !PT ;  /* 0x000f000f082c7812 */ /* 0x000fe200078ec0ff */
[----:B------:R-:W-:Y:S01]  /*1750*/  HADD2 R43, R33, R6 ;  /* 0x00000006212b7230 */ /* 0x000fe20000000000 */
[----:B------:R-:W-:Y:S01]  /*1760*/  LOP3.LUT R47, R47, 0x64006400, RZ, 0xfc, !PT ;  /* 0x640064002f2f7812 */ /* 0x000fe200078efcff */
[----:B------:R-:W-:Y:S01]  /*1770*/  HFMA2 R45, R22, 1, 1, R75 ;  /* 0x3c003c00162d7831 */ /* 0x000fe2000000004b */
[----:B------:R-:W-:Y:S01]  /*1780*/  LOP3.LUT R23, R23, 0x64006400, RZ, 0xfc, !PT ;  /* 0x6400640017177812 */ /* 0x000fe200078efcff */
[----:B------:R-:W-:Y:S01]  /*1790*/  HFMA2 R30, R34, R13, R30 ;  /* 0x0000000d221e7231 */ /* 0x000fe2000000001e */
[----:B------:R-:W-:Y:S01]  /*17a0*/  LOP3.LUT R44, R44, 0x64006400, RZ, 0xfc, !PT ;  /* 0x640064002c2c7812 */ /* 0x000fe200078efcff */
[----:B------:R-:W-:Y:S01]  /*17b0*/  HFMA2 R33, R31, 0.0625, 0.0625, R2 ;  /* 0x2c002c001f217831 */ /* 0x000fe20000000002 */
[----:B------:R-:W-:Y:S01]  /*17c0*/  LOP3.LUT R8, R8, 0xf000f0, RZ, 0xc0, !PT ;  /* 0x00f000f008087812 */ /* 0x000fe200078ec0ff */
[----:B------:R-:W-:-:S02]  /*17d0*/  HFMA2 R31, R43, R12, RZ.H0_H0 ;  /* 0x0000000c2b1f7231 */ /* 0x000fc400000400ff */
[----:B------:R-:W-:Y:S02]  /*17e0*/  HFMA2 R47, R47, 1, 1, R6 ;  /* 0x3c003c002f2f7831 */ /* 0x000fe40000000006 */
[----:B------:R-:W-:Y:S02]  /*17f0*/  HADD2 R46, R23, R4 ;  /* 0x00000004172e7230 */ /* 0x000fe40000000000 */
[-C--:B------:R-:W-:Y:S02]  /*1800*/  HFMA2 R12, R40, R13.reuse, R28 ;  /* 0x0000000d280c7231 */ /* 0x080fe4000000001c */
[----:B------:R-:W-:Y:S01]  /*1810*/  HADD2 R44, R44, R77 ;  /* 0x0000004d2c2c7230 */ /* 0x000fe20000000000 */
[----:B------:R-:W-:Y:S01]  /*1820*/  LOP3.LUT R9, R9, 0xf000f0, RZ, 0xc0, !PT ;  /* 0x00f000f009097812 */ /* 0x000fe200078ec0ff */
[----:B------:R-:W-:Y:S01]  /*1830*/  HFMA2 R31, R33, R13, R31 ;  /* 0x0000000d211f7231 */ /* 0x000fe2000000001f */
[----:B------:R-:W-:Y:S01]  /*1840*/  LOP3.LUT R28, R10, 0xf000f0, RZ, 0xc0, !PT ;  /* 0x00f000f00a1c7812 */ /* 0x000fe200078ec0ff */
[-C--:B------:R-:W-:Y:S01]  /*1850*/  HFMA2 R22, R45, R14.reuse, R29 ;  /* 0x0000000e2d167231 */ /* 0x080fe2000000001d */
[----:B------:R-:W-:Y:S01]  /*1860*/  LOP3.LUT R23, R8, 0x64006400, RZ, 0xfc, !PT ;  /* 0x6400640008177812 */ /* 0x000fe200078efcff */
[-C--:B------:R-:W-:Y:S01]  /*1870*/  HFMA2 R13, R46, R14.reuse, R30 ;  /* 0x0000000e2e0d7231 */ /* 0x080fe2000000001e */
[----:B------:R-:W-:Y:S01]  /*1880*/  LOP3.LUT R29, R11, 0xf000f0, RZ, 0xc0, !PT ;  /* 0x00f000f00b1d7812 */ /* 0x000fe200078ec0ff */
[-C--:B------:R-:W-:Y:S01]  /*1890*/  HFMA2 R12, R44, R14.reuse, R12 ;  /* 0x0000000e2c0c7231 */ /* 0x080fe2000000000c */
[----:B------:R-:W-:Y:S01]  /*18a0*/  LOP3.LUT R30, R9, 0x64006400, RZ, 0xfc, !PT ;  /* 0x64006400091e7812 */ /* 0x000fe200078efcff */
[----:B------:R-:W-:Y:S01]  /*18b0*/  HFMA2 R14, R47, R14, R31 ;  /* 0x0000000e2f0e7231 */ /* 0x000fe2000000001f */
[----:B------:R-:W-:Y:S01]  /*18c0*/  LOP3.LUT R36, R28, 0x64006400, RZ, 0xfc, !PT ;  /* 0x640064001c247812 */ /* 0x000fe200078efcff */
[----:B------:R-:W-:Y:S01]  /*18d0*/  HFMA2 R28, R23, 0.0625, 0.0625, R76 ;  /* 0x2c002c00171c7831 */ /* 0x000fe2000000004c */
[----:B------:R-:W0:Y:S01]  /*18e0*/  LDS.128 R8, [UR6+0x200] ;  /* 0x00020006ff087984 */ /* 0x000e220008000c00 */
[----:B------:R-:W-:Y:S01]  /*18f0*/  LOP3.LUT R31, R29, 0x64006400, RZ, 0xfc, !PT ;  /* 0x640064001d1f7812 */ /* 0x000fe200078efcff */
[----:B------:R-:W-:-:S02]  /*1900*/  HFMA2 R29, R30, 0.0625, 0.0625, R3 ;  /* 0x2c002c001e1d7831 */ /* 0x000fc40000000003 */
[----:B------:R-:W-:Y:S02]  /*1910*/  HFMA2 R30, R36, 0.0625, 0.0625, R5 ;  /* 0x2c002c00241e7831 */ /* 0x000fe40000000005 */
[----:B------:R-:W-:Y:S02]  /*1920*/  HFMA2 R31, R31, 0.0625, 0.0625, R2 ;  /* 0x2c002c001f1f7831 */ /* 0x000fe40000000002 */
[-C--:B------:R-:W-:Y:S02]  /*1930*/  HFMA2 R12, R28, R15.reuse, R12 ;  /* 0x0000000f1c0c7231 */ /* 0x080fe4000000000c */
[-C--:B------:R-:W-:Y:S02]  /*1940*/  HFMA2 R22, R29, R15.reuse, R22 ;  /* 0x0000000f1d167231 */ /* 0x080fe40000000016 */
[----:B------:R-:W-:Y:S02]  /*1950*/  HFMA2 R39, R31, R15, R14 ;  /* 0x0000000f1f277231 */ /* 0x000fe4000000000e */
[----:B------:R-:W-:-:S02]  /*1960*/  HFMA2 R14, R35, R16, RZ ;  /* 0x00000010230e7231 */ /* 0x000fc400000000ff */
[----:B------:R-:W-:Y:S02]  /*1970*/  HFMA2 R58, R22, R81, R58 ;  /* 0x00000051163a7231 */ /* 0x000fe4000000003a */
[----:B------:R-:W-:Y:S02]  /*1980*/  HFMA2 R13, R30, R15, R13 ;  /* 0x0000000f1e0d7231 */ /* 0x000fe4000000000d */
[----:B------:R-:W-:Y:S02]  /*1990*/  HFMA2 R15, R43, R16, RZ.H0_H0 ;  /* 0x000000102b0f7231 */ /* 0x000fe400000400ff */
[----:B------:R-:W-:Y:S02]  /*19a0*/  HFMA2 R57, R12, R80, R57 ;  /* 0x000000500c397231 */ /* 0x000fe40000000039 */
[----:B------:R-:W-:Y:S02]  /*19b0*/  HFMA2 R55, R39, R78, R55 ;  /* 0x0000004e27377231 */ /* 0x000fe40000000037 */
[----:B------:R-:W-:-:S02]  /*19c0*/  HFMA2 R12, R32, R16, RZ ;  /* 0x00000010200c7231 */ /* 0x000fc400000000ff */
[----:B------:R-:W-:Y:S02]  /*19d0*/  HFMA2 R23, R34, R17, R14 ;  /* 0x0000001122177231 */ /* 0x000fe4000000000e */
[----:B------:R-:W-:Y:S02]  /*19e0*/  HFMA2 R56, R13, R79, R56 ;  /* 0x0000004f0d387231 */ /* 0x000fe40000000038 */
[----:B------:R-:W-:Y:S02]  /*19f0*/  HFMA2 R13, R41, R16, RZ.H0_H0 ;  /* 0x00000010290d7231 */ /* 0x000fe400000400ff */
[-C--:B------:R-:W-:Y:S02]  /*1a00*/  HFMA2 R22, R40, R17.reuse, R12 ;  /* 0x0000001128167231 */ /* 0x080fe4000000000c */
[----:B------:R-:W-:Y:S02]  /*1a10*/  HFMA2 R16, R42, R17, R13 ;  /* 0x000000112a107231 */ /* 0x000fe4000000000d */
[----:B------:R-:W-:-:S02]  /*1a20*/  HFMA2 R23, R46, R18, R23 ;  /* 0x000000122e177231 */ /* 0x000fc40000000017 */
[----:B------:R-:W-:Y:S02]  /*1a30*/  HFMA2 R17, R33, R17, R15 ;  /* 0x0000001121117231 */ /* 0x000fe4000000000f */
[----:B------:R-:W1:Y:S01]  /*1a40*/  LDS.128 R12, [UR6+0x300] ;  /* 0x00030006ff0c7984 */ /* 0x000e620008000c00 */
[-C--:B------:R-:W-:Y:S02]  /*1a50*/  HFMA2 R16, R45, R18.reuse, R16 ;  /* 0x000000122d107231 */ /* 0x080fe40000000010 */
[-C--:B------:R-:W-:Y:S02]  /*1a60*/  HFMA2 R22, R44, R18.reuse, R22 ;  /* 0x000000122c167231 */ /* 0x080fe40000000016 */
[----:B------:R-:W-:Y:S02]  /*1a70*/  HFMA2 R17, R47, R18, R17 ;  /* 0x000000122f117231 */ /* 0x000fe40000000011 */
[-C--:B------:R-:W-:Y:S02]  /*1a80*/  HFMA2 R23, R30, R19.reuse, R23 ;  /* 0x000000131e177231 */ /* 0x080fe40000000017 */
[----:B------:R-:W-:-:S02]  /*1a90*/  HFMA2 R16, R29, R19, R16 ;  /* 0x000000131d107231 */ /* 0x000fc40000000010 */
[----:B------:R-:W-:Y:S02]  /*1aa0*/  HFMA2 R39, R31, R19, R17 ;  /* 0x000000131f277231 */ /* 0x000fe40000000011 */
[----:B------:R-:W-:Y:S02]  /*1ab0*/  HFMA2 R65, R16, R81, R65 ;  /* 0x0000005110417231 */ /* 0x000fe40000000041 */
[----:B------:R-:W-:Y:S02]  /*1ac0*/  HFMA2 R22, R28, R19, R22 ;  /* 0x000000131c167231 */ /* 0x000fe40000000016 */
[-C--:B0-----:R-:W-:Y:S02]  /*1ad0*/  HFMA2 R17, R41, R8.reuse, RZ.H0_H0 ;  /* 0x0000000829117231 */ /* 0x081fe400000400ff */
[-C--:B------:R-:W-:Y:S02]  /*1ae0*/  HFMA2 R16, R32, R8.reuse, RZ ;  /* 0x0000000820107231 */ /* 0x080fe400000000ff */
[----:B------:R-:W-:-:S02]  /*1af0*/  HFMA2 R19, R43, R8, RZ.H0_H0 ;  /* 0x000000082b137231 */ /* 0x000fc400000400ff */
[----:B------:R-:W-:Y:S02]  /*1b00*/  HFMA2 R18, R35, R8, RZ ;  /* 0x0000000823127231 */ /* 0x000fe400000000ff */
[----:B------:R-:W-:Y:S02]  /*1b10*/  HFMA2 R8, R42, R9, R17 ;  /* 0x000000092a087231 */ /* 0x000fe40000000011 */
[----:B------:R-:W-:Y:S02]  /*1b20*/  HFMA2 R66, R23, R79, R66 ;  /* 0x0000004f17427231 */ /* 0x000fe40000000042 */
[----:B------:R-:W-:Y:S02]  /*1b30*/  HFMA2 R63, R39, R78, R63 ;  /* 0x0000004e273f7231 */ /* 0x000fe4000000003f */
[----:B------:R-:W-:Y:S02]  /*1b40*/  HFMA2 R64, R22, R80, R64 ;  /* 0x0000005016407231 */ /* 0x000fe40000000040 */
[----:B------:R-:W-:-:S02]  /*1b50*/  HFMA2 R8, R45, R10, R8 ;  /* 0x0000000a2d087231 */ /* 0x000fc40000000008 */
[-C--:B------:R-:W-:Y:S02]  /*1b60*/  HFMA2 R22, R40, R9.reuse, R16 ;  /* 0x0000000928167231 */ /* 0x080fe40000000010 */
[-C--:B------:R-:W-:Y:S02]  /*1b70*/  HFMA2 R23, R34, R9.reuse, R18 ;  /* 0x0000000922177231 */ /* 0x080fe40000000012 */
[----:B------:R-:W-:Y:S02]  /*1b80*/  HFMA2 R9, R33, R9, R19 ;  /* 0x0000000921097231 */ /* 0x000fe40000000013 */
[----:B------:R-:W0:Y:S01]  /*1b90*/  LDS.128 R16, [UR6+0x400] ;  /* 0x00040006ff107984 */ /* 0x000e220008000c00 */
[----:B------:R-:W-:Y:S02]  /*1ba0*/  HFMA2 R8, R29, R11, R8 ;  /* 0x0000000b1d087231 */ /* 0x000fe40000000008 */
[-C--:B------:R-:W-:Y:S02]  /*1bb0*/  HFMA2 R22, R44, R10.reuse, R22 ;  /* 0x0000000a2c167231 */ /* 0x080fe40000000016 */
[----:B------:R-:W-:-:S02]  /*1bc0*/  HFMA2 R9, R47, R10, R9 ;  /* 0x0000000a2f097231 */ /* 0x000fc40000000009 */
[----:B------:R-:W-:Y:S02]  /*1bd0*/  HFMA2 R23, R46, R10, R23 ;  /* 0x0000000a2e177231 */ /* 0x000fe40000000017 */
[----:B------:R-:W-:Y:S02]  /*1be0*/  HFMA2 R69, R8, R81, R69 ;  /* 0x0000005108457231 */ /* 0x000fe40000000045 */
[-C--:B------:R-:W-:Y:S02]  /*1bf0*/  HFMA2 R39, R31, R11.reuse, R9 ;  /* 0x0000000b1f277231 */ /* 0x080fe40000000009 */
[-C--:B------:R-:W-:Y:S02]  /*1c00*/  HFMA2 R22, R28, R11.reuse, R22 ;  /* 0x0000000b1c167231 */ /* 0x080fe40000000016 */
[----:B------:R-:W-:Y:S02]  /*1c10*/  HFMA2 R67, R39, R78, R67 ;  /* 0x0000004e27437231 */ /* 0x000fe40000000043 */
[----:B------:R-:W-:-:S02]  /*1c20*/  HFMA2 R23, R30, R11, R23 ;  /* 0x0000000b1e177231 */ /* 0x000fc40000000017 */
[-C--:B-1----:R-:W-:Y:S02]  /*1c30*/  HFMA2 R9, R41, R12.reuse, RZ.H0_H0 ;  /* 0x0000000c29097231 */ /* 0x082fe400000400ff */
[-C--:B------:R-:W-:Y:S02]  /*1c40*/  HFMA2 R8, R32, R12.reuse, RZ ;  /* 0x0000000c20087231 */ /* 0x080fe400000000ff */
[-C--:B------:R-:W-:Y:S02]  /*1c50*/  HFMA2 R11, R43, R12.reuse, RZ.H0_H0 ;  /* 0x0000000c2b0b7231 */ /* 0x080fe400000400ff */
[----:B------:R-:W-:Y:S02]  /*1c60*/  HFMA2 R10, R35, R12, RZ ;  /* 0x0000000c230a7231 */ /* 0x000fe400000000ff */
[----:B------:R-:W-:Y:S02]  /*1c70*/  HFMA2 R12, R42, R13, R9 ;  /* 0x0000000d2a0c7231 */ /* 0x000fe40000000009 */
[----:B------:R-:W-:-:S02]  /*1c80*/  HFMA2 R68, R22, R80, R68 ;  /* 0x0000005016447231 */ /* 0x000fc40000000044 */
[----:B------:R-:W-:Y:S02]  /*1c90*/  HFMA2 R70, R23, R79, R70 ;  /* 0x0000004f17467231 */ /* 0x000fe40000000046 */
[----:B------:R-:W-:Y:S02]  /*1ca0*/  HFMA2 R12, R45, R14, R12 ;  /* 0x0000000e2d0c7231 */ /* 0x000fe4000000000c */
[-C--:B------:R-:W-:Y:S02]  /*1cb0*/  HFMA2 R22, R40, R13.reuse, R8 ;  /* 0x0000000d28167231 */ /* 0x080fe40000000008 */
[-C--:B------:R-:W-:Y:S02]  /*1cc0*/  HFMA2 R23, R34, R13.reuse, R10 ;  /* 0x0000000d22177231 */ /* 0x080fe4000000000a */
[----:B------:R-:W-:Y:S02]  /*1cd0*/  HFMA2 R13, R33, R13, R11 ;  /* 0x0000000d210d7231 */ /* 0x000fe4000000000b */
[----:B------:R-:W1:Y:S01]  /*1ce0*/  LDS.128 R8, [UR6+0x500] ;  /* 0x00050006ff087984 */ /* 0x000e620008000c00 */
[----:B------:R-:W-:-:S02]  /*1cf0*/  HFMA2 R12, R29, R15, R12 ;  /* 0x0000000f1d0c7231 */ /* 0x000fc4000000000c */
[-C--:B------:R-:W-:Y:S02]  /*1d00*/  HFMA2 R22, R44, R14.reuse, R22 ;  /* 0x0000000e2c167231 */ /* 0x080fe40000000016 */
[-C--:B------:R-:W-:Y:S02]  /*1d10*/  HFMA2 R13, R47, R14.reuse, R13 ;  /* 0x0000000e2f0d7231 */ /* 0x080fe4000000000d */
[----:B------:R-:W-:Y:S02]  /*1d20*/  HFMA2 R23, R46, R14, R23 ;  /* 0x0000000e2e177231 */ /* 0x000fe40000000017 */
[----:B------:R-:W-:Y:S02]  /*1d30*/  HFMA2 R61, R12, R81, R61 ;  /* 0x000000510c3d7231 */ /* 0x000fe4000000003d */
[-C--:B------:R-:W-:Y:S02]  /*1d40*/  HFMA2 R39, R31, R15.reuse, R13 ;  /* 0x0000000f1f277231 */ /* 0x080fe4000000000d */
[----:B------:R-:W-:-:S02]  /*1d50*/  HFMA2 R22, R28, R15, R22 ;  /* 0x0000000f1c167231 */ /* 0x000fc40000000016 */
[----:B0-----:R-:W-:Y:S02]  /*1d60*/  HFMA2 R13, R41, R16, RZ.H0_H0 ;  /* 0x00000010290d7231 */ /* 0x001fe400000400ff */
[----:B------:R-:W-:Y:S02]  /*1d70*/  HFMA2 R23, R30, R15, R23 ;  /* 0x0000000f1e177231 */ /* 0x000fe40000000017 */
[----:B------:R-:W-:Y:S02]  /*1d80*/  HFMA2 R59, R39, R78, R59 ;  /* 0x0000004e273b7231 */ /* 0x000fe4000000003b */
[-C--:B------:R-:W-:Y:S02]  /*1d90*/  HFMA2 R12, R32, R16.reuse, RZ ;  /* 0x00000010200c7231 */ /* 0x080fe400000000ff */
[----:B------:R-:W-:Y:S02]  /*1da0*/  HFMA2 R13, R42, R17, R13 ;  /* 0x000000112a0d7231 */ /* 0x000fe4000000000d */
[----:B------:R-:W-:-:S02]  /*1db0*/  HFMA2 R14, R35, R16, RZ ;  /* 0x00000010230e7231 */ /* 0x000fc400000000ff */
[----:B------:R-:W-:Y:S02]  /*1dc0*/  HFMA2 R16, R43, R16, RZ.H0_H0 ;  /* 0x000000102b107231 */ /* 0x000fe400000400ff */
[----:B------:R-:W-:Y:S02]  /*1dd0*/  HFMA2 R62, R22, R80, R62 ;  /* 0x00000050163e7231 */ /* 0x000fe4000000003e */
[----:B------:R-:W-:Y:S02]  /*1de0*/  HFMA2 R60, R23, R79, R60 ;  /* 0x0000004f173c7231 */ /* 0x000fe4000000003c */
[-C--:B------:R-:W-:Y:S02]  /*1df0*/  HFMA2 R22, R40, R17.reuse, R12 ;  /* 0x0000001128167231 */ /* 0x080fe4000000000c */
[-C--:B------:R-:W-:Y:S02]  /*1e00*/  HFMA2 R23, R34, R17.reuse, R14 ;  /* 0x0000001122177231 */ /* 0x080fe4000000000e */
[----:B------:R-:W-:-:S02]  /*1e10*/  HFMA2 R17, R33, R17, R16 ;  /* 0x0000001121117231 */ /* 0x000fc40000000010 */
[-C--:B------:R-:W-:Y:S02]  /*1e20*/  HFMA2 R16, R45, R18.reuse, R13 ;  /* 0x000000122d107231 */ /* 0x080fe4000000000d */
[-C--:B------:R-:W-:Y:S02]  /*1e30*/  HFMA2 R17, R47, R18.reuse, R17 ;  /* 0x000000122f117231 */ /* 0x080fe40000000011 */
[-C--:B------:R-:W-:Y:S02]  /*1e40*/  HFMA2 R22, R44, R18.reuse, R22 ;  /* 0x000000122c167231 */ /* 0x080fe40000000016 */
[-C--:B------:R-:W-:Y:S02]  /*1e50*/  HFMA2 R36, R29, R19.reuse, R16 ;  /* 0x000000131d247231 */ /* 0x080fe40000000010 */
[----:B------:R-:W-:Y:S01]  /*1e60*/  HFMA2 R23, R46, R18, R23 ;  /* 0x000000122e177231 */ /* 0x000fe20000000017 */
[----:B------:R-:W0:Y:S01]  /*1e70*/  LDS.128 R12, [UR6+0x600] ;  /* 0x00060006ff0c7984 */ /* 0x000e220008000c00 */
[----:B------:R-:W-:-:S02]  /*1e80*/  HFMA2 R37, R31, R19, R17 ;  /* 0x000000131f257231 */ /* 0x000fc40000000011 */
[----:B------:R-:W-:Y:S02]  /*1e90*/  HFMA2 R36, R36, R81, R72 ;  /* 0x0000005124247231 */ /* 0x000fe40000000048 */
[-C--:B------:R-:W-:Y:S02]  /*1ea0*/  HFMA2 R22, R28, R19.reuse, R22 ;  /* 0x000000131c167231 */ /* 0x080fe40000000016 */
[-C--:B-1----:R-:W-:Y:S02]  /*1eb0*/  HFMA2 R17, R41, R8.reuse, RZ.H0_H0 ;  /* 0x0000000829117231 */ /* 0x082fe400000400ff */
[----:B------:R-:W-:Y:S02]  /*1ec0*/  HFMA2 R23, R30, R19, R23 ;  /* 0x000000131e177231 */ /* 0x000fe40000000017 */
[-C--:B------:R-:W-:Y:S02]  /*1ed0*/  HFMA2 R19, R43, R8.reuse, RZ.H0_H0 ;  /* 0x000000082b137231 */ /* 0x080fe400000400ff */
[----:B------:R-:W-:-:S02]  /*1ee0*/  HFMA2 R16, R32, R8, RZ ;  /* 0x0000000820107231 */ /* 0x000fc400000000ff */
[----:B------:R-:W-:Y:S02]  /*1ef0*/  HFMA2 R37, R37, R78, R74 ;  /* 0x0000004e25257231 */ /* 0x000fe4000000004a */
[----:B------:R-:W-:Y:S02]  /*1f00*/  HFMA2 R18, R35, R8, RZ ;  /* 0x0000000823127231 */ /* 0x000fe400000000ff */
[----:B------:R-:W-:Y:S02]  /*1f10*/  HFMA2 R8, R42, R9, R17 ;  /* 0x000000092a087231 */ /* 0x000fe40000000011 */
[----:B------:R-:W-:Y:S02]  /*1f20*/  HFMA2 R39, R22, R80, R71 ;  /* 0x0000005016277231 */ /* 0x000fe40000000047 */
[----:B------:R-:W-:Y:S02]  /*1f30*/  HFMA2 R38, R23, R79, R73 ;  /* 0x0000004f17267231 */ /* 0x000fe40000000049 */
[----:B------:R-:W-:-:S02]  /*1f40*/  HFMA2 R8, R45, R10, R8 ;  /* 0x0000000a2d087231 */ /* 0x000fc40000000008 */
[-C--:B------:R-:W-:Y:S02]  /*1f50*/  HFMA2 R22, R40, R9.reuse, R16 ;  /* 0x0000000928167231 */ /* 0x080fe40000000010 */
[-C--:B------:R-:W-:Y:S02]  /*1f60*/  HFMA2 R23, R34, R9.reuse, R18 ;  /* 0x0000000922177231 */ /* 0x080fe40000000012 */
[----:B------:R-:W-:Y:S02]  /*1f70*/  HFMA2 R9, R33, R9, R19 ;  /* 0x0000000921097231 */ /* 0x000fe40000000013 */
[----:B------:R-:W1:Y:S01]  /*1f80*/  LDS.128 R16, [UR6+0x700] ;  /* 0x00070006ff107984 */ /* 0x000e620008000c00 */
        /* <DEDUP_REMOVED lines=9> */
[----:B0-----:R-:W-:Y:S02]  /*2020*/  HFMA2 R11, R32, R12, RZ ;  /* 0x0000000c200b7231 */ /* 0x001fe400000000ff */
[----:B------:R-:W-:Y:S02]  /*2030*/  HFMA2 R7, R22, R80, R7 ;  /* 0x0000005016077231 */ /* 0x000fe40000000007 */
[----:B------:R-:W-:Y:S02]  /*2040*/  HFMA2 R9, R9, R79, R53 ;  /* 0x0000004f09097231 */ /* 0x000fe40000000035 */
[-C--:B------:R-:W-:Y:S02]  /*2050*/  HFMA2 R52, R41, R12.reuse, RZ.H0_H0 ;  /* 0x0000000c29347231 */ /* 0x080fe400000400ff */
[----:B------:R-:W-:Y:S02]  /*2060*/  HFMA2 R53, R35, R12, RZ ;  /* 0x0000000c23357231 */ /* 0x000fe400000000ff */
[----:B------:R-:W-:-:S02]  /*2070*/  HFMA2 R11, R40, R13, R11 ;  /* 0x0000000d280b7231 */ /* 0x000fc4000000000b */
[----:B------:R-:W-:Y:S01]  /*2080*/  HFMA2 R12, R43, R12, RZ.H0_H0 ;  /* 0x0000000c2b0c7231 */ /* 0x000fe200000400ff */
[----:B------:R0:W2:Y:S01]  /*2090*/  LDG.E.128.CONSTANT R20, desc[UR10][R92.64] ;  /* 0x0000000a5c147981 */ /* 0x0000a2000c1e9d00 */
[-C--:B------:R-:W-:Y:S02]  /*20a0*/  HFMA2 R52, R42, R13.reuse, R52 ;  /* 0x0000000d2a347231 */ /* 0x080fe40000000034 */
[-C--:B------:R-:W-:Y:S02]  /*20b0*/  HFMA2 R12, R33, R13.reuse, R12 ;  /* 0x0000000d210c7231 */ /* 0x080fe4000000000c */
[----:B------:R-:W-:Y:S02]  /*20c0*/  HFMA2 R53, R34, R13, R53 ;  /* 0x0000000d22357231 */ /* 0x000fe40000000035 */
[-C--:B------:R-:W-:Y:S02]  /*20d0*/  HFMA2 R52, R45, R14.reuse, R52 ;  /* 0x0000000e2d347231 */ /* 0x080fe40000000034 */
[----:B------:R-:W-:-:S02]  /*20e0*/  HFMA2 R11, R44, R14, R11 ;  /* 0x0000000e2c0b7231 */ /* 0x000fc4000000000b */
[----:B0-----:R-:W-:-:S04]  /*20f0*/  IMAD.WIDE R92, R0, 0x4, R92 ;  /* 0x00000004005c7825 */ /* 0x001fc800078e025c */
[-C--:B-1----:R-:W-:Y:S02]  /*2100*/  HFMA2 R32, R32, R16.reuse, RZ ;  /* 0x0000001020207231 */ /* 0x082fe400000000ff */
[-C--:B------:R-:W-:Y:S02]  /*2110*/  HFMA2 R41, R41, R16.reuse, RZ.H0_H0 ;  /* 0x0000001029297231 */ /* 0x080fe400000400ff */
[-C--:B------:R-:W-:Y:S02]  /*2120*/  HFMA2 R35, R35, R16.reuse, RZ ;  /* 0x0000001023237231 */ /* 0x080fe400000000ff */
[----:B------:R-:W-:Y:S02]  /*2130*/  HFMA2 R16, R43, R16, RZ.H0_H0 ;  /* 0x000000102b107231 */ /* 0x000fe400000400ff */
[-C--:B------:R-:W-:Y:S02]  /*2140*/  HFMA2 R53, R46, R14.reuse, R53 ;  /* 0x0000000e2e357231 */ /* 0x080fe40000000035 */
[----:B------:R-:W-:-:S02]  /*2150*/  HFMA2 R14, R47, R14, R12 ;  /* 0x0000000e2f0e7231 */ /* 0x000fc4000000000c */
[-C--:B------:R-:W-:Y:S02]  /*2160*/  HFMA2 R11, R28, R15.reuse, R11 ;  /* 0x0000000f1c0b7231 */ /* 0x080fe4000000000b */
[----:B------:R-:W-:Y:S02]  /*2170*/  HFMA2 R12, R29, R15, R52 ;  /* 0x0000000f1d0c7231 */ /* 0x000fe40000000034 */
[----:B------:R-:W-:Y:S02]  /*2180*/  HFMA2 R32, R40, R17, R32 ;  /* 0x0000001128207231 */ /* 0x000fe40000000020 */
[----:B------:R-:W-:Y:S02]  /*2190*/  HFMA2 R14, R31, R15, R14 ;  /* 0x0000000f1f0e7231 */ /* 0x000fe4000000000e */
[-C--:B------:R-:W-:Y:S02]  /*21a0*/  HFMA2 R35, R34, R17.reuse, R35 ;  /* 0x0000001122237231 */ /* 0x080fe40000000023 */
[----:B------:R-:W-:-:S02]  /*21b0*/  HFMA2 R16, R33, R17, R16 ;  /* 0x0000001121107231 */ /* 0x000fc40000000010 */
[----:B------:R-:W-:Y:S02]  /*21c0*/  HFMA2 R13, R30, R15, R53 ;  /* 0x0000000f1e0d7231 */ /* 0x000fe40000000035 */
[----:B------:R-:W-:Y:S01]  /*21d0*/  HFMA2 R41, R42, R17, R41 ;  /* 0x000000112a297231 */ /* 0x000fe20000000029 */
[----:B-----5:R-:W-:Y:S01]  /*21e0*/  LOP3.LUT R42, R27, 0xf000f0, RZ, 0xc0, !PT ;  /* 0x00f000f01b2a7812 */ /* 0x020fe200078ec0ff */
[-C--:B------:R-:W-:Y:S02]  /*21f0*/  HFMA2 R16, R47, R18.reuse, R16 ;  /* 0x000000122f107231 */ /* 0x080fe40000000010 */
[-C--:B------:R-:W-:Y:S02]  /*2200*/  HFMA2 R44, R44, R18.reuse, R32 ;  /* 0x000000122c2c7231 */ /* 0x080fe40000000020 */
[-C--:B------:R-:W-:Y:S02]  /*2210*/  HFMA2 R41, R45, R18.reuse, R41 ;  /* 0x000000122d297231 */ /* 0x080fe40000000029 */
[----:B------:R-:W-:-:S02]  /*2220*/  HFMA2 R15, R46, R18, R35 ;  /* 0x000000122e0f7231 */ /* 0x000fc40000000023 */
[----:B------:R-:W-:Y:S01]  /*2230*/  HFMA2 R14, R14, R78, R48 ;  /* 0x0000004e0e0e7231 */ /* 0x000fe20000000030 */
[----:B------:R-:W0:Y:S01]  /*2240*/  LDS.128 R32, [UR6+0x10] ;  /* 0x00001006ff207984 */ /* 0x000e220008000c00 */
[----:B------:R-:W-:Y:S01]  /*2250*/  HFMA2 R45, R29, R19, R41 ;  /* 0x000000131d2d7231 */ /* 0x000fe20000000029 */
[----:B------:R-:W-:Y:S01]  /*2260*/  SHF.R.U32.HI R48, RZ, 0x8, R24 ;  /* 0x00000008ff307819 */ /* 0x000fe20000011618 */
[----:B------:R-:W-:Y:S01]  /*2270*/  HFMA2 R13, R13, R79, R49 ;  /* 0x0000004f0d0d7231 */ /* 0x000fe20000000031 */
[----:B------:R-:W-:Y:S01]  /*2280*/  LOP3.LUT R41, R27, 0xf000f, RZ, 0xc0, !PT ;  /* 0x000f000f1b297812 */ /* 0x000fe200078ec0ff */
[----:B------:R-:W-:Y:S02]  /*2290*/  HFMA2 R40, R28, R19, R44 ;  /* 0x000000131c287231 */ /* 0x000fe4000000002c */
[----:B------:R-:W-:-:S04]  /*22a0*/  IMAD.WIDE R28, R0, 0x4, R92 ;  /* 0x00000004001c7825 */ /* 0x000fc800078e025c */
[-C--:B------:R-:W-:Y:S01]  /*22b0*/  HFMA2 R44, R31, R19.reuse, R16 ;  /* 0x000000131f2c7231 */ /* 0x080fe20000000010 */
[----:B------:R-:W-:Y:S01]  /*22c0*/  LOP3.LUT R31, R26, 0xf000f, RZ, 0xc0, !PT ;  /* 0x000f000f1a1f7812 */ /* 0x000fe200078ec0ff */
[----:B------:R-:W-:Y:S01]  /*22d0*/  HFMA2 R15, R30, R19, R15 ;  /* 0x000000131e0f7231 */ /* 0x000fe2000000000f */
[C---:B------:R-:W-:Y:S01]  /*22e0*/  LOP3.LUT R19, R24.reuse, 0xf000f, RZ, 0xc0, !PT ;  /* 0x000f000f18137812 */ /* 0x040fe200078ec0ff */
[-C--:B------:R-:W-:Y:S01]  /*22f0*/  HFMA2 R18, R45, R81.reuse, R90 ;  /* 0x000000512d127231 */ /* 0x080fe2000000005a */
[----:B------:R-:W-:Y:S01]  /*2300*/  MOV R87, R28 ;  /* 0x0000001c00577202 */ /* 0x000fe20000000f00 */
[----:B------:R-:W-:Y:S01]  /*2310*/  HFMA2 R16, R40, R80, R91 ;  /* 0x0000005028107231 */ /* 0x000fe2000000005b */
[----:B------:R-:W-:Y:S01]  /*2320*/  LOP3.LUT R28, R24, 0xf000f0, RZ, 0xc0, !PT ;  /* 0x00f000f0181c7812 */ /* 0x000fe200078ec0ff */
[----:B------:R-:W-:Y:S01]  /*2330*/  HFMA2 R17, R44, R78, R88 ;  /* 0x0000004e2c117231 */ /* 0x000fe20000000058 */
[----:B------:R-:W-:Y:S01]  /*2340*/  LOP3.LUT R31, R31, 0x64006400, RZ, 0xfc, !PT ;  /* 0x640064001f1f7812 */ /* 0x000fe200078efcff */
[----:B------:R-:W-:Y:S01]  /*2350*/  HFMA2 R11, R11, R80, R51 ;  /* 0x000000500b0b7231 */ /* 0x000fe20000000033 */
[----:B------:R-:W-:Y:S01]  /*2360*/  LOP3.LUT R40, R26, 0xf000f0, RZ, 0xc0, !PT ;  /* 0x00f000f01a287812 */ /* 0x000fe200078ec0ff */
[----:B------:R-:W-:Y:S01]  /*2370*/  HFMA2 R12, R12, R81, R50 ;  /* 0x000000510c0c7231 */ /* 0x000fe20000000032 */
[----:B------:R-:W-:Y:S01]  /*2380*/  LOP3.LUT R24, R19, 0x64006400, RZ, 0xfc, !PT ;  /* 0x6400640013187812 */ /* 0x000fe200078efcff */
[----:B------:R-:W-:Y:S01]  /*2390*/  HFMA2 R15, R15, R79, R89 ;  /* 0x0000004f0f0f7231 */ /* 0x000fe20000000059 */
[----:B------:R-:W-:-:S02]  /*23a0*/  MOV R86, R29 ;  /* 0x0000001d00567202 */ /* 0x000fc40000000f00 */
[----:B------:R-:W-:Y:S01]  /*23b0*/  LOP3.LUT R29, R25, 0xf000f, RZ, 0xc0, !PT ;  /* 0x000f000f191d7812 */ /* 0x000fe200078ec0ff */
[----:B------:R-:W-:Y:S01]  /*23c0*/  HADD2 R19, R24, R77 ;  /* 0x0000004d18137230 */ /* 0x000fe20000000000 */
[----:B------:R-:W-:Y:S02]  /*23d0*/  LOP3.LUT R45, R28, 0x64006400, RZ, 0xfc, !PT ;  /* 0x640064001c2d7812 */ /* 0x000fe400078efcff */
[----:B------:R-:W-:Y:S01]  /*23e0*/  LOP3.LUT R28, R40, 0x64006400, RZ, 0xfc, !PT ;  /* 0x64006400281c7812 */ /* 0x000fe200078efcff */
[----:B------:R-:W-:Y:S01]  /*23f0*/  HFMA2 R40, R31, 1, 1, R4 ;  /* 0x3c003c001f287831 */ /* 0x000fe20000000004 */
[----:B------:R-:W-:Y:S02]  /*2400*/  SHF.R.U32.HI R47, RZ, 0x8, R26 ;  /* 0x00000008ff2f7819 */ /* 0x000fe4000001161a */
[----:B------:R-:W-:Y:S01]  /*2410*/  LOP3.LUT R26, R29, 0x64006400, RZ, 0xfc, !PT ;  /* 0x640064001d1a7812 */ /* 0x000fe200078efcff */
[----:B------:R-:W-:Y:S01]  /*2420*/  HFMA2 R45, R45, 0.0625, 0.0625, R76 ;  /* 0x2c002c002d2d7831 */ /* 0x000fe2000000004c */
[----:B------:R-:W-:Y:S01]  /*2430*/  LOP3.LUT R30, R25, 0xf000f0, RZ, 0xc0, !PT ;  /* 0x00f000f0191e7812 */ /* 0x000fe200078ec0ff */
[----:B------:R-:W-:Y:S01]  /*2440*/  HFMA2 R43, R28, 0.0625, 0.0625, R5 ;  /* 0x2c002c001c2b7831 */ /* 0x000fe20000000005 */
[----:B------:R-:W-:Y:S01]  /*2450*/  LOP3.LUT R29, R41, 0x64006400, RZ, 0xfc, !PT ;  /* 0x64006400291d7812 */ /* 0x000fe200078efcff */
[----:B------:R-:W-:Y:S01]  /*2460*/  HADD2 R41, R26, R75 ;  /* 0x0000004b1a297230 */ /* 0x000fe20000000000 */
[----:B------:R-:W-:Y:S01]  /*2470*/  LOP3.LUT R30, R30, 0x64006400, RZ, 0xfc, !PT ;  /* 0x640064001e1e7812 */ /* 0x000fe200078efcff */
[----:B0-----:R-:W-:Y:S01]  /*2480*/  HFMA2 R24, R19, R32, RZ ;  /* 0x0000002013187231 */ /* 0x001fe200000000ff */
[----:B------:R-:W-:Y:S01]  /*2490*/  LOP3.LUT R49, R42, 0x64006400, RZ, 0xfc, !PT ;  /* 0x640064002a317812 */ /* 0x000fe200078efcff */
[----:B------:R-:W-:-:S02]  /*24a0*/  HADD2 R46, R29, R6 ;  /* 0x000000061d2e7230 */ /* 0x000fc40000000000 */
[-C--:B------:R-:W-:Y:S02]  /*24b0*/  HFMA2 R28, R40, R32.reuse, RZ ;  /* 0x00000020281c7231 */ /* 0x080fe400000000ff */
[----:B------:R-:W-:Y:S01]  /*24c0*/  HFMA2 R44, R30, 0.0625, 0.0625, R3 ;  /* 0x2c002c001e2c7831 */ /* 0x000fe20000000003 */
[----:B------:R-:W-:Y:S01]  /*24d0*/  SHF.R.U32.HI R25, RZ, 0x8, R25 ;  /* 0x00000008ff197819 */ /* 0x000fe20000011619 */
[-C--:B------:R-:W-:Y:S01]  /*24e0*/  HFMA2 R26, R41, R32.reuse, RZ.H0_H0 ;  /* 0x00000020291a7231 */ /* 0x080fe200000400ff */
[----:B------:R-:W-:Y:S01]  /*24f0*/  SHF.R.U32.HI R27, RZ, 0x8, R27 ;  /* 0x00000008ff1b7819 */ /* 0x000fe2000001161b */
[----:B------:R-:W-:Y:S02]  /*2500*/  HFMA2 R29, R46, R32, RZ.H0_H0 ;  /* 0x000000202e1d7231 */ /* 0x000fe400000400ff */
[----:B------:R-:W-:Y:S02]  /*2510*/  HFMA2 R32, R45, R33, R24 ;  /* 0x000000212d207231 */ /* 0x000fe40000000018 */
[----:B------:R-:W-:-:S02]  /*2520*/  HFMA2 R42, R49, 0.0625, 0.0625, R2 ;  /* 0x2c002c00312a7831 */ /* 0x000fc40000000002 */
[-C--:B------:R-:W-:Y:S02]  /*2530*/  HFMA2 R24, R43, R33.reuse, R28 ;  /* 0x000000212b187231 */ /* 0x080fe4000000001c */
[-C--:B------:R-:W-:Y:S01]  /*2540*/  HFMA2 R26, R44, R33.reuse, R26 ;  /* 0x000000212c1a7231 */ /* 0x080fe2000000001a */
[C---:B------:R-:W-:Y:S01]  /*2550*/  LOP3.LUT R49, R48.reuse, 0xf000f, RZ, 0xc0, !PT ;  /* 0x000f000f30317812 */ /* 0x040fe200078ec0ff */
[----:B------:R-:W-:Y:S01]  /*2560*/  HFMA2 R33, R42, R33, R29 ;  /* 0x000000212a217231 */ /* 0x000fe2000000001d */
[----:B------:R-:W-:Y:S01]  /*2570*/  LOP3.LUT R48, R48, 0xf000f0, RZ, 0xc0, !PT ;  /* 0x00f000f030307812 */ /* 0x000fe200078ec0ff */
[----:B------:R-:W0:Y:S01]  /*2580*/  LDS.128 R28, [UR6+0x110] ;  /* 0x00011006ff1c7984 */ /* 0x000e220008000c00 */
[----:B------:R-:W-:Y:S02]  /*2590*/  LOP3.LUT R51, R25, 0xf000f, RZ, 0xc0, !PT ;  /* 0x000f000f19337812 */ /* 0x000fe400078ec0ff */
[----:B------:R-:W-:Y:S02]  /*25a0*/  LOP3.LUT R50, R49, 0x64006400, RZ, 0xfc, !PT ;  /* 0x6400640031327812 */ /* 0x000fe400078efcff */
[----:B------:R-:W-:-:S02]  /*25b0*/  LOP3.LUT R52, R25, 0xf000f0, RZ, 0xc0, !PT ;  /* 0x00f000f019347812 */ /* 0x000fc400078ec0ff */
[----:B------:R-:W-:Y:S01]  /*25c0*/  LOP3.LUT R25, R48, 0x64006400, RZ, 0xfc, !PT ;  /* 0x6400640030197812 */ /* 0x000fe200078efcff */
[----:B------:R-:W-:Y:S01]  /*25d0*/  HADD2 R50, R50, R77 ;  /* 0x0000004d32327230 */ /* 0x000fe20000000000 */
[----:B------:R-:W-:Y:S02]  /*25e0*/  LOP3.LUT R48, R51, 0x64006400, RZ, 0xfc, !PT ;  /* 0x6400640033307812 */ /* 0x000fe400078efcff */
[C---:B------:R-:W-:Y:S02]  /*25f0*/  LOP3.LUT R53, R47.reuse, 0xf000f, RZ, 0xc0, !PT ;  /* 0x000f000f2f357812 */ /* 0x040fe400078ec0ff */
[----:B------:R-:W-:Y:S01]  /*2600*/  LOP3.LUT R72, R47, 0xf000f0, RZ, 0xc0, !PT ;  /* 0x00f000f02f487812 */ /* 0x000fe200078ec0ff */
[----:B------:R-:W-:Y:S01]  /*2610*/  HFMA2 R32, R50, R34, R32 ;  /* 0x0000002232207231 */ /* 0x000fe20000000020 */
[----:B------:R-:W-:Y:S01]  /*2620*/  LOP3.LUT R47, R27, 0xf000f, RZ, 0xc0, !PT ;  /* 0x000f000f1b2f7812 */ /* 0x000fe200078ec0ff */
[----:B------:R-:W-:Y:S01]  /*2630*/  HFMA2 R49, R48, 1, 1, R75 ;  /* 0x3c003c0030317831 */ /* 0x000fe2000000004b */
[----:B------:R-:W-:Y:S01]  /*2640*/  LOP3.LUT R53, R53, 0x64006400, RZ, 0xfc, !PT ;  /* 0x6400640035357812 */ /* 0x000fe200078efcff */
[----:B------:R-:W-:Y:S01]  /*2650*/  HFMA2 R54, R25, 0.0625, 0.0625, R76 ;  /* 0x2c002c0019367831 */ /* 0x000fe2000000004c */
[----:B------:R-:W-:-:S02]  /*2660*/  LOP3.LUT R47, R47, 0x64006400, RZ, 0xfc, !PT ;  /* 0x640064002f2f7812 */ /* 0x000fc400078efcff */
[----:B------:R-:W-:Y:S01]  /*2670*/  LOP3.LUT R27, R27, 0xf000f0, RZ, 0xc0, !PT ;  /* 0x00f000f01b1b7812 */ /* 0x000fe200078ec0ff */
[----:B------:R-:W-:Y:S01]  /*2680*/  HADD2 R48, R53, R4 ;  /* 0x0000000435307230 */ /* 0x000fe20000000000 */
[----:B------:R-:W-:Y:S01]  /*2690*/  LOP3.LUT R52, R52, 0x64006400, RZ, 0xfc, !PT ;  /* 0x6400640034347812 */ /* 0x000fe200078efcff */
[----:B------:R-:W-:Y:S02]  /*26a0*/  HFMA2 R47, R47, 1, 1, R6 ;  /* 0x3c003c002f2f7831 */ /* 0x000fe40000000006 */
[-C--:B------:R-:W-:Y:S02]  /*26b0*/  HFMA2 R71, R49, R34.reuse, R26 ;  /* 0x0000002231477231 */ /* 0x080fe4000000001a */
[----:B------:R-:W-:Y:S01]  /*26c0*/  HFMA2 R32, R54, R35, R32 ;  /* 0x0000002336207231 */ /* 0x000fe20000000020 */
[----:B------:R-:W-:Y:S01]  /*26d0*/  LOP3.LUT R51, R27, 0x64006400, RZ, 0xfc, !PT ;  /* 0x640064001b337812 */ /* 0x000fe200078efcff */
[----:B------:R-:W-:Y:S01]  /*26e0*/  HFMA2 R73, R48, R34, R24 ;  /* 0x0000002230497231 */ /* 0x000fe20000000018 */
[----:B------:R-:W-:Y:S01]  /*26f0*/  LOP3.LUT R72, R72, 0x64006400, RZ, 0xfc, !PT ;  /* 0x6400640048487812 */ /* 0x000fe200078efcff */
[----:B------:R-:W1:Y:S01]  /*2700*/  LDS.128 R24, [UR6+0x210] ;  /* 0x00021006ff187984 */ /* 0x000e620008000c00 */
[----:B------:R-:W-:-:S02]  /*2710*/  HFMA2 R53, R52, 0.0625, 0.0625, R3 ;  /* 0x2c002c0034357831 */ /* 0x000fc40000000003 */
[----:B------:R-:W-:Y:S02]  /*2720*/  HFMA2 R51, R51, 0.0625, 0.0625, R2 ;  /* 0x2c002c0033337831 */ /* 0x000fe40000000002 */
[----:B------:R-:W-:Y:S02]  /*2730*/  HFMA2 R57, R32, R80, R57 ;  /* 0x0000005020397231 */ /* 0x000fe40000000039 */
[----:B------:R-:W-:Y:S02]  /*2740*/  HFMA2 R33, R47, R34, R33 ;  /* 0x000000222f217231 */ /* 0x000fe40000000021 */
[----:B------:R-:W-:Y:S02]  /*2750*/  HFMA2 R52, R72, 0.0625, 0.0625, R5 ;  /* 0x2c002c0048347831 */ /* 0x000fe40000000005 */
[----:B------:R-:W-:Y:S02]  /*2760*/  HFMA2 R71, R53, R35, R71 ;  /* 0x0000002335477231 */ /* 0x000fe40000000047 */
[----:B0-----:R-:W-:-:S02]  /*2770*/  HFMA2 R32, R19, R28, RZ ;  /* 0x0000001c13207231 */ /* 0x001fc400000000ff */
[----:B------:R-:W-:Y:S02]  /*2780*/  HFMA2 R33, R51, R35, R33 ;  /* 0x0000002333217231 */ /* 0x000fe40000000021 */
[----:B------:R-:W-:Y:S02]  /*2790*/  HFMA2 R34, R40, R28, RZ ;  /* 0x0000001c28227231 */ /* 0x000fe400000000ff */
[----:B------:R-:W-:Y:S02]  /*27a0*/  HFMA2 R58, R71, R81, R58 ;  /* 0x00000051473a7231 */ /* 0x000fe4000000003a */
[----:B------:R-:W-:Y:S02]  /*27b0*/  HFMA2 R55, R33, R78, R55 ;  /* 0x0000004e21377231 */ /* 0x000fe40000000037 */
[----:B------:R-:W-:Y:S02]  /*27c0*/  HFMA2 R73, R52, R35, R73 ;  /* 0x0000002334497231 */ /* 0x000fe40000000049 */
[----:B------:R-:W-:-:S02]  /*27d0*/  HFMA2 R33, R41, R28, RZ.H0_H0 ;  /* 0x0000001c29217231 */ /* 0x000fc400000400ff */
[-C--:B------:R-:W-:Y:S02]  /*27e0*/  HFMA2 R32, R45, R29.reuse, R32 ;  /* 0x0000001d2d207231 */ /* 0x080fe40000000020 */
[----:B------:R-:W-:Y:S02]  /*27f0*/  HFMA2 R28, R46, R28, RZ.H0_H0 ;  /* 0x0000001c2e1c7231 */ /* 0x000fe400000400ff */
[-C--:B------:R-:W-:Y:S02]  /*2800*/  HFMA2 R34, R43, R29.reuse, R34 ;  /* 0x0000001d2b227231 */ /* 0x080fe40000000022 */
[-C--:B------:R-:W-:Y:S02]  /*2810*/  HFMA2 R33, R44, R29.reuse, R33 ;  /* 0x0000001d2c217231 */ /* 0x080fe40000000021 */
[----:B------:R-:W-:Y:S02]  /*2820*/  HFMA2 R35, R42, R29, R28 ;  /* 0x0000001d2a237231 */ /* 0x000fe4000000001c */
[----:B------:R-:W-:-:S02]  /*2830*/  HFMA2 R56, R73, R79, R56 ;  /* 0x0000004f49387231 */ /* 0x000fc40000000038 */
[-C--:B------:R-:W-:Y:S02]  /*2840*/  HFMA2 R29, R49, R30.reuse, R33 ;  /* 0x0000001e311d7231 */ /* 0x080fe40000000021 */
[-C--:B------:R-:W-:Y:S02]  /*2850*/  HFMA2 R28, R50, R30.reuse, R32 ;  /* 0x0000001e321c7231 */ /* 0x080fe40000000020 */
[-C--:B------:R-:W-:Y:S02]  /*2860*/  HFMA2 R71, R48, R30.reuse, R34 ;  /* 0x0000001e30477231 */ /* 0x080fe40000000022 */
[----:B------:R-:W-:Y:S02]  /*2870*/  HFMA2 R30, R47, R30, R35 ;  /* 0x0000001e2f1e7231 */ /* 0x000fe40000000023 */
[----:B------:R-:W0:Y:S01]  /*2880*/  LDS.128 R32, [UR6+0x310] ;  /* 0x00031006ff207984 */ /* 0x000e220008000c00 */
[-C--:B------:R-:W-:Y:S02]  /*2890*/  HFMA2 R29, R53, R31.reuse, R29 ;  /* 0x0000001f351d7231 */ /* 0x080fe4000000001d */
[----:B------:R-:W-:-:S02]  /*28a0*/  HFMA2 R28, R54, R31, R28 ;  /* 0x0000001f361c7231 */ /* 0x000fc4000000001c */
[-C--:B------:R-:W-:Y:S02]  /*28b0*/  HFMA2 R30, R51, R31.reuse, R30 ;  /* 0x0000001f331e7231 */ /* 0x080fe4000000001e */
[----:B------:R-:W-:Y:S02]  /*28c0*/  HFMA2 R71, R52, R31, R71 ;  /* 0x0000001f34477231 */ /* 0x000fe40000000047 */
[----:B------:R-:W-:Y:S02]  /*28d0*/  HFMA2 R65, R29, R81, R65 ;  /* 0x000000511d417231 */ /* 0x000fe40000000041 */
[----:B------:R-:W-:Y:S02]  /*28e0*/  HFMA2 R63, R30, R78, R63 ;  /* 0x0000004e1e3f7231 */ /* 0x000fe4000000003f */
[-C--:B-1----:R-:W-:Y:S02]  /*28f0*/  HFMA2 R30, R40, R24.reuse, RZ ;  /* 0x00000018281e7231 */ /* 0x082fe400000000ff */
[----:B------:R-:W-:-:S02]  /*2900*/  HFMA2 R29, R41, R24, RZ.H0_H0 ;  /* 0x00000018291d7231 */ /* 0x000fc400000400ff */
[----:B------:R-:W-:Y:S02]  /*2910*/  HFMA2 R64, R28, R80, R64 ;  /* 0x000000501c407231 */ /* 0x000fe40000000040 */
[-C--:B------:R-:W-:Y:S02]  /*2920*/  HFMA2 R28, R19, R24.reuse, RZ ;  /* 0x00000018131c7231 */ /* 0x080fe400000000ff */
[----:B------:R-:W-:Y:S02]  /*2930*/  HFMA2 R24, R46, R24, RZ.H0_H0 ;  /* 0x000000182e187231 */ /* 0x000fe400000400ff */
[----:B------:R-:W-:Y:S02]  /*2940*/  HFMA2 R66, R71, R79, R66 ;  /* 0x0000004f47427231 */ /* 0x000fe40000000042 */
        /* <DEDUP_REMOVED lines=9> */
[----:B------:R-:W1:Y:S01]  /*29e0*/  LDS.128 R28, [UR6+0x410] ;  /* 0x00041006ff1c7984 */ /* 0x000e620008000c00 */
[-C--:B------:R-:W-:Y:S02]  /*29f0*/  HFMA2 R71, R52, R27.reuse, R71 ;  /* 0x0000001b34477231 */ /* 0x080fe40000000047 */
[----:B------:R-:W-:Y:S02]  /*2a00*/  HFMA2 R26, R51, R27, R26 ;  /* 0x0000001b331a7231 */ /* 0x000fe4000000001a */
[----:B------:R-:W-:Y:S02]  /*2a10*/  HFMA2 R69, R25, R81, R69 ;  /* 0x0000005119457231 */ /* 0x000fe40000000045 */
[----:B------:R-:W-:Y:S02]  /*2a20*/  HFMA2 R24, R54, R27, R24 ;  /* 0x0000001b36187231 */ /* 0x000fe40000000018 */
[----:B------:R-:W-:-:S02]  /*2a30*/  HFMA2 R67, R26, R78, R67 ;  /* 0x0000004e1a437231 */ /* 0x000fc40000000043 */
[-C--:B0-----:R-:W-:Y:S02]  /*2a40*/  HFMA2 R27, R40, R32.reuse, RZ ;  /* 0x00000020281b7231 */ /* 0x081fe400000000ff */
[----:B------:R-:W-:Y:S02]  /*2a50*/  HFMA2 R26, R41, R32, RZ.H0_H0 ;  /* 0x00000020291a7231 */ /* 0x000fe400000400ff */
[----:B------:R-:W-:Y:S02]  /*2a60*/  HFMA2 R70, R71, R79, R70 ;  /* 0x0000004f47467231 */ /* 0x000fe40000000046 */
[----:B------:R-:W-:Y:S02]  /*2a70*/  HFMA2 R26, R44, R33, R26 ;  /* 0x000000212c1a7231 */ /* 0x000fe4000000001a */
[----:B------:R-:W-:Y:S02]  /*2a80*/  HFMA2 R68, R24, R80, R68 ;  /* 0x0000005018447231 */ /* 0x000fe40000000044 */
[----:B------:R-:W-:-:S02]  /*2a90*/  HFMA2 R24, R19, R32, RZ ;  /* 0x0000002013187231 */ /* 0x000fc400000000ff */
[----:B------:R-:W-:Y:S02]  /*2aa0*/  HFMA2 R32, R46, R32, RZ.H0_H0 ;  /* 0x000000202e207231 */ /* 0x000fe400000400ff */
[-C--:B------:R-:W-:Y:S02]  /*2ab0*/  HFMA2 R25, R45, R33.reuse, R24 ;  /* 0x000000212d197231 */ /* 0x080fe40000000018 */
[-C--:B------:R-:W-:Y:S02]  /*2ac0*/  HFMA2 R24, R43, R33.reuse, R27 ;  /* 0x000000212b187231 */ /* 0x080fe4000000001b */
[----:B------:R-:W-:Y:S02]  /*2ad0*/  HFMA2 R27, R42, R33, R32 ;  /* 0x000000212a1b7231 */ /* 0x000fe40000000020 */
[-C--:B------:R-:W-:Y:S02]  /*2ae0*/  HFMA2 R33, R49, R34.reuse, R26 ;  /* 0x0000002231217231 */ /* 0x080fe4000000001a */
[----:B------:R-:W-:-:S02]  /*2af0*/  HFMA2 R32, R50, R34, R25 ;  /* 0x0000002232207231 */ /* 0x000fc40000000019 */
[----:B------:R-:W-:Y:S02]  /*2b00*/  HFMA2 R33, R53, R35, R33 ;  /* 0x0000002335217231 */ /* 0x000fe40000000021 */
[-C--:B------:R-:W-:Y:S02]  /*2b10*/  HFMA2 R71, R48, R34.reuse, R24 ;  /* 0x0000002230477231 */ /* 0x080fe40000000018 */
[----:B------:R-:W-:Y:S02]  /*2b20*/  HFMA2 R34, R47, R34, R27 ;  /* 0x000000222f227231 */ /* 0x000fe4000000001b */
[----:B------:R-:W0:Y:S01]  /*2b30*/  LDS.128 R24, [UR6+0x510] ;  /* 0x00051006ff187984 */ /* 0x000e220008000c00 */
[----:B------:R-:W-:Y:S02]  /*2b40*/  HFMA2 R61, R33, R81, R61 ;  /* 0x00000051213d7231 */ /* 0x000fe4000000003d */
[-C--:B------:R-:W-:Y:S02]  /*2b50*/  HFMA2 R32, R54, R35.reuse, R32 ;  /* 0x0000002336207231 */ /* 0x080fe40000000020 */
[----:B------:R-:W-:-:S02]  /*2b60*/  HFMA2 R34, R51, R35, R34 ;  /* 0x0000002333227231 */ /* 0x000fc40000000022 */
[----:B------:R-:W-:Y:S02]  /*2b70*/  HFMA2 R71, R52, R35, R71 ;  /* 0x0000002334477231 */ /* 0x000fe40000000047 */
[----:B-1----:R-:W-:Y:S02]  /*2b80*/  HFMA2 R33, R41, R28, RZ.H0_H0 ;  /* 0x0000001c29217231 */ /* 0x002fe400000400ff */
[----:B------:R-:W-:Y:S02]  /*2b90*/  HFMA2 R59, R34, R78, R59 ;  /* 0x0000004e223b7231 */ /* 0x000fe4000000003b */
[----:B------:R-:W-:Y:S02]  /*2ba0*/  HFMA2 R34, R40, R28, RZ ;  /* 0x0000001c28227231 */ /* 0x000fe400000000ff */
[----:B------:R-:W-:Y:S02]  /*2bb0*/  HFMA2 R33, R44, R29, R33 ;  /* 0x0000001d2c217231 */ /* 0x000fe40000000021 */
[----:B------:R-:W-:-:S02]  /*2bc0*/  HFMA2 R62, R32, R80, R62 ;  /* 0x00000050203e7231 */ /* 0x000fc4000000003e */
[-C--:B------:R-:W-:Y:S02]  /*2bd0*/  HFMA2 R32, R19, R28.reuse, RZ ;  /* 0x0000001c13207231 */ /* 0x080fe400000000ff */
[----:B------:R-:W-:Y:S02]  /*2be0*/  HFMA2 R28, R46, R28, RZ.H0_H0 ;  /* 0x0000001c2e1c7231 */ /* 0x000fe400000400ff */
[----:B------:R-:W-:Y:S02]  /*2bf0*/  HFMA2 R60, R71, R79, R60 ;  /* 0x0000004f473c7231 */ /* 0x000fe4000000003c */
[----:B------:R-:W-:Y:S02]  /*2c00*/  HFMA2 R33, R49, R30, R33 ;  /* 0x0000001e31217231 */ /* 0x000fe40000000021 */
[-C--:B------:R-:W-:Y:S02]  /*2c10*/  HFMA2 R34, R43, R29.reuse, R34 ;  /* 0x0000001d2b227231 */ /* 0x080fe40000000022 */
[----:B------:R-:W-:-:S02]  /*2c20*/  HFMA2 R28, R42, R29, R28 ;  /* 0x0000001d2a1c7231 */ /* 0x000fc4000000001c */
[----:B------:R-:W-:Y:S02]  /*2c30*/  HFMA2 R33, R53, R31, R33 ;  /* 0x0000001f35217231 */ /* 0x000fe40000000021 */
[----:B------:R-:W-:Y:S02]  /*2c40*/  HFMA2 R32, R45, R29, R32 ;  /* 0x0000001d2d207231 */ /* 0x000fe40000000020 */
[-C--:B------:R-:W-:Y:S02]  /*2c50*/  HFMA2 R28, R47, R30.reuse, R28 ;  /* 0x0000001e2f1c7231 */ /* 0x080fe4000000001c */
[----:B------:R-:W-:Y:S02]  /*2c60*/  HFMA2 R72, R33, R81, R36 ;  /* 0x0000005121487231 */ /* 0x000fe40000000024 */
[----:B------:R-:W-:Y:S02]  /*2c70*/  HFMA2 R34, R48, R30, R34 ;  /* 0x0000001e30227231 */ /* 0x000fe40000000022 */
[----:B------:R-:W-:-:S02]  /*2c80*/  HFMA2 R74, R51, R31, R28 ;  /* 0x0000001f334a7231 */ /* 0x000fc4000000001c */
[----:B------:R-:W-:Y:S02]  /*2c90*/  HFMA2 R32, R50, R30, R32 ;  /* 0x0000001e32207231 */ /* 0x000fe40000000020 */
[----:B------:R-:W-:Y:S02]  /*2ca0*/  HFMA2 R74, R74, R78, R37 ;  /* 0x0000004e4a4a7231 */ /* 0x000fe40000000025 */
[-C--:B------:R-:W-:Y:S02]  /*2cb0*/  HFMA2 R34, R52, R31.reuse, R34 ;  /* 0x0000001f34227231 */ /* 0x080fe40000000022 */
[----:B------:R-:W-:Y:S02]  /*2cc0*/  HFMA2 R32, R54, R31, R32 ;  /* 0x0000001f36207231 */ /* 0x000fe40000000020 */
[----:B------:R-:W1:Y:S01]  /*2cd0*/  LDS.128 R28, [UR6+0x610] ;  /* 0x00061006ff1c7984 */ /* 0x000e620008000c00 */
[-C--:B0-----:R-:W-:Y:S02]  /*2ce0*/  HFMA2 R88, R19, R24.reuse, RZ ;  /* 0x0000001813587231 */ /* 0x081fe400000000ff */
[----:B------:R-:W-:-:S02]  /*2cf0*/  HFMA2 R89, R41, R24, RZ.H0_H0 ;  /* 0x0000001829597231 */ /* 0x000fc400000400ff */
[----:B------:R-:W-:Y:S02]  /*2d00*/  HFMA2 R73, R34, R79, R38 ;  /* 0x0000004f22497231 */ /* 0x000fe40000000026 */
[----:B------:R-:W-:Y:S02]  /*2d10*/  HFMA2 R33, R46, R24, RZ.H0_H0 ;  /* 0x000000182e217231 */ /* 0x000fe400000400ff */
[----:B------:R-:W-:Y:S02]  /*2d20*/  HFMA2 R71, R32, R80, R39 ;  /* 0x0000005020477231 */ /* 0x000fe40000000027 */
[-C--:B------:R-:W-:Y:S01]  /*2d30*/  HFMA2 R89, R44, R25.reuse, R89 ;  /* 0x000000192c597231 */ /* 0x080fe20000000059 */
[----:B------:R-:W0:Y:S01]  /*2d40*/  LDS.128 R36, [UR6+0x710] ;  /* 0x00071006ff247984 */ /* 0x000e220008000c00 */
[----:B------:R-:W-:Y:S02]  /*2d50*/  HFMA2 R32, R40, R24, RZ ;  /* 0x0000001828207231 */ /* 0x000fe400000000ff */
[----:B------:R-:W-:-:S02]  /*2d60*/  HFMA2 R88, R45, R25, R88 ;  /* 0x000000192d587231 */ /* 0x000fc40000000058 */
[-C--:B------:R-:W-:Y:S02]  /*2d70*/  HFMA2 R24, R43, R25.reuse, R32 ;  /* 0x000000192b187231 */ /* 0x080fe40000000020 */
[----:B------:R-:W-:Y:S02]  /*2d80*/  HFMA2 R25, R42, R25, R33 ;  /* 0x000000192a197231 */ /* 0x000fe40000000021 */
[-C--:B------:R-:W-:Y:S02]  /*2d90*/  HFMA2 R88, R50, R26.reuse, R88 ;  /* 0x0000001a32587231 */ /* 0x080fe40000000058 */
[-C--:B------:R-:W-:Y:S01]  /*2da0*/  HFMA2 R89, R49, R26.reuse, R89 ;  /* 0x0000001a31597231 */ /* 0x080fe20000000059 */
[----:B------:R-:W3:Y:S01]  /*2db0*/  LDG.E.128.CONSTANT R32, desc[UR10][R92.64] ;  /* 0x0000000a5c207981 */ /* 0x000ee2000c1e9d00 */
[----:B------:R-:W-:Y:S02]  /*2dc0*/  UIADD3 UR9, UPT, UPT, UR9, 0x20, URZ ;  /* 0x0000002009097890 */ /* 0x000fe4000fffe0ff */
[----:B------:R-:W-:Y:S01]  /*2dd0*/  UIADD3 UR4, UPT, UPT, UR4, 0x20, URZ ;  /* 0x0000002004047890 */ /* 0x000fe2000fffe0ff */
[----:B------:R-:W-:-:S02]  /*2de0*/  HFMA2 R90, R48, R26, R24 ;  /* 0x0000001a305a7231 */ /* 0x000fc40000000018 */
[----:B------:R-:W-:Y:S02]  /*2df0*/  HFMA2 R26, R47, R26, R25 ;  /* 0x0000001a2f1a7231 */ /* 0x000fe40000000019 */
[-C--:B------:R-:W-:Y:S02]  /*2e00*/  HFMA2 R88, R54, R27.reuse, R88 ;  /* 0x0000001b36587231 */ /* 0x080fe40000000058 */
[-C--:B------:R-:W-:Y:S01]  /*2e10*/  HFMA2 R24, R53, R27.reuse, R89 ;  /* 0x0000001b35187231 */ /* 0x080fe20000000059 */
[----:B------:R-:W-:Y:S01]  /*2e20*/  ISETP.LE.AND P0, PT, R85, UR9, PT ;  /* 0x0000000955007c0c */ /* 0x000fe2000bf03270 */
[----:B------:R-:W-:Y:S02]  /*2e30*/  HFMA2 R26, R51, R27, R26 ;  /* 0x0000001b331a7231 */ /* 0x000fe4000000001a */
[----:B------:R-:W-:Y:S02]  /*2e40*/  HFMA2 R24, R24, R81, R8 ;  /* 0x0000005118187231 */ /* 0x000fe40000000008 */
[----:B------:R-:W-:-:S02]  /*2e50*/  HFMA2 R25, R52, R27, R90 ;  /* 0x0000001b34197231 */ /* 0x000fc4000000005a */
[----:B------:R-:W-:Y:S02]  /*2e60*/  HFMA2 R26, R26, R78, R10 ;  /* 0x0000004e1a1a7231 */ /* 0x000fe4000000000a */
[----:B------:R-:W-:Y:S02]  /*2e70*/  HFMA2 R7, R88, R80, R7 ;  /* 0x0000005058077231 */ /* 0x000fe40000000007 */
[-C--:B-1----:R-:W-:Y:S02]  /*2e80*/  HFMA2 R8, R19, R28.reuse, RZ ;  /* 0x0000001c13087231 */ /* 0x082fe400000000ff */
[-C--:B------:R-:W-:Y:S02]  /*2e90*/  HFMA2 R10, R40, R28.reuse, RZ ;  /* 0x0000001c280a7231 */ /* 0x080fe400000000ff */
[----:B------:R-:W-:Y:S02]  /*2ea0*/  HFMA2 R25, R25, R79, R9 ;  /* 0x0000004f19197231 */ /* 0x000fe40000000009 */
[----:B------:R-:W-:-:S02]  /*2eb0*/  HFMA2 R9, R41, R28, RZ.H0_H0 ;  /* 0x0000001c29097231 */ /* 0x000fc400000400ff */
[----:B------:R-:W-:Y:S02]  /*2ec0*/  HFMA2 R28, R46, R28, RZ.H0_H0 ;  /* 0x0000001c2e1c7231 */ /* 0x000fe400000400ff */
[-C--:B0-----:R-:W-:Y:S02]  /*2ed0*/  HFMA2 R19, R19, R36.reuse, RZ ;  /* 0x0000002413137231 */ /* 0x081fe400000000ff */
[-C--:B------:R-:W-:Y:S02]  /*2ee0*/  HFMA2 R9, R44, R29.reuse, R9 ;  /* 0x0000001d2c097231 */ /* 0x080fe40000000009 */
[-C--:B------:R-:W-:Y:S02]  /*2ef0*/  HFMA2 R40, R40, R36.reuse, RZ ;  /* 0x0000002428287231 */ /* 0x080fe400000000ff */
[----:B------:R-:W-:Y:S02]  /*2f00*/  HFMA2 R41, R41, R36, RZ.H0_H0 ;  /* 0x0000002429297231 */ /* 0x000fe400000400ff */
[----:B------:R-:W-:-:S02]  /*2f10*/  HFMA2 R10, R43, R29, R10 ;  /* 0x0000001d2b0a7231 */ /* 0x000fc4000000000a */
[-C--:B------:R-:W-:Y:S02]  /*2f20*/  HFMA2 R28, R42, R29.reuse, R28 ;  /* 0x0000001d2a1c7231 */ /* 0x080fe4000000001c */
[----:B------:R-:W-:Y:S02]  /*2f30*/  HFMA2 R8, R45, R29, R8 ;  /* 0x0000001d2d087231 */ /* 0x000fe40000000008 */
[----:B------:R-:W-:Y:S02]  /*2f40*/  HFMA2 R9, R49, R30, R9 ;  /* 0x0000001e31097231 */ /* 0x000fe40000000009 */
[-C--:B------:R-:W-:Y:S02]  /*2f50*/  HFMA2 R19, R45, R37.reuse, R19 ;  /* 0x000000252d137231 */ /* 0x080fe40000000013 */
[----:B------:R-:W-:Y:S02]  /*2f60*/  HFMA2 R36, R46, R36, RZ.H0_H0 ;  /* 0x000000242e247231 */ /* 0x000fe400000400ff */
[----:B------:R-:W-:-:S02]  /*2f70*/  HFMA2 R40, R43, R37, R40 ;  /* 0x000000252b287231 */ /* 0x000fc40000000028 */
[----:B------:R-:W-:Y:S02]  /*2f80*/  HFMA2 R41, R44, R37, R41 ;  /* 0x000000252c297231 */ /* 0x000fe40000000029 */
[-C--:B------:R-:W-:Y:S02]  /*2f90*/  HFMA2 R10, R48, R30.reuse, R10 ;  /* 0x0000001e300a7231 */ /* 0x080fe4000000000a */
[-C--:B------:R-:W-:Y:S02]  /*2fa0*/  HFMA2 R28, R47, R30.reuse, R28 ;  /* 0x0000001e2f1c7231 */ /* 0x080fe4000000001c */
[C---:B------:R-:W-:Y:S02]  /*2fb0*/  HFMA2 R27, R50.reuse, R30, R8 ;  /* 0x0000001e321b7231 */ /* 0x040fe40000000008 */
[----:B------:R-:W-:Y:S02]  /*2fc0*/  HFMA2 R9, R53, R31, R9 ;  /* 0x0000001f35097231 */ /* 0x000fe40000000009 */
[----:B------:R-:W-:-:S02]  /*2fd0*/  HFMA2 R19, R50, R38, R19 ;  /* 0x0000002632137231 */ /* 0x000fc40000000013 */
[----:B------:R-:W-:Y:S02]  /*2fe0*/  HFMA2 R36, R42, R37, R36 ;  /* 0x000000252a247231 */ /* 0x000fe40000000024 */
[-C--:B------:R-:W-:Y:S02]  /*2ff0*/  HFMA2 R40, R48, R38.reuse, R40 ;  /* 0x0000002630287231 */ /* 0x080fe40000000028 */
[----:B------:R-:W-:Y:S02]  /*3000*/  HFMA2 R41, R49, R38, R41 ;  /* 0x0000002631297231 */ /* 0x000fe40000000029 */
[-C--:B------:R-:W-:Y:S02]  /*3010*/  HFMA2 R10, R52, R31.reuse, R10 ;  /* 0x0000001f340a7231 */ /* 0x080fe4000000000a */
[-C--:B------:R-:W-:Y:S02]  /*3020*/  HFMA2 R30, R51, R31.reuse, R28 ;  /* 0x0000001f331e7231 */ /* 0x080fe4000000001c */
[----:B------:R-:W-:-:S02]  /*3030*/  HFMA2 R27, R54, R31, R27 ;  /* 0x0000001f361b7231 */ /* 0x000fc4000000001b */
[----:B------:R-:W-:Y:S02]  /*3040*/  HFMA2 R28, R9, R81, R12 ;  /* 0x00000051091c7231 */ /* 0x000fe4000000000c */
[-C--:B------:R-:W-:Y:S02]  /*3050*/  HFMA2 R8, R54, R39.reuse, R19 ;  /* 0x0000002736087231 */ /* 0x080fe40000000013 */
[----:B------:R-:W-:Y:S02]  /*3060*/  HFMA2 R36, R47, R38, R36 ;  /* 0x000000262f247231 */ /* 0x000fe40000000024 */
[-C--:B------:R-:W-:Y:S02]  /*3070*/  HFMA2 R37, R52, R39.reuse, R40 ;  /* 0x0000002734257231 */ /* 0x080fe40000000028 */
[----:B------:R-:W-:Y:S02]  /*3080*/  HFMA2 R9, R53, R39, R41 ;  /* 0x0000002735097231 */ /* 0x000fe40000000029 */
[----:B------:R-:W-:-:S02]  /*3090*/  HFMA2 R29, R10, R79, R13 ;  /* 0x0000004f0a1d7231 */ /* 0x000fc4000000000d */
[----:B------:R-:W-:Y:S02]  /*30a0*/  HFMA2 R39, R51, R39, R36 ;  /* 0x0000002733277231 */ /* 0x000fe40000000024 */
[-C--:B------:R-:W-:Y:S02]  /*30b0*/  HFMA2 R27, R27, R80.reuse, R11 ;  /* 0x000000501b1b7231 */ /* 0x080fe4000000000b */
[----:B------:R-:W-:Y:S02]  /*30c0*/  HFMA2 R36, R9, R81, R18 ;  /* 0x0000005109247231 */ /* 0x000fe40000000012 */
[----:B------:R-:W-:Y:S02]  /*30d0*/  HFMA2 R31, R8, R80, R16 ;  /* 0x00000050081f7231 */ /* 0x000fe40000000010 */
[-C--:B------:R-:W-:Y:S01]  /*30e0*/  HFMA2 R38, R39, R78.reuse, R17 ;  /* 0x0000004e27267231 */ /* 0x080fe20000000011 */
[----:B------:R-:W0:Y:S01]  /*30f0*/  LDS.128 R8, [UR6+0x20] ;  /* 0x00002006ff087984 */ /* 0x000e220008000c00 */
[C---:B--2---:R-:W-:Y:S01]  /*3100*/  LOP3.LUT R42, R21.reuse, 0xf000f, RZ, 0xc0, !PT ;  /* 0x000f000f152a7812 */ /* 0x044fe200078ec0ff */
[----:B------:R-:W-:Y:S01]  /*3110*/  HFMA2 R30, R30, R78, R14 ;  /* 0x0000004e1e1e7231 */ /* 0x000fe2000000000e */
[----:B------:R-:W-:Y:S01]  /*3120*/  LOP3.LUT R43, R21, 0xf000f0, RZ, 0xc0, !PT ;  /* 0x00f000f0152b7812 */ /* 0x000fe200078ec0ff */
[----:B------:R-:W-:Y:S01]  /*3130*/  HFMA2 R37, R37, R79, R15 ;  /* 0x0000004f25257231 */ /* 0x000fe2000000000f */
[----:B------:R-:W-:Y:S01]  /*3140*/  SHF.R.U32.HI R17, RZ, 0x8, R21 ;  /* 0x00000008ff117819 */ /* 0x000fe20000011615 */
[----:B------:R-:W1:Y:S01]  /*3150*/  LDS.128 R12, [UR6+0x120] ;  /* 0x00012006ff0c7984 */ /* 0x000e620008000c00 */
[----:B------:R-:W-:-:S02]  /*3160*/  LOP3.LUT R21, R22, 0xf000f, RZ, 0xc0, !PT ;  /* 0x000f000f16157812 */ /* 0x000fc400078ec0ff */
[----:B------:R-:W-:Y:S02]  /*3170*/  LOP3.LUT R39, R20, 0xf000f, RZ, 0xc0, !PT ;  /* 0x000f000f14277812 */ /* 0x000fe400078ec0ff */
[----:B------:R-:W-:Y:S02]  /*3180*/  LOP3.LUT R44, R22, 0xf000f0, RZ, 0xc0, !PT ;  /* 0x00f000f0162c7812 */ /* 0x000fe400078ec0ff */
[----:B------:R-:W-:Y:S02]  /*3190*/  SHF.R.U32.HI R18, RZ, 0x8, R22 ;  /* 0x00000008ff127819 */ /* 0x000fe40000011616 */
[C---:B------:R-:W-:Y:S02]  /*31a0*/  LOP3.LUT R22, R23.reuse, 0xf000f, RZ, 0xc0, !PT ;  /* 0x000f000f17167812 */ /* 0x040fe400078ec0ff */
[----:B------:R-:W-:Y:S02]  /*31b0*/  LOP3.LUT R45, R23, 0xf000f0, RZ, 0xc0, !PT ;  /* 0x00f000f0172d7812 */ /* 0x000fe400078ec0ff */
[----:B------:R-:W-:-:S02]  /*31c0*/  SHF.R.U32.HI R19, RZ, 0x8, R23 ;  /* 0x00000008ff137819 */ /* 0x000fc40000011617 */
[----:B------:R-:W-:Y:S02]  /*31d0*/  LOP3.LUT R23, R21, 0x64006400, RZ, 0xfc, !PT ;  /* 0x6400640015177812 */ /* 0x000fe400078efcff */
[----:B------:R-:W-:Y:S02]  /*31e0*/  LOP3.LUT R40, R20, 0xf000f0, RZ, 0xc0, !PT ;  /* 0x00f000f014287812 */ /* 0x000fe400078ec0ff */
[----:B------:R-:W-:Y:S02]  /*31f0*/  SHF.R.U32.HI R16, RZ, 0x8, R20 ;  /* 0x00000008ff107819 */ /* 0x000fe40000011614 */
[----:B------:R-:W-:Y:S02]  /*3200*/  LOP3.LUT R20, R39, 0x64006400, RZ, 0xfc, !PT ;  /* 0x6400640027147812 */ /* 0x000fe400078efcff */
[----:B------:R-:W-:Y:S01]  /*3210*/  LOP3.LUT R47, R22, 0x64006400, RZ, 0xfc, !PT ;  /* 0x64006400162f7812 */ /* 0x000fe200078efcff */
[----:B------:R-:W-:Y:S01]  /*3220*/  HFMA2 R22, R23, 1, 1, R4 ;  /* 0x3c003c0017167831 */ /* 0x000fe20000000004 */
[----:B------:R-:W-:Y:S01]  /*3230*/  LOP3.LUT R46, R44, 0x64006400, RZ, 0xfc, !PT ;  /* 0x640064002c2e7812 */ /* 0x000fe200078efcff */
[----:B------:R-:W-:Y:S01]  /*3240*/  HADD2 R20, R20, R77 ;  /* 0x0000004d14147230 */ /* 0x000fe20000000000 */
[----:B------:R-:W-:-:S02]  /*3250*/  LOP3.LUT R41, R40, 0x64006400, RZ, 0xfc, !PT ;  /* 0x6400640028297812 */ /* 0x000fc400078efcff */
[----:B------:R-:W-:Y:S02]  /*3260*/  LOP3.LUT R42, R42, 0x64006400, RZ, 0xfc, !PT ;  /* 0x640064002a2a7812 */ /* 0x000fe400078efcff */
[----:B------:R-:W-:Y:S01]  /*3270*/  LOP3.LUT R49, R45, 0x64006400, RZ, 0xfc, !PT ;  /* 0x640064002d317812 */ /* 0x000fe200078efcff */
[----:B------:R-:W-:Y:S01]  /*3280*/  HFMA2 R39, R46, 0.0625, 0.0625, R5 ;  /* 0x2c002c002e277831 */ /* 0x000fe20000000005 */
[----:B------:R-:W-:Y:S01]  /*3290*/  LOP3.LUT R44, R17, 0xf000f, RZ, 0xc0, !PT ;  /* 0x000f000f112c7812 */ /* 0x000fe200078ec0ff */
[----:B------:R-:W-:Y:S02]  /*32a0*/  HFMA2 R41, R41, 0.0625, 0.0625, R76 ;  /* 0x2c002c0029297831 */ /* 0x000fe4000000004c */
[----:B------:R-:W-:Y:S02]  /*32b0*/  HADD2 R21, R42, R75 ;  /* 0x0000004b2a157230 */ /* 0x000fe40000000000 */
[-C--:B0-----:R-:W-:Y:S01]  /*32c0*/  HFMA2 R46, R20, R8.reuse, RZ ;  /* 0x00000008142e7231 */ /* 0x081fe200000000ff */
[----:B------:R-:W-:Y:S01]  /*32d0*/  LOP3.LUT R40, R43, 0x64006400, RZ, 0xfc, !PT ;  /* 0x640064002b287812 */ /* 0x000fe200078efcff */
[----:B------:R-:W-:Y:S01]  /*32e0*/  HADD2 R42, R47, R6 ;  /* 0x000000062f2a7230 */ /* 0x000fe20000000000 */
[----:B------:R-:W-:Y:S01]  /*32f0*/  LOP3.LUT R45, R19, 0xf000f, RZ, 0xc0, !PT ;  /* 0x000f000f132d7812 */ /* 0x000fe200078ec0ff */
[-C--:B------:R-:W-:Y:S01]  /*3300*/  HFMA2 R48, R22, R8.reuse, RZ ;  /* 0x0000000816307231 */ /* 0x080fe200000000ff */
[----:B------:R-:W-:Y:S01]  /*3310*/  LOP3.LUT R43, R18, 0xf000f, RZ, 0xc0, !PT ;  /* 0x000f000f122b7812 */ /* 0x000fe200078ec0ff */
[----:B------:R-:W-:Y:S01]  /*3320*/  HFMA2 R23, R49, 0.0625, 0.0625, R2 ;  /* 0x2c002c0031177831 */ /* 0x000fe20000000002 */
[----:B------:R-:W-:Y:S01]  /*3330*/  LOP3.LUT R50, R16, 0xf000f, RZ, 0xc0, !PT ;  /* 0x000f000f10327812 */ /* 0x000fe200078ec0ff */
[-C--:B------:R-:W-:Y:S01]  /*3340*/  HFMA2 R49, R42, R8.reuse, RZ.H0_H0 ;  /* 0x000000082a317231 */ /* 0x080fe200000400ff */
[----:B------:R-:W-:Y:S01]  /*3350*/  LOP3.LUT R44, R44, 0x64006400, RZ, 0xfc, !PT ;  /* 0x640064002c2c7812 */ /* 0x000fe200078efcff */
[----:B------:R-:W-:Y:S01]  /*3360*/  HFMA2 R47, R21, R8, RZ.H0_H0 ;  /* 0x00000008152f7231 */ /* 0x000fe200000400ff */
[----:B------:R-:W-:Y:S01]  /*3370*/  LOP3.LUT R45, R45, 0x64006400, RZ, 0xfc, !PT ;  /* 0x640064002d2d7812 */ /* 0x000fe200078efcff */
[-C--:B------:R-:W-:Y:S01]  /*3380*/  HFMA2 R8, R41, R9.reuse, R46 ;  /* 0x0000000929087231 */ /* 0x080fe2000000002e */
[----:B------:R-:W-:Y:S01]  /*3390*/  LOP3.LUT R43, R43, 0x64006400, RZ, 0xfc, !PT ;  /* 0x640064002b2b7812 */ /* 0x000fe200078efcff */
[-C--:B------:R-:W-:Y:S01]  /*33a0*/  HFMA2 R48, R39, R9.reuse, R48 ;  /* 0x0000000927307231 */ /* 0x080fe20000000030 */
[----:B------:R-:W-:Y:S01]  /*33b0*/  LOP3.LUT R50, R50, 0x64006400, RZ, 0xfc, !PT ;  /* 0x6400640032327812 */ /* 0x000fe200078efcff */
[----:B------:R-:W-:Y:S01]  /*33c0*/  HFMA2 R46, R23, R9, R49 ;  /* 0x00000009172e7231 */ /* 0x000fe20000000031 */
[----:B------:R-:W-:Y:S01]  /*33d0*/  LOP3.LUT R16, R16, 0xf000f0, RZ, 0xc0, !PT ;  /* 0x00f000f010107812 */ /* 0x000fe200078ec0ff */
[----:B------:R-:W-:-:S02]  /*33e0*/  HFMA2 R49, R44, 1, 1, R75 ;  /* 0x3c003c002c317831 */ /* 0x000fc4000000004b */
[----:B------:R-:W-:Y:S02]  /*33f0*/  HADD2 R43, R43, R4 ;  /* 0x000000042b2b7230 */ /* 0x000fe40000000000 */
[----:B------:R-:W-:Y:S02]  /*3400*/  HFMA2 R44, R45, 1, 1, R6 ;  /* 0x3c003c002d2c7831 */ /* 0x000fe40000000006 */
[----:B------:R-:W-:Y:S01]  /*3410*/  HADD2 R50, R50, R77 ;  /* 0x0000004d32327230 */ /* 0x000fe20000000000 */
[----:B------:R-:W-:Y:S01]  /*3420*/  LOP3.LUT R45, R16, 0x64006400, RZ, 0xfc, !PT ;  /* 0x64006400102d7812 */ /* 0x000fe200078efcff */
[----:B------:R-:W-:Y:S01]  /*3430*/  HFMA2 R40, R40, 0.0625, 0.0625, R3 ;  /* 0x2c002c0028287831 */ /* 0x000fe20000000003 */
[----:B------:R-:W-:Y:S01]  /*3440*/  LOP3.LUT R17, R17, 0xf000f0, RZ, 0xc0, !PT ;  /* 0x00f000f011117812 */ /* 0x000fe200078ec0ff */
[-C--:B------:R-:W-:Y:S01]  /*3450*/  HFMA2 R51, R43, R10.reuse, R48 ;  /* 0x0000000a2b337231 */ /* 0x080fe20000000030 */
[----:B------:R-:W-:Y:S01]  /*3460*/  LOP3.LUT R18, R18, 0xf000f0, RZ, 0xc0, !PT ;  /* 0x00f000f012127812 */ /* 0x000fe200078ec0ff */
[----:B------:R-:W-:-:S02]  /*3470*/  HFMA2 R8, R50, R10, R8 ;  /* 0x0000000a32087231 */ /* 0x000fc40000000008 */
[----:B------:R-:W-:Y:S02]  /*3480*/  HFMA2 R47, R40, R9, R47 ;  /* 0x00000009282f7231 */ /* 0x000fe4000000002f */
[----:B------:R-:W-:Y:S01]  /*3490*/  HFMA2 R48, R45, 0.0625, 0.0625, R76 ;  /* 0x2c002c002d307831 */ /* 0x000fe2000000004c */
[----:B------:R-:W-:Y:S01]  /*34a0*/  LOP3.LUT R52, R18, 0x64006400, RZ, 0xfc, !PT ;  /* 0x6400640012347812 */ /* 0x000fe200078efcff */
[-C--:B------:R-:W-:Y:S01]  /*34b0*/  HFMA2 R9, R49, R10.reuse, R47 ;  /* 0x0000000a31097231 */ /* 0x080fe2000000002f */
[----:B------:R-:W-:Y:S01]  /*34c0*/  LOP3.LUT R47, R19, 0xf000f0, RZ, 0xc0, !PT ;  /* 0x00f000f0132f7812 */ /* 0x000fe200078ec0ff */
[----:B------:R-:W-:Y:S01]  /*34d0*/  HFMA2 R10, R44, R10, R46 ;  /* 0x0000000a2c0a7231 */ /* 0x000fe2000000002e */
[----:B------:R-:W-:Y:S01]  /*34e0*/  LOP3.LUT R46, R17, 0x64006400, RZ, 0xfc, !PT ;  /* 0x64006400112e7812 */ /* 0x000fe200078efcff */
[----:B------:R-:W-:Y:S01]  /*34f0*/  HFMA2 R8, R48, R11, R8 ;  /* 0x0000000b30087231 */ /* 0x000fe20000000008 */
[----:B------:R-:W0:Y:S01]  /*3500*/  LDS.128 R16, [UR6+0x220] ;  /* 0x00022006ff107984 */ /* 0x000e220008000c00 */
[----:B------:R-:W-:-:S02]  /*3510*/  LOP3.LUT R53, R47, 0x64006400, RZ, 0xfc, !PT ;  /* 0x640064002f357812 */ /* 0x000fc400078efcff */
[----:B------:R-:W-:Y:S02]  /*3520*/  HFMA2 R47, R46, 0.0625, 0.0625, R3 ;  /* 0x2c002c002e2f7831 */ /* 0x000fe40000000003 */
[----:B------:R-:W-:Y:S02]  /*3530*/  HFMA2 R46, R52, 0.0625, 0.0625, R5 ;  /* 0x2c002c00342e7831 */ /* 0x000fe40000000005 */
[----:B------:R-:W-:Y:S02]  /*3540*/  HFMA2 R45, R53, 0.0625, 0.0625, R2 ;  /* 0x2c002c00352d7831 */ /* 0x000fe40000000002 */
[----:B------:R-:W-:Y:S02]  /*3550*/  HFMA2 R57, R8, R80, R57 ;  /* 0x0000005008397231 */ /* 0x000fe40000000039 */
[----:B------:R-:W-:Y:S02]  /*3560*/  HFMA2 R9, R47, R11, R9 ;  /* 0x0000000b2f097231 */ /* 0x000fe40000000009 */
[----:B-1----:R-:W-:-:S02]  /*3570*/  HFMA2 R8, R20, R12, RZ ;  /* 0x0000000c14087231 */ /* 0x002fc400000000ff */
[-C--:B------:R-:W-:Y:S02]  /*3580*/  HFMA2 R10, R45, R11.reuse, R10 ;  /* 0x0000000b2d0a7231 */ /* 0x080fe4000000000a */
[----:B------:R-:W-:Y:S02]  /*3590*/  HFMA2 R51, R46, R11, R51 ;  /* 0x0000000b2e337231 */ /* 0x000fe40000000033 */
[----:B------:R-:W-:Y:S02]  /*35a0*/  HFMA2 R58, R9, R81, R58 ;  /* 0x00000051093a7231 */ /* 0x000fe4000000003a */
[----:B------:R-:W-:Y:S02]  /*35b0*/  HFMA2 R55, R10, R78, R55 ;  /* 0x0000004e0a377231 */ /* 0x000fe40000000037 */
[-C--:B------:R-:W-:Y:S02]  /*35c0*/  HFMA2 R10, R22, R12.reuse, RZ ;  /* 0x0000000c160a7231 */ /* 0x080fe400000000ff */
[----:B------:R-:W-:-:S02]  /*35d0*/  HFMA2 R9, R21, R12, RZ.H0_H0 ;  /* 0x0000000c15097231 */ /* 0x000fc400000400ff */
[----:B------:R-:W-:Y:S02]  /*35e0*/  HFMA2 R11, R42, R12, RZ.H0_H0 ;  /* 0x0000000c2a0b7231 */ /* 0x000fe400000400ff */
[----:B------:R-:W-:Y:S02]  /*35f0*/  HFMA2 R12, R41, R13, R8 ;  /* 0x0000000d290c7231 */ /* 0x000fe40000000008 */
[----:B------:R-:W-:Y:S02]  /*3600*/  HFMA2 R56, R51, R79, R56 ;  /* 0x0000004f33387231 */ /* 0x000fe40000000038 */
[-C--:B------:R-:W-:Y:S02]  /*3610*/  HFMA2 R51, R40, R13.reuse, R9 ;  /* 0x0000000d28337231 */ /* 0x080fe40000000009 */
[-C--:B------:R-:W-:Y:S02]  /*3620*/  HFMA2 R52, R39, R13.reuse, R10 ;  /* 0x0000000d27347231 */ /* 0x080fe4000000000a */
[----:B------:R-:W-:-:S02]  /*3630*/  HFMA2 R13, R23, R13, R11 ;  /* 0x0000000d170d7231 */ /* 0x000fc4000000000b */
[----:B------:R-:W1:Y:S01]  /*3640*/  LDS.128 R8, [UR6+0x320] ;  /* 0x00032006ff087984 */ /* 0x000e620008000c00 */
[-C--:B------:R-:W-:Y:S02]  /*3650*/  HFMA2 R12, R50, R14.reuse, R12 ;  /* 0x0000000e320c7231 */ /* 0x080fe4000000000c */
        /* <DEDUP_REMOVED lines=8> */
[----:B------:R-:W-:Y:S02]  /*36e0*/  HFMA2 R52, R46, R15, R52 ;  /* 0x0000000f2e347231 */ /* 0x000fe40000000034 */
[-C--:B0-----:R-:W-:Y:S02]  /*36f0*/  HFMA2 R13, R21, R16.reuse, RZ.H0_H0 ;  /* 0x00000010150d7231 */ /* 0x081fe400000400ff */
[----:B------:R-:W-:-:S02]  /*3700*/  HFMA2 R14, R22, R16, RZ ;  /* 0x00000010160e7231 */ /* 0x000fc400000000ff */
[----:B------:R-:W-:Y:S02]  /*3710*/  HFMA2 R15, R42, R16, RZ.H0_H0 ;  /* 0x000000102a0f7231 */ /* 0x000fe400000400ff */
[----:B------:R-:W-:Y:S02]  /*3720*/  HFMA2 R64, R12, R80, R64 ;  /* 0x000000500c407231 */ /* 0x000fe40000000040 */
[----:B------:R-:W-:Y:S02]  /*3730*/  HFMA2 R51, R40, R17, R13 ;  /* 0x0000001128337231 */ /* 0x000fe4000000000d */
[----:B------:R-:W-:Y:S02]  /*3740*/  HFMA2 R12, R20, R16, RZ ;  /* 0x00000010140c7231 */ /* 0x000fe400000000ff */
[----:B------:R-:W-:Y:S02]  /*3750*/  HFMA2 R66, R52, R79, R66 ;  /* 0x0000004f34427231 */ /* 0x000fe40000000042 */
[----:B------:R-:W-:-:S02]  /*3760*/  HFMA2 R51, R49, R18, R51 ;  /* 0x0000001231337231 */ /* 0x000fc40000000033 */
[----:B------:R-:W-:Y:S02]  /*3770*/  HFMA2 R52, R39, R17, R14 ;  /* 0x0000001127347231 */ /* 0x000fe4000000000e */
[----:B------:R-:W-:Y:S02]  /*3780*/  HFMA2 R51, R47, R19, R51 ;  /* 0x000000132f337231 */ /* 0x000fe40000000033 */
[-C--:B------:R-:W-:Y:S02]  /*3790*/  HFMA2 R16, R41, R17.reuse, R12 ;  /* 0x0000001129107231 */ /* 0x080fe4000000000c */
[----:B------:R-:W-:Y:S02]  /*37a0*/  HFMA2 R17, R23, R17, R15 ;  /* 0x0000001117117231 */ /* 0x000fe4000000000f */
[----:B------:R-:W0:Y:S01]  /*37b0*/  LDS.128 R12, [UR6+0x420] ;  /* 0x00042006ff0c7984 */ /* 0x000e220008000c00 */
[-C--:B------:R-:W-:Y:S02]  /*37c0*/  HFMA2 R52, R43, R18.reuse, R52 ;  /* 0x000000122b347231 */ /* 0x080fe40000000034 */
[----:B------:R-:W-:-:S02]  /*37d0*/  HFMA2 R17, R44, R18, R17 ;  /* 0x000000122c117231 */ /* 0x000fc40000000011 */
[----:B------:R-:W-:Y:S02]  /*37e0*/  HFMA2 R69, R51, R81, R69 ;  /* 0x0000005133457231 */ /* 0x000fe40000000045 */
[----:B------:R-:W-:Y:S02]  /*37f0*/  HFMA2 R16, R50, R18, R16 ;  /* 0x0000001232107231 */ /* 0x000fe40000000010 */
[-C--:B------:R-:W-:Y:S02]  /*3800*/  HFMA2 R17, R45, R19.reuse, R17 ;  /* 0x000000132d117231 */ /* 0x080fe40000000011 */
[----:B------:R-:W-:Y:S02]  /*3810*/  HFMA2 R52, R46, R19, R52 ;  /* 0x000000132e347231 */ /* 0x000fe40000000034 */
[----:B------:R-:W-:Y:S02]  /*3820*/  HFMA2 R67, R17, R78, R67 ;  /* 0x0000004e11437231 */ /* 0x000fe40000000043 */
[----:B-1----:R-:W-:-:S02]  /*3830*/  HFMA2 R18, R22, R8, RZ ;  /* 0x0000000816127231 */ /* 0x002fc400000000ff */
[-C--:B------:R-:W-:Y:S02]  /*3840*/  HFMA2 R17, R21, R8.reuse, RZ.H0_H0 ;  /* 0x0000000815117231 */ /* 0x080fe400000400ff */
[----:B------:R-:W-:Y:S02]  /*3850*/  HFMA2 R16, R48, R19, R16 ;  /* 0x0000001330107231 */ /* 0x000fe40000000010 */
[----:B------:R-:W-:Y:S02]  /*3860*/  HFMA2 R19, R42, R8, RZ.H0_H0 ;  /* 0x000000082a137231 */ /* 0x000fe400000400ff */
[----:B------:R-:W-:Y:S02]  /*3870*/  HFMA2 R51, R40, R9, R17 ;  /* 0x0000000928337231 */ /* 0x000fe40000000011 */
[----:B------:R-:W-:Y:S02]  /*3880*/  HFMA2 R70, R52, R79, R70 ;  /* 0x0000004f34467231 */ /* 0x000fe40000000046 */
[----:B------:R-:W-:-:S02]  /*3890*/  HFMA2 R52, R39, R9, R18 ;  /* 0x0000000927347231 */ /* 0x000fc40000000012 */
[----:B------:R-:W-:Y:S02]  /*38a0*/  HFMA2 R51, R49, R10, R51 ;  /* 0x0000000a31337231 */ /* 0x000fe40000000033 */
[----:B------:R-:W-:Y:S02]  /*38b0*/  HFMA2 R68, R16, R80, R68 ;  /* 0x0000005010447231 */ /* 0x000fe40000000044 */
[----:B------:R-:W-:Y:S02]  /*38c0*/  HFMA2 R16, R20, R8, RZ ;  /* 0x0000000814107231 */ /* 0x000fe400000000ff */
[----:B------:R-:W-:Y:S02]  /*38d0*/  HFMA2 R51, R47, R11, R51 ;  /* 0x0000000b2f337231 */ /* 0x000fe40000000033 */
[----:B------:R-:W-:Y:S02]  /*38e0*/  HFMA2 R52, R43, R10, R52 ;  /* 0x0000000a2b347231 */ /* 0x000fe40000000034 */
[----:B------:R-:W-:-:S02]  /*38f0*/  HFMA2 R61, R51, R81, R61 ;  /* 0x00000051333d7231 */ /* 0x000fc4000000003d */
[-C--:B------:R-:W-:Y:S02]  /*3900*/  HFMA2 R8, R41, R9.reuse, R16 ;  /* 0x0000000929087231 */ /* 0x080fe40000000010 */
[----:B------:R-:W-:Y:S02]  /*3910*/  HFMA2 R9, R23, R9, R19 ;  /* 0x0000000917097231 */ /* 0x000fe40000000013 */
[----:B------:R-:W1:Y:S01]  /*3920*/  LDS.128 R16, [UR6+0x520] ;  /* 0x00052006ff107984 */ /* 0x000e620008000c00 */
        /* <DEDUP_REMOVED lines=8> */
[----:B------:R-:W-:Y:S02]  /*39b0*/  HFMA2 R8, R48, R11, R8 ;  /* 0x0000000b30087231 */ /* 0x000fe40000000008 */
[----:B------:R-:W-:-:S02]  /*39c0*/  HFMA2 R11, R42, R12, RZ.H0_H0 ;  /* 0x0000000c2a0b7231 */ /* 0x000fc400000400ff */
[-C--:B------:R-:W-:Y:S02]  /*39d0*/  HFMA2 R52, R39, R13.reuse, R10 ;  /* 0x0000000d27347231 */ /* 0x080fe4000000000a */
[----:B------:R-:W-:-:S04]  /*39e0*/  HFMA2 R51, R40, R13, R9 ;  /* 0x0000000d28337231 */ /* 0x000fc80000000009 */
        /* <DEDUP_REMOVED lines=8> */
[----:B------:R-:W-:Y:S01]  /*3a70*/  HFMA2 R52, R46, R15, R52 ;  /* 0x0000000f2e347231 */ /* 0x000fe20000000034 */
[----:B------:R-:W0:Y:S01]  /*3a80*/  LDS.128 R8, [UR6+0x620] ;  /* 0x00062006ff087984 */ /* 0x000e220008000c00 */
[-C--:B------:R-:W-:Y:S02]  /*3a90*/  HFMA2 R13, R44, R14.reuse, R13 ;  /* 0x0000000e2c0d7231 */ /* 0x080fe4000000000d */
[----:B------:R-:W-:Y:S02]  /*3aa0*/  HFMA2 R12, R50, R14, R12 ;  /* 0x0000000e320c7231 */ /* 0x000fe4000000000c */
[----:B-1----:R-:W-:-:S02]  /*3ab0*/  HFMA2 R51, R21, R16, RZ.H0_H0 ;  /* 0x0000001015337231 */ /* 0x002fc400000400ff */
[----:B------:R-:W-:Y:S02]  /*3ac0*/  HFMA2 R73, R52, R79, R73 ;  /* 0x0000004f34497231 */ /* 0x000fe40000000049 */
[-C--:B------:R-:W-:Y:S02]  /*3ad0*/  HFMA2 R53, R42, R16.reuse, RZ.H0_H0 ;  /* 0x000000102a357231 */ /* 0x080fe400000400ff */
[----:B------:R-:W-:Y:S02]  /*3ae0*/  HFMA2 R52, R22, R16, RZ ;  /* 0x0000001016347231 */ /* 0x000fe400000000ff */
[----:B------:R-:W-:Y:S02]  /*3af0*/  HFMA2 R13, R45, R15, R13 ;  /* 0x0000000f2d0d7231 */ /* 0x000fe4000000000d */
[----:B------:R-:W-:Y:S02]  /*3b00*/  HFMA2 R51, R40, R17, R51 ;  /* 0x0000001128337231 */ /* 0x000fe40000000033 */
[----:B------:R-:W-:-:S02]  /*3b10*/  HFMA2 R12, R48, R15, R12 ;  /* 0x0000000f300c7231 */ /* 0x000fc4000000000c */
[----:B------:R-:W-:Y:S02]  /*3b20*/  HFMA2 R74, R13, R78, R74 ;  /* 0x0000004e0d4a7231 */ /* 0x000fe4000000004a */
[-C--:B------:R-:W-:Y:S02]  /*3b30*/  HFMA2 R53, R23, R17.reuse, R53 ;  /* 0x0000001117357231 */ /* 0x080fe40000000035 */
[----:B------:R-:W-:Y:S02]  /*3b40*/  HFMA2 R52, R39, R17, R52 ;  /* 0x0000001127347231 */ /* 0x000fe40000000034 */
[-C--:B------:R-:W-:Y:S02]  /*3b50*/  HFMA2 R51, R49, R18.reuse, R51 ;  /* 0x0000001231337231 */ /* 0x080fe40000000033 */
[----:B------:R-:W-:Y:S02]  /*3b60*/  HFMA2 R53, R44, R18, R53 ;  /* 0x000000122c357231 */ /* 0x000fe40000000035 */
[----:B------:R-:W-:-:S02]  /*3b70*/  HFMA2 R71, R12, R80, R71 ;  /* 0x000000500c477231 */ /* 0x000fc40000000047 */
[-C--:B------:R-:W-:Y:S02]  /*3b80*/  HFMA2 R51, R47, R19.reuse, R51 ;  /* 0x000000132f337231 */ /* 0x080fe40000000033 */
[----:B------:R-:W-:Y:S02]  /*3b90*/  HFMA2 R12, R20, R16, RZ ;  /* 0x00000010140c7231 */ /* 0x000fe400000000ff */
[----:B------:R-:W-:Y:S02]  /*3ba0*/  HFMA2 R53, R45, R19, R53 ;  /* 0x000000132d357231 */ /* 0x000fe40000000035 */
[----:B------:R-:W-:Y:S02]  /*3bb0*/  HFMA2 R52, R43, R18, R52 ;  /* 0x000000122b347231 */ /* 0x000fe40000000034 */
[----:B------:R-:W-:Y:S02]  /*3bc0*/  HFMA2 R24, R51, R81, R24 ;  /* 0x0000005133187231 */ /* 0x000fe40000000018 */
[----:B------:R-:W-:-:S02]  /*3bd0*/  HFMA2 R26, R53, R78, R26 ;  /* 0x0000004e351a7231 */ /* 0x000fc4000000001a */
[----:B------:R-:W-:Y:S02]  /*3be0*/  HFMA2 R16, R41, R17, R12 ;  /* 0x0000001129107231 */ /* 0x000fe4000000000c */
[----:B------:R-:W1:Y:S01]  /*3bf0*/  LDS.128 R12, [UR6+0x720] ;  /* 0x00072006ff0c7984 */ /* 0x000e620008000c00 */
[----:B------:R-:W-:Y:S02]  /*3c00*/  HFMA2 R52, R46, R19, R52 ;  /* 0x000000132e347231 */ /* 0x000fe40000000034 */
[----:B------:R-:W-:Y:S02]  /*3c10*/  HFMA2 R16, R50, R18, R16 ;  /* 0x0000001232107231 */ /* 0x000fe40000000010 */
[-C--:B0-----:R-:W-:Y:S02]  /*3c20*/  HFMA2 R17, R21, R8.reuse, RZ.H0_H0 ;  /* 0x0000000815117231 */ /* 0x081fe400000400ff */
[----:B------:R-:W-:Y:S02]  /*3c30*/  HFMA2 R18, R22, R8, RZ ;  /* 0x0000000816127231 */ /* 0x000fe400000000ff */
[----:B------:R-:W-:-:S02]  /*3c40*/  HFMA2 R25, R52, R79, R25 ;  /* 0x0000004f34197231 */ /* 0x000fc40000000019 */
[----:B------:R-:W-:Y:S02]  /*3c50*/  HFMA2 R17, R40, R9, R17 ;  /* 0x0000000928117231 */ /* 0x000fe40000000011 */
[----:B------:R-:W-:Y:S02]  /*3c60*/  HFMA2 R16, R48, R19, R16 ;  /* 0x0000001330107231 */ /* 0x000fe40000000010 */
[----:B------:R-:W-:Y:S02]  /*3c70*/  HFMA2 R17, R49, R10, R17 ;  /* 0x0000000a31117231 */ /* 0x000fe40000000011 */
[----:B------:R-:W-:Y:S02]  /*3c80*/  HFMA2 R18, R39, R9, R18 ;  /* 0x0000000927127231 */ /* 0x000fe40000000012 */
[----:B------:R-:W-:Y:S02]  /*3c90*/  HFMA2 R17, R47, R11, R17 ;  /* 0x0000000b2f117231 */ /* 0x000fe40000000011 */
[----:B------:R-:W-:-:S02]  /*3ca0*/  HFMA2 R7, R16, R80, R7 ;  /* 0x0000005010077231 */ /* 0x000fc40000000007 */
[----:B------:R-:W-:Y:S02]  /*3cb0*/  HFMA2 R28, R17, R81, R28 ;  /* 0x00000051111c7231 */ /* 0x000fe4000000001c */
[-C--:B------:R-:W-:Y:S02]  /*3cc0*/  HFMA2 R16, R20, R8.reuse, RZ ;  /* 0x0000000814107231 */ /* 0x080fe400000000ff */
[----:B------:R-:W-:Y:S02]  /*3cd0*/  HFMA2 R8, R42, R8, RZ.H0_H0 ;  /* 0x000000082a087231 */ /* 0x000fe400000400ff */
[----:B------:R-:W-:Y:S01]  /*3ce0*/  HFMA2 R18, R43, R10, R18 ;  /* 0x0000000a2b127231 */ /* 0x000fe20000000012 */
[----:B---3--:R-:W-:Y:S01]  /*3cf0*/  LOP3.LUT R17, R32, 0xf000f0, RZ, 0xc0, !PT ;  /* 0x00f000f020117812 */ /* 0x008fe200078ec0ff */
[----:B------:R-:W-:-:S03]  /*3d00*/  HFMA2 R8, R23, R9, R8 ;  /* 0x0000000917087231 */ /* 0x000fc60000000008 */
[----:B------:R-:W-:Y:S01]  /*3d10*/  LOP3.LUT R17, R17, 0x64006400, RZ, 0xfc, !PT ;  /* 0x6400640011117812 */ /* 0x000fe200078efcff */
[----:B------:R-:W-:Y:S02]  /*3d20*/  HFMA2 R16, R41, R9, R16 ;  /* 0x0000000929107231 */ /* 0x000fe40000000010 */
[-C--:B------:R-:W-:Y:S02]  /*3d30*/  HFMA2 R8, R44, R10.reuse, R8 ;  /* 0x0000000a2c087231 */ /* 0x080fe40000000008 */
[-C--:B------:R-:W-:Y:S02]  /*3d40*/  HFMA2 R18, R46, R11.reuse, R18 ;  /* 0x0000000b2e127231 */ /* 0x080fe40000000012 */
[----:B------:R-:W-:Y:S02]  /*3d50*/  HFMA2 R8, R45, R11, R8 ;  /* 0x0000000b2d087231 */ /* 0x000fe40000000008 */
[----:B------:R-:W-:Y:S02]  /*3d60*/  HFMA2 R16, R50, R10, R16 ;  /* 0x0000000a32107231 */ /* 0x000fe40000000010 */
[----:B------:R-:W-:-:S02]  /*3d70*/  HFMA2 R30, R8, R78, R30 ;  /* 0x0000004e081e7231 */ /* 0x000fc4000000001e */
[-C--:B-1----:R-:W-:Y:S02]  /*3d80*/  HFMA2 R20, R20, R12.reuse, RZ ;  /* 0x0000000c14147231 */ /* 0x082fe400000000ff */
[-C--:B------:R-:W-:Y:S02]  /*3d90*/  HFMA2 R21, R21, R12.reuse, RZ.H0_H0 ;  /* 0x0000000c15157231 */ /* 0x080fe400000400ff */
[-C--:B------:R-:W-:Y:S02]  /*3da0*/  HFMA2 R22, R22, R12.reuse, RZ ;  /* 0x0000000c16167231 */ /* 0x080fe400000000ff */
[----:B------:R-:W-:Y:S02]  /*3db0*/  HFMA2 R12, R42, R12, RZ.H0_H0 ;  /* 0x0000000c2a0c7231 */ /* 0x000fe400000400ff */
[----:B------:R-:W-:Y:S02]  /*3dc0*/  HFMA2 R29, R18, R79, R29 ;  /* 0x0000004f121d7231 */ /* 0x000fe4000000001d */
[----:B------:R-:W-:-:S02]  /*3dd0*/  HFMA2 R21, R40, R13, R21 ;  /* 0x0000000d28157231 */ /* 0x000fc40000000015 */
[----:B------:R-:W-:Y:S02]  /*3de0*/  HFMA2 R16, R48, R11, R16 ;  /* 0x0000000b30107231 */ /* 0x000fe40000000010 */
[-C--:B------:R-:W-:Y:S01]  /*3df0*/  HFMA2 R12, R23, R13.reuse, R12 ;  /* 0x0000000d170c7231 */ /* 0x080fe2000000000c */
[----:B------:R-:W0:Y:S01]  /*3e00*/  LDS.128 R8, [UR6+0x30] ;  /* 0x00003006ff087984 */ /* 0x000e220008000c00 */
[-C--:B------:R-:W-:Y:S02]  /*3e10*/  HFMA2 R20, R41, R13.reuse, R20 ;  /* 0x0000000d29147231 */ /* 0x080fe40000000014 */
[-C--:B------:R-:W-:Y:S02]  /*3e20*/  HFMA2 R21, R49, R14.reuse, R21 ;  /* 0x0000000e31157231 */ /* 0x080fe40000000015 */
[----:B------:R-:W-:Y:S02]  /*3e30*/  HFMA2 R22, R39, R13, R22 ;  /* 0x0000000d27167231 */ /* 0x000fe40000000016 */
[----:B------:R-:W-:Y:S01]  /*3e40*/  HFMA2 R12, R44, R14, R12 ;  /* 0x0000000e2c0c7231 */ /* 0x000fe2000000000c */
[----:B------:R-:W-:Y:S01]  /*3e50*/  SHF.R.U32.HI R41, RZ, 0x8, R32 ;  /* 0x00000008ff297819 */ /* 0x000fe20000011620 */
[----:B------:R-:W-:Y:S01]  /*3e60*/  HFMA2 R27, R16, R80, R27 ;  /* 0x00000050101b7231 */ /* 0x000fe2000000001b */
[----:B------:R-:W-:Y:S01]  /*3e70*/  LOP3.LUT R16, R32, 0xf000f, RZ, 0xc0, !PT ;  /* 0x000f000f20107812 */ /* 0x000fe200078ec0ff */
[----:B------:R-:W-:-:S02]  /*3e80*/  HFMA2 R19, R45, R15, R12 ;  /* 0x0000000f2d137231 */ /* 0x000fc4000000000c */
[-C--:B------:R-:W-:Y:S02]  /*3e90*/  HFMA2 R20, R50, R14.reuse, R20 ;  /* 0x0000000e32147231 */ /* 0x080fe40000000014 */
[----:B------:R-:W-:Y:S02]  /*3ea0*/  HFMA2 R18, R47, R15, R21 ;  /* 0x0000000f2f127231 */ /* 0x000fe40000000015 */
[----:B------:R-:W-:Y:S02]  /*3eb0*/  HFMA2 R23, R43, R14, R22 ;  /* 0x0000000e2b177231 */ /* 0x000fe40000000016 */
[----:B------:R-:W-:Y:S01]  /*3ec0*/  HFMA2 R38, R19, R78, R38 ;  /* 0x0000004e13267231 */ /* 0x000fe20000000026 */
[----:B------:R-:W-:Y:S01]  /*3ed0*/  LOP3.LUT R19, R33, 0xf000f0, RZ, 0xc0, !PT ;  /* 0x00f000f021137812 */ /* 0x000fe200078ec0ff */
[----:B------:R-:W-:Y:S01]  /*3ee0*/  HFMA2 R36, R18, R81, R36 ;  /* 0x0000005112247231 */ /* 0x000fe20000000024 */
[C---:B------:R-:W-:Y:S01]  /*3ef0*/  LOP3.LUT R21, R34.reuse, 0xf000f0, RZ, 0xc0, !PT ;  /* 0x00f000f022157812 */ /* 0x040fe200078ec0ff */
[-C--:B------:R-:W-:Y:S01]  /*3f00*/  HFMA2 R40, R48, R15.reuse, R20 ;  /* 0x0000000f30287231 */ /* 0x080fe20000000014 */
[----:B------:R-:W-:Y:S01]  /*3f10*/  LOP3.LUT R20, R34, 0xf000f, RZ, 0xc0, !PT ;  /* 0x000f000f22147812 */ /* 0x000fe200078ec0ff */
[----:B------:R-:W-:Y:S01]  /*3f20*/  HFMA2 R23, R46, R15, R23 ;  /* 0x0000000f2e177231 */ /* 0x000fe20000000017 */
[----:B------:R-:W-:Y:S01]  /*3f30*/  LOP3.LUT R32, R19, 0x64006400, RZ, 0xfc, !PT ;  /* 0x6400640013207812 */ /* 0x000fe200078efcff */
[----:B------:R-:W1:Y:S01]  /*3f40*/  LDS.128 R12, [UR6+0x130] ;  /* 0x00013006ff0c7984 */ /* 0x000e620008000c00 */
[----:B------:R-:W-:-:S02]  /*3f50*/  LOP3.LUT R19, R20, 0x64006400, RZ, 0xfc, !PT ;  /* 0x6400640014137812 */ /* 0x000fc400078efcff */
[----:B------:R-:W-:Y:S01]  /*3f60*/  LOP3.LUT R16, R16, 0x64006400, RZ, 0xfc, !PT ;  /* 0x6400640010107812 */ /* 0x000fe200078efcff */
[----:B------:R-:W-:Y:S01]  /*3f70*/  HFMA2 R31, R40, R80, R31 ;  /* 0x00000050281f7231 */ /* 0x000fe2000000001f */
[----:B------:R-:W-:Y:S01]  /*3f80*/  LOP3.LUT R18, R33, 0xf000f, RZ, 0xc0, !PT ;  /* 0x000f000f21127812 */ /* 0x000fe200078ec0ff */
[----:B------:R-:W-:Y:S01]  /*3f90*/  HFMA2 R37, R23, R79, R37 ;  /* 0x0000004f17257231 */ /* 0x000fe20000000025 */
[C---:B------:R-:W-:Y:S01]  /*3fa0*/  LOP3.LUT R23, R35.reuse, 0xf000f, RZ, 0xc0, !PT ;  /* 0x000f000f23177812 */ /* 0x040fe200078ec0ff */
[----:B------:R-:W-:Y:S01]  /*3fb0*/  HFMA2 R20, R19, 1, 1, R4 ;  /* 0x3c003c0013147831 */ /* 0x000fe20000000004 */
[----:B------:R-:W-:Y:S01]  /*3fc0*/  SHF.R.U32.HI R40, RZ, 0x8, R33 ;  /* 0x00000008ff287819 */ /* 0x000fe20000011621 */
[----:B------:R-:W-:Y:S01]  /*3fd0*/  HFMA2 R32, R32, 0.0625, 0.0625, R3 ;  /* 0x2c002c0020207831 */ /* 0x000fe20000000003 */
[----:B------:R-:W-:Y:S02]  /*3fe0*/  LOP3.LUT R33, R35, 0xf000f0, RZ, 0xc0, !PT ;  /* 0x00f000f023217812 */ /* 0x000fe400078ec0ff */
[----:B------:R-:W-:-:S02]  /*3ff0*/  LOP3.LUT R22, R21, 0x64006400, RZ, 0xfc, !PT ;  /* 0x6400640015167812 */ /* 0x000fc400078efcff */
[----:B------:R-:W-:Y:S02]  /*4000*/  LOP3.LUT R43, R23, 0x64006400, RZ, 0xfc, !PT ;  /* 0x64006400172b7812 */ /* 0x000fe400078efcff */
[----:B------:R-:W-:Y:S01]  /*4010*/  SHF.R.U32.HI R42, RZ, 0x8, R35 ;  /* 0x00000008ff2a7819 */ /* 0x000fe20000011623 */
[----:B------:R-:W-:Y:S01]  /*4020*/  HADD2 R35, R16, R77 ;  /* 0x0000004d10237230 */ /* 0x000fe20000000000 */
[----:B------:R-:W-:Y:S01]  /*4030*/  SHF.R.U32.HI R39, RZ, 0x8, R34 ;  /* 0x00000008ff277819 */ /* 0x000fe20000011622 */
[----:B------:R-:W-:Y:S01]  /*4040*/  HADD2 R34, R43, R6 ;  /* 0x000000062b227230 */ /* 0x000fe20000000000 */
[----:B------:R-:W-:Y:S01]  /*4050*/  LOP3.LUT R45, R33, 0x64006400, RZ, 0xfc, !PT ;  /* 0x64006400212d7812 */ /* 0x000fe200078efcff */
[----:B------:R-:W-:Y:S01]  /*4060*/  HFMA2 R23, R22, 0.0625, 0.0625, R5 ;  /* 0x2c002c0016177831 */ /* 0x000fe20000000005 */
[----:B------:R-:W-:Y:S01]  /*4070*/  LOP3.LUT R46, R40, 0xf000f, RZ, 0xc0, !PT ;  /* 0x000f000f282e7812 */ /* 0x000fe200078ec0ff */
[----:B0-----:R-:W-:Y:S01]  /*4080*/  HFMA2 R43, R20, R8, RZ ;  /* 0x00000008142b7231 */ /* 0x001fe200000000ff */
[----:B------:R-:W-:Y:S01]  /*4090*/  LOP3.LUT R48, R39, 0xf000f, RZ, 0xc0, !PT ;  /* 0x000f000f27307812 */ /* 0x000fe200078ec0ff */
[----:B------:R-:W-:-:S02]  /*40a0*/  HFMA2 R33, R17, 0.0625, 0.0625, R76 ;  /* 0x2c002c0011217831 */ /* 0x000fc4000000004c */
[----:B------:R-:W-:Y:S02]  /*40b0*/  HFMA2 R22, R45, 0.0625, 0.0625, R2 ;  /* 0x2c002c002d167831 */ /* 0x000fe40000000002 */
[-C--:B------:R-:W-:Y:S01]  /*40c0*/  HFMA2 R44, R35, R8.reuse, RZ ;  /* 0x00000008232c7231 */ /* 0x080fe200000000ff */
[----:B------:R-:W-:Y:S01]  /*40d0*/  LOP3.LUT R47, R40, 0xf000f0, RZ, 0xc0, !PT ;  /* 0x00f000f0282f7812 */ /* 0x000fe200078ec0ff */
[----:B------:R-:W-:Y:S01]  /*40e0*/  HFMA2 R17, R34, R8, RZ.H0_H0 ;  /* 0x0000000822117231 */ /* 0x000fe200000400ff */
[C---:B------:R-:W-:Y:S01]  /*40f0*/  LOP3.LUT R45, R41.reuse, 0xf000f, RZ, 0xc0, !PT ;  /* 0x000f000f292d7812 */ /* 0x040fe200078ec0ff */
[-C--:B------:R-:W-:Y:S01]  /*4100*/  HFMA2 R43, R23, R9.reuse, R43 ;  /* 0x00000009172b7231 */ /* 0x080fe2000000002b */
[----:B------:R-:W-:Y:S02]  /*4110*/  LOP3.LUT R40, R46, 0x64006400, RZ, 0xfc, !PT ;  /* 0x640064002e287812 */ /* 0x000fe400078efcff */
[----:B------:R-:W-:Y:S01]  /*4120*/  LOP3.LUT R41, R41, 0xf000f0, RZ, 0xc0, !PT ;  /* 0x00f000f029297812 */ /* 0x000fe200078ec0ff */
[----:B------:R-:W-:Y:S01]  /*4130*/  HFMA2 R44, R33, R9, R44 ;  /* 0x00000009212c7231 */ /* 0x000fe2000000002c */
[----:B------:R-:W-:-:S02]  /*4140*/  LOP3.LUT R49, R39, 0xf000f0, RZ, 0xc0, !PT ;  /* 0x00f000f027317812 */ /* 0x000fc400078ec0ff */
[----:B------:R-:W-:Y:S02]  /*4150*/  LOP3.LUT R39, R48, 0x64006400, RZ, 0xfc, !PT ;  /* 0x6400640030277812 */ /* 0x000fe400078efcff */
[C---:B------:R-:W-:Y:S02]  /*4160*/  LOP3.LUT R50, R42.reuse, 0xf000f, RZ, 0xc0, !PT ;  /* 0x000f000f2a327812 */ /* 0x040fe400078ec0ff */
[----:B------:R-:W-:Y:S02]  /*4170*/  LOP3.LUT R51, R42, 0xf000f0, RZ, 0xc0, !PT ;  /* 0x00f000f02a337812 */ /* 0x000fe400078ec0ff */
[----:B------:R-:W-:Y:S02]  /*4180*/  LOP3.LUT R42, R45, 0x64006400, RZ, 0xfc, !PT ;  /* 0x640064002d2a7812 */ /* 0x000fe400078efcff */
[----:B------:R-:W-:Y:S01]  /*4190*/  LOP3.LUT R45, R41, 0x64006400, RZ, 0xfc, !PT ;  /* 0x64006400292d7812 */ /* 0x000fe200078efcff */
[----:B------:R-:W-:Y:S01]  /*41a0*/  HFMA2 R41, R40, 1, 1, R75 ;  /* 0x3c003c0028297831 */ /* 0x000fe2000000004b */
[----:B------:R-:W-:Y:S01]  /*41b0*/  LOP3.LUT R46, R47, 0x64006400, RZ, 0xfc, !PT ;  /* 0x640064002f2e7812 */ /* 0x000fe200078efcff */
[----:B------:R-:W-:Y:S01]  /*41c0*/  HADD2 R40, R39, R4 ;  /* 0x0000000427287230 */ /* 0x000fe20000000000 */
[----:B------:R-:W-:Y:S01]  /*41d0*/  LOP3.LUT R47, R50, 0x64006400, RZ, 0xfc, !PT ;  /* 0x64006400322f7812 */ /* 0x000fe200078efcff */
[----:B------:R-:W-:Y:S01]  /*41e0*/  HADD2 R42, R42, R77 ;  /* 0x0000004d2a2a7230 */ /* 0x000fe20000000000 */
[----:B------:R-:W-:-:S02]  /*41f0*/  LOP3.LUT R48, R49, 0x64006400, RZ, 0xfc, !PT ;  /* 0x6400640031307812 */ /* 0x000fc400078efcff */
[----:B------:R-:W-:Y:S01]  /*4200*/  LOP3.LUT R18, R18, 0x64006400, RZ, 0xfc, !PT ;  /* 0x6400640012127812 */ /* 0x000fe200078efcff */
[-C--:B------:R-:W-:Y:S01]  /*4210*/  HFMA2 R49, R40, R10.reuse, R43 ;  /* 0x0000000a28317231 */ /* 0x080fe2000000002b */
[----:B------:R-:W-:Y:S01]  /*4220*/  LOP3.LUT R51, R51, 0x64006400, RZ, 0xfc, !PT ;  /* 0x6400640033337812 */ /* 0x000fe200078efcff */
[----:B------:R-:W-:Y:S02]  /*4230*/  HFMA2 R39, R47, 1, 1, R6 ;  /* 0x3c003c002f277831 */ /* 0x000fe40000000006 */
[----:B------:R-:W-:Y:S02]  /*4240*/  HFMA2 R43, R45, 0.0625, 0.0625, R76 ;  /* 0x2c002c002d2b7831 */ /* 0x000fe4000000004c */
[----:B------:R-:W-:Y:S02]  /*4250*/  HADD2 R21, R18, R75 ;  /* 0x0000004b12157230 */ /* 0x000fe40000000000 */
[----:B------:R-:W-:Y:S02]  /*4260*/  HFMA2 R47, R42, R10, R44 ;  /* 0x0000000a2a2f7231 */ /* 0x000fe4000000002c */
[----:B------:R-:W-:-:S02]  /*4270*/  HFMA2 R44, R46, 0.0625, 0.0625, R3 ;  /* 0x2c002c002e2c7831 */ /* 0x000fc40000000003 */
[----:B------:R-:W-:Y:S02]  /*4280*/  HFMA2 R45, R48, 0.0625, 0.0625, R5 ;  /* 0x2c002c00302d7831 */ /* 0x000fe40000000005 */
[----:B------:R-:W-:Y:S02]  /*4290*/  HFMA2 R16, R21, R8, RZ.H0_H0 ;  /* 0x0000000815107231 */ /* 0x000fe400000400ff */
[----:B------:R-:W-:Y:S02]  /*42a0*/  HFMA2 R46, R51, 0.0625, 0.0625, R2 ;  /* 0x2c002c00332e7831 */ /* 0x000fe40000000002 */
[----:B------:R-:W-:Y:S02]  /*42b0*/  HFMA2 R8, R32, R9, R16 ;  /* 0x0000000920087231 */ /* 0x000fe40000000010 */
[----:B------:R-:W-:Y:S02]  /*42c0*/  HFMA2 R47, R43, R11, R47 ;  /* 0x0000000b2b2f7231 */ /* 0x000fe4000000002f */
[----:B------:R-:W-:-:S02]  /*42d0*/  HFMA2 R9, R22, R9, R17 ;  /* 0x0000000916097231 */ /* 0x000fc40000000011 */
[-C--:B------:R-:W-:Y:S01]  /*42e0*/  HFMA2 R49, R45, R11.reuse, R49 ;  /* 0x0000000b2d317231 */ /* 0x080fe20000000031 */
[----:B------:R-:W0:Y:S01]  /*42f0*/  LDS.128 R16, [UR6+0x230] ;  /* 0x00023006ff107984 */ /* 0x000e220008000c00 */
[-C--:B------:R-:W-:Y:S02]  /*4300*/  HFMA2 R8, R41, R10.reuse, R8 ;  /* 0x0000000a29087231 */ /* 0x080fe40000000008 */
[----:B------:R-:W-:Y:S02]  /*4310*/  HFMA2 R9, R39, R10, R9 ;  /* 0x0000000a27097231 */ /* 0x000fe40000000009 */
[----:B------:R-:W-:Y:S02]  /*4320*/  HFMA2 R57, R47, R80, R57 ;  /* 0x000000502f397231 */ /* 0x000fe40000000039 */
[----:B------:R-:W-:Y:S02]  /*4330*/  HFMA2 R8, R44, R11, R8 ;  /* 0x0000000b2c087231 */ /* 0x000fe40000000008 */
[----:B------:R-:W-:-:S02]  /*4340*/  HFMA2 R56, R49, R79, R56 ;  /* 0x0000004f31387231 */ /* 0x000fc40000000038 */
[----:B------:R-:W-:Y:S02]  /*4350*/  HFMA2 R9, R46, R11, R9 ;  /* 0x0000000b2e097231 */ /* 0x000fe40000000009 */
[-C--:B-1----:R-:W-:Y:S02]  /*4360*/  HFMA2 R47, R35, R12.reuse, RZ ;  /* 0x0000000c232f7231 */ /* 0x082fe400000000ff */
[----:B------:R-:W-:Y:S02]  /*4370*/  HFMA2 R58, R8, R81, R58 ;  /* 0x00000051083a7231 */ /* 0x000fe4000000003a */
[----:B------:R-:W-:Y:S02]  /*4380*/  HFMA2 R49, R20, R12, RZ ;  /* 0x0000000c14317231 */ /* 0x000fe400000000ff */
[----:B------:R-:W-:Y:S02]  /*4390*/  HFMA2 R55, R9, R78, R55 ;  /* 0x0000004e09377231 */ /* 0x000fe40000000037 */
[----:B------:R-:W1:Y:S01]  /*43a0*/  LDS.128 R8, [UR6+0x330] ;  /* 0x00033006ff087984 */ /* 0x000e620008000c00 */
        /* <DEDUP_REMOVED lines=9> */
[----:B------:R-:W-:Y:S02]  /*4440*/  HFMA2 R49, R40, R14, R49 ;  /* 0x0000000e28317231 */ /* 0x000fe40000000031 */
[-C--:B------:R-:W-:Y:S02]  /*4450*/  HFMA2 R48, R44, R15.reuse, R48 ;  /* 0x0000000f2c307231 */ /* 0x080fe40000000030 */
[----:B------:R-:W-:Y:S02]  /*4460*/  HFMA2 R12, R46, R15, R12 ;  /* 0x0000000f2e0c7231 */ /* 0x000fe4000000000c */
[----:B------:R-:W-:-:S02]  /*4470*/  HFMA2 R65, R48, R81, R65 ;  /* 0x0000005130417231 */ /* 0x000fc40000000041 */
[-C--:B------:R-:W-:Y:S02]  /*4480*/  HFMA2 R47, R43, R15.reuse, R47 ;  /* 0x0000000f2b2f7231 */ /* 0x080fe4000000002f */
[----:B------:R-:W-:Y:S02]  /*4490*/  HFMA2 R63, R12, R78, R63 ;  /* 0x0000004e0c3f7231 */ /* 0x000fe4000000003f */
[----:B------:R-:W-:Y:S02]  /*44a0*/  HFMA2 R49, R45, R15, R49 ;  /* 0x0000000f2d317231 */ /* 0x000fe40000000031 */
[----:B------:R-:W2:Y:S01]  /*44b0*/  LDS.128 R12, [UR6+0x430] ;  /* 0x00043006ff0c7984 */ /* 0x000ea20008000c00 */
[----:B0-----:R-:W-:Y:S02]  /*44c0*/  HFMA2 R48, R21, R16, RZ.H0_H0 ;  /* 0x0000001015307231 */ /* 0x001fe400000400ff */
[----:B------:R-:W-:Y:S02]  /*44d0*/  HFMA2 R64, R47, R80, R64 ;  /* 0x000000502f407231 */ /* 0x000fe40000000040 */
[----:B------:R-:W-:-:S02]  /*44e0*/  HFMA2 R66, R49, R79, R66 ;  /* 0x0000004f31427231 */ /* 0x000fc40000000042 */
[-C--:B------:R-:W-:Y:S02]  /*44f0*/  HFMA2 R48, R32, R17.reuse, R48 ;  /* 0x0000001120307231 */ /* 0x080fe40000000030 */
[-C--:B------:R-:W-:Y:S02]  /*4500*/  HFMA2 R47, R35, R16.reuse, RZ ;  /* 0x00000010232f7231 */ /* 0x080fe400000000ff */
[-C--:B------:R-:W-:Y:S02]  /*4510*/  HFMA2 R49, R20, R16.reuse, RZ ;  /* 0x0000001014317231 */ /* 0x080fe400000000ff */
[----:B------:R-:W-:Y:S02]  /*4520*/  HFMA2 R16, R34, R16, RZ.H0_H0 ;  /* 0x0000001022107231 */ /* 0x000fe400000400ff */
[----:B------:R-:W-:Y:S02]  /*4530*/  HFMA2 R48, R41, R18, R48 ;  /* 0x0000001229307231 */ /* 0x000fe40000000030 */
        /* <DEDUP_REMOVED lines=8> */
[----:B-1----:R-:W-:Y:S02]  /*45c0*/  HFMA2 R48, R21, R8, RZ.H0_H0 ;  /* 0x0000000815307231 */ /* 0x002fe400000400ff */
[----:B------:R-:W-:Y:S02]  /*45d0*/  HFMA2 R49, R40, R18, R49 ;  /* 0x0000001228317231 */ /* 0x000fe40000000031 */
[----:B------:R-:W-:Y:S02]  /*45e0*/  HFMA2 R67, R16, R78, R67 ;  /* 0x0000004e10437231 */ /* 0x000fe40000000043 */
[----:B------:R-:W-:Y:S02]  /*45f0*/  HFMA2 R48, R32, R9, R48 ;  /* 0x0000000920307231 */ /* 0x000fe40000000030 */
[----:B------:R-:W-:-:S02]  /*4600*/  HFMA2 R47, R43, R19, R47 ;  /* 0x000000132b2f7231 */ /* 0x000fc4000000002f */
[----:B------:R-:W-:Y:S02]  /*4610*/  HFMA2 R48, R41, R10, R48 ;  /* 0x0000000a29307231 */ /* 0x000fe40000000030 */
[----:B------:R-:W-:Y:S02]  /*4620*/  HFMA2 R49, R45, R19, R49 ;  /* 0x000000132d317231 */ /* 0x000fe40000000031 */
[----:B------:R-:W0:Y:S01]  /*4630*/  LDS.128 R16, [UR6+0x530] ;  /* 0x00053006ff107984 */ /* 0x000e220008000c00 */
[----:B------:R-:W-:Y:S02]  /*4640*/  HFMA2 R48, R44, R11, R48 ;  /* 0x0000000b2c307231 */ /* 0x000fe40000000030 */
[----:B------:R-:W-:Y:S02]  /*4650*/  HFMA2 R68, R47, R80, R68 ;  /* 0x000000502f447231 */ /* 0x000fe40000000044 */
[----:B------:R-:W-:Y:S02]  /*4660*/  HFMA2 R61, R48, R81, R61 ;  /* 0x00000051303d7231 */ /* 0x000fe4000000003d */
[----:B------:R-:W-:-:S02]  /*4670*/  HFMA2 R70, R49, R79, R70 ;  /* 0x0000004f31467231 */ /* 0x000fc40000000046 */
[----:B--2---:R-:W-:Y:S02]  /*4680*/  HFMA2 R48, R21, R12, RZ.H0_H0 ;  /* 0x0000000c15307231 */ /* 0x004fe400000400ff */
[-C--:B------:R-:W-:Y:S02]  /*4690*/  HFMA2 R47, R35, R8.reuse, RZ ;  /* 0x00000008232f7231 */ /* 0x080fe400000000ff */
[-C--:B------:R-:W-:Y:S02]  /*46a0*/  HFMA2 R49, R20, R8.reuse, RZ ;  /* 0x0000000814317231 */ /* 0x080fe400000000ff */
[----:B------:R-:W-:Y:S02]  /*46b0*/  HFMA2 R8, R34, R8, RZ.H0_H0 ;  /* 0x0000000822087231 */ /* 0x000fe400000400ff */
        /* <DEDUP_REMOVED lines=11> */
[----:B------:R-:W-:Y:S02]  /*4770*/  HFMA2 R59, R8, R78, R59 ;  /* 0x0000004e083b7231 */ /* 0x000fe4000000003b */
[-C--:B------:R-:W-:Y:S02]  /*4780*/  HFMA2 R47, R43, R11.reuse, R47 ;  /* 0x0000000b2b2f7231 */ /* 0x080fe4000000002f */
[----:B------:R-:W-:-:S02]  /*4790*/  HFMA2 R49, R45, R11, R49 ;  /* 0x0000000b2d317231 */ /* 0x000fc40000000031 */
[----:B------:R-:W1:Y:S01]  /*47a0*/  LDS.128 R8, [UR6+0x630] ;  /* 0x00063006ff087984 */ /* 0x000e620008000c00 */
[----:B------:R-:W-:Y:S02]  /*47b0*/  HFMA2 R62, R47, R80, R62 ;  /* 0x000000502f3e7231 */ /* 0x000fe4000000003e */
[----:B0-----:R-:W-:Y:S02]  /*47c0*/  HFMA2 R48, R21, R16, RZ.H0_H0 ;  /* 0x0000001015307231 */ /* 0x001fe400000400ff */
[----:B------:R-:W-:Y:S02]  /*47d0*/  HFMA2 R60, R49, R79, R60 ;  /* 0x0000004f313c7231 */ /* 0x000fe4000000003c */
[-C--:B------:R-:W-:Y:S02]  /*47e0*/  HFMA2 R47, R35, R12.reuse, RZ ;  /* 0x0000000c232f7231 */ /* 0x080fe400000000ff */
[----:B------:R-:W-:Y:S02]  /*47f0*/  HFMA2 R48, R32, R17, R48 ;  /* 0x0000001120307231 */ /* 0x000fe40000000030 */
[----:B------:R-:W-:-:S02]  /*4800*/  HFMA2 R49, R20, R12, RZ ;  /* 0x0000000c14317231 */ /* 0x000fc400000000ff */
[----:B------:R-:W-:Y:S02]  /*4810*/  HFMA2 R12, R34, R12, RZ.H0_H0 ;  /* 0x0000000c220c7231 */ /* 0x000fe400000400ff */
[----:B------:R-:W-:Y:S02]  /*4820*/  HFMA2 R48, R41, R18, R48 ;  /* 0x0000001229307231 */ /* 0x000fe40000000030 */
[-C--:B------:R-:W-:Y:S02]  /*4830*/  HFMA2 R12, R22, R13.reuse, R12 ;  /* 0x0000000d160c7231 */ /* 0x080fe4000000000c */
[----:B------:R-:W-:Y:S02]  /*4840*/  HFMA2 R47, R33, R13, R47 ;  /* 0x0000000d212f7231 */ /* 0x000fe4000000002f */
[----:B------:R-:W-:Y:S02]  /*4850*/  HFMA2 R48, R44, R19, R48 ;  /* 0x000000132c307231 */ /* 0x000fe40000000030 */
[----:B------:R-:W-:-:S02]  /*4860*/  HFMA2 R49, R23, R13, R49 ;  /* 0x0000000d17317231 */ /* 0x000fc40000000031 */
[-C--:B------:R-:W-:Y:S02]  /*4870*/  HFMA2 R12, R39, R14.reuse, R12 ;  /* 0x0000000e270c7231 */ /* 0x080fe4000000000c */
[----:B------:R-:W-:Y:S02]  /*4880*/  HFMA2 R54, R48, R81, R24 ;  /* 0x0000005130367231 */ /* 0x000fe40000000018 */
[----:B------:R-:W-:Y:S02]  /*4890*/  HFMA2 R12, R46, R15, R12 ;  /* 0x0000000f2e0c7231 */ /* 0x000fe4000000000c */
[-C--:B------:R-:W-:Y:S02]  /*48a0*/  HFMA2 R47, R42, R14.reuse, R47 ;  /* 0x0000000e2a2f7231 */ /* 0x080fe4000000002f */
[----:B------:R-:W-:Y:S02]  /*48b0*/  HFMA2 R49, R40, R14, R49 ;  /* 0x0000000e28317231 */ /* 0x000fe40000000031 */
[----:B------:R-:W-:-:S02]  /*48c0*/  HFMA2 R74, R12, R78, R74 ;  /* 0x0000004e0c4a7231 */ /* 0x000fc4000000004a */
[-C--:B------:R-:W-:Y:S02]  /*48d0*/  HFMA2 R47, R43, R15.reuse, R47 ;  /* 0x0000000f2b2f7231 */ /* 0x080fe4000000002f */
[----:B------:R-:W-:Y:S02]  /*48e0*/  HFMA2 R49, R45, R15, R49 ;  /* 0x0000000f2d317231 */ /* 0x000fe40000000031 */
[----:B------:R-:W0:Y:S01]  /*48f0*/  LDS.128 R12, [UR6+0x730] ;  /* 0x00073006ff0c7984 */ /* 0x000e220008000c00 */
[----:B------:R-:W-:Y:S01]  /*4900*/  UIADD3 UR6, UPT, UPT, UR6, 0x40, URZ ;  /* 0x0000004006067890 */ /* 0x000fe2000fffe0ff */
[----:B------:R-:W-:Y:S02]  /*4910*/  HFMA2 R71, R47, R80, R71 ;  /* 0x000000502f477231 */ /* 0x000fe40000000047 */
[----:B------:R-:W-:Y:S02]  /*4920*/  HFMA2 R73, R49, R79, R73 ;  /* 0x0000004f31497231 */ /* 0x000fe40000000049 */
[----:B------:R-:W-:-:S02]  /*4930*/  HFMA2 R47, R35, R16, RZ ;  /* 0x00000010232f7231 */ /* 0x000fc400000000ff */
[-C--:B------:R-:W-:Y:S02]  /*4940*/  HFMA2 R49, R20, R16.reuse, RZ ;  /* 0x0000001014317231 */ /* 0x080fe400000000ff */
[----:B------:R-:W-:-:S04]  /*4950*/  HFMA2 R16, R34, R16, RZ.H0_H0 ;  /* 0x0000001022107231 */ /* 0x000fc800000400ff */
[-C--:B------:R-:W-:Y:S02]  /*4960*/  HFMA2 R16, R22, R17.reuse, R16 ;  /* 0x0000001116107231 */ /* 0x080fe40000000010 */
[-C--:B------:R-:W-:Y:S02]  /*4970*/  HFMA2 R47, R33, R17.reuse, R47 ;  /* 0x00000011212f7231 */ /* 0x080fe4000000002f */
[----:B------:R-:W-:Y:S02]  /*4980*/  HFMA2 R49, R23, R17, R49 ;  /* 0x0000001117317231 */ /* 0x000fe40000000031 */
[----:B------:R-:W-:Y:S02]  /*4990*/  HFMA2 R16, R39, R18, R16 ;  /* 0x0000001227107231 */ /* 0x000fe40000000010 */
[----:B-1----:R-:W-:Y:S02]  /*49a0*/  HFMA2 R17, R21, R8, RZ.H0_H0 ;  /* 0x0000000815117231 */ /* 0x002fe400000400ff */
[----:B------:R-:W-:-:S02]  /*49b0*/  HFMA2 R16, R46, R19, R16 ;  /* 0x000000132e107231 */ /* 0x000fc40000000010 */
[-C--:B------:R-:W-:Y:S02]  /*49c0*/  HFMA2 R47, R42, R18.reuse, R47 ;  /* 0x000000122a2f7231 */ /* 0x080fe4000000002f */
[----:B------:R-:W-:Y:S02]  /*49d0*/  HFMA2 R17, R32, R9, R17 ;  /* 0x0000000920117231 */ /* 0x000fe40000000011 */
[----:B------:R-:W-:Y:S02]  /*49e0*/  HFMA2 R49, R40, R18, R49 ;  /* 0x0000001228317231 */ /* 0x000fe40000000031 */
[----:B------:R-:W-:Y:S02]  /*49f0*/  HFMA2 R52, R16, R78, R26 ;  /* 0x0000004e10347231 */ /* 0x000fe4000000001a */
[----:B------:R-:W-:Y:S02]  /*4a00*/  HFMA2 R16, R35, R8, RZ ;  /* 0x0000000823107231 */ /* 0x000fe400000000ff */
[----:B------:R-:W-:-:S02]  /*4a10*/  HFMA2 R17, R41, R10, R17 ;  /* 0x0000000a29117231 */ /* 0x000fc40000000011 */
[-C--:B------:R-:W-:Y:S02]  /*4a20*/  HFMA2 R18, R20, R8.reuse, RZ ;  /* 0x0000000814127231 */ /* 0x080fe400000000ff */
[----:B------:R-:W-:Y:S02]  /*4a30*/  HFMA2 R8, R34, R8, RZ.H0_H0 ;  /* 0x0000000822087231 */ /* 0x000fe400000400ff */
[----:B------:R-:W-:Y:S02]  /*4a40*/  HFMA2 R47, R43, R19, R47 ;  /* 0x000000132b2f7231 */ /* 0x000fe4000000002f */
[----:B------:R-:W-:Y:S02]  /*4a50*/  HFMA2 R17, R44, R11, R17 ;  /* 0x0000000b2c117231 */ /* 0x000fe40000000011 */
[----:B------:R-:W-:Y:S02]  /*4a60*/  HFMA2 R49, R45, R19, R49 ;  /* 0x000000132d317231 */ /* 0x000fe40000000031 */
[----:B------:R-:W-:-:S02]  /*4a70*/  HFMA2 R8, R22, R9, R8 ;  /* 0x0000000916087231 */ /* 0x000fc40000000008 */
[----:B------:R-:W-:Y:S02]  /*4a80*/  HFMA2 R16, R33, R9, R16 ;  /* 0x0000000921107231 */ /* 0x000fe40000000010 */
[----:B------:R-:W-:Y:S02]  /*4a90*/  HFMA2 R50, R17, R81, R28 ;  /* 0x0000005111327231 */ /* 0x000fe4000000001c */
[----:B------:R-:W-:Y:S02]  /*4aa0*/  HFMA2 R18, R23, R9, R18 ;  /* 0x0000000917127231 */ /* 0x000fe40000000012 */
[----:B------:R-:W-:Y:S02]  /*4ab0*/  HFMA2 R8, R39, R10, R8 ;  /* 0x0000000a27087231 */ /* 0x000fe40000000008 */
[-C--:B0-----:R-:W-:Y:S02]  /*4ac0*/  HFMA2 R35, R35, R12.reuse, RZ ;  /* 0x0000000c23237231 */ /* 0x081fe400000000ff */
[----:B------:R-:W-:-:S02]  /*4ad0*/  HFMA2 R20, R20, R12, RZ ;  /* 0x0000000c14147231 */ /* 0x000fc400000000ff */
[----:B------:R-:W-:Y:S02]  /*4ae0*/  HFMA2 R8, R46, R11, R8 ;  /* 0x0000000b2e087231 */ /* 0x000fe40000000008 */
[-C--:B------:R-:W-:Y:S02]  /*4af0*/  HFMA2 R16, R42, R10.reuse, R16 ;  /* 0x0000000a2a107231 */ /* 0x080fe40000000010 */
[----:B------:R-:W-:Y:S02]  /*4b00*/  HFMA2 R18, R40, R10, R18 ;  /* 0x0000000a28127231 */ /* 0x000fe40000000012 */
[----:B------:R-:W-:Y:S02]  /*4b10*/  HFMA2 R48, R8, R78, R30 ;  /* 0x0000004e08307231 */ /* 0x000fe4000000001e */
[----:B------:R-:W-:Y:S02]  /*4b20*/  HFMA2 R53, R49, R79, R25 ;  /* 0x0000004f31357231 */ /* 0x000fe40000000019 */
[----:B------:R-:W-:-:S02]  /*4b30*/  HFMA2 R20, R23, R13, R20 ;  /* 0x0000000d17147231 */ /* 0x000fc40000000014 */
[-C--:B------:R-:W-:Y:S02]  /*4b40*/  HFMA2 R16, R43, R11.reuse, R16 ;  /* 0x0000000b2b107231 */ /* 0x080fe40000000010 */
[----:B------:R-:W-:Y:S02]  /*4b50*/  HFMA2 R18, R45, R11, R18 ;  /* 0x0000000b2d127231 */ /* 0x000fe40000000012 */
[----:B------:R-:W-:Y:S02]  /*4b60*/  HFMA2 R11, R34, R12, RZ.H0_H0 ;  /* 0x0000000c220b7231 */ /* 0x000fe400000400ff */
[----:B------:R-:W-:Y:S02]  /*4b70*/  HFMA2 R7, R47, R80, R7 ;  /* 0x000000502f077231 */ /* 0x000fe40000000007 */
[----:B------:R-:W-:Y:S02]  /*4b80*/  HFMA2 R20, R40, R14, R20 ;  /* 0x0000000e28147231 */ /* 0x000fe40000000014 */
[----:B------:R-:W-:-:S02]  /*4b90*/  HFMA2 R11, R22, R13, R11 ;  /* 0x0000000d160b7231 */ /* 0x000fc4000000000b */
[----:B------:R-:W-:Y:S02]  /*4ba0*/  HFMA2 R51, R16, R80, R27 ;  /* 0x0000005010337231 */ /* 0x000fe4000000001b */
[----:B------:R-:W-:Y:S02]  /*4bb0*/  HFMA2 R16, R21, R12, RZ.H0_H0 ;  /* 0x0000000c15107231 */ /* 0x000fe400000400ff */
[----:B------:R-:W-:Y:S02]  /*4bc0*/  HFMA2 R21, R33, R13, R35 ;  /* 0x0000000d21157231 */ /* 0x000fe40000000023 */
[----:B------:R-:W-:Y:S02]  /*4bd0*/  HFMA2 R23, R39, R14, R11 ;  /* 0x0000000e27177231 */ /* 0x000fe4000000000b */
[----:B------:R-:W-:Y:S02]  /*4be0*/  HFMA2 R49, R18, R79, R29 ;  /* 0x0000004f12317231 */ /* 0x000fe4000000001d */
[----:B------:R-:W-:-:S02]  /*4bf0*/  HFMA2 R16, R32, R13, R16 ;  /* 0x0000000d20107231 */ /* 0x000fc40000000010 */
[-C--:B------:R-:W-:Y:S02]  /*4c00*/  HFMA2 R20, R45, R15.reuse, R20 ;  /* 0x0000000f2d147231 */ /* 0x080fe40000000014 */
[-C--:B------:R-:W-:Y:S02]  /*4c10*/  HFMA2 R19, R46, R15.reuse, R23 ;  /* 0x0000000f2e137231 */ /* 0x080fe40000000017 */
[-C--:B------:R-:W-:Y:S02]  /*4c20*/  HFMA2 R22, R41, R14.reuse, R16 ;  /* 0x0000000e29167231 */ /* 0x080fe40000000010 */
[----:B------:R-:W-:Y:S02]  /*4c30*/  HFMA2 R21, R42, R14, R21 ;  /* 0x0000000e2a157231 */ /* 0x000fe40000000015 */
[----:B------:R-:W-:Y:S02]  /*4c40*/  HFMA2 R88, R19, R78, R38 ;  /* 0x0000004e13587231 */ /* 0x000fe40000000026 */
[----:B------:R-:W-:-:S02]  /*4c50*/  HFMA2 R18, R44, R15, R22 ;  /* 0x0000000f2c127231 */ /* 0x000fc40000000016 */
[----:B------:R-:W-:Y:S02]  /*4c60*/  HFMA2 R89, R20, R79, R37 ;  /* 0x0000004f14597231 */ /* 0x000fe40000000025 */
[----:B------:R-:W-:Y:S02]  /*4c70*/  HFMA2 R90, R18, R81, R36 ;  /* 0x00000051125a7231 */ /* 0x000fe40000000024 */
[----:B------:R-:W-:-:S04]  /*4c80*/  HFMA2 R40, R43, R15, R21 ;  /* 0x0000000f2b287231 */ /* 0x000fc80000000015 */
[----:B------:R-:W-:Y:S01]  /*4c90*/  HFMA2 R91, R40, R80, R31 ;  /* 0x00000050285b7231 */ /* 0x000fe2000000001f */
[----:B------:R-:W-:Y:S06]  /*4ca0*/  @!P0 BRA `(.L_x_725) ;  /* 0xffffffc400388947 */ /* 0x000fec000383ffff */
.L_x_723:
[----:B------:R-:W0:Y:S01]  /*4cb0*/  S2UR UR4, SR_CTAID.Y ;  /* 0x00000000000479c3 */ /* 0x000e220000002600 */
[----:B------:R-:W-:Y:S02]  /*4cc0*/  HADD2 R57, R57.H0_H0, R57.H1_H1 ;  /* 0x3000003939397230 */ /* 0x000fe40000000800 */
[----:B------:R-:W-:-:S05]  /*4cd0*/  HADD2 R58, R58.H0_H0, R58.H1_H1 ;  /* 0x3000003a3a3a7230 */ /* 0x000fca0000000800 */
[----:B------:R-:W1:Y:S01]  /*4ce0*/  LDC.64 R2, c[0x0][0x3a0] ;  /* 0x0000e800ff027b82 */ /* 0x000e620000000a00 */
[----:B------:R-:W-:-:S05]  /*4cf0*/  PRMT R57, R57, 0x5410, R58 ;  /* 0x0000541039397816 */ /* 0x000fca000000003a */
[----:B------:R-:W-:Y:S02]  /*4d00*/  HMUL2 R57, R57, RZ.H0_H0 ;  /* 0x200000ff39397232 */ /* 0x000fe40000000000 */
[----:B0-----:R-:W-:-:S05]  /*4d10*/  IMAD R5, R0, UR4, RZ ;  /* 0x0000000400057c24 */ /* 0x001fca000f8e02ff */
[----:B------:R-:W-:-:S05]  /*4d20*/  LEA R5, R5, R84, 0x3 ;  /* 0x0000005405057211 */ /* 0x000fca00078e18ff */
[----:B-1----:R-:W-:-:S05]  /*4d30*/  IMAD.WIDE R2, R5, 0x2, R2 ;  /* 0x0000000205027825 */ /* 0x002fca00078e0202 */
[----:B------:R0:W-:Y:S01]  /*4d40*/  ATOM.E.ADD.F16x2.RN.STRONG.GPU P0, RZ, desc[UR10][R2.64], R57 ;  /* 0x8000003902ff79a2 */ /* 0x0001e2000c10e10a */
[----:B------:R-:W-:Y:S01]  /*4d50*/  HADD2 R56, R56.H0_H0, R56.H1_H1 ;  /* 0x3000003838387230 */ /* 0x000fe20000000800 */
[----:B------:R-:W-:Y:S01]  /*4d60*/  BSSY.RECONVERGENT B0, `(.L_x_726) ;  /* 0x0000011000007945 */ /* 0x000fe20003800200 */
[----:B------:R-:W-:-:S05]  /*4d70*/  HADD2 R28, R55.H0_H0, R55.H1_H1 ;  /* 0x30000037371c7230 */ /* 0x000fca0000000800 */
[----:B------:R-:W-:-:S05]  /*4d80*/  PRMT R56, R56, 0x5410, R28 ;  /* 0x0000541038387816 */ /* 0x000fca000000001c */
[----:B------:R-:W-:Y:S01]  /*4d90*/  HFMA2 R9, R56, RZ, -RZ ;  /* 0x000000ff38097231 */ /* 0x000fe200001000ff */
[----:B0-----:R-:W-:Y:S06]  /*4da0*/  @P0 BRA `(.L_x_727) ;  /* 0x0000000000300947 */ /* 0x001fec0003800000 */
[----:B------:R-:W0:Y:S02]  /*4db0*/  QSPC.E.S P0, RZ, [R2] ;  /* 0x0000000002ff73aa */ /* 0x000e240000000500 */
[----:B0-----:R-:W-:Y:S05]  /*4dc0*/  @!P0 BRA `(.L_x_728) ;  /* 0x00000000001c8947 */ /* 0x001fea0003800000 */
[----:B------:R-:W-:-:S04]  /*4dd0*/  MOV R4, R2 ;  /* 0x0000000200047202 */ /* 0x000fc80000000f00 */
[----:B------:R-:W-:-:S07]  /*4de0*/  MOV R6, R4 ;  /* 0x0000000400067202 */ /* 0x000fce0000000f00 */
.L_x_729:
[----:B------:R-:W0:Y:S02]  /*4df0*/  LDS R4, [R6] ;  /* 0x0000000006047984 */ /* 0x000e240000000800 */
[----:B0-----:R-:W-:-:S05]  /*4e00*/  HADD2 R5, R4, R57 ;  /* 0x0000003904057230 */ /* 0x001fca0000000000 */
[----:B------:R-:W0:Y:S02]  /*4e10*/  ATOMS.CAST.SPIN P0, [R6], R4, R5 ;  /* 0x000000040600758d */ /* 0x000e240001800005 */
[----:B0-----:R-:W-:Y:S05]  /*4e20*/  @!P0 BRA `(.L_x_729) ;  /* 0xfffffffc00f08947 */ /* 0x001fea000383ffff */
[----:B------:R-:W-:Y:S05]  /*4e30*/  BRA `(.L_x_727) ;  /* 0x00000000000c7947 */ /* 0x000fea0003800000 */
.L_x_728:
[----:B------:R-:W2:Y:S02]  /*4e40*/  LD.E R4, desc[UR10][R2.64] ;  /* 0x0000000a02047980 */ /* 0x000ea4000c101900 */
[----:B--2---:R-:W-:-:S05]  /*4e50*/  IADD3 R5, PT, PT, R57, R4, RZ ;  /* 0x0000000439057210 */ /* 0x004fca0007ffe0ff */
[----:B------:R0:W-:Y:S02]  /*4e60*/  ST.E desc[UR10][R2.64], R5 ;  /* 0x0000000502007985 */ /* 0x0001e4000c10190a */
.L_x_727:
[----:B------:R-:W-:Y:S05]  /*4e70*/  BSYNC.RECONVERGENT B0 ;  /* 0x0000000000007941 */ /* 0x000fea0003800200 */
.L_x_726:
[----:B------:R1:W-:Y:S01]  /*4e80*/  ATOM.E.ADD.F16x2.RN.STRONG.GPU P0, RZ, desc[UR10][R2.64+0x4], R9 ;  /* 0x8000040902ff79a2 */ /* 0x0003e2000c10e10a */
[----:B------:R-:W-:Y:S04]  /*4e90*/  BSSY.RECONVERGENT B0, `(.L_x_730) ;  /* 0x000000e000007945 */ /* 0x000fe80003800200 */
[----:B-1----:R-:W-:Y:S05]  /*4ea0*/  @P0 BRA `(.L_x_731) ;  /* 0x0000000000300947 */ /* 0x002fea0003800000 */
[----:B------:R-:W1:Y:S02]  /*4eb0*/  QSPC.E.S P0, RZ, [R2+0x4] ;  /* 0x0000040002ff73aa */ /* 0x000e640000000500 */
[----:B-1----:R-:W-:Y:S05]  /*4ec0*/  @!P0 BRA `(.L_x_732) ;  /* 0x00000000001c8947 */ /* 0x002fea0003800000 */
[----:B------:R-:W-:-:S04]  /*4ed0*/  MOV R4, R2 ;  /* 0x0000000200047202 */ /* 0x000fc80000000f00 */
[----:B------:R-:W-:-:S07]  /*4ee0*/  MOV R6, R4 ;  /* 0x0000000400067202 */ /* 0x000fce0000000f00 */
.L_x_733:
[----:B------:R-:W0:Y:S02]  /*4ef0*/  LDS R4, [R6+0x4] ;  /* 0x0000040006047984 */ /* 0x000e240000000800 */
[----:B0-----:R-:W-:-:S05]  /*4f00*/  HFMA2 R5, R4, 1, 1, R9 ;  /* 0x3c003c0004057831 */ /* 0x001fca0000000009 */
[----:B------:R-:W0:Y:S02]  /*4f10*/  ATOMS.CAST.SPIN P0, [R6+0x4], R4, R5 ;  /* 0x000004040600758d */ /* 0x000e240001800005 */
[----:B0-----:R-:W-:Y:S05]  /*4f20*/  @!P0 BRA `(.L_x_733) ;  /* 0xfffffffc00f08947 */ /* 0x001fea000383ffff */
[----:B------:R-:W-:Y:S05]  /*4f30*/  BRA `(.L_x_731) ;  /* 0x00000000000c7947 */ /* 0x000fea0003800000 */
.L_x_732:
[----:B------:R-:W0:Y:S02]  /*4f40*/  LD.E R4, desc[UR10][R2.64+0x4] ;  /* 0x0000040a02047980 */ /* 0x000e24000c101900 */
[----:B0-----:R-:W-:-:S05]  /*4f50*/  IADD3 R5, PT, PT, R9, R4, RZ ;  /* 0x0000000409057210 */ /* 0x001fca0007ffe0ff */
[----:B------:R1:W-:Y:S02]  /*4f60*/  ST.E desc[UR10][R2.64+0x4], R5 ;  /* 0x0000040502007985 */ /* 0x0003e4000c10190a */
.L_x_731:
[----:B------:R-:W-:Y:S05]  /*4f70*/  BSYNC.RECONVERGENT B0 ;  /* 0x0000000000007941 */ /* 0x000fea0003800200 */
.L_x_730:
[----:B------:R-:W-:Y:S02]  /*4f80*/  HADD2 R64, R64.H0_H0, R64.H1_H1 ;  /* 0x3000004040407230 */ /* 0x000fe40000000800 */
[----:B01----:R-:W-:-:S04]  /*4f90*/  IMAD.WIDE R2, R0, 0x2, R2 ;  /* 0x0000000200027825 */ /* 0x003fc800078e0202 */
[----:B------:R-:W-:-:S05]  /*4fa0*/  HADD2 R32, R65.H0_H0, R65.H1_H1 ;  /* 0x3000004141207230 */ /* 0x000fca0000000800 */
[----:B------:R-:W-:-:S05]  /*4fb0*/  PRMT R64, R64, 0x5410, R32 ;  /* 0x0000541040407816 */ /* 0x000fca0000000020 */
[----:B------:R-:W-:-:S05]  /*4fc0*/  HMUL2 R9, R64, RZ.H0_H0 ;  /* 0x200000ff40097232 */ /* 0x000fca0000000000 */
        /* <DEDUP_REMOVED lines=11> */
.L_x_737:
[----:B------:R-:W0:Y:S02]  /*5080*/  LDS R4, [R6] ;  /* 0x0000000006047984 */ /* 0x000e240000000800 */
[----:B0-----:R-:W-:-:S05]  /*5090*/  HADD2 R5, R4, R9 ;  /* 0x0000000904057230 */ /* 0x001fca0000000000 */
[----:B------:R-:W0:Y:S02]  /*50a0*/  ATOMS.CAST.SPIN P0, [R6], R4, R5 ;  /* 0x000000040600758d */ /* 0x000e240001800005 */
[----:B0-----:R-:W-:Y:S05]  /*50b0*/  @!P0 BRA `(.L_x_737) ;  /* 0xfffffffc00f08947 */ /* 0x001fea000383ffff */
[----:B------:R-:W-:Y:S05]  /*50c0*/  BRA `(.L_x_735) ;  /* 0x00000000000c7947 */ /* 0x000fea0003800000 */
.L_x_736:
[----:B------:R-:W2:Y:S02]  /*50d0*/  LD.E R4, desc[UR10][R2.64] ;  /* 0x0000000a02047980 */ /* 0x000ea4000c101900 */
[----:B--2---:R-:W-:-:S05]  /*50e0*/  IADD3 R5, PT, PT, R9, R4, RZ ;  /* 0x0000000409057210 */ /* 0x004fca0007ffe0ff */
[----:B------:R0:W-:Y:S02]  /*50f0*/  ST.E desc[UR10][R2.64], R5 ;  /* 0x0000000502007985 */ /* 0x0001e4000c10190a */
.L_x_735:
[----:B------:R-:W-:Y:S05]  /*5100*/  BSYNC.RECONVERGENT B0 ;  /* 0x0000000000007941 */ /* 0x000fea0003800200 */
.L_x_734:
[----:B------:R1:W-:Y:S01]  /*5110*/  ATOM.E.ADD.F16x2.RN.STRONG.GPU P0, RZ, desc[UR10][R2.64+0x4], R11 ;  /* 0x8000040b02ff79a2 */ /* 0x0003e2000c10e10a */
[----:B------:R-:W-:Y:S04]  /*5120*/  BSSY.RECONVERGENT B0, `(.L_x_738) ;  /* 0x000000e000007945 */ /* 0x000fe80003800200 */
[----:B-1----:R-:W-:Y:S05]  /*5130*/  @P0 BRA `(.L_x_739) ;  /* 0x0000000000300947 */ /* 0x002fea0003800000 */
[----:B------:R-:W1:Y:S02]  /*5140*/  QSPC.E.S P0, RZ, [R2+0x4] ;  /* 0x0000040002ff73aa */ /* 0x000e640000000500 */
[----:B-1----:R-:W-:Y:S05]  /*5150*/  @!P0 BRA `(.L_x_740) ;  /* 0x00000000001c8947 */ /* 0x002fea0003800000 */
[----:B------:R-:W-:-:S04]  /*5160*/  MOV R4, R2 ;  /* 0x0000000200047202 */ /* 0x000fc80000000f00 */
[----:B------:R-:W-:-:S07]  /*5170*/  MOV R6, R4 ;  /* 0x0000000400067202 */ /* 0x000fce0000000f00 */
.L_x_741:
[----:B------:R-:W0:Y:S02]  /*5180*/  LDS R4, [R6+0x4] ;  /* 0x0000040006047984 */ /* 0x000e240000000800 */
[----:B0-----:R-:W-:-:S05]  /*5190*/  HFMA2 R5, R4, 1, 1, R11 ;  /* 0x3c003c0004057831 */ /* 0x001fca000000000b */
[----:B------:R-:W0:Y:S02]  /*51a0*/  ATOMS.CAST.SPIN P0, [R6+0x4], R4, R5 ;  /* 0x000004040600758d */ /* 0x000e240001800005 */
[----:B0-----:R-:W-:Y:S05]  /*51b0*/  @!P0 BRA `(.L_x_741) ;  /* 0xfffffffc00f08947 */ /* 0x001fea000383ffff */
[----:B------:R-:W-:Y:S05]  /*51c0*/  BRA `(.L_x_739) ;  /* 0x00000000000c7947 */ /* 0x000fea0003800000 */
.L_x_740:
[----:B------:R-:W0:Y:S02]  /*51d0*/  LD.E R4, desc[UR10][R2.64+0x4] ;  /* 0x0000040a02047980 */ /* 0x000e24000c101900 */
[----:B0-----:R-:W-:-:S05]  /*51e0*/  IADD3 R5, PT, PT, R11, R4, RZ ;  /* 0x000000040b057210 */ /* 0x001fca0007ffe0ff */
[----:B------:R1:W-:Y:S02]  /*51f0*/  ST.E desc[UR10][R2.64+0x4], R5 ;  /* 0x0000040502007985 */ /* 0x0003e4000c10190a */
.L_x_739:
[----:B------:R-:W-:Y:S05]  /*5200*/  BSYNC.RECONVERGENT B0 ;  /* 0x0000000000007941 */ /* 0x000fea0003800200 */
.L_x_738:
        /* <DEDUP_REMOVED lines=16> */
.L_x_745:
[----:B------:R-:W0:Y:S02]  /*5310*/  LDS R2, [R6] ;  /* 0x0000000006027984 */ /* 0x000e240000000800 */
[----:B0-----:R-:W-:-:S05]  /*5320*/  HADD2 R3, R2, R9 ;  /* 0x0000000902037230 */ /* 0x001fca0000000000 */
[----:B------:R-:W0:Y:S02]  /*5330*/  ATOMS.CAST.SPIN P0, [R6], R2, R3 ;  /* 0x000000020600758d */ /* 0x000e240001800003 */
[----:B0-----:R-:W-:Y:S05]  /*5340*/  @!P0 BRA `(.L_x_745) ;  /* 0xfffffffc00f08947 */ /* 0x001fea000383ffff */
[----:B------:R-:W-:Y:S05]  /*5350*/  BRA `(.L_x_743) ;  /* 0x00000000000c7947 */ /* 0x000fea0003800000 */
.L_x_744:
[----:B------:R-:W2:Y:S02]  /*5360*/  LD.E R2, desc[UR10][R4.64] ;  /* 0x0000000a04027980 */ /* 0x000ea4000c101900 */
[----:B--2---:R-:W-:-:S05]  /*5370*/  IADD3 R3, PT, PT, R9, R2, RZ ;  /* 0x0000000209037210 */ /* 0x004fca0007ffe0ff */
[----:B------:R0:W-:Y:S02]  /*5380*/  ST.E desc[UR10][R4.64], R3 ;  /* 0x0000000304007985 */ /* 0x0001e4000c10190a */
.L_x_743:
[----:B------:R-:W-:Y:S05]  /*5390*/  BSYNC.RECONVERGENT B0 ;  /* 0x0000000000007941 */ /* 0x000fea0003800200 */
.L_x_742:
[----:B------:R1:W-:Y:S01]  /*53a0*/  ATOM.E.ADD.F16x2.RN.STRONG.GPU P0, RZ, desc[UR10][R4.64+0x4], R11 ;  /* 0x8000040b04ff79a2 */ /* 0x0003e2000c10e10a */
[----:B------:R-:W-:Y:S04]  /*53b0*/  BSSY.RECONVERGENT B0, `(.L_x_746) ;  /* 0x000000e000007945 */ /* 0x000fe80003800200 */
[----:B-1----:R-:W-:Y:S05]  /*53c0*/  @P0 BRA `(.L_x_747) ;  /* 0x0000000000300947 */ /* 0x002fea0003800000 */
[----:B------:R-:W1:Y:S02]  /*53d0*/  QSPC.E.S P0, RZ, [R4+0x4] ;  /* 0x0000040004ff73aa */ /* 0x000e640000000500 */
[----:B-1----:R-:W-:Y:S05]  /*53e0*/  @!P0 BRA `(.L_x_748) ;  /* 0x00000000001c8947 */ /* 0x002fea0003800000 */
[----:B------:R-:W-:-:S04]  /*53f0*/  MOV R2, R4 ;  /* 0x0000000400027202 */ /* 0x000fc80000000f00 */
[----:B------:R-:W-:-:S07]  /*5400*/  MOV R6, R2 ;  /* 0x0000000200067202 */ /* 0x000fce0000000f00 */
.L_x_749:
[----:B------:R-:W0:Y:S02]  /*5410*/  LDS R2, [R6+0x4] ;  /* 0x0000040006027984 */ /* 0x000e240000000800 */
[----:B0-----:R-:W-:-:S05]  /*5420*/  HFMA2 R3, R2, 1, 1, R11 ;  /* 0x3c003c0002037831 */ /* 0x001fca000000000b */
[----:B------:R-:W0:Y:S02]  /*5430*/  ATOMS.CAST.SPIN P0, [R6+0x4], R2, R3 ;  /* 0x000004020600758d */ /* 0x000e240001800003 */
[----:B0-----:R-:W-:Y:S05]  /*5440*/  @!P0 BRA `(.L_x_749) ;  /* 0xfffffffc00f08947 */ /* 0x001fea000383ffff */
[----:B------:R-:W-:Y:S05]  /*5450*/  BRA `(.L_x_747) ;  /* 0x00000000000c7947 */ /* 0x000fea0003800000 */
.L_x_748:
[----:B------:R-:W0:Y:S02]  /*5460*/  LD.E R2, desc[UR10][R4.64+0x4] ;  /* 0x0000040a04027980 */ /* 0x000e24000c101900 */
[----:B0-----:R-:W-:-:S05]  /*5470*/  IADD3 R3, PT, PT, R11, R2, RZ ;  /* 0x000000020b037210 */ /* 0x001fca0007ffe0ff */
[----:B------:R1:W-:Y:S02]  /*5480*/  ST.E desc[UR10][R4.64+0x4], R3 ;  /* 0x0000040304007985 */ /* 0x0003e4000c10190a */
.L_x_747:
[----:B------:R-:W-:Y:S05]  /*5490*/  BSYNC.RECONVERGENT B0 ;  /* 0x0000000000007941 */ /* 0x000fea0003800200 */
.L_x_746:
        /* <DEDUP_REMOVED lines=16> */
.L_x_753:
[----:B------:R-:W0:Y:S02]  /*55a0*/  LDS R2, [R6] ;  /* 0x0000000006027984 */ /* 0x000e240000000800 */
[----:B0-----:R-:W-:-:S05]  /*55b0*/  HADD2 R3, R2, R9 ;  /* 0x0000000902037230 */ /* 0x001fca0000000000 */
[----:B------:R-:W0:Y:S02]  /*55c0*/  ATOMS.CAST.SPIN P0, [R6], R2, R3 ;  /* 0x000000020600758d */ /* 0x000e240001800003 */
[----:B0-----:R-:W-:Y:S05]  /*55d0*/  @!P0 BRA `(.L_x_753) ;  /* 0xfffffffc00f08947 */ /* 0x001fea000383ffff */
[----:B------:R-:W-:Y:S05]  /*55e0*/  BRA `(.L_x_751) ;  /* 0x00000000000c7947 */ /* 0x000fea0003800000 */
.L_x_752:
[----:B------:R-:W2:Y:S02]  /*55f0*/  LD.E R2, desc[UR10][R4.64] ;  /* 0x0000000a04027980 */ /* 0x000ea4000c101900 */
[----:B--2---:R-:W-:-:S05]  /*5600*/  IADD3 R3, PT, PT, R9, R2, RZ ;  /* 0x0000000209037210 */ /* 0x004fca0007ffe0ff */
[----:B------:R0:W-:Y:S02]  /*5610*/  ST.E desc[UR10][R4.64], R3 ;  /* 0x0000000304007985 */ /* 0x0001e4000c10190a */
.L_x_751:
[----:B------:R-:W-:Y:S05]  /*5620*/  BSYNC.RECONVERGENT B0 ;  /* 0x0000000000007941 */ /* 0x000fea0003800200 */
.L_x_750:
[----:B------:R1:W-:Y:S01]  /*5630*/  ATOM.E.ADD.F16x2.RN.STRONG.GPU P0, RZ, desc[UR10][R4.64+0x4], R11 ;  /* 0x8000040b04ff79a2 */ /* 0x0003e2000c10e10a */
[----:B------:R-:W-:Y:S04]  /*5640*/  BSSY.RECONVERGENT B0, `(.L_x_754) ;  /* 0x000000e000007945 */ /* 0x000fe80003800200 */
[----:B-1----:R-:W-:Y:S05]  /*5650*/  @P0 BRA `(.L_x_755) ;  /* 0x0000000000300947 */ /* 0x002fea0003800000 */
[----:B------:R-:W1:Y:S02]  /*5660*/  QSPC.E.S P0, RZ, [R4+0x4] ;  /* 0x0000040004ff73aa */ /* 0x000e640000000500 */
[----:B-1----:R-:W-:Y:S05]  /*5670*/  @!P0 BRA `(.L_x_756) ;  /* 0x00000000001c8947 */ /* 0x002fea0003800000 */
[----:B------:R-:W-:-:S04]  /*5680*/  MOV R2, R4 ;  /* 0x0000000400027202 */ /* 0x000fc80000000f00 */
[----:B------:R-:W-:-:S07]  /*5690*/  MOV R6, R2 ;  /* 0x0000000200067202 */ /* 0x000fce0000000f00 */
.L_x_757:
[----:B------:R-:W0:Y:S02]  /*56a0*/  LDS R2, [R6+0x4] ;  /* 0x0000040006027984 */ /* 0x000e240000000800 */
[----:B0-----:R-:W-:-:S05]  /*56b0*/  HFMA2 R3, R2, 1, 1, R11 ;  /* 0x3c003c0002037831 */ /* 0x001fca000000000b */
[----:B------:R-:W0:Y:S02]  /*56c0*/  ATOMS.CAST.SPIN P0, [R6+0x4], R2, R3 ;  /* 0x000004020600758d */ /* 0x000e240001800003 */
[----:B0-----:R-:W-:Y:S05]  /*56d0*/  @!P0 BRA `(.L_x_757) ;  /* 0xfffffffc00f08947 */ /* 0x001fea000383ffff */
[----:B------:R-:W-:Y:S05]  /*56e0*/  BRA `(.L_x_755) ;  /* 0x00000000000c7947 */ /* 0x000fea0003800000 */
.L_x_756:
[----:B------:R-:W0:Y:S02]  /*56f0*/  LD.E R2, desc[UR10][R4.64+0x4] ;  /* 0x0000040a04027980 */ /* 0x000e24000c101900 */
[----:B0-----:R-:W-:-:S05]  /*5700*/  IADD3 R3, PT, PT, R11, R2, RZ ;  /* 0x000000020b037210 */ /* 0x001fca0007ffe0ff */
[----:B------:R1:W-:Y:S02]  /*5710*/  ST.E desc[UR10][R4.64+0x4], R3 ;  /* 0x0000040304007985 */ /* 0x0003e4000c10190a */
.L_x_755:
[----:B------:R-:W-:Y:S05]  /*5720*/  BSYNC.RECONVERGENT B0 ;  /* 0x0000000000007941 */ /* 0x000fea0003800200 */
.L_x_754:
[----:B------:R-:W-:Y:S02]  /*5730*/  HADD2 R71, R71.H0_H0, R71.H1_H1 ;  /* 0x3000004747477230 */ /* 0x000fe40000000800 */
[----:B------:R-:W-:-:S04]  /*5740*/  IMAD.WIDE R8, R0, 0x2, R4 ;  /* 0x0000000200087825 */ /* 0x000fc800078e0204 */
[----:B------:R-:W-:-:S05]  /*5750*/  HADD2 R72, R72.H0_H0, R72.H1_H1 ;  /* 0x3000004848487230 */ /* 0x000fca0000000800 */
[----:B------:R-:W-:-:S05]  /*5760*/  PRMT R71, R71, 0x5410, R72 ;  /* 0x0000541047477816 */ /* 0x000fca0000000048 */
[----:B------:R-:W-:-:S05]  /*5770*/  HMUL2 R71, R71, R2 ;  /* 0x0000000247477232 */ /* 0x000fca0000000000 */
[----:B------:R2:W-:Y:S01]  /*5780*/  ATOM.E.ADD.F16x2.RN.STRONG.GPU P0, RZ, desc[UR10][R8.64], R71 ;  /* 0x8000004708ff79a2 */ /* 0x0005e2000c10e10a */
[----:B------:R-:W-:Y:S01]  /*5790*/  HADD2 R73, R73.H0_H0, R73.H1_H1 ;  /* 0x3000004949497230 */ /* 0x000fe20000000800 */
[----:B------:R-:W-:Y:S01]  /*57a0*/  BSSY.RECONVERGENT B0, `(.L_x_758) ;  /* 0x0000011000007945 */ /* 0x000fe20003800200 */
[----:B------:R-:W-:-:S05]  /*57b0*/  HADD2 R74, R74.H0_H0, R74.H1_H1 ;  /* 0x3000004a4a4a7230 */ /* 0x000fca0000000800 */
[----:B------:R-:W-:-:S05]  /*57c0*/  PRMT R73, R73, 0x5410, R74 ;  /* 0x0000541049497816 */ /* 0x000fca000000004a */
[----:B------:R-:W-:Y:S01]  /*57d0*/  HFMA2 R73, R73, R2, -RZ ;  /* 0x0000000249497231 */ /* 0x000fe200001000ff */
[----:B--2---:R-:W-:Y:S06]  /*57e0*/  @P0 BRA `(.L_x_759) ;  /* 0x0000000000300947 */ /* 0x004fec0003800000 */
[----:B------:R-:W2:Y:S02]  /*57f0*/  QSPC.E.S P0, RZ, [R8] ;  /* 0x0000000008ff73aa */ /* 0x000ea40000000500 */
[----:B--2---:R-:W-:Y:S05]  /*5800*/  @!P0 BRA `(.L_x_760) ;  /* 0x00000000001c8947 */ /* 0x004fea0003800000 */
[----:B01----:R-:W-:-:S04]  /*5810*/  MOV R4, R8 ;  /* 0x0000000800047202 */ /* 0x003fc80000000f00 */
[----:B------:R-:W-:-:S07]  /*5820*/  MOV R3, R4 ;  /* 0x0000000400037202 */ /* 0x000fce0000000f00 */
.L_x_761:
[----:B------:R-:W0:Y:S02]  /*5830*/  LDS R4, [R3] ;  /* 0x0000000003047984 */ /* 0x000e240000000800 */
[----:B0-----:R-:W-:-:S05]  /*5840*/  HADD2 R5, R4, R71 ;  /* 0x0000004704057230 */ /* 0x001fca0000000000 */
[----:B------:R-:W0:Y:S02]  /*5850*/  ATOMS.CAST.SPIN P0, [R3], R4, R5 ;  /* 0x000000040300758d */ /* 0x000e240001800005 */
[----:B0-----:R-:W-:Y:S05]  /*5860*/  @!P0 BRA `(.L_x_761) ;  /* 0xfffffffc00f08947 */ /* 0x001fea000383ffff */
[----:B------:R-:W-:Y:S05]  /*5870*/  BRA `(.L_x_759) ;  /* 0x00000000000c7947 */ /* 0x000fea0003800000 */
.L_x_760:
[----:B01----:R-:W2:Y:S02]  /*5880*/  LD.E R3, desc[UR10][R8.64] ;  /* 0x0000000a08037980 */ /* 0x003ea4000c101900 */
[----:B--2---:R-:W-:-:S05]  /*5890*/  IADD3 R3, PT, PT, R71, R3, RZ ;  /* 0x0000000347037210 */ /* 0x004fca0007ffe0ff */
[----:B------:R2:W-:Y:S02]  /*58a0*/  ST.E desc[UR10][R8.64], R3 ;  /* 0x0000000308007985 */ /* 0x0005e4000c10190a */
.L_x_759:
[----:B------:R-:W-:Y:S05]  /*58b0*/  BSYNC.RECONVERGENT B0 ;  /* 0x0000000000007941 */ /* 0x000fea0003800200 */
.L_x_758:
[----:B------:R3:W-:Y:S01]  /*58c0*/  ATOM.E.ADD.F16x2.RN.STRONG.GPU P0, RZ, desc[UR10][R8.64+0x4], R73 ;  /* 0x8000044908ff79a2 */ /* 0x0007e2000c10e10a */
[----:B------:R-:W-:Y:S04]  /*58d0*/  BSSY.RECONVERGENT B0, `(.L_x_762) ;  /* 0x000000e000007945 */ /* 0x000fe80003800200 */
[----:B---3--:R-:W-:Y:S05]  /*58e0*/  @P0 BRA `(.L_x_763) ;  /* 0x0000000000300947 */ /* 0x008fea0003800000 */
[----:B------:R-:W3:Y:S02]  /*58f0*/  QSPC.E.S P0, RZ, [R8+0x4] ;  /* 0x0000040008ff73aa */ /* 0x000ee40000000500 */
[----:B---3--:R-:W-:Y:S05]  /*5900*/  @!P0 BRA `(.L_x_764) ;  /* 0x00000000001c8947 */ /* 0x008fea0003800000 */
[----:B01----:R-:W-:-:S04]  /*5910*/  MOV R4, R8 ;  /* 0x0000000800047202 */ /* 0x003fc80000000f00 */
[----:B--2---:R-:W-:-:S07]  /*5920*/  MOV R3, R4 ;  /* 0x0000000400037202 */ /* 0x004fce0000000f00 */
.L_x_765:
[----:B------:R-:W0:Y:S02]  /*5930*/  LDS R4, [R3+0x4] ;  /* 0x0000040003047984 */ /* 0x000e240000000800 */
[----:B0-----:R-:W-:-:S05]  /*5940*/  HFMA2 R5, R4, 1, 1, R73 ;  /* 0x3c003c0004057831 */ /* 0x001fca0000000049 */
[----:B------:R-:W0:Y:S02]  /*5950*/  ATOMS.CAST.SPIN P0, [R3+0x4], R4, R5 ;  /* 0x000004040300758d */ /* 0x000e240001800005 */
[----:B0-----:R-:W-:Y:S05]  /*5960*/  @!P0 BRA `(.L_x_765) ;  /* 0xfffffffc00f08947 */ /* 0x001fea000383ffff */
[----:B------:R-:W-:Y:S05]  /*5970*/  BRA `(.L_x_763) ;  /* 0x00000000000c7947 */ /* 0x000fea0003800000 */
.L_x_764:
[----:B012---:R-:W2:Y:S02]  /*5980*/  LD.E R3, desc[UR10][R8.64+0x4] ;  /* 0x0000040a08037980 */ /* 0x007ea4000c101900 */
[----:B--2---:R-:W-:-:S05]  /*5990*/  IADD3 R3, PT, PT, R73, R3, RZ ;  /* 0x0000000349037210 */ /* 0x004fca0007ffe0ff */
[----:B------:R3:W-:Y:S02]  /*59a0*/  ST.E desc[UR10][R8.64+0x4], R3 ;  /* 0x0000040308007985 */ /* 0x0007e4000c10190a */
.L_x_763:
[----:B------:R-:W-:Y:S05]  /*59b0*/  BSYNC.RECONVERGENT B0 ;  /* 0x0000000000007941 */ /* 0x000fea0003800200 */
.L_x_762:
[----:B------:R-:W-:Y:S02]  /*59c0*/  HADD2 R7, R7.H0_H0, R7.H1_H1 ;  /* 0x3000000707077230 */ /* 0x000fe40000000800 */
[----:B--23--:R-:W-:-:S04]  /*59d0*/  IMAD.WIDE R8, R0, 0x2, R8 ;  /* 0x0000000200087825 */ /* 0x00cfc800078e0208 */
        /* <DEDUP_REMOVED lines=14> */
.L_x_769:
[----:B------:R-:W0:Y:S02]  /*5ac0*/  LDS R4, [R3] ;  /* 0x0000000003047984 */ /* 0x000e240000000800 */
[----:B0-----:R-:W-:-:S05]  /*5ad0*/  HADD2 R5, R4, R7 ;  /* 0x0000000704057230 */ /* 0x001fca0000000000 */
[----:B------:R-:W0:Y:S02]  /*5ae0*/  ATOMS.CAST.SPIN P0, [R3], R4, R5 ;  /* 0x000000040300758d */ /* 0x000e240001800005 */
[----:B0-----:R-:W-:Y:S05]  /*5af0*/  @!P0 BRA `(.L_x_769) ;  /* 0xfffffffc00f08947 */ /* 0x001fea000383ffff */
[----:B------:R-:W-:Y:S05]  /*5b00*/  BRA `(.L_x_767) ;  /* 0x00000000000c7947 */ /* 0x000fea0003800000 */
.L_x_768:
[----:B01----:R-:W2:Y:S02]  /*5b10*/  LD.E R3, desc[UR10][R8.64] ;  /* 0x0000000a08037980 */ /* 0x003ea4000c101900 */
[----:B--2---:R-:W-:-:S05]  /*5b20*/  IADD3 R3, PT, PT, R7, R3, RZ ;  /* 0x0000000307037210 */ /* 0x004fca0007ffe0ff */
[----:B------:R2:W-:Y:S02]  /*5b30*/  ST.E desc[UR10][R8.64], R3 ;  /* 0x0000000308007985 */ /* 0x0005e4000c10190a */
.L_x_767:
[----:B------:R-:W-:Y:S05]  /*5b40*/  BSYNC.RECONVERGENT B0 ;  /* 0x0000000000007941 */ /* 0x000fea0003800200 */
.L_x_766:
[----:B------:R3:W-:Y:S01]  /*5b50*/  ATOM.E.ADD.F16x2.RN.STRONG.GPU P0, RZ, desc[UR10][R8.64+0x4], R53 ;  /* 0x8000043508ff79a2 */ /* 0x0007e2000c10e10a */
[----:B------:R-:W-:Y:S04]  /*5b60*/  BSSY.RECONVERGENT B0, `(.L_x_770) ;  /* 0x000000e000007945 */ /* 0x000fe80003800200 */
[----:B---3--:R-:W-:Y:S05]  /*5b70*/  @P0 BRA `(.L_x_771) ;  /* 0x0000000000300947 */ /* 0x008fea0003800000 */
[----:B------:R-:W3:Y:S02]  /*5b80*/  QSPC.E.S P0, RZ, [R8+0x4] ;  /* 0x0000040008ff73aa */ /* 0x000ee40000000500 */
[----:B---3--:R-:W-:Y:S05]  /*5b90*/  @!P0 BRA `(.L_x_772) ;  /* 0x00000000001c8947 */ /* 0x008fea0003800000 */
[----:B01----:R-:W-:-:S04]  /*5ba0*/  MOV R4, R8 ;  /* 0x0000000800047202 */ /* 0x003fc80000000f00 */
[----:B--2---:R-:W-:-:S07]  /*5bb0*/  MOV R3, R4 ;  /* 0x0000000400037202 */ /* 0x004fce0000000f00 */
.L_x_773:
[----:B------:R-:W0:Y:S02]  /*5bc0*/  LDS R4, [R3+0x4] ;  /* 0x0000040003047984 */ /* 0x000e240000000800 */
[----:B0-----:R-:W-:-:S05]  /*5bd0*/  HFMA2 R5, R4, 1, 1, R53 ;  /* 0x3c003c0004057831 */ /* 0x001fca0000000035 */
[----:B------:R-:W0:Y:S02]  /*5be0*/  ATOMS.CAST.SPIN P0, [R3+0x4], R4, R5 ;  /* 0x000004040300758d */ /* 0x000e240001800005 */
[----:B0-----:R-:W-:Y:S05]  /*5bf0*/  @!P0 BRA `(.L_x_773) ;  /* 0xfffffffc00f08947 */ /* 0x001fea000383ffff */
[----:B------:R-:W-:Y:S05]  /*5c00*/  BRA `(.L_x_771) ;  /* 0x00000000000c7947 */ /* 0x000fea0003800000 */
.L_x_772:
[----:B012---:R-:W2:Y:S02]  /*5c10*/  LD.E R3, desc[UR10][R8.64+0x4] ;  /* 0x0000040a08037980 */ /* 0x007ea4000c101900 */
[----:B--2---:R-:W-:-:S05]  /*5c20*/  IADD3 R3, PT, PT, R53, R3, RZ ;  /* 0x0000000335037210 */ /* 0x004fca0007ffe0ff */
[----:B------:R3:W-:Y:S02]  /*5c30*/  ST.E desc[UR10][R8.64+0x4], R3 ;  /* 0x0000040308007985 */ /* 0x0007e4000c10190a */
.L_x_771:
[----:B------:R-:W-:Y:S05]  /*5c40*/  BSYNC.RECONVERGENT B0 ;  /* 0x0000000000007941 */ /* 0x000fea0003800200 */
.L_x_770:
        /* <DEDUP_REMOVED lines=16> */
.L_x_777:
[----:B------:R-:W0:Y:S02]  /*5d50*/  LDS R4, [R3] ;  /* 0x0000000003047984 */ /* 0x000e240000000800 */
[----:B0-----:R-:W-:-:S05]  /*5d60*/  HADD2 R5, R4, R51 ;  /* 0x0000003304057230 */ /* 0x001fca0000000000 */
[----:B------:R-:W0:Y:S02]  /*5d70*/  ATOMS.CAST.SPIN P0, [R3], R4, R5 ;  /* 0x000000040300758d */ /* 0x000e240001800005 */
[----:B0-----:R-:W-:Y:S05]  /*5d80*/  @!P0 BRA `(.L_x_777) ;  /* 0xfffffffc00f08947 */ /* 0x001fea000383ffff */
[----:B------:R-:W-:Y:S05]  /*5d90*/  BRA `(.L_x_775) ;  /* 0x00000000000c7947 */ /* 0x000fea0003800000 */
.L_x_776:
[----:B01----:R-:W2:Y:S02]  /*5da0*/  LD.E R3, desc[UR10][R8.64] ;  /* 0x0000000a08037980 */ /* 0x003ea4000c101900 */
[----:B--2---:R-:W-:-:S05]  /*5db0*/  IADD3 R3, PT, PT, R51, R3, RZ ;  /* 0x0000000333037210 */ /* 0x004fca0007ffe0ff */
[----:B------:R2:W-:Y:S02]  /*5dc0*/  ST.E desc[UR10][R8.64], R3 ;  /* 0x0000000308007985 */ /* 0x0005e4000c10190a */
.L_x_775:
[----:B------:R-:W-:Y:S05]  /*5dd0*/  BSYNC.RECONVERGENT B0 ;  /* 0x0000000000007941 */ /* 0x000fea0003800200 */
.L_x_774:
[----:B------:R3:W-:Y:S01]  /*5de0*/  ATOM.E.ADD.F16x2.RN.STRONG.GPU P0, RZ, desc[UR10][R8.64+0x4], R49 ;  /* 0x8000043108ff79a2 */ /* 0x0007e2000c10e10a */
[----:B------:R-:W-:Y:S04]  /*5df0*/  BSSY.RECONVERGENT B0, `(.L_x_778) ;  /* 0x000000e000007945 */ /* 0x000fe80003800200 */
[----:B---3--:R-:W-:Y:S05]  /*5e00*/  @P0 BRA `(.L_x_779) ;  /* 0x0000000000300947 */ /* 0x008fea0003800000 */
[----:B------:R-:W3:Y:S02]  /*5e10*/  QSPC.E.S P0, RZ, [R8+0x4] ;  /* 0x0000040008ff73aa */ /* 0x000ee40000000500 */
[----:B---3--:R-:W-:Y:S05]  /*5e20*/  @!P0 BRA `(.L_x_780) ;  /* 0x00000000001c8947 */ /* 0x008fea0003800000 */
[----:B01----:R-:W-:-:S04]  /*5e30*/  MOV R4, R8 ;  /* 0x0000000800047202 */ /* 0x003fc80000000f00 */
[----:B--2---:R-:W-:-:S07]  /*5e40*/  MOV R3, R4 ;  /* 0x0000000400037202 */ /* 0x004fce0000000f00 */
.L_x_781:
[----:B------:R-:W0:Y:S02]  /*5e50*/  LDS R4, [R3+0x4] ;  /* 0x0000040003047984 */ /* 0x000e240000000800 */
[----:B0-----:R-:W-:-:S05]  /*5e60*/  HFMA2 R5, R4, 1, 1, R49 ;  /* 0x3c003c0004057831 */ /* 0x001fca0000000031 */
[----:B------:R-:W0:Y:S02]  /*5e70*/  ATOMS.CAST.SPIN P0, [R3+0x4], R4, R5 ;  /* 0x000004040300758d */ /* 0x000e240001800005 */
[----:B0-----:R-:W-:Y:S05]  /*5e80*/  @!P0 BRA `(.L_x_781) ;  /* 0xfffffffc00f08947 */ /* 0x001fea000383ffff */
[----:B------:R-:W-:Y:S05]  /*5e90*/  BRA `(.L_x_779) ;  /* 0x00000000000c7947 */ /* 0x000fea0003800000 */
.L_x_780:
[----:B012---:R-:W2:Y:S02]  /*5ea0*/  LD.E R3, desc[UR10][R8.64+0x4] ;  /* 0x0000040a08037980 */ /* 0x007ea4000c101900 */
[----:B--2---:R-:W-:-:S05]  /*5eb0*/  IADD3 R3, PT, PT, R49, R3, RZ ;  /* 0x0000000331037210 */ /* 0x004fca0007ffe0ff */
[----:B------:R3:W-:Y:S02]  /*5ec0*/  ST.E desc[UR10][R8.64+0x4], R3 ;  /* 0x0000040308007985 */ /* 0x0007e4000c10190a */
.L_x_779:
[----:B------:R-:W-:Y:S05]  /*5ed0*/  BSYNC.RECONVERGENT B0 ;  /* 0x0000000000007941 */ /* 0x000fea0003800200 */
.L_x_778:
        /* <DEDUP_REMOVED lines=14> */
[----:B------:R-:W-:-:S04]  /*5fc0*/  MOV R2, R8 ;  /* 0x0000000800027202 */ /* 0x000fc80000000f00 */
[----:B------:R-:W-:-:S07]  /*5fd0*/  MOV R0, R2 ;  /* 0x0000000200007202 */ /* 0x000fce0000000f00 */
.L_x_785:
[----:B------:R-:W0:Y:S02]  /*5fe0*/  LDS R2, [R0] ;  /* 0x0000000000027984 */ /* 0x000e240000000800 */
[----:B01----:R-:W-:-:S05]  /*5ff0*/  HADD2 R3, R2, R91 ;  /* 0x0000005b02037230 */ /* 0x003fca0000000000 */
[----:B------:R-:W0:Y:S02]  /*6000*/  ATOMS.CAST.SPIN P0, [R0], R2, R3 ;  /* 0x000000020000758d */ /* 0x000e240001800003 */
[----:B0-----:R-:W-:Y:S05]  /*6010*/  @!P0 BRA `(.L_x_785) ;  /* 0xfffffffc00f08947 */ /* 0x001fea000383ffff */
[----:B------:R-:W-:Y:S05]  /*6020*/  BRA `(.L_x_783) ;  /* 0x00000000000c7947 */ /* 0x000fea0003800000 */
.L_x_784:
[----:B------:R-:W0:Y:S02]  /*6030*/  LD.E R0, desc[UR10][R8.64] ;  /* 0x0000000a08007980 */ /* 0x000e24000c101900 */
[----:B01----:R-:W-:-:S05]  /*6040*/  IADD3 R3, PT, PT, R91, R0, RZ ;  /* 0x000000005b037210 */ /* 0x003fca0007ffe0ff */
[----:B------:R2:W-:Y:S02]  /*6050*/  ST.E desc[UR10][R8.64], R3 ;  /* 0x0000000308007985 */ /* 0x0005e4000c10190a */
.L_x_783:
[----:B------:R-:W-:Y:S05]  /*6060*/  BSYNC.RECONVERGENT B0 ;  /* 0x0000000000007941 */ /* 0x000fea0003800200 */
.L_x_782:
[----:B------:R3:W-:Y:S02]  /*6070*/  ATOM.E.ADD.F16x2.RN.STRONG.GPU P0, RZ, desc[UR10][R8.64+0x4], R89 ;  /* 0x8000045908ff79a2 */ /* 0x0007e4000c10e10a */
[----:B---3--:R-:W-:Y:S05]  /*6080*/  @P0 EXIT ;  /* 0x000000000000094d */ /* 0x008fea0003800000 */
[----:B------:R-:W3:Y:S02]  /*6090*/  QSPC.E.S P0, RZ, [R8+0x4] ;  /* 0x0000040008ff73aa */ /* 0x000ee40000000500 */
[----:B---3--:R-:W-:Y:S05]  /*60a0*/  @!P0 BRA `(.L_x_786) ;  /* 0x00000000001c8947 */ /* 0x008fea0003800000 */
[----:B------:R-:W-:-:S04]  /*60b0*/  MOV R2, R8 ;  /* 0x0000000800027202 */ /* 0x000fc80000000f00 */
[----:B------:R-:W-:-:S07]  /*60c0*/  MOV R0, R2 ;  /* 0x0000000200007202 */ /* 0x000fce0000000f00 */
.L_x_787:
[----:B------:R-:W0:Y:S02]  /*60d0*/  LDS R2, [R0+0x4] ;  /* 0x0000040000027984 */ /* 0x000e240000000800 */
[----:B012---:R-:W-:-:S05]  /*60e0*/  HFMA2 R3, R2, 1, 1, R89 ;  /* 0x3c003c0002037831 */ /* 0x007fca0000000059 */
[----:B------:R-:W0:Y:S02]  /*60f0*/  ATOMS.CAST.SPIN P0, [R0+0x4], R2, R3 ;  /* 0x000004020000758d */ /* 0x000e240001800003 */
[----:B0-----:R-:W-:Y:S05]  /*6100*/  @!P0 BRA `(.L_x_787) ;  /* 0xfffffffc00f08947 */ /* 0x001fea000383ffff */
[----:B------:R-:W-:Y:S05]  /*6110*/  EXIT ;  /* 0x000000000000794d */ /* 0x000fea0003800000 */
.L_x_786:
[----:B------:R-:W0:Y:S02]  /*6120*/  LD.E R0, desc[UR10][R8.64+0x4] ;  /* 0x0000040a08007980 */ /* 0x000e24000c101900 */
[----:B012---:R-:W-:-:S05]  /*6130*/  IADD3 R3, PT, PT, R89, R0, RZ ;  /* 0x0000000059037210 */ /* 0x007fca0007ffe0ff */
[----:B------:R-:W-:Y:S01]  /*6140*/  ST.E desc[UR10][R8.64+0x4], R3 ;  /* 0x0000040308007985 */ /* 0x000fe2000c10190a */
[----:B------:R-:W-:Y:S05]  /*6150*/  EXIT ;  /* 0x000000000000794d */ /* 0x000fea0003800000 */
.L_x_788:
        /* <DEDUP_REMOVED lines=10> */
.L_x_3303:


//--------------------- .text._Z28gemm_half_q_half_gptq_kernelILi7ELb0ELb1EEvPK6__halfPKjS4_S2_PS0_iiiiiPKtibS2_i --------------------------
	.section	.text._Z28gemm_half_q_half_gptq_kernelILi7ELb0ELb1EEvPK6__halfPKjS4_S2_PS0_iiiiiPKtibS2_i,"ax",@progbits
	.align	128
        .global         _Z28gemm_half_q_half_gptq_kernelILi7ELb0ELb1EEvPK6__halfPKjS4_S2_PS0_iiiiiPKtibS2_i
        .type           _Z28gemm_half_q_half_gptq_kernelILi7ELb0ELb1EEvPK6__halfPKjS4_S2_PS0_iiiiiPKtibS2_i,@function
        .size           _Z28gemm_half_q_half_gptq_kernelILi7ELb0ELb1EEvPK6__halfPKjS4_S2_PS0_iiiiiPKtibS2_i,(.L_x_3304 - _Z28gemm_half_q_half_gptq_kernelILi7ELb0ELb1EEvPK6__halfPKjS4_S2_PS0_iiiiiPKtibS2_i)
        .other          _Z28gemm_half_q_half_gptq_kernelILi7ELb0ELb1EEvPK6__halfPKjS4_S2_PS0_iiiiiPKtibS2_i,@"STO_CUDA_ENTRY STV_DEFAULT"
_Z28gemm_half_q_half_gptq_kernelILi7ELb0ELb1EEvPK6__halfPKjS4_S2_PS0_iiiiiPKtibS2_i:
.text._Z28gemm_half_q_half_gptq_kernelILi7ELb0ELb1EEvPK6__halfPKjS4_S2_PS0_iiiiiPKtibS2_i:
[----:B------:R-:W-:Y:S01]  /*0000*/  LDC R1, c[0x0][0x37c] ;  /* 0x0000df00ff017b82 */ /* 0x000fe20000000800 */
[----:B------:R-:W0:Y:S07]  /*0010*/  S2R R3, SR_CTAID.Z ;  /* 0x0000000000037919 */ /* 0x000e2e0000002700 */
[----:B------:R-:W1:Y:S01]  /*0020*/  LDC R7, c[0x0][0x3b0] ;  /* 0x0000ec00ff077b82 */ /* 0x000e620000000800 */
[----:B------:R-:W2:Y:S01]  /*0030*/  LDCU.64 UR8, c[0x0][0x358] ;  /* 0x00006b00ff0877ac */ /* 0x000ea20008000a00 */
[----:B------:R-:W-:Y:S01]  /*0040*/  BSSY.RECONVERGENT B0, `(.L_x_789) ;  /* 0x000007c000007945 */ /* 0x000fe20003800200 */
[----:B------:R-:W3:Y:S01]  /*0050*/  S2R R5, SR_TID.X ;  /* 0x0000000000057919 */ /* 0x000ee20000002100 */
[----:B------:R-:W4:Y:S04]  /*0060*/  S2R R0, SR_CTAID.X ;  /* 0x0000000000007919 */ /* 0x000f280000002500 */
[----:B------:R-:W5:Y:S01]  /*0070*/  S2UR UR4, SR_CTAID.Y ;  /* 0x00000000000479c3 */ /* 0x000f620000002600 */
[----:B0-----:R-:W-:Y:S01]  /*0080*/  SHF.L.U32 R84, R3, 0x7, RZ ;  /* 0x0000000703547819 */ /* 0x001fe200000006ff */
[----:B-----5:R-:W-:-:S03]  /*0090*/  UIMAD UR4, UR4, 0x7, URZ ;  /* 0x00000007040478a4 */ /* 0x020fc6000f8e02ff */
[CC--:B---3--:R-:W-:Y:S02]  /*00a0*/  IADD3 R17, PT, PT, R84.reuse, R5.reuse, RZ ;  /* 0x0000000554117210 */ /* 0x0c8fe40007ffe0ff */
[----:B-1----:R-:W-:Y:S02]  /*00b0*/  VIADDMNMX R86, R84, 0x80, R7, PT ;  /* 0x0000008054567846 */ /* 0x002fe40003800107 */
[----:B----4-:R-:W-:Y:S02]  /*00c0*/  LEA R0, R0, R5, 0x7 ;  /* 0x0000000500007211 */ /* 0x010fe400078e38ff */
[----:B------:R-:W-:Y:S02]  /*00d0*/  ISETP.GE.AND P0, PT, R17, R86, PT ;  /* 0x000000561100720c */ /* 0x000fe40003f06270 */
        /* <DEDUP_REMOVED lines=12> */
[CC--:B------:R-:W-:Y:S02]  /*01a0*/  IADD3 R4, PT, PT, R2.reuse, R7.reuse, RZ ;  /* 0x0000000702047210 */ /* 0x0c0fe40007ffe0ff */
[C---:B------:R-:W-:Y:S02]  /*01b0*/  IADD3 R9, P0, PT, R17.reuse, R2, RZ ;  /* 0x0000000211097210 */ /* 0x040fe40007f1e0ff */
[----:B------:R-:W-:Y:S02]  /*01c0*/  IADD3 R11, P1, PT, R17, R4, RZ ;  /* 0x00000004110b7210 */ /* 0x000fe40007f3e0ff */
[----:B------:R-:W-:Y:S02]  /*01d0*/  LEA.HI.X.SX32 R14, R2, RZ, 0x1, P0 ;  /* 0x000000ff020e7211 */ /* 0x000fe400000f0eff */
[C---:B------:R-:W-:Y:S02]  /*01e0*/  IADD3 R2, PT, PT, R4.reuse, R7, RZ ;  /* 0x0000000704027210 */ /* 0x040fe40007ffe0ff */
[----:B------:R-:W-:-:S02]  /*01f0*/  LEA.HI.X.SX32 R12, R4, RZ, 0x1, P1 ;  /* 0x000000ff040c7211 */ /* 0x000fc400008f0eff */
[----:B0-----:R-:W-:Y:S02]  /*0200*/  LEA R8, P0, R9, UR6, 0x1 ;  /* 0x0000000609087c11 */ /* 0x001fe4000f8008ff */
[----:B------:R-:W-:Y:S02]  /*0210*/  LEA R10, P1, R11, UR6, 0x1 ;  /* 0x000000060b0a7c11 */ /* 0x000fe4000f8208ff */
[----:B------:R-:W-:Y:S02]  /*0220*/  IADD3 R6, P2, PT, R17, R2, RZ ;  /* 0x0000000211067210 */ /* 0x000fe40007f5e0ff */
[----:B------:R-:W-:Y:S02]  /*0230*/  IADD3 R4, PT, PT, R2, R7, RZ ;  /* 0x0000000702047210 */ /* 0x000fe40007ffe0ff */
[----:B------:R-:W-:Y:S02]  /*0240*/  LEA.HI.X R9, R9, UR7, R14, 0x1, P0 ;  /* 0x0000000709097c11 */ /* 0x000fe400080f0c0e */
[----:B------:R-:W-:-:S02]  /*0250*/  LEA.HI.X R11, R11, UR7, R12, 0x1, P1 ;  /* 0x000000070b0b7c11 */ /* 0x000fc400088f0c0c */
[----:B------:R-:W-:Y:S01]  /*0260*/  LEA.HI.X.SX32 R13, R2, RZ, 0x1, P2 ;  /* 0x000000ff020d7211 */ /* 0x000fe200010f0eff */
[----:B------:R0:W2:Y:S01]  /*0270*/  LDG.E.U16.CONSTANT R19, desc[UR8][R8.64] ;  /* 0x0000000808137981 */ /* 0x0000a2000c1e9500 */
[C---:B------:R-:W-:Y:S02]  /*0280*/  LEA R12, P0, R6.reuse, UR6, 0x1 ;  /* 0x00000006060c7c11 */ /* 0x040fe4000f8008ff */
[----:B------:R-:W-:Y:S01]  /*0290*/  IADD3 R2, P1, PT, R17, R4, RZ ;  /* 0x0000000411027210 */ /* 0x000fe20007f3e0ff */
[----:B------:R1:W3:Y:S01]  /*02a0*/  LDG.E.U16.CONSTANT R21, desc[UR8][R10.64] ;  /* 0x000000080a157981 */ /* 0x0002e2000c1e9500 */
[----:B------:R-:W-:Y:S02]  /*02b0*/  LEA.HI.X R13, R6, UR7, R13, 0x1, P0 ;  /* 0x00000007060d7c11 */ /* 0x000fe400080f0c0d */
[----:B------:R-:W-:Y:S02]  /*02c0*/  LEA.HI.X.SX32 R15, R4, RZ, 0x1, P1 ;  /* 0x000000ff040f7211 */ /* 0x000fe400008f0eff */
[----:B------:R-:W-:-:S02]  /*02d0*/  LEA R14, P0, R2, UR6, 0x1 ;  /* 0x00000006020e7c11 */ /* 0x000fc4000f8008ff */
[-C--:B------:R-:W-:Y:S01]  /*02e0*/  IADD3 R4, PT, PT, R4, R7.reuse, RZ ;  /* 0x0000000704047210 */ /* 0x080fe20007ffe0ff */
[----:B------:R-:W4:Y:S01]  /*02f0*/  LDG.E.U16.CONSTANT R13, desc[UR8][R12.64] ;  /* 0x000000080c0d7981 */ /* 0x000f22000c1e9500 */
[----:B------:R-:W-:Y:S02]  /*0300*/  LEA.HI.X R15, R2, UR7, R15, 0x1, P0 ;  /* 0x00000007020f7c11 */ /* 0x000fe400080f0c0f */
[-C--:B------:R-:W-:Y:S02]  /*0310*/  IADD3 R2, PT, PT, R4, R7.reuse, RZ ;  /* 0x0000000704027210 */ /* 0x080fe40007ffe0ff */
[C---:B------:R-:W-:Y:S02]  /*0320*/  IADD3 R16, P0, PT, R17.reuse, R4, RZ ;  /* 0x0000000411107210 */ /* 0x040fe40007f1e0ff */
[----:B------:R-:W-:Y:S01]  /*0330*/  IADD3 R6, PT, PT, R2, R7, RZ ;  /* 0x0000000702067210 */ /* 0x000fe20007ffe0ff */
[----:B------:R-:W5:Y:S01]  /*0340*/  LDG.E.U16.CONSTANT R15, desc[UR8][R14.64] ;  /* 0x000000080e0f7981 */ /* 0x000f62000c1e9500 */
[----:B------:R-:W-:-:S02]  /*0350*/  IADD3 R18, P2, PT, R17, R2, RZ ;  /* 0x0000000211127210 */ /* 0x000fc40007f5e0ff */
[----:B0-----:R-:W-:Y:S02]  /*0360*/  LEA.HI.X.SX32 R9, R4, RZ, 0x1, P0 ;  /* 0x000000ff04097211 */ /* 0x001fe400000f0eff */
[----:B------:R-:W-:Y:S02]  /*0370*/  LEA R8, P1, R16, UR6, 0x1 ;  /* 0x0000000610087c11 */ /* 0x000fe4000f8208ff */
[----:B------:R-:W-:Y:S02]  /*0380*/  IADD3 R17, P0, PT, R17, R6, RZ ;  /* 0x0000000611117210 */ /* 0x000fe40007f1e0ff */
[----:B------:R-:W-:Y:S02]  /*0390*/  LEA.HI.X.SX32 R23, R2, RZ, 0x1, P2 ;  /* 0x000000ff02177211 */ /* 0x000fe400010f0eff */
[----:B------:R-:W-:Y:S02]  /*03a0*/  LEA.HI.X R9, R16, UR7, R9, 0x1, P1 ;  /* 0x0000000710097c11 */ /* 0x000fe400088f0c09 */
[----:B------:R-:W-:-:S02]  /*03b0*/  LEA.HI.X.SX32 R6, R6, RZ, 0x1, P0 ;  /* 0x000000ff06067211 */ /* 0x000fc400000f0eff */
[C---:B-1----:R-:W-:Y:S02]  /*03c0*/  LEA R10, P2, R18.reuse, UR6, 0x1 ;  /* 0x00000006120a7c11 */ /* 0x042fe4000f8408ff */
[C---:B------:R-:W-:Y:S01]  /*03d0*/  LEA R16, P0, R17.reuse, UR6, 0x1 ;  /* 0x0000000611107c11 */ /* 0x040fe2000f8008ff */
[----:B------:R-:W5:Y:S01]  /*03e0*/  LDG.E.U16.CONSTANT R9, desc[UR8][R8.64] ;  /* 0x0000000808097981 */ /* 0x000f62000c1e9500 */
[----:B------:R-:W-:Y:S02]  /*03f0*/  LEA.HI.X R11, R18, UR7, R23, 0x1, P2 ;  /* 0x00000007120b7c11 */ /* 0x000fe400090f0c17 */
        /* <DEDUP_REMOVED lines=11> */
.L_x_791:
        /* <DEDUP_REMOVED lines=8> */
[----:B------:R-:W-:Y:S02]  /*0530*/  IADD3 R19, PT, PT, R12, R7, RZ ;  /* 0x000000070c137210 */ /* 0x000fe40007ffe0ff */
[-C--:B--2---:R-:W-:Y:S02]  /*0540*/  IADD3 R6, P0, PT, R11, R2.reuse, RZ ;  /* 0x000000020b067210 */ /* 0x084fe40007f1e0ff */
[----:B------:R-:W-:Y:S02]  /*0550*/  IADD3 R4, P1, PT, R15, R2, RZ ;  /* 0x000000020f047210 */ /* 0x000fe40007f3e0ff */
[----:B------:R-:W-:Y:S02]  /*0560*/  LEA.HI.X.SX32 R11, R11, RZ, 0x1, P0 ;  /* 0x000000ff0b0b7211 */ /* 0x000fe400000f0eff */
[----:B0-----:R-:W-:Y:S02]  /*0570*/  LEA R10, P0, R6, UR6, 0x1 ;  /* 0x00000006060a7c11 */ /* 0x001fe4000f8008ff */
[----:B------:R-:W-:-:S02]  /*0580*/  LEA.HI.X.SX32 R15, R15, RZ, 0x1, P1 ;  /* 0x000000ff0f0f7211 */ /* 0x000fc400008f0eff */
[----:B------:R-:W-:Y:S02]  /*0590*/  LEA.HI.X R11, R6, UR7, R11, 0x1, P0 ;  /* 0x00000007060b7c11 */ /* 0x000fe400080f0c0b */
[----:B------:R-:W-:Y:S02]  /*05a0*/  LEA R8, P0, R4, UR6, 0x1 ;  /* 0x0000000604087c11 */ /* 0x000fe4000f8008ff */
[-C--:B------:R-:W-:Y:S02]  /*05b0*/  IADD3 R6, P1, PT, R12, R2.reuse, RZ ;  /* 0x000000020c067210 */ /* 0x080fe40007f3e0ff */
[----:B------:R-:W-:Y:S01]  /*05c0*/  LEA.HI.X R9, R4, UR7, R15, 0x1, P0 ;  /* 0x0000000704097c11 */ /* 0x000fe200080f0c0f */
[----:B------:R-:W2:Y:S01]  /*05d0*/  LDG.E.U16.CONSTANT R11, desc[UR8][R10.64] ;  /* 0x000000080a0b7981 */ /* 0x000ea2000c1e9500 */
[----:B------:R-:W-:Y:S02]  /*05e0*/  IADD3 R4, P0, PT, R19, R2, RZ ;  /* 0x0000000213047210 */ /* 0x000fe40007f1e0ff */
[----:B------:R-:W-:-:S02]  /*05f0*/  LEA.HI.X.SX32 R15, R12, RZ, 0x1, P1 ;  /* 0x000000ff0c0f7211 */ /* 0x000fc400008f0eff */
[C---:B------:R-:W-:Y:S01]  /*0600*/  LEA.HI.X.SX32 R17, R19.reuse, RZ, 0x1, P0 ;  /* 0x000000ff13117211 */ /* 0x040fe200000f0eff */
[----:B------:R-:W3:Y:S01]  /*0610*/  LDG.E.U16.CONSTANT R9, desc[UR8][R8.64] ;  /* 0x0000000808097981 */ /* 0x000ee2000c1e9500 */
[-C--:B------:R-:W-:Y:S02]  /*0620*/  IADD3 R19, PT, PT, R19, R7.reuse, RZ ;  /* 0x0000000713137210 */ /* 0x080fe40007ffe0ff */
[----:B------:R-:W-:Y:S02]  /*0630*/  LEA R16, P0, R4, UR6, 0x1 ;  /* 0x0000000604107c11 */ /* 0x000fe4000f8008ff */
[----:B------:R-:W-:Y:S02]  /*0640*/  IADD3 R13, P2, PT, R18, R2, RZ ;  /* 0x00000002120d7210 */ /* 0x000fe40007f5e0ff */
[----:B------:R-:W-:Y:S02]  /*0650*/  LEA R14, P1, R6, UR6, 0x1 ;  /* 0x00000006060e7c11 */ /* 0x000fe4000f8208ff */
[----:B------:R-:W-:-:S02]  /*0660*/  IADD3 R21, PT, PT, R19, R7, RZ ;  /* 0x0000000713157210 */ /* 0x000fc40007ffe0ff */
[----:B------:R-:W-:Y:S02]  /*0670*/  LEA.HI.X R17, R4, UR7, R17, 0x1, P0 ;  /* 0x0000000704117c11 */ /* 0x000fe400080f0c11 */
[----:B------:R-:W-:Y:S02]  /*0680*/  LEA.HI.X.SX32 R18, R18, RZ, 0x1, P2 ;  /* 0x000000ff12127211 */ /* 0x000fe400010f0eff */
[----:B------:R-:W-:Y:S02]  /*0690*/  LEA.HI.X R15, R6, UR7, R15, 0x1, P1 ;  /* 0x00000007060f7c11 */ /* 0x000fe400088f0c0f */
[-C--:B------:R-:W-:Y:S01]  /*06a0*/  IADD3 R4, P0, PT, R19, R2.reuse, RZ ;  /* 0x0000000213047210 */ /* 0x080fe20007f1e0ff */
[----:B------:R-:W4:Y:S01]  /*06b0*/  LDG.E.U16.CONSTANT R17, desc[UR8][R16.64] ;  /* 0x0000000810117981 */ /* 0x000f22000c1e9500 */
[----:B------:R-:W-:Y:S02]  /*06c0*/  LEA R12, P2, R13, UR6, 0x1 ;  /* 0x000000060d0c7c11 */ /* 0x000fe4000f8408ff */
[----:B------:R-:W-:Y:S01]  /*06d0*/  IADD3 R2, P1, PT, R21, R2, RZ ;  /* 0x0000000215027210 */ /* 0x000fe20007f3e0ff */
[----:B------:R-:W5:Y:S01]  /*06e0*/  LDG.E.U16.CONSTANT R15, desc[UR8][R14.64] ;  /* 0x000000080e0f7981 */ /* 0x000f62000c1e9500 */
[----:B------:R-:W-:-:S02]  /*06f0*/  LEA.HI.X R13, R13, UR7, R18, 0x1, P2 ;  /* 0x000000070d0d7c11 */ /* 0x000fc400090f0c12 */
[----:B------:R-:W-:Y:S02]  /*0700*/  LEA.HI.X.SX32 R19, R19, RZ, 0x1, P0 ;  /* 0x000000ff13137211 */ /* 0x000fe400000f0eff */
[----:B------:R-:W-:Y:S02]  /*0710*/  LEA.HI.X.SX32 R21, R21, RZ, 0x1, P1 ;  /* 0x000000ff15157211 */ /* 0x000fe400008f0eff */
[----:B------:R-:W-:Y:S01]  /*0720*/  LEA R18, P0, R4, UR6, 0x1 ;  /* 0x0000000604127c11 */ /* 0x000fe2000f8008ff */
[----:B------:R-:W5:Y:S01]  /*0730*/  LDG.E.U16.CONSTANT R13, desc[UR8][R12.64] ;  /* 0x000000080c0d7981 */ /* 0x000f62000c1e9500 */
[----:B------:R-:W-:Y:S02]  /*0740*/  LEA R20, P1, R2, UR6, 0x1 ;  /* 0x0000000602147c11 */ /* 0x000fe4000f8208ff */
        /* <DEDUP_REMOVED lines=11> */
.L_x_790:
[----:B------:R-:W-:Y:S05]  /*0800*/  BSYNC.RECONVERGENT B0 ;  /* 0x0000000000007941 */ /* 0x000fea0003800200 */
.L_x_789:
[----:B------:R-:W0:Y:S02]  /*0810*/  LDCU UR5, c[0x0][0x3ac] ;  /* 0x00007580ff0577ac */ /* 0x000e240008000800 */
[----:B01----:R-:W-:-:S04]  /*0820*/  MOV R0, UR5 ;  /* 0x0000000500007c02 */ /* 0x003fc80008000f00 */
[----:B------:R-:W-:-:S13]  /*0830*/  ISETP.GE.AND P0, PT, R85, R0, PT ;  /* 0x000000005500720c */ /* 0x000fda0003f06270 */
[----:B------:R-:W-:Y:S05]  /*0840*/  @P0 EXIT ;  /* 0x000000000000094d */ /* 0x000fea0003800000 */
[----:B------:R-:W0:Y:S01]  /*0850*/  LDC R9, c[0x0][0x3b8] ;  /* 0x0000ee00ff097b82 */ /* 0x000e220000000800 */
[----:B------:R-:W1:Y:S01]  /*0860*/  LDCU.U8 UR5, c[0x0][0x3cc] ;  /* 0x00007980ff0577ac */ /* 0x000e620008000000 */
[----:B0-----:R-:W-:-:S04]  /*0870*/  IABS R13, R9 ;  /* 0x00000009000d7213 */ /* 0x001fc80000000000 */
[----:B------:R-:W0:Y:S08]  /*0880*/  I2F.RP R2, R13 ;  /* 0x0000000d00027306 */ /* 0x000e300000209400 */
[----:B0-----:R-:W0:Y:S02]  /*0890*/  MUFU.RCP R2, R2 ;  /* 0x0000000200027308 */ /* 0x001e240000001000 */
[----:B0-----:R-:W-:-:S06]  /*08a0*/  IADD3 R10, PT, PT, R2, 0xffffffe, RZ ;  /* 0x0ffffffe020a7810 */ /* 0x001fcc0007ffe0ff */
[----:B------:R0:W2:Y:S02]  /*08b0*/  F2I.FTZ.U32.TRUNC.NTZ R11, R10 ;  /* 0x0000000a000b7305 */ /* 0x0000a4000021f000 */
[----:B0-----:R-:W-:Y:S01]  /*08c0*/  HFMA2 R10, -RZ, RZ, 0, 0 ;  /* 0x00000000ff0a7431 */ /* 0x001fe200000001ff */
[----:B--2---:R-:W-:-:S05]  /*08d0*/  IADD3 R4, PT, PT, RZ, -R11, RZ ;  /* 0x8000000bff047210 */ /* 0x004fca0007ffe0ff */
[----:B------:R-:W-:Y:S01]  /*08e0*/  IMAD R15, R4, R13, RZ ;  /* 0x0000000d040f7224 */ /* 0x000fe200078e02ff */
[----:B------:R-:W-:-:S03]  /*08f0*/  IABS R4, R84 ;  /* 0x0000005400047213 */ /* 0x000fc60000000000 */
[----:B------:R-:W-:-:S06]  /*0900*/  IMAD.HI.U32 R11, R11, R15, R10 ;  /* 0x0000000f0b0b7227 */ /* 0x000fcc00078e000a */
[----:B------:R-:W-:Y:S02]  /*0910*/  IMAD.HI.U32 R80, R11, R4, RZ ;  /* 0x000000040b507227 */ /* 0x000fe400078e00ff */
[----:B------:R-:W0:Y:S03]  /*0920*/  LDC.64 R10, c[0x0][0x390] ;  /* 0x0000e400ff0a7b82 */ /* 0x000e260000000a00 */
[----:B------:R-:W-:-:S05]  /*0930*/  IADD3 R2, PT, PT, RZ, -R80, RZ ;  /* 0x80000050ff027210 */ /* 0x000fca0007ffe0ff */
[----:B------:R-:W-:Y:S01]  /*0940*/  IMAD R2, R13, R2, R4 ;  /* 0x000000020d027224 */ /* 0x000fe200078e0204 */
[----:B------:R-:W-:-:S04]  /*0950*/  SHF.R.S32.HI R4, RZ, 0x1f, R85 ;  /* 0x0000001fff047819 */ /* 0x000fc80000011455 */
[----:B------:R-:W-:Y:S02]  /*0960*/  ISETP.GT.U32.AND P2, PT, R13, R2, PT ;  /* 0x000000020d00720c */ /* 0x000fe40003f44070 */
[----:B------:R-:W-:-:S04]  /*0970*/  LEA.HI R4, R4, R85, RZ, 0x3 ;  /* 0x0000005504047211 */ /* 0x000fc800078f18ff */
[----:B------:R-:W-:-:S07]  /*0980*/  SHF.R.S32.HI R82, RZ, 0x3, R4 ;  /* 0x00000003ff527819 */ /* 0x000fce0000011404 */
[-C--:B------:R-:W-:Y:S02]  /*0990*/  @!P2 IADD3 R2, PT, PT, R2, -R13.reuse, RZ ;  /* 0x8000000d0202a210 */ /* 0x080fe40007ffe0ff */
[----:B------:R-:W-:Y:S02]  /*09a0*/  @!P2 IADD3 R80, PT, PT, R80, 0x1, RZ ;  /* 0x000000015050a810 */ /* 0x000fe40007ffe0ff */
[----:B------:R-:W-:Y:S02]  /*09b0*/  ISETP.GE.U32.AND P0, PT, R2, R13, PT ;  /* 0x0000000d0200720c */ /* 0x000fe40003f06070 */
[----:B------:R-:W-:Y:S01]  /*09c0*/  LOP3.LUT R2, R84, R9, RZ, 0x3c, !PT ;  /* 0x0000000954027212 */ /* 0x000fe200078e3cff */
[----:B------:R-:W2:Y:S01]  /*09d0*/  LDC.64 R12, c[0x0][0x398] ;  /* 0x0000e600ff0c7b82 */ /* 0x000ea20000000a00 */
[----:B------:R-:W-:Y:S02]  /*09e0*/  ISETP.NE.AND P2, PT, R9, RZ, PT ;  /* 0x000000ff0900720c */ /* 0x000fe40003f45270 */
[----:B------:R-:W-:-:S07]  /*09f0*/  ISETP.GE.AND P1, PT, R2, RZ, PT ;  /* 0x000000ff0200720c */ /* 0x000fce0003f26270 */
[----:B------:R-:W-:-:S06]  /*0a00*/  @P0 IADD3 R80, PT, PT, R80, 0x1, RZ ;  /* 0x0000000150500810 */ /* 0x000fcc0007ffe0ff */
[----:B------:R-:W-:Y:S02]  /*0a10*/  @!P1 IADD3 R80, PT, PT, RZ, -R80, RZ ;  /* 0x80000050ff509210 */ /* 0x000fe40007ffe0ff */
[----:B------:R-:W-:-:S05]  /*0a20*/  @!P2 LOP3.LUT R80, RZ, R9, RZ, 0x33, !PT ;  /* 0x00000009ff50a212 */ /* 0x000fca00078e33ff */
[----:B------:R-:W-:-:S05]  /*0a30*/  IMAD R2, R0, R80, RZ ;  /* 0x0000005000027224 */ /* 0x000fca00078e02ff */
[----:B------:R-:W-:Y:S02]  /*0a40*/  SHF.R.S32.HI R15, RZ, 0x1f, R2 ;  /* 0x0000001fff0f7819 */ /* 0x000fe40000011402 */
[-C--:B------:R-:W-:Y:S02]  /*0a50*/  IADD3 R17, PT, PT, R85, R2.reuse, RZ ;  /* 0x0000000255117210 */ /* 0x080fe40007ffe0ff */
[----:B------:R-:W-:-:S03]  /*0a60*/  LEA.HI R15, R15, R2, RZ, 0x3 ;  /* 0x000000020f0f7211 */ /* 0x000fc600078f18ff */
[----:B--2---:R-:W-:Y:S01]  /*0a70*/  IMAD.WIDE R12, R17, 0x2, R12 ;  /* 0x00000002110c7825 */ /* 0x004fe200078e020c */
[----:B------:R-:W-:-:S04]  /*0a80*/  LEA.HI.SX32 R15, R15, R82, 0x1d ;  /* 0x000000520f0f7211 */ /* 0x000fc800078feaff */
[----:B------:R2:W5:Y:S01]  /*0a90*/  LDG.E.CONSTANT R6, desc[UR8][R12.64] ;  /* 0x000000080c067981 */ /* 0x000562000c1e9900 */
[----:B0-----:R-:W-:-:S03]  /*0aa0*/  IMAD.WIDE R10, R15, 0x4, R10 ;  /* 0x000000040f0a7825 */ /* 0x001fc600078e020a */
[----:B------:R2:W5:Y:S04]  /*0ab0*/  LDG.E.CONSTANT R8, desc[UR8][R12.64+0x4] ;  /* 0x000004080c087981 */ /* 0x000568000c1e9900 */
[----:B------:R2:W5:Y:S01]  /*0ac0*/  LDG.E.CONSTANT R4, desc[UR8][R10.64] ;  /* 0x000000080a047981 */ /* 0x000562000c1e9900 */
[----:B-1----:R-:W-:-:S06]  /*0ad0*/  UPRMT UR5, UR5, 0x8880, URZ ;  /* 0x0000888005057896 */ /* 0x002fcc00080000ff */
[----:B------:R-:W-:-:S04]  /*0ae0*/  ISETP.NE.AND P0, PT, RZ, UR5, PT ;  /* 0x00000005ff007c0c */ /* 0x000fc8000bf05270 */
[----:B------:R-:W-:-:S13]  /*0af0*/  ISETP.NE.OR P0, PT, R3, RZ, !P0 ;  /* 0x000000ff0300720c */ /* 0x000fda0004705670 */
[----:B--2---:R-:W-:Y:S05]  /*0b00*/  @P0 BRA `(.L_x_792) ;  /* 0x0000000000400947 */ /* 0x004fea0003800000 */
        /* <DEDUP_REMOVED lines=16> */
.L_x_792:
[----:B------:R-:W1:Y:S01]  /*0c10*/  LDCU.64 UR6, c[0x0][0x388] ;  /* 0x00007100ff0677ac */ /* 0x000e620008000a00 */
[----:B------:R-:W-:Y:S01]  /*0c20*/  IMAD R3, R3, R0, RZ ;  /* 0x0000000003037224 */ /* 0x000fe200078e02ff */
[----:B------:R-:W-:Y:S01]  /*0c30*/  SHF.L.U32 R83, R5, 0x4, RZ ;  /* 0x0000000405537819 */ /* 0x000fe200000006ff */
[----:B------:R-:W-:Y:S01]  /*0c40*/  I2F.F16 R81, -0x40 ;  /* 0xffffffc000517906 */ /* 0x000fe20000200c00 */
[----:B-----5:R-:W-:Y:S02]  /*0c50*/  PRMT R78, R6, 0x5410, R6 ;  /* 0x00005410064e7816 */ /* 0x020fe40000000006 */
[----:B------:R-:W-:Y:S02]  /*0c60*/  CS2R R70, SRZ ;  /* 0x0000000000467805 */ /* 0x000fe4000001ff00 */
[----:B------:R-:W-:Y:S02]  /*0c70*/  SHF.L.U32 R2, R3, 0x4, RZ ;  /* 0x0000000403027819 */ /* 0x000fe400000006ff */
[----:B------:R-:W-:-:S02]  /*0c80*/  CS2R R44, SRZ ;  /* 0x00000000002c7805 */ /* 0x000fc4000001ff00 */
[----:B------:R-:W-:Y:S02]  /*0c90*/  SHF.R.S32.HI R3, RZ, 0x1f, R85 ;  /* 0x0000001fff037819 */ /* 0x000fe40000011455 */
[----:B------:R-:W-:Y:S02]  /*0ca0*/  CS2R R60, SRZ ;  /* 0x00000000003c7805 */ /* 0x000fe4000001ff00 */
[----:B------:R-:W-:Y:S02]  /*0cb0*/  IADD3 R87, P0, PT, R85, R2, RZ ;  /* 0x0000000255577210 */ /* 0x000fe40007f1e0ff */
[----:B------:R-:W-:Y:S02]  /*0cc0*/  CS2R R58, SRZ ;  /* 0x00000000003a7805 */ /* 0x000fe4000001ff00 */
[----:B------:R-:W-:Y:S02]  /*0cd0*/  LOP3.LUT R83, R83, 0x10, RZ, 0xc0, !PT ;  /* 0x0000001053537812 */ /* 0x000fe400078ec0ff */
[----:B------:R-:W-:-:S02]  /*0ce0*/  CS2R R56, SRZ ;  /* 0x0000000000387805 */ /* 0x000fc4000001ff00 */
[----:B------:R-:W-:Y:S02]  /*0cf0*/  LEA.HI.X.SX32 R2, R2, R3, 0x1, P0 ;  /* 0x0000000302027211 */ /* 0x000fe400000f0eff */
[----:B------:R-:W-:Y:S02]  /*0d00*/  CS2R R72, SRZ ;  /* 0x0000000000487805 */ /* 0x000fe4000001ff00 */
[----:B------:R-:W-:Y:S02]  /*0d10*/  SHF.R.U32.HI R4, RZ, R83, R4 ;  /* 0x00000053ff047219 */ /* 0x000fe40000011604 */
[----:B------:R-:W-:Y:S02]  /*0d20*/  CS2R R66, SRZ ;  /* 0x0000000000427805 */ /* 0x000fe4000001ff00 */
[----:B-1----:R-:W-:Y:S02]  /*0d30*/  LEA R88, P1, R87, UR6, 0x2 ;  /* 0x0000000657587c11 */ /* 0x002fe4000f8210ff */
[----:B------:R-:W-:-:S02]  /*0d40*/  CS2R R68, SRZ ;  /* 0x0000000000447805 */ /* 0x000fc4000001ff00 */
[C---:B------:R-:W-:Y:S02]  /*0d50*/  LEA.HI R3, R4.reuse, 0x1, RZ, 0x1c ;  /* 0x0000000104037811 */ /* 0x040fe400078fe0ff */
[----:B------:R-:W-:Y:S02]  /*0d60*/  CS2R R90, SRZ ;  /* 0x00000000005a7805 */ /* 0x000fe4000001ff00 */
[----:B------:R-:W-:Y:S02]  /*0d70*/  LEA.HI.X R87, R87, UR7, R2, 0x2, P1 ;  /* 0x0000000757577c11 */ /* 0x000fe400088f1402 */
[C---:B------:R-:W-:Y:S02]  /*0d80*/  IADD3 R2, PT, PT, R4.reuse, 0x1, RZ ;  /* 0x0000000104027810 */ /* 0x040fe40007ffe0ff */
[C---:B------:R-:W-:Y:S02]  /*0d90*/  LEA.HI R5, R4.reuse, 0x1, RZ, 0x18 ;  /* 0x0000000104057811 */ /* 0x040fe400078fc0ff */
[----:B------:R-:W-:-:S02]  /*0da0*/  LEA.HI R4, R4, 0x1, RZ, 0x14 ;  /* 0x0000000104047811 */ /* 0x000fc400078fa0ff */
[----:B------:R-:W-:Y:S02]  /*0db0*/  ISETP.GE.AND P0, PT, R84, R7, PT ;  /* 0x000000075400720c */ /* 0x000fe40003f06270 */
[----:B------:R-:W-:Y:S02]  /*0dc0*/  LOP3.LUT R2, R2, 0xf, RZ, 0xc0, !PT ;  /* 0x0000000f02027812 */ /* 0x000fe400078ec0ff */
[----:B------:R-:W-:Y:S02]  /*0dd0*/  LOP3.LUT R3, R3, 0xf, RZ, 0xc0, !PT ;  /* 0x0000000f03037812 */ /* 0x000fe400078ec0ff */
[----:B------:R-:W-:Y:S01]  /*0de0*/  LOP3.LUT R5, R5, 0xf, RZ, 0xc0, !PT ;  /* 0x0000000f05057812 */ /* 0x000fe200078ec0ff */
[----:B0-----:R0:W1:Y:S01]  /*0df0*/  I2F.F16 R10, R2 ;  /* 0x00000002000a7306 */ /* 0x0010620000200c00 */
[----:B------:R-:W-:Y:S02]  /*0e00*/  LOP3.LUT R7, R4, 0xf, RZ, 0xc0, !PT ;  /* 0x0000000f04077812 */ /* 0x000fe400078ec0ff */
[----:B------:R-:W-:-:S02]  /*0e10*/  PRMT R79, R6, 0x7632, R6 ;  /* 0x00007632064f7816 */ /* 0x000fc40000000006 */
[C-C-:B------:R-:W-:Y:S02]  /*0e20*/  PRMT R76, R8.reuse, 0x5410, R8.reuse ;  /* 0x00005410084c7816 */ /* 0x140fe40000000008 */
[----:B------:R-:W-:Y:S01]  /*0e30*/  PRMT R77, R8, 0x7632, R8 ;  /* 0x00007632084d7816 */ /* 0x000fe20000000008 */
[----:B------:R1:W2:Y:S01]  /*0e40*/  I2F.F16 R12, R3 ;  /* 0x00000003000c7306 */ /* 0x0002a20000200c00 */
[----:B0-----:R-:W-:Y:S02]  /*0e50*/  LOP3.LUT R2, R2, 0xe400, RZ, 0xfc, !PT ;  /* 0x0000e40002027812 */ /* 0x001fe400078efcff */
[----:B------:R-:W-:Y:S02]  /*0e60*/  LOP3.LUT R4, R3, 0xe400, RZ, 0xfc, !PT ;  /* 0x0000e40003047812 */ /* 0x000fe400078efcff */
[----:B------:R-:W-:Y:S02]  /*0e70*/  LOP3.LUT R6, R5, 0xe400, RZ, 0xfc, !PT ;  /* 0x0000e40005067812 */ /* 0x000fe400078efcff */
[----:B------:R-:W-:Y:S01]  /*0e80*/  LOP3.LUT R8, R7, 0xe400, RZ, 0xfc, !PT ;  /* 0x0000e40007087812 */ /* 0x000fe200078efcff */
[----:B------:R2:W0:Y:S01]  /*0e90*/  I2F.F16 R14, R5 ;  /* 0x00000005000e7306 */ /* 0x0004220000200c00 */
[----:B-1----:R-:W-:Y:S01]  /*0ea0*/  HADD2 R3, R81.H0_H0, -R10.H0_H0 ;  /* 0xa000000a51037230 */ /* 0x002fe20000000800 */
[----:B------:R-:W-:-:S02]  /*0eb0*/  MOV R46, RZ ;  /* 0x000000ff002e7202 */ /* 0x000fc40000000f00 */
[----:B------:R-:W-:Y:S02]  /*0ec0*/  MOV R62, RZ ;  /* 0x000000ff003e7202 */ /* 0x000fe40000000f00 */
[----:B------:R-:W-:Y:S02]  /*0ed0*/  MOV R55, RZ ;  /* 0x000000ff00377202 */ /* 0x000fe40000000f00 */
[----:B------:R0:W1:Y:S01]  /*0ee0*/  I2F.F16 R16, R7 ;  /* 0x0000000700107306 */ /* 0x0000620000200c00 */
[----:B------:R-:W-:Y:S01]  /*0ef0*/  MOV R43, RZ ;  /* 0x000000ff002b7202 */ /* 0x000fe20000000f00 */
[----:B--2---:R-:W-:Y:S01]  /*0f00*/  HADD2 R5, R81.H0_H0, -R12.H0_H0 ;  /* 0xa000000c51057230 */ /* 0x004fe20000000800 */
[----:B------:R-:W-:Y:S02]  /*0f10*/  MOV R74, RZ ;  /* 0x000000ff004a7202 */ /* 0x000fe40000000f00 */
[----:B------:R-:W-:Y:S02]  /*0f20*/  MOV R11, RZ ;  /* 0x000000ff000b7202 */ /* 0x000fe40000000f00 */
[----:B------:R-:W-:-:S02]  /*0f30*/  MOV R65, RZ ;  /* 0x000000ff00417202 */ /* 0x000fc40000000f00 */
[----:B------:R-:W-:Y:S01]  /*0f40*/  MOV R40, RZ ;  /* 0x000000ff00287202 */ /* 0x000fe20000000f00 */
[C---:B0-----:R-:W-:Y:S01]  /*0f50*/  HADD2 R7, R81.reuse.H0_H0, -R14.H0_H0 ;  /* 0xa000000e51077230 */ /* 0x041fe20000000800 */
[----:B------:R-:W-:Y:S02]  /*0f60*/  MOV R92, RZ ;  /* 0x000000ff005c7202 */ /* 0x000fe40000000f00 */
[----:B------:R-:W-:Y:S02]  /*0f70*/  MOV R89, RZ ;  /* 0x000000ff00597202 */ /* 0x000fe40000000f00 */
[----:B------:R-:W-:Y:S01]  /*0f80*/  PRMT R75, R2, 0x5410, R2 ;  /* 0x00005410024b7816 */ /* 0x000fe20000000002 */
[----:B-1----:R-:W-:Y:S01]  /*0f90*/  HADD2 R10, R81.H0_H0, -R16.H0_H0 ;  /* 0xa0000010510a7230 */ /* 0x002fe20000000800 */
[----:B------:R-:W-:Y:S02]  /*0fa0*/  PRMT R4, R4, 0x5410, R4 ;  /* 0x0000541004047816 */ /* 0x000fe40000000004 */
[----:B------:R-:W-:-:S02]  /*0fb0*/  PRMT R6, R6, 0x5410, R6 ;  /* 0x0000541006067816 */ /* 0x000fc40000000006 */
[----:B------:R-:W-:Y:S01]  /*0fc0*/  PRMT R8, R8, 0x5410, R8 ;  /* 0x0000541008087816 */ /* 0x000fe20000000008 */
[----:B------:R-:W-:Y:S06]  /*0fd0*/  BAR.SYNC.DEFER_BLOCKING 0x0 ;  /* 0x0000000000007b1d */ /* 0x000fec0000010000 */
[----:B------:R-:W-:Y:S05]  /*0fe0*/  @P0 BRA `(.L_x_793) ;  /* 0x0000003400880947 */ /* 0x000fea0003800000 */
[----:B------:R-:W0:Y:S01]  /*0ff0*/  S2UR UR6, SR_CgaCtaId ;  /* 0x00000000000679c3 */ /* 0x000e220000008800 */
[----:B------:R-:W-:Y:S01]  /*1000*/  IADD3 R2, PT, PT, R84, R9, RZ ;  /* 0x0000000954027210 */ /* 0x000fe20007ffe0ff */
[----:B------:R-:W-:Y:S01]  /*1010*/  HFMA2 R71, -RZ, RZ, 0, 0 ;  /* 0x00000000ff477431 */ /* 0x000fe200000001ff */
[----:B------:R-:W-:Y:S01]  /*1020*/  MOV R9, R8 ;  /* 0x0000000800097202 */ /* 0x000fe20000000f00 */
[----:B------:R-:W-:Y:S01]  /*1030*/  UMOV UR5, 0x400 ;  /* 0x0000040000057882 */ /* 0x000fe20000000000 */
[----:B------:R-:W-:Y:S01]  /*1040*/  MOV R8, R2 ;  /* 0x0000000200087202 */ /* 0x000fe20000000f00 */
[----:B0-----:R-:W-:-:S12]  /*1050*/  ULEA UR5, UR6, UR5, 0x18 ;  /* 0x0000000506057291 */ /* 0x001fd8000f8ec0ff */
.L_x_795:
[----:B------:R-:W0:Y:S01]  /*1060*/  LDC R0, c[0x0][0x3ac] ;  /* 0x0000eb00ff007b82 */ /* 0x000e220000000800 */
[----:B------:R-:W-:Y:S01]  /*1070*/  MOV R20, R88 ;  /* 0x0000005800147202 */ /* 0x000fe20000000f00 */
[----:B------:R-:W1:Y:S01]  /*1080*/  LDS.128 R16, [UR5] ;  /* 0x00000005ff107984 */ /* 0x000e620008000c00 */
[----:B------:R-:W-:-:S05]  /*1090*/  MOV R21, R87 ;  /* 0x0000005700157202 */ /* 0x000fca0000000f00 */
[----:B------:R-:W2:Y:S01]  /*10a0*/  LDG.E.128.CONSTANT R12, desc[UR8][R20.64] ;  /* 0x00000008140c7981 */ /* 0x000ea2000c1e9d00 */
[----:B0-----:R-:W-:-:S05]  /*10b0*/  IMAD.WIDE R28, R0, 0x4, R20 ;  /* 0x00000004001c7825 */ /* 0x001fca00078e0214 */
[----:B------:R0:W5:Y:S01]  /*10c0*/  LDG.E.128.CONSTANT R24, desc[UR8][R28.64] ;  /* 0x000000081c187981 */ /* 0x000162000c1e9d00 */
[----:B------:R-:W-:Y:S02]  /*10d0*/  ISETP.NE.AND P0, PT, R84, R8, PT ;  /* 0x000000085400720c */ /* 0x000fe40003f05270 */
[C---:B--2---:R-:W-:Y:S02]  /*10e0*/  LOP3.LUT R31, R12.reuse, 0xf000f, RZ, 0xc0, !PT ;  /* 0x000f000f0c1f7812 */ /* 0x044fe400078ec0ff */
[----:B------:R-:W-:Y:S02]  /*10f0*/  LOP3.LUT R30, R12, 0xf000f0, RZ, 0xc0, !PT ;  /* 0x00f000f00c1e7812 */ /* 0x000fe400078ec0ff */
[----:B------:R-:W-:Y:S02]  /*1100*/  SHF.R.U32.HI R22, RZ, 0x8, R12 ;  /* 0x00000008ff167819 */ /* 0x000fe4000001160c */
[C---:B------:R-:W-:Y:S02]  /*1110*/  LOP3.LUT R32, R13.reuse, 0xf000f, RZ, 0xc0, !PT ;  /* 0x000f000f0d207812 */ /* 0x040fe400078ec0ff */
[----:B------:R-:W-:-:S02]  /*1120*/  LOP3.LUT R12, R13, 0xf000f0, RZ, 0xc0, !PT ;  /* 0x00f000f00d0c7812 */ /* 0x000fc400078ec0ff */
[----:B------:R-:W-:Y:S02]  /*1130*/  SHF.R.U32.HI R23, RZ, 0x8, R13 ;  /* 0x00000008ff177819 */ /* 0x000fe4000001160d */
[C---:B------:R-:W-:Y:S02]  /*1140*/  LOP3.LUT R33, R14.reuse, 0xf000f, RZ, 0xc0, !PT ;  /* 0x000f000f0e217812 */ /* 0x040fe400078ec0ff */
[----:B------:R-:W-:Y:S02]  /*1150*/  LOP3.LUT R13, R14, 0xf000f0, RZ, 0xc0, !PT ;  /* 0x00f000f00e0d7812 */ /* 0x000fe400078ec0ff */
[----:B------:R-:W-:Y:S02]  /*1160*/  SHF.R.U32.HI R20, RZ, 0x8, R14 ;  /* 0x00000008ff147819 */ /* 0x000fe4000001160e */
[C---:B------:R-:W-:Y:S02]  /*1170*/  LOP3.LUT R34, R15.reuse, 0xf000f, RZ, 0xc0, !PT ;  /* 0x000f000f0f227812 */ /* 0x040fe400078ec0ff */
[----:B------:R-:W-:-:S02]  /*1180*/  LOP3.LUT R14, R15, 0xf000f0, RZ, 0xc0, !PT ;  /* 0x00f000f00f0e7812 */ /* 0x000fc400078ec0ff */
[----:B------:R-:W-:Y:S01]  /*1190*/  SHF.R.U32.HI R21, RZ, 0x8, R15 ;  /* 0x00000008ff157819 */ /* 0x000fe2000001160f */
[----:B01----:R-:W-:Y:S06]  /*11a0*/  @P0 BRA `(.L_x_794) ;  /* 0x0000000000b00947 */ /* 0x003fec0003800000 */
[----:B------:R-:W0:Y:S08]  /*11b0*/  LDC R3, c[0x0][0x3ac] ;  /* 0x0000eb00ff037b82 */ /* 0x000e300000000800 */
[----:B------:R-:W1:Y:S08]  /*11c0*/  LDC.64 R4, c[0x0][0x390] ;  /* 0x0000e400ff047b82 */ /* 0x000e700000000a00 */
[----:B------:R-:W2:Y:S01]  /*11d0*/  LDC.64 R6, c[0x0][0x398] ;  /* 0x0000e600ff067b82 */ /* 0x000ea20000000a00 */
[----:B0-----:R-:W-:-:S05]  /*11e0*/  IMAD R8, R80, R3, R3 ;  /* 0x0000000350087224 */ /* 0x001fca00078e0203 */
        /* <DEDUP_REMOVED lines=9> */
[----:B------:R-:W-:Y:S02]  /*1280*/  IADD3 R80, PT, PT, R80, 0x1, RZ ;  /* 0x0000000150507810 */ /* 0x000fe40007ffe0ff */
[----:B---3--:R-:W-:-:S04]  /*1290*/  SHF.R.U32.HI R3, RZ, R83, R4 ;  /* 0x00000053ff037219 */ /* 0x008fc80000011604 */
[C---:B------:R-:W-:Y:S02]  /*12a0*/  IADD3 R8, PT, PT, R3.reuse, 0x1, RZ ;  /* 0x0000000103087810 */ /* 0x040fe40007ffe0ff */
[C---:B------:R-:W-:Y:S02]  /*12b0*/  LEA.HI R5, R3.reuse, 0x1, RZ, 0x18 ;  /* 0x0000000103057811 */ /* 0x040fe400078fc0ff */
[----:B------:R-:W-:Y:S02]  /*12c0*/  LOP3.LUT R9, R8, 0xf, RZ, 0xc0, !PT ;  /* 0x0000000f08097812 */ /* 0x000fe400078ec0ff */
[C---:B------:R-:W-:Y:S02]  /*12d0*/  LEA.HI R8, R3.reuse, 0x1, RZ, 0x1c ;  /* 0x0000000103087811 */ /* 0x040fe400078fe0ff */
[----:B------:R-:W-:Y:S01]  /*12e0*/  LEA.HI R3, R3, 0x1, RZ, 0x14 ;  /* 0x0000000103037811 */ /* 0x000fe200078fa0ff */
[----:B------:R1:W3:Y:S01]  /*12f0*/  I2F.F16 R10, R9 ;  /* 0x00000009000a7306 */ /* 0x0002e20000200c00 */
[----:B------:R-:W-:-:S02]  /*1300*/  LOP3.LUT R4, R8, 0xf, RZ, 0xc0, !PT ;  /* 0x0000000f08047812 */ /* 0x000fc400078ec0ff */
[----:B------:R-:W-:Y:S02]  /*1310*/  LOP3.LUT R5, R5, 0xf, RZ, 0xc0, !PT ;  /* 0x0000000f05057812 */ /* 0x000fe400078ec0ff */
[----:B0-----:R-:W-:Y:S02]  /*1320*/  LOP3.LUT R7, R3, 0xf, RZ, 0xc0, !PT ;  /* 0x0000000f03077812 */ /* 0x001fe400078ec0ff */
[----:B------:R-:W-:Y:S01]  /*1330*/  LOP3.LUT R6, R5, 0xe400, RZ, 0xfc, !PT ;  /* 0x0000e40005067812 */ /* 0x000fe200078efcff */
[----:B------:R0:W4:Y:S01]  /*1340*/  I2F.F16 R36, R4 ;  /* 0x0000000400247306 */ /* 0x0001220000200c00 */
[----:B-1----:R-:W-:Y:S02]  /*1350*/  LOP3.LUT R9, R9, 0xe400, RZ, 0xfc, !PT ;  /* 0x0000e40009097812 */ /* 0x002fe400078efcff */
[----:B------:R-:W-:Y:S02]  /*1360*/  LOP3.LUT R15, R7, 0xe400, RZ, 0xfc, !PT ;  /* 0x0000e400070f7812 */ /* 0x000fe400078efcff */
[----:B--2---:R-:W-:Y:S01]  /*1370*/  PRMT R78, R79, 0x5410, R79 ;  /* 0x000054104f4e7816 */ /* 0x004fe2000000004f */
[----:B---3--:R-:W-:-:S02]  /*1380*/  HADD2 R3, R81.H0_H0, -R10.H0_H0 ;  /* 0xa000000a51037230 */ /* 0x008fc40000000800 */
[----:B------:R1:W2:Y:S01]  /*1390*/  I2F.F16 R38, R5 ;  /* 0x0000000500267306 */ /* 0x0002a20000200c00 */
[----:B0-----:R-:W-:Y:S02]  /*13a0*/  LOP3.LUT R4, R4, 0xe400, RZ, 0xfc, !PT ;  /* 0x0000e40004047812 */ /* 0x001fe400078efcff */
[----:B----4-:R-:W-:Y:S02]  /*13b0*/  PRMT R76, R77, 0x5410, R77 ;  /* 0x000054104d4c7816 */ /* 0x010fe4000000004d */
[----:B------:R-:W-:Y:S02]  /*13c0*/  PRMT R75, R9, 0x5410, R9 ;  /* 0x00005410094b7816 */ /* 0x000fe40000000009 */
[----:B------:R-:W-:Y:S01]  /*13d0*/  MOV R8, R2 ;  /* 0x0000000200087202 */ /* 0x000fe20000000f00 */
[----:B------:R2:W0:Y:S01]  /*13e0*/  I2F.F16 R42, R7 ;  /* 0x00000007002a7306 */ /* 0x0004220000200c00 */
[----:B-1----:R-:W-:Y:S01]  /*13f0*/  HADD2 R5, R81.H0_H0, -R36.H0_H0 ;  /* 0xa000002451057230 */ /* 0x002fe20000000800 */
[----:B------:R-:W-:-:S02]  /*1400*/  PRMT R79, R79, 0x7632, R79 ;  /* 0x000076324f4f7816 */ /* 0x000fc4000000004f */
[----:B------:R-:W-:Y:S02]  /*1410*/  PRMT R77, R77, 0x7632, R77 ;  /* 0x000076324d4d7816 */ /* 0x000fe4000000004d */
[----:B------:R-:W-:Y:S02]  /*1420*/  PRMT R4, R4, 0x5410, R4 ;  /* 0x0000541004047816 */ /* 0x000fe40000000004 */
[----:B------:R-:W-:Y:S01]  /*1430*/  PRMT R6, R6, 0x5410, R6 ;  /* 0x0000541006067816 */ /* 0x000fe20000000006 */
[C---:B--2---:R-:W-:Y:S01]  /*1440*/  HADD2 R7, R81.reuse.H0_H0, -R38.H0_H0 ;  /* 0xa000002651077230 */ /* 0x044fe20000000800 */
[----:B------:R-:W-:Y:S01]  /*1450*/  PRMT R9, R15, 0x5410, R15 ;  /* 0x000054100f097816 */ /* 0x000fe2000000000f */
[----:B0-----:R-:W-:-:S07]  /*1460*/  HADD2 R10, R81.H0_H0, -R42.H0_H0 ;  /* 0xa000002a510a7230 */ /* 0x001fce0000000800 */
.L_x_794:
[----:B------:R-:W-:Y:S02]  /*1470*/  LOP3.LUT R36, R31, 0x64006400, RZ, 0xfc, !PT ;  /* 0x640064001f247812 */ /* 0x000fe400078efcff */
[----:B------:R-:W-:Y:S02]  /*1480*/  LOP3.LUT R31, R33, 0x64006400, RZ, 0xfc, !PT ;  /* 0x64006400211f7812 */ /* 0x000fe400078efcff */
[----:B------:R-:W-:Y:S01]  /*1490*/  LOP3.LUT R50, R34, 0x64006400, RZ, 0xfc, !PT ;  /* 0x6400640022327812 */ /* 0x000fe200078efcff */
[----:B------:R-:W-:Y:S01]  /*14a0*/  HFMA2 R33, R36, 1, 1, R75 ;  /* 0x3c003c0024217831 */ /* 0x000fe2000000004b */
[----:B------:R-:W-:Y:S01]  /*14b0*/  LOP3.LUT R30, R30, 0x64006400, RZ, 0xfc, !PT ;  /* 0x640064001e1e7812 */ /* 0x000fe200078efcff */
[----:B------:R-:W-:Y:S01]  /*14c0*/  HFMA2 R34, R31, 1, 1, R6 ;  /* 0x3c003c001f227831 */ /* 0x000fe20000000006 */
[----:B------:R-:W-:Y:S01]  /*14d0*/  LOP3.LUT R12, R12, 0x64006400, RZ, 0xfc, !PT ;  /* 0x640064000c0c7812 */ /* 0x000fe200078efcff */
[----:B------:R-:W-:Y:S01]  /*14e0*/  HADD2 R35, R50, R9 ;  /* 0x0000000932237230 */ /* 0x000fe20000000000 */
[----:B------:R-:W-:-:S02]  /*14f0*/  LOP3.LUT R38, R13, 0x64006400, RZ, 0xfc, !PT ;  /* 0x640064000d267812 */ /* 0x000fc400078efcff */
[----:B------:R-:W-:Y:S01]  /*1500*/  LOP3.LUT R15, R32, 0x64006400, RZ, 0xfc, !PT ;  /* 0x64006400200f7812 */ /* 0x000fe200078efcff */
[----:B------:R-:W-:Y:S02]  /*1510*/  HFMA2 R42, R30, 0.0625, 0.0625, R3 ;  /* 0x2c002c001e2a7831 */ /* 0x000fe40000000003 */
[----:B------:R-:W-:Y:S01]  /*1520*/  HFMA2 R48, R12, 0.0625, 0.0625, R5 ;  /* 0x2c002c000c307831 */ /* 0x000fe20000000005 */
[----:B------:R-:W-:Y:S01]  /*1530*/  LOP3.LUT R41, R14, 0x64006400, RZ, 0xfc, !PT ;  /* 0x640064000e297812 */ /* 0x000fe200078efcff */
[----:B------:R-:W-:Y:S02]  /*1540*/  HFMA2 R47, R38, 0.0625, 0.0625, R7 ;  /* 0x2c002c00262f7831 */ /* 0x000fe40000000007 */
[----:B------:R-:W-:Y:S02]  /*1550*/  HADD2 R32, R15, R4 ;  /* 0x000000040f207230 */ /* 0x000fe40000000000 */
[-C--:B------:R-:W-:Y:S02]  /*1560*/  HFMA2 R30, R33, R16.reuse, RZ ;  /* 0x00000010211e7231 */ /* 0x080fe400000000ff */
[----:B------:R-:W-:-:S02]  /*1570*/  HFMA2 R13, R35, R16, RZ.H0_H0 ;  /* 0x00000010230d7231 */ /* 0x000fc400000400ff */
[-C--:B------:R-:W-:Y:S02]  /*1580*/  HFMA2 R12, R34, R16.reuse, RZ ;  /* 0x00000010220c7231 */ /* 0x080fe400000000ff */
[----:B------:R-:W-:Y:S01]  /*1590*/  HFMA2 R31, R32, R16, RZ.H0_H0 ;  /* 0x00000010201f7231 */ /* 0x000fe200000400ff */
[----:B------:R-:W-:Y:S01]  /*15a0*/  LOP3.LUT R37, R23, 0xf000f, RZ, 0xc0, !PT ;  /* 0x000f000f17257812 */ /* 0x000fe200078ec0ff */
[----:B------:R-:W-:Y:S01]  /*15b0*/  HFMA2 R41, R41, 0.0625, 0.0625, R10 ;  /* 0x2c002c0029297831 */ /* 0x000fe2000000000a */
[----:B------:R-:W-:Y:S01]  /*15c0*/  LOP3.LUT R39, R21, 0xf000f, RZ, 0xc0, !PT ;  /* 0x000f000f15277812 */ /* 0x000fe200078ec0ff */
[-C--:B------:R-:W-:Y:S02]  /*15d0*/  HFMA2 R31, R48, R17.reuse, R31 ;  /* 0x00000011301f7231 */ /* 0x080fe4000000001f */
[-C--:B------:R-:W-:Y:S01]  /*15e0*/  HFMA2 R30, R42, R17.reuse, R30 ;  /* 0x000000112a1e7231 */ /* 0x080fe2000000001e */
[----:B------:R-:W-:Y:S01]  /*15f0*/  LOP3.LUT R37, R37, 0x64006400, RZ, 0xfc, !PT ;  /* 0x6400640025257812 */ /* 0x000fe200078efcff */
[----:B------:R-:W-:-:S02]  /*1600*/  HFMA2 R16, R47, R17, R12 ;  /* 0x000000112f107231 */ /* 0x000fc4000000000c */
[----:B------:R-:W-:Y:S01]  /*1610*/  HFMA2 R17, R41, R17, R13 ;  /* 0x0000001129117231 */ /* 0x000fe2000000000d */
[----:B------:R-:W-:Y:S01]  /*1620*/  LOP3.LUT R50, R39, 0x64006400, RZ, 0xfc, !PT ;  /* 0x6400640027327812 */ /* 0x000fe200078efcff */
[----:B------:R-:W0:Y:S01]  /*1630*/  LDS.128 R12, [UR5+0x100] ;  /* 0x00010005ff0c7984 */ /* 0x000e220008000c00 */
[----:B------:R-:W-:Y:S01]  /*1640*/  LOP3.LUT R36, R22, 0xf000f, RZ, 0xc0, !PT ;  /* 0x000f000f16247812 */ /* 0x000fe200078ec0ff */
[----:B------:R-:W-:Y:S01]  /*1650*/  HFMA2 R52, R37, 1, 1, R4 ;  /* 0x3c003c0025347831 */ /* 0x000fe20000000004 */
[----:B------:R-:W-:Y:S02]  /*1660*/  LOP3.LUT R38, R20, 0xf000f, RZ, 0xc0, !PT ;  /* 0x000f000f14267812 */ /* 0x000fe400078ec0ff */
[----:B------:R-:W-:Y:S01]  /*1670*/  LOP3.LUT R36, R36, 0x64006400, RZ, 0xfc, !PT ;  /* 0x6400640024247812 */ /* 0x000fe200078efcff */
[----:B------:R-:W-:Y:S01]  /*1680*/  HFMA2 R50, R50, 1, 1, R9 ;  /* 0x3c003c0032327831 */ /* 0x000fe20000000009 */
[----:B------:R-:W-:Y:S02]  /*1690*/  LOP3.LUT R49, R38, 0x64006400, RZ, 0xfc, !PT ;  /* 0x6400640026317812 */ /* 0x000fe400078efcff */
[----:B------:R-:W-:Y:S01]  /*16a0*/  LOP3.LUT R22, R22, 0xf000f0, RZ, 0xc0, !PT ;  /* 0x00f000f016167812 */ /* 0x000fe200078ec0ff */
[----:B------:R-:W-:Y:S01]  /*16b0*/  HADD2 R51, R36, R75 ;  /* 0x0000004b24337230 */ /* 0x000fe20000000000 */
[----:B------:R-:W-:Y:S01]  /*16c0*/  LOP3.LUT R23, R23, 0xf000f0, RZ, 0xc0, !PT ;  /* 0x00f000f017177812 */ /* 0x000fe200078ec0ff */
[----:B------:R-:W-:Y:S01]  /*16d0*/  HADD2 R49, R49, R6 ;  /* 0x0000000631317230 */ /* 0x000fe20000000000 */
[----:B------:R-:W-:Y:S01]  /*16e0*/  LOP3.LUT R22, R22, 0x64006400, RZ, 0xfc, !PT ;  /* 0x6400640016167812 */ /* 0x000fe200078efcff */
[-C--:B------:R-:W-:Y:S01]  /*16f0*/  HFMA2 R31, R52, R18.reuse, R31 ;  /* 0x00000012341f7231 */ /* 0x080fe2000000001f */
[----:B------:R-:W-:Y:S01]  /*1700*/  LOP3.LUT R20, R20, 0xf000f0, RZ, 0xc0, !PT ;  /* 0x00f000f014147812 */ /* 0x000fe200078ec0ff */
[-C--:B------:R-:W-:Y:S01]  /*1710*/  HFMA2 R30, R51, R18.reuse, R30 ;  /* 0x00000012331e7231 */ /* 0x080fe2000000001e */
[----:B------:R-:W-:Y:S01]  /*1720*/  LOP3.LUT R21, R21, 0xf000f0, RZ, 0xc0, !PT ;  /* 0x00f000f015157812 */ /* 0x000fe200078ec0ff */
[----:B------:R-:W-:-:S02]  /*1730*/  HFMA2 R16, R49, R18, R16 ;  /* 0x0000001231107231 */ /* 0x000fc40000000010 */
[----:B------:R-:W-:Y:S01]  /*1740*/  HFMA2 R17, R50, R18, R17 ;  /* 0x0000001232117231 */ /* 0x000fe20000000011 */
[----:B------:R-:W-:Y:S01]  /*1750*/  LOP3.LUT R54, R23, 0x64006400, RZ, 0xfc, !PT ;  /* 0x6400640017367812 */ /* 0x000fe200078efcff */
[----:B------:R-:W-:Y:S01]  /*1760*/  HFMA2 R53, R22, 0.0625, 0.0625, R3 ;  /* 0x2c002c0016357831 */ /* 0x000fe20000000003 */
[----:B------:R-:W-:Y:S02]  /*1770*/  LOP3.LUT R18, R20, 0x64006400, RZ, 0xfc, !PT ;  /* 0x6400640014127812 */ /* 0x000fe400078efcff */
[----:B------:R-:W-:Y:S01]  /*1780*/  LOP3.LUT R37, R21, 0x64006400, RZ, 0xfc, !PT ;  /* 0x6400640015257812 */ /* 0x000fe200078efcff */
[----:B------:R-:W-:Y:S01]  /*1790*/  HFMA2 R54, R54, 0.0625, 0.0625, R5 ;  /* 0x2c002c0036367831 */ /* 0x000fe20000000005 */
[----:B------:R-:W1:Y:S01]  /*17a0*/  LDS.128 R20, [UR5+0x200] ;  /* 0x00020005ff147984 */ /* 0x000e620008000c00 */
[----:B------:R-:W-:Y:S02]  /*17b0*/  HFMA2 R63, R18, 0.0625, 0.0625, R7 ;  /* 0x2c002c00123f7831 */ /* 0x000fe40000000007 */
[----:B------:R-:W-:-:S02]  /*17c0*/  HFMA2 R64, R37, 0.0625, 0.0625, R10 ;  /* 0x2c002c0025407831 */ /* 0x000fc4000000000a */
[-C--:B------:R-:W-:Y:S02]  /*17d0*/  HFMA2 R39, R53, R19.reuse, R30 ;  /* 0x0000001335277231 */ /* 0x080fe4000000001e */
[-C--:B------:R-:W-:Y:S02]  /*17e0*/  HFMA2 R31, R54, R19.reuse, R31 ;  /* 0x00000013361f7231 */ /* 0x080fe4000000001f */
[----:B------:R-:W-:Y:S02]  /*17f0*/  HFMA2 R17, R64, R19, R17 ;  /* 0x0000001340117231 */ /* 0x000fe40000000011 */
[----:B------:R-:W-:Y:S02]  /*1800*/  HFMA2 R56, R31, R79, R56 ;  /* 0x0000004f1f387231 */ /* 0x000fe40000000038 */
[----:B------:R-:W-:Y:S02]  /*1810*/  HFMA2 R38, R63, R19, R16 ;  /* 0x000000133f267231 */ /* 0x000fe40000000010 */
[----:B------:R-:W-:-:S02]  /*1820*/  HFMA2 R58, R17, R77, R58 ;  /* 0x0000004d113a7231 */ /* 0x000fc4000000003a */
[----:B------:R-:W-:Y:S02]  /*1830*/  HFMA2 R55, R39, R78, R55 ;  /* 0x0000004e27377231 */ /* 0x000fe40000000037 */
        /* <DEDUP_REMOVED lines=9> */
[----:B------:R-:W-:-:S04]  /*18d0*/  HFMA2 R13, R52, R14, R17 ;  /* 0x0000000e340d7231 */ /* 0x000fc80000000011 */
[----:B------:R-:W-:Y:S02]  /*18e0*/  HFMA2 R30, R54, R15, R13 ;  /* 0x0000000f361e7231 */ /* 0x000fe4000000000d */
[-C--:B------:R-:W-:Y:S02]  /*18f0*/  HFMA2 R12, R51, R14.reuse, R16 ;  /* 0x0000000e330c7231 */ /* 0x080fe40000000010 */
[-C--:B------:R-:W-:Y:S02]  /*1900*/  HFMA2 R31, R49, R14.reuse, R18 ;  /* 0x0000000e311f7231 */ /* 0x080fe40000000012 */
[----:B------:R-:W-:Y:S02]  /*1910*/  HFMA2 R14, R50, R14, R19 ;  /* 0x0000000e320e7231 */ /* 0x000fe40000000013 */
[----:B------:R-:W0:Y:S01]  /*1920*/  LDS.128 R16, [UR5+0x300] ;  /* 0x00030005ff107984 */ /* 0x000e220008000c00 */
[----:B------:R-:W-:Y:S02]  /*1930*/  HFMA2 R60, R30, R79, R60 ;  /* 0x0000004f1e3c7231 */ /* 0x000fe4000000003c */
[----:B------:R-:W-:-:S02]  /*1940*/  HFMA2 R39, R53, R15, R12 ;  /* 0x0000000f35277231 */ /* 0x000fc4000000000c */
[-C--:B------:R-:W-:Y:S02]  /*1950*/  HFMA2 R38, R63, R15.reuse, R31 ;  /* 0x0000000f3f267231 */ /* 0x080fe4000000001f */
[----:B------:R-:W-:Y:S02]  /*1960*/  HFMA2 R31, R64, R15, R14 ;  /* 0x0000000f401f7231 */ /* 0x000fe4000000000e */
[-C--:B-1----:R-:W-:Y:S02]  /*1970*/  HFMA2 R14, R34, R20.reuse, RZ ;  /* 0x00000014220e7231 */ /* 0x082fe400000000ff */
[-C--:B------:R-:W-:Y:S02]  /*1980*/  HFMA2 R13, R32, R20.reuse, RZ.H0_H0 ;  /* 0x00000014200d7231 */ /* 0x080fe400000400ff */
[----:B------:R-:W-:Y:S02]  /*1990*/  HFMA2 R12, R33, R20, RZ ;  /* 0x00000014210c7231 */ /* 0x000fe400000000ff */
[----:B------:R-:W-:-:S02]  /*19a0*/  HFMA2 R62, R31, R77, R62 ;  /* 0x0000004d1f3e7231 */ /* 0x000fc4000000003e */
[----:B------:R-:W-:Y:S02]  /*19b0*/  HFMA2 R59, R39, R78, R59 ;  /* 0x0000004e273b7231 */ /* 0x000fe4000000003b */
[----:B------:R-:W-:Y:S02]  /*19c0*/  HFMA2 R15, R35, R20, RZ.H0_H0 ;  /* 0x00000014230f7231 */ /* 0x000fe400000400ff */
[----:B------:R-:W-:Y:S02]  /*19d0*/  HFMA2 R61, R38, R76, R61 ;  /* 0x0000004c263d7231 */ /* 0x000fe4000000003d */
[-C--:B------:R-:W-:Y:S02]  /*19e0*/  HFMA2 R30, R48, R21.reuse, R13 ;  /* 0x00000015301e7231 */ /* 0x080fe4000000000d */
[-C--:B------:R-:W-:Y:S02]  /*19f0*/  HFMA2 R31, R47, R21.reuse, R14 ;  /* 0x000000152f1f7231 */ /* 0x080fe4000000000e */
[----:B------:R-:W-:-:S02]  /*1a00*/  HFMA2 R20, R42, R21, R12 ;  /* 0x000000152a147231 */ /* 0x000fc4000000000c */
[----:B------:R-:W-:Y:S02]  /*1a10*/  HFMA2 R21, R41, R21, R15 ;  /* 0x0000001529157231 */ /* 0x000fe4000000000f */
[-C--:B------:R-:W-:Y:S01]  /*1a20*/  HFMA2 R30, R52, R22.reuse, R30 ;  /* 0x00000016341e7231 */ /* 0x080fe2000000001e */
[----:B------:R-:W1:Y:S01]  /*1a30*/  LDS.128 R12, [UR5+0x400] ;  /* 0x00040005ff0c7984 */ /* 0x000e620008000c00 */
[-C--:B------:R-:W-:Y:S02]  /*1a40*/  HFMA2 R21, R50, R22.reuse, R21 ;  /* 0x0000001632157231 */ /* 0x080fe40000000015 */
[-C--:B------:R-:W-:Y:S02]  /*1a50*/  HFMA2 R31, R49, R22.reuse, R31 ;  /* 0x00000016311f7231 */ /* 0x080fe4000000001f */
[----:B------:R-:W-:Y:S02]  /*1a60*/  HFMA2 R30, R54, R23, R30 ;  /* 0x00000017361e7231 */ /* 0x000fe4000000001e */
[----:B------:R-:W-:-:S02]  /*1a70*/  HFMA2 R20, R51, R22, R20 ;  /* 0x0000001633147231 */ /* 0x000fc40000000014 */
[----:B------:R-:W-:Y:S02]  /*1a80*/  HFMA2 R21, R64, R23, R21 ;  /* 0x0000001740157231 */ /* 0x000fe40000000015 */
[----:B------:R-:W-:Y:S02]  /*1a90*/  HFMA2 R45, R30, R79, R45 ;  /* 0x0000004f1e2d7231 */ /* 0x000fe4000000002d */
[----:B------:R-:W-:Y:S02]  /*1aa0*/  HFMA2 R38, R21, R77, R71 ;  /* 0x0000004d15267231 */ /* 0x000fe40000000047 */
[-C--:B------:R-:W-:Y:S02]  /*1ab0*/  HFMA2 R22, R63, R23.reuse, R31 ;  /* 0x000000173f167231 */ /* 0x080fe4000000001f */
[----:B------:R-:W-:Y:S02]  /*1ac0*/  HFMA2 R39, R53, R23, R20 ;  /* 0x0000001735277231 */ /* 0x000fe40000000014 */
[----:B------:R-:W-:-:S02]  /*1ad0*/  HFMA2 R44, R22, R76, R44 ;  /* 0x0000004c162c7231 */ /* 0x000fc4000000002c */
[-C--:B0-----:R-:W-:Y:S02]  /*1ae0*/  HFMA2 R20, R32, R16.reuse, RZ.H0_H0 ;  /* 0x0000001020147231 */ /* 0x081fe400000400ff */
[-C--:B------:R-:W-:Y:S02]  /*1af0*/  HFMA2 R21, R33, R16.reuse, RZ ;  /* 0x0000001021157231 */ /* 0x080fe400000000ff */
[----:B------:R-:W-:Y:S02]  /*1b00*/  HFMA2 R22, R34, R16, RZ ;  /* 0x0000001022167231 */ /* 0x000fe400000000ff */
[----:B------:R-:W-:Y:S02]  /*1b10*/  HFMA2 R20, R48, R17, R20 ;  /* 0x0000001130147231 */ /* 0x000fe40000000014 */
[----:B------:R-:W-:Y:S02]  /*1b20*/  HFMA2 R46, R39, R78, R46 ;  /* 0x0000004e272e7231 */ /* 0x000fe4000000002e */
[----:B------:R-:W-:-:S02]  /*1b30*/  HFMA2 R16, R35, R16, RZ.H0_H0 ;  /* 0x0000001023107231 */ /* 0x000fc400000400ff */
[-C--:B------:R-:W-:Y:S02]  /*1b40*/  HFMA2 R20, R52, R18.reuse, R20 ;  /* 0x0000001234147231 */ /* 0x080fe40000000014 */
[-C--:B------:R-:W-:Y:S02]  /*1b50*/  HFMA2 R21, R42, R17.reuse, R21 ;  /* 0x000000112a157231 */ /* 0x080fe40000000015 */
[-C--:B------:R-:W-:Y:S02]  /*1b60*/  HFMA2 R16, R41, R17.reuse, R16 ;  /* 0x0000001129107231 */ /* 0x080fe40000000010 */
[----:B------:R-:W-:Y:S02]  /*1b70*/  HFMA2 R22, R47, R17, R22 ;  /* 0x000000112f167231 */ /* 0x000fe40000000016 */
[----:B------:R-:W-:Y:S02]  /*1b80*/  HFMA2 R36, R54, R19, R20 ;  /* 0x0000001336247231 */ /* 0x000fe40000000014 */
[----:B------:R-:W-:-:S02]  /*1b90*/  HFMA2 R16, R50, R18, R16 ;  /* 0x0000001232107231 */ /* 0x000fc40000000010 */
[----:B------:R-:W-:Y:S02]  /*1ba0*/  HFMA2 R37, R36, R79, R72 ;  /* 0x0000004f24257231 */ /* 0x000fe40000000048 */
[-C--:B------:R-:W-:Y:S02]  /*1bb0*/  HFMA2 R21, R51, R18.reuse, R21 ;  /* 0x0000001233157231 */ /* 0x080fe40000000015 */
[----:B------:R-:W-:Y:S02]  /*1bc0*/  HFMA2 R16, R64, R19, R16 ;  /* 0x0000001340107231 */ /* 0x000fe40000000010 */
[----:B------:R-:W-:Y:S02]  /*1bd0*/  HFMA2 R22, R49, R18, R22 ;  /* 0x0000001231167231 */ /* 0x000fe40000000016 */
[-C--:B-1----:R-:W-:Y:S02]  /*1be0*/  HFMA2 R20, R32, R12.reuse, RZ.H0_H0 ;  /* 0x0000000c20147231 */ /* 0x082fe400000400ff */
[----:B------:R-:W-:-:S02]  /*1bf0*/  HFMA2 R23, R35, R12, RZ.H0_H0 ;  /* 0x0000000c23177231 */ /* 0x000fc400000400ff */
[----:B------:R-:W-:Y:S02]  /*1c00*/  HFMA2 R39, R53, R19, R21 ;  /* 0x0000001335277231 */ /* 0x000fe40000000015 */
[----:B------:R-:W-:Y:S02]  /*1c10*/  HFMA2 R36, R16, R77, R74 ;  /* 0x0000004d10247231 */ /* 0x000fe4000000004a */
[----:B------:R-:W-:Y:S02]  /*1c20*/  HFMA2 R22, R63, R19, R22 ;  /* 0x000000133f167231 */ /* 0x000fe40000000016 */
[----:B------:R-:W-:Y:S02]  /*1c30*/  HFMA2 R30, R41, R13, R23 ;  /* 0x0000000d291e7231 */ /* 0x000fe40000000017 */
[----:B------:R-:W-:Y:S01]  /*1c40*/  HFMA2 R21, R33, R12, RZ ;  /* 0x0000000c21157231 */ /* 0x000fe200000000ff */
[----:B------:R-:W0:Y:S01]  /*1c50*/  LDS.128 R16, [UR5+0x500] ;  /* 0x00050005ff107984 */ /* 0x000e220008000c00 */
[----:B------:R-:W-:-:S02]  /*1c60*/  HFMA2 R43, R39, R78, R43 ;  /* 0x0000004e272b7231 */ /* 0x000fc4000000002b */
[----:B------:R-:W-:Y:S02]  /*1c70*/  HFMA2 R39, R22, R76, R73 ;  /* 0x0000004c16277231 */ /* 0x000fe40000000049 */
[----:B------:R-:W-:-:S04]  /*1c80*/  IMAD.WIDE R72, R0, 0x4, R28 ;  /* 0x0000000400487825 */ /* 0x000fc800078e021c */
[----:B------:R-:W-:Y:S02]  /*1c90*/  HFMA2 R22, R34, R12, RZ ;  /* 0x0000000c22167231 */ /* 0x000fe400000000ff */
[-C--:B------:R-:W-:Y:S02]  /*1ca0*/  HFMA2 R28, R48, R13.reuse, R20 ;  /* 0x0000000d301c7231 */ /* 0x080fe40000000014 */
[-C--:B------:R-:W-:Y:S02]  /*1cb0*/  HFMA2 R12, R42, R13.reuse, R21 ;  /* 0x0000000d2a0c7231 */ /* 0x080fe40000000015 */
[----:B------:R-:W-:Y:S02]  /*1cc0*/  HFMA2 R29, R47, R13, R22 ;  /* 0x0000000d2f1d7231 */ /* 0x000fe40000000016 */
[-C--:B------:R-:W-:Y:S02]  /*1cd0*/  HFMA2 R13, R52, R14.reuse, R28 ;  /* 0x0000000e340d7231 */ /* 0x080fe4000000001c */
[----:B------:R-:W-:Y:S01]  /*1ce0*/  HFMA2 R12, R51, R14, R12 ;  /* 0x0000000e330c7231 */ /* 0x000fe2000000000c */
[----:B------:R1:W2:Y:S01]  /*1cf0*/  LDG.E.128.CONSTANT R20, desc[UR8][R72.64] ;  /* 0x0000000848147981 */ /* 0x0002a2000c1e9d00 */
[----:B------:R-:W-:-:S02]  /*1d00*/  HFMA2 R13, R54, R15, R13 ;  /* 0x0000000f360d7231 */ /* 0x000fc4000000000d */
[-C--:B------:R-:W-:Y:S02]  /*1d10*/  HFMA2 R71, R49, R14.reuse, R29 ;  /* 0x0000000e31477231 */ /* 0x080fe4000000001d */
[----:B------:R-:W-:Y:S02]  /*1d20*/  HFMA2 R14, R50, R14, R30 ;  /* 0x0000000e320e7231 */ /* 0x000fe4000000001e */
[----:B------:R-:W-:Y:S01]  /*1d30*/  HFMA2 R12, R53, R15, R12 ;  /* 0x0000000f350c7231 */ /* 0x000fe2000000000c */
[----:B------:R-:W3:Y:S01]  /*1d40*/  LDS.128 R28, [UR5+0x600] ;  /* 0x00060005ff1c7984 */ /* 0x000ee20008000c00 */
        /* <DEDUP_REMOVED lines=8> */
[----:B------:R-:W-:-:S02]  /*1dd0*/  HFMA2 R66, R34, R16, RZ ;  /* 0x0000001022427231 */ /* 0x000fc400000000ff */
[----:B------:R-:W-:Y:S02]  /*1de0*/  HFMA2 R16, R35, R16, RZ.H0_H0 ;  /* 0x0000001023107231 */ /* 0x000fe400000400ff */
[-C--:B------:R-:W-:Y:S02]  /*1df0*/  HFMA2 R65, R48, R17.reuse, R65 ;  /* 0x0000001130417231 */ /* 0x080fe40000000041 */
        /* <DEDUP_REMOVED lines=9> */
[----:B------:R-:W-:Y:S01]  /*1e90*/  HFMA2 R66, R49, R18, R66 ;  /* 0x0000001231427231 */ /* 0x000fe20000000042 */
[----:B-----5:R-:W-:Y:S01]  /*1ea0*/  LOP3.LUT R65, R27, 0xf000f0, RZ, 0xc0, !PT ;  /* 0x00f000f01b417812 */ /* 0x020fe200078ec0ff */
[----:B------:R-:W-:-:S03]  /*1eb0*/  HFMA2 R16, R16, R77, R68 ;  /* 0x0000004d10107231 */ /* 0x000fc60000000044 */
[----:B------:R-:W-:Y:S01]  /*1ec0*/  LOP3.LUT R67, R65, 0x64006400, RZ, 0xfc, !PT ;  /* 0x6400640041437812 */ /* 0x000fe200078efcff */
[-C--:B------:R-:W-:Y:S02]  /*1ed0*/  HFMA2 R15, R53, R19.reuse, R15 ;  /* 0x00000013350f7231 */ /* 0x080fe4000000000f */
[-C--:B---3--:R-:W-:Y:S02]  /*1ee0*/  HFMA2 R32, R32, R28.reuse, RZ.H0_H0 ;  /* 0x0000001c20207231 */ /* 0x088fe400000400ff */
[-C--:B------:R-:W-:Y:S02]  /*1ef0*/  HFMA2 R33, R33, R28.reuse, RZ ;  /* 0x0000001c21217231 */ /* 0x080fe400000000ff */
[-C--:B------:R-:W-:Y:S02]  /*1f00*/  HFMA2 R34, R34, R28.reuse, RZ ;  /* 0x0000001c22227231 */ /* 0x080fe400000000ff */
[----:B------:R-:W-:Y:S02]  /*1f10*/  HFMA2 R28, R35, R28, RZ.H0_H0 ;  /* 0x0000001c231c7231 */ /* 0x000fe400000400ff */
[----:B------:R-:W-:-:S02]  /*1f20*/  HFMA2 R66, R63, R19, R66 ;  /* 0x000000133f427231 */ /* 0x000fc40000000042 */
[-C--:B------:R-:W-:Y:S01]  /*1f30*/  HFMA2 R32, R48, R29.reuse, R32 ;  /* 0x0000001d30207231 */ /* 0x080fe20000000020 */
[----:B------:R-:W-:Y:S01]  /*1f40*/  SHF.R.U32.HI R35, RZ, 0x8, R27 ;  /* 0x00000008ff237819 */ /* 0x000fe2000001161b */
[-C--:B------:R-:W-:Y:S02]  /*1f50*/  HFMA2 R28, R41, R29.reuse, R28 ;  /* 0x0000001d291c7231 */ /* 0x080fe4000000001c */
[-C--:B------:R-:W-:Y:S02]  /*1f60*/  HFMA2 R33, R42, R29.reuse, R33 ;  /* 0x0000001d2a217231 */ /* 0x080fe40000000021 */
[-C--:B------:R-:W-:Y:S02]  /*1f70*/  HFMA2 R32, R52, R30.reuse, R32 ;  /* 0x0000001e34207231 */ /* 0x080fe40000000020 */
[----:B------:R-:W-:Y:S02]  /*1f80*/  HFMA2 R34, R47, R29, R34 ;  /* 0x0000001d2f227231 */ /* 0x000fe40000000022 */
[----:B------:R-:W-:Y:S01]  /*1f90*/  HFMA2 R28, R50, R30, R28 ;  /* 0x0000001e321c7231 */ /* 0x000fe2000000001c */
[----:B------:R-:W-:Y:S01]  /*1fa0*/  LOP3.LUT R47, R24, 0xf000f, RZ, 0xc0, !PT ;  /* 0x000f000f182f7812 */ /* 0x000fe200078ec0ff */
[-C--:B------:R-:W-:Y:S01]  /*1fb0*/  HFMA2 R32, R54, R31.reuse, R32 ;  /* 0x0000001f36207231 */ /* 0x080fe20000000020 */
[----:B------:R-:W-:Y:S01]  /*1fc0*/  LOP3.LUT R54, R26, 0xf000f0, RZ, 0xc0, !PT ;  /* 0x00f000f01a367812 */ /* 0x000fe200078ec0ff */
[----:B------:R-:W-:-:S02]  /*1fd0*/  HFMA2 R18, R64, R31, R28 ;  /* 0x0000001f40127231 */ /* 0x000fc4000000001c */
[-C--:B------:R-:W-:Y:S01]  /*1fe0*/  HFMA2 R33, R51, R30.reuse, R33 ;  /* 0x0000001e33217231 */ /* 0x080fe20000000021 */
[----:B------:R-:W-:Y:S01]  /*1ff0*/  LOP3.LUT R48, R47, 0x64006400, RZ, 0xfc, !PT ;  /* 0x640064002f307812 */ /* 0x000fe200078efcff */
[----:B------:R-:W-:Y:S01]  /*2000*/  HFMA2 R34, R49, R30, R34 ;  /* 0x0000001e31227231 */ /* 0x000fe20000000022 */
[----:B------:R-:W-:Y:S01]  /*2010*/  LOP3.LUT R49, R24, 0xf000f0, RZ, 0xc0, !PT ;  /* 0x00f000f018317812 */ /* 0x000fe200078ec0ff */
[-C--:B------:R-:W-:Y:S01]  /*2020*/  HFMA2 R15, R15, R78.reuse, R70 ;  /* 0x0000004e0f0f7231 */ /* 0x080fe20000000046 */
[----:B------:R-:W-:Y:S01]  /*2030*/  LOP3.LUT R64, R54, 0x64006400, RZ, 0xfc, !PT ;  /* 0x6400640036407812 */ /* 0x000fe200078efcff */
[----:B------:R-:W-:Y:S01]  /*2040*/  HADD2 R47, R48, R75 ;  /* 0x0000004b302f7230 */ /* 0x000fe20000000000 */
[----:B------:R-:W-:Y:S01]  /*2050*/  LOP3.LUT R50, R49, 0x64006400, RZ, 0xfc, !PT ;  /* 0x6400640031327812 */ /* 0x000fe200078efcff */
[-C--:B------:R-:W-:Y:S01]  /*2060*/  HFMA2 R33, R53, R31.reuse, R33 ;  /* 0x0000001f35217231 */ /* 0x080fe20000000021 */
[----:B------:R-:W-:Y:S01]  /*2070*/  LOP3.LUT R53, R26, 0xf000f, RZ, 0xc0, !PT ;  /* 0x000f000f1a357812 */ /* 0x000fe200078ec0ff */
[----:B------:R-:W-:Y:S01]  /*2080*/  HFMA2 R17, R63, R31, R34 ;  /* 0x0000001f3f117231 */ /* 0x000fe20000000022 */
[----:B------:R-:W-:Y:S01]  /*2090*/  LOP3.LUT R51, R25, 0xf000f, RZ, 0xc0, !PT ;  /* 0x000f000f19337812 */ /* 0x000fe200078ec0ff */
[----:B------:R-:W0:Y:S01]  /*20a0*/  LDS.128 R28, [UR5+0x10] ;  /* 0x00001005ff1c7984 */ /* 0x000e220008000c00 */
[----:B------:R-:W-:Y:S01]  /*20b0*/  LOP3.LUT R53, R53, 0x64006400, RZ, 0xfc, !PT ;  /* 0x6400640035357812 */ /* 0x000fe200078efcff */
[----:B------:R-:W-:Y:S01]  /*20c0*/  HFMA2 R49, R50, 0.0625, 0.0625, R3 ;  /* 0x2c002c0032317831 */ /* 0x000fe20000000003 */
[----:B------:R-:W-:Y:S01]  /*20d0*/  LOP3.LUT R63, R27, 0xf000f, RZ, 0xc0, !PT ;  /* 0x000f000f1b3f7812 */ /* 0x000fe200078ec0ff */
[----:B------:R-:W-:Y:S01]  /*20e0*/  HFMA2 R41, R33, R78, R92 ;  /* 0x0000004e21297231 */ /* 0x000fe2000000005c */
[----:B------:R-:W-:Y:S01]  /*20f0*/  SHF.R.U32.HI R33, RZ, 0x8, R25 ;  /* 0x00000008ff217819 */ /* 0x000fe20000011619 */
[----:B------:R-:W-:-:S02]  /*2100*/  HFMA2 R42, R32, R79, R91 ;  /* 0x0000004f202a7231 */ /* 0x000fc4000000005b */
[----:B------:R-:W-:Y:S01]  /*2110*/  HFMA2 R50, R53, 1, 1, R6 ;  /* 0x3c003c0035327831 */ /* 0x000fe20000000006 */
[----:B------:R-:W-:Y:S01]  /*2120*/  LOP3.LUT R52, R25, 0xf000f0, RZ, 0xc0, !PT ;  /* 0x00f000f019347812 */ /* 0x000fe200078ec0ff */
[----:B------:R-:W-:Y:S01]  /*2130*/  HFMA2 R53, R64, 0.0625, 0.0625, R7 ;  /* 0x2c002c0040357831 */ /* 0x000fe20000000007 */
[----:B------:R-:W-:Y:S01]  /*2140*/  SHF.R.U32.HI R34, RZ, 0x8, R26 ;  /* 0x00000008ff227819 */ /* 0x000fe2000001161a */
[----:B------:R-:W-:Y:S01]  /*2150*/  HFMA2 R19, R66, R76, R69 ;  /* 0x0000004c42137231 */ /* 0x000fe20000000045 */
[----:B------:R-:W-:Y:S01]  /*2160*/  LOP3.LUT R51, R51, 0x64006400, RZ, 0xfc, !PT ;  /* 0x6400640033337812 */ /* 0x000fe200078efcff */
[----:B------:R-:W-:Y:S01]  /*2170*/  HFMA2 R18, R18, R77, R89 ;  /* 0x0000004d12127231 */ /* 0x000fe20000000059 */
[----:B------:R-:W-:Y:S01]  /*2180*/  LOP3.LUT R70, R63, 0x64006400, RZ, 0xfc, !PT ;  /* 0x640064003f467812 */ /* 0x000fe200078efcff */
[----:B------:R-:W-:Y:S01]  /*2190*/  IMAD.WIDE R88, R0, 0x4, R72 ;  /* 0x0000000400587825 */ /* 0x000fe200078e0248 */
[----:B------:R-:W-:-:S03]  /*21a0*/  LOP3.LUT R65, R33, 0xf000f, RZ, 0xc0, !PT ;  /* 0x000f000f21417812 */ /* 0x000fc600078ec0ff */
[----:B------:R-:W-:Y:S01]  /*21b0*/  HADD2 R51, R51, R4 ;  /* 0x0000000433337230 */ /* 0x000fe20000000000 */
[----:B------:R-:W-:Y:S01]  /*21c0*/  SHF.R.U32.HI R32, RZ, 0x8, R24 ;  /* 0x00000008ff207819 */ /* 0x000fe20000011618 */
[----:B------:R-:W-:Y:S01]  /*21d0*/  HADD2 R48, R70, R9 ;  /* 0x0000000946307230 */ /* 0x000fe20000000000 */
[----:B------:R-:W-:Y:S01]  /*21e0*/  LOP3.LUT R52, R52, 0x64006400, RZ, 0xfc, !PT ;  /* 0x6400640034347812 */ /* 0x000fe200078efcff */
[----:B------:R-:W3:Y:S01]  /*21f0*/  LDS.128 R24, [UR5+0x110] ;  /* 0x00011005ff187984 */ /* 0x000ee20008000c00 */
[----:B------:R-:W-:Y:S01]  /*2200*/  LOP3.LUT R63, R34, 0xf000f, RZ, 0xc0, !PT ;  /* 0x000f000f223f7812 */ /* 0x000fe200078ec0ff */
[----:B------:R-:W-:Y:S01]  /*2210*/  HFMA2 R17, R17, R76, R90 ;  /* 0x0000004c11117231 */ /* 0x000fe2000000005a */
[----:B------:R-:W-:Y:S01]  /*2220*/  LOP3.LUT R68, R35, 0xf000f, RZ, 0xc0, !PT ;  /* 0x000f000f23447812 */ /* 0x000fe200078ec0ff */
[----:B------:R-:W-:Y:S01]  /*2230*/  HFMA2 R54, R52, 0.0625, 0.0625, R5 ;  /* 0x2c002c0034367831 */ /* 0x000fe20000000005 */
[----:B------:R-:W-:Y:S01]  /*2240*/  LOP3.LUT R65, R65, 0x64006400, RZ, 0xfc, !PT ;  /* 0x6400640041417812 */ /* 0x000fe200078efcff */
[----:B------:R-:W-:Y:S01]  /*2250*/  HFMA2 R52, R67, 0.0625, 0.0625, R10 ;  /* 0x2c002c0043347831 */ /* 0x000fe2000000000a */
[----:B------:R-:W-:-:S02]  /*2260*/  LOP3.LUT R66, R32, 0xf000f, RZ, 0xc0, !PT ;  /* 0x000f000f20427812 */ /* 0x000fc400078ec0ff */
[----:B------:R-:W-:Y:S02]  /*2270*/  LOP3.LUT R63, R63, 0x64006400, RZ, 0xfc, !PT ;  /* 0x640064003f3f7812 */ /* 0x000fe400078efcff */
[----:B------:R-:W-:Y:S01]  /*2280*/  LOP3.LUT R68, R68, 0x64006400, RZ, 0xfc, !PT ;  /* 0x6400640044447812 */ /* 0x000fe200078efcff */
[----:B------:R-:W-:Y:S01]  /*2290*/  HFMA2 R65, R65, 1, 1, R4 ;  /* 0x3c003c0041417831 */ /* 0x000fe20000000004 */
[----:B------:R-:W-:Y:S02]  /*22a0*/  LOP3.LUT R66, R66, 0x64006400, RZ, 0xfc, !PT ;  /* 0x6400640042427812 */ /* 0x000fe400078efcff */
[----:B------:R-:W-:Y:S02]  /*22b0*/  LOP3.LUT R32, R32, 0xf000f0, RZ, 0xc0, !PT ;  /* 0x00f000f020207812 */ /* 0x000fe400078ec0ff */
[----:B------:R-:W-:Y:S01]  /*22c0*/  LOP3.LUT R33, R33, 0xf000f0, RZ, 0xc0, !PT ;  /* 0x00f000f021217812 */ /* 0x000fe200078ec0ff */
[----:B------:R-:W-:Y:S02]  /*22d0*/  HADD2 R66, R66, R75 ;  /* 0x0000004b42427230 */ /* 0x000fe40000000000 */
[----:B0-----:R-:W-:-:S02]  /*22e0*/  HFMA2 R64, R47, R28, RZ ;  /* 0x0000001c2f407231 */ /* 0x001fc400000000ff */
[-C--:B------:R-:W-:Y:S02]  /*22f0*/  HFMA2 R67, R51, R28.reuse, RZ.H0_H0 ;  /* 0x0000001c33437231 */ /* 0x080fe400000400ff */
[-C--:B------:R-:W-:Y:S02]  /*2300*/  HFMA2 R69, R50, R28.reuse, RZ ;  /* 0x0000001c32457231 */ /* 0x080fe400000000ff */
[----:B------:R-:W-:Y:S01]  /*2310*/  HFMA2 R70, R48, R28, RZ.H0_H0 ;  /* 0x0000001c30467231 */ /* 0x000fe200000400ff */
[----:B------:R-:W-:Y:S01]  /*2320*/  LOP3.LUT R34, R34, 0xf000f0, RZ, 0xc0, !PT ;  /* 0x00f000f022227812 */ /* 0x000fe200078ec0ff */
[-C--:B------:R-:W-:Y:S01]  /*2330*/  HFMA2 R67, R54, R29.reuse, R67 ;  /* 0x0000001d36437231 */ /* 0x080fe20000000043 */
[----:B------:R-:W-:Y:S01]  /*2340*/  LOP3.LUT R35, R35, 0xf000f0, RZ, 0xc0, !PT ;  /* 0x00f000f023237812 */ /* 0x000fe200078ec0ff */
[-C--:B------:R-:W-:Y:S02]  /*2350*/  HFMA2 R70, R52, R29.reuse, R70 ;  /* 0x0000001d34467231 */ /* 0x080fe40000000046 */
[----:B------:R-:W-:-:S02]  /*2360*/  HFMA2 R28, R49, R29, R64 ;  /* 0x0000001d311c7231 */ /* 0x000fc40000000040 */
[----:B------:R-:W-:Y:S02]  /*2370*/  HADD2 R64, R63, R6 ;  /* 0x000000063f407230 */ /* 0x000fe40000000000 */
[----:B------:R-:W-:Y:S01]  /*2380*/  HFMA2 R63, R68, 1, 1, R9 ;  /* 0x3c003c00443f7831 */ /* 0x000fe20000000009 */
[----:B------:R-:W-:Y:S01]  /*2390*/  LOP3.LUT R68, R33, 0x64006400, RZ, 0xfc, !PT ;  /* 0x6400640021447812 */ /* 0x000fe200078efcff */
[----:B------:R-:W-:Y:S02]  /*23a0*/  HFMA2 R69, R53, R29, R69 ;  /* 0x0000001d35457231 */ /* 0x000fe40000000045 */
        /* <DEDUP_REMOVED lines=8> */
[----:B------:R-:W0:Y:S01]  /*2430*/  LDS.128 R32, [UR5+0x210] ;  /* 0x00021005ff207984 */ /* 0x000e220008000c00 */
[----:B------:R-:W-:Y:S02]  /*2440*/  HFMA2 R68, R74, 0.0625, 0.0625, R7 ;  /* 0x2c002c004a447831 */ /* 0x000fe40000000007 */
[----:B------:R-:W-:Y:S02]  /*2450*/  HFMA2 R67, R67, 0.0625, 0.0625, R10 ;  /* 0x2c002c0043437831 */ /* 0x000fe4000000000a */
[----:B------:R-:W-:Y:S02]  /*2460*/  HFMA2 R70, R70, 0.0625, 0.0625, R3 ;  /* 0x2c002c0046467831 */ /* 0x000fe40000000003 */
[----:B------:R-:W-:-:S02]  /*2470*/  HFMA2 R29, R69, R31, R29 ;  /* 0x0000001f451d7231 */ /* 0x000fc4000000001d */
[-C--:B------:R-:W-:Y:S02]  /*2480*/  HFMA2 R30, R67, R31.reuse, R30 ;  /* 0x0000001f431e7231 */ /* 0x080fe4000000001e */
[----:B------:R-:W-:Y:S02]  /*2490*/  HFMA2 R71, R68, R31, R71 ;  /* 0x0000001f44477231 */ /* 0x000fe40000000047 */
[----:B------:R-:W-:Y:S02]  /*24a0*/  HFMA2 R56, R29, R79, R56 ;  /* 0x0000004f1d387231 */ /* 0x000fe40000000038 */
[----:B------:R-:W-:Y:S02]  /*24b0*/  HFMA2 R28, R70, R31, R28 ;  /* 0x0000001f461c7231 */ /* 0x000fe4000000001c */
[----:B------:R-:W-:Y:S02]  /*24c0*/  HFMA2 R58, R30, R77, R58 ;  /* 0x0000004d1e3a7231 */ /* 0x000fe4000000003a */
[----:B---3--:R-:W-:-:S02]  /*24d0*/  HFMA2 R30, R50, R24, RZ ;  /* 0x00000018321e7231 */ /* 0x008fc400000000ff */
[----:B------:R-:W-:Y:S02]  /*24e0*/  HFMA2 R29, R51, R24, RZ.H0_H0 ;  /* 0x00000018331d7231 */ /* 0x000fe400000400ff */
[----:B------:R-:W-:Y:S02]  /*24f0*/  HFMA2 R57, R71, R76, R57 ;  /* 0x0000004c47397231 */ /* 0x000fe40000000039 */
[----:B------:R-:W-:Y:S02]  /*2500*/  HFMA2 R71, R54, R25, R29 ;  /* 0x0000001936477231 */ /* 0x000fe4000000001d */
[----:B------:R-:W-:Y:S02]  /*2510*/  HFMA2 R55, R28, R78, R55 ;  /* 0x0000004e1c377231 */ /* 0x000fe40000000037 */
[-C--:B------:R-:W-:Y:S02]  /*2520*/  HFMA2 R28, R47, R24.reuse, RZ ;  /* 0x000000182f1c7231 */ /* 0x080fe400000000ff */
[----:B------:R-:W-:-:S02]  /*2530*/  HFMA2 R24, R48, R24, RZ.H0_H0 ;  /* 0x0000001830187231 */ /* 0x000fc400000400ff */
[----:B------:R-:W-:Y:S02]  /*2540*/  HFMA2 R74, R53, R25, R30 ;  /* 0x00000019354a7231 */ /* 0x000fe4000000001e */
[----:B------:R-:W-:-:S04]  /*2550*/  HFMA2 R71, R65, R26, R71 ;  /* 0x0000001a41477231 */ /* 0x000fc80000000047 */
[----:B------:R-:W-:Y:S02]  /*2560*/  HFMA2 R71, R69, R27, R71 ;  /* 0x0000001b45477231 */ /* 0x000fe40000000047 */
[-C--:B------:R-:W-:Y:S02]  /*2570*/  HFMA2 R28, R49, R25.reuse, R28 ;  /* 0x00000019311c7231 */ /* 0x080fe4000000001c */
[----:B------:R-:W-:Y:S02]  /*2580*/  HFMA2 R25, R52, R25, R24 ;  /* 0x0000001934197231 */ /* 0x000fe40000000018 */
[-C--:B------:R-:W-:Y:S02]  /*2590*/  HFMA2 R74, R64, R26.reuse, R74 ;  /* 0x0000001a404a7231 */ /* 0x080fe4000000004a */
[----:B------:R-:W-:Y:S02]  /*25a0*/  HFMA2 R60, R71, R79, R60 ;  /* 0x0000004f473c7231 */ /* 0x000fe4000000003c */
[----:B------:R-:W-:-:S02]  /*25b0*/  HFMA2 R25, R63, R26, R25 ;  /* 0x0000001a3f197231 */ /* 0x000fc40000000019 */
[----:B------:R-:W-:Y:S02]  /*25c0*/  HFMA2 R24, R66, R26, R28 ;  /* 0x0000001a42187231 */ /* 0x000fe4000000001c */
[-C--:B------:R-:W-:Y:S01]  /*25d0*/  HFMA2 R25, R67, R27.reuse, R25 ;  /* 0x0000001b43197231 */ /* 0x080fe20000000019 */
[----:B------:R-:W3:Y:S01]  /*25e0*/  LDS.128 R28, [UR5+0x310] ;  /* 0x00031005ff1c7984 */ /* 0x000ee20008000c00 */
[----:B------:R-:W-:Y:S02]  /*25f0*/  HFMA2 R74, R68, R27, R74 ;  /* 0x0000001b444a7231 */ /* 0x000fe4000000004a */
[-C--:B0-----:R-:W-:Y:S02]  /*2600*/  HFMA2 R26, R48, R32.reuse, RZ.H0_H0 ;  /* 0x00000020301a7231 */ /* 0x081fe400000400ff */
[----:B------:R-:W-:Y:S02]  /*2610*/  HFMA2 R62, R25, R77, R62 ;  /* 0x0000004d193e7231 */ /* 0x000fe4000000003e */
[----:B------:R-:W-:-:S02]  /*2620*/  HFMA2 R25, R50, R32, RZ ;  /* 0x0000002032197231 */ /* 0x000fc400000000ff */
[----:B------:R-:W-:Y:S02]  /*2630*/  HFMA2 R26, R52, R33, R26 ;  /* 0x00000021341a7231 */ /* 0x000fe4000000001a */
[----:B------:R-:W-:Y:S02]  /*2640*/  HFMA2 R24, R70, R27, R24 ;  /* 0x0000001b46187231 */ /* 0x000fe40000000018 */
[----:B------:R-:W-:Y:S02]  /*2650*/  HFMA2 R27, R51, R32, RZ.H0_H0 ;  /* 0x00000020331b7231 */ /* 0x000fe400000400ff */
[----:B------:R-:W-:Y:S02]  /*2660*/  HFMA2 R61, R74, R76, R61 ;  /* 0x0000004c4a3d7231 */ /* 0x000fe4000000003d */
[-C--:B------:R-:W-:Y:S02]  /*2670*/  HFMA2 R27, R54, R33.reuse, R27 ;  /* 0x00000021361b7231 */ /* 0x080fe4000000001b */
[----:B------:R-:W-:-:S02]  /*2680*/  HFMA2 R25, R53, R33, R25 ;  /* 0x0000002135197231 */ /* 0x000fc40000000019 */
[----:B------:R-:W-:Y:S02]  /*2690*/  HFMA2 R59, R24, R78, R59 ;  /* 0x0000004e183b7231 */ /* 0x000fe4000000003b */
[----:B------:R-:W-:Y:S02]  /*26a0*/  HFMA2 R24, R47, R32, RZ ;  /* 0x000000202f187231 */ /* 0x000fe400000000ff */
[-C--:B------:R-:W-:Y:S02]  /*26b0*/  HFMA2 R71, R64, R34.reuse, R25 ;  /* 0x0000002240477231 */ /* 0x080fe40000000019 */
[----:B------:R-:W-:Y:S02]  /*26c0*/  HFMA2 R24, R49, R33, R24 ;  /* 0x0000002131187231 */ /* 0x000fe40000000018 */
[----:B------:R-:W-:Y:S02]  /*26d0*/  HFMA2 R33, R65, R34, R27 ;  /* 0x0000002241217231 */ /* 0x000fe4000000001b */
[----:B------:R-:W-:-:S02]  /*26e0*/  HFMA2 R71, R68, R35, R71 ;  /* 0x0000002344477231 */ /* 0x000fc40000000047 */
[----:B------:R-:W-:Y:S02]  /*26f0*/  HFMA2 R33, R69, R35, R33 ;  /* 0x0000002345217231 */ /* 0x000fe40000000021 */
[-C--:B------:R-:W-:Y:S02]  /*2700*/  HFMA2 R32, R66, R34.reuse, R24 ;  /* 0x0000002242207231 */ /* 0x080fe40000000018 */
[----:B------:R-:W-:Y:S02]  /*2710*/  HFMA2 R34, R63, R34, R26 ;  /* 0x000000223f227231 */ /* 0x000fe4000000001a */
[----:B------:R-:W0:Y:S01]  /*2720*/  LDS.128 R24, [UR5+0x410] ;  /* 0x00041005ff187984 */ /* 0x000e220008000c00 */
[----:B------:R-:W-:Y:S02]  /*2730*/  HFMA2 R45, R33, R79, R45 ;  /* 0x0000004f212d7231 */ /* 0x000fe4000000002d */
[----:B------:R-:W-:Y:S02]  /*2740*/  HFMA2 R44, R71, R76, R44 ;  /* 0x0000004c472c7231 */ /* 0x000fe4000000002c */
[----:B------:R-:W-:-:S02]  /*2750*/  HFMA2 R34, R67, R35, R34 ;  /* 0x0000002343227231 */ /* 0x000fc40000000022 */
[----:B------:R-:W-:Y:S02]  /*2760*/  HFMA2 R32, R70, R35, R32 ;  /* 0x0000002346207231 */ /* 0x000fe40000000020 */
[-C--:B---3--:R-:W-:Y:S02]  /*2770*/  HFMA2 R35, R50, R28.reuse, RZ ;  /* 0x0000001c32237231 */ /* 0x088fe400000000ff */
[----:B------:R-:W-:Y:S02]  /*2780*/  HFMA2 R71, R34, R77, R38 ;  /* 0x0000004d22477231 */ /* 0x000fe40000000026 */
[----:B------:R-:W-:Y:S02]  /*2790*/  HFMA2 R34, R51, R28, RZ.H0_H0 ;  /* 0x0000001c33227231 */ /* 0x000fe400000400ff */
[----:B------:R-:W-:Y:S02]  /*27a0*/  HFMA2 R46, R32, R78, R46 ;  /* 0x0000004e202e7231 */ /* 0x000fe4000000002e */
[----:B------:R-:W-:-:S02]  /*27b0*/  HFMA2 R34, R54, R29, R34 ;  /* 0x0000001d36227231 */ /* 0x000fc40000000022 */
[-C--:B------:R-:W-:Y:S02]  /*27c0*/  HFMA2 R32, R47, R28.reuse, RZ ;  /* 0x0000001c2f207231 */ /* 0x080fe400000000ff */
[----:B------:R-:W-:Y:S02]  /*27d0*/  HFMA2 R28, R48, R28, RZ.H0_H0 ;  /* 0x0000001c301c7231 */ /* 0x000fe400000400ff */
[----:B------:R-:W-:Y:S02]  /*27e0*/  HFMA2 R34, R65, R30, R34 ;  /* 0x0000001e41227231 */ /* 0x000fe40000000022 */
[----:B------:R-:W-:Y:S02]  /*27f0*/  HFMA2 R28, R52, R29, R28 ;  /* 0x0000001d341c7231 */ /* 0x000fe4000000001c */
[----:B------:R-:W-:Y:S02]  /*2800*/  HFMA2 R34, R69, R31, R34 ;  /* 0x0000001f45227231 */ /* 0x000fe40000000022 */
[----:B------:R-:W-:-:S02]  /*2810*/  HFMA2 R33, R49, R29, R32 ;  /* 0x0000001d31217231 */ /* 0x000fc40000000020 */
[-C--:B------:R-:W-:Y:S02]  /*2820*/  HFMA2 R28, R63, R30.reuse, R28 ;  /* 0x0000001e3f1c7231 */ /* 0x080fe4000000001c */
[----:B------:R-:W-:Y:S02]  /*2830*/  HFMA2 R32, R53, R29, R35 ;  /* 0x0000001d35207231 */ /* 0x000fe40000000023 */
[----:B-1----:R-:W-:Y:S02]  /*2840*/  HFMA2 R72, R34, R79, R37 ;  /* 0x0000004f22487231 */ /* 0x002fe40000000025 */
[----:B------:R-:W-:Y:S02]  /*2850*/  HFMA2 R74, R67, R31, R28 ;  /* 0x0000001f434a7231 */ /* 0x000fe4000000001c */
[-C--:B------:R-:W-:Y:S02]  /*2860*/  HFMA2 R35, R66, R30.reuse, R33 ;  /* 0x0000001e42237231 */ /* 0x080fe40000000021 */
[----:B------:R-:W-:-:S02]  /*2870*/  HFMA2 R32, R64, R30, R32 ;  /* 0x0000001e40207231 */ /* 0x000fc40000000020 */
[-C--:B------:R-:W-:Y:S02]  /*2880*/  HFMA2 R35, R70, R31.reuse, R35 ;  /* 0x0000001f46237231 */ /* 0x080fe40000000023 */
[----:B------:R-:W-:Y:S02]  /*2890*/  HFMA2 R38, R68, R31, R32 ;  /* 0x0000001f44267231 */ /* 0x000fe40000000020 */
[----:B------:R-:W1:Y:S01]  /*28a0*/  LDS.128 R28, [UR5+0x510] ;  /* 0x00051005ff1c7984 */ /* 0x000e620008000c00 */
[----:B------:R-:W-:Y:S02]  /*28b0*/  HFMA2 R74, R74, R77, R36 ;  /* 0x0000004d4a4a7231 */ /* 0x000fe40000000024 */
[----:B0-----:R-:W-:Y:S02]  /*28c0*/  HFMA2 R37, R51, R24, RZ.H0_H0 ;  /* 0x0000001833257231 */ /* 0x001fe400000400ff */
[----:B------:R-:W-:Y:S02]  /*28d0*/  HFMA2 R43, R35, R78, R43 ;  /* 0x0000004e232b7231 */ /* 0x000fe4000000002b */
[----:B------:R-:W-:-:S02]  /*28e0*/  HFMA2 R73, R38, R76, R39 ;  /* 0x0000004c26497231 */ /* 0x000fc40000000027 */
[-C--:B------:R-:W-:Y:S02]  /*28f0*/  HFMA2 R36, R47, R24.reuse, RZ ;  /* 0x000000182f247231 */ /* 0x080fe400000000ff */
[-C--:B------:R-:W-:Y:S02]  /*2900*/  HFMA2 R37, R54, R25.reuse, R37 ;  /* 0x0000001936257231 */ /* 0x080fe40000000025 */
[-C--:B------:R-:W-:Y:S02]  /*2910*/  HFMA2 R38, R50, R24.reuse, RZ ;  /* 0x0000001832267231 */ /* 0x080fe400000000ff */
[----:B------:R-:W-:Y:S01]  /*2920*/  HFMA2 R39, R48, R24, RZ.H0_H0 ;  /* 0x0000001830277231 */ /* 0x000fe200000400ff */
[----:B------:R0:W3:Y:S01]  /*2930*/  LDG.E.128.CONSTANT R32, desc[UR8][R88.64] ;  /* 0x0000000858207981 */ /* 0x0000e2000c1e9d00 */
[----:B------:R-:W-:Y:S01]  /*2940*/  HFMA2 R90, R65, R26, R37 ;  /* 0x0000001a415a7231 */ /* 0x000fe20000000025 */
[----:B------:R-:W-:Y:S01]  /*2950*/  IADD3 R84, PT, PT, R84, 0x20, RZ ;  /* 0x0000002054547810 */ /* 0x000fe20007ffe0ff */
[----:B------:R-:W-:-:S02]  /*2960*/  HFMA2 R39, R52, R25, R39 ;  /* 0x0000001934277231 */ /* 0x000fc40000000027 */
[----:B------:R-:W-:Y:S02]  /*2970*/  HFMA2 R24, R49, R25, R36 ;  /* 0x0000001931187231 */ /* 0x000fe40000000024 */
[----:B------:R-:W-:Y:S02]  /*2980*/  HFMA2 R90, R69, R27, R90 ;  /* 0x0000001b455a7231 */ /* 0x000fe4000000005a */
[----:B------:R-:W-:Y:S01]  /*2990*/  HFMA2 R38, R53, R25, R38 ;  /* 0x0000001935267231 */ /* 0x000fe20000000026 */
[----:B------:R-:W-:Y:S01]  /*29a0*/  ISETP.GE.AND P0, PT, R84, R86, PT ;  /* 0x000000565400720c */ /* 0x000fe20003f06270 */
[----:B------:R-:W-:Y:S02]  /*29b0*/  HFMA2 R11, R90, R79, R11 ;  /* 0x0000004f5a0b7231 */ /* 0x000fe4000000000b */
[----:B0-----:R-:W-:Y:S01]  /*29c0*/  IMAD.WIDE R88, R0, 0x4, R88 ;  /* 0x0000000400587825 */ /* 0x001fe200078e0258 */
[----:B------:R-:W-:-:S03]  /*29d0*/  IADD3 R2, PT, PT, R2, 0x20, RZ ;  /* 0x0000002002027810 */ /* 0x000fc60007ffe0ff */
[-C--:B------:R-:W-:Y:S02]  /*29e0*/  HFMA2 R24, R66, R26.reuse, R24 ;  /* 0x0000001a42187231 */ /* 0x080fe40000000018 */
[-C--:B------:R-:W-:Y:S02]  /*29f0*/  HFMA2 R25, R64, R26.reuse, R38 ;  /* 0x0000001a40197231 */ /* 0x080fe40000000026 */
[----:B------:R-:W-:Y:S01]  /*2a00*/  HFMA2 R26, R63, R26, R39 ;  /* 0x0000001a3f1a7231 */ /* 0x000fe20000000027 */
[----:B------:R-:W-:Y:S01]  /*2a10*/  MOV R87, R89 ;  /* 0x0000005900577202 */ /* 0x000fe20000000f00 */
[----:B------:R-:W0:Y:S02]  /*2a20*/  LDS.128 R36, [UR5+0x610] ;  /* 0x00061005ff247984 */ /* 0x000e240008000c00 */
[-C--:B------:R-:W-:Y:S02]  /*2a30*/  HFMA2 R26, R67, R27.reuse, R26 ;  /* 0x0000001b431a7231 */ /* 0x080fe4000000001a */
[----:B------:R-:W-:-:S02]  /*2a40*/  HFMA2 R24, R70, R27, R24 ;  /* 0x0000001b46187231 */ /* 0x000fc40000000018 */
[----:B------:R-:W-:Y:S02]  /*2a50*/  HFMA2 R25, R68, R27, R25 ;  /* 0x0000001b44197231 */ /* 0x000fe40000000019 */
[----:B------:R-:W-:Y:S02]  /*2a60*/  HFMA2 R26, R26, R77, R13 ;  /* 0x0000004d1a1a7231 */ /* 0x000fe4000000000d */
[-C--:B-1----:R-:W-:Y:S02]  /*2a70*/  HFMA2 R13, R50, R28.reuse, RZ ;  /* 0x0000001c320d7231 */ /* 0x082fe400000000ff */
[----:B------:R-:W-:Y:S02]  /*2a80*/  HFMA2 R27, R51, R28, RZ.H0_H0 ;  /* 0x0000001c331b7231 */ /* 0x000fe400000400ff */
[----:B------:R-:W-:Y:S02]  /*2a90*/  HFMA2 R25, R25, R76, R12 ;  /* 0x0000004c19197231 */ /* 0x000fe4000000000c */
[----:B------:R-:W-:-:S02]  /*2aa0*/  HFMA2 R12, R47, R28, RZ ;  /* 0x0000001c2f0c7231 */ /* 0x000fc400000000ff */
[----:B------:R-:W-:Y:S02]  /*2ab0*/  HFMA2 R28, R48, R28, RZ.H0_H0 ;  /* 0x0000001c301c7231 */ /* 0x000fe400000400ff */
[----:B------:R-:W-:Y:S02]  /*2ac0*/  HFMA2 R24, R24, R78, R14 ;  /* 0x0000004e18187231 */ /* 0x000fe4000000000e */
[-C--:B------:R-:W-:Y:S02]  /*2ad0*/  HFMA2 R27, R54, R29.reuse, R27 ;  /* 0x0000001d361b7231 */ /* 0x080fe4000000001b */
[-C--:B------:R-:W-:Y:S02]  /*2ae0*/  HFMA2 R13, R53, R29.reuse, R13 ;  /* 0x0000001d350d7231 */ /* 0x080fe4000000000d */
[----:B------:R-:W-:Y:S02]  /*2af0*/  HFMA2 R28, R52, R29, R28 ;  /* 0x0000001d341c7231 */ /* 0x000fe4000000001c */
[----:B------:R-:W-:-:S02]  /*2b00*/  HFMA2 R27, R65, R30, R27 ;  /* 0x0000001e411b7231 */ /* 0x000fc4000000001b */
[----:B------:R-:W-:Y:S02]  /*2b10*/  HFMA2 R12, R49, R29, R12 ;  /* 0x0000001d310c7231 */ /* 0x000fe4000000000c */
[-C--:B------:R-:W-:Y:S02]  /*2b20*/  HFMA2 R28, R63, R30.reuse, R28 ;  /* 0x0000001e3f1c7231 */ /* 0x080fe4000000001c */
[-C--:B------:R-:W-:Y:S02]  /*2b30*/  HFMA2 R14, R64, R30.reuse, R13 ;  /* 0x0000001e400e7231 */ /* 0x080fe4000000000d */
[-C--:B------:R-:W-:Y:S02]  /*2b40*/  HFMA2 R13, R69, R31.reuse, R27 ;  /* 0x0000001f450d7231 */ /* 0x080fe4000000001b */
[----:B------:R-:W-:Y:S02]  /*2b50*/  HFMA2 R29, R67, R31, R28 ;  /* 0x0000001f431d7231 */ /* 0x000fe4000000001c */
[----:B------:R-:W-:-:S02]  /*2b60*/  HFMA2 R12, R66, R30, R12 ;  /* 0x0000001e420c7231 */ /* 0x000fc4000000000c */
[----:B------:R-:W-:Y:S02]  /*2b70*/  HFMA2 R40, R13, R79, R40 ;  /* 0x0000004f0d287231 */ /* 0x000fe40000000028 */
[----:B------:R-:W-:Y:S02]  /*2b80*/  HFMA2 R29, R29, R77, R16 ;  /* 0x0000004d1d1d7231 */ /* 0x000fe40000000010 */
[-C--:B------:R-:W-:Y:S02]  /*2b90*/  HFMA2 R14, R68, R31.reuse, R14 ;  /* 0x0000001f440e7231 */ /* 0x080fe4000000000e */
[----:B------:R-:W-:Y:S02]  /*2ba0*/  HFMA2 R12, R70, R31, R12 ;  /* 0x0000001f460c7231 */ /* 0x000fe4000000000c */
[-C--:B0-----:R-:W-:Y:S02]  /*2bb0*/  HFMA2 R51, R51, R36.reuse, RZ.H0_H0 ;  /* 0x0000002433337231 */ /* 0x081fe400000400ff */
[----:B------:R-:W-:-:S02]  /*2bc0*/  HFMA2 R50, R50, R36, RZ ;  /* 0x0000002432327231 */ /* 0x000fc400000000ff */
[----:B------:R-:W-:Y:S02]  /*2bd0*/  HFMA2 R28, R14, R76, R19 ;  /* 0x0000004c0e1c7231 */ /* 0x000fe40000000013 */
[-C--:B------:R-:W-:Y:S02]  /*2be0*/  HFMA2 R51, R54, R37.reuse, R51 ;  /* 0x0000002536337231 */ /* 0x080fe40000000033 */
[-C--:B------:R-:W-:Y:S02]  /*2bf0*/  HFMA2 R47, R47, R36.reuse, RZ ;  /* 0x000000242f2f7231 */ /* 0x080fe400000000ff */
[----:B------:R-:W-:Y:S02]  /*2c00*/  HFMA2 R36, R48, R36, RZ.H0_H0 ;  /* 0x0000002430247231 */ /* 0x000fe400000400ff */
[----:B------:R-:W-:Y:S02]  /*2c10*/  HFMA2 R27, R12, R78, R15 ;  /* 0x0000004e0c1b7231 */ /* 0x000fe4000000000f */
[----:B------:R-:W-:Y:S01]  /*2c20*/  HFMA2 R51, R65, R38, R51 ;  /* 0x0000002641337231 */ /* 0x000fe20000000033 */
[----:B------:R-:W0:Y:S01]  /*2c30*/  LDS.128 R12, [UR5+0x20] ;  /* 0x00002005ff0c7984 */ /* 0x000e220008000c00 */
[----:B------:R-:W-:-:S02]  /*2c40*/  HFMA2 R50, R53, R37, R50 ;  /* 0x0000002535327231 */ /* 0x000fc40000000032 */
[-C--:B------:R-:W-:Y:S01]  /*2c50*/  HFMA2 R36, R52, R37.reuse, R36 ;  /* 0x0000002534247231 */ /* 0x080fe20000000024 */
[----:B--2---:R-:W-:Y:S01]  /*2c60*/  LOP3.LUT R53, R23, 0xf000f, RZ, 0xc0, !PT ;  /* 0x000f000f17357812 */ /* 0x004fe200078ec0ff */
[----:B------:R-:W-:Y:S02]  /*2c70*/  HFMA2 R19, R49, R37, R47 ;  /* 0x0000002531137231 */ /* 0x000fe4000000002f */
[----:B------:R-:W-:Y:S01]  /*2c80*/  HFMA2 R51, R69, R39, R51 ;  /* 0x0000002745337231 */ /* 0x000fe20000000033 */
[----:B------:R-:W-:Y:S01]  /*2c90*/  LOP3.LUT R49, R22, 0xf000f, RZ, 0xc0, !PT ;  /* 0x000f000f16317812 */ /* 0x000fe200078ec0ff */
[-C--:B------:R-:W-:Y:S01]  /*2ca0*/  HFMA2 R36, R63, R38.reuse, R36 ;  /* 0x000000263f247231 */ /* 0x080fe20000000024 */
[----:B------:R-:W-:Y:S01]  /*2cb0*/  LOP3.LUT R37, R20, 0xf000f0, RZ, 0xc0, !PT ;  /* 0x00f000f014257812 */ /* 0x000fe200078ec0ff */
[-C--:B------:R-:W-:Y:S02]  /*2cc0*/  HFMA2 R50, R64, R38.reuse, R50 ;  /* 0x0000002640327231 */ /* 0x080fe40000000032 */
[----:B------:R-:W-:Y:S01]  /*2cd0*/  HFMA2 R42, R51, R79, R42 ;  /* 0x0000004f332a7231 */ /* 0x000fe2000000002a */
[----:B------:R-:W-:Y:S01]  /*2ce0*/  LOP3.LUT R51, R49, 0x64006400, RZ, 0xfc, !PT ;  /* 0x6400640031337812 */ /* 0x000fe200078efcff */
[----:B------:R-:W-:-:S02]  /*2cf0*/  HFMA2 R19, R66, R38, R19 ;  /* 0x0000002642137231 */ /* 0x000fc40000000013 */
[-C--:B------:R-:W-:Y:S01]  /*2d00*/  HFMA2 R31, R67, R39.reuse, R36 ;  /* 0x00000027431f7231 */ /* 0x080fe20000000024 */
[----:B------:R-:W-:Y:S02]  /*2d10*/  LOP3.LUT R36, R20, 0xf000f, RZ, 0xc0, !PT ;  /* 0x000f000f14247812 */ /* 0x000fe400078ec0ff */
[----:B------:R-:W-:Y:S01]  /*2d20*/  LOP3.LUT R47, R21, 0xf000f0, RZ, 0xc0, !PT ;  /* 0x00f000f0152f7812 */ /* 0x000fe200078ec0ff */
[----:B------:R-:W-:Y:S01]  /*2d30*/  HFMA2 R38, R68, R39, R50 ;  /* 0x0000002744267231 */ /* 0x000fe20000000032 */
[----:B------:R-:W-:Y:S01]  /*2d40*/  LOP3.LUT R50, R22, 0xf000f0, RZ, 0xc0, !PT ;  /* 0x00f000f016327812 */ /* 0x000fe200078ec0ff */
[----:B------:R-:W-:Y:S02]  /*2d50*/  HFMA2 R31, R31, R77, R18 ;  /* 0x0000004d1f1f7231 */ /* 0x000fe40000000012 */
[----:B------:R-:W-:Y:S01]  /*2d60*/  HFMA2 R19, R70, R39, R19 ;  /* 0x0000002746137231 */ /* 0x000fe20000000013 */
[----:B------:R-:W-:Y:S01]  /*2d70*/  LOP3.LUT R36, R36, 0x64006400, RZ, 0xfc, !PT ;  /* 0x6400640024247812 */ /* 0x000fe200078efcff */
[----:B------:R-:W-:Y:S01]  /*2d80*/  HFMA2 R51, R51, 1, 1, R6 ;  /* 0x3c003c0033337831 */ /* 0x000fe20000000006 */
[----:B------:R-:W-:Y:S01]  /*2d90*/  LOP3.LUT R63, R23, 0xf000f0, RZ, 0xc0, !PT ;  /* 0x00f000f0173f7812 */ /* 0x000fe200078ec0ff */
[----:B------:R-:W-:Y:S01]  /*2da0*/  HFMA2 R30, R38, R76, R17 ;  /* 0x0000004c261e7231 */ /* 0x000fe20000000011 */
[----:B------:R-:W-:Y:S01]  /*2db0*/  LOP3.LUT R38, R21, 0xf000f, RZ, 0xc0, !PT ;  /* 0x000f000f15267812 */ /* 0x000fe200078ec0ff */
[----:B------:R-:W-:Y:S01]  /*2dc0*/  HADD2 R49, R36, R75 ;  /* 0x0000004b24317230 */ /* 0x000fe20000000000 */
[----:B------:R-:W-:Y:S01]  /*2dd0*/  SHF.R.U32.HI R21, RZ, 0x8, R21 ;  /* 0x00000008ff157819 */ /* 0x000fe20000011615 */
[----:B------:R-:W-:Y:S01]  /*2de0*/  HFMA2 R41, R19, R78, R41 ;  /* 0x0000004e13297231 */ /* 0x000fe20000000029 */
[----:B------:R-:W-:Y:S01]  /*2df0*/  LOP3.LUT R52, R50, 0x64006400, RZ, 0xfc, !PT ;  /* 0x6400640032347812 */ /* 0x000fe200078efcff */
[----:B------:R-:W1:Y:S01]  /*2e00*/  LDS.128 R16, [UR5+0x120] ;  /* 0x00012005ff107984 */ /* 0x000e620008000c00 */
[----:B------:R-:W-:-:S02]  /*2e10*/  LOP3.LUT R48, R37, 0x64006400, RZ, 0xfc, !PT ;  /* 0x6400640025307812 */ /* 0x000fc400078efcff */
[----:B------:R-:W-:Y:S02]  /*2e20*/  LOP3.LUT R54, R47, 0x64006400, RZ, 0xfc, !PT ;  /* 0x640064002f367812 */ /* 0x000fe400078efcff */
[----:B------:R-:W-:Y:S02]  /*2e30*/  LOP3.LUT R47, R63, 0x64006400, RZ, 0xfc, !PT ;  /* 0x640064003f2f7812 */ /* 0x000fe400078efcff */
[----:B------:R-:W-:Y:S01]  /*2e40*/  SHF.R.U32.HI R22, RZ, 0x8, R22 ;  /* 0x00000008ff167819 */ /* 0x000fe20000011616 */
[----:B------:R-:W-:Y:S01]  /*2e50*/  HFMA2 R63, R48, 0.0625, 0.0625, R3 ;  /* 0x2c002c00303f7831 */ /* 0x000fe20000000003 */
[----:B------:R-:W-:Y:S01]  /*2e60*/  SHF.R.U32.HI R23, RZ, 0x8, R23 ;  /* 0x00000008ff177819 */ /* 0x000fe20000011617 */
[----:B0-----:R-:W-:Y:S01]  /*2e70*/  HFMA2 R36, R49, R12, RZ ;  /* 0x0000000c31247231 */ /* 0x001fe200000000ff */
[----:B------:R-:W-:Y:S01]  /*2e80*/  LOP3.LUT R65, R21, 0xf000f, RZ, 0xc0, !PT ;  /* 0x000f000f15417812 */ /* 0x000fe200078ec0ff */
[----:B------:R-:W-:Y:S01]  /*2e90*/  HFMA2 R54, R54, 0.0625, 0.0625, R5 ;  /* 0x2c002c0036367831 */ /* 0x000fe20000000005 */
[----:B------:R-:W-:-:S02]  /*2ea0*/  SHF.R.U32.HI R20, RZ, 0x8, R20 ;  /* 0x00000008ff147819 */ /* 0x000fc40000011614 */
[----:B------:R-:W-:Y:S02]  /*2eb0*/  LOP3.LUT R39, R38, 0x64006400, RZ, 0xfc, !PT ;  /* 0x6400640026277812 */ /* 0x000fe400078efcff */
[----:B------:R-:W-:Y:S01]  /*2ec0*/  LOP3.LUT R64, R53, 0x64006400, RZ, 0xfc, !PT ;  /* 0x6400640035407812 */ /* 0x000fe200078efcff */
[----:B------:R-:W-:Y:S01]  /*2ed0*/  HFMA2 R53, R52, 0.0625, 0.0625, R7 ;  /* 0x2c002c0034357831 */ /* 0x000fe20000000007 */
[----:B------:R-:W-:Y:S01]  /*2ee0*/  LOP3.LUT R37, R22, 0xf000f, RZ, 0xc0, !PT ;  /* 0x000f000f16257812 */ /* 0x000fe200078ec0ff */
[----:B------:R-:W-:Y:S01]  /*2ef0*/  HFMA2 R52, R47, 0.0625, 0.0625, R10 ;  /* 0x2c002c002f347831 */ /* 0x000fe2000000000a */
[----:B------:R-:W-:Y:S01]  /*2f00*/  LOP3.LUT R38, R23, 0xf000f, RZ, 0xc0, !PT ;  /* 0x000f000f17267812 */ /* 0x000fe200078ec0ff */
[-C--:B------:R-:W-:Y:S01]  /*2f10*/  HFMA2 R47, R51, R12.reuse, RZ ;  /* 0x0000000c332f7231 */ /* 0x080fe200000000ff */
[----:B------:R-:W-:Y:S01]  /*2f20*/  LOP3.LUT R65, R65, 0x64006400, RZ, 0xfc, !PT ;  /* 0x6400640041417812 */ /* 0x000fe200078efcff */
[--C-:B------:R-:W-:Y:S01]  /*2f30*/  HADD2 R50, R39, R4.reuse ;  /* 0x0000000427327230 */ /* 0x100fe20000000000 */
[----:B------:R-:W-:Y:S01]  /*2f40*/  LOP3.LUT R66, R20, 0xf000f, RZ, 0xc0, !PT ;  /* 0x000f000f14427812 */ /* 0x000fe200078ec0ff */
[----:B------:R-:W-:Y:S01]  /*2f50*/  HADD2 R64, R64, R9 ;  /* 0x0000000940407230 */ /* 0x000fe20000000000 */
[----:B------:R-:W-:Y:S01]  /*2f60*/  LOP3.LUT R37, R37, 0x64006400, RZ, 0xfc, !PT ;  /* 0x6400640025257812 */ /* 0x000fe200078efcff */
[-C--:B------:R-:W-:Y:S01]  /*2f70*/  HFMA2 R39, R50, R12.reuse, RZ.H0_H0 ;  /* 0x0000000c32277231 */ /* 0x080fe200000400ff */
[----:B------:R-:W-:Y:S01]  /*2f80*/  LOP3.LUT R38, R38, 0x64006400, RZ, 0xfc, !PT ;  /* 0x6400640026267812 */ /* 0x000fe200078efcff */
[----:B------:R-:W-:Y:S01]  /*2f90*/  HFMA2 R65, R65, 1, 1, R4 ;  /* 0x3c003c0041417831 */ /* 0x000fe20000000004 */
[----:B------:R-:W-:Y:S01]  /*2fa0*/  LOP3.LUT R66, R66, 0x64006400, RZ, 0xfc, !PT ;  /* 0x6400640042427812 */ /* 0x000fe200078efcff */
[----:B------:R-:W-:Y:S01]  /*2fb0*/  HFMA2 R48, R64, R12, RZ.H0_H0 ;  /* 0x0000000c40307231 */ /* 0x000fe200000400ff */
[----:B------:R-:W-:Y:S01]  /*2fc0*/  LOP3.LUT R22, R22, 0xf000f0, RZ, 0xc0, !PT ;  /* 0x00f000f016167812 */ /* 0x000fe200078ec0ff */
[----:B------:R-:W-:-:S02]  /*2fd0*/  HFMA2 R12, R63, R13, R36 ;  /* 0x0000000d3f0c7231 */ /* 0x000fc40000000024 */
[----:B------:R-:W-:Y:S02]  /*2fe0*/  HADD2 R36, R37, R6 ;  /* 0x0000000625247230 */ /* 0x000fe40000000000 */
[-C--:B------:R-:W-:Y:S02]  /*2ff0*/  HFMA2 R47, R53, R13.reuse, R47 ;  /* 0x0000000d352f7231 */ /* 0x080fe4000000002f */
[----:B------:R-:W-:Y:S02]  /*3000*/  HADD2 R66, R66, R75 ;  /* 0x0000004b42427230 */ /* 0x000fe40000000000 */
[----:B------:R-:W-:Y:S01]  /*3010*/  HFMA2 R37, R38, 1, 1, R9 ;  /* 0x3c003c0026257831 */ /* 0x000fe20000000009 */
[----:B------:R-:W-:Y:S01]  /*3020*/  LOP3.LUT R68, R22, 0x64006400, RZ, 0xfc, !PT ;  /* 0x6400640016447812 */ /* 0x000fe200078efcff */
[-C--:B------:R-:W-:Y:S01]  /*3030*/  HFMA2 R39, R54, R13.reuse, R39 ;  /* 0x0000000d36277231 */ /* 0x080fe20000000027 */
[----:B------:R-:W-:Y:S01]  /*3040*/  LOP3.LUT R20, R20, 0xf000f0, RZ, 0xc0, !PT ;  /* 0x00f000f014147812 */ /* 0x000fe200078ec0ff */
[----:B------:R-:W-:-:S02]  /*3050*/  HFMA2 R48, R52, R13, R48 ;  /* 0x0000000d34307231 */ /* 0x000fc40000000030 */
[-C--:B------:R-:W-:Y:S02]  /*3060*/  HFMA2 R13, R66, R14.reuse, R12 ;  /* 0x0000000e420d7231 */ /* 0x080fe4000000000c */
[-C--:B------:R-:W-:Y:S02]  /*3070*/  HFMA2 R67, R65, R14.reuse, R39 ;  /* 0x0000000e41437231 */ /* 0x080fe40000000027 */
[-C--:B------:R-:W-:Y:S01]  /*3080*/  HFMA2 R12, R36, R14.reuse, R47 ;  /* 0x0000000e240c7231 */ /* 0x080fe2000000002f */
[----:B------:R-:W-:Y:S01]  /*3090*/  LOP3.LUT R21, R21, 0xf000f0, RZ, 0xc0, !PT ;  /* 0x00f000f015157812 */ /* 0x000fe200078ec0ff */
[----:B------:R-:W-:Y:S02]  /*30a0*/  HFMA2 R39, R68, 0.0625, 0.0625, R7 ;  /* 0x2c002c0044277831 */ /* 0x000fe40000000007 */
[----:B------:R-:W-:Y:S01]  /*30b0*/  HFMA2 R14, R37, R14, R48 ;  /* 0x0000000e250e7231 */ /* 0x000fe20000000030 */
[----:B------:R-:W-:Y:S02]  /*30c0*/  LOP3.LUT R23, R23, 0xf000f0, RZ, 0xc0, !PT ;  /* 0x00f000f017177812 */ /* 0x000fe400078ec0ff */
[----:B------:R-:W-:-:S02]  /*30d0*/  LOP3.LUT R48, R20, 0x64006400, RZ, 0xfc, !PT ;  /* 0x6400640014307812 */ /* 0x000fc400078efcff */
[----:B------:R-:W-:Y:S01]  /*30e0*/  LOP3.LUT R38, R21, 0x64006400, RZ, 0xfc, !PT ;  /* 0x6400640015267812 */ /* 0x000fe200078efcff */
[-C--:B------:R-:W-:Y:S01]  /*30f0*/  HFMA2 R12, R39, R15.reuse, R12 ;  /* 0x0000000f270c7231 */ /* 0x080fe2000000000c */
[----:B------:R-:W-:Y:S01]  /*3100*/  LOP3.LUT R69, R23, 0x64006400, RZ, 0xfc, !PT ;  /* 0x6400640017457812 */ /* 0x000fe200078efcff */
[----:B------:R-:W-:Y:S01]  /*3110*/  HFMA2 R48, R48, 0.0625, 0.0625, R3 ;  /* 0x2c002c0030307831 */ /* 0x000fe20000000003 */
[----:B------:R-:W0:Y:S01]  /*3120*/  LDS.128 R20, [UR5+0x220] ;  /* 0x00022005ff147984 */ /* 0x000e220008000c00 */
[----:B------:R-:W-:Y:S02]  /*3130*/  HFMA2 R47, R38, 0.0625, 0.0625, R5 ;  /* 0x2c002c00262f7831 */ /* 0x000fe40000000005 */
[----:B------:R-:W-:Y:S02]  /*3140*/  HFMA2 R38, R69, 0.0625, 0.0625, R10 ;  /* 0x2c002c0045267831 */ /* 0x000fe4000000000a */
[----:B------:R-:W-:Y:S02]  /*3150*/  HFMA2 R57, R12, R76, R57 ;  /* 0x0000004c0c397231 */ /* 0x000fe40000000039 */
[----:B------:R-:W-:-:S02]  /*3160*/  HFMA2 R67, R47, R15, R67 ;  /* 0x0000000f2f437231 */ /* 0x000fc40000000043 */
[-C--:B-1----:R-:W-:Y:S02]  /*3170*/  HFMA2 R12, R49, R16.reuse, RZ ;  /* 0x00000010310c7231 */ /* 0x082fe400000000ff */
[-C--:B------:R-:W-:Y:S02]  /*3180*/  HFMA2 R14, R38, R15.reuse, R14 ;  /* 0x0000000f260e7231 */ /* 0x080fe4000000000e */
[----:B------:R-:W-:Y:S02]  /*3190*/  HFMA2 R13, R48, R15, R13 ;  /* 0x0000000f300d7231 */ /* 0x000fe4000000000d */
[----:B------:R-:W-:Y:S02]  /*31a0*/  HFMA2 R56, R67, R79, R56 ;  /* 0x0000004f43387231 */ /* 0x000fe40000000038 */
[----:B------:R-:W-:Y:S02]  /*31b0*/  HFMA2 R58, R14, R77, R58 ;  /* 0x0000004d0e3a7231 */ /* 0x000fe4000000003a */
[----:B------:R-:W-:-:S02]  /*31c0*/  HFMA2 R14, R51, R16, RZ ;  /* 0x00000010330e7231 */ /* 0x000fc400000000ff */
[-C--:B------:R-:W-:Y:S02]  /*31d0*/  HFMA2 R12, R63, R17.reuse, R12 ;  /* 0x000000113f0c7231 */ /* 0x080fe4000000000c */
[----:B------:R-:W-:Y:S02]  /*31e0*/  HFMA2 R55, R13, R78, R55 ;  /* 0x0000004e0d377231 */ /* 0x000fe40000000037 */
[-C--:B------:R-:W-:Y:S02]  /*31f0*/  HFMA2 R13, R50, R16.reuse, RZ.H0_H0 ;  /* 0x00000010320d7231 */ /* 0x080fe400000400ff */
[----:B------:R-:W-:Y:S02]  /*3200*/  HFMA2 R16, R64, R16, RZ.H0_H0 ;  /* 0x0000001040107231 */ /* 0x000fe400000400ff */
[-C--:B------:R-:W-:Y:S02]  /*3210*/  HFMA2 R67, R53, R17.reuse, R14 ;  /* 0x0000001135437231 */ /* 0x080fe4000000000e */
[----:B------:R-:W-:-:S02]  /*3220*/  HFMA2 R13, R54, R17, R13 ;  /* 0x00000011360d7231 */ /* 0x000fc4000000000d */
[----:B------:R-:W-:Y:S02]  /*3230*/  HFMA2 R68, R52, R17, R16 ;  /* 0x0000001134447231 */ /* 0x000fe40000000010 */
[-C--:B------:R-:W-:Y:S02]  /*3240*/  HFMA2 R16, R66, R18.reuse, R12 ;  /* 0x0000001242107231 */ /* 0x080fe4000000000c */
[-C--:B------:R-:W-:Y:S02]  /*3250*/  HFMA2 R17, R65, R18.reuse, R13 ;  /* 0x0000001241117231 */ /* 0x080fe4000000000d */
[----:B------:R-:W1:Y:S01]  /*3260*/  LDS.128 R12, [UR5+0x320] ;  /* 0x00032005ff0c7984 */ /* 0x000e620008000c00 */
        /* <DEDUP_REMOVED lines=8> */
[----:B0-----:R-:W-:-:S02]  /*32f0*/  HFMA2 R18, R51, R20, RZ ;  /* 0x0000001433127231 */ /* 0x001fc400000000ff */
[----:B------:R-:W-:Y:S02]  /*3300*/  HFMA2 R17, R50, R20, RZ.H0_H0 ;  /* 0x0000001432117231 */ /* 0x000fe400000400ff */
[----:B------:R-:W-:Y:S02]  /*3310*/  HFMA2 R59, R16, R78, R59 ;  /* 0x0000004e103b7231 */ /* 0x000fe4000000003b */
[-C--:B------:R-:W-:Y:S02]  /*3320*/  HFMA2 R16, R49, R20.reuse, RZ ;  /* 0x0000001431107231 */ /* 0x080fe400000000ff */
[----:B------:R-:W-:Y:S02]  /*3330*/  HFMA2 R20, R64, R20, RZ.H0_H0 ;  /* 0x0000001440147231 */ /* 0x000fe400000400ff */
        /* <DEDUP_REMOVED lines=11> */
[-C--:B------:R-:W-:Y:S01]  /*33f0*/  HFMA2 R21, R38, R23.reuse, R21 ;  /* 0x0000001726157231 */ /* 0x080fe20000000015 */
[----:B------:R-:W0:Y:S01]  /*3400*/  LDS.128 R16, [UR5+0x420] ;  /* 0x00042005ff107984 */ /* 0x000e220008000c00 */
[----:B------:R-:W-:Y:S02]  /*3410*/  HFMA2 R22, R39, R23, R68 ;  /* 0x0000001727167231 */ /* 0x000fe40000000044 */
[----:B------:R-:W-:-:S02]  /*3420*/  HFMA2 R71, R21, R77, R71 ;  /* 0x0000004d15477231 */ /* 0x000fc40000000047 */
[----:B------:R-:W-:Y:S02]  /*3430*/  HFMA2 R20, R48, R23, R20 ;  /* 0x0000001730147231 */ /* 0x000fe40000000014 */
[----:B-1----:R-:W-:Y:S02]  /*3440*/  HFMA2 R21, R50, R12, RZ.H0_H0 ;  /* 0x0000000c32157231 */ /* 0x002fe400000400ff */
[----:B------:R-:W-:Y:S02]  /*3450*/  HFMA2 R44, R22, R76, R44 ;  /* 0x0000004c162c7231 */ /* 0x000fe4000000002c */
[----:B------:R-:W-:Y:S02]  /*3460*/  HFMA2 R21, R54, R13, R21 ;  /* 0x0000000d36157231 */ /* 0x000fe40000000015 */
[----:B------:R-:W-:Y:S02]  /*3470*/  HFMA2 R22, R51, R12, RZ ;  /* 0x0000000c33167231 */ /* 0x000fe400000000ff */
[----:B------:R-:W-:-:S02]  /*3480*/  HFMA2 R46, R20, R78, R46 ;  /* 0x0000004e142e7231 */ /* 0x000fc4000000002e */
[-C--:B------:R-:W-:Y:S02]  /*3490*/  HFMA2 R20, R49, R12.reuse, RZ ;  /* 0x0000000c31147231 */ /* 0x080fe400000000ff */
        /* <DEDUP_REMOVED lines=9> */
[----:B------:R-:W1:Y:S01]  /*3530*/  LDS.128 R20, [UR5+0x520] ;  /* 0x00052005ff147984 */ /* 0x000e620008000c00 */
[-C--:B------:R-:W-:Y:S02]  /*3540*/  HFMA2 R67, R39, R15.reuse, R67 ;  /* 0x0000000f27437231 */ /* 0x080fe40000000043 */
[----:B------:R-:W-:-:S02]  /*3550*/  HFMA2 R14, R38, R15, R14 ;  /* 0x0000000f260e7231 */ /* 0x000fc4000000000e */
[----:B------:R-:W-:Y:S02]  /*3560*/  HFMA2 R72, R13, R79, R72 ;  /* 0x0000004f0d487231 */ /* 0x000fe40000000048 */
[----:B------:R-:W-:Y:S02]  /*3570*/  HFMA2 R12, R48, R15, R12 ;  /* 0x0000000f300c7231 */ /* 0x000fe4000000000c */
[----:B------:R-:W-:Y:S02]  /*3580*/  HFMA2 R74, R14, R77, R74 ;  /* 0x0000004d0e4a7231 */ /* 0x000fe4000000004a */
[-C--:B0-----:R-:W-:Y:S02]  /*3590*/  HFMA2 R14, R51, R16.reuse, RZ ;  /* 0x00000010330e7231 */ /* 0x081fe400000000ff */
[----:B------:R-:W-:Y:S02]  /*35a0*/  HFMA2 R13, R50, R16, RZ.H0_H0 ;  /* 0x00000010320d7231 */ /* 0x000fe400000400ff */
[----:B------:R-:W-:-:S02]  /*35b0*/  HFMA2 R73, R67, R76, R73 ;  /* 0x0000004c43497231 */ /* 0x000fc40000000049 */
[----:B------:R-:W-:Y:S02]  /*35c0*/  HFMA2 R15, R64, R16, RZ.H0_H0 ;  /* 0x00000010400f7231 */ /* 0x000fe400000400ff */
[-C--:B------:R-:W-:Y:S02]  /*35d0*/  HFMA2 R67, R54, R17.reuse, R13 ;  /* 0x0000001136437231 */ /* 0x080fe4000000000d */
[----:B------:R-:W-:Y:S02]  /*35e0*/  HFMA2 R43, R12, R78, R43 ;  /* 0x0000004e0c2b7231 */ /* 0x000fe4000000002b */
[----:B------:R-:W-:Y:S02]  /*35f0*/  HFMA2 R12, R49, R16, RZ ;  /* 0x00000010310c7231 */ /* 0x000fe400000000ff */
[----:B------:R-:W-:Y:S02]  /*3600*/  HFMA2 R67, R65, R18, R67 ;  /* 0x0000001241437231 */ /* 0x000fe40000000043 */
[----:B------:R-:W-:-:S02]  /*3610*/  HFMA2 R68, R53, R17, R14 ;  /* 0x0000001135447231 */ /* 0x000fc4000000000e */
[----:B------:R-:W-:Y:S02]  /*3620*/  HFMA2 R67, R47, R19, R67 ;  /* 0x000000132f437231 */ /* 0x000fe40000000043 */
[-C--:B------:R-:W-:Y:S02]  /*3630*/  HFMA2 R16, R63, R17.reuse, R12 ;  /* 0x000000113f107231 */ /* 0x080fe4000000000c */
[----:B------:R-:W-:Y:S02]  /*3640*/  HFMA2 R17, R52, R17, R15 ;  /* 0x0000001134117231 */ /* 0x000fe4000000000f */
[-C--:B------:R-:W-:Y:S01]  /*3650*/  HFMA2 R68, R36, R18.reuse, R68 ;  /* 0x0000001224447231 */ /* 0x080fe20000000044 */
[----:B------:R-:W0:Y:S01]  /*3660*/  LDS.128 R12, [UR5+0x620] ;  /* 0x00062005ff0c7984 */ /* 0x000e220008000c00 */
[----:B------:R-:W-:Y:S02]  /*3670*/  HFMA2 R11, R67, R79, R11 ;  /* 0x0000004f430b7231 */ /* 0x000fe4000000000b */
[----:B------:R-:W-:-:S02]  /*3680*/  HFMA2 R17, R37, R18, R17 ;  /* 0x0000001225117231 */ /* 0x000fc40000000011 */
[----:B------:R-:W-:Y:S02]  /*3690*/  HFMA2 R16, R66, R18, R16 ;  /* 0x0000001242107231 */ /* 0x000fe40000000010 */
[-C--:B------:R-:W-:Y:S02]  /*36a0*/  HFMA2 R17, R38, R19.reuse, R17 ;  /* 0x0000001326117231 */ /* 0x080fe40000000011 */
[----:B------:R-:W-:Y:S02]  /*36b0*/  HFMA2 R68, R39, R19, R68 ;  /* 0x0000001327447231 */ /* 0x000fe40000000044 */
[----:B------:R-:W-:Y:S02]  /*36c0*/  HFMA2 R26, R17, R77, R26 ;  /* 0x0000004d111a7231 */ /* 0x000fe4000000001a */
[----:B------:R-:W-:Y:S02]  /*36d0*/  HFMA2 R16, R48, R19, R16 ;  /* 0x0000001330107231 */ /* 0x000fe40000000010 */
[----:B-1----:R-:W-:-:S02]  /*36e0*/  HFMA2 R17, R50, R20, RZ.H0_H0 ;  /* 0x0000001432117231 */ /* 0x002fc400000400ff */
[----:B------:R-:W-:Y:S02]  /*36f0*/  HFMA2 R18, R51, R20, RZ ;  /* 0x0000001433127231 */ /* 0x000fe400000000ff */
[----:B------:R-:W-:Y:S02]  /*3700*/  HFMA2 R25, R68, R76, R25 ;  /* 0x0000004c44197231 */ /* 0x000fe40000000019 */
        /* <DEDUP_REMOVED lines=10> */
[-C--:B------:R-:W-:Y:S02]  /*37b0*/  HFMA2 R20, R47, R23.reuse, R17 ;  /* 0x000000172f147231 */ /* 0x080fe40000000011 */
[----:B------:R-:W-:Y:S02]  /*37c0*/  HFMA2 R19, R38, R23, R19 ;  /* 0x0000001726137231 */ /* 0x000fe40000000013 */
[----:B------:R-:W-:Y:S02]  /*37d0*/  HFMA2 R40, R20, R79, R40 ;  /* 0x0000004f14287231 */ /* 0x000fe40000000028 */
[----:B------:R-:W-:Y:S02]  /*37e0*/  HFMA2 R16, R66, R22, R16 ;  /* 0x0000001642107231 */ /* 0x000fe40000000010 */
[----:B------:R-:W-:Y:S02]  /*37f0*/  HFMA2 R29, R19, R77, R29 ;  /* 0x0000004d131d7231 */ /* 0x000fe4000000001d */
[----:B------:R-:W-:-:S02]  /*3800*/  HFMA2 R18, R39, R23, R18 ;  /* 0x0000001727127231 */ /* 0x000fc40000000012 */
[-C--:B0-----:R-:W-:Y:S02]  /*3810*/  HFMA2 R50, R50, R12.reuse, RZ.H0_H0 ;  /* 0x0000000c32327231 */ /* 0x081fe400000400ff */
[-C--:B------:R-:W-:Y:S01]  /*3820*/  HFMA2 R51, R51, R12.reuse, RZ ;  /* 0x0000000c33337231 */ /* 0x080fe200000000ff */
[----:B---3--:R-:W-:Y:S01]  /*3830*/  LOP3.LUT R20, R32, 0xf000f, RZ, 0xc0, !PT ;  /* 0x000f000f20147812 */ /* 0x008fe200078ec0ff */
[-C--:B------:R-:W-:Y:S02]  /*3840*/  HFMA2 R49, R49, R12.reuse, RZ ;  /* 0x0000000c31317231 */ /* 0x080fe400000000ff */
[----:B------:R-:W-:Y:S02]  /*3850*/  HFMA2 R50, R54, R13, R50 ;  /* 0x0000000d36327231 */ /* 0x000fe40000000032 */
[----:B------:R-:W-:Y:S02]  /*3860*/  HFMA2 R16, R48, R23, R16 ;  /* 0x0000001730107231 */ /* 0x000fe40000000010 */
[----:B------:R-:W-:-:S02]  /*3870*/  HFMA2 R12, R64, R12, RZ.H0_H0 ;  /* 0x0000000c400c7231 */ /* 0x000fc400000400ff */
[----:B------:R-:W-:Y:S02]  /*3880*/  HFMA2 R28, R18, R76, R28 ;  /* 0x0000004c121c7231 */ /* 0x000fe4000000001c */
[----:B------:R-:W-:Y:S02]  /*3890*/  HFMA2 R50, R65, R14, R50 ;  /* 0x0000000e41327231 */ /* 0x000fe40000000032 */
[-C--:B------:R-:W-:Y:S02]  /*38a0*/  HFMA2 R51, R53, R13.reuse, R51 ;  /* 0x0000000d35337231 */ /* 0x080fe40000000033 */
[-C--:B------:R-:W-:Y:S02]  /*38b0*/  HFMA2 R12, R52, R13.reuse, R12 ;  /* 0x0000000d340c7231 */ /* 0x080fe4000000000c */
[----:B------:R-:W-:Y:S02]  /*38c0*/  HFMA2 R49, R63, R13, R49 ;  /* 0x0000000d3f317231 */ /* 0x000fe40000000031 */
[----:B------:R-:W-:-:S02]  /*38d0*/  HFMA2 R21, R47, R15, R50 ;  /* 0x0000000f2f157231 */ /* 0x000fc40000000032 */
[----:B------:R-:W-:Y:S01]  /*38e0*/  HFMA2 R27, R16, R78, R27 ;  /* 0x0000004e101b7231 */ /* 0x000fe2000000001b */
[----:B------:R-:W-:Y:S01]  /*38f0*/  SHF.R.U32.HI R50, RZ, 0x8, R32 ;  /* 0x00000008ff327819 */ /* 0x000fe20000011620 */
[----:B------:R-:W0:Y:S01]  /*3900*/  LDS.128 R16, [UR5+0x30] ;  /* 0x00003005ff107984 */ /* 0x000e220008000c00 */
[----:B------:R-:W-:Y:S02]  /*3910*/  HFMA2 R42, R21, R79, R42 ;  /* 0x0000004f152a7231 */ /* 0x000fe4000000002a */
[-C--:B------:R-:W-:Y:S01]  /*3920*/  HFMA2 R51, R36, R14.reuse, R51 ;  /* 0x0000000e24337231 */ /* 0x080fe20000000033 */
[----:B------:R-:W-:Y:S01]  /*3930*/  LOP3.LUT R21, R32, 0xf000f0, RZ, 0xc0, !PT ;  /* 0x00f000f020157812 */ /* 0x000fe200078ec0ff */
[-C--:B------:R-:W-:Y:S01]  /*3940*/  HFMA2 R49, R66, R14.reuse, R49 ;  /* 0x0000000e42317231 */ /* 0x080fe20000000031 */
[C---:B------:R-:W-:Y:S01]  /*3950*/  LOP3.LUT R23, R33.reuse, 0xf000f, RZ, 0xc0, !PT ;  /* 0x000f000f21177812 */ /* 0x040fe200078ec0ff */
[----:B------:R-:W-:Y:S01]  /*3960*/  HFMA2 R12, R37, R14, R12 ;  /* 0x0000000e250c7231 */ /* 0x000fe2000000000c */
[----:B------:R-:W-:-:S02]  /*3970*/  LOP3.LUT R32, R33, 0xf000f0, RZ, 0xc0, !PT ;  /* 0x00f000f021207812 */ /* 0x000fc400078ec0ff */
[----:B------:R-:W-:Y:S01]  /*3980*/  SHF.R.U32.HI R47, RZ, 0x8, R33 ;  /* 0x00000008ff2f7819 */ /* 0x000fe20000011621 */
[-C--:B------:R-:W-:Y:S01]  /*3990*/  HFMA2 R51, R39, R15.reuse, R51 ;  /* 0x0000000f27337231 */ /* 0x080fe20000000033 */
[C---:B------:R-:W-:Y:S01]  /*39a0*/  LOP3.LUT R33, R34.reuse, 0xf000f, RZ, 0xc0, !PT ;  /* 0x000f000f22217812 */ /* 0x040fe200078ec0ff */
[-C--:B------:R-:W-:Y:S01]  /*39b0*/  HFMA2 R49, R48, R15.reuse, R49 ;  /* 0x0000000f30317231 */ /* 0x080fe20000000031 */
[----:B------:R-:W-:Y:S01]  /*39c0*/  LOP3.LUT R22, R21, 0x64006400, RZ, 0xfc, !PT ;  /* 0x6400640015167812 */ /* 0x000fe200078efcff */
[----:B------:R-:W-:Y:S01]  /*39d0*/  HFMA2 R12, R38, R15, R12 ;  /* 0x0000000f260c7231 */ /* 0x000fe2000000000c */
[----:B------:R-:W-:Y:S02]  /*39e0*/  LOP3.LUT R36, R34, 0xf000f0, RZ, 0xc0, !PT ;  /* 0x00f000f022247812 */ /* 0x000fe400078ec0ff */
[----:B------:R-:W-:Y:S01]  /*39f0*/  LOP3.LUT R32, R32, 0x64006400, RZ, 0xfc, !PT ;  /* 0x6400640020207812 */ /* 0x000fe200078efcff */
[----:B------:R-:W-:Y:S01]  /*3a00*/  HFMA2 R30, R51, R76, R30 ;  /* 0x0000004c331e7231 */ /* 0x000fe2000000001e */
[----:B------:R-:W-:Y:S01]  /*3a10*/  LOP3.LUT R21, R33, 0x64006400, RZ, 0xfc, !PT ;  /* 0x6400640021157812 */ /* 0x000fe200078efcff */
[----:B------:R-:W-:Y:S01]  /*3a20*/  HFMA2 R31, R12, R77, R31 ;  /* 0x0000004d0c1f7231 */ /* 0x000fe2000000001f */
[----:B------:R-:W-:Y:S01]  /*3a30*/  SHF.R.U32.HI R48, RZ, 0x8, R34 ;  /* 0x00000008ff307819 */ /* 0x000fe20000011622 */
[----:B------:R-:W1:Y:S01]  /*3a40*/  LDS.128 R12, [UR5+0x130] ;  /* 0x00013005ff0c7984 */ /* 0x000e620008000c00 */
[----:B------:R-:W-:Y:S01]  /*3a50*/  LOP3.LUT R39, R35, 0xf000f0, RZ, 0xc0, !PT ;  /* 0x00f000f023277812 */ /* 0x000fe200078ec0ff */
[----:B------:R-:W-:Y:S01]  /*3a60*/  HFMA2 R41, R49, R78, R41 ;  /* 0x0000004e31297231 */ /* 0x000fe20000000029 */
[----:B------:R-:W-:-:S02]  /*3a70*/  LOP3.LUT R20, R20, 0x64006400, RZ, 0xfc, !PT ;  /* 0x6400640014147812 */ /* 0x000fc400078efcff */
[----:B------:R-:W-:Y:S01]  /*3a80*/  LOP3.LUT R34, R36, 0x64006400, RZ, 0xfc, !PT ;  /* 0x6400640024227812 */ /* 0x000fe200078efcff */
[----:B------:R-:W-:Y:S02]  /*3a90*/  HFMA2 R36, R32, 0.0625, 0.0625, R5 ;  /* 0x2c002c0020247831 */ /* 0x000fe40000000005 */
[----:B------:R-:W-:Y:S01]  /*3aa0*/  HFMA2 R32, R21, 1, 1, R6 ;  /* 0x3c003c0015207831 */ /* 0x000fe20000000006 */
[----:B------:R-:W-:Y:S01]  /*3ab0*/  LOP3.LUT R51, R39, 0x64006400, RZ, 0xfc, !PT ;  /* 0x6400640027337812 */ /* 0x000fe200078efcff */
[----:B------:R-:W-:Y:S01]  /*3ac0*/  HADD2 R39, R20, R75 ;  /* 0x0000004b14277230 */ /* 0x000fe20000000000 */
[----:B------:R-:W-:Y:S02]  /*3ad0*/  LOP3.LUT R37, R35, 0xf000f, RZ, 0xc0, !PT ;  /* 0x000f000f23257812 */ /* 0x000fe400078ec0ff */
[----:B------:R-:W-:Y:S01]  /*3ae0*/  SHF.R.U32.HI R49, RZ, 0x8, R35 ;  /* 0x00000008ff317819 */ /* 0x000fe20000011623 */
[----:B------:R-:W-:Y:S02]  /*3af0*/  HFMA2 R35, R34, 0.0625, 0.0625, R7 ;  /* 0x2c002c0022237831 */ /* 0x000fe40000000007 */
[----:B------:R-:W-:Y:S01]  /*3b00*/  HFMA2 R34, R51, 0.0625, 0.0625, R10 ;  /* 0x2c002c0033227831 */ /* 0x000fe2000000000a */
[----:B------:R-:W-:Y:S01]  /*3b10*/  LOP3.LUT R38, R37, 0x64006400, RZ, 0xfc, !PT ;  /* 0x6400640025267812 */ /* 0x000fe200078efcff */
[----:B------:R-:W-:Y:S01]  /*3b20*/  HFMA2 R37, R22, 0.0625, 0.0625, R3 ;  /* 0x2c002c0016257831 */ /* 0x000fe20000000003 */
[C---:B------:R-:W-:Y:S01]  /*3b30*/  LOP3.LUT R63, R47.reuse, 0xf000f, RZ, 0xc0, !PT ;  /* 0x000f000f2f3f7812 */ /* 0x040fe200078ec0ff */
[-C--:B0-----:R-:W-:Y:S01]  /*3b40*/  HFMA2 R51, R32, R16.reuse, RZ ;  /* 0x0000001020337231 */ /* 0x081fe200000000ff */
[----:B------:R-:W-:Y:S01]  /*3b50*/  LOP3.LUT R64, R47, 0xf000f0, RZ, 0xc0, !PT ;  /* 0x00f000f02f407812 */ /* 0x000fe200078ec0ff */
[----:B------:R-:W-:Y:S01]  /*3b60*/  HFMA2 R52, R39, R16, RZ ;  /* 0x0000001027347231 */ /* 0x000fe200000000ff */
[----:B------:R-:W-:Y:S01]  /*3b70*/  LOP3.LUT R47, R48, 0xf000f, RZ, 0xc0, !PT ;  /* 0x000f000f302f7812 */ /* 0x000fe200078ec0ff */
[----:B------:R-:W-:Y:S01]  /*3b80*/  HADD2 R38, R38, R9 ;  /* 0x0000000926267230 */ /* 0x000fe20000000000 */
[----:B------:R-:W-:-:S02]  /*3b90*/  LOP3.LUT R53, R50, 0xf000f, RZ, 0xc0, !PT ;  /* 0x000f000f32357812 */ /* 0x000fc400078ec0ff */
[----:B------:R-:W-:Y:S01]  /*3ba0*/  LOP3.LUT R66, R48, 0xf000f0, RZ, 0xc0, !PT ;  /* 0x00f000f030427812 */ /* 0x000fe200078ec0ff */
[-C--:B------:R-:W-:Y:S01]  /*3bb0*/  HFMA2 R51, R35, R17.reuse, R51 ;  /* 0x0000001123337231 */ /* 0x080fe20000000033 */
[----:B------:R-:W-:Y:S01]  /*3bc0*/  LOP3.LUT R54, R50, 0xf000f0, RZ, 0xc0, !PT ;  /* 0x00f000f032367812 */ /* 0x000fe200078ec0ff */
[----:B------:R-:W-:Y:S01]  /*3bd0*/  HFMA2 R52, R37, R17, R52 ;  /* 0x0000001125347231 */ /* 0x000fe20000000034 */
[----:B------:R-:W-:Y:S01]  /*3be0*/  LOP3.LUT R48, R49, 0xf000f, RZ, 0xc0, !PT ;  /* 0x000f000f31307812 */ /* 0x000fe200078ec0ff */
[----:B------:R-:W-:Y:S01]  /*3bf0*/  HFMA2 R21, R38, R16, RZ.H0_H0 ;  /* 0x0000001026157231 */ /* 0x000fe200000400ff */
[----:B------:R-:W-:Y:S02]  /*3c00*/  LOP3.LUT R47, R47, 0x64006400, RZ, 0xfc, !PT ;  /* 0x640064002f2f7812 */ /* 0x000fe400078efcff */
[----:B------:R-:W-:Y:S02]  /*3c10*/  LOP3.LUT R50, R53, 0x64006400, RZ, 0xfc, !PT ;  /* 0x6400640035327812 */ /* 0x000fe400078efcff */
        /* <DEDUP_REMOVED lines=8> */
[----:B------:R-:W-:Y:S02]  /*3ca0*/  HADD2 R33, R23, R4 ;  /* 0x0000000417217230 */ /* 0x000fe40000000000 */
[----:B------:R-:W-:Y:S01]  /*3cb0*/  HFMA2 R63, R50, R18, R52 ;  /* 0x00000012323f7231 */ /* 0x000fe20000000034 */
[----:B------:R-:W-:Y:S01]  /*3cc0*/  LOP3.LUT R65, R65, 0x64006400, RZ, 0xfc, !PT ;  /* 0x6400640041417812 */ /* 0x000fe200078efcff */
[----:B------:R-:W-:Y:S02]  /*3cd0*/  HFMA2 R51, R54, 0.0625, 0.0625, R3 ;  /* 0x2c002c0036337831 */ /* 0x000fe40000000003 */
[----:B------:R-:W-:Y:S02]  /*3ce0*/  HFMA2 R20, R33, R16, RZ.H0_H0 ;  /* 0x0000001021147231 */ /* 0x000fe400000400ff */
[----:B------:R-:W-:Y:S01]  /*3cf0*/  HFMA2 R49, R49, 1, 1, R4 ;  /* 0x3c003c0031317831 */ /* 0x000fe20000000004 */
[----:B------:R-:W-:Y:S01]  /*3d00*/  LOP3.LUT R64, R64, 0x64006400, RZ, 0xfc, !PT ;  /* 0x6400640040407812 */ /* 0x000fe200078efcff */
[----:B------:R-:W-:-:S02]  /*3d10*/  HFMA2 R47, R68, 1, 1, R9 ;  /* 0x3c003c00442f7831 */ /* 0x000fc40000000009 */
[-C--:B------:R-:W-:Y:S01]  /*3d20*/  HFMA2 R16, R36, R17.reuse, R20 ;  /* 0x0000001124107231 */ /* 0x080fe20000000014 */
[----:B------:R-:W-:Y:S01]  /*3d30*/  LOP3.LUT R66, R66, 0x64006400, RZ, 0xfc, !PT ;  /* 0x6400640042427812 */ /* 0x000fe200078efcff */
[----:B------:R-:W-:Y:S02]  /*3d40*/  HFMA2 R17, R34, R17, R21 ;  /* 0x0000001122117231 */ /* 0x000fe40000000015 */
[----:B------:R-:W-:Y:S01]  /*3d50*/  HFMA2 R63, R51, R19, R63 ;  /* 0x00000013333f7231 */ /* 0x000fe2000000003f */
[----:B------:R-:W0:Y:S01]  /*3d60*/  LDS.128 R20, [UR5+0x230] ;  /* 0x00023005ff147984 */ /* 0x000e220008000c00 */
[----:B------:R-:W-:Y:S02]  /*3d70*/  HFMA2 R54, R65, 0.0625, 0.0625, R10 ;  /* 0x2c002c0041367831 */ /* 0x000fe4000000000a */
[----:B-1----:R-:W-:Y:S02]  /*3d80*/  HFMA2 R65, R32, R12, RZ ;  /* 0x0000000c20417231 */ /* 0x002fe400000000ff */
[----:B------:R-:W-:-:S02]  /*3d90*/  HFMA2 R16, R49, R18, R16 ;  /* 0x0000001231107231 */ /* 0x000fc40000000010 */
[----:B------:R-:W-:Y:S02]  /*3da0*/  HFMA2 R53, R66, 0.0625, 0.0625, R7 ;  /* 0x2c002c0042357831 */ /* 0x000fe40000000007 */
[----:B------:R-:W-:Y:S02]  /*3db0*/  HFMA2 R17, R47, R18, R17 ;  /* 0x000000122f117231 */ /* 0x000fe40000000011 */
[----:B------:R-:W-:Y:S02]  /*3dc0*/  HFMA2 R55, R63, R78, R55 ;  /* 0x0000004e3f377231 */ /* 0x000fe40000000037 */
[----:B------:R-:W-:Y:S02]  /*3dd0*/  HFMA2 R52, R64, 0.0625, 0.0625, R5 ;  /* 0x2c002c0040347831 */ /* 0x000fe40000000005 */
[----:B------:R-:W-:Y:S02]  /*3de0*/  HFMA2 R63, R39, R12, RZ ;  /* 0x0000000c273f7231 */ /* 0x000fe400000000ff */
[----:B------:R-:W-:-:S02]  /*3df0*/  HFMA2 R17, R54, R19, R17 ;  /* 0x0000001336117231 */ /* 0x000fc40000000011 */
[----:B------:R-:W-:Y:S02]  /*3e00*/  HFMA2 R65, R35, R13, R65 ;  /* 0x0000000d23417231 */ /* 0x000fe40000000041 */
[-C--:B------:R-:W-:Y:S02]  /*3e10*/  HFMA2 R16, R52, R19.reuse, R16 ;  /* 0x0000001334107231 */ /* 0x080fe40000000010 */
[----:B------:R-:W-:Y:S02]  /*3e20*/  HFMA2 R67, R53, R19, R67 ;  /* 0x0000001335437231 */ /* 0x000fe40000000043 */
[----:B------:R-:W-:Y:S02]  /*3e30*/  HFMA2 R58, R17, R77, R58 ;  /* 0x0000004d113a7231 */ /* 0x000fe4000000003a */
[----:B------:R-:W-:Y:S02]  /*3e40*/  HFMA2 R56, R16, R79, R56 ;  /* 0x0000004f10387231 */ /* 0x000fe40000000038 */
[----:B------:R-:W-:Y:S01]  /*3e50*/  HFMA2 R63, R37, R13, R63 ;  /* 0x0000000d253f7231 */ /* 0x000fe2000000003f */
[----:B------:R-:W1:Y:S01]  /*3e60*/  LDS.128 R16, [UR5+0x330] ;  /* 0x00033005ff107984 */ /* 0x000e620008000c00 */
[----:B------:R-:W-:-:S02]  /*3e70*/  HFMA2 R65, R48, R14, R65 ;  /* 0x0000000e30417231 */ /* 0x000fc40000000041 */
[----:B------:R-:W-:Y:S02]  /*3e80*/  HFMA2 R64, R33, R12, RZ.H0_H0 ;  /* 0x0000000c21407231 */ /* 0x000fe400000400ff */
[----:B------:R-:W-:Y:S02]  /*3e90*/  HFMA2 R57, R67, R76, R57 ;  /* 0x0000004c43397231 */ /* 0x000fe40000000039 */
[----:B------:R-:W-:Y:S02]  /*3ea0*/  HFMA2 R12, R38, R12, RZ.H0_H0 ;  /* 0x0000000c260c7231 */ /* 0x000fe400000400ff */
[-C--:B------:R-:W-:Y:S02]  /*3eb0*/  HFMA2 R64, R36, R13.reuse, R64 ;  /* 0x0000000d24407231 */ /* 0x080fe40000000040 */
[----:B------:R-:W-:Y:S02]  /*3ec0*/  HFMA2 R63, R50, R14, R63 ;  /* 0x0000000e323f7231 */ /* 0x000fe4000000003f */
[----:B------:R-:W-:-:S02]  /*3ed0*/  HFMA2 R12, R34, R13, R12 ;  /* 0x0000000d220c7231 */ /* 0x000fc4000000000c */
[-C--:B------:R-:W-:Y:S02]  /*3ee0*/  HFMA2 R65, R53, R15.reuse, R65 ;  /* 0x0000000f35417231 */ /* 0x080fe40000000041 */
[-C--:B------:R-:W-:Y:S02]  /*3ef0*/  HFMA2 R64, R49, R14.reuse, R64 ;  /* 0x0000000e31407231 */ /* 0x080fe40000000040 */
[----:B------:R-:W-:Y:S02]  /*3f00*/  HFMA2 R12, R47, R14, R12 ;  /* 0x0000000e2f0c7231 */ /* 0x000fe4000000000c */
[-C--:B------:R-:W-:Y:S02]  /*3f10*/  HFMA2 R64, R52, R15.reuse, R64 ;  /* 0x0000000f34407231 */ /* 0x080fe40000000040 */
[-C--:B------:R-:W-:Y:S02]  /*3f20*/  HFMA2 R63, R51, R15.reuse, R63 ;  /* 0x0000000f333f7231 */ /* 0x080fe4000000003f */
[----:B------:R-:W-:-:S02]  /*3f30*/  HFMA2 R12, R54, R15, R12 ;  /* 0x0000000f360c7231 */ /* 0x000fc4000000000c */
[----:B------:R-:W-:Y:S02]  /*3f40*/  HFMA2 R61, R65, R76, R61 ;  /* 0x0000004c413d7231 */ /* 0x000fe4000000003d */
[----:B------:R-:W-:Y:S02]  /*3f50*/  HFMA2 R60, R64, R79, R60 ;  /* 0x0000004f403c7231 */ /* 0x000fe4000000003c */
[----:B------:R-:W-:Y:S02]  /*3f60*/  HFMA2 R62, R12, R77, R62 ;  /* 0x0000004d0c3e7231 */ /* 0x000fe4000000003e */
[----:B0-----:R-:W-:Y:S01]  /*3f70*/  HFMA2 R65, R32, R20, RZ ;  /* 0x0000001420417231 */ /* 0x001fe200000000ff */
[----:B------:R-:W0:Y:S01]  /*3f80*/  LDS.128 R12, [UR5+0x430] ;  /* 0x00043005ff0c7984 */ /* 0x000e220008000c00 */
[----:B------:R-:W-:Y:S02]  /*3f90*/  HFMA2 R59, R63, R78, R59 ;  /* 0x0000004e3f3b7231 */ /* 0x000fe4000000003b */
[----:B------:R-:W-:-:S02]  /*3fa0*/  HFMA2 R64, R33, R20, RZ.H0_H0 ;  /* 0x0000001421407231 */ /* 0x000fc400000400ff */
[-C--:B------:R-:W-:Y:S02]  /*3fb0*/  HFMA2 R63, R39, R20.reuse, RZ ;  /* 0x00000014273f7231 */ /* 0x080fe400000000ff */
[----:B------:R-:W-:Y:S02]  /*3fc0*/  HFMA2 R20, R38, R20, RZ.H0_H0 ;  /* 0x0000001426147231 */ /* 0x000fe400000400ff */
[-C--:B------:R-:W-:Y:S02]  /*3fd0*/  HFMA2 R64, R36, R21.reuse, R64 ;  /* 0x0000001524407231 */ /* 0x080fe40000000040 */
[-C--:B------:R-:W-:Y:S02]  /*3fe0*/  HFMA2 R65, R35, R21.reuse, R65 ;  /* 0x0000001523417231 */ /* 0x080fe40000000041 */
[----:B------:R-:W-:Y:S02]  /*3ff0*/  HFMA2 R20, R34, R21, R20 ;  /* 0x0000001522147231 */ /* 0x000fe40000000014 */
[----:B------:R-:W-:-:S02]  /*4000*/  HFMA2 R64, R49, R22, R64 ;  /* 0x0000001631407231 */ /* 0x000fc40000000040 */
[----:B------:R-:W-:Y:S02]  /*4010*/  HFMA2 R63, R37, R21, R63 ;  /* 0x00000015253f7231 */ /* 0x000fe4000000003f */
[-C--:B------:R-:W-:Y:S02]  /*4020*/  HFMA2 R20, R47, R22.reuse, R20 ;  /* 0x000000162f147231 */ /* 0x080fe40000000014 */
[-C--:B------:R-:W-:Y:S02]  /*4030*/  HFMA2 R64, R52, R23.reuse, R64 ;  /* 0x0000001734407231 */ /* 0x080fe40000000040 */
[----:B------:R-:W-:Y:S02]  /*4040*/  HFMA2 R65, R48, R22, R65 ;  /* 0x0000001630417231 */ /* 0x000fe40000000041 */
[----:B------:R-:W-:Y:S02]  /*4050*/  HFMA2 R20, R54, R23, R20 ;  /* 0x0000001736147231 */ /* 0x000fe40000000014 */
[----:B------:R-:W-:-:S02]  /*4060*/  HFMA2 R45, R64, R79, R45 ;  /* 0x0000004f402d7231 */ /* 0x000fc4000000002d */
[----:B------:R-:W-:Y:S02]  /*4070*/  HFMA2 R63, R50, R22, R63 ;  /* 0x00000016323f7231 */ /* 0x000fe4000000003f */
[----:B------:R-:W-:Y:S02]  /*4080*/  HFMA2 R71, R20, R77, R71 ;  /* 0x0000004d14477231 */ /* 0x000fe40000000047 */
[-C--:B-1----:R-:W-:Y:S02]  /*4090*/  HFMA2 R64, R33, R16.reuse, RZ.H0_H0 ;  /* 0x0000001021407231 */ /* 0x082fe400000400ff */
[----:B------:R-:W-:Y:S02]  /*40a0*/  HFMA2 R22, R53, R23, R65 ;  /* 0x0000001735167231 */ /* 0x000fe40000000041 */
[----:B------:R-:W-:Y:S02]  /*40b0*/  HFMA2 R65, R32, R16, RZ ;  /* 0x0000001020417231 */ /* 0x000fe400000000ff */
[----:B------:R-:W-:-:S02]  /*40c0*/  HFMA2 R64, R36, R17, R64 ;  /* 0x0000001124407231 */ /* 0x000fc40000000040 */
[----:B------:R-:W-:Y:S02]  /*40d0*/  HFMA2 R63, R51, R23, R63 ;  /* 0x00000017333f7231 */ /* 0x000fe4000000003f */
[----:B------:R-:W-:Y:S02]  /*40e0*/  HFMA2 R64, R49, R18, R64 ;  /* 0x0000001231407231 */ /* 0x000fe40000000040 */
[----:B------:R-:W-:Y:S02]  /*40f0*/  HFMA2 R44, R22, R76, R44 ;  /* 0x0000004c162c7231 */ /* 0x000fe4000000002c */
[----:B------:R-:W-:Y:S01]  /*4100*/  HFMA2 R65, R35, R17, R65 ;  /* 0x0000001123417231 */ /* 0x000fe20000000041 */
[----:B------:R-:W1:Y:S01]  /*4110*/  LDS.128 R20, [UR5+0x530] ;  /* 0x00053005ff147984 */ /* 0x000e620008000c00 */
[----:B------:R-:W-:Y:S02]  /*4120*/  HFMA2 R46, R63, R78, R46 ;  /* 0x0000004e3f2e7231 */ /* 0x000fe4000000002e */
[----:B------:R-:W-:-:S02]  /*4130*/  HFMA2 R64, R52, R19, R64 ;  /* 0x0000001334407231 */ /* 0x000fc40000000040 */
[-C--:B------:R-:W-:Y:S02]  /*4140*/  HFMA2 R63, R39, R16.reuse, RZ ;  /* 0x00000010273f7231 */ /* 0x080fe400000000ff */
[----:B------:R-:W-:Y:S02]  /*4150*/  HFMA2 R16, R38, R16, RZ.H0_H0 ;  /* 0x0000001026107231 */ /* 0x000fe400000400ff */
[----:B------:R-:W-:Y:S02]  /*4160*/  HFMA2 R72, R64, R79, R72 ;  /* 0x0000004f40487231 */ /* 0x000fe40000000048 */
[----:B------:R-:W-:Y:S02]  /*4170*/  HFMA2 R65, R48, R18, R65 ;  /* 0x0000001230417231 */ /* 0x000fe40000000041 */
[----:B------:R-:W-:Y:S02]  /*4180*/  HFMA2 R16, R34, R17, R16 ;  /* 0x0000001122107231 */ /* 0x000fe40000000010 */
[----:B0-----:R-:W-:-:S02]  /*4190*/  HFMA2 R64, R33, R12, RZ.H0_H0 ;  /* 0x0000000c21407231 */ /* 0x001fc400000400ff */
[----:B------:R-:W-:Y:S02]  /*41a0*/  HFMA2 R63, R37, R17, R63 ;  /* 0x00000011253f7231 */ /* 0x000fe4000000003f */
[----:B------:R-:W-:Y:S02]  /*41b0*/  HFMA2 R16, R47, R18, R16 ;  /* 0x000000122f107231 */ /* 0x000fe40000000010 */
[----:B------:R-:W-:Y:S02]  /*41c0*/  HFMA2 R64, R36, R13, R64 ;  /* 0x0000000d24407231 */ /* 0x000fe40000000040 */
[-C--:B------:R-:W-:Y:S02]  /*41d0*/  HFMA2 R65, R53, R19.reuse, R65 ;  /* 0x0000001335417231 */ /* 0x080fe40000000041 */
[----:B------:R-:W-:Y:S02]  /*41e0*/  HFMA2 R16, R54, R19, R16 ;  /* 0x0000001336107231 */ /* 0x000fe40000000010 */
[----:B------:R-:W-:-:S02]  /*41f0*/  HFMA2 R64, R49, R14, R64 ;  /* 0x0000000e31407231 */ /* 0x000fc40000000040 */
[----:B------:R-:W-:Y:S02]  /*4200*/  HFMA2 R63, R50, R18, R63 ;  /* 0x00000012323f7231 */ /* 0x000fe4000000003f */
[----:B------:R-:W-:Y:S02]  /*4210*/  HFMA2 R74, R16, R77, R74 ;  /* 0x0000004d104a7231 */ /* 0x000fe4000000004a */
[----:B------:R-:W-:Y:S02]  /*4220*/  HFMA2 R64, R52, R15, R64 ;  /* 0x0000000f34407231 */ /* 0x000fe40000000040 */
[----:B------:R-:W-:Y:S02]  /*4230*/  HFMA2 R73, R65, R76, R73 ;  /* 0x0000004c41497231 */ /* 0x000fe40000000049 */
[----:B------:R-:W-:Y:S02]  /*4240*/  HFMA2 R65, R32, R12, RZ ;  /* 0x0000000c20417231 */ /* 0x000fe400000000ff */
[----:B------:R-:W-:-:S02]  /*4250*/  HFMA2 R11, R64, R79, R11 ;  /* 0x0000004f400b7231 */ /* 0x000fc4000000000b */
[----:B------:R-:W-:Y:S02]  /*4260*/  HFMA2 R63, R51, R19, R63 ;  /* 0x00000013333f7231 */ /* 0x000fe4000000003f */
[----:B------:R-:W0:Y:S01]  /*4270*/  LDS.128 R16, [UR5+0x630] ;  /* 0x00063005ff107984 */ /* 0x000e220008000c00 */
[----:B------:R-:W-:Y:S01]  /*4280*/  UIADD3 UR5, UPT, UPT, UR5, 0x40, URZ ;  /* 0x0000004005057890 */ /* 0x000fe2000fffe0ff */
[----:B------:R-:W-:Y:S02]  /*4290*/  HFMA2 R65, R35, R13, R65 ;  /* 0x0000000d23417231 */ /* 0x000fe40000000041 */
[----:B------:R-:W-:Y:S02]  /*42a0*/  HFMA2 R43, R63, R78, R43 ;  /* 0x0000004e3f2b7231 */ /* 0x000fe4000000002b */
[-C--:B------:R-:W-:Y:S02]  /*42b0*/  HFMA2 R63, R39, R12.reuse, RZ ;  /* 0x0000000c273f7231 */ /* 0x080fe400000000ff */
[----:B------:R-:W-:-:S02]  /*42c0*/  HFMA2 R12, R38, R12, RZ.H0_H0 ;  /* 0x0000000c260c7231 */ /* 0x000fc400000400ff */
[-C--:B------:R-:W-:Y:S02]  /*42d0*/  HFMA2 R65, R48, R14.reuse, R65 ;  /* 0x0000000e30417231 */ /* 0x080fe40000000041 */
[-C--:B------:R-:W-:Y:S02]  /*42e0*/  HFMA2 R12, R34, R13.reuse, R12 ;  /* 0x0000000d220c7231 */ /* 0x080fe4000000000c */
[----:B------:R-:W-:Y:S02]  /*42f0*/  HFMA2 R63, R37, R13, R63 ;  /* 0x0000000d253f7231 */ /* 0x000fe4000000003f */
[----:B------:R-:W-:Y:S02]  /*4300*/  HFMA2 R65, R53, R15, R65 ;  /* 0x0000000f35417231 */ /* 0x000fe40000000041 */
[-C--:B------:R-:W-:Y:S02]  /*4310*/  HFMA2 R63, R50, R14.reuse, R63 ;  /* 0x0000000e323f7231 */ /* 0x080fe4000000003f */
[----:B------:R-:W-:-:S02]  /*4320*/  HFMA2 R14, R47, R14, R12 ;  /* 0x0000000e2f0e7231 */ /* 0x000fc4000000000c */
[----:B------:R-:W-:Y:S02]  /*4330*/  HFMA2 R66, R65, R76, R25 ;  /* 0x0000004c41427231 */ /* 0x000fe40000000019 */
[-C--:B------:R-:W-:Y:S02]  /*4340*/  HFMA2 R13, R54, R15.reuse, R14 ;  /* 0x0000000f360d7231 */ /* 0x080fe4000000000e */
[-C--:B-1----:R-:W-:Y:S02]  /*4350*/  HFMA2 R14, R32, R20.reuse, RZ ;  /* 0x00000014200e7231 */ /* 0x082fe400000000ff */
[----:B------:R-:W-:Y:S02]  /*4360*/  HFMA2 R12, R51, R15, R63 ;  /* 0x0000000f330c7231 */ /* 0x000fe4000000003f */
[----:B------:R-:W-:Y:S02]  /*4370*/  HFMA2 R65, R13, R77, R26 ;  /* 0x0000004d0d417231 */ /* 0x000fe4000000001a */
[----:B------:R-:W-:-:S04]  /*4380*/  HFMA2 R13, R33, R20, RZ.H0_H0 ;  /* 0x00000014210d7231 */ /* 0x000fc800000400ff */
[-C--:B------:R-:W-:Y:S02]  /*4390*/  HFMA2 R13, R36, R21.reuse, R13 ;  /* 0x00000015240d7231 */ /* 0x080fe4000000000d */
[----:B------:R-:W-:Y:S02]  /*43a0*/  HFMA2 R67, R12, R78, R24 ;  /* 0x0000004e0c437231 */ /* 0x000fe40000000018 */
[----:B0-----:R-:W-:Y:S02]  /*43b0*/  HFMA2 R33, R33, R16, RZ.H0_H0 ;  /* 0x0000001021217231 */ /* 0x001fe400000400ff */
[-C--:B------:R-:W-:Y:S02]  /*43c0*/  HFMA2 R12, R39, R20.reuse, RZ ;  /* 0x00000014270c7231 */ /* 0x080fe400000000ff */
[----:B------:R-:W-:Y:S02]  /*43d0*/  HFMA2 R20, R38, R20, RZ.H0_H0 ;  /* 0x0000001426147231 */ /* 0x000fe400000400ff */
[----:B------:R-:W-:-:S02]  /*43e0*/  HFMA2 R24, R35, R21, R14 ;  /* 0x0000001523187231 */ /* 0x000fc4000000000e */
[----:B------:R-:W-:Y:S02]  /*43f0*/  HFMA2 R26, R49, R22, R13 ;  /* 0x00000016311a7231 */ /* 0x000fe4000000000d */
[-C--:B------:R-:W-:Y:S02]  /*4400*/  HFMA2 R39, R39, R16.reuse, RZ ;  /* 0x0000001027277231 */ /* 0x080fe400000000ff */
[-C--:B------:R-:W-:Y:S02]  /*4410*/  HFMA2 R20, R34, R21.reuse, R20 ;  /* 0x0000001522147231 */ /* 0x080fe40000000014 */
[-C--:B------:R-:W-:Y:S02]  /*4420*/  HFMA2 R32, R32, R16.reuse, RZ ;  /* 0x0000001020207231 */ /* 0x080fe400000000ff */
[----:B------:R-:W-:Y:S02]  /*4430*/  HFMA2 R16, R38, R16, RZ.H0_H0 ;  /* 0x0000001026107231 */ /* 0x000fe400000400ff */
[----:B------:R-:W-:-:S02]  /*4440*/  HFMA2 R25, R37, R21, R12 ;  /* 0x0000001525197231 */ /* 0x000fc4000000000c */
[-C--:B------:R-:W-:Y:S02]  /*4450*/  HFMA2 R33, R36, R17.reuse, R33 ;  /* 0x0000001124217231 */ /* 0x080fe40000000021 */
[-C--:B------:R-:W-:Y:S02]  /*4460*/  HFMA2 R24, R48, R22.reuse, R24 ;  /* 0x0000001630187231 */ /* 0x080fe40000000018 */
[----:B------:R-:W-:Y:S02]  /*4470*/  HFMA2 R16, R34, R17, R16 ;  /* 0x0000001122107231 */ /* 0x000fe40000000010 */
        /* <DEDUP_REMOVED lines=16> */
[----:B------:R-:W-:Y:S02]  /*4580*/  HFMA2 R25, R37, R17, R39 ;  /* 0x0000001125197231 */ /* 0x000fe40000000027 */
[-C--:B------:R-:W-:Y:S02]  /*4590*/  HFMA2 R15, R53, R19.reuse, R24 ;  /* 0x00000013350f7231 */ /* 0x080fe40000000018 */
[----:B------:R-:W-:-:S04]  /*45a0*/  HFMA2 R27, R54, R19, R27 ;  /* 0x00000013361b7231 */ /* 0x000fc8000000001b */
[----:B------:R-:W-:Y:S02]  /*45b0*/  HFMA2 R89, R27, R77, R31 ;  /* 0x0000004d1b597231 */ /* 0x000fe4000000001f */
[----:B------:R-:W-:Y:S02]  /*45c0*/  HFMA2 R25, R50, R18, R25 ;  /* 0x0000001232197231 */ /* 0x000fe40000000019 */
[----:B------:R-:W-:Y:S02]  /*45d0*/  HFMA2 R90, R15, R76, R30 ;  /* 0x0000004c0f5a7231 */ /* 0x000fe4000000001e */
[----:B------:R-:W-:-:S04]  /*45e0*/  HFMA2 R39, R51, R19, R25 ;  /* 0x0000001333277231 */ /* 0x000fc80000000019 */
[----:B------:R-:W-:Y:S01]  /*45f0*/  HFMA2 R92, R39, R78, R41 ;  /* 0x0000004e275c7231 */ /* 0x000fe20000000029 */
[----:B------:R-:W-:Y:S06]  /*4600*/  @!P0 BRA `(.L_x_795) ;  /* 0xffffffc800948947 */ /* 0x000fec000383ffff */
.L_x_793:
[----:B------:R-:W0:Y:S01]  /*4610*/  LDC.64 R2, c[0x0][0x3a0] ;  /* 0x0000e800ff027b82 */ /* 0x000e220000000a00 */
[----:B------:R-:W-:Y:S02]  /*4620*/  HADD2 R55, R55.H0_H0, R55.H1_H1 ;  /* 0x3000003737377230 */ /* 0x000fe40000000800 */
[----:B------:R-:W-:Y:S02]  /*4630*/  IMAD R85, R0, UR4, R85 ;  /* 0x0000000400557c24 */ /* 0x000fe4000f8e0255 */
[----:B------:R-:W-:-:S05]  /*4640*/  HADD2 R56, R56.H0_H0, R56.H1_H1 ;  /* 0x3000003838387230 */ /* 0x000fca0000000800 */
[----:B------:R-:W-:-:S05]  /*4650*/  PRMT R55, R55, 0x5410, R56 ;  /* 0x0000541037377816 */ /* 0x000fca0000000038 */
[----:B------:R-:W-:Y:S02]  /*4660*/  HMUL2 R55, R55, RZ.H0_H0 ;  /* 0x200000ff37377232 */ /* 0x000fe40000000000 */
[----:B0-----:R-:W-:-:S05]  /*4670*/  IMAD.WIDE R2, R85, 0x2, R2 ;  /* 0x0000000255027825 */ /* 0x001fca00078e0202 */
        /* <DEDUP_REMOVED lines=11> */
.L_x_799:
[----:B------:R-:W0:Y:S02]  /*4730*/  LDS R4, [R6] ;  /* 0x0000000006047984 */ /* 0x000e240000000800 */
[----:B0-----:R-:W-:-:S05]  /*4740*/  HADD2 R5, R4, R55 ;  /* 0x0000003704057230 */ /* 0x001fca0000000000 */
[----:B------:R-:W0:Y:S02]  /*4750*/  ATOMS.CAST.SPIN P0, [R6], R4, R5 ;  /* 0x000000040600758d */ /* 0x000e240001800005 */
[----:B0-----:R-:W-:Y:S05]  /*4760*/  @!P0 BRA `(.L_x_799) ;  /* 0xfffffffc00f08947 */ /* 0x001fea000383ffff */
[----:B------:R-:W-:Y:S05]  /*4770*/  BRA `(.L_x_797) ;  /* 0x00000000000c7947 */ /* 0x000fea0003800000 */
.L_x_798:
[----:B------:R-:W2:Y:S02]  /*4780*/  LD.E R4, desc[UR8][R2.64] ;  /* 0x0000000802047980 */ /* 0x000ea4000c101900 */
[----:B--2---:R-:W-:-:S05]  /*4790*/  IADD3 R5, PT, PT, R55, R4, RZ ;  /* 0x0000000437057210 */ /* 0x004fca0007ffe0ff */
[----:B------:R0:W-:Y:S02]  /*47a0*/  ST.E desc[UR8][R2.64], R5 ;  /* 0x0000000502007985 */ /* 0x0001e4000c101908 */
.L_x_797:
[----:B------:R-:W-:Y:S05]  /*47b0*/  BSYNC.RECONVERGENT B0 ;  /* 0x0000000000007941 */ /* 0x000fea0003800200 */
.L_x_796:
[----:B------:R1:W-:Y:S01]  /*47c0*/  ATOM.E.ADD.F16x2.RN.STRONG.GPU P0, RZ, desc[UR8][R2.64+0x4], R57 ;  /* 0x8000043902ff79a2 */ /* 0x0003e2000c10e108 */
[----:B------:R-:W-:Y:S04]  /*47d0*/  BSSY.RECONVERGENT B0, `(.L_x_800) ;  /* 0x000000e000007945 */ /* 0x000fe80003800200 */
[----:B-1----:R-:W-:Y:S05]  /*47e0*/  @P0 BRA `(.L_x_801) ;  /* 0x0000000000300947 */ /* 0x002fea0003800000 */
[----:B------:R-:W1:Y:S02]  /*47f0*/  QSPC.E.S P0, RZ, [R2+0x4] ;  /* 0x0000040002ff73aa */ /* 0x000e640000000500 */
[----:B-1----:R-:W-:Y:S05]  /*4800*/  @!P0 BRA `(.L_x_802) ;  /* 0x00000000001c8947 */ /* 0x002fea0003800000 */
[----:B------:R-:W-:-:S04]  /*4810*/  MOV R4, R2 ;  /* 0x0000000200047202 */ /* 0x000fc80000000f00 */
[----:B------:R-:W-:-:S07]  /*4820*/  MOV R6, R4 ;  /* 0x0000000400067202 */ /* 0x000fce0000000f00 */
.L_x_803:
[----:B------:R-:W0:Y:S02]  /*4830*/  LDS R4, [R6+0x4] ;  /* 0x0000040006047984 */ /* 0x000e240000000800 */
[----:B0-----:R-:W-:-:S05]  /*4840*/  HFMA2 R5, R4, 1, 1, R57 ;  /* 0x3c003c0004057831 */ /* 0x001fca0000000039 */
[----:B------:R-:W0:Y:S02]  /*4850*/  ATOMS.CAST.SPIN P0, [R6+0x4], R4, R5 ;  /* 0x000004040600758d */ /* 0x000e240001800005 */
[----:B0-----:R-:W-:Y:S05]  /*4860*/  @!P0 BRA `(.L_x_803) ;  /* 0xfffffffc00f08947 */ /* 0x001fea000383ffff */
[----:B------:R-:W-:Y:S05]  /*4870*/  BRA `(.L_x_801) ;  /* 0x00000000000c7947 */ /* 0x000fea0003800000 */
.L_x_802:
[----:B------:R-:W0:Y:S02]  /*4880*/  LD.E R4, desc[UR8][R2.64+0x4] ;  /* 0x0000040802047980 */ /* 0x000e24000c101900 */
[----:B0-----:R-:W-:-:S05]  /*4890*/  IADD3 R5, PT, PT, R57, R4, RZ ;  /* 0x0000000439057210 */ /* 0x001fca0007ffe0ff */
[----:B------:R1:W-:Y:S02]  /*48a0*/  ST.E desc[UR8][R2.64+0x4], R5 ;  /* 0x0000040502007985 */ /* 0x0003e4000c101908 */
.L_x_801:
[----:B------:R-:W-:Y:S05]  /*48b0*/  BSYNC.RECONVERGENT B0 ;  /* 0x0000000000007941 */ /* 0x000fea0003800200 */
.L_x_800:
        /* <DEDUP_REMOVED lines=16> */
.L_x_807:
[----:B------:R-:W0:Y:S02]  /*49c0*/  LDS R2, [R6] ;  /* 0x0000000006027984 */ /* 0x000e240000000800 */
[----:B0-----:R-:W-:-:S05]  /*49d0*/  HADD2 R3, R2, R59 ;  /* 0x0000003b02037230 */ /* 0x001fca0000000000 */
[----:B------:R-:W0:Y:S02]  /*49e0*/  ATOMS.CAST.SPIN P0, [R6], R2, R3 ;  /* 0x000000020600758d */ /* 0x000e240001800003 */
[----:B0-----:R-:W-:Y:S05]  /*49f0*/  @!P0 BRA `(.L_x_807) ;  /* 0xfffffffc00f08947 */ /* 0x001fea000383ffff */
[----:B------:R-:W-:Y:S05]  /*4a00*/  BRA `(.L_x_805) ;  /* 0x00000000000c7947 */ /* 0x000fea0003800000 */
.L_x_806:
[----:B------:R-:W2:Y:S02]  /*4a10*/  LD.E R2, desc[UR8][R4.64] ;  /* 0x0000000804027980 */ /* 0x000ea4000c101900 */
[----:B--2---:R-:W-:-:S05]  /*4a20*/  IADD3 R3, PT, PT, R59, R2, RZ ;  /* 0x000000023b037210 */ /* 0x004fca0007ffe0ff */
[----:B------:R0:W-:Y:S02]  /*4a30*/  ST.E desc[UR8][R4.64], R3 ;  /* 0x0000000304007985 */ /* 0x0001e4000c101908 */
.L_x_805:
[----:B------:R-:W-:Y:S05]  /*4a40*/  BSYNC.RECONVERGENT B0 ;  /* 0x0000000000007941 */ /* 0x000fea0003800200 */
.L_x_804:
[----:B------:R1:W-:Y:S01]  /*4a50*/  ATOM.E.ADD.F16x2.RN.STRONG.GPU P0, RZ, desc[UR8][R4.64+0x4], R61 ;  /* 0x8000043d04ff79a2 */ /* 0x0003e2000c10e108 */
[----:B------:R-:W-:Y:S04]  /*4a60*/  BSSY.RECONVERGENT B0, `(.L_x_808) ;  /* 0x000000e000007945 */ /* 0x000fe80003800200 */
[----:B-1----:R-:W-:Y:S05]  /*4a70*/  @P0 BRA `(.L_x_809) ;  /* 0x0000000000300947 */ /* 0x002fea0003800000 */
[----:B------:R-:W1:Y:S02]  /*4a80*/  QSPC.E.S P0, RZ, [R4+0x4] ;  /* 0x0000040004ff73aa */ /* 0x000e640000000500 */
[----:B-1----:R-:W-:Y:S05]  /*4a90*/  @!P0 BRA `(.L_x_810) ;  /* 0x00000000001c8947 */ /* 0x002fea0003800000 */
[----:B------:R-:W-:-:S04]  /*4aa0*/  MOV R2, R4 ;  /* 0x0000000400027202 */ /* 0x000fc80000000f00 */
[----:B------:R-:W-:-:S07]  /*4ab0*/  MOV R6, R2 ;  /* 0x0000000200067202 */ /* 0x000fce0000000f00 */
.L_x_811:
[----:B------:R-:W0:Y:S02]  /*4ac0*/  LDS R2, [R6+0x4] ;  /* 0x0000040006027984 */ /* 0x000e240000000800 */
[----:B0-----:R-:W-:-:S05]  /*4ad0*/  HFMA2 R3, R2, 1, 1, R61 ;  /* 0x3c003c0002037831 */ /* 0x001fca000000003d */
[----:B------:R-:W0:Y:S02]  /*4ae0*/  ATOMS.CAST.SPIN P0, [R6+0x4], R2, R3 ;  /* 0x000004020600758d */ /* 0x000e240001800003 */
[----:B0-----:R-:W-:Y:S05]  /*4af0*/  @!P0 BRA `(.L_x_811) ;  /* 0xfffffffc00f08947 */ /* 0x001fea000383ffff */
[----:B------:R-:W-:Y:S05]  /*4b00*/  BRA `(.L_x_809) ;  /* 0x00000000000c7947 */ /* 0x000fea0003800000 */
.L_x_810:
[----:B------:R-:W0:Y:S02]  /*4b10*/  LD.E R2, desc[UR8][R4.64+0x4] ;  /* 0x0000040804027980 */ /* 0x000e24000c101900 */
[----:B0-----:R-:W-:-:S05]  /*4b20*/  IADD3 R3, PT, PT, R61, R2, RZ ;  /* 0x000000023d037210 */ /* 0x001fca0007ffe0ff */
[----:B------:R1:W-:Y:S02]  /*4b30*/  ST.E desc[UR8][R4.64+0x4], R3 ;  /* 0x0000040304007985 */ /* 0x0003e4000c101908 */
.L_x_809:
[----:B------:R-:W-:Y:S05]  /*4b40*/  BSYNC.RECONVERGENT B0 ;  /* 0x0000000000007941 */ /* 0x000fea0003800200 */
.L_x_808:
        /* <DEDUP_REMOVED lines=16> */
.L_x_815:
[----:B------:R-:W0:Y:S02]  /*4c50*/  LDS R2, [R6] ;  /* 0x0000000006027984 */ /* 0x000e240000000800 */
[----:B0-----:R-:W-:-:S05]  /*4c60*/  HADD2 R3, R2, R7 ;  /* 0x0000000702037230 */ /* 0x001fca0000000000 */
[----:B------:R-:W0:Y:S02]  /*4c70*/  ATOMS.CAST.SPIN P0, [R6], R2, R3 ;  /* 0x000000020600758d */ /* 0x000e240001800003 */
[----:B0-----:R-:W-:Y:S05]  /*4c80*/  @!P0 BRA `(.L_x_815) ;  /* 0xfffffffc00f08947 */ /* 0x001fea000383ffff */
[----:B------:R-:W-:Y:S05]  /*4c90*/  BRA `(.L_x_813) ;  /* 0x00000000000c7947 */ /* 0x000fea0003800000 */
.L_x_814:
[----:B------:R-:W2:Y:S02]  /*4ca0*/  LD.E R2, desc[UR8][R4.64] ;  /* 0x0000000804027980 */ /* 0x000ea4000c101900 */
[----:B--2---:R-:W-:-:S05]  /*4cb0*/  IADD3 R3, PT, PT, R7, R2, RZ ;  /* 0x0000000207037210 */ /* 0x004fca0007ffe0ff */
[----:B------:R0:W-:Y:S02]  /*4cc0*/  ST.E desc[UR8][R4.64], R3 ;  /* 0x0000000304007985 */ /* 0x0001e4000c101908 */
.L_x_813:
[----:B------:R-:W-:Y:S05]  /*4cd0*/  BSYNC.RECONVERGENT B0 ;  /* 0x0000000000007941 */ /* 0x000fea0003800200 */
.L_x_812:
[----:B------:R1:W-:Y:S01]  /*4ce0*/  ATOM.E.ADD.F16x2.RN.STRONG.GPU P0, RZ, desc[UR8][R4.64+0x4], R9 ;  /* 0x8000040904ff79a2 */ /* 0x0003e2000c10e108 */
[----:B------:R-:W-:Y:S04]  /*4cf0*/  BSSY.RECONVERGENT B0, `(.L_x_816) ;  /* 0x000000e000007945 */ /* 0x000fe80003800200 */
[----:B-1----:R-:W-:Y:S05]  /*4d00*/  @P0 BRA `(.L_x_817) ;  /* 0x0000000000300947 */ /* 0x002fea0003800000 */
[----:B------:R-:W1:Y:S02]  /*4d10*/  QSPC.E.S P0, RZ, [R4+0x4] ;  /* 0x0000040004ff73aa */ /* 0x000e640000000500 */
[----:B-1----:R-:W-:Y:S05]  /*4d20*/  @!P0 BRA `(.L_x_818) ;  /* 0x00000000001c8947 */ /* 0x002fea0003800000 */
[----:B------:R-:W-:-:S04]  /*4d30*/  MOV R2, R4 ;  /* 0x0000000400027202 */ /* 0x000fc80000000f00 */
[----:B------:R-:W-:-:S07]  /*4d40*/  MOV R6, R2 ;  /* 0x0000000200067202 */ /* 0x000fce0000000f00 */
.L_x_819:
[----:B------:R-:W0:Y:S02]  /*4d50*/  LDS R2, [R6+0x4] ;  /* 0x0000040006027984 */ /* 0x000e240000000800 */
[----:B0-----:R-:W-:-:S05]  /*4d60*/  HFMA2 R3, R2, 1, 1, R9 ;  /* 0x3c003c0002037831 */ /* 0x001fca0000000009 */
[----:B------:R-:W0:Y:S02]  /*4d70*/  ATOMS.CAST.SPIN P0, [R6+0x4], R2, R3 ;  /* 0x000004020600758d */ /* 0x000e240001800003 */
[----:B0-----:R-:W-:Y:S05]  /*4d80*/  @!P0 BRA `(.L_x_819) ;  /* 0xfffffffc00f08947 */ /* 0x001fea000383ffff */
[----:B------:R-:W-:Y:S05]  /*4d90*/  BRA `(.L_x_817) ;  /* 0x00000000000c7947 */ /* 0x000fea0003800000 */
.L_x_818:
[----:B------:R-:W0:Y:S02]  /*4da0*/  LD.E R2, desc[UR8][R4.64+0x4] ;  /* 0x0000040804027980 */ /* 0x000e24000c101900 */
[----:B0-----:R-:W-:-:S05]  /*4db0*/  IADD3 R3, PT, PT, R9, R2, RZ ;  /* 0x0000000209037210 */ /* 0x001fca0007ffe0ff */
[----:B------:R1:W-:Y:S02]  /*4dc0*/  ST.E desc[UR8][R4.64+0x4], R3 ;  /* 0x0000040304007985 */ /* 0x0003e4000c101908 */
.L_x_817:
[----:B------:R-:W-:Y:S05]  /*4dd0*/  BSYNC.RECONVERGENT B0 ;  /* 0x0000000000007941 */ /* 0x000fea0003800200 */
.L_x_816:
        /* <DEDUP_REMOVED lines=16> */
.L_x_823:
[----:B------:R-:W0:Y:S02]  /*4ee0*/  LDS R2, [R6] ;  /* 0x0000000006027984 */ /* 0x000e240000000800 */
[----:B0-----:R-:W-:-:S05]  /*4ef0*/  HADD2 R3, R2, R43 ;  /* 0x0000002b02037230 */ /* 0x001fca0000000000 */
[----:B------:R-:W0:Y:S02]  /*4f00*/  ATOMS.CAST.SPIN P0, [R6], R2, R3 ;  /* 0x000000020600758d */ /* 0x000e240001800003 */
[----:B0-----:R-:W-:Y:S05]  /*4f10*/  @!P0 BRA `(.L_x_823) ;  /* 0xfffffffc00f08947 */ /* 0x001fea000383ffff */
[----:B------:R-:W-:Y:S05]  /*4f20*/  BRA `(.L_x_821) ;  /* 0x00000000000c7947 */ /* 0x000fea0003800000 */
.L_x_822:
[----:B------:R-:W2:Y:S02]  /*4f30*/  LD.E R2, desc[UR8][R4.64] ;  /* 0x0000000804027980 */ /* 0x000ea4000c101900 */
[----:B--2---:R-:W-:-:S05]  /*4f40*/  IADD3 R3, PT, PT, R43, R2, RZ ;  /* 0x000000022b037210 */ /* 0x004fca0007ffe0ff */
[----:B------:R0:W-:Y:S02]  /*4f50*/  ST.E desc[UR8][R4.64], R3 ;  /* 0x0000000304007985 */ /* 0x0001e4000c101908 */
.L_x_821:
[----:B------:R-:W-:Y:S05]  /*4f60*/  BSYNC.RECONVERGENT B0 ;  /* 0x0000000000007941 */ /* 0x000fea0003800200 */
.L_x_820:
[----:B------:R1:W-:Y:S01]  /*4f70*/  ATOM.E.ADD.F16x2.RN.STRONG.GPU P0, RZ, desc[UR8][R4.64+0x4], R73 ;  /* 0x8000044904ff79a2 */ /* 0x0003e2000c10e108 */
[----:B------:R-:W-:Y:S04]  /*4f80*/  BSSY.RECONVERGENT B0, `(.L_x_824) ;  /* 0x000000e000007945 */ /* 0x000fe80003800200 */
[----:B-1----:R-:W-:Y:S05]  /*4f90*/  @P0 BRA `(.L_x_825) ;  /* 0x0000000000300947 */ /* 0x002fea0003800000 */
[----:B------:R-:W1:Y:S02]  /*4fa0*/  QSPC.E.S P0, RZ, [R4+0x4] ;  /* 0x0000040004ff73aa */ /* 0x000e640000000500 */
[----:B-1----:R-:W-:Y:S05]  /*4fb0*/  @!P0 BRA `(.L_x_826) ;  /* 0x00000000001c8947 */ /* 0x002fea0003800000 */
[----:B------:R-:W-:-:S04]  /*4fc0*/  MOV R2, R4 ;  /* 0x0000000400027202 */ /* 0x000fc80000000f00 */
[----:B------:R-:W-:-:S07]  /*4fd0*/  MOV R6, R2 ;  /* 0x0000000200067202 */ /* 0x000fce0000000f00 */
.L_x_827:
[----:B------:R-:W0:Y:S02]  /*4fe0*/  LDS R2, [R6+0x4] ;  /* 0x0000040006027984 */ /* 0x000e240000000800 */
[----:B0-----:R-:W-:-:S05]  /*4ff0*/  HFMA2 R3, R2, 1, 1, R73 ;  /* 0x3c003c0002037831 */ /* 0x001fca0000000049 */
[----:B------:R-:W0:Y:S02]  /*5000*/  ATOMS.CAST.SPIN P0, [R6+0x4], R2, R3 ;  /* 0x000004020600758d */ /* 0x000e240001800003 */
[----:B0-----:R-:W-:Y:S05]  /*5010*/  @!P0 BRA `(.L_x_827) ;  /* 0xfffffffc00f08947 */ /* 0x001fea000383ffff */
[----:B------:R-:W-:Y:S05]  /*5020*/  BRA `(.L_x_825) ;  /* 0x00000000000c7947 */ /* 0x000fea0003800000 */
.L_x_826:
[----:B------:R-:W0:Y:S02]  /*5030*/  LD.E R2, desc[UR8][R4.64+0x4] ;  /* 0x0000040804027980 */ /* 0x000e24000c101900 */
[----:B0-----:R-:W-:-:S05]  /*5040*/  IADD3 R3, PT, PT, R73, R2, RZ ;  /* 0x0000000249037210 */ /* 0x001fca0007ffe0ff */
[----:B------:R1:W-:Y:S02]  /*5050*/  ST.E desc[UR8][R4.64+0x4], R3 ;  /* 0x0000040304007985 */ /* 0x0003e4000c101908 */
.L_x_825:
[----:B------:R-:W-:Y:S05]  /*5060*/  BSYNC.RECONVERGENT B0 ;  /* 0x0000000000007941 */ /* 0x000fea0003800200 */
.L_x_824:
[----:B------:R-:W-:Y:S01]  /*5070*/  HADD2 R67, R67.H0_H0, R67.H1_H1 ;  /* 0x3000004343437230 */ /* 0x000fe20000000800 */
[----:B------:R-:W-:Y:S01]  /*5080*/  MOV R6, R0 ;  /* 0x0000000000067202 */ /* 0x000fe20000000f00 */
[----:B------:R-:W-:Y:S02]  /*5090*/  HADD2 R11, R11.H0_H0, R11.H1_H1 ;  /* 0x3000000b0b0b7230 */ /* 0x000fe40000000800 */
[----:B01----:R-:W-:-:S03]  /*50a0*/  IMAD.WIDE R4, R0, 0x2, R4 ;  /* 0x0000000200047825 */ /* 0x003fc600078e0204 */
        /* <DEDUP_REMOVED lines=8> */
[----:B0-----:R-:W-:Y:S06]  /*5130*/  @P0 BRA `(.L_x_829) ;  /* 0x0000000000300947 */ /* 0x001fec0003800000 */
[----:B------:R-:W0:Y:S02]  /*5140*/  QSPC.E.S P0, RZ, [R4] ;  /* 0x0000000004ff73aa */ /* 0x000e240000000500 */
[----:B0-----:R-:W-:Y:S05]  /*5150*/  @!P0 BRA `(.L_x_830) ;  /* 0x00000000001c8947 */ /* 0x001fea0003800000 */
[----:B------:R-:W-:-:S04]  /*5160*/  MOV R2, R4 ;  /* 0x0000000400027202 */ /* 0x000fc80000000f00 */
[----:B------:R-:W-:-:S07]  /*5170*/  MOV R8, R2 ;  /* 0x0000000200087202 */ /* 0x000fce0000000f00 */
.L_x_831:
[----:B------:R-:W0:Y:S02]  /*5180*/  LDS R2, [R8] ;  /* 0x0000000008027984 */ /* 0x000e240000000800 */
[----:B0-----:R-:W-:-:S05]  /*5190*/  HADD2 R3, R2, R67 ;  /* 0x0000004302037230 */ /* 0x001fca0000000000 */
[----:B------:R-:W0:Y:S02]  /*51a0*/  ATOMS.CAST.SPIN P0, [R8], R2, R3 ;  /* 0x000000020800758d */ /* 0x000e240001800003 */
[----:B0-----:R-:W-:Y:S05]  /*51b0*/  @!P0 BRA `(.L_x_831) ;  /* 0xfffffffc00f08947 */ /* 0x001fea000383ffff */
[----:B------:R-:W-:Y:S05]  /*51c0*/  BRA `(.L_x_829) ;  /* 0x00000000000c7947 */ /* 0x000fea0003800000 */
.L_x_830:
[----:B------:R-:W2:Y:S02]  /*51d0*/  LD.E R2, desc[UR8][R4.64] ;  /* 0x0000000804027980 */ /* 0x000ea4000c101900 */
[----:B--2---:R-:W-:-:S05]  /*51e0*/  IADD3 R3, PT, PT, R67, R2, RZ ;  /* 0x0000000243037210 */ /* 0x004fca0007ffe0ff */
[----:B------:R0:W-:Y:S02]  /*51f0*/  ST.E desc[UR8][R4.64], R3 ;  /* 0x0000000304007985 */ /* 0x0001e4000c101908 */
.L_x_829:
[----:B------:R-:W-:Y:S05]  /*5200*/  BSYNC.RECONVERGENT B0 ;  /* 0x0000000000007941 */ /* 0x000fea0003800200 */
.L_x_828:
[----:B------:R1:W-:Y:S01]  /*5210*/  ATOM.E.ADD.F16x2.RN.STRONG.GPU P0, RZ, desc[UR8][R4.64+0x4], R7 ;  /* 0x8000040704ff79a2 */ /* 0x0003e2000c10e108 */
[----:B------:R-:W-:Y:S04]  /*5220*/  BSSY.RECONVERGENT B0, `(.L_x_832) ;  /* 0x000000e000007945 */ /* 0x000fe80003800200 */
[----:B-1----:R-:W-:Y:S05]  /*5230*/  @P0 BRA `(.L_x_833) ;  /* 0x0000000000300947 */ /* 0x002fea0003800000 */
[----:B------:R-:W1:Y:S02]  /*5240*/  QSPC.E.S P0, RZ, [R4+0x4] ;  /* 0x0000040004ff73aa */ /* 0x000e640000000500 */
[----:B-1----:R-:W-:Y:S05]  /*5250*/  @!P0 BRA `(.L_x_834) ;  /* 0x00000000001c8947 */ /* 0x002fea0003800000 */
[----:B------:R-:W-:-:S04]  /*5260*/  MOV R2, R4 ;  /* 0x0000000400027202 */ /* 0x000fc80000000f00 */
[----:B------:R-:W-:-:S07]  /*5270*/  MOV R8, R2 ;  /* 0x0000000200087202 */ /* 0x000fce0000000f00 */
.L_x_835:
[----:B------:R-:W0:Y:S02]  /*5280*/  LDS R2, [R8+0x4] ;  /* 0x0000040008027984 */ /* 0x000e240000000800 */
[----:B0-----:R-:W-:-:S05]  /*5290*/  HFMA2 R3, R2, 1, 1, R7 ;  /* 0x3c003c0002037831 */ /* 0x001fca0000000007 */
[----:B------:R-:W0:Y:S02]  /*52a0*/  ATOMS.CAST.SPIN P0, [R8+0x4], R2, R3 ;  /* 0x000004020800758d */ /* 0x000e240001800003 */
[----:B0-----:R-:W-:Y:S05]  /*52b0*/  @!P0 BRA `(.L_x_835) ;  /* 0xfffffffc00f08947 */ /* 0x001fea000383ffff */
[----:B------:R-:W-:Y:S05]  /*52c0*/  BRA `(.L_x_833) ;  /* 0x00000000000c7947 */ /* 0x000fea0003800000 */
.L_x_834:
[----:B------:R-:W0:Y:S02]  /*52d0*/  LD.E R2, desc[UR8][R4.64+0x4] ;  /* 0x0000040804027980 */ /* 0x000e24000c101900 */
[----:B0-----:R-:W-:-:S05]  /*52e0*/  IADD3 R3, PT, PT, R7, R2, RZ ;  /* 0x0000000207037210 */ /* 0x001fca0007ffe0ff */
[----:B------:R1:W-:Y:S02]  /*52f0*/  ST.E desc[UR8][R4.64+0x4], R3 ;  /* 0x0000040304007985 */ /* 0x0003e4000c101908 */
.L_x_833:
[----:B------:R-:W-:Y:S05]  /*5300*/  BSYNC.RECONVERGENT B0 ;  /* 0x0000000000007941 */ /* 0x000fea0003800200 */
.L_x_832:
[----:B------:R-:W-:Y:S02]  /*5310*/  HADD2 R70, R70.H0_H0, R70.H1_H1 ;  /* 0x3000004646467230 */ /* 0x000fe40000000800 */
[----:B01----:R-:W-:-:S04]  /*5320*/  IMAD.WIDE R4, R0, 0x2, R4 ;  /* 0x0000000200047825 */ /* 0x003fc800078e0204 */
        /* <DEDUP_REMOVED lines=14> */
.L_x_839:
[----:B------:R-:W0:Y:S02]  /*5410*/  LDS R2, [R8] ;  /* 0x0000000008027984 */ /* 0x000e240000000800 */
[----:B0-----:R-:W-:-:S05]  /*5420*/  HADD2 R3, R2, R7 ;  /* 0x0000000702037230 */ /* 0x001fca0000000000 */
[----:B------:R-:W0:Y:S02]  /*5430*/  ATOMS.CAST.SPIN P0, [R8], R2, R3 ;  /* 0x000000020800758d */ /* 0x000e240001800003 */
[----:B0-----:R-:W-:Y:S05]  /*5440*/  @!P0 BRA `(.L_x_839) ;  /* 0xfffffffc00f08947 */ /* 0x001fea000383ffff */
[----:B------:R-:W-:Y:S05]  /*5450*/  BRA `(.L_x_837) ;  /* 0x00000000000c7947 */ /* 0x000fea0003800000 */
.L_x_838:
[----:B------:R-:W2:Y:S02]  /*5460*/  LD.E R2, desc[UR8][R4.64] ;  /* 0x0000000804027980 */ /* 0x000ea4000c101900 */
[----:B--2---:R-:W-:-:S05]  /*5470*/  IADD3 R3, PT, PT, R7, R2, RZ ;  /* 0x0000000207037210 */ /* 0x004fca0007ffe0ff */
[----:B------:R0:W-:Y:S02]  /*5480*/  ST.E desc[UR8][R4.64], R3 ;  /* 0x0000000304007985 */ /* 0x0001e4000c101908 */
.L_x_837:
[----:B------:R-:W-:Y:S05]  /*5490*/  BSYNC.RECONVERGENT B0 ;  /* 0x0000000000007941 */ /* 0x000fea0003800200 */
.L_x_836:
[----:B------:R1:W-:Y:S01]  /*54a0*/  ATOM.E.ADD.F16x2.RN.STRONG.GPU P0, RZ, desc[UR8][R4.64+0x4], R69 ;  /* 0x8000044504ff79a2 */ /* 0x0003e2000c10e108 */
[----:B------:R-:W-:Y:S04]  /*54b0*/  BSSY.RECONVERGENT B0, `(.L_x_840) ;  /* 0x000000e000007945 */ /* 0x000fe80003800200 */
[----:B-1----:R-:W-:Y:S05]  /*54c0*/  @P0 BRA `(.L_x_841) ;  /* 0x0000000000300947 */ /* 0x002fea0003800000 */
[----:B------:R-:W1:Y:S02]  /*54d0*/  QSPC.E.S P0, RZ, [R4+0x4] ;  /* 0x0000040004ff73aa */ /* 0x000e640000000500 */
[----:B-1----:R-:W-:Y:S05]  /*54e0*/  @!P0 BRA `(.L_x_842) ;  /* 0x00000000001c8947 */ /* 0x002fea0003800000 */
[----:B------:R-:W-:-:S04]  /*54f0*/  MOV R2, R4 ;  /* 0x0000000400027202 */ /* 0x000fc80000000f00 */
[----:B------:R-:W-:-:S07]  /*5500*/  MOV R7, R2 ;  /* 0x0000000200077202 */ /* 0x000fce0000000f00 */
.L_x_843:
[----:B------:R-:W0:Y:S02]  /*5510*/  LDS R2, [R7+0x4] ;  /* 0x0000040007027984 */ /* 0x000e240000000800 */
[----:B0-----:R-:W-:-:S05]  /*5520*/  HFMA2 R3, R2, 1, 1, R69 ;  /* 0x3c003c0002037831 */ /* 0x001fca0000000045 */
[----:B------:R-:W0:Y:S02]  /*5530*/  ATOMS.CAST.SPIN P0, [R7+0x4], R2, R3 ;  /* 0x000004020700758d */ /* 0x000e240001800003 */
[----:B0-----:R-:W-:Y:S05]  /*5540*/  @!P0 BRA `(.L_x_843) ;  /* 0xfffffffc00f08947 */ /* 0x001fea000383ffff */
[----:B------:R-:W-:Y:S05]  /*5550*/  BRA `(.L_x_841) ;  /* 0x00000000000c7947 */ /* 0x000fea0003800000 */
.L_x_842:
[----:B------:R-:W0:Y:S02]  /*5560*/  LD.E R2, desc[UR8][R4.64+0x4] ;  /* 0x0000040804027980 */ /* 0x000e24000c101900 */
[----:B0-----:R-:W-:-:S05]  /*5570*/  IADD3 R3, PT, PT, R69, R2, RZ ;  /* 0x0000000245037210 */ /* 0x001fca0007ffe0ff */
[----:B------:R1:W-:Y:S02]  /*5580*/  ST.E desc[UR8][R4.64+0x4], R3 ;  /* 0x0000040304007985 */ /* 0x0003e4000c101908 */
.L_x_841:
[----:B------:R-:W-:Y:S05]  /*5590*/  BSYNC.RECONVERGENT B0 ;  /* 0x0000000000007941 */ /* 0x000fea0003800200 */
.L_x_840:
        /* <DEDUP_REMOVED lines=16> */
.L_x_847:
[----:B------:R-:W0:Y:S02]  /*56a0*/  LDS R2, [R0] ;  /* 0x0000000000027984 */ /* 0x000e240000000800 */
[----:B0-----:R-:W-:-:S05]  /*56b0*/  HADD2 R3, R2, R7 ;  /* 0x0000000702037230 */ /* 0x001fca0000000000 */
[----:B------:R-:W0:Y:S02]  /*56c0*/  ATOMS.CAST.SPIN P0, [R0], R2, R3 ;  /* 0x000000020000758d */ /* 0x000e240001800003 */
[----:B0-----:R-:W-:Y:S05]  /*56d0*/  @!P0 BRA `(.L_x_847) ;  /* 0xfffffffc00f08947 */ /* 0x001fea000383ffff */
[----:B------:R-:W-:Y:S05]  /*56e0*/  BRA `(.L_x_845) ;  /* 0x00000000000c7947 */ /* 0x000fea0003800000 */
.L_x_846:
[----:B------:R-:W2:Y:S02]  /*56f0*/  LD.E R0, desc[UR8][R4.64] ;  /* 0x0000000804007980 */ /* 0x000ea4000c101900 */
[----:B--2---:R-:W-:-:S05]  /*5700*/  IADD3 R3, PT, PT, R7, R0, RZ ;  /* 0x0000000007037210 */ /* 0x004fca0007ffe0ff */
[----:B------:R0:W-:Y:S02]  /*5710*/  ST.E desc[UR8][R4.64], R3 ;  /* 0x0000000304007985 */ /* 0x0001e4000c101908 */
.L_x_845:
[----:B------:R-:W-:Y:S05]  /*5720*/  BSYNC.RECONVERGENT B0 ;  /* 0x0000000000007941 */ /* 0x000fea0003800200 */
.L_x_844:
[----:B------:R1:W-:Y:S02]  /*5730*/  ATOM.E.ADD.F16x2.RN.STRONG.GPU P0, RZ, desc[UR8][R4.64+0x4], R9 ;  /* 0x8000040904ff79a2 */ /* 0x0003e4000c10e108 */
[----:B-1----:R-:W-:Y:S05]  /*5740*/  @P0 EXIT ;  /* 0x000000000000094d */ /* 0x002fea0003800000 */
[----:B------:R-:W1:Y:S02]  /*5750*/  QSPC.E.S P0, RZ, [R4+0x4] ;  /* 0x0000040004ff73aa */ /* 0x000e640000000500 */
[----:B-1----:R-:W-:Y:S05]  /*5760*/  @!P0 BRA `(.L_x_848) ;  /* 0x00000000001c8947 */ /* 0x002fea0003800000 */
[----:B------:R-:W-:-:S04]  /*5770*/  MOV R2, R4 ;  /* 0x0000000400027202 */ /* 0x000fc80000000f00 */
[----:B------:R-:W-:-:S07]  /*5780*/  MOV R0, R2 ;  /* 0x0000000200007202 */ /* 0x000fce0000000f00 */
.L_x_849:
[----:B------:R-:W0:Y:S02]  /*5790*/  LDS R2, [R0+0x4] ;  /* 0x0000040000027984 */ /* 0x000e240000000800 */
[----:B0-----:R-:W-:-:S05]  /*57a0*/  HFMA2 R3, R2, 1, 1, R9 ;  /* 0x3c003c0002037831 */ /* 0x001fca0000000009 */
[----:B------:R-:W0:Y:S02]  /*57b0*/  ATOMS.CAST.SPIN P0, [R0+0x4], R2, R3 ;  /* 0x000004020000758d */ /* 0x000e240001800003 */
[----:B0-----:R-:W-:Y:S05]  /*57c0*/  @!P0 BRA `(.L_x_849) ;  /* 0xfffffffc00f08947 */ /* 0x001fea000383ffff */
[----:B------:R-:W-:Y:S05]  /*57d0*/  EXIT ;  /* 0x000000000000794d */ /* 0x000fea0003800000 */
.L_x_848:
[----:B------:R-:W0:Y:S02]  /*57e0*/  LD.E R0, desc[UR8][R4.64+0x4] ;  /* 0x0000040804007980 */ /* 0x000e24000c101900 */
[----:B0-----:R-:W-:-:S05]  /*57f0*/  IADD3 R3, PT, PT, R9, R0, RZ ;  /* 0x0000000009037210 */ /* 0x001fca0007ffe0ff */
[----:B------:R-:W-:Y:S01]  /*5800*/  ST.E desc[UR8][R4.64+0x4], R3 ;  /* 0x0000040304007985 */ /* 0x000fe2000c101908 */
[----:B------:R-:W-:Y:S05]  /*5810*/  EXIT ;  /* 0x000000000000794d */ /* 0x000fea0003800000 */
.L_x_850:
        /* <DEDUP_REMOVED lines=14> */
.L_x_3304:


//--------------------- .text._Z28gemm_half_q_half_gptq_kernelILi6ELb0ELb1EEvPK6__halfPKjS4_S2_PS0_iiiiiPKtibS2_i --------------------------
	.section	.text._Z28gemm_half_q_half_gptq_kernelILi6ELb0ELb1EEvPK6__halfPKjS4_S2_PS0_iiiiiPKtibS2_i,"ax",@progbits
	.align	128
        .global         _Z28gemm_half_q_half_gptq_kernelILi6ELb0ELb1EEvPK6__halfPKjS4_S2_PS0_iiiiiPKtibS2_i
        .type           _Z28gemm_half_q_half_gptq_kernelILi6ELb0ELb1EEvPK6__halfPKjS4_S2_PS0_iiiiiPKtibS2_i,@function
        .size           _Z28gemm_half_q_half_gptq_kernelILi6ELb0ELb1EEvPK6__halfPKjS4_S2_PS0_iiiiiPKtibS2_i,(.L_x_3305 - _Z28gemm_half_q_half_gptq_kernelILi6ELb0ELb1EEvPK6__halfPKjS4_S2_PS0_iiiiiPKtibS2_i)
        .other          _Z28gemm_half_q_half_gptq_kernelILi6ELb0ELb1EEvPK6__halfPKjS4_S2_PS0_iiiiiPKtibS2_i,@"STO_CUDA_ENTRY STV_DEFAULT"
_Z28gemm_half_q_half_gptq_kernelILi6ELb0ELb1EEvPK6__halfPKjS4_S2_PS0_iiiiiPKtibS2_i:
.text._Z28gemm_half_q_half_gptq_kernelILi6ELb0ELb1EEvPK6__halfPKjS4_S2_PS0_iiiiiPKtibS2_i:
        /* <DEDUP_REMOVED lines=28> */
[----:B------:R-:W-:Y:S02]  /*01c0*/  IADD3 R8, P1, PT, R2, R6, RZ ;  /* 0x0000000602087210 */ /* 0x000fe40007f3e0ff */
[----:B------:R-:W-:Y:S02]  /*01d0*/  LEA.HI.X.SX32 R14, R4, RZ, 0x1, P0 ;  /* 0x000000ff040e7211 */ /* 0x000fe400000f0eff */
[C---:B------:R-:W-:Y:S02]  /*01e0*/  IADD3 R4, PT, PT, R6.reuse, R7, RZ ;  /* 0x0000000706047210 */ /* 0x040fe40007ffe0ff */
[----:B------:R-:W-:-:S02]  /*01f0*/  LEA.HI.X.SX32 R13, R6, RZ, 0x1, P1 ;  /* 0x000000ff060d7211 */ /* 0x000fc400008f0eff */
[C---:B0-----:R-:W-:Y:S02]  /*0200*/  LEA R10, P0, R11.reuse, UR6, 0x1 ;  /* 0x000000060b0a7c11 */ /* 0x041fe4000f8008ff */
[----:B------:R-:W-:Y:S02]  /*0210*/  IADD3 R6, P2, PT, R2, R4, RZ ;  /* 0x0000000402067210 */ /* 0x000fe40007f5e0ff */
[----:B------:R-:W-:Y:S02]  /*0220*/  LEA.HI.X R11, R11, UR7, R14, 0x1, P0 ;  /* 0x000000070b0b7c11 */ /* 0x000fe400080f0c0e */
[----:B------:R-:W-:Y:S02]  /*0230*/  LEA.HI.X.SX32 R15, R4, RZ, 0x1, P2 ;  /* 0x000000ff040f7211 */ /* 0x000fe400010f0eff */
[----:B------:R-:W-:Y:S01]  /*0240*/  LEA R14, P0, R6, UR6, 0x1 ;  /* 0x00000006060e7c11 */ /* 0x000fe2000f8008ff */
[----:B------:R0:W2:Y:S01]  /*0250*/  LDG.E.U16.CONSTANT R21, desc[UR8][R10.64] ;  /* 0x000000080a157981 */ /* 0x0000a2000c1e9500 */
[----:B------:R-:W-:-:S02]  /*0260*/  IADD3 R4, PT, PT, R4, R7, RZ ;  /* 0x0000000704047210 */ /* 0x000fc40007ffe0ff */
[----:B------:R-:W-:Y:S02]  /*0270*/  LEA.HI.X R15, R6, UR7, R15, 0x1, P0 ;  /* 0x00000007060f7c11 */ /* 0x000fe400080f0c0f */
[-C--:B------:R-:W-:Y:S02]  /*0280*/  IADD3 R6, PT, PT, R4, R7.reuse, RZ ;  /* 0x0000000704067210 */ /* 0x080fe40007ffe0ff */
[----:B------:R-:W-:Y:S02]  /*0290*/  LEA R12, P1, R8, UR6, 0x1 ;  /* 0x00000006080c7c11 */ /* 0x000fe4000f8208ff */
[----:B------:R-:W-:Y:S01]  /*02a0*/  IADD3 R17, P0, PT, R2, R4, RZ ;  /* 0x0000000402117210 */ /* 0x000fe20007f1e0ff */
[----:B------:R-:W3:Y:S01]  /*02b0*/  LDG.E.U16.CONSTANT R15, desc[UR8][R14.64] ;  /* 0x000000080e0f7981 */ /* 0x000ee2000c1e9500 */
[----:B------:R-:W-:Y:S02]  /*02c0*/  IADD3 R19, PT, PT, R6, R7, RZ ;  /* 0x0000000706137210 */ /* 0x000fe40007ffe0ff */
[----:B------:R-:W-:-:S02]  /*02d0*/  LEA.HI.X R13, R8, UR7, R13, 0x1, P1 ;  /* 0x00000007080d7c11 */ /* 0x000fc400088f0c0d */
[----:B------:R-:W-:Y:S02]  /*02e0*/  IADD3 R8, P2, PT, R2, R6, RZ ;  /* 0x0000000602087210 */ /* 0x000fe40007f5e0ff */
[----:B------:R-:W-:Y:S02]  /*02f0*/  LEA.HI.X.SX32 R4, R4, RZ, 0x1, P0 ;  /* 0x000000ff04047211 */ /* 0x000fe400000f0eff */
[----:B------:R-:W-:Y:S01]  /*0300*/  IADD3 R2, P0, PT, R2, R19, RZ ;  /* 0x0000001302027210 */ /* 0x000fe20007f1e0ff */
[----:B------:R-:W4:Y:S01]  /*0310*/  LDG.E.U16.CONSTANT R13, desc[UR8][R12.64] ;  /* 0x000000080c0d7981 */ /* 0x000f22000c1e9500 */
[----:B------:R-:W-:Y:S02]  /*0320*/  LEA.HI.X.SX32 R23, R6, RZ, 0x1, P2 ;  /* 0x000000ff06177211 */ /* 0x000fe400010f0eff */
[----:B------:R-:W-:Y:S02]  /*0330*/  LEA.HI.X.SX32 R19, R19, RZ, 0x1, P0 ;  /* 0x000000ff13137211 */ /* 0x000fe400000f0eff */
[----:B------:R-:W-:-:S02]  /*0340*/  LEA R16, P1, R17, UR6, 0x1 ;  /* 0x0000000611107c11 */ /* 0x000fc4000f8208ff */
[----:B0-----:R-:W-:Y:S02]  /*0350*/  LEA R10, P2, R8, UR6, 0x1 ;  /* 0x00000006080a7c11 */ /* 0x001fe4000f8408ff */
[----:B------:R-:W-:Y:S02]  /*0360*/  LEA R18, P0, R2, UR6, 0x1 ;  /* 0x0000000602127c11 */ /* 0x000fe4000f8008ff */
[----:B------:R-:W-:Y:S02]  /*0370*/  LEA.HI.X R17, R17, UR7, R4, 0x1, P1 ;  /* 0x0000000711117c11 */ /* 0x000fe400088f0c04 */
[----:B------:R-:W-:Y:S02]  /*0380*/  LEA.HI.X R11, R8, UR7, R23, 0x1, P2 ;  /* 0x00000007080b7c11 */ /* 0x000fe400090f0c17 */
[----:B------:R-:W-:Y:S02]  /*0390*/  LEA.HI.X R19, R2, UR7, R19, 0x1, P0 ;  /* 0x0000000702137c11 */ /* 0x000fe400080f0c13 */
        /* <DEDUP_REMOVED lines=10> */
.L_x_853:
        /* <DEDUP_REMOVED lines=20> */
[-C--:B------:R-:W-:Y:S02]  /*0580*/  IADD3 R4, P0, PT, R20, R2.reuse, RZ ;  /* 0x0000000214047210 */ /* 0x080fe40007f1e0ff */
[----:B------:R-:W-:-:S02]  /*0590*/  IADD3 R6, P1, PT, R17, R2, RZ ;  /* 0x0000000211067210 */ /* 0x000fc40007f3e0ff */
[----:B------:R-:W-:Y:S01]  /*05a0*/  LEA.HI.X.SX32 R19, R20, RZ, 0x1, P0 ;  /* 0x000000ff14137211 */ /* 0x000fe200000f0eff */
[----:B------:R-:W3:Y:S01]  /*05b0*/  LDG.E.U16.CONSTANT R11, desc[UR8][R10.64] ;  /* 0x000000080a0b7981 */ /* 0x000ee2000c1e9500 */
[----:B------:R-:W-:Y:S02]  /*05c0*/  LEA R18, P0, R4, UR6, 0x1 ;  /* 0x0000000604127c11 */ /* 0x000fe4000f8008ff */
[----:B------:R-:W-:Y:S02]  /*05d0*/  LEA.HI.X.SX32 R15, R14, RZ, 0x1, P2 ;  /* 0x000000ff0e0f7211 */ /* 0x000fe400010f0eff */
[----:B------:R-:W-:Y:S02]  /*05e0*/  LEA.HI.X R19, R4, UR7, R19, 0x1, P0 ;  /* 0x0000000704137c11 */ /* 0x000fe400080f0c13 */
[----:B------:R-:W-:Y:S02]  /*05f0*/  IADD3 R2, P0, PT, R21, R2, RZ ;  /* 0x0000000215027210 */ /* 0x000fe40007f1e0ff */
[----:B------:R-:W-:-:S02]  /*0600*/  LEA.HI.X.SX32 R17, R17, RZ, 0x1, P1 ;  /* 0x000000ff11117211 */ /* 0x000fc400008f0eff */
[----:B------:R-:W-:Y:S01]  /*0610*/  LEA.HI.X.SX32 R21, R21, RZ, 0x1, P0 ;  /* 0x000000ff15157211 */ /* 0x000fe200000f0eff */
[----:B------:R-:W4:Y:S01]  /*0620*/  LDG.E.U16.CONSTANT R19, desc[UR8][R18.64] ;  /* 0x0000000812137981 */ /* 0x000f22000c1e9500 */
[----:B------:R-:W-:Y:S02]  /*0630*/  LEA R14, P2, R8, UR6, 0x1 ;  /* 0x00000006080e7c11 */ /* 0x000fe4000f8408ff */
[----:B------:R-:W-:Y:S02]  /*0640*/  LEA R16, P1, R6, UR6, 0x1 ;  /* 0x0000000606107c11 */ /* 0x000fe4000f8208ff */
[----:B------:R-:W-:Y:S02]  /*0650*/  LEA R20, P0, R2, UR6, 0x1 ;  /* 0x0000000602147c11 */ /* 0x000fe4000f8008ff */
[----:B------:R-:W-:Y:S02]  /*0660*/  LEA.HI.X R15, R8, UR7, R15, 0x1, P2 ;  /* 0x00000007080f7c11 */ /* 0x000fe400090f0c0f */
[----:B------:R-:W-:-:S02]  /*0670*/  LEA.HI.X R17, R6, UR7, R17, 0x1, P1 ;  /* 0x0000000706117c11 */ /* 0x000fc400088f0c11 */
        /* <DEDUP_REMOVED lines=10> */
.L_x_852:
[----:B------:R-:W-:Y:S05]  /*0720*/  BSYNC.RECONVERGENT B0 ;  /* 0x0000000000007941 */ /* 0x000fea0003800200 */
.L_x_851:
[----:B------:R-:W2:Y:S02]  /*0730*/  LDCU UR5, c[0x0][0x3ac] ;  /* 0x00007580ff0577ac */ /* 0x000ea40008000800 */
[----:B--2---:R-:W-:-:S04]  /*0740*/  MOV R72, UR5 ;  /* 0x0000000500487c02 */ /* 0x004fc80008000f00 */
[----:B------:R-:W-:-:S13]  /*0750*/  ISETP.GE.AND P0, PT, R9, R72, PT ;  /* 0x000000480900720c */ /* 0x000fda0003f06270 */
[----:B------:R-:W-:Y:S05]  /*0760*/  @P0 EXIT ;  /* 0x000000000000094d */ /* 0x000fea0003800000 */
[----:B01----:R-:W0:Y:S01]  /*0770*/  LDC R13, c[0x0][0x3b8] ;  /* 0x0000ee00ff0d7b82 */ /* 0x003e220000000800 */
        /* <DEDUP_REMOVED lines=57> */
.L_x_854:
        /* <DEDUP_REMOVED lines=20> */
[----:B------:R-:W-:Y:S02]  /*0c50*/  LEA.HI R6, R5, 0x1, RZ, 0x18 ;  /* 0x0000000105067811 */ /* 0x000fe400078fc0ff */
[----:B0-----:R-:W-:Y:S02]  /*0c60*/  CS2R R10, SRZ ;  /* 0x00000000000a7805 */ /* 0x001fe4000001ff00 */
[----:B------:R-:W-:Y:S02]  /*0c70*/  LEA.HI.X R27, R9, UR5, R4, 0x2, P1 ;  /* 0x00000005091b7c11 */ /* 0x000fe400088f1404 */
[C---:B------:R-:W-:Y:S02]  /*0c80*/  IADD3 R3, PT, PT, R5.reuse, 0x1, RZ ;  /* 0x0000000105037810 */ /* 0x040fe40007ffe0ff */
[C---:B------:R-:W-:Y:S02]  /*0c90*/  LEA.HI R4, R5.reuse, 0x1, RZ, 0x1c ;  /* 0x0000000105047811 */ /* 0x040fe400078fe0ff */
[----:B------:R-:W-:-:S02]  /*0ca0*/  LEA.HI R8, R5, 0x1, RZ, 0x14 ;  /* 0x0000000105087811 */ /* 0x000fc400078fa0ff */
[----:B------:R-:W-:Y:S02]  /*0cb0*/  LOP3.LUT R6, R6, 0xf, RZ, 0xc0, !PT ;  /* 0x0000000f06067812 */ /* 0x000fe400078ec0ff */
[----:B------:R-:W-:Y:S02]  /*0cc0*/  LOP3.LUT R3, R3, 0xf, RZ, 0xc0, !PT ;  /* 0x0000000f03037812 */ /* 0x000fe400078ec0ff */
[----:B------:R-:W-:Y:S01]  /*0cd0*/  LOP3.LUT R4, R4, 0xf, RZ, 0xc0, !PT ;  /* 0x0000000f04047812 */ /* 0x000fe200078ec0ff */
[----:B------:R0:W1:Y:S01]  /*0ce0*/  I2F.F16 R5, R6 ;  /* 0x0000000600057306 */ /* 0x0000620000200c00 */
[----:B------:R-:W-:Y:S02]  /*0cf0*/  LOP3.LUT R8, R8, 0xf, RZ, 0xc0, !PT ;  /* 0x0000000f08087812 */ /* 0x000fe400078ec0ff */
[----:B------:R-:W-:Y:S02]  /*0d00*/  ISETP.GE.AND P0, PT, R70, R7, PT ;  /* 0x000000074600720c */ /* 0x000fe40003f06270 */
[----:B------:R-:W-:-:S02]  /*0d10*/  LOP3.LUT R12, R8, 0xe400, RZ, 0xfc, !PT ;  /* 0x0000e400080c7812 */ /* 0x000fc400078efcff */
[----:B------:R-:W-:Y:S01]  /*0d20*/  PRMT R63, R0, 0x7632, R0 ;  /* 0x00007632003f7816 */ /* 0x000fe20000000000 */
[----:B------:R2:W3:Y:S01]  /*0d30*/  I2F.F16 R7, R3 ;  /* 0x0000000300077306 */ /* 0x0004e20000200c00 */
[----:B0-----:R-:W-:Y:S02]  /*0d40*/  LOP3.LUT R6, R6, 0xe400, RZ, 0xfc, !PT ;  /* 0x0000e40006067812 */ /* 0x001fe400078efcff */
[C-C-:B------:R-:W-:Y:S02]  /*0d50*/  PRMT R66, R2.reuse, 0x5410, R2.reuse ;  /* 0x0000541002427816 */ /* 0x140fe40000000002 */
[----:B------:R-:W-:Y:S01]  /*0d60*/  PRMT R65, R2, 0x7632, R2 ;  /* 0x0000763202417816 */ /* 0x000fe20000000002 */
[----:B-1----:R-:W-:Y:S02]  /*0d70*/  HADD2 R0, R68.H0_H0, -R5.H0_H0 ;  /* 0xa000000544007230 */ /* 0x002fe40000000800 */
[----:B------:R0:W1:Y:S01]  /*0d80*/  I2F.F16 R9, R4 ;  /* 0x0000000400097306 */ /* 0x0000620000200c00 */
[----:B--2---:R-:W-:-:S02]  /*0d90*/  LOP3.LUT R3, R3, 0xe400, RZ, 0xfc, !PT ;  /* 0x0000e40003037812 */ /* 0x004fc400078efcff */
[----:B------:R-:W-:Y:S02]  /*0da0*/  MOV R37, RZ ;  /* 0x000000ff00257202 */ /* 0x000fe40000000f00 */
[----:B------:R-:W-:Y:S02]  /*0db0*/  PRMT R62, R3, 0x5410, R3 ;  /* 0x00005410033e7816 */ /* 0x000fe40000000003 */
[----:B------:R-:W-:Y:S01]  /*0dc0*/  MOV R49, RZ ;  /* 0x000000ff00317202 */ /* 0x000fe20000000f00 */
[----:B------:R-:W2:Y:S01]  /*0dd0*/  I2F.F16 R15, R8 ;  /* 0x00000008000f7306 */ /* 0x000ea20000200c00 */
[----:B0-----:R-:W-:Y:S01]  /*0de0*/  LOP3.LUT R4, R4, 0xe400, RZ, 0xfc, !PT ;  /* 0x0000e40004047812 */ /* 0x001fe200078efcff */
[----:B---3--:R-:W-:Y:S01]  /*0df0*/  HADD2 R2, R68.H0_H0, -R7.H0_H0 ;  /* 0xa000000744027230 */ /* 0x008fe20000000800 */
[----:B------:R-:W-:Y:S02]  /*0e00*/  MOV R28, RZ ;  /* 0x000000ff001c7202 */ /* 0x000fe40000000f00 */
[----:B------:R-:W-:-:S02]  /*0e10*/  MOV R73, RZ ;  /* 0x000000ff00497202 */ /* 0x000fc40000000f00 */
[----:B------:R-:W-:Y:S01]  /*0e20*/  MOV R56, RZ ;  /* 0x000000ff00387202 */ /* 0x000fe20000000f00 */
[C---:B-1----:R-:W-:Y:S01]  /*0e30*/  HADD2 R9, R68.reuse.H0_H0, -R9.H0_H0 ;  /* 0xa000000944097230 */ /* 0x042fe20000000800 */
[----:B------:R-:W-:Y:S02]  /*0e40*/  MOV R53, RZ ;  /* 0x000000ff00357202 */ /* 0x000fe40000000f00 */
[----:B------:R-:W-:Y:S02]  /*0e50*/  PRMT R3, R4, 0x5410, R4 ;  /* 0x0000541004037816 */ /* 0x000fe40000000004 */
[----:B------:R-:W-:Y:S01]  /*0e60*/  PRMT R5, R6, 0x5410, R6 ;  /* 0x0000541006057816 */ /* 0x000fe20000000006 */
[----:B--2---:R-:W-:Y:S01]  /*0e70*/  HADD2 R15, R68.H0_H0, -R15.H0_H0 ;  /* 0xa000000f440f7230 */ /* 0x004fe20000000800 */
[----:B------:R-:W-:Y:S01]  /*0e80*/  PRMT R8, R12, 0x5410, R12 ;  /* 0x000054100c087816 */ /* 0x000fe2000000000c */
[----:B------:R-:W-:Y:S06]  /*0e90*/  BAR.SYNC.DEFER_BLOCKING 0x0 ;  /* 0x0000000000007b1d */ /* 0x000fec0000010000 */
[----:B------:R-:W-:Y:S05]  /*0ea0*/  @P0 BRA `(.L_x_855) ;  /* 0x0000003000500947 */ /* 0x000fea0003800000 */
[----:B------:R-:W0:Y:S01]  /*0eb0*/  S2UR UR5, SR_CgaCtaId ;  /* 0x00000000000579c3 */ /* 0x000e220000008800 */
[----:B------:R-:W-:Y:S01]  /*0ec0*/  MOV R6, R0 ;  /* 0x0000000000067202 */ /* 0x000fe20000000f00 */
[----:B------:R-:W-:Y:S01]  /*0ed0*/  HFMA2 R42, -RZ, RZ, 0, 0 ;  /* 0x00000000ff2a7431 */ /* 0x000fe200000001ff */
[----:B------:R-:W-:Y:S01]  /*0ee0*/  IADD3 R0, PT, PT, R70, R13, RZ ;  /* 0x0000000d46007210 */ /* 0x000fe20007ffe0ff */
[----:B------:R-:W-:Y:S01]  /*0ef0*/  UMOV UR4, 0x400 ;  /* 0x0000040000047882 */ /* 0x000fe20000000000 */
[----:B------:R-:W-:Y:S02]  /*0f00*/  MOV R4, R9 ;  /* 0x0000000900047202 */ /* 0x000fe40000000f00 */
[----:B------:R-:W-:Y:S02]  /*0f10*/  MOV R9, R15 ;  /* 0x0000000f00097202 */ /* 0x000fe40000000f00 */
[----:B------:R-:W-:Y:S01]  /*0f20*/  MOV R7, R0 ;  /* 0x0000000000077202 */ /* 0x000fe20000000f00 */
[----:B0-----:R-:W-:-:S12]  /*0f30*/  ULEA UR4, UR5, UR4, 0x18 ;  /* 0x0000000405047291 */ /* 0x001fd8000f8ec0ff */
.L_x_857:
[----:B------:R-:W-:Y:S01]  /*0f40*/  MOV R75, R27 ;  /* 0x0000001b004b7202 */ /* 0x000fe20000000f00 */
[----:B------:R-:W0:Y:S04]  /*0f50*/  LDS.128 R12, [UR4] ;  /* 0x00000004ff0c7984 */ /* 0x000e280008000c00 */
[----:B------:R-:W2:Y:S01]  /*0f60*/  LDG.E.128.CONSTANT R16, desc[UR8][R74.64] ;  /* 0x000000084a107981 */ /* 0x000ea2000c1e9d00 */
[----:B------:R-:W-:Y:S02]  /*0f70*/  ISETP.NE.AND P0, PT, R70, R7, PT ;  /* 0x000000074600720c */ /* 0x000fe40003f05270 */
[C---:B--2---:R-:W-:Y:S02]  /*0f80*/  LOP3.LUT R21, R16.reuse, 0xf000f, RZ, 0xc0, !PT ;  /* 0x000f000f10157812 */ /* 0x044fe400078ec0ff */
[----:B------:R-:W-:-:S02]  /*0f90*/  LOP3.LUT R20, R16, 0xf000f0, RZ, 0xc0, !PT ;  /* 0x00f000f010147812 */ /* 0x000fc400078ec0ff */
[C---:B------:R-:W-:Y:S02]  /*0fa0*/  LOP3.LUT R23, R17.reuse, 0xf000f, RZ, 0xc0, !PT ;  /* 0x000f000f11177812 */ /* 0x040fe400078ec0ff */
[----:B------:R-:W-:Y:S02]  /*0fb0*/  LOP3.LUT R22, R17, 0xf000f0, RZ, 0xc0, !PT ;  /* 0x00f000f011167812 */ /* 0x000fe400078ec0ff */
[C---:B------:R-:W-:Y:S02]  /*0fc0*/  LOP3.LUT R25, R18.reuse, 0xf000f, RZ, 0xc0, !PT ;  /* 0x000f000f12197812 */ /* 0x040fe400078ec0ff */
[----:B------:R-:W-:Y:S02]  /*0fd0*/  LOP3.LUT R24, R18, 0xf000f0, RZ, 0xc0, !PT ;  /* 0x00f000f012187812 */ /* 0x000fe400078ec0ff */
[C---:B------:R-:W-:Y:S02]  /*0fe0*/  LOP3.LUT R26, R19.reuse, 0xf000f, RZ, 0xc0, !PT ;  /* 0x000f000f131a7812 */ /* 0x040fe400078ec0ff */
[----:B------:R-:W-:-:S02]  /*0ff0*/  LOP3.LUT R27, R19, 0xf000f0, RZ, 0xc0, !PT ;  /* 0x00f000f0131b7812 */ /* 0x000fc400078ec0ff */
[----:B------:R-:W-:Y:S02]  /*1000*/  SHF.R.U32.HI R16, RZ, 0x8, R16 ;  /* 0x00000008ff107819 */ /* 0x000fe40000011610 */
[----:B------:R-:W-:Y:S02]  /*1010*/  SHF.R.U32.HI R17, RZ, 0x8, R17 ;  /* 0x00000008ff117819 */ /* 0x000fe40000011611 */
[----:B------:R-:W-:Y:S02]  /*1020*/  SHF.R.U32.HI R18, RZ, 0x8, R18 ;  /* 0x00000008ff127819 */ /* 0x000fe40000011612 */
[----:B------:R-:W-:Y:S01]  /*1030*/  SHF.R.U32.HI R19, RZ, 0x8, R19 ;  /* 0x00000008ff137819 */ /* 0x000fe20000011613 */
[----:B0-----:R-:W-:Y:S06]  /*1040*/  @P0 BRA `(.L_x_856) ;  /* 0x0000000000c40947 */ /* 0x001fec0003800000 */
[----:B------:R-:W0:Y:S01]  /*1050*/  LDC R6, c[0x0][0x3ac] ;  /* 0x0000eb00ff067b82 */ /* 0x000e220000000800 */
[----:B------:R-:W1:Y:S01]  /*1060*/  S2R R8, SR_TID.X ;  /* 0x0000000000087919 */ /* 0x000e620000002100 */
[----:B------:R-:W1:Y:S06]  /*1070*/  S2R R7, SR_CTAID.X ;  /* 0x0000000000077919 */ /* 0x000e6c0000002500 */
[----:B------:R-:W2:Y:S01]  /*1080*/  LDC.64 R2, c[0x0][0x390] ;  /* 0x0000e400ff027b82 */ /* 0x000ea20000000a00 */
[----:B0-----:R-:W-:-:S05]  /*1090*/  IMAD R6, R67, R6, R6 ;  /* 0x0000000643067224 */ /* 0x001fca00078e0206 */
        /* <DEDUP_REMOVED lines=11> */
[----:B------:R-:W-:Y:S02]  /*1150*/  SHF.L.U32 R8, R8, 0x4, RZ ;  /* 0x0000000408087819 */ /* 0x000fe400000006ff */
[----:B------:R-:W-:Y:S02]  /*1160*/  IADD3 R67, PT, PT, R67, 0x1, RZ ;  /* 0x0000000143437810 */ /* 0x000fe40007ffe0ff */
[----:B------:R-:W-:-:S04]  /*1170*/  LOP3.LUT R7, R8, 0x10, RZ, 0xc0, !PT ;  /* 0x0000001008077812 */ /* 0x000fc800078ec0ff */
[----:B--2---:R-:W-:-:S04]  /*1180*/  SHF.R.U32.HI R6, RZ, R7, R2 ;  /* 0x00000007ff067219 */ /* 0x004fc80000011602 */
[----:B------:R-:W-:-:S04]  /*1190*/  IADD3 R7, PT, PT, R6, 0x1, RZ ;  /* 0x0000000106077810 */ /* 0x000fc80007ffe0ff */
[----:B------:R-:W-:Y:S02]  /*11a0*/  LOP3.LUT R2, R7, 0xf, RZ, 0xc0, !PT ;  /* 0x0000000f07027812 */ /* 0x000fe400078ec0ff */
[----:B------:R-:W-:Y:S02]  /*11b0*/  LEA.HI R7, R6, 0x1, RZ, 0x1c ;  /* 0x0000000106077811 */ /* 0x000fe400078fe0ff */
[----:B------:R-:W1:Y:S01]  /*11c0*/  I2F.F16 R3, R2 ;  /* 0x0000000200037306 */ /* 0x000e620000200c00 */
[----:B------:R-:W-:Y:S02]  /*11d0*/  LOP3.LUT R62, R2, 0xe400, RZ, 0xfc, !PT ;  /* 0x0000e400023e7812 */ /* 0x000fe400078efcff */
[----:B------:R-:W-:Y:S02]  /*11e0*/  LOP3.LUT R8, R7, 0xf, RZ, 0xc0, !PT ;  /* 0x0000000f07087812 */ /* 0x000fe400078ec0ff */
[C---:B------:R-:W-:Y:S02]  /*11f0*/  LEA.HI R7, R6.reuse, 0x1, RZ, 0x18 ;  /* 0x0000000106077811 */ /* 0x040fe400078fc0ff */
[----:B------:R-:W-:Y:S01]  /*1200*/  LEA.HI R6, R6, 0x1, RZ, 0x14 ;  /* 0x0000000106067811 */ /* 0x000fe200078fa0ff */
[----:B------:R2:W5:Y:S01]  /*1210*/  I2F.F16 R9, R8 ;  /* 0x0000000800097306 */ /* 0x0005620000200c00 */
[----:B0-----:R-:W-:-:S02]  /*1220*/  LOP3.LUT R4, R7, 0xf, RZ, 0xc0, !PT ;  /* 0x0000000f07047812 */ /* 0x001fc400078ec0ff */
[----:B------:R-:W-:Y:S02]  /*1230*/  LOP3.LUT R6, R6, 0xf, RZ, 0xc0, !PT ;  /* 0x0000000f06067812 */ /* 0x000fe400078ec0ff */
[----:B------:R-:W-:Y:S02]  /*1240*/  LOP3.LUT R5, R4, 0xe400, RZ, 0xfc, !PT ;  /* 0x0000e40004057812 */ /* 0x000fe400078efcff */
[----:B------:R-:W-:Y:S01]  /*1250*/  LOP3.LUT R30, R6, 0xe400, RZ, 0xfc, !PT ;  /* 0x0000e400061e7812 */ /* 0x000fe200078efcff */
[----:B------:R5:W0:Y:S01]  /*1260*/  I2F.F16 R29, R4 ;  /* 0x00000004001d7306 */ /* 0x000a220000200c00 */
[----:B--2---:R-:W-:Y:S01]  /*1270*/  LOP3.LUT R8, R8, 0xe400, RZ, 0xfc, !PT ;  /* 0x0000e40008087812 */ /* 0x004fe200078efcff */
[----:B-1----:R-:W-:Y:S01]  /*1280*/  HADD2 R2, R68.H0_H0, -R3.H0_H0 ;  /* 0xa000000344027230 */ /* 0x002fe20000000800 */
[----:B---3--:R-:W-:Y:S02]  /*1290*/  PRMT R66, R65, 0x5410, R65 ;  /* 0x0000541041427816 */ /* 0x008fe40000000041 */
[----:B----4-:R-:W-:-:S02]  /*12a0*/  PRMT R64, R63, 0x5410, R63 ;  /* 0x000054103f407816 */ /* 0x010fc4000000003f */
[----:B------:R-:W-:Y:S01]  /*12b0*/  PRMT R3, R8, 0x5410, R8 ;  /* 0x0000541008037816 */ /* 0x000fe20000000008 */
[----:B------:R0:W1:Y:S01]  /*12c0*/  I2F.F16 R31, R6 ;  /* 0x00000006001f7306 */ /* 0x0000620000200c00 */
[C---:B-----5:R-:W-:Y:S01]  /*12d0*/  HADD2 R4, R68.reuse.H0_H0, -R9.H0_H0 ;  /* 0xa000000944047230 */ /* 0x060fe20000000800 */
[----:B------:R-:W-:Y:S02]  /*12e0*/  MOV R7, R0 ;  /* 0x0000000000077202 */ /* 0x000fe40000000f00 */
[----:B------:R-:W-:Y:S02]  /*12f0*/  PRMT R65, R65, 0x7632, R65 ;  /* 0x0000763241417816 */ /* 0x000fe40000000041 */
[----:B------:R-:W-:Y:S02]  /*1300*/  PRMT R63, R63, 0x7632, R63 ;  /* 0x000076323f3f7816 */ /* 0x000fe4000000003f */
[----:B------:R-:W-:Y:S01]  /*1310*/  PRMT R62, R62, 0x5410, R62 ;  /* 0x000054103e3e7816 */ /* 0x000fe2000000003e */
[----:B0-----:R-:W-:Y:S01]  /*1320*/  HADD2 R6, R68.H0_H0, -R29.H0_H0 ;  /* 0xa000001d44067230 */ /* 0x001fe20000000800 */
[----:B------:R-:W-:-:S02]  /*1330*/  PRMT R5, R5, 0x5410, R5 ;  /* 0x0000541005057816 */ /* 0x000fc40000000005 */
[----:B------:R-:W-:Y:S01]  /*1340*/  PRMT R8, R30, 0x5410, R30 ;  /* 0x000054101e087816 */ /* 0x000fe2000000001e */
[----:B-1----:R-:W-:-:S07]  /*1350*/  HADD2 R9, R68.H0_H0, -R31.H0_H0 ;  /* 0xa000001f44097230 */ /* 0x002fce0000000800 */
.L_x_856:
[----:B------:R-:W-:Y:S01]  /*1360*/  LOP3.LUT R36, R25, 0x64006400, RZ, 0xfc, !PT ;  /* 0x6400640019247812 */ /* 0x000fe200078efcff */
[----:B------:R-:W0:Y:S01]  /*1370*/  LDC R72, c[0x0][0x3ac] ;  /* 0x0000eb00ff487b82 */ /* 0x000e220000000800 */
[----:B------:R-:W-:Y:S02]  /*1380*/  LOP3.LUT R21, R21, 0x64006400, RZ, 0xfc, !PT ;  /* 0x6400640015157812 */ /* 0x000fe400078efcff */
[----:B------:R-:W-:Y:S01]  /*1390*/  LOP3.LUT R31, R24, 0x64006400, RZ, 0xfc, !PT ;  /* 0x64006400181f7812 */ /* 0x000fe200078efcff */
[----:B------:R-:W-:Y:S01]  /*13a0*/  HFMA2 R36, R36, 1, 1, R5 ;  /* 0x3c003c0024247831 */ /* 0x000fe20000000005 */
[----:B------:R-:W-:Y:S01]  /*13b0*/  LOP3.LUT R33, R26, 0x64006400, RZ, 0xfc, !PT ;  /* 0x640064001a217812 */ /* 0x000fe200078efcff */
[----:B------:R-:W-:Y:S01]  /*13c0*/  HFMA2 R24, R21, 1, 1, R62 ;  /* 0x3c003c0015187831 */ /* 0x000fe2000000003e */
[----:B------:R-:W-:Y:S01]  /*13d0*/  LOP3.LUT R29, R20, 0x64006400, RZ, 0xfc, !PT ;  /* 0x64006400141d7812 */ /* 0x000fe200078efcff */
[----:B------:R-:W-:Y:S01]  /*13e0*/  HFMA2 R48, R31, 0.0625, 0.0625, R6 ;  /* 0x2c002c001f307831 */ /* 0x000fe20000000006 */
[----:B------:R-:W-:Y:S01]  /*13f0*/  LOP3.LUT R20, R23, 0x64006400, RZ, 0xfc, !PT ;  /* 0x6400640017147812 */ /* 0x000fe200078efcff */
[----:B------:R-:W-:Y:S01]  /*1400*/  HADD2 R50, R33, R8 ;  /* 0x0000000821327230 */ /* 0x000fe20000000000 */
[----:B------:R-:W-:Y:S01]  /*1410*/  LOP3.LUT R23, R22, 0x64006400, RZ, 0xfc, !PT ;  /* 0x6400640016177812 */ /* 0x000fe200078efcff */
[----:B------:R-:W-:Y:S01]  /*1420*/  HFMA2 R21, R36, R12, RZ ;  /* 0x0000000c24157231 */ /* 0x000fe200000000ff */
[----:B------:R-:W-:Y:S01]  /*1430*/  LOP3.LUT R22, R27, 0x64006400, RZ, 0xfc, !PT ;  /* 0x640064001b167812 */ /* 0x000fe200078efcff */
[----:B------:R-:W-:-:S02]  /*1440*/  HADD2 R26, R20, R3 ;  /* 0x00000003141a7230 */ /* 0x000fc40000000000 */
[----:B------:R-:W-:Y:S02]  /*1450*/  HFMA2 R25, R29, 0.0625, 0.0625, R2 ;  /* 0x2c002c001d197831 */ /* 0x000fe40000000002 */
[----:B------:R-:W-:Y:S02]  /*1460*/  HFMA2 R27, R23, 0.0625, 0.0625, R4 ;  /* 0x2c002c00171b7831 */ /* 0x000fe40000000004 */
[-C--:B------:R-:W-:Y:S02]  /*1470*/  HFMA2 R20, R24, R12.reuse, RZ ;  /* 0x0000000c18147231 */ /* 0x080fe400000000ff */
[----:B------:R-:W-:Y:S01]  /*1480*/  HFMA2 R51, R22, 0.0625, 0.0625, R9 ;  /* 0x2c002c0016337831 */ /* 0x000fe20000000009 */
[----:B------:R-:W-:Y:S01]  /*1490*/  LOP3.LUT R31, R19, 0xf000f, RZ, 0xc0, !PT ;  /* 0x000f000f131f7812 */ /* 0x000fe200078ec0ff */
[-C--:B------:R-:W-:Y:S01]  /*14a0*/  HFMA2 R23, R50, R12.reuse, RZ.H0_H0 ;  /* 0x0000000c32177231 */ /* 0x080fe200000400ff */
[----:B------:R-:W-:Y:S01]  /*14b0*/  LOP3.LUT R29, R18, 0xf000f, RZ, 0xc0, !PT ;  /* 0x000f000f121d7812 */ /* 0x000fe200078ec0ff */
[----:B------:R-:W-:-:S02]  /*14c0*/  HFMA2 R22, R26, R12, RZ.H0_H0 ;  /* 0x0000000c1a167231 */ /* 0x000fc400000400ff */
[-C--:B------:R-:W-:Y:S02]  /*14d0*/  HFMA2 R12, R48, R13.reuse, R21 ;  /* 0x0000000d300c7231 */ /* 0x080fe40000000015 */
[-C--:B------:R-:W-:Y:S01]  /*14e0*/  HFMA2 R21, R51, R13.reuse, R23 ;  /* 0x0000000d33157231 */ /* 0x080fe20000000017 */
[----:B------:R-:W-:Y:S01]  /*14f0*/  LOP3.LUT R23, R17, 0xf000f, RZ, 0xc0, !PT ;  /* 0x000f000f11177812 */ /* 0x000fe200078ec0ff */
[-C--:B------:R-:W-:Y:S02]  /*1500*/  HFMA2 R20, R25, R13.reuse, R20 ;  /* 0x0000000d19147231 */ /* 0x080fe40000000014 */
[----:B------:R-:W-:Y:S01]  /*1510*/  HFMA2 R22, R27, R13, R22 ;  /* 0x0000000d1b167231 */ /* 0x000fe20000000016 */
[----:B------:R-:W-:Y:S01]  /*1520*/  LOP3.LUT R13, R16, 0xf000f, RZ, 0xc0, !PT ;  /* 0x000f000f100d7812 */ /* 0x000fe200078ec0ff */
[----:B0-----:R-:W-:Y:S01]  /*1530*/  IMAD.WIDE R74, R72, 0x4, R74 ;  /* 0x00000004484a7825 */ /* 0x001fe200078e024a */
[----:B------:R-:W-:Y:S02]  /*1540*/  LOP3.LUT R30, R23, 0x64006400, RZ, 0xfc, !PT ;  /* 0x64006400171e7812 */ /* 0x000fe400078efcff */
[----:B------:R-:W-:-:S02]  /*1550*/  LOP3.LUT R31, R31, 0x64006400, RZ, 0xfc, !PT ;  /* 0x640064001f1f7812 */ /* 0x000fc400078efcff */
[----:B------:R-:W-:Y:S02]  /*1560*/  LOP3.LUT R13, R13, 0x64006400, RZ, 0xfc, !PT ;  /* 0x640064000d0d7812 */ /* 0x000fe400078efcff */
[----:B------:R-:W-:Y:S01]  /*1570*/  LOP3.LUT R32, R29, 0x64006400, RZ, 0xfc, !PT ;  /* 0x640064001d207812 */ /* 0x000fe200078efcff */
[----:B------:R-:W-:Y:S01]  /*1580*/  HFMA2 R29, R30, 1, 1, R3 ;  /* 0x3c003c001e1d7831 */ /* 0x000fe20000000003 */
[----:B------:R-:W-:Y:S01]  /*1590*/  LOP3.LUT R16, R16, 0xf000f0, RZ, 0xc0, !PT ;  /* 0x00f000f010107812 */ /* 0x000fe200078ec0ff */
[----:B------:R-:W-:Y:S02]  /*15a0*/  HFMA2 R31, R31, 1, 1, R8 ;  /* 0x3c003c001f1f7831 */ /* 0x000fe40000000008 */
[----:B------:R-:W-:Y:S01]  /*15b0*/  HADD2 R52, R13, R62 ;  /* 0x0000003e0d347230 */ /* 0x000fe20000000000 */
[----:B------:R-:W-:Y:S01]  /*15c0*/  LOP3.LUT R18, R18, 0xf000f0, RZ, 0xc0, !PT ;  /* 0x00f000f012127812 */ /* 0x000fe200078ec0ff */
[----:B------:R-:W-:Y:S02]  /*15d0*/  HADD2 R30, R32, R5 ;  /* 0x00000005201e7230 */ /* 0x000fe40000000000 */
[----:B------:R-:W-:-:S02]  /*15e0*/  HFMA2 R20, R52, R14, R20 ;  /* 0x0000000e34147231 */ /* 0x000fc40000000014 */
[-C--:B------:R-:W-:Y:S02]  /*15f0*/  HFMA2 R13, R29, R14.reuse, R22 ;  /* 0x0000000e1d0d7231 */ /* 0x080fe40000000016 */
[-C--:B------:R-:W-:Y:S02]  /*1600*/  HFMA2 R12, R30, R14.reuse, R12 ;  /* 0x0000000e1e0c7231 */ /* 0x080fe4000000000c */
[----:B------:R-:W-:Y:S01]  /*1610*/  HFMA2 R14, R31, R14, R21 ;  /* 0x0000000e1f0e7231 */ /* 0x000fe20000000015 */
[----:B------:R-:W-:Y:S02]  /*1620*/  LOP3.LUT R21, R17, 0xf000f0, RZ, 0xc0, !PT ;  /* 0x00f000f011157812 */ /* 0x000fe400078ec0ff */
[----:B------:R-:W-:Y:S02]  /*1630*/  LOP3.LUT R22, R19, 0xf000f0, RZ, 0xc0, !PT ;  /* 0x00f000f013167812 */ /* 0x000fe400078ec0ff */
[----:B------:R-:W-:Y:S02]  /*1640*/  LOP3.LUT R17, R16, 0x64006400, RZ, 0xfc, !PT ;  /* 0x6400640010117812 */ /* 0x000fe400078efcff */
[----:B------:R-:W-:-:S02]  /*1650*/  LOP3.LUT R19, R18, 0x64006400, RZ, 0xfc, !PT ;  /* 0x6400640012137812 */ /* 0x000fc400078efcff */
[----:B------:R-:W-:Y:S02]  /*1660*/  LOP3.LUT R21, R21, 0x64006400, RZ, 0xfc, !PT ;  /* 0x6400640015157812 */ /* 0x000fe400078efcff */
[----:B------:R-:W-:Y:S01]  /*1670*/  LOP3.LUT R22, R22, 0x64006400, RZ, 0xfc, !PT ;  /* 0x6400640016167812 */ /* 0x000fe200078efcff */
[----:B------:R-:W-:Y:S02]  /*1680*/  HFMA2 R32, R17, 0.0625, 0.0625, R2 ;  /* 0x2c002c0011207831 */ /* 0x000fe40000000002 */
[----:B------:R-:W-:Y:S02]  /*1690*/  HFMA2 R34, R19, 0.0625, 0.0625, R6 ;  /* 0x2c002c0013227831 */ /* 0x000fe40000000006 */
[----:B------:R-:W-:Y:S01]  /*16a0*/  HFMA2 R33, R21, 0.0625, 0.0625, R4 ;  /* 0x2c002c0015217831 */ /* 0x000fe20000000004 */
[----:B------:R0:W2:Y:S01]  /*16b0*/  LDG.E.128.CONSTANT R16, desc[UR8][R74.64] ;  /* 0x000000084a107981 */ /* 0x0000a2000c1e9d00 */
[----:B------:R-:W-:Y:S02]  /*16c0*/  HFMA2 R35, R22, 0.0625, 0.0625, R9 ;  /* 0x2c002c0016237831 */ /* 0x000fe40000000009 */
[----:B------:R-:W-:-:S02]  /*16d0*/  HFMA2 R57, R33, R15, R13 ;  /* 0x0000000f21397231 */ /* 0x000fc4000000000d */
[-C--:B------:R-:W-:Y:S02]  /*16e0*/  HFMA2 R21, R32, R15.reuse, R20 ;  /* 0x0000000f20157231 */ /* 0x080fe40000000014 */
[-C--:B------:R-:W-:Y:S02]  /*16f0*/  HFMA2 R22, R35, R15.reuse, R14 ;  /* 0x0000000f23167231 */ /* 0x080fe4000000000e */
[----:B------:R-:W-:Y:S02]  /*1700*/  HFMA2 R20, R34, R15, R12 ;  /* 0x0000000f22147231 */ /* 0x000fe4000000000c */
[----:B------:R-:W-:Y:S01]  /*1710*/  HFMA2 R57, R57, R65, R54 ;  /* 0x0000004139397231 */ /* 0x000fe20000000036 */
[----:B------:R-:W1:Y:S01]  /*1720*/  LDS.128 R12, [UR4+0x100] ;  /* 0x00010004ff0c7984 */ /* 0x000e620008000c00 */
[----:B------:R-:W-:Y:S02]  /*1730*/  HFMA2 R38, R22, R63, R38 ;  /* 0x0000003f16267231 */ /* 0x000fe40000000026 */
[----:B0-----:R-:W-:-:S04]  /*1740*/  IMAD.WIDE R74, R72, 0x4, R74 ;  /* 0x00000004484a7825 */ /* 0x001fc800078e024a */
[----:B------:R-:W-:Y:S02]  /*1750*/  HFMA2 R39, R21, R66, R39 ;  /* 0x0000004215277231 */ /* 0x000fe40000000027 */
[----:B------:R-:W-:Y:S02]  /*1760*/  HFMA2 R37, R20, R64, R37 ;  /* 0x0000004014257231 */ /* 0x000fe40000000025 */
[-C--:B-1----:R-:W-:Y:S02]  /*1770*/  HFMA2 R20, R24, R12.reuse, RZ ;  /* 0x0000000c18147231 */ /* 0x082fe400000000ff */
[-C--:B------:R-:W-:Y:S02]  /*1780*/  HFMA2 R21, R26, R12.reuse, RZ.H0_H0 ;  /* 0x0000000c1a157231 */ /* 0x080fe400000400ff */
[-C--:B------:R-:W-:Y:S02]  /*1790*/  HFMA2 R22, R36, R12.reuse, RZ ;  /* 0x0000000c24167231 */ /* 0x080fe400000000ff */
[----:B------:R-:W-:-:S02]  /*17a0*/  HFMA2 R12, R50, R12, RZ.H0_H0 ;  /* 0x0000000c320c7231 */ /* 0x000fc400000400ff */
        /* <DEDUP_REMOVED lines=8> */
[-C--:B------:R-:W-:Y:S02]  /*1830*/  HFMA2 R22, R30, R14.reuse, R22 ;  /* 0x0000000e1e167231 */ /* 0x080fe40000000016 */
[----:B------:R-:W-:Y:S02]  /*1840*/  HFMA2 R14, R31, R14, R12 ;  /* 0x0000000e1f0e7231 */ /* 0x000fe4000000000c */
[-C--:B------:R-:W-:Y:S02]  /*1850*/  HFMA2 R12, R32, R15.reuse, R20 ;  /* 0x0000000f200c7231 */ /* 0x080fe40000000014 */
[----:B------:R-:W-:-:S02]  /*1860*/  HFMA2 R20, R34, R15, R22 ;  /* 0x0000000f22147231 */ /* 0x000fc40000000016 */
[----:B------:R-:W-:-:S04]  /*1870*/  HFMA2 R22, R35, R15, R14 ;  /* 0x0000000f23167231 */ /* 0x000fc8000000000e */
[----:B------:R-:W-:Y:S02]  /*1880*/  HFMA2 R42, R22, R63, R42 ;  /* 0x0000003f162a7231 */ /* 0x000fe4000000002a */
[----:B------:R-:W-:Y:S02]  /*1890*/  HFMA2 R43, R12, R66, R43 ;  /* 0x000000420c2b7231 */ /* 0x000fe4000000002b */
[----:B------:R-:W0:Y:S01]  /*18a0*/  LDS.128 R12, [UR4+0x200] ;  /* 0x00020004ff0c7984 */ /* 0x000e220008000c00 */
[----:B------:R-:W-:Y:S02]  /*18b0*/  HFMA2 R41, R20, R64, R41 ;  /* 0x0000004014297231 */ /* 0x000fe40000000029 */
[-C--:B0-----:R-:W-:Y:S02]  /*18c0*/  HFMA2 R20, R24, R12.reuse, RZ ;  /* 0x0000000c18147231 */ /* 0x081fe400000000ff */
[-C--:B------:R-:W-:Y:S02]  /*18d0*/  HFMA2 R21, R26, R12.reuse, RZ.H0_H0 ;  /* 0x0000000c1a157231 */ /* 0x080fe400000400ff */
        /* <DEDUP_REMOVED lines=14> */
[----:B------:R-:W0:Y:S01]  /*19c0*/  LDS.128 R12, [UR4+0x300] ;  /* 0x00030004ff0c7984 */ /* 0x000e220008000c00 */
[----:B------:R-:W-:Y:S02]  /*19d0*/  HFMA2 R45, R20, R65, R45 ;  /* 0x00000041142d7231 */ /* 0x000fe4000000002d */
[----:B------:R-:W-:Y:S02]  /*19e0*/  HFMA2 R44, R22, R66, R44 ;  /* 0x00000042162c7231 */ /* 0x000fe4000000002c */
[----:B------:R-:W-:Y:S02]  /*19f0*/  HFMA2 R47, R21, R63, R47 ;  /* 0x0000003f152f7231 */ /* 0x000fe4000000002f */
[----:B------:R-:W-:Y:S02]  /*1a00*/  HFMA2 R46, R23, R64, R46 ;  /* 0x00000040172e7231 */ /* 0x000fe4000000002e */
[----:B0-----:R-:W-:-:S02]  /*1a10*/  HFMA2 R20, R24, R12, RZ ;  /* 0x0000000c18147231 */ /* 0x001fc400000000ff */
[-C--:B------:R-:W-:Y:S02]  /*1a20*/  HFMA2 R21, R26, R12.reuse, RZ.H0_H0 ;  /* 0x0000000c1a157231 */ /* 0x080fe400000400ff */
[-C--:B------:R-:W-:Y:S02]  /*1a30*/  HFMA2 R22, R36, R12.reuse, RZ ;  /* 0x0000000c24167231 */ /* 0x080fe400000000ff */
[----:B------:R-:W-:Y:S02]  /*1a40*/  HFMA2 R12, R50, R12, RZ.H0_H0 ;  /* 0x0000000c320c7231 */ /* 0x000fe400000400ff */
[-C--:B------:R-:W-:Y:S02]  /*1a50*/  HFMA2 R21, R27, R13.reuse, R21 ;  /* 0x0000000d1b157231 */ /* 0x080fe40000000015 */
[----:B------:R-:W-:Y:S02]  /*1a60*/  HFMA2 R20, R25, R13, R20 ;  /* 0x0000000d19147231 */ /* 0x000fe40000000014 */
[----:B------:R-:W-:-:S02]  /*1a70*/  HFMA2 R21, R29, R14, R21 ;  /* 0x0000000e1d157231 */ /* 0x000fc40000000015 */
[-C--:B------:R-:W-:Y:S02]  /*1a80*/  HFMA2 R22, R48, R13.reuse, R22 ;  /* 0x0000000d30167231 */ /* 0x080fe40000000016 */
[----:B------:R-:W-:-:S04]  /*1a90*/  HFMA2 R13, R51, R13, R12 ;  /* 0x0000000d330d7231 */ /* 0x000fc8000000000c */
[-C--:B------:R-:W-:Y:S02]  /*1aa0*/  HFMA2 R13, R31, R14.reuse, R13 ;  /* 0x0000000e1f0d7231 */ /* 0x080fe4000000000d */
[-C--:B------:R-:W-:Y:S02]  /*1ab0*/  HFMA2 R20, R52, R14.reuse, R20 ;  /* 0x0000000e34147231 */ /* 0x080fe40000000014 */
[----:B------:R-:W-:Y:S02]  /*1ac0*/  HFMA2 R12, R30, R14, R22 ;  /* 0x0000000e1e0c7231 */ /* 0x000fe40000000016 */
[----:B------:R-:W-:-:S04]  /*1ad0*/  HFMA2 R14, R33, R15, R21 ;  /* 0x0000000f210e7231 */ /* 0x000fc80000000015 */
[----:B------:R-:W-:Y:S02]  /*1ae0*/  HFMA2 R28, R14, R65, R28 ;  /* 0x000000410e1c7231 */ /* 0x000fe4000000001c */
[-C--:B------:R-:W-:Y:S02]  /*1af0*/  HFMA2 R20, R32, R15.reuse, R20 ;  /* 0x0000000f20147231 */ /* 0x080fe40000000014 */
[-C--:B------:R-:W-:Y:S02]  /*1b00*/  HFMA2 R12, R34, R15.reuse, R12 ;  /* 0x0000000f220c7231 */ /* 0x080fe4000000000c */
        /* <DEDUP_REMOVED lines=35> */
[----:B------:R-:W-:Y:S01]  /*1d40*/  HFMA2 R20, R31, R22, R20 ;  /* 0x000000161f147231 */ /* 0x000fe20000000014 */
[----:B--2---:R-:W-:Y:S01]  /*1d50*/  LOP3.LUT R48, R19, 0xf000f0, RZ, 0xc0, !PT ;  /* 0x00f000f013307812 */ /* 0x004fe200078ec0ff */
[-C--:B------:R-:W-:Y:S01]  /*1d60*/  HFMA2 R29, R33, R23.reuse, R54 ;  /* 0x00000017211d7231 */ /* 0x080fe20000000036 */
[----:B------:R-:W-:Y:S01]  /*1d70*/  LOP3.LUT R33, R17, 0xf000f0, RZ, 0xc0, !PT ;  /* 0x00f000f011217812 */ /* 0x000fe200078ec0ff */
[----:B------:R-:W-:-:S02]  /*1d80*/  HFMA2 R20, R35, R23, R20 ;  /* 0x0000001723147231 */ /* 0x000fc40000000014 */
[-C--:B------:R-:W-:Y:S01]  /*1d90*/  HFMA2 R52, R52, R22.reuse, R26 ;  /* 0x0000001634347231 */ /* 0x080fe2000000001a */
[----:B------:R-:W-:Y:S01]  /*1da0*/  LOP3.LUT R35, R18, 0xf000f0, RZ, 0xc0, !PT ;  /* 0x00f000f012237812 */ /* 0x000fe200078ec0ff */
[----:B------:R-:W0:Y:S01]  /*1db0*/  LDS.128 R24, [UR4+0x10] ;  /* 0x00001004ff187984 */ /* 0x000e220008000c00 */
[----:B------:R-:W-:Y:S02]  /*1dc0*/  HFMA2 R36, R30, R22, R36 ;  /* 0x000000161e247231 */ /* 0x000fe40000000024 */
[----:B------:R-:W-:Y:S01]  /*1dd0*/  HFMA2 R31, R20, R63, R53 ;  /* 0x0000003f141f7231 */ /* 0x000fe20000000035 */
[C---:B------:R-:W-:Y:S01]  /*1de0*/  LOP3.LUT R20, R16.reuse, 0xf000f, RZ, 0xc0, !PT ;  /* 0x000f000f10147812 */ /* 0x040fe200078ec0ff */
[----:B------:R-:W-:Y:S01]  /*1df0*/  HFMA2 R30, R29, R65, R58 ;  /* 0x000000411d1e7231 */ /* 0x000fe2000000003a */
[----:B------:R-:W-:Y:S01]  /*1e00*/  LOP3.LUT R22, R16, 0xf000f0, RZ, 0xc0, !PT ;  /* 0x00f000f010167812 */ /* 0x000fe200078ec0ff */
[-C--:B------:R-:W-:Y:S01]  /*1e10*/  HFMA2 R32, R32, R23.reuse, R52 ;  /* 0x0000001720207231 */ /* 0x080fe20000000034 */
[----:B------:R-:W-:Y:S01]  /*1e20*/  LOP3.LUT R21, R20, 0x64006400, RZ, 0xfc, !PT ;  /* 0x6400640014157812 */ /* 0x000fe200078efcff */
[----:B------:R-:W-:Y:S01]  /*1e30*/  HFMA2 R36, R34, R23, R36 ;  /* 0x0000001722247231 */ /* 0x000fe20000000024 */
[----:B------:R-:W-:-:S02]  /*1e40*/  LOP3.LUT R34, R18, 0xf000f, RZ, 0xc0, !PT ;  /* 0x000f000f12227812 */ /* 0x000fc400078ec0ff */
[----:B------:R-:W-:Y:S02]  /*1e50*/  LOP3.LUT R23, R17, 0xf000f, RZ, 0xc0, !PT ;  /* 0x000f000f11177812 */ /* 0x000fe400078ec0ff */
[----:B------:R-:W-:Y:S01]  /*1e60*/  LOP3.LUT R34, R34, 0x64006400, RZ, 0xfc, !PT ;  /* 0x6400640022227812 */ /* 0x000fe200078efcff */
[----:B------:R-:W-:Y:S01]  /*1e70*/  HFMA2 R32, R32, R66, R73 ;  /* 0x0000004220207231 */ /* 0x000fe20000000049 */
[----:B------:R-:W-:Y:S01]  /*1e80*/  LOP3.LUT R52, R48, 0x64006400, RZ, 0xfc, !PT ;  /* 0x6400640030347812 */ /* 0x000fe200078efcff */
[----:B------:R-:W-:Y:S01]  /*1e90*/  HFMA2 R29, R36, R64, R56 ;  /* 0x00000040241d7231 */ /* 0x000fe20000000038 */
[----:B------:R-:W-:Y:S01]  /*1ea0*/  LOP3.LUT R36, R19, 0xf000f, RZ, 0xc0, !PT ;  /* 0x000f000f13247812 */ /* 0x000fe200078ec0ff */
[----:B------:R-:W-:Y:S02]  /*1eb0*/  HADD2 R48, R21, R62 ;  /* 0x0000003e15307230 */ /* 0x000fe40000000000 */
[----:B------:R-:W-:Y:S01]  /*1ec0*/  HFMA2 R50, R34, 1, 1, R5 ;  /* 0x3c003c0022327831 */ /* 0x000fe20000000005 */
[----:B------:R-:W-:Y:S01]  /*1ed0*/  LOP3.LUT R55, R22, 0x64006400, RZ, 0xfc, !PT ;  /* 0x6400640016377812 */ /* 0x000fe200078efcff */
[----:B------:R-:W-:Y:S01]  /*1ee0*/  HFMA2 R52, R52, 0.0625, 0.0625, R9 ;  /* 0x2c002c0034347831 */ /* 0x000fe20000000009 */
[----:B------:R-:W-:-:S02]  /*1ef0*/  LOP3.LUT R20, R23, 0x64006400, RZ, 0xfc, !PT ;  /* 0x6400640017147812 */ /* 0x000fc400078efcff */
[----:B------:R-:W-:Y:S02]  /*1f00*/  LOP3.LUT R35, R35, 0x64006400, RZ, 0xfc, !PT ;  /* 0x6400640023237812 */ /* 0x000fe400078efcff */
[----:B------:R-:W-:Y:S01]  /*1f10*/  LOP3.LUT R23, R36, 0x64006400, RZ, 0xfc, !PT ;  /* 0x6400640024177812 */ /* 0x000fe200078efcff */
[----:B------:R-:W-:Y:S01]  /*1f20*/  HADD2 R51, R20, R3 ;  /* 0x0000000314337230 */ /* 0x000fe20000000000 */
[----:B------:R-:W-:Y:S01]  /*1f30*/  LOP3.LUT R33, R33, 0x64006400, RZ, 0xfc, !PT ;  /* 0x6400640021217812 */ /* 0x000fe200078efcff */
[----:B------:R-:W-:Y:S01]  /*1f40*/  HFMA2 R55, R55, 0.0625, 0.0625, R2 ;  /* 0x2c002c0037377831 */ /* 0x000fe20000000002 */
[----:B------:R-:W-:Y:S01]  /*1f50*/  SHF.R.U32.HI R16, RZ, 0x8, R16 ;  /* 0x00000008ff107819 */ /* 0x000fe20000011610 */
[----:B------:R-:W-:Y:S02]  /*1f60*/  HFMA2 R53, R35, 0.0625, 0.0625, R6 ;  /* 0x2c002c0023357831 */ /* 0x000fe40000000006 */
[----:B------:R-:W-:Y:S01]  /*1f70*/  HADD2 R56, R23, R8 ;  /* 0x0000000817387230 */ /* 0x000fe20000000000 */
[----:B------:R-:W-:Y:S01]  /*1f80*/  SHF.R.U32.HI R17, RZ, 0x8, R17 ;  /* 0x00000008ff117819 */ /* 0x000fe20000011611 */
[----:B------:R-:W-:Y:S01]  /*1f90*/  HFMA2 R54, R33, 0.0625, 0.0625, R4 ;  /* 0x2c002c0021367831 */ /* 0x000fe20000000004 */
[----:B------:R-:W-:-:S02]  /*1fa0*/  SHF.R.U32.HI R19, RZ, 0x8, R19 ;  /* 0x00000008ff137819 */ /* 0x000fc40000011613 */
[----:B------:R-:W-:Y:S01]  /*1fb0*/  LOP3.LUT R33, R17, 0xf000f, RZ, 0xc0, !PT ;  /* 0x000f000f11217812 */ /* 0x000fe200078ec0ff */
[-C--:B0-----:R-:W-:Y:S02]  /*1fc0*/  HFMA2 R20, R48, R24.reuse, RZ ;  /* 0x0000001830147231 */ /* 0x081fe400000000ff */
[-C--:B------:R-:W-:Y:S02]  /*1fd0*/  HFMA2 R21, R51, R24.reuse, RZ.H0_H0 ;  /* 0x0000001833157231 */ /* 0x080fe400000400ff */
[-C--:B------:R-:W-:Y:S02]  /*1fe0*/  HFMA2 R22, R50, R24.reuse, RZ ;  /* 0x0000001832167231 */ /* 0x080fe400000000ff */
[----:B------:R-:W-:Y:S01]  /*1ff0*/  HFMA2 R23, R56, R24, RZ.H0_H0 ;  /* 0x0000001838177231 */ /* 0x000fe200000400ff */
[C---:B------:R-:W-:Y:S01]  /*2000*/  LOP3.LUT R24, R16.reuse, 0xf000f, RZ, 0xc0, !PT ;  /* 0x000f000f10187812 */ /* 0x040fe200078ec0ff */
[-C--:B------:R-:W-:Y:S01]  /*2010*/  HFMA2 R21, R54, R25.reuse, R21 ;  /* 0x0000001936157231 */ /* 0x080fe20000000015 */
[----:B------:R-:W-:Y:S01]  /*2020*/  LOP3.LUT R35, R19, 0xf000f, RZ, 0xc0, !PT ;  /* 0x000f000f13237812 */ /* 0x000fe200078ec0ff */
[-C--:B------:R-:W-:Y:S01]  /*2030*/  HFMA2 R23, R52, R25.reuse, R23 ;  /* 0x0000001934177231 */ /* 0x080fe20000000017 */
[----:B------:R-:W-:Y:S01]  /*2040*/  SHF.R.U32.HI R18, RZ, 0x8, R18 ;  /* 0x00000008ff127819 */ /* 0x000fe20000011612 */
[-C--:B------:R-:W-:Y:S01]  /*2050*/  HFMA2 R20, R55, R25.reuse, R20 ;  /* 0x0000001937147231 */ /* 0x080fe20000000014 */
[----:B------:R-:W-:Y:S01]  /*2060*/  LOP3.LUT R16, R16, 0xf000f0, RZ, 0xc0, !PT ;  /* 0x00f000f010107812 */ /* 0x000fe200078ec0ff */
[----:B------:R-:W-:Y:S01]  /*2070*/  HFMA2 R22, R53, R25, R22 ;  /* 0x0000001935167231 */ /* 0x000fe20000000016 */
[----:B------:R-:W-:-:S02]  /*2080*/  LOP3.LUT R25, R24, 0x64006400, RZ, 0xfc, !PT ;  /* 0x6400640018197812 */ /* 0x000fc400078efcff */
[----:B------:R-:W-:Y:S02]  /*2090*/  LOP3.LUT R24, R33, 0x64006400, RZ, 0xfc, !PT ;  /* 0x6400640021187812 */ /* 0x000fe400078efcff */
[----:B------:R-:W-:Y:S01]  /*20a0*/  LOP3.LUT R33, R35, 0x64006400, RZ, 0xfc, !PT ;  /* 0x6400640023217812 */ /* 0x000fe200078efcff */
[----:B------:R-:W-:Y:S01]  /*20b0*/  HADD2 R58, R25, R62 ;  /* 0x0000003e193a7230 */ /* 0x000fe20000000000 */
[C---:B------:R-:W-:Y:S01]  /*20c0*/  LOP3.LUT R34, R18.reuse, 0xf000f, RZ, 0xc0, !PT ;  /* 0x000f000f12227812 */ /* 0x040fe200078ec0ff */
[----:B------:R-:W-:Y:S01]  /*20d0*/  HFMA2 R24, R24, 1, 1, R3 ;  /* 0x3c003c0018187831 */ /* 0x000fe20000000003 */
[----:B------:R-:W-:Y:S01]  /*20e0*/  LOP3.LUT R18, R18, 0xf000f0, RZ, 0xc0, !PT ;  /* 0x00f000f012127812 */ /* 0x000fe200078ec0ff */
[----:B------:R-:W-:Y:S01]  /*20f0*/  HFMA2 R33, R33, 1, 1, R8 ;  /* 0x3c003c0021217831 */ /* 0x000fe20000000008 */
[----:B------:R-:W-:Y:S01]  /*2100*/  LOP3.LUT R34, R34, 0x64006400, RZ, 0xfc, !PT ;  /* 0x6400640022227812 */ /* 0x000fe200078efcff */
[----:B------:R-:W-:-:S04]  /*2110*/  HFMA2 R20, R58, R26, R20 ;  /* 0x0000001a3a147231 */ /* 0x000fc80000000014 */
[----:B------:R-:W-:Y:S01]  /*2120*/  HADD2 R25, R34, R5 ;  /* 0x0000000522197230 */ /* 0x000fe20000000000 */
[----:B------:R-:W-:Y:S01]  /*2130*/  LOP3.LUT R34, R19, 0xf000f0, RZ, 0xc0, !PT ;  /* 0x00f000f013227812 */ /* 0x000fe200078ec0ff */
[-C--:B------:R-:W-:Y:S01]  /*2140*/  HFMA2 R21, R24, R26.reuse, R21 ;  /* 0x0000001a18157231 */ /* 0x080fe20000000015 */
[----:B------:R-:W-:Y:S01]  /*2150*/  LOP3.LUT R19, R18, 0x64006400, RZ, 0xfc, !PT ;  /* 0x6400640012137812 */ /* 0x000fe200078efcff */
[-C--:B------:R-:W-:Y:S02]  /*2160*/  HFMA2 R23, R33, R26.reuse, R23 ;  /* 0x0000001a21177231 */ /* 0x080fe40000000017 */
[----:B------:R-:W-:Y:S01]  /*2170*/  HFMA2 R22, R25, R26, R22 ;  /* 0x0000001a19167231 */ /* 0x000fe20000000016 */
[----:B------:R-:W-:Y:S02]  /*2180*/  LOP3.LUT R26, R17, 0xf000f0, RZ, 0xc0, !PT ;  /* 0x00f000f0111a7812 */ /* 0x000fe400078ec0ff */
[----:B------:R-:W-:Y:S02]  /*2190*/  LOP3.LUT R17, R16, 0x64006400, RZ, 0xfc, !PT ;  /* 0x6400640010117812 */ /* 0x000fe400078efcff */
[----:B------:R-:W-:-:S02]  /*21a0*/  LOP3.LUT R35, R26, 0x64006400, RZ, 0xfc, !PT ;  /* 0x640064001a237812 */ /* 0x000fc400078efcff */
[----:B------:R-:W-:Y:S01]  /*21b0*/  LOP3.LUT R26, R34, 0x64006400, RZ, 0xfc, !PT ;  /* 0x64006400221a7812 */ /* 0x000fe200078efcff */
[----:B------:R-:W-:Y:S02]  /*21c0*/  HFMA2 R34, R19, 0.0625, 0.0625, R6 ;  /* 0x2c002c0013227831 */ /* 0x000fe40000000006 */
[----:B------:R-:W-:Y:S02]  /*21d0*/  HFMA2 R36, R17, 0.0625, 0.0625, R2 ;  /* 0x2c002c0011247831 */ /* 0x000fe40000000002 */
[----:B------:R-:W-:Y:S01]  /*21e0*/  HFMA2 R35, R35, 0.0625, 0.0625, R4 ;  /* 0x2c002c0023237831 */ /* 0x000fe20000000004 */
[----:B------:R0:W2:Y:S01]  /*21f0*/  LDG.E.128.CONSTANT R16, desc[UR8][R74.64] ;  /* 0x000000084a107981 */ /* 0x0000a2000c1e9d00 */
[----:B------:R-:W-:Y:S02]  /*2200*/  HFMA2 R26, R26, 0.0625, 0.0625, R9 ;  /* 0x2c002c001a1a7831 */ /* 0x000fe40000000009 */
[-C--:B------:R-:W-:Y:S02]  /*2210*/  HFMA2 R60, R35, R27.reuse, R21 ;  /* 0x0000001b233c7231 */ /* 0x080fe40000000015 */
[----:B------:R-:W-:-:S02]  /*2220*/  HFMA2 R59, R34, R27, R22 ;  /* 0x0000001b223b7231 */ /* 0x000fc40000000016 */
[-C--:B------:R-:W-:Y:S02]  /*2230*/  HFMA2 R61, R26, R27.reuse, R23 ;  /* 0x0000001b1a3d7231 */ /* 0x080fe40000000017 */
[----:B------:R-:W-:Y:S02]  /*2240*/  HFMA2 R20, R36, R27, R20 ;  /* 0x0000001b24147231 */ /* 0x000fe40000000014 */
[----:B------:R-:W-:Y:S02]  /*2250*/  HFMA2 R27, R60, R65, R57 ;  /* 0x000000413c1b7231 */ /* 0x000fe40000000039 */
[----:B------:R-:W-:Y:S02]  /*2260*/  HFMA2 R38, R61, R63, R38 ;  /* 0x0000003f3d267231 */ /* 0x000fe40000000026 */
[----:B0-----:R-:W-:-:S04]  /*2270*/  IMAD.WIDE R74, R72, 0x4, R74 ;  /* 0x00000004484a7825 */ /* 0x001fc800078e024a */
[----:B------:R-:W-:Y:S02]  /*2280*/  HFMA2 R37, R59, R64, R37 ;  /* 0x000000403b257231 */ /* 0x000fe40000000025 */
[----:B------:R-:W-:Y:S02]  /*2290*/  HFMA2 R39, R20, R66, R39 ;  /* 0x0000004214277231 */ /* 0x000fe40000000027 */
[----:B------:R-:W0:Y:S02]  /*22a0*/  LDS.128 R20, [UR4+0x110] ;  /* 0x00011004ff147984 */ /* 0x000e240008000c00 */
        /* <DEDUP_REMOVED lines=33> */
[----:B------:R-:W-:Y:S02]  /*24c0*/  HFMA2 R45, R59, R65, R45 ;  /* 0x000000413b2d7231 */ /* 0x000fe4000000002d */
        /* <DEDUP_REMOVED lines=40> */
[-C--:B------:R-:W-:Y:S02]  /*2750*/  HFMA2 R14, R58, R22.reuse, R14 ;  /* 0x000000163a0e7231 */ /* 0x080fe4000000000e */
[----:B------:R-:W-:Y:S02]  /*2760*/  HFMA2 R61, R61, R65, R12 ;  /* 0x000000413d3d7231 */ /* 0x000fe4000000000c */
[----:B------:R-:W-:Y:S02]  /*2770*/  HFMA2 R20, R25, R22, R60 ;  /* 0x0000001619147231 */ /* 0x000fe4000000003c */
[----:B------:R-:W-:-:S04]  /*2780*/  HFMA2 R15, R26, R23, R21 ;  /* 0x000000171a0f7231 */ /* 0x000fc80000000015 */
[----:B------:R-:W-:Y:S02]  /*2790*/  HFMA2 R10, R15, R63, R10 ;  /* 0x0000003f0f0a7231 */ /* 0x000fe4000000000a */
[-C--:B------:R-:W-:Y:S02]  /*27a0*/  HFMA2 R60, R36, R23.reuse, R14 ;  /* 0x00000017243c7231 */ /* 0x080fe4000000000e */
[----:B------:R-:W-:Y:S02]  /*27b0*/  HFMA2 R14, R34, R23, R20 ;  /* 0x00000017220e7231 */ /* 0x000fe40000000014 */
[----:B------:R-:W0:Y:S01]  /*27c0*/  LDS.128 R20, [UR4+0x510] ;  /* 0x00051004ff147984 */ /* 0x000e220008000c00 */
[----:B------:R-:W-:Y:S02]  /*27d0*/  HFMA2 R60, R60, R66, R13 ;  /* 0x000000423c3c7231 */ /* 0x000fe4000000000d */
[----:B------:R-:W-:Y:S02]  /*27e0*/  HFMA2 R11, R14, R64, R11 ;  /* 0x000000400e0b7231 */ /* 0x000fe4000000000b */
[----:B------:R-:W1:Y:S01]  /*27f0*/  LDS.128 R12, [UR4+0x20] ;  /* 0x00002004ff0c7984 */ /* 0x000e620008000c00 */
[----:B0-----:R-:W-:-:S02]  /*2800*/  HFMA2 R48, R48, R20, RZ ;  /* 0x0000001430307231 */ /* 0x001fc400000000ff */
        /* <DEDUP_REMOVED lines=8> */
[-C--:B------:R-:W-:Y:S01]  /*2890*/  HFMA2 R20, R33, R22.reuse, R20 ;  /* 0x0000001621147231 */ /* 0x080fe20000000014 */
[----:B--2---:R-:W-:Y:S01]  /*28a0*/  LOP3.LUT R24, R17, 0xf000f0, RZ, 0xc0, !PT ;  /* 0x00f000f011187812 */ /* 0x004fe200078ec0ff */
[-C--:B------:R-:W-:Y:S02]  /*28b0*/  HFMA2 R51, R35, R23.reuse, R51 ;  /* 0x0000001723337231 */ /* 0x080fe40000000033 */
[----:B------:R-:W-:Y:S02]  /*28c0*/  HFMA2 R20, R26, R23, R20 ;  /* 0x000000171a147231 */ /* 0x000fe40000000014 */
[-C--:B------:R-:W-:Y:S01]  /*28d0*/  HFMA2 R48, R58, R22.reuse, R48 ;  /* 0x000000163a307231 */ /* 0x080fe20000000030 */
[----:B------:R-:W-:Y:S01]  /*28e0*/  LOP3.LUT R26, R18, 0xf000f0, RZ, 0xc0, !PT ;  /* 0x00f000f0121a7812 */ /* 0x000fe200078ec0ff */
[----:B------:R-:W-:-:S02]  /*28f0*/  HFMA2 R50, R25, R22, R50 ;  /* 0x0000001619327231 */ /* 0x000fc40000000032 */
[----:B------:R-:W-:Y:S01]  /*2900*/  HFMA2 R31, R20, R63, R31 ;  /* 0x0000003f141f7231 */ /* 0x000fe2000000001f */
[----:B------:R-:W-:Y:S01]  /*2910*/  LOP3.LUT R20, R16, 0xf000f, RZ, 0xc0, !PT ;  /* 0x000f000f10147812 */ /* 0x000fe200078ec0ff */
[----:B------:R-:W-:Y:S01]  /*2920*/  HFMA2 R30, R51, R65, R30 ;  /* 0x00000041331e7231 */ /* 0x000fe2000000001e */
[----:B------:R-:W-:Y:S01]  /*2930*/  LOP3.LUT R25, R18, 0xf000f, RZ, 0xc0, !PT ;  /* 0x000f000f12197812 */ /* 0x000fe200078ec0ff */
[-C--:B------:R-:W-:Y:S01]  /*2940*/  HFMA2 R33, R36, R23.reuse, R48 ;  /* 0x0000001724217231 */ /* 0x080fe20000000030 */
[----:B------:R-:W-:Y:S01]  /*2950*/  LOP3.LUT R21, R20, 0x64006400, RZ, 0xfc, !PT ;  /* 0x6400640014157812 */ /* 0x000fe200078efcff */
[----:B------:R-:W-:Y:S01]  /*2960*/  HFMA2 R50, R34, R23, R50 ;  /* 0x0000001722327231 */ /* 0x000fe20000000032 */
[----:B------:R-:W-:Y:S02]  /*2970*/  LOP3.LUT R23, R17, 0xf000f, RZ, 0xc0, !PT ;  /* 0x000f000f11177812 */ /* 0x000fe400078ec0ff */
[----:B------:R-:W-:Y:S02]  /*2980*/  LOP3.LUT R20, R25, 0x64006400, RZ, 0xfc, !PT ;  /* 0x6400640019147812 */ /* 0x000fe400078efcff */
[----:B------:R-:W-:Y:S01]  /*2990*/  LOP3.LUT R48, R23, 0x64006400, RZ, 0xfc, !PT ;  /* 0x6400640017307812 */ /* 0x000fe200078efcff */
[----:B------:R-:W-:Y:S01]  /*29a0*/  HFMA2 R32, R33, R66, R32 ;  /* 0x0000004221207231 */ /* 0x000fe20000000020 */
[C---:B------:R-:W-:Y:S01]  /*29b0*/  LOP3.LUT R33, R19.reuse, 0xf000f, RZ, 0xc0, !PT ;  /* 0x000f000f13217812 */ /* 0x040fe200078ec0ff */
[----:B------:R-:W-:Y:S01]  /*29c0*/  HFMA2 R29, R50, R64, R29 ;  /* 0x00000040321d7231 */ /* 0x000fe2000000001d */
[----:B------:R-:W-:Y:S01]  /*29d0*/  LOP3.LUT R22, R16, 0xf000f0, RZ, 0xc0, !PT ;  /* 0x00f000f010167812 */ /* 0x000fe200078ec0ff */
[----:B------:R-:W-:Y:S01]  /*29e0*/  HFMA2 R25, R20, 1, 1, R5 ;  /* 0x3c003c0014197831 */ /* 0x000fe20000000005 */
[----:B------:R-:W-:Y:S01]  /*29f0*/  LOP3.LUT R34, R19, 0xf000f0, RZ, 0xc0, !PT ;  /* 0x00f000f013227812 */ /* 0x000fe200078ec0ff */
[----:B------:R-:W-:Y:S01]  /*2a00*/  HADD2 R48, R48, R3 ;  /* 0x0000000330307230 */ /* 0x000fe20000000000 */
[----:B------:R-:W-:-:S02]  /*2a10*/  LOP3.LUT R33, R33, 0x64006400, RZ, 0xfc, !PT ;  /* 0x6400640021217812 */ /* 0x000fc400078efcff */
[----:B------:R-:W-:Y:S01]  /*2a20*/  LOP3.LUT R23, R24, 0x64006400, RZ, 0xfc, !PT ;  /* 0x6400640018177812 */ /* 0x000fe200078efcff */
[----:B------:R-:W-:Y:S01]  /*2a30*/  HADD2 R24, R21, R62 ;  /* 0x0000003e15187230 */ /* 0x000fe20000000000 */
[----:B------:R-:W-:Y:S01]  /*2a40*/  LOP3.LUT R53, R22, 0x64006400, RZ, 0xfc, !PT ;  /* 0x6400640016357812 */ /* 0x000fe200078efcff */
[----:B-1----:R-:W-:Y:S01]  /*2a50*/  HFMA2 R20, R48, R12, RZ.H0_H0 ;  /* 0x0000000c30147231 */ /* 0x002fe200000400ff */
[----:B------:R-:W-:Y:S01]  /*2a60*/  LOP3.LUT R51, R26, 0x64006400, RZ, 0xfc, !PT ;  /* 0x640064001a337812 */ /* 0x000fe200078efcff */
[----:B------:R-:W-:Y:S01]  /*2a70*/  HADD2 R26, R33, R8 ;  /* 0x00000008211a7230 */ /* 0x000fe20000000000 */
[----:B------:R-:W-:Y:S01]  /*2a80*/  LOP3.LUT R34, R34, 0x64006400, RZ, 0xfc, !PT ;  /* 0x6400640022227812 */ /* 0x000fe200078efcff */
[----:B------:R-:W-:Y:S01]  /*2a90*/  HFMA2 R52, R23, 0.0625, 0.0625, R4 ;  /* 0x2c002c0017347831 */ /* 0x000fe20000000004 */
[----:B------:R-:W-:Y:S01]  /*2aa0*/  SHF.R.U32.HI R17, RZ, 0x8, R17 ;  /* 0x00000008ff117819 */ /* 0x000fe20000011611 */
[----:B------:R-:W-:Y:S01]  /*2ab0*/  HFMA2 R53, R53, 0.0625, 0.0625, R2 ;  /* 0x2c002c0035357831 */ /* 0x000fe20000000002 */
[----:B------:R-:W-:Y:S01]  /*2ac0*/  SHF.R.U32.HI R18, RZ, 0x8, R18 ;  /* 0x00000008ff127819 */ /* 0x000fe20000011612 */
[----:B------:R-:W-:-:S02]  /*2ad0*/  HFMA2 R50, R34, 0.0625, 0.0625, R9 ;  /* 0x2c002c0022327831 */ /* 0x000fc40000000009 */
[----:B------:R-:W-:Y:S02]  /*2ae0*/  HFMA2 R51, R51, 0.0625, 0.0625, R6 ;  /* 0x2c002c0033337831 */ /* 0x000fe40000000006 */
[-C--:B------:R-:W-:Y:S02]  /*2af0*/  HFMA2 R34, R26, R12.reuse, RZ.H0_H0 ;  /* 0x0000000c1a227231 */ /* 0x080fe400000400ff */
[-C--:B------:R-:W-:Y:S01]  /*2b00*/  HFMA2 R54, R24, R12.reuse, RZ ;  /* 0x0000000c18367231 */ /* 0x080fe200000000ff */
[----:B------:R-:W-:Y:S01]  /*2b10*/  LOP3.LUT R21, R18, 0xf000f, RZ, 0xc0, !PT ;  /* 0x000f000f12157812 */ /* 0x000fe200078ec0ff */
[----:B------:R-:W-:Y:S02]  /*2b20*/  HFMA2 R33, R25, R12, RZ ;  /* 0x0000000c19217231 */ /* 0x000fe400000000ff */
[-C--:B------:R-:W-:Y:S01]  /*2b30*/  HFMA2 R12, R52, R13.reuse, R20 ;  /* 0x0000000d340c7231 */ /* 0x080fe20000000014 */
[----:B------:R-:W-:Y:S01]  /*2b40*/  LOP3.LUT R20, R17, 0xf000f, RZ, 0xc0, !PT ;  /* 0x000f000f11147812 */ /* 0x000fe200078ec0ff */
[----:B------:R-:W-:Y:S01]  /*2b50*/  HFMA2 R34, R50, R13, R34 ;  /* 0x0000000d32227231 */ /* 0x000fe20000000022 */
[----:B------:R-:W-:-:S02]  /*2b60*/  SHF.R.U32.HI R16, RZ, 0x8, R16 ;  /* 0x00000008ff107819 */ /* 0x000fc40000011610 */
[----:B------:R-:W-:Y:S01]  /*2b70*/  SHF.R.U32.HI R19, RZ, 0x8, R19 ;  /* 0x00000008ff137819 */ /* 0x000fe20000011613 */
[-C--:B------:R-:W-:Y:S01]  /*2b80*/  HFMA2 R54, R53, R13.reuse, R54 ;  /* 0x0000000d35367231 */ /* 0x080fe20000000036 */
[----:B------:R-:W-:Y:S01]  /*2b90*/  LOP3.LUT R22, R20, 0x64006400, RZ, 0xfc, !PT ;  /* 0x6400640014167812 */ /* 0x000fe200078efcff */
[----:B------:R-:W-:Y:S01]  /*2ba0*/  HFMA2 R33, R51, R13, R33 ;  /* 0x0000000d33217231 */ /* 0x000fe20000000021 */
[----:B------:R-:W-:Y:S02]  /*2bb0*/  LOP3.LUT R36, R21, 0x64006400, RZ, 0xfc, !PT ;  /* 0x6400640015247812 */ /* 0x000fe400078efcff */
[----:B------:R-:W-:Y:S02]  /*2bc0*/  LOP3.LUT R13, R16, 0xf000f, RZ, 0xc0, !PT ;  /* 0x000f000f100d7812 */ /* 0x000fe400078ec0ff */
        /* <DEDUP_REMOVED lines=8> */
[-C--:B------:R-:W-:Y:S01]  /*2c50*/  HFMA2 R13, R22, R14.reuse, R33 ;  /* 0x0000000e160d7231 */ /* 0x080fe20000000021 */
[----:B------:R-:W-:Y:S01]  /*2c60*/  LOP3.LUT R33, R16, 0x64006400, RZ, 0xfc, !PT ;  /* 0x6400640010217812 */ /* 0x000fe200078efcff */
[----:B------:R-:W-:Y:S01]  /*2c70*/  HFMA2 R23, R23, 1, 1, R8 ;  /* 0x3c003c0017177831 */ /* 0x000fe20000000008 */
[----:B------:R-:W-:Y:S01]  /*2c80*/  LOP3.LUT R35, R18, 0x64006400, RZ, 0xfc, !PT ;  /* 0x6400640012237812 */ /* 0x000fe200078efcff */
[-C--:B------:R-:W-:Y:S01]  /*2c90*/  HFMA2 R54, R20, R14.reuse, R54 ;  /* 0x0000000e14367231 */ /* 0x080fe20000000036 */
[----:B------:R-:W-:Y:S01]  /*2ca0*/  LOP3.LUT R17, R17, 0xf000f0, RZ, 0xc0, !PT ;  /* 0x00f000f011117812 */ /* 0x000fe200078ec0ff */
[-C--:B------:R-:W-:Y:S01]  /*2cb0*/  HFMA2 R12, R21, R14.reuse, R12 ;  /* 0x0000000e150c7231 */ /* 0x080fe2000000000c */
[----:B------:R-:W-:Y:S01]  /*2cc0*/  LOP3.LUT R19, R19, 0xf000f0, RZ, 0xc0, !PT ;  /* 0x00f000f013137812 */ /* 0x000fe200078ec0ff */
[----:B------:R-:W-:Y:S01]  /*2cd0*/  HFMA2 R33, R33, 0.0625, 0.0625, R2 ;  /* 0x2c002c0021217831 */ /* 0x000fe20000000002 */
[----:B------:R-:W-:Y:S01]  /*2ce0*/  LOP3.LUT R17, R17, 0x64006400, RZ, 0xfc, !PT ;  /* 0x6400640011117812 */ /* 0x000fe200078efcff */
[----:B------:R-:W-:Y:S01]  /*2cf0*/  HFMA2 R35, R35, 0.0625, 0.0625, R6 ;  /* 0x2c002c0023237831 */ /* 0x000fe20000000006 */
[----:B------:R-:W-:Y:S01]  /*2d00*/  LOP3.LUT R36, R19, 0x64006400, RZ, 0xfc, !PT ;  /* 0x6400640013247812 */ /* 0x000fe200078efcff */
[----:B------:R-:W-:-:S02]  /*2d10*/  HFMA2 R14, R23, R14, R34 ;  /* 0x0000000e170e7231 */ /* 0x000fc40000000022 */
[----:B------:R-:W-:Y:S02]  /*2d20*/  HFMA2 R34, R17, 0.0625, 0.0625, R4 ;  /* 0x2c002c0011227831 */ /* 0x000fe40000000004 */
[----:B------:R-:W-:Y:S02]  /*2d30*/  HFMA2 R36, R36, 0.0625, 0.0625, R9 ;  /* 0x2c002c0024247831 */ /* 0x000fe40000000009 */
[-C--:B------:R-:W-:Y:S02]  /*2d40*/  HFMA2 R56, R33, R15.reuse, R54 ;  /* 0x0000000f21387231 */ /* 0x080fe40000000036 */
[-C--:B------:R-:W-:Y:S02]  /*2d50*/  HFMA2 R54, R34, R15.reuse, R12 ;  /* 0x0000000f22367231 */ /* 0x080fe4000000000c */
[-C--:B------:R-:W-:Y:S02]  /*2d60*/  HFMA2 R55, R35, R15.reuse, R13 ;  /* 0x0000000f23377231 */ /* 0x080fe4000000000d */
[----:B------:R-:W-:Y:S01]  /*2d70*/  HFMA2 R58, R36, R15, R14 ;  /* 0x0000000f243a7231 */ /* 0x000fe2000000000e */
[----:B------:R0:W2:Y:S01]  /*2d80*/  LDG.E.128.CONSTANT R16, desc[UR8][R74.64] ;  /* 0x000000084a107981 */ /* 0x0000a2000c1e9d00 */
[----:B------:R-:W-:Y:S01]  /*2d90*/  HFMA2 R54, R54, R65, R27 ;  /* 0x0000004136367231 */ /* 0x000fe2000000001b */
[----:B------:R-:W-:Y:S01]  /*2da0*/  IADD3 R70, PT, PT, R70, 0x20, RZ ;  /* 0x0000002046467810 */ /* 0x000fe20007ffe0ff */
[----:B------:R-:W-:Y:S01]  /*2db0*/  HFMA2 R38, R58, R63, R38 ;  /* 0x0000003f3a267231 */ /* 0x000fe20000000026 */
[----:B------:R-:W1:Y:S01]  /*2dc0*/  LDS.128 R12, [UR4+0x120] ;  /* 0x00012004ff0c7984 */ /* 0x000e620008000c00 */
[----:B------:R-:W-:Y:S01]  /*2dd0*/  HFMA2 R39, R56, R66, R39 ;  /* 0x0000004238277231 */ /* 0x000fe20000000027 */
[----:B------:R-:W-:Y:S01]  /*2de0*/  ISETP.GE.AND P0, PT, R70, R71, PT ;  /* 0x000000474600720c */ /* 0x000fe20003f06270 */
[----:B------:R-:W-:Y:S01]  /*2df0*/  HFMA2 R37, R55, R64, R37 ;  /* 0x0000004037257231 */ /* 0x000fe20000000025 */
[----:B------:R-:W-:Y:S01]  /*2e00*/  IADD3 R0, PT, PT, R0, 0x20, RZ ;  /* 0x0000002000007810 */ /* 0x000fe20007ffe0ff */
        /* <DEDUP_REMOVED lines=8> */
[-C--:B------:R-:W-:Y:S02]  /*2e90*/  HFMA2 R55, R21, R14.reuse, R55 ;  /* 0x0000000e15377231 */ /* 0x080fe40000000037 */
[----:B------:R-:W-:Y:S02]  /*2ea0*/  HFMA2 R56, R51, R13, R56 ;  /* 0x0000000d33387231 */ /* 0x000fe40000000038 */
[----:B------:R-:W-:Y:S02]  /*2eb0*/  HFMA2 R55, R34, R15, R55 ;  /* 0x0000000f22377231 */ /* 0x000fe40000000037 */
[----:B------:R-:W-:Y:S02]  /*2ec0*/  HFMA2 R27, R20, R14, R27 ;  /* 0x0000000e141b7231 */ /* 0x000fe4000000001b */
[----:B------:R-:W-:-:S02]  /*2ed0*/  HFMA2 R40, R55, R65, R40 ;  /* 0x0000004137287231 */ /* 0x000fc40000000028 */
[-C--:B------:R-:W-:Y:S02]  /*2ee0*/  HFMA2 R56, R22, R14.reuse, R56 ;  /* 0x0000000e16387231 */ /* 0x080fe40000000038 */
        /* <DEDUP_REMOVED lines=68> */
[----:B------:R-:W-:Y:S02]  /*3330*/  HFMA2 R60, R12, R66, R60 ;  /* 0x000000420c3c7231 */ /* 0x000fe4000000003c */
[----:B------:R-:W0:Y:S01]  /*3340*/  LDS.128 R12, [UR4+0x520] ;  /* 0x00052004ff0c7984 */ /* 0x000e220008000c00 */
[----:B------:R-:W-:Y:S01]  /*3350*/  HFMA2 R11, R56, R64, R11 ;  /* 0x00000040380b7231 */ /* 0x000fe2000000000b */
[----:B--2---:R-:W-:Y:S01]  /*3360*/  SHF.R.U32.HI R56, RZ, 0x8, R18 ;  /* 0x00000008ff387819 */ /* 0x004fe20000011612 */
[----:B0-----:R-:W-:-:S02]  /*3370*/  HFMA2 R24, R24, R12, RZ.H0_H0 ;  /* 0x0000000c18187231 */ /* 0x001fc400000400ff */
[-C--:B------:R-:W-:Y:S02]  /*3380*/  HFMA2 R48, R48, R12.reuse, RZ ;  /* 0x0000000c30307231 */ /* 0x080fe400000000ff */
[-C--:B------:R-:W-:Y:S02]  /*3390*/  HFMA2 R25, R25, R12.reuse, RZ.H0_H0 ;  /* 0x0000000c19197231 */ /* 0x080fe400000400ff */
[----:B------:R-:W-:Y:S02]  /*33a0*/  HFMA2 R12, R26, R12, RZ ;  /* 0x0000000c1a0c7231 */ /* 0x000fe400000000ff */
[-C--:B------:R-:W-:Y:S02]  /*33b0*/  HFMA2 R53, R53, R13.reuse, R24 ;  /* 0x0000000d35357231 */ /* 0x080fe40000000018 */
[-C--:B------:R-:W-:Y:S02]  /*33c0*/  HFMA2 R51, R51, R13.reuse, R25 ;  /* 0x0000000d33337231 */ /* 0x080fe40000000019 */
[----:B------:R-:W0:Y:S01]  /*33d0*/  LDS.128 R24, [UR4+0x30] ;  /* 0x00003004ff187984 */ /* 0x000e220008000c00 */
[----:B------:R-:W-:-:S02]  /*33e0*/  HFMA2 R48, R52, R13, R48 ;  /* 0x0000000d34307231 */ /* 0x000fc40000000030 */
[----:B------:R-:W-:Y:S02]  /*33f0*/  HFMA2 R12, R50, R13, R12 ;  /* 0x0000000d320c7231 */ /* 0x000fe4000000000c */
[-C--:B------:R-:W-:Y:S01]  /*3400*/  HFMA2 R53, R20, R14.reuse, R53 ;  /* 0x0000000e14357231 */ /* 0x080fe20000000035 */
[C---:B------:R-:W-:Y:S01]  /*3410*/  LOP3.LUT R20, R17.reuse, 0xf000f, RZ, 0xc0, !PT ;  /* 0x000f000f11147812 */ /* 0x040fe200078ec0ff */
[-C--:B------:R-:W-:Y:S01]  /*3420*/  HFMA2 R51, R22, R14.reuse, R51 ;  /* 0x0000000e16337231 */ /* 0x080fe20000000033 */
[----:B------:R-:W-:Y:S02]  /*3430*/  LOP3.LUT R22, R18, 0xf000f, RZ, 0xc0, !PT ;  /* 0x000f000f12167812 */ /* 0x000fe400078ec0ff */
[----:B------:R-:W-:Y:S01]  /*3440*/  LOP3.LUT R20, R20, 0x64006400, RZ, 0xfc, !PT ;  /* 0x6400640014147812 */ /* 0x000fe200078efcff */
[-C--:B------:R-:W-:Y:S01]  /*3450*/  HFMA2 R48, R21, R14.reuse, R48 ;  /* 0x0000000e15307231 */ /* 0x080fe20000000030 */
[----:B------:R-:W-:Y:S01]  /*3460*/  LOP3.LUT R21, R17, 0xf000f0, RZ, 0xc0, !PT ;  /* 0x00f000f011157812 */ /* 0x000fe200078ec0ff */
[----:B------:R-:W-:-:S02]  /*3470*/  HFMA2 R12, R23, R14, R12 ;  /* 0x0000000e170c7231 */ /* 0x000fc4000000000c */
        /* <DEDUP_REMOVED lines=8> */
[----:B------:R-:W-:Y:S01]  /*3500*/  HFMA2 R31, R12, R63, R31 ;  /* 0x0000003f0c1f7231 */ /* 0x000fe2000000001f */
[----:B------:R-:W-:Y:S01]  /*3510*/  LOP3.LUT R12, R16, 0xf000f, RZ, 0xc0, !PT ;  /* 0x000f000f100c7812 */ /* 0x000fe200078ec0ff */
[----:B------:R-:W-:Y:S01]  /*3520*/  HFMA2 R32, R33, R66, R32 ;  /* 0x0000004221207231 */ /* 0x000fe20000000020 */
[----:B------:R-:W-:Y:S01]  /*3530*/  LOP3.LUT R33, R21, 0x64006400, RZ, 0xfc, !PT ;  /* 0x6400640015217812 */ /* 0x000fe200078efcff */
[----:B------:R-:W-:Y:S01]  /*3540*/  HADD2 R21, R20, R3 ;  /* 0x0000000314157230 */ /* 0x000fe20000000000 */
[----:B------:R-:W-:Y:S01]  /*3550*/  LOP3.LUT R13, R12, 0x64006400, RZ, 0xfc, !PT ;  /* 0x640064000c0d7812 */ /* 0x000fe200078efcff */
[----:B------:R-:W-:Y:S01]  /*3560*/  HFMA2 R20, R22, 1, 1, R5 ;  /* 0x3c003c0016147831 */ /* 0x000fe20000000005 */
[----:B------:R-:W-:Y:S01]  /*3570*/  LOP3.LUT R34, R19, 0xf000f, RZ, 0xc0, !PT ;  /* 0x000f000f13227812 */ /* 0x000fe200078ec0ff */
[----:B------:R-:W-:Y:S01]  /*3580*/  HFMA2 R29, R51, R64, R29 ;  /* 0x00000040331d7231 */ /* 0x000fe2000000001d */
[----:B------:R-:W-:Y:S01]  /*3590*/  LOP3.LUT R12, R36, 0x64006400, RZ, 0xfc, !PT ;  /* 0x64006400240c7812 */ /* 0x000fe200078efcff */
[----:B------:R-:W-:Y:S01]  /*35a0*/  HADD2 R36, R13, R62 ;  /* 0x0000003e0d247230 */ /* 0x000fe20000000000 */
[----:B------:R-:W-:Y:S01]  /*35b0*/  LOP3.LUT R15, R14, 0x64006400, RZ, 0xfc, !PT ;  /* 0x640064000e0f7812 */ /* 0x000fe200078efcff */
[----:B------:R-:W-:Y:S01]  /*35c0*/  HFMA2 R33, R33, 0.0625, 0.0625, R4 ;  /* 0x2c002c0021217831 */ /* 0x000fe20000000004 */
[----:B------:R-:W-:Y:S01]  /*35d0*/  LOP3.LUT R23, R23, 0x64006400, RZ, 0xfc, !PT ;  /* 0x6400640017177812 */ /* 0x000fe200078efcff */
[----:B------:R-:W-:Y:S01]  /*35e0*/  HFMA2 R22, R12, 0.0625, 0.0625, R9 ;  /* 0x2c002c000c167831 */ /* 0x000fe20000000009 */
[----:B------:R-:W-:Y:S01]  /*35f0*/  LOP3.LUT R35, R34, 0x64006400, RZ, 0xfc, !PT ;  /* 0x6400640022237812 */ /* 0x000fe200078efcff */
[----:B------:R-:W-:-:S02]  /*3600*/  HFMA2 R30, R48, R65, R30 ;  /* 0x00000041301e7231 */ /* 0x000fc4000000001e */
[----:B------:R-:W-:Y:S02]  /*3610*/  HFMA2 R34, R15, 0.0625, 0.0625, R2 ;  /* 0x2c002c000f227831 */ /* 0x000fe40000000002 */
[-C--:B0-----:R-:W-:Y:S02]  /*3620*/  HFMA2 R55, R21, R24.reuse, RZ.H0_H0 ;  /* 0x0000001815377231 */ /* 0x081fe400000400ff */
[----:B------:R-:W-:Y:S02]  /*3630*/  HFMA2 R23, R23, 0.0625, 0.0625, R6 ;  /* 0x2c002c0017177831 */ /* 0x000fe40000000006 */
[----:B------:R-:W-:Y:S02]  /*3640*/  HADD2 R35, R35, R8 ;  /* 0x0000000823237230 */ /* 0x000fe40000000000 */
[-C--:B------:R-:W-:Y:S01]  /*3650*/  HFMA2 R58, R36, R24.reuse, RZ ;  /* 0x00000018243a7231 */ /* 0x080fe200000000ff */
[----:B------:R-:W-:Y:S01]  /*3660*/  SHF.R.U32.HI R53, RZ, 0x8, R17 ;  /* 0x00000008ff357819 */ /* 0x000fe20000011611 */
[----:B------:R-:W-:-:S02]  /*3670*/  HFMA2 R51, R20, R24, RZ ;  /* 0x0000001814337231 */ /* 0x000fc400000000ff */
[----:B------:R-:W-:Y:S01]  /*3680*/  HFMA2 R52, R35, R24, RZ.H0_H0 ;  /* 0x0000001823347231 */ /* 0x000fe200000400ff */
[----:B------:R-:W-:Y:S01]  /*3690*/  SHF.R.U32.HI R19, RZ, 0x8, R19 ;  /* 0x00000008ff137819 */ /* 0x000fe20000011613 */
[-C--:B------:R-:W-:Y:S01]  /*36a0*/  HFMA2 R55, R33, R25.reuse, R55 ;  /* 0x0000001921377231 */ /* 0x080fe20000000037 */
[----:B------:R-:W-:Y:S01]  /*36b0*/  LOP3.LUT R18, R53, 0xf000f, RZ, 0xc0, !PT ;  /* 0x000f000f35127812 */ /* 0x000fe200078ec0ff */
[-C--:B------:R-:W-:Y:S02]  /*36c0*/  HFMA2 R52, R22, R25.reuse, R52 ;  /* 0x0000001916347231 */ /* 0x080fe40000000034 */
[-C--:B------:R-:W-:Y:S01]  /*36d0*/  HFMA2 R58, R34, R25.reuse, R58 ;  /* 0x00000019223a7231 */ /* 0x080fe2000000003a */
[----:B------:R-:W-:Y:S01]  /*36e0*/  SHF.R.U32.HI R16, RZ, 0x8, R16 ;  /* 0x00000008ff107819 */ /* 0x000fe20000011610 */
[----:B------:R-:W-:Y:S01]  /*36f0*/  HFMA2 R51, R23, R25, R51 ;  /* 0x0000001917337231 */ /* 0x000fe20000000033 */
[----:B------:R-:W-:Y:S01]  /*3700*/  LOP3.LUT R24, R56, 0xf000f, RZ, 0xc0, !PT ;  /* 0x000f000f38187812 */ /* 0x000fe200078ec0ff */
[----:B------:R-:W0:Y:S01]  /*3710*/  LDS.128 R12, [UR4+0x130] ;  /* 0x00013004ff0c7984 */ /* 0x000e220008000c00 */
[----:B------:R-:W-:-:S02]  /*3720*/  LOP3.LUT R25, R19, 0xf000f, RZ, 0xc0, !PT ;  /* 0x000f000f13197812 */ /* 0x000fc400078ec0ff */
[----:B------:R-:W-:Y:S02]  /*3730*/  LOP3.LUT R18, R18, 0x64006400, RZ, 0xfc, !PT ;  /* 0x6400640012127812 */ /* 0x000fe400078efcff */
[----:B------:R-:W-:Y:S02]  /*3740*/  LOP3.LUT R17, R16, 0xf000f, RZ, 0xc0, !PT ;  /* 0x000f000f10117812 */ /* 0x000fe400078ec0ff */
[----:B------:R-:W-:Y:S02]  /*3750*/  LOP3.LUT R24, R24, 0x64006400, RZ, 0xfc, !PT ;  /* 0x6400640018187812 */ /* 0x000fe400078efcff */
[----:B------:R-:W-:Y:S01]  /*3760*/  LOP3.LUT R73, R25, 0x64006400, RZ, 0xfc, !PT ;  /* 0x6400640019497812 */ /* 0x000fe200078efcff */
[----:B------:R-:W-:Y:S01]  /*3770*/  HFMA2 R48, R18, 1, 1, R3 ;  /* 0x3c003c0012307831 */ /* 0x000fe20000000003 */
[----:B------:R-:W-:Y:S01]  /*3780*/  LOP3.LUT R17, R17, 0x64006400, RZ, 0xfc, !PT ;  /* 0x6400640011117812 */ /* 0x000fe200078efcff */
[----:B------:R-:W-:Y:S01]  /*3790*/  HADD2 R25, R24, R5 ;  /* 0x0000000518197230 */ /* 0x000fe20000000000 */
[----:B------:R-:W-:Y:S01]  /*37a0*/  LOP3.LUT R16, R16, 0xf000f0, RZ, 0xc0, !PT ;  /* 0x00f000f010107812 */ /* 0x000fe200078ec0ff */
[----:B------:R-:W-:-:S02]  /*37b0*/  HFMA2 R24, R73, 1, 1, R8 ;  /* 0x3c003c0049187831 */ /* 0x000fc40000000008 */
[----:B------:R-:W-:Y:S01]  /*37c0*/  HADD2 R50, R17, R62 ;  /* 0x0000003e11327230 */ /* 0x000fe20000000000 */
[----:B------:R-:W-:Y:S02]  /*37d0*/  LOP3.LUT R53, R53, 0xf000f0, RZ, 0xc0, !PT ;  /* 0x00f000f035357812 */ /* 0x000fe400078ec0ff */
[----:B------:R-:W-:Y:S01]  /*37e0*/  LOP3.LUT R56, R56, 0xf000f0, RZ, 0xc0, !PT ;  /* 0x00f000f038387812 */ /* 0x000fe200078ec0ff */
[-C--:B------:R-:W-:Y:S02]  /*37f0*/  HFMA2 R18, R48, R26.reuse, R55 ;  /* 0x0000001a30127231 */ /* 0x080fe40000000037 */
[-C--:B------:R-:W-:Y:S01]  /*3800*/  HFMA2 R55, R25, R26.reuse, R51 ;  /* 0x0000001a19377231 */ /* 0x080fe20000000033 */
[----:B------:R-:W-:Y:S01]  /*3810*/  LOP3.LUT R51, R53, 0x64006400, RZ, 0xfc, !PT ;  /* 0x6400640035337812 */ /* 0x000fe200078efcff */
[-C--:B------:R-:W-:Y:S01]  /*3820*/  HFMA2 R17, R50, R26.reuse, R58 ;  /* 0x0000001a32117231 */ /* 0x080fe2000000003a */
[----:B------:R-:W-:Y:S01]  /*3830*/  LOP3.LUT R53, R56, 0x64006400, RZ, 0xfc, !PT ;  /* 0x6400640038357812 */ /* 0x000fe200078efcff */
[----:B------:R-:W-:Y:S01]  /*3840*/  HFMA2 R58, R24, R26, R52 ;  /* 0x0000001a183a7231 */ /* 0x000fe20000000034 */
[----:B------:R-:W-:Y:S01]  /*3850*/  LOP3.LUT R26, R19, 0xf000f0, RZ, 0xc0, !PT ;  /* 0x00f000f0131a7812 */ /* 0x000fe200078ec0ff */
[----:B------:R-:W-:Y:S01]  /*3860*/  HFMA2 R51, R51, 0.0625, 0.0625, R4 ;  /* 0x2c002c0033337831 */ /* 0x000fe20000000004 */
[----:B------:R-:W-:-:S02]  /*3870*/  LOP3.LUT R19, R16, 0x64006400, RZ, 0xfc, !PT ;  /* 0x6400640010137812 */ /* 0x000fc400078efcff */
[----:B------:R-:W-:Y:S01]  /*3880*/  LOP3.LUT R16, R26, 0x64006400, RZ, 0xfc, !PT ;  /* 0x640064001a107812 */ /* 0x000fe200078efcff */
[----:B------:R-:W-:Y:S02]  /*3890*/  HFMA2 R52, R53, 0.0625, 0.0625, R6 ;  /* 0x2c002c0035347831 */ /* 0x000fe40000000006 */
[----:B------:R-:W-:Y:S02]  /*38a0*/  HFMA2 R18, R51, R27, R18 ;  /* 0x0000001b33127231 */ /* 0x000fe40000000012 */
[----:B------:R-:W-:Y:S02]  /*38b0*/  HFMA2 R26, R19, 0.0625, 0.0625, R2 ;  /* 0x2c002c00131a7831 */ /* 0x000fe40000000002 */
[----:B------:R-:W-:Y:S02]  /*38c0*/  HFMA2 R53, R16, 0.0625, 0.0625, R9 ;  /* 0x2c002c0010357831 */ /* 0x000fe40000000009 */
[----:B------:R-:W-:Y:S02]  /*38d0*/  HFMA2 R54, R18, R65, R54 ;  /* 0x0000004112367231 */ /* 0x000fe40000000036 */
[----:B------:R-:W-:-:S02]  /*38e0*/  HFMA2 R55, R52, R27, R55 ;  /* 0x0000001b34377231 */ /* 0x000fc40000000037 */
[-C--:B------:R-:W-:Y:S02]  /*38f0*/  HFMA2 R19, R53, R27.reuse, R58 ;  /* 0x0000001b35137231 */ /* 0x080fe4000000003a */
[----:B------:R-:W-:Y:S02]  /*3900*/  HFMA2 R17, R26, R27, R17 ;  /* 0x0000001b1a117231 */ /* 0x000fe40000000011 */
[-C--:B0-----:R-:W-:Y:S02]  /*3910*/  HFMA2 R27, R21, R12.reuse, RZ.H0_H0 ;  /* 0x0000000c151b7231 */ /* 0x081fe400000400ff */
[----:B------:R-:W-:Y:S02]  /*3920*/  HFMA2 R56, R35, R12, RZ.H0_H0 ;  /* 0x0000000c23387231 */ /* 0x000fe400000400ff */
[----:B------:R-:W-:Y:S02]  /*3930*/  HFMA2 R37, R55, R64, R37 ;  /* 0x0000004037257231 */ /* 0x000fe40000000025 */
[----:B------:R-:W-:-:S02]  /*3940*/  HFMA2 R38, R19, R63, R38 ;  /* 0x0000003f13267231 */ /* 0x000fc40000000026 */
[----:B------:R-:W-:Y:S02]  /*3950*/  HFMA2 R55, R20, R12, RZ ;  /* 0x0000000c14377231 */ /* 0x000fe400000000ff */
[-C--:B------:R-:W-:Y:S02]  /*3960*/  HFMA2 R27, R33, R13.reuse, R27 ;  /* 0x0000000d211b7231 */ /* 0x080fe4000000001b */
[----:B------:R-:W-:Y:S02]  /*3970*/  HFMA2 R39, R17, R66, R39 ;  /* 0x0000004211277231 */ /* 0x000fe40000000027 */
[----:B------:R-:W-:Y:S02]  /*3980*/  HFMA2 R56, R22, R13, R56 ;  /* 0x0000000d16387231 */ /* 0x000fe40000000038 */
[----:B------:R-:W-:Y:S02]  /*3990*/  HFMA2 R17, R36, R12, RZ ;  /* 0x0000000c24117231 */ /* 0x000fe400000000ff */
[----:B------:R-:W-:-:S02]  /*39a0*/  HFMA2 R27, R48, R14, R27 ;  /* 0x0000000e301b7231 */ /* 0x000fc4000000001b */
[----:B------:R-:W-:Y:S02]  /*39b0*/  HFMA2 R56, R24, R14, R56 ;  /* 0x0000000e18387231 */ /* 0x000fe40000000038 */
[----:B------:R-:W-:Y:S02]  /*39c0*/  HFMA2 R55, R23, R13, R55 ;  /* 0x0000000d17377231 */ /* 0x000fe40000000037 */
[-C--:B------:R-:W-:Y:S02]  /*39d0*/  HFMA2 R27, R51, R15.reuse, R27 ;  /* 0x0000000f331b7231 */ /* 0x080fe4000000001b */
[----:B------:R-:W-:Y:S02]  /*39e0*/  HFMA2 R56, R53, R15, R56 ;  /* 0x0000000f35387231 */ /* 0x000fe40000000038 */
[----:B------:R-:W-:Y:S02]  /*39f0*/  HFMA2 R12, R34, R13, R17 ;  /* 0x0000000d220c7231 */ /* 0x000fe40000000011 */
[----:B------:R-:W-:Y:S01]  /*3a00*/  HFMA2 R40, R27, R65, R40 ;  /* 0x000000411b287231 */ /* 0x000fe20000000028 */
[----:B------:R-:W0:Y:S01]  /*3a10*/  LDS.128 R16, [UR4+0x230] ;  /* 0x00023004ff107984 */ /* 0x000e220008000c00 */
[----:B------:R-:W-:-:S02]  /*3a20*/  HFMA2 R42, R56, R63, R42 ;  /* 0x0000003f382a7231 */ /* 0x000fc4000000002a */
[-C--:B------:R-:W-:Y:S02]  /*3a30*/  HFMA2 R55, R25, R14.reuse, R55 ;  /* 0x0000000e19377231 */ /* 0x080fe40000000037 */
[----:B------:R-:W-:Y:S02]  /*3a40*/  HFMA2 R13, R50, R14, R12 ;  /* 0x0000000e320d7231 */ /* 0x000fe4000000000c */
[-C--:B------:R-:W-:Y:S02]  /*3a50*/  HFMA2 R55, R52, R15.reuse, R55 ;  /* 0x0000000f34377231 */ /* 0x080fe40000000037 */
[----:B------:R-:W-:Y:S02]  /*3a60*/  HFMA2 R13, R26, R15, R13 ;  /* 0x0000000f1a0d7231 */ /* 0x000fe4000000000d */
[----:B------:R-:W-:Y:S02]  /*3a70*/  HFMA2 R41, R55, R64, R41 ;  /* 0x0000004037297231 */ /* 0x000fe40000000029 */
[----:B------:R-:W-:-:S02]  /*3a80*/  HFMA2 R43, R13, R66, R43 ;  /* 0x000000420d2b7231 */ /* 0x000fc4000000002b */
[----:B------:R-:W1:Y:S01]  /*3a90*/  LDS.128 R12, [UR4+0x330] ;  /* 0x00033004ff0c7984 */ /* 0x000e620008000c00 */
[-C--:B0-----:R-:W-:Y:S02]  /*3aa0*/  HFMA2 R27, R36, R16.reuse, RZ ;  /* 0x00000010241b7231 */ /* 0x081fe400000000ff */
        /* <DEDUP_REMOVED lines=17> */
[-C--:B-1----:R-:W-:Y:S02]  /*3bc0*/  HFMA2 R17, R36, R12.reuse, RZ ;  /* 0x0000000c24117231 */ /* 0x082fe400000000ff */
[----:B------:R-:W-:Y:S02]  /*3bd0*/  HFMA2 R55, R20, R12, RZ ;  /* 0x0000000c14377231 */ /* 0x000fe400000000ff */
[----:B------:R-:W-:Y:S02]  /*3be0*/  HFMA2 R44, R27, R66, R44 ;  /* 0x000000421b2c7231 */ /* 0x000fe4000000002c */
[----:B------:R-:W-:Y:S02]  /*3bf0*/  HFMA2 R27, R21, R12, RZ.H0_H0 ;  /* 0x0000000c151b7231 */ /* 0x000fe400000400ff */
[----:B------:R-:W-:Y:S02]  /*3c00*/  HFMA2 R46, R56, R64, R46 ;  /* 0x00000040382e7231 */ /* 0x000fe4000000002e */
[----:B------:R-:W-:-:S02]  /*3c10*/  HFMA2 R56, R35, R12, RZ.H0_H0 ;  /* 0x0000000c23387231 */ /* 0x000fc400000400ff */
[-C--:B------:R-:W-:Y:S02]  /*3c20*/  HFMA2 R12, R34, R13.reuse, R17 ;  /* 0x0000000d220c7231 */ /* 0x080fe40000000011 */
[-C--:B------:R-:W-:Y:S02]  /*3c30*/  HFMA2 R27, R33, R13.reuse, R27 ;  /* 0x0000000d211b7231 */ /* 0x080fe4000000001b */
[-C--:B------:R-:W-:Y:S02]  /*3c40*/  HFMA2 R55, R23, R13.reuse, R55 ;  /* 0x0000000d17377231 */ /* 0x080fe40000000037 */
[----:B------:R-:W-:Y:S01]  /*3c50*/  HFMA2 R56, R22, R13, R56 ;  /* 0x0000000d16387231 */ /* 0x000fe20000000038 */
[----:B------:R-:W0:Y:S01]  /*3c60*/  LDS.128 R16, [UR4+0x430] ;  /* 0x00043004ff107984 */ /* 0x000e220008000c00 */
[-C--:B------:R-:W-:Y:S02]  /*3c70*/  HFMA2 R27, R48, R14.reuse, R27 ;  /* 0x0000000e301b7231 */ /* 0x080fe4000000001b */
[----:B------:R-:W-:-:S02]  /*3c80*/  HFMA2 R56, R24, R14, R56 ;  /* 0x0000000e18387231 */ /* 0x000fc40000000038 */
[-C--:B------:R-:W-:Y:S02]  /*3c90*/  HFMA2 R13, R50, R14.reuse, R12 ;  /* 0x0000000e320d7231 */ /* 0x080fe4000000000c */
[-C--:B------:R-:W-:Y:S02]  /*3ca0*/  HFMA2 R58, R51, R15.reuse, R27 ;  /* 0x0000000f333a7231 */ /* 0x080fe4000000001b */
[----:B------:R-:W-:Y:S02]  /*3cb0*/  HFMA2 R55, R25, R14, R55 ;  /* 0x0000000e19377231 */ /* 0x000fe40000000037 */
[----:B------:R-:W-:Y:S01]  /*3cc0*/  HFMA2 R56, R53, R15, R56 ;  /* 0x0000000f35387231 */ /* 0x000fe20000000038 */
[----:B------:R-:W-:Y:S01]  /*3cd0*/  MOV R27, R75 ;  /* 0x0000004b001b7202 */ /* 0x000fe20000000f00 */
[----:B------:R-:W-:Y:S02]  /*3ce0*/  HFMA2 R28, R58, R65, R28 ;  /* 0x000000413a1c7231 */ /* 0x000fe4000000001c */
[----:B------:R-:W-:-:S02]  /*3cf0*/  HFMA2 R59, R56, R63, R59 ;  /* 0x0000003f383b7231 */ /* 0x000fc4000000003b */
[-C--:B------:R-:W-:Y:S02]  /*3d00*/  HFMA2 R13, R26, R15.reuse, R13 ;  /* 0x0000000f1a0d7231 */ /* 0x080fe4000000000d */
[----:B------:R-:W-:Y:S02]  /*3d10*/  HFMA2 R55, R52, R15, R55 ;  /* 0x0000000f34377231 */ /* 0x000fe40000000037 */
[----:B------:R-:W-:Y:S02]  /*3d20*/  HFMA2 R49, R13, R66, R49 ;  /* 0x000000420d317231 */ /* 0x000fe40000000031 */
[----:B------:R-:W1:Y:S01]  /*3d30*/  LDS.128 R12, [UR4+0x530] ;  /* 0x00053004ff0c7984 */ /* 0x000e620008000c00 */
[----:B------:R-:W-:Y:S01]  /*3d40*/  HFMA2 R55, R55, R64, R57 ;  /* 0x0000004037377231 */ /* 0x000fe20000000039 */
[----:B------:R-:W-:Y:S01]  /*3d50*/  UIADD3 UR4, UPT, UPT, UR4, 0x40, URZ ;  /* 0x0000004004047890 */ /* 0x000fe2000fffe0ff */
[-C--:B0-----:R-:W-:Y:S02]  /*3d60*/  HFMA2 R56, R36, R16.reuse, RZ ;  /* 0x0000001024387231 */ /* 0x081fe400000000ff */
        /* <DEDUP_REMOVED lines=15> */
[-C--:B-1----:R-:W-:Y:S02]  /*3e60*/  HFMA2 R17, R36, R12.reuse, RZ ;  /* 0x0000000c24117231 */ /* 0x082fe400000000ff */
[-C--:B------:R-:W-:Y:S02]  /*3e70*/  HFMA2 R21, R21, R12.reuse, RZ.H0_H0 ;  /* 0x0000000c15157231 */ /* 0x080fe400000400ff */
[-C--:B------:R-:W-:Y:S02]  /*3e80*/  HFMA2 R20, R20, R12.reuse, RZ ;  /* 0x0000000c14147231 */ /* 0x080fe400000000ff */
[----:B------:R-:W-:-:S02]  /*3e90*/  HFMA2 R12, R35, R12, RZ.H0_H0 ;  /* 0x0000000c230c7231 */ /* 0x000fc400000400ff */
        /* <DEDUP_REMOVED lines=20> */
[----:B------:R-:W-:Y:S06]  /*3fe0*/  @!P0 BRA `(.L_x_857) ;  /* 0xffffffcc00d48947 */ /* 0x000fec000383ffff */
.L_x_855:
[----:B------:R-:W0:Y:S01]  /*3ff0*/  S2R R0, SR_CTAID.X ;  /* 0x0000000000007919 */ /* 0x000e220000002500 */
[----:B------:R-:W1:Y:S01]  /*4000*/  S2UR UR4, SR_CTAID.Y ;  /* 0x00000000000479c3 */ /* 0x000e620000002600 */
[----:B------:R-:W-:Y:S01]  /*4010*/  HADD2 R39, R39.H0_H0, R39.H1_H1 ;  /* 0x3000002727277230 */ /* 0x000fe20000000800 */
[----:B------:R-:W0:Y:S01]  /*4020*/  S2R R5, SR_TID.X ;  /* 0x0000000000057919 */ /* 0x000e220000002100 */
[----:B------:R-:W-:-:S05]  /*4030*/  HADD2 R54, R54.H0_H0, R54.H1_H1 ;  /* 0x3000003636367230 */ /* 0x000fca0000000800 */
[----:B------:R-:W2:Y:S01]  /*4040*/  LDC.64 R2, c[0x0][0x3a0] ;  /* 0x0000e800ff027b82 */ /* 0x000ea20000000a00 */
[----:B------:R-:W-:-:S05]  /*4050*/  PRMT R39, R39, 0x5410, R54 ;  /* 0x0000541027277816 */ /* 0x000fca0000000036 */
[----:B------:R-:W-:Y:S01]  /*4060*/  HMUL2 R39, R39, RZ.H0_H0 ;  /* 0x200000ff27277232 */ /* 0x000fe20000000000 */
[----:B0-----:R-:W-:-:S04]  /*4070*/  LEA R0, R0, R5, 0x7 ;  /* 0x0000000500007211 */ /* 0x001fc800078e38ff */
[----:B------:R-:W-:Y:S01]  /*4080*/  SHF.L.U32 R5, R0, 0x2, RZ ;  /* 0x0000000200057819 */ /* 0x000fe200000006ff */
[----:B-1----:R-:W-:-:S04]  /*4090*/  IMAD R0, R72, UR4, RZ ;  /* 0x0000000448007c24 */ /* 0x002fc8000f8e02ff */
[----:B------:R-:W-:-:S04]  /*40a0*/  IMAD R5, R0, 0x6, R5 ;  /* 0x0000000600057824 */ /* 0x000fc800078e0205 */
[----:B--2---:R-:W-:-:S05]  /*40b0*/  IMAD.WIDE R2, R5, 0x2, R2 ;  /* 0x0000000205027825 */ /* 0x004fca00078e0202 */
        /* <DEDUP_REMOVED lines=11> */
.L_x_861:
[----:B------:R-:W0:Y:S02]  /*4170*/  LDS R4, [R0] ;  /* 0x0000000000047984 */ /* 0x000e240000000800 */
[----:B0-----:R-:W-:-:S05]  /*4180*/  HADD2 R5, R4, R39 ;  /* 0x0000002704057230 */ /* 0x001fca0000000000 */
[----:B------:R-:W0:Y:S02]  /*4190*/  ATOMS.CAST.SPIN P0, [R0], R4, R5 ;  /* 0x000000040000758d */ /* 0x000e240001800005 */
[----:B0-----:R-:W-:Y:S05]  /*41a0*/  @!P0 BRA `(.L_x_861) ;  /* 0xfffffffc00f08947 */ /* 0x001fea000383ffff */
[----:B------:R-:W-:Y:S05]  /*41b0*/  BRA `(.L_x_859) ;  /* 0x00000000000c7947 */ /* 0x000fea0003800000 */
.L_x_860:
[----:B------:R-:W2:Y:S02]  /*41c0*/  LD.E R0, desc[UR8][R2.64] ;  /* 0x0000000802007980 */ /* 0x000ea4000c101900 */
[----:B--2---:R-:W-:-:S05]  /*41d0*/  IADD3 R5, PT, PT, R39, R0, RZ ;  /* 0x0000000027057210 */ /* 0x004fca0007ffe0ff */
[----:B------:R0:W-:Y:S02]  /*41e0*/  ST.E desc[UR8][R2.64], R5 ;  /* 0x0000000502007985 */ /* 0x0001e4000c101908 */
.L_x_859:
[----:B------:R-:W-:Y:S05]  /*41f0*/  BSYNC.RECONVERGENT B0 ;  /* 0x0000000000007941 */ /* 0x000fea0003800200 */
.L_x_858:
[----:B------:R1:W-:Y:S01]  /*4200*/  ATOM.E.ADD.F16x2.RN.STRONG.GPU P0, RZ, desc[UR8][R2.64+0x4], R37 ;  /* 0x8000042502ff79a2 */ /* 0x0003e2000c10e108 */
[----:B------:R-:W-:Y:S04]  /*4210*/  BSSY.RECONVERGENT B0, `(.L_x_862) ;  /* 0x000000e000007945 */ /* 0x000fe80003800200 */
[----:B-1----:R-:W-:Y:S05]  /*4220*/  @P0 BRA `(.L_x_863) ;  /* 0x0000000000300947 */ /* 0x002fea0003800000 */
[----:B------:R-:W1:Y:S02]  /*4230*/  QSPC.E.S P0, RZ, [R2+0x4] ;  /* 0x0000040002ff73aa */ /* 0x000e640000000500 */
[----:B-1----:R-:W-:Y:S05]  /*4240*/  @!P0 BRA `(.L_x_864) ;  /* 0x00000000001c8947 */ /* 0x002fea0003800000 */
[----:B------:R-:W-:-:S04]  /*4250*/  MOV R4, R2 ;  /* 0x0000000200047202 */ /* 0x000fc80000000f00 */
[----:B------:R-:W-:-:S07]  /*4260*/  MOV R0, R4 ;  /* 0x0000000400007202 */ /* 0x000fce0000000f00 */
.L_x_865:
[----:B------:R-:W0:Y:S02]  /*4270*/  LDS R4, [R0+0x4] ;  /* 0x0000040000047984 */ /* 0x000e240000000800 */
[----:B0-----:R-:W-:-:S05]  /*4280*/  HFMA2 R5, R4, 1, 1, R37 ;  /* 0x3c003c0004057831 */ /* 0x001fca0000000025 */
[----:B------:R-:W0:Y:S02]  /*4290*/  ATOMS.CAST.SPIN P0, [R0+0x4], R4, R5 ;  /* 0x000004040000758d */ /* 0x000e240001800005 */
[----:B0-----:R-:W-:Y:S05]  /*42a0*/  @!P0 BRA `(.L_x_865) ;  /* 0xfffffffc00f08947 */ /* 0x001fea000383ffff */
[----:B------:R-:W-:Y:S05]  /*42b0*/  BRA `(.L_x_863) ;  /* 0x00000000000c7947 */ /* 0x000fea0003800000 */
.L_x_864:
[----:B------:R-:W0:Y:S02]  /*42c0*/  LD.E R0, desc[UR8][R2.64+0x4] ;  /* 0x0000040802007980 */ /* 0x000e24000c101900 */
[----:B0-----:R-:W-:-:S05]  /*42d0*/  IADD3 R5, PT, PT, R37, R0, RZ ;  /* 0x0000000025057210 */ /* 0x001fca0007ffe0ff */
[----:B------:R1:W-:Y:S02]  /*42e0*/  ST.E desc[UR8][R2.64+0x4], R5 ;  /* 0x0000040502007985 */ /* 0x0003e4000c101908 */
.L_x_863:
[----:B------:R-:W-:Y:S05]  /*42f0*/  BSYNC.RECONVERGENT B0 ;  /* 0x0000000000007941 */ /* 0x000fea0003800200 */
.L_x_862:
        /* <DEDUP_REMOVED lines=16> */
.L_x_869:
[----:B------:R-:W0:Y:S02]  /*4400*/  LDS R4, [R0] ;  /* 0x0000000000047984 */ /* 0x000e240000000800 */
[----:B0-----:R-:W-:-:S05]  /*4410*/  HADD2 R5, R4, R43 ;  /* 0x0000002b04057230 */ /* 0x001fca0000000000 */
[----:B------:R-:W0:Y:S02]  /*4420*/  ATOMS.CAST.SPIN P0, [R0], R4, R5 ;  /* 0x000000040000758d */ /* 0x000e240001800005 */
[----:B0-----:R-:W-:Y:S05]  /*4430*/  @!P0 BRA `(.L_x_869) ;  /* 0xfffffffc00f08947 */ /* 0x001fea000383ffff */
[----:B------:R-:W-:Y:S05]  /*4440*/  BRA `(.L_x_867) ;  /* 0x00000000000c7947 */ /* 0x000fea0003800000 */
.L_x_868:
[----:B------:R-:W2:Y:S02]  /*4450*/  LD.E R0, desc[UR8][R2.64] ;  /* 0x0000000802007980 */ /* 0x000ea4000c101900 */
[----:B--2---:R-:W-:-:S05]  /*4460*/  IADD3 R5, PT, PT, R43, R0, RZ ;  /* 0x000000002b057210 */ /* 0x004fca0007ffe0ff */
[----:B------:R0:W-:Y:S02]  /*4470*/  ST.E desc[UR8][R2.64], R5 ;  /* 0x0000000502007985 */ /* 0x0001e4000c101908 */
.L_x_867:
[----:B------:R-:W-:Y:S05]  /*4480*/  BSYNC.RECONVERGENT B0 ;  /* 0x0000000000007941 */ /* 0x000fea0003800200 */
.L_x_866:
[----:B------:R1:W-:Y:S01]  /*4490*/  ATOM.E.ADD.F16x2.RN.STRONG.GPU P0, RZ, desc[UR8][R2.64+0x4], R41 ;  /* 0x8000042902ff79a2 */ /* 0x0003e2000c10e108 */
[----:B------:R-:W-:Y:S04]  /*44a0*/  BSSY.RECONVERGENT B0, `(.L_x_870) ;  /* 0x000000e000007945 */ /* 0x000fe80003800200 */
[----:B-1----:R-:W-:Y:S05]  /*44b0*/  @P0 BRA `(.L_x_871) ;  /* 0x0000000000300947 */ /* 0x002fea0003800000 */
[----:B------:R-:W1:Y:S02]  /*44c0*/  QSPC.E.S P0, RZ, [R2+0x4] ;  /* 0x0000040002ff73aa */ /* 0x000e640000000500 */
[----:B-1----:R-:W-:Y:S05]  /*44d0*/  @!P0 BRA `(.L_x_872) ;  /* 0x00000000001c8947 */ /* 0x002fea0003800000 */
[----:B------:R-:W-:-:S04]  /*44e0*/  MOV R4, R2 ;  /* 0x0000000200047202 */ /* 0x000fc80000000f00 */
[----:B------:R-:W-:-:S07]  /*44f0*/  MOV R0, R4 ;  /* 0x0000000400007202 */ /* 0x000fce0000000f00 */
.L_x_873:
[----:B------:R-:W0:Y:S02]  /*4500*/  LDS R4, [R0+0x4] ;  /* 0x0000040000047984 */ /* 0x000e240000000800 */
[----:B0-----:R-:W-:-:S05]  /*4510*/  HFMA2 R5, R4, 1, 1, R41 ;  /* 0x3c003c0004057831 */ /* 0x001fca0000000029 */
[----:B------:R-:W0:Y:S02]  /*4520*/  ATOMS.CAST.SPIN P0, [R0+0x4], R4, R5 ;  /* 0x000004040000758d */ /* 0x000e240001800005 */
[----:B0-----:R-:W-:Y:S05]  /*4530*/  @!P0 BRA `(.L_x_873) ;  /* 0xfffffffc00f08947 */ /* 0x001fea000383ffff */
[----:B------:R-:W-:Y:S05]  /*4540*/  BRA `(.L_x_871) ;  /* 0x00000000000c7947 */ /* 0x000fea0003800000 */
.L_x_872:
[----:B------:R-:W0:Y:S02]  /*4550*/  LD.E R0, desc[UR8][R2.64+0x4] ;  /* 0x0000040802007980 */ /* 0x000e24000c101900 */
[----:B0-----:R-:W-:-:S05]  /*4560*/  IADD3 R5, PT, PT, R41, R0, RZ ;  /* 0x0000000029057210 */ /* 0x001fca0007ffe0ff */
[----:B------:R1:W-:Y:S02]  /*4570*/  ST.E desc[UR8][R2.64+0x4], R5 ;  /* 0x0000040502007985 */ /* 0x0003e4000c101908 */
.L_x_871:
[----:B------:R-:W-:Y:S05]  /*4580*/  BSYNC.RECONVERGENT B0 ;  /* 0x0000000000007941 */ /* 0x000fea0003800200 */
.L_x_870:
        /* <DEDUP_REMOVED lines=16> */
.L_x_877:
[----:B------:R-:W0:Y:S02]  /*4690*/  LDS R2, [R0] ;  /* 0x0000000000027984 */ /* 0x000e240000000800 */
[----:B0-----:R-:W-:-:S05]  /*46a0*/  HADD2 R3, R2, R7 ;  /* 0x0000000702037230 */ /* 0x001fca0000000000 */
[----:B------:R-:W0:Y:S02]  /*46b0*/  ATOMS.CAST.SPIN P0, [R0], R2, R3 ;  /* 0x000000020000758d */ /* 0x000e240001800003 */
[----:B0-----:R-:W-:Y:S05]  /*46c0*/  @!P0 BRA `(.L_x_877) ;  /* 0xfffffffc00f08947 */ /* 0x001fea000383ffff */
[----:B------:R-:W-:Y:S05]  /*46d0*/  BRA `(.L_x_875) ;  /* 0x00000000000c7947 */ /* 0x000fea0003800000 */
.L_x_876:
[----:B------:R-:W2:Y:S02]  /*46e0*/  LD.E R0, desc[UR8][R4.64] ;  /* 0x0000000804007980 */ /* 0x000ea4000c101900 */
[----:B--2---:R-:W-:-:S05]  /*46f0*/  IADD3 R3, PT, PT, R7, R0, RZ ;  /* 0x0000000007037210 */ /* 0x004fca0007ffe0ff */
[----:B------:R0:W-:Y:S02]  /*4700*/  ST.E desc[UR8][R4.64], R3 ;  /* 0x0000000304007985 */ /* 0x0001e4000c101908 */
.L_x_875:
[----:B------:R-:W-:Y:S05]  /*4710*/  BSYNC.RECONVERGENT B0 ;  /* 0x0000000000007941 */ /* 0x000fea0003800200 */
.L_x_874:
[----:B------:R1:W-:Y:S01]  /*4720*/  ATOM.E.ADD.F16x2.RN.STRONG.GPU P0, RZ, desc[UR8][R4.64+0x4], R9 ;  /* 0x8000040904ff79a2 */ /* 0x0003e2000c10e108 */
[----:B------:R-:W-:Y:S04]  /*4730*/  BSSY.RECONVERGENT B0, `(.L_x_878) ;  /* 0x000000e000007945 */ /* 0x000fe80003800200 */
[----:B-1----:R-:W-:Y:S05]  /*4740*/  @P0 BRA `(.L_x_879) ;  /* 0x0000000000300947 */ /* 0x002fea0003800000 */
[----:B------:R-:W1:Y:S02]  /*4750*/  QSPC.E.S P0, RZ, [R4+0x4] ;  /* 0x0000040004ff73aa */ /* 0x000e640000000500 */
[----:B-1----:R-:W-:Y:S05]  /*4760*/  @!P0 BRA `(.L_x_880) ;  /* 0x00000000001c8947 */ /* 0x002fea0003800000 */
[----:B------:R-:W-:-:S04]  /*4770*/  MOV R2, R4 ;  /* 0x0000000400027202 */ /* 0x000fc80000000f00 */
[----:B------:R-:W-:-:S07]  /*4780*/  MOV R0, R2 ;  /* 0x0000000200007202 */ /* 0x000fce0000000f00 */
.L_x_881:
[----:B------:R-:W0:Y:S02]  /*4790*/  LDS R2, [R0+0x4] ;  /* 0x0000040000027984 */ /* 0x000e240000000800 */
[----:B0-----:R-:W-:-:S05]  /*47a0*/  HFMA2 R3, R2, 1, 1, R9 ;  /* 0x3c003c0002037831 */ /* 0x001fca0000000009 */
[----:B------:R-:W0:Y:S02]  /*47b0*/  ATOMS.CAST.SPIN P0, [R0+0x4], R2, R3 ;  /* 0x000004020000758d */ /* 0x000e240001800003 */
[----:B0-----:R-:W-:Y:S05]  /*47c0*/  @!P0 BRA `(.L_x_881) ;  /* 0xfffffffc00f08947 */ /* 0x001fea000383ffff */
[----:B------:R-:W-:Y:S05]  /*47d0*/  BRA `(.L_x_879) ;  /* 0x00000000000c7947 */ /* 0x000fea0003800000 */
.L_x_880:
[----:B------:R-:W0:Y:S02]  /*47e0*/  LD.E R0, desc[UR8][R4.64+0x4] ;  /* 0x0000040804007980 */ /* 0x000e24000c101900 */
[----:B0-----:R-:W-:-:S05]  /*47f0*/  IADD3 R3, PT, PT, R9, R0, RZ ;  /* 0x0000000009037210 */ /* 0x001fca0007ffe0ff */
[----:B------:R1:W-:Y:S02]  /*4800*/  ST.E desc[UR8][R4.64+0x4], R3 ;  /* 0x0000040304007985 */ /* 0x0003e4000c101908 */
.L_x_879:
[----:B------:R-:W-:Y:S05]  /*4810*/  BSYNC.RECONVERGENT B0 ;  /* 0x0000000000007941 */ /* 0x000fea0003800200 */
.L_x_878:
        /* <DEDUP_REMOVED lines=16> */
.L_x_885:
[----:B------:R-:W0:Y:S02]  /*4920*/  LDS R2, [R0] ;  /* 0x0000000000027984 */ /* 0x000e240000000800 */
[----:B0-----:R-:W-:-:S05]  /*4930*/  HADD2 R3, R2, R49 ;  /* 0x0000003102037230 */ /* 0x001fca0000000000 */
[----:B------:R-:W0:Y:S02]  /*4940*/  ATOMS.CAST.SPIN P0, [R0], R2, R3 ;  /* 0x000000020000758d */ /* 0x000e240001800003 */
[----:B0-----:R-:W-:Y:S05]  /*4950*/  @!P0 BRA `(.L_x_885) ;  /* 0xfffffffc00f08947 */ /* 0x001fea000383ffff */
[----:B------:R-:W-:Y:S05]  /*4960*/  BRA `(.L_x_883) ;  /* 0x00000000000c7947 */ /* 0x000fea0003800000 */
.L_x_884:
[----:B------:R-:W2:Y:S02]  /*4970*/  LD.E R0, desc[UR8][R4.64] ;  /* 0x0000000804007980 */ /* 0x000ea4000c101900 */
[----:B--2---:R-:W-:-:S05]  /*4980*/  IADD3 R3, PT, PT, R49, R0, RZ ;  /* 0x0000000031037210 */ /* 0x004fca0007ffe0ff */
[----:B------:R0:W-:Y:S02]  /*4990*/  ST.E desc[UR8][R4.64], R3 ;  /* 0x0000000304007985 */ /* 0x0001e4000c101908 */
.L_x_883:
[----:B------:R-:W-:Y:S05]  /*49a0*/  BSYNC.RECONVERGENT B0 ;  /* 0x0000000000007941 */ /* 0x000fea0003800200 */
.L_x_882:
[----:B------:R1:W-:Y:S01]  /*49b0*/  ATOM.E.ADD.F16x2.RN.STRONG.GPU P0, RZ, desc[UR8][R4.64+0x4], R55 ;  /* 0x8000043704ff79a2 */ /* 0x0003e2000c10e108 */
[----:B------:R-:W-:Y:S04]  /*49c0*/  BSSY.RECONVERGENT B0, `(.L_x_886) ;  /* 0x000000e000007945 */ /* 0x000fe80003800200 */
[----:B-1----:R-:W-:Y:S05]  /*49d0*/  @P0 BRA `(.L_x_887) ;  /* 0x0000000000300947 */ /* 0x002fea0003800000 */
[----:B------:R-:W1:Y:S02]  /*49e0*/  QSPC.E.S P0, RZ, [R4+0x4] ;  /* 0x0000040004ff73aa */ /* 0x000e640000000500 */
[----:B-1----:R-:W-:Y:S05]  /*49f0*/  @!P0 BRA `(.L_x_888) ;  /* 0x00000000001c8947 */ /* 0x002fea0003800000 */
[----:B------:R-:W-:-:S04]  /*4a00*/  MOV R2, R4 ;  /* 0x0000000400027202 */ /* 0x000fc80000000f00 */
[----:B------:R-:W-:-:S07]  /*4a10*/  MOV R0, R2 ;  /* 0x0000000200007202 */ /* 0x000fce0000000f00 */
.L_x_889:
[----:B------:R-:W0:Y:S02]  /*4a20*/  LDS R2, [R0+0x4] ;  /* 0x0000040000027984 */ /* 0x000e240000000800 */
[----:B0-----:R-:W-:-:S05]  /*4a30*/  HFMA2 R3, R2, 1, 1, R55 ;  /* 0x3c003c0002037831 */ /* 0x001fca0000000037 */
[----:B------:R-:W0:Y:S02]  /*4a40*/  ATOMS.CAST.SPIN P0, [R0+0x4], R2, R3 ;  /* 0x000004020000758d */ /* 0x000e240001800003 */
[----:B0-----:R-:W-:Y:S05]  /*4a50*/  @!P0 BRA `(.L_x_889) ;  /* 0xfffffffc00f08947 */ /* 0x001fea000383ffff */
[----:B------:R-:W-:Y:S05]  /*4a60*/  BRA `(.L_x_887) ;  /* 0x00000000000c7947 */ /* 0x000fea0003800000 */
.L_x_888:
[----:B------:R-:W0:Y:S02]  /*4a70*/  LD.E R0, desc[UR8][R4.64+0x4] ;  /* 0x0000040804007980 */ /* 0x000e24000c101900 */
[----:B0-----:R-:W-:-:S05]  /*4a80*/  IADD3 R3, PT, PT, R55, R0, RZ ;  /* 0x0000000037037210 */ /* 0x001fca0007ffe0ff */
[----:B------:R1:W-:Y:S02]  /*4a90*/  ST.E desc[UR8][R4.64+0x4], R3 ;  /* 0x0000040304007985 */ /* 0x0003e4000c101908 */
.L_x_887:
[----:B------:R-:W-:Y:S05]  /*4aa0*/  BSYNC.RECONVERGENT B0 ;  /* 0x0000000000007941 */ /* 0x000fea0003800200 */
.L_x_886:
        /* <DEDUP_REMOVED lines=17> */
.L_x_893:
[----:B------:R-:W0:Y:S02]  /*4bc0*/  LDS R2, [R0] ;  /* 0x0000000000027984 */ /* 0x000e240000000800 */
[----:B0-----:R-:W-:-:S05]  /*4bd0*/  HADD2 R3, R2, R9 ;  /* 0x0000000902037230 */ /* 0x001fca0000000000 */
[----:B------:R-:W0:Y:S02]  /*4be0*/  ATOMS.CAST.SPIN P0, [R0], R2, R3 ;  /* 0x000000020000758d */ /* 0x000e240001800003 */
[----:B0-----:R-:W-:Y:S05]  /*4bf0*/  @!P0 BRA `(.L_x_893) ;  /* 0xfffffffc00f08947 */ /* 0x001fea000383ffff */
[----:B------:R-:W-:Y:S05]  /*4c00*/  BRA `(.L_x_891) ;  /* 0x00000000000c7947 */ /* 0x000fea0003800000 */
.L_x_892:
[----:B------:R-:W2:Y:S02]  /*4c10*/  LD.E R0, desc[UR8][R4.64] ;  /* 0x0000000804007980 */ /* 0x000ea4000c101900 */
[----:B--2---:R-:W-:-:S05]  /*4c20*/  IADD3 R3, PT, PT, R9, R0, RZ ;  /* 0x0000000009037210 */ /* 0x004fca0007ffe0ff */
[----:B------:R0:W-:Y:S02]  /*4c30*/  ST.E desc[UR8][R4.64], R3 ;  /* 0x0000000304007985 */ /* 0x0001e4000c101908 */
.L_x_891:
[----:B------:R-:W-:Y:S05]  /*4c40*/  BSYNC.RECONVERGENT B0 ;  /* 0x0000000000007941 */ /* 0x000fea0003800200 */
.L_x_890:
[----:B------:R1:W-:Y:S01]  /*4c50*/  ATOM.E.ADD.F16x2.RN.STRONG.GPU P0, RZ, desc[UR8][R4.64+0x4], R11 ;  /* 0x8000040b04ff79a2 */ /* 0x0003e2000c10e108 */
[----:B------:R-:W-:Y:S04]  /*4c60*/  BSSY.RECONVERGENT B0, `(.L_x_894) ;  /* 0x000000e000007945 */ /* 0x000fe80003800200 */
[----:B-1----:R-:W-:Y:S05]  /*4c70*/  @P0 BRA `(.L_x_895) ;  /* 0x0000000000300947 */ /* 0x002fea0003800000 */
[----:B------:R-:W1:Y:S02]  /*4c80*/  QSPC.E.S P0, RZ, [R4+0x4] ;  /* 0x0000040004ff73aa */ /* 0x000e640000000500 */
[----:B-1----:R-:W-:Y:S05]  /*4c90*/  @!P0 BRA `(.L_x_896) ;  /* 0x00000000001c8947 */ /* 0x002fea0003800000 */
[----:B------:R-:W-:-:S04]  /*4ca0*/  MOV R2, R4 ;  /* 0x0000000400027202 */ /* 0x000fc80000000f00 */
[----:B------:R-:W-:-:S07]  /*4cb0*/  MOV R0, R2 ;  /* 0x0000000200007202 */ /* 0x000fce0000000f00 */
.L_x_897:
[----:B------:R-:W0:Y:S02]  /*4cc0*/  LDS R2, [R0+0x4] ;  /* 0x0000040000027984 */ /* 0x000e240000000800 */
[----:B0-----:R-:W-:-:S05]  /*4cd0*/  HFMA2 R3, R2, 1, 1, R11 ;  /* 0x3c003c0002037831 */ /* 0x001fca000000000b */
[----:B------:R-:W0:Y:S02]  /*4ce0*/  ATOMS.CAST.SPIN P0, [R0+0x4], R2, R3 ;  /* 0x000004020000758d */ /* 0x000e240001800003 */
[----:B0-----:R-:W-:Y:S05]  /*4cf0*/  @!P0 BRA `(.L_x_897) ;  /* 0xfffffffc00f08947 */ /* 0x001fea000383ffff */
[----:B------:R-:W-:Y:S05]  /*4d00*/  BRA `(.L_x_895) ;  /* 0x00000000000c7947 */ /* 0x000fea0003800000 */
.L_x_896:
[----:B------:R-:W0:Y:S02]  /*4d10*/  LD.E R0, desc[UR8][R4.64+0x4] ;  /* 0x0000040804007980 */ /* 0x000e24000c101900 */
[----:B0-----:R-:W-:-:S05]  /*4d20*/  IADD3 R3, PT, PT, R11, R0, RZ ;  /* 0x000000000b037210 */ /* 0x001fca0007ffe0ff */
[----:B------:R1:W-:Y:S02]  /*4d30*/  ST.E desc[UR8][R4.64+0x4], R3 ;  /* 0x0000040304007985 */ /* 0x0003e4000c101908 */
.L_x_895:
[----:B------:R-:W-:Y:S05]  /*4d40*/  BSYNC.RECONVERGENT B0 ;  /* 0x0000000000007941 */ /* 0x000fea0003800200 */
.L_x_894:
        /* <DEDUP_REMOVED lines=16> */
.L_x_901:
[----:B------:R-:W0:Y:S02]  /*4e50*/  LDS R2, [R0] ;  /* 0x0000000000027984 */ /* 0x000e240000000800 */
[----:B0-----:R-:W-:-:S05]  /*4e60*/  HADD2 R3, R2, R73 ;  /* 0x0000004902037230 */ /* 0x001fca0000000000 */
[----:B------:R-:W0:Y:S02]  /*4e70*/  ATOMS.CAST.SPIN P0, [R0], R2, R3 ;  /* 0x000000020000758d */ /* 0x000e240001800003 */
[----:B0-----:R-:W-:Y:S05]  /*4e80*/  @!P0 BRA `(.L_x_901) ;  /* 0xfffffffc00f08947 */ /* 0x001fea000383ffff */
[----:B------:R-:W-:Y:S05]  /*4e90*/  BRA `(.L_x_899) ;  /* 0x00000000000c7947 */ /* 0x000fea0003800000 */
.L_x_900:
[----:B------:R-:W2:Y:S02]  /*4ea0*/  LD.E R0, desc[UR8][R4.64] ;  /* 0x0000000804007980 */ /* 0x000ea4000c101900 */
[----:B--2---:R-:W-:-:S05]  /*4eb0*/  IADD3 R3, PT, PT, R73, R0, RZ ;  /* 0x0000000049037210 */ /* 0x004fca0007ffe0ff */
[----:B------:R0:W-:Y:S02]  /*4ec0*/  ST.E desc[UR8][R4.64], R3 ;  /* 0x0000000304007985 */ /* 0x0001e4000c101908 */
.L_x_899:
[----:B------:R-:W-:Y:S05]  /*4ed0*/  BSYNC.RECONVERGENT B0 ;  /* 0x0000000000007941 */ /* 0x000fea0003800200 */
.L_x_898:
[----:B------:R1:W-:Y:S02]  /*4ee0*/  ATOM.E.ADD.F16x2.RN.STRONG.GPU P0, RZ, desc[UR8][R4.64+0x4], R7 ;  /* 0x8000040704ff79a2 */ /* 0x0003e4000c10e108 */
[----:B-1----:R-:W-:Y:S05]  /*4ef0*/  @P0 EXIT ;  /* 0x000000000000094d */ /* 0x002fea0003800000 */
[----:B------:R-:W1:Y:S02]  /*4f00*/  QSPC.E.S P0, RZ, [R4+0x4] ;  /* 0x0000040004ff73aa */ /* 0x000e640000000500 */
[----:B-1----:R-:W-:Y:S05]  /*4f10*/  @!P0 BRA `(.L_x_902) ;  /* 0x00000000001c8947 */ /* 0x002fea0003800000 */
[----:B------:R-:W-:-:S04]  /*4f20*/  MOV R2, R4 ;  /* 0x0000000400027202 */ /* 0x000fc80000000f00 */
[----:B------:R-:W-:-:S07]  /*4f30*/  MOV R0, R2 ;  /* 0x0000000200007202 */ /* 0x000fce0000000f00 */
.L_x_903:
[----:B------:R-:W0:Y:S02]  /*4f40*/  LDS R2, [R0+0x4] ;  /* 0x0000040000027984 */ /* 0x000e240000000800 */
[----:B0-----:R-:W-:-:S05]  /*4f50*/  HFMA2 R3, R2, 1, 1, R7 ;  /* 0x3c003c0002037831 */ /* 0x001fca0000000007 */
[----:B------:R-:W0:Y:S02]  /*4f60*/  ATOMS.CAST.SPIN P0, [R0+0x4], R2, R3 ;  /* 0x000004020000758d */ /* 0x000e240001800003 */
[----:B0-----:R-:W-:Y:S05]  /*4f70*/  @!P0 BRA `(.L_x_903) ;  /* 0xfffffffc00f08947 */ /* 0x001fea000383ffff */
[----:B------:R-:W-:Y:S05]  /*4f80*/  EXIT ;  /* 0x000000000000794d */ /* 0x000fea0003800000 */
.L_x_902:
[----:B------:R-:W0:Y:S02]  /*4f90*/  LD.E R0, desc[UR8][R4.64+0x4] ;  /* 0x0000040804007980 */ /* 0x000e24000c101900 */
[----:B0-----:R-:W-:-:S05]  /*4fa0*/  IADD3 R3, PT, PT, R7, R0, RZ ;  /* 0x0000000007037210 */ /* 0x001fca0007ffe0ff */
[----:B------:R-:W-:Y:S01]  /*4fb0*/  ST.E desc[UR8][R4.64+0x4], R3 ;  /* 0x0000040304007985 */ /* 0x000fe2000c101908 */
[----:B------:R-:W-:Y:S05]  /*4fc0*/  EXIT ;  /* 0x000000000000794d */ /* 0x000fea0003800000 */
.L_x_904:
        /* <DEDUP_REMOVED lines=11> */
.L_x_3305:


//--------------------- .text._Z28gemm_half_q_half_gptq_kernelILi5ELb0ELb1EEvPK6__halfPKjS4_S2_PS0_iiiiiPKtibS2_i --------------------------
	.section	.text._Z28gemm_half_q_half_gptq_kernelILi5ELb0ELb1EEvPK6__halfPKjS4_S2_PS0_iiiiiPKtibS2_i,"ax",@progbits
	.align	128
        .global         _Z28gemm_half_q_half_gptq_kernelILi5ELb0ELb1EEvPK6__halfPKjS4_S2_PS0_iiiiiPKtibS2_i
        .type           _Z28gemm_half_q_half_gptq_kernelILi5ELb0ELb1EEvPK6__halfPKjS4_S2_PS0_iiiiiPKtibS2_i,@function
        .size           _Z28gemm_half_q_half_gptq_kernelILi5ELb0ELb1EEvPK6__halfPKjS4_S2_PS0_iiiiiPKtibS2_i,(.L_x_3306 - _Z28gemm_half_q_half_gptq_kernelILi5ELb0ELb1EEvPK6__halfPKjS4_S2_PS0_iiiiiPKtibS2_i)
        .other          _Z28gemm_half_q_half_gptq_kernelILi5ELb0ELb1EEvPK6__halfPKjS4_S2_PS0_iiiiiPKtibS2_i,@"STO_CUDA_ENTRY STV_DEFAULT"
_Z28gemm_half_q_half_gptq_kernelILi5ELb0ELb1EEvPK6__halfPKjS4_S2_PS0_iiiiiPKtibS2_i:
.text._Z28gemm_half_q_half_gptq_kernelILi5ELb0ELb1EEvPK6__halfPKjS4_S2_PS0_iiiiiPKtibS2_i:
        /* <DEDUP_REMOVED lines=14> */
[----:B-----5:R-:W-:Y:S01]  /*00e0*/  UIMAD UR4, UR4, 0x5, URZ ;  /* 0x00000005040478a4 */ /* 0x020fe2000f8e02ff */
        /* <DEDUP_REMOVED lines=15> */
[----:B------:R-:W-:Y:S02]  /*01e0*/  IADD3 R9, PT, PT, R7, R2, RZ ;  /* 0x0000000207097210 */ /* 0x000fe40007ffe0ff */
[----:B------:R-:W-:Y:S02]  /*01f0*/  IADD3 R8, P1, PT, R10, R7, RZ ;  /* 0x000000070a087210 */ /* 0x000fe40007f3e0ff */
[----:B0-----:R-:W-:-:S02]  /*0200*/  LEA R4, P0, R11, UR12, 0x1 ;  /* 0x0000000c0b047c11 */ /* 0x001fc4000f8008ff */
[----:B------:R-:W-:Y:S02]  /*0210*/  LEA.HI.X.SX32 R7, R7, RZ, 0x1, P1 ;  /* 0x000000ff07077211 */ /* 0x000fe400008f0eff */
[----:B------:R-:W-:Y:S02]  /*0220*/  LEA.HI.X R5, R11, UR13, R12, 0x1, P0 ;  /* 0x0000000d0b057c11 */ /* 0x000fe400080f0c0c */
[-C--:B------:R-:W-:Y:S02]  /*0230*/  IADD3 R11, PT, PT, R9, R2.reuse, RZ ;  /* 0x00000002090b7210 */ /* 0x080fe40007ffe0ff */
[----:B------:R-:W-:Y:S02]  /*0240*/  LEA R6, P1, R8, UR12, 0x1 ;  /* 0x0000000c08067c11 */ /* 0x000fe4000f8208ff */
[----:B------:R-:W-:Y:S01]  /*0250*/  IADD3 R12, P0, PT, R10, R9, RZ ;  /* 0x000000090a0c7210 */ /* 0x000fe20007f1e0ff */
[----:B------:R-:W2:Y:S01]  /*0260*/  LDG.E.U16.CONSTANT R5, desc[UR10][R4.64] ;  /* 0x0000000a04057981 */ /* 0x000ea2000c1e9500 */
[----:B------:R-:W-:-:S02]  /*0270*/  IADD3 R13, PT, PT, R11, R2, RZ ;  /* 0x000000020b0d7210 */ /* 0x000fc40007ffe0ff */
[----:B------:R-:W-:Y:S02]  /*0280*/  LEA.HI.X R7, R8, UR13, R7, 0x1, P1 ;  /* 0x0000000d08077c11 */ /* 0x000fe400088f0c07 */
[----:B------:R-:W-:Y:S02]  /*0290*/  LEA.HI.X.SX32 R9, R9, RZ, 0x1, P0 ;  /* 0x000000ff09097211 */ /* 0x000fe400000f0eff */
[----:B------:R-:W-:Y:S02]  /*02a0*/  IADD3 R17, P1, PT, R10, R11, RZ ;  /* 0x0000000b0a117210 */ /* 0x000fe40007f3e0ff */
[----:B------:R-:W-:Y:S01]  /*02b0*/  LEA R8, P0, R12, UR12, 0x1 ;  /* 0x0000000c0c087c11 */ /* 0x000fe2000f8008ff */
[----:B------:R-:W3:Y:S01]  /*02c0*/  LDG.E.U16.CONSTANT R7, desc[UR10][R6.64] ;  /* 0x0000000a06077981 */ /* 0x000ee2000c1e9500 */
[----:B------:R-:W-:Y:S02]  /*02d0*/  IADD3 R15, P2, PT, R10, R13, RZ ;  /* 0x0000000d0a0f7210 */ /* 0x000fe40007f5e0ff */
[----:B------:R-:W-:-:S02]  /*02e0*/  LEA.HI.X.SX32 R18, R11, RZ, 0x1, P1 ;  /* 0x000000ff0b127211 */ /* 0x000fc400008f0eff */
[----:B------:R-:W-:Y:S02]  /*02f0*/  LEA.HI.X R9, R12, UR13, R9, 0x1, P0 ;  /* 0x0000000d0c097c11 */ /* 0x000fe400080f0c09 */
[----:B------:R-:W-:Y:S02]  /*0300*/  LEA R10, P1, R17, UR12, 0x1 ;  /* 0x0000000c110a7c11 */ /* 0x000fe4000f8208ff */
[----:B------:R-:W-:Y:S02]  /*0310*/  LEA.HI.X.SX32 R16, R13, RZ, 0x1, P2 ;  /* 0x000000ff0d107211 */ /* 0x000fe400010f0eff */
[----:B------:R-:W-:Y:S01]  /*0320*/  LEA R12, P0, R15, UR12, 0x1 ;  /* 0x0000000c0f0c7c11 */ /* 0x000fe2000f8008ff */
[----:B------:R-:W4:Y:S01]  /*0330*/  LDG.E.U16.CONSTANT R9, desc[UR10][R8.64] ;  /* 0x0000000a08097981 */ /* 0x000f22000c1e9500 */
        /* <DEDUP_REMOVED lines=10> */
.L_x_907:
[----:B------:R-:W-:-:S04]  /*03e0*/  LEA R4, P0, R10, UR12, 0x1 ;  /* 0x0000000c0a047c11 */ /* 0x000fc8000f8008ff */
[----:B------:R-:W-:Y:S01]  /*03f0*/  LEA.HI.X R5, R10, UR13, RZ, 0x1, P0 ;  /* 0x0000000d0a057c11 */ /* 0x000fe200080f0cff */
[----:B------:R-:W0:Y:S04]  /*0400*/  LDCU.64 UR12, c[0x0][0x380] ;  /* 0x00007000ff0c77ac */ /* 0x000e280008000a00 */
[----:B------:R1:W2:Y:S01]  /*0410*/  LDG.E.U16.CONSTANT R4, desc[UR10][R4.64] ;  /* 0x0000000a04047981 */ /* 0x0002a2000c1e9500 */
[----:B------:R-:W-:-:S05]  /*0420*/  IMAD R9, R2, UR4, RZ ;  /* 0x0000000402097c24 */ /* 0x000fca000f8e02ff */
[----:B------:R-:W-:-:S04]  /*0430*/  IADD3 R13, PT, PT, R9, R2, RZ ;  /* 0x00000002090d7210 */ /* 0x000fc80007ffe0ff */
[----:B------:R-:W-:-:S04]  /*0440*/  IADD3 R17, PT, PT, R13, R2, RZ ;  /* 0x000000020d117210 */ /* 0x000fc80007ffe0ff */
[----:B------:R-:W-:-:S04]  /*0450*/  IADD3 R19, PT, PT, R17, R2, RZ ;  /* 0x0000000211137210 */ /* 0x000fc80007ffe0ff */
[----:B-1----:R-:W-:Y:S02]  /*0460*/  IADD3 R5, PT, PT, R19, R2, RZ ;  /* 0x0000000213057210 */ /* 0x002fe40007ffe0ff */
[-C--:B--2---:R-:W-:Y:S02]  /*0470*/  IADD3 R7, P0, PT, R9, R4.reuse, RZ ;  /* 0x0000000409077210 */ /* 0x084fe40007f1e0ff */
[----:B------:R-:W-:Y:S02]  /*0480*/  IADD3 R15, P1, PT, R13, R4, RZ ;  /* 0x000000040d0f7210 */ /* 0x000fe40007f3e0ff */
[----:B------:R-:W-:Y:S02]  /*0490*/  LEA.HI.X.SX32 R8, R9, RZ, 0x1, P0 ;  /* 0x000000ff09087211 */ /* 0x000fe400000f0eff */
[----:B0-----:R-:W-:Y:S02]  /*04a0*/  LEA R6, P0, R7, UR12, 0x1 ;  /* 0x0000000c07067c11 */ /* 0x001fe4000f8008ff */
[----:B------:R-:W-:-:S02]  /*04b0*/  LEA.HI.X.SX32 R22, R13, RZ, 0x1, P1 ;  /* 0x000000ff0d167211 */ /* 0x000fc400008f0eff */
[----:B------:R-:W-:Y:S02]  /*04c0*/  LEA.HI.X R7, R7, UR13, R8, 0x1, P0 ;  /* 0x0000000d07077c11 */ /* 0x000fe400080f0c08 */
[-C--:B------:R-:W-:Y:S02]  /*04d0*/  IADD3 R9, P0, PT, R17, R4.reuse, RZ ;  /* 0x0000000411097210 */ /* 0x080fe40007f1e0ff */
[-C--:B------:R-:W-:Y:S02]  /*04e0*/  IADD3 R11, P2, PT, R19, R4.reuse, RZ ;  /* 0x00000004130b7210 */ /* 0x080fe40007f5e0ff */
[----:B------:R-:W-:Y:S01]  /*04f0*/  IADD3 R13, P3, PT, R5, R4, RZ ;  /* 0x00000004050d7210 */ /* 0x000fe20007f7e0ff */
[----:B------:R-:W2:Y:S01]  /*0500*/  LDG.E.U16.CONSTANT R7, desc[UR10][R6.64] ;  /* 0x0000000a06077981 */ /* 0x000ea2000c1e9500 */
[----:B------:R-:W-:Y:S02]  /*0510*/  LEA.HI.X.SX32 R20, R17, RZ, 0x1, P0 ;  /* 0x000000ff11147211 */ /* 0x000fe400000f0eff */
[----:B------:R-:W-:-:S02]  /*0520*/  LEA.HI.X.SX32 R18, R19, RZ, 0x1, P2 ;  /* 0x000000ff13127211 */ /* 0x000fc400010f0eff */
[----:B------:R-:W-:Y:S02]  /*0530*/  LEA.HI.X.SX32 R16, R5, RZ, 0x1, P3 ;  /* 0x000000ff05107211 */ /* 0x000fe400018f0eff */
[----:B------:R-:W-:Y:S02]  /*0540*/  LEA R4, P2, R15, UR12, 0x1 ;  /* 0x0000000c0f047c11 */ /* 0x000fe4000f8408ff */
[----:B------:R-:W-:Y:S02]  /*0550*/  LEA R8, P1, R9, UR12, 0x1 ;  /* 0x0000000c09087c11 */ /* 0x000fe4000f8208ff */
[----:B------:R-:W-:Y:S02]  /*0560*/  LEA R10, P0, R11, UR12, 0x1 ;  /* 0x0000000c0b0a7c11 */ /* 0x000fe4000f8008ff */
[----:B------:R-:W-:Y:S02]  /*0570*/  LEA R12, P3, R13, UR12, 0x1 ;  /* 0x0000000c0d0c7c11 */ /* 0x000fe4000f8608ff */
[----:B------:R-:W-:-:S02]  /*0580*/  LEA.HI.X R5, R15, UR13, R22, 0x1, P2 ;  /* 0x0000000d0f057c11 */ /* 0x000fc400090f0c16 */
[----:B------:R-:W-:Y:S02]  /*0590*/  LEA.HI.X R9, R9, UR13, R20, 0x1, P1 ;  /* 0x0000000d09097c11 */ /* 0x000fe400088f0c14 */
[----:B------:R-:W-:Y:S02]  /*05a0*/  LEA.HI.X R11, R11, UR13, R18, 0x1, P0 ;  /* 0x0000000d0b0b7c11 */ /* 0x000fe400080f0c12 */
[----:B------:R-:W-:Y:S01]  /*05b0*/  LEA.HI.X R13, R13, UR13, R16, 0x1, P3 ;  /* 0x0000000d0d0d7c11 */ /* 0x000fe200098f0c10 */
[----:B------:R-:W3:Y:S04]  /*05c0*/  LDG.E.U16.CONSTANT R5, desc[UR10][R4.64] ;  /* 0x0000000a04057981 */ /* 0x000ee8000c1e9500 */
        /* <DEDUP_REMOVED lines=8> */
.L_x_906:
[----:B------:R-:W-:Y:S05]  /*0650*/  BSYNC.RECONVERGENT B0 ;  /* 0x0000000000007941 */ /* 0x000fea0003800200 */
.L_x_905:
        /* <DEDUP_REMOVED lines=12> */
[----:B------:R-:W-:Y:S01]  /*0720*/  IMAD R7, R7, UR8, R0 ;  /* 0x0000000807077c24 */ /* 0x000fe2000f8e0200 */
[----:B------:R-:W-:-:S03]  /*0730*/  MOV R13, UR8 ;  /* 0x00000008000d7c02 */ /* 0x000fc60008000f00 */
        /* <DEDUP_REMOVED lines=11> */
.L_x_908:
[----:B------:R-:W3:Y:S01]  /*07f0*/  LDCU UR6, c[0x0][0x3b8] ;  /* 0x00007700ff0677ac */ /* 0x000ee20008000800 */
[----:B--2---:R-:W-:Y:S02]  /*0800*/  IABS R10, UR9 ;  /* 0x00000009000a7c13 */ /* 0x004fe40008000000 */
[----:B---3--:R-:W-:-:S04]  /*0810*/  MOV R4, UR6 ;  /* 0x0000000600047c02 */ /* 0x008fc80008000f00 */
[----:B01----:R-:W-:-:S04]  /*0820*/  IABS R7, R4 ;  /* 0x0000000400077213 */ /* 0x003fc80000000000 */
        /* <DEDUP_REMOVED lines=22> */
[----:B------:R-:W-:-:S04]  /*0990*/  @!P0 IADD3 R4, PT, PT, R4, -R7, RZ ;  /* 0x8000000704048210 */ /* 0x000fc80007ffe0ff */
[----:B------:R-:W-:Y:S02]  /*09a0*/  ISETP.GE.U32.AND P0, PT, R4, R7, PT ;  /* 0x000000070400720c */ /* 0x000fe40003f06070 */
[----:B------:R-:W0:Y:S01]  /*09b0*/  LDC.64 R4, c[0x0][0x390] ;  /* 0x0000e400ff047b82 */ /* 0x000e220000000a00 */
        /* <DEDUP_REMOVED lines=18> */
[----:B------:R-:W3:Y:S03]  /*0ae0*/  LDCU.64 UR12, c[0x0][0x388] ;  /* 0x00007100ff0c77ac */ /* 0x000ee60008000a00 */
[----:B0-----:R-:W-:-:S05]  /*0af0*/  IMAD.WIDE R6, R9, 0x2, R6 ;  /* 0x0000000209067825 */ /* 0x001fca00078e0206 */
[----:B------:R-:W4:Y:S04]  /*0b00*/  LDG.E.CONSTANT R8, desc[UR10][R6.64] ;  /* 0x0000000a06087981 */ /* 0x000f28000c1e9900 */
[----:B------:R0:W5:Y:S01]  /*0b10*/  LDG.E.CONSTANT R9, desc[UR10][R6.64+0x4] ;  /* 0x0000040a06097981 */ /* 0x000162000c1e9900 */
[----:B------:R-:W-:Y:S01]  /*0b20*/  USHF.L.U32 UR4, UR4, 0x4, URZ ;  /* 0x0000000404047899 */ /* 0x000fe200080006ff */
[----:B------:R-:W-:Y:S01]  /*0b30*/  SHF.L.U32 R3, R3, 0x4, RZ ;  /* 0x0000000403037819 */ /* 0x000fe200000006ff */
[----:B------:R-:W0:Y:S01]  /*0b40*/  I2F.F16 R10, -0x40 ;  /* 0xffffffc0000a7906 */ /* 0x000e220000200c00 */
[----:B-1----:R-:W-:Y:S01]  /*0b50*/  SHF.R.S32.HI R5, RZ, 0x1f, R0 ;  /* 0x0000001fff057819 */ /* 0x002fe20000011400 */
[----:B------:R-:W-:Y:S01]  /*0b60*/  HFMA2 R33, -RZ, RZ, 0, 0 ;  /* 0x00000000ff217431 */ /* 0x000fe200000001ff */
[----:B------:R-:W-:Y:S01]  /*0b70*/  LOP3.LUT R3, R3, 0x10, RZ, 0xc0, !PT ;  /* 0x0000001003037812 */ /* 0x000fe200078ec0ff */
[----:B------:R-:W-:Y:S01]  /*0b80*/  HFMA2 R66, -RZ, RZ, 0, 0 ;  /* 0x00000000ff427431 */ /* 0x000fe200000001ff */
[----:B------:R-:W-:-:S02]  /*0b90*/  IADD3 R16, P0, PT, R0, UR4, RZ ;  /* 0x0000000400107c10 */ /* 0x000fc4000ff1e0ff */
[----:B------:R-:W-:Y:S02]  /*0ba0*/  CS2R R34, SRZ ;  /* 0x0000000000227805 */ /* 0x000fe4000001ff00 */
[----:B------:R-:W-:Y:S02]  /*0bb0*/  MOV R0, UR4 ;  /* 0x0000000400007c02 */ /* 0x000fe40008000f00 */
[----:B------:R-:W-:Y:S02]  /*0bc0*/  CS2R R52, SRZ ;  /* 0x0000000000347805 */ /* 0x000fe4000001ff00 */
[----:B---3--:R-:W-:Y:S02]  /*0bd0*/  LEA R17, P1, R16, UR12, 0x2 ;  /* 0x0000000c10117c11 */ /* 0x008fe4000f8210ff */
[----:B------:R-:W-:Y:S02]  /*0be0*/  CS2R R50, SRZ ;  /* 0x0000000000327805 */ /* 0x000fe4000001ff00 */
[----:B------:R-:W-:-:S02]  /*0bf0*/  LEA.HI.X.SX32 R5, R0, R5, 0x1, P0 ;  /* 0x0000000500057211 */ /* 0x000fc400000f0eff */
[----:B------:R-:W-:Y:S02]  /*0c00*/  CS2R R46, SRZ ;  /* 0x00000000002e7805 */ /* 0x000fe4000001ff00 */
[----:B------:R-:W-:Y:S02]  /*0c10*/  ISETP.LE.AND P0, PT, R2, UR9, PT ;  /* 0x0000000902007c0c */ /* 0x000fe4000bf03270 */
[----:B------:R-:W-:Y:S02]  /*0c20*/  CS2R R44, SRZ ;  /* 0x00000000002c7805 */ /* 0x000fe4000001ff00 */
[----:B0-----:R-:W-:Y:S02]  /*0c30*/  R2UR UR12, R10 ;  /* 0x000000000a0c72ca */ /* 0x001fe400000e0000 */
[----:B------:R-:W-:Y:S02]  /*0c40*/  CS2R R40, SRZ ;  /* 0x0000000000287805 */ /* 0x000fe4000001ff00 */
[----:B------:R-:W-:-:S02]  /*0c50*/  LEA.HI.X R16, R16, UR13, R5, 0x2, P1 ;  /* 0x0000000d10107c11 */ /* 0x000fc400088f1405 */
[----:B------:R-:W-:Y:S02]  /*0c60*/  CS2R R42, SRZ ;  /* 0x00000000002a7805 */ /* 0x000fe4000001ff00 */
[----:B------:R-:W-:Y:S02]  /*0c70*/  MOV R54, RZ ;  /* 0x000000ff00367202 */ /* 0x000fe40000000f00 */
[----:B------:R-:W-:Y:S02]  /*0c80*/  CS2R R64, SRZ ;  /* 0x0000000000407805 */ /* 0x000fe4000001ff00 */
[----:B------:R-:W-:Y:S01]  /*0c90*/  MOV R49, RZ ;  /* 0x000000ff00317202 */ /* 0x000fe20000000f00 */
[----:B------:R-:W-:Y:S01]  /*0ca0*/  BAR.SYNC.DEFER_BLOCKING 0x0 ;  /* 0x0000000000007b1d */ /* 0x000fe20000010000 */
        /* <DEDUP_REMOVED lines=8> */
[----:B------:R0:W1:Y:S01]  /*0d30*/  I2F.F16 R2, R0 ;  /* 0x0000000000027306 */ /* 0x0000620000200c00 */
[----:B------:R-:W-:-:S07]  /*0d40*/  LOP3.LUT R7, R7, 0xf, RZ, 0xc0, !PT ;  /* 0x0000000f07077812 */ /* 0x000fce00078ec0ff */
[----:B------:R2:W3:Y:S01]  /*0d50*/  I2F.F16 R5, R4 ;  /* 0x0000000400057306 */ /* 0x0004e20000200c00 */
[----:B0-----:R-:W-:Y:S02]  /*0d60*/  LOP3.LUT R0, R0, 0xe400, RZ, 0xfc, !PT ;  /* 0x0000e40000007812 */ /* 0x001fe400078efcff */
[C-C-:B----4-:R-:W-:Y:S02]  /*0d70*/  PRMT R61, R8.reuse, 0x5410, R8.reuse ;  /* 0x00005410083d7816 */ /* 0x150fe40000000008 */
[----:B------:R-:W-:Y:S02]  /*0d80*/  PRMT R60, R8, 0x7632, R8 ;  /* 0x00007632083c7816 */ /* 0x000fe40000000008 */
[----:B------:R-:W-:Y:S01]  /*0d90*/  LOP3.LUT R8, R7, 0xe400, RZ, 0xfc, !PT ;  /* 0x0000e40007087812 */ /* 0x000fe200078efcff */
[----:B------:R0:W4:Y:S01]  /*0da0*/  I2F.F16 R3, R6 ;  /* 0x0000000600037306 */ /* 0x0001220000200c00 */
[----:B--2---:R-:W-:Y:S01]  /*0db0*/  LOP3.LUT R4, R4, 0xe400, RZ, 0xfc, !PT ;  /* 0x0000e40004047812 */ /* 0x004fe200078efcff */
[----:B-1----:R-:W-:Y:S01]  /*0dc0*/  HADD2 R56, -R2.H0_H0, UR12.H0_H0 ;  /* 0x2000000c02387e30 */ /* 0x002fe20008000900 */
[----:B------:R-:W-:-:S02]  /*0dd0*/  PRMT R57, R0, 0x5410, R0 ;  /* 0x0000541000397816 */ /* 0x000fc40000000000 */
[----:B------:R-:W-:Y:S01]  /*0de0*/  PRMT R55, R4, 0x5410, R4 ;  /* 0x0000541004377816 */ /* 0x000fe20000000004 */
[----:B---3--:R-:W-:Y:S02]  /*0df0*/  HADD2 R2, -R5.H0_H0, UR12.H0_H0 ;  /* 0x2000000c05027e30 */ /* 0x008fe40008000900 */
[----:B------:R-:W1:Y:S01]  /*0e00*/  I2F.F16 R10, R7 ;  /* 0x00000007000a7306 */ /* 0x000e620000200c00 */
[----:B0-----:R-:W-:Y:S02]  /*0e10*/  LOP3.LUT R6, R6, 0xe400, RZ, 0xfc, !PT ;  /* 0x0000e40006067812 */ /* 0x001fe400078efcff */
[C-C-:B-----5:R-:W-:Y:S02]  /*0e20*/  PRMT R59, R9.reuse, 0x5410, R9.reuse ;  /* 0x00005410093b7816 */ /* 0x160fe40000000009 */
[----:B------:R-:W-:Y:S01]  /*0e30*/  PRMT R58, R9, 0x7632, R9 ;  /* 0x00007632093a7816 */ /* 0x000fe20000000009 */
[----:B----4-:R-:W-:Y:S01]  /*0e40*/  HADD2 R4, -R3.H0_H0, UR12.H0_H0 ;  /* 0x2000000c03047e30 */ /* 0x010fe20008000900 */
[----:B------:R-:W-:-:S02]  /*0e50*/  PRMT R3, R6, 0x5410, R6 ;  /* 0x0000541006037816 */ /* 0x000fc40000000006 */
[----:B------:R-:W-:Y:S01]  /*0e60*/  PRMT R5, R8, 0x5410, R8 ;  /* 0x0000541008057816 */ /* 0x000fe20000000008 */
[----:B-1----:R-:W-:Y:S01]  /*0e70*/  HADD2 R0, -R10.H0_H0, UR12.H0_H0 ;  /* 0x2000000c0a007e30 */ /* 0x002fe20008000900 */
[----:B------:R-:W-:Y:S06]  /*0e80*/  @P0 BRA `(.L_x_909) ;  /* 0x0000002c00100947 */ /* 0x000fec0003800000 */
[----:B------:R-:W0:Y:S01]  /*0e90*/  S2UR UR7, SR_CgaCtaId ;  /* 0x00000000000779c3 */ /* 0x000e220000008800 */
[----:B------:R-:W-:Y:S01]  /*0ea0*/  UIADD3 UR4, UPT, UPT, UR9, UR6, URZ ;  /* 0x0000000609047290 */ /* 0x000fe2000fffe0ff */
[----:B------:R-:W-:Y:S01]  /*0eb0*/  MOV R33, RZ ;  /* 0x000000ff00217202 */ /* 0x000fe20000000f00 */
[----:B------:R-:W1:Y:S01]  /*0ec0*/  LDCU UR8, c[0x0][0x3ac] ;  /* 0x00007580ff0877ac */ /* 0x000e620008000800 */
[----:B------:R-:W-:Y:S02]  /*0ed0*/  UMOV UR6, 0x400 ;  /* 0x0000040000067882 */ /* 0x000fe40000000000 */
[----:B0-----:R-:W-:-:S03]  /*0ee0*/  ULEA UR6, UR7, UR6, 0x18 ;  /* 0x0000000607067291 */ /* 0x001fc6000f8ec0ff */
[----:B-1----:R-:W-:-:S09]  /*0ef0*/  UMOV UR7, UR4 ;  /* 0x0000000400077c82 */ /* 0x002fd20008000000 */
.L_x_911:
[-C--:B------:R-:W-:Y:S01]  /*0f00*/  LOP3.LUT R17, R17, R16.reuse, RZ, 0x3c, !PT ;  /* 0x0000001011117212 */ /* 0x080fe200078e3cff */
[----:B------:R-:W0:Y:S03]  /*0f10*/  LDS.128 R8, [UR6] ;  /* 0x00000006ff087984 */ /* 0x000e260008000c00 */
[C---:B------:R-:W-:Y:S02]  /*0f20*/  LOP3.LUT R16, R17.reuse, R16, RZ, 0x3c, !PT ;  /* 0x0000001011107212 */ /* 0x040fe400078e3cff */
[----:B------:R-:W-:Y:S02]  /*0f30*/  MOV R69, UR8 ;  /* 0x0000000800457c02 */ /* 0x000fe40008000f00 */
[----:B------:R-:W-:-:S05]  /*0f40*/  LOP3.LUT R17, R17, R16, RZ, 0x3c, !PT ;  /* 0x0000001011117212 */ /* 0x000fca00078e3cff */
[----:B------:R-:W2:Y:S01]  /*0f50*/  LDG.E.128.CONSTANT R12, desc[UR10][R16.64] ;  /* 0x0000000a100c7981 */ /* 0x000ea2000c1e9d00 */
[----:B------:R-:W-:-:S05]  /*0f60*/  IMAD.WIDE R68, R69, 0x4, R16 ;  /* 0x0000000445447825 */ /* 0x000fca00078e0210 */
[----:B------:R1:W5:Y:S01]  /*0f70*/  LDG.E.128.CONSTANT R20, desc[UR10][R68.64] ;  /* 0x0000000a44147981 */ /* 0x000362000c1e9d00 */
[----:B------:R-:W-:Y:S01]  /*0f80*/  UISETP.NE.AND UP0, UPT, UR9, UR7, UPT ;  /* 0x000000070900728c */ /* 0x000fe2000bf05270 */
        /* <DEDUP_REMOVED lines=12> */
[----:B01----:R-:W-:Y:S06]  /*1050*/  BRA.U UP0, `(.L_x_910) ;  /* 0x0000000100c47547 */ /* 0x003fec000b800000 */
        /* <DEDUP_REMOVED lines=21> */
[C---:B------:R-:W-:Y:S02]  /*11b0*/  LEA.HI R2, R0.reuse, 0x1, RZ, 0x1c ;  /* 0x0000000100027811 */ /* 0x040fe400078fe0ff */
[C---:B------:R-:W-:Y:S02]  /*11c0*/  IADD3 R15, PT, PT, R0.reuse, 0x1, RZ ;  /* 0x00000001000f7810 */ /* 0x040fe40007ffe0ff */
[C---:B------:R-:W-:Y:S02]  /*11d0*/  LEA.HI R27, R0.reuse, 0x1, RZ, 0x18 ;  /* 0x00000001001b7811 */ /* 0x040fe400078fc0ff */
[----:B------:R-:W-:Y:S02]  /*11e0*/  LEA.HI R0, R0, 0x1, RZ, 0x14 ;  /* 0x0000000100007811 */ /* 0x000fe400078fa0ff */
[----:B------:R-:W-:Y:S02]  /*11f0*/  LOP3.LUT R2, R2, 0xf, RZ, 0xc0, !PT ;  /* 0x0000000f02027812 */ /* 0x000fe400078ec0ff */
[----:B------:R-:W-:-:S02]  /*1200*/  LOP3.LUT R15, R15, 0xf, RZ, 0xc0, !PT ;  /* 0x0000000f0f0f7812 */ /* 0x000fc400078ec0ff */
[----:B------:R-:W-:Y:S01]  /*1210*/  LOP3.LUT R27, R27, 0xf, RZ, 0xc0, !PT ;  /* 0x0000000f1b1b7812 */ /* 0x000fe200078ec0ff */
[----:B------:R-:W1:Y:S01]  /*1220*/  I2F.F16 R3, R2 ;  /* 0x0000000200037306 */ /* 0x000e620000200c00 */
[----:B------:R-:W-:Y:S02]  /*1230*/  LOP3.LUT R0, R0, 0xf, RZ, 0xc0, !PT ;  /* 0x0000000f00007812 */ /* 0x000fe400078ec0ff */
[----:B0-----:R-:W-:Y:S02]  /*1240*/  LOP3.LUT R5, R27, 0xe400, RZ, 0xfc, !PT ;  /* 0x0000e4001b057812 */ /* 0x001fe400078efcff */
[----:B------:R-:W-:Y:S02]  /*1250*/  LOP3.LUT R55, R2, 0xe400, RZ, 0xfc, !PT ;  /* 0x0000e40002377812 */ /* 0x000fe400078efcff */
[----:B------:R-:W-:Y:S01]  /*1260*/  LOP3.LUT R28, R0, 0xe400, RZ, 0xfc, !PT ;  /* 0x0000e400001c7812 */ /* 0x000fe200078efcff */
[----:B------:R0:W2:Y:S01]  /*1270*/  I2F.F16 R56, R15 ;  /* 0x0000000f00387306 */ /* 0x0000a20000200c00 */
[----:B---3--:R-:W-:-:S02]  /*1280*/  PRMT R61, R60, 0x5410, R60 ;  /* 0x000054103c3d7816 */ /* 0x008fc4000000003c */
[----:B------:R-:W-:Y:S02]  /*1290*/  PRMT R60, R60, 0x7632, R60 ;  /* 0x000076323c3c7816 */ /* 0x000fe4000000003c */
[C-C-:B----4-:R-:W-:Y:S01]  /*12a0*/  PRMT R59, R58.reuse, 0x5410, R58.reuse ;  /* 0x000054103a3b7816 */ /* 0x150fe2000000003a */
[----:B-1----:R-:W-:Y:S02]  /*12b0*/  HADD2 R2, -R3.H0_H0, UR12.H0_H0 ;  /* 0x2000000c03027e30 */ /* 0x002fe40008000900 */
[----:B------:R-:W1:Y:S01]  /*12c0*/  I2F.F16 R4, R27 ;  /* 0x0000001b00047306 */ /* 0x000e620000200c00 */
[----:B0-----:R-:W-:Y:S02]  /*12d0*/  LOP3.LUT R15, R15, 0xe400, RZ, 0xfc, !PT ;  /* 0x0000e4000f0f7812 */ /* 0x001fe400078efcff */
[----:B------:R-:W-:Y:S02]  /*12e0*/  PRMT R3, R5, 0x5410, R5 ;  /* 0x0000541005037816 */ /* 0x000fe40000000005 */
[----:B------:R-:W-:Y:S01]  /*12f0*/  PRMT R58, R58, 0x7632, R58 ;  /* 0x000076323a3a7816 */ /* 0x000fe2000000003a */
[----:B--2---:R-:W-:-:S02]  /*1300*/  HADD2 R56, -R56.H0_H0, UR12.H0_H0 ;  /* 0x2000000c38387e30 */ /* 0x004fc40008000900 */
[----:B------:R-:W0:Y:S01]  /*1310*/  I2F.F16 R29, R0 ;  /* 0x00000000001d7306 */ /* 0x000e220000200c00 */
[----:B------:R-:W-:Y:S02]  /*1320*/  PRMT R57, R15, 0x5410, R15 ;  /* 0x000054100f397816 */ /* 0x000fe4000000000f */
[----:B------:R-:W-:Y:S02]  /*1330*/  PRMT R55, R55, 0x5410, R55 ;  /* 0x0000541037377816 */ /* 0x000fe40000000037 */
[----:B------:R-:W-:Y:S01]  /*1340*/  PRMT R5, R28, 0x5410, R28 ;  /* 0x000054101c057816 */ /* 0x000fe2000000001c */
[----:B-1----:R-:W-:Y:S02]  /*1350*/  HADD2 R4, -R4.H0_H0, UR12.H0_H0 ;  /* 0x2000000c04047e30 */ /* 0x002fe40008000900 */
[----:B0-----:R-:W-:-:S07]  /*1360*/  HADD2 R0, -R29.H0_H0, UR12.H0_H0 ;  /* 0x2000000c1d007e30 */ /* 0x001fce0008000900 */
.L_x_910:
[----:B------:R-:W-:Y:S02]  /*1370*/  LOP3.LUT R30, R13, 0x64006400, RZ, 0xfc, !PT ;  /* 0x640064000d1e7812 */ /* 0x000fe400078efcff */
        /* <DEDUP_REMOVED lines=8> */
[----:B------:R-:W-:-:S02]  /*1400*/  HFMA2 R31, R25, 0.0625, 0.0625, R4 ;  /* 0x2c002c00191f7831 */ /* 0x000fc40000000004 */
[----:B------:R-:W-:Y:S02]  /*1410*/  HADD2 R32, R12, R55 ;  /* 0x000000370c207230 */ /* 0x000fe40000000000 */
[-C--:B------:R-:W-:Y:S02]  /*1420*/  HFMA2 R7, R30, R8.reuse, RZ ;  /* 0x000000081e077231 */ /* 0x080fe400000000ff */
[----:B------:R-:W-:Y:S01]  /*1430*/  HADD2 R36, R26, R5 ;  /* 0x000000051a247230 */ /* 0x000fe20000000000 */
[----:B------:R-:W-:Y:S01]  /*1440*/  LOP3.LUT R15, R24, 0x64006400, RZ, 0xfc, !PT ;  /* 0x64006400180f7812 */ /* 0x000fe200078efcff */
[-C--:B------:R-:W-:Y:S01]  /*1450*/  HFMA2 R67, R37, R8.reuse, RZ ;  /* 0x0000000825437231 */ /* 0x080fe200000000ff */
[----:B------:R-:W-:Y:S01]  /*1460*/  LOP3.LUT R13, R14, 0x64006400, RZ, 0xfc, !PT ;  /* 0x640064000e0d7812 */ /* 0x000fe200078efcff */
[-C--:B------:R-:W-:Y:S01]  /*1470*/  HFMA2 R24, R32, R8.reuse, RZ.H0_H0 ;  /* 0x0000000820187231 */ /* 0x080fe200000400ff */
[----:B------:R-:W-:Y:S01]  /*1480*/  LOP3.LUT R6, R18, 0xf000f, RZ, 0xc0, !PT ;  /* 0x000f000f12067812 */ /* 0x000fe200078ec0ff */
[----:B------:R-:W-:-:S02]  /*1490*/  HFMA2 R14, R36, R8, RZ.H0_H0 ;  /* 0x00000008240e7231 */ /* 0x000fc400000400ff */
[-C--:B------:R-:W-:Y:S02]  /*14a0*/  HFMA2 R8, R31, R9.reuse, R7 ;  /* 0x000000091f087231 */ /* 0x080fe40000000007 */
[----:B------:R-:W-:Y:S01]  /*14b0*/  HFMA2 R38, R15, 0.0625, 0.0625, R2 ;  /* 0x2c002c000f267831 */ /* 0x000fe20000000002 */
[----:B------:R-:W-:Y:S01]  /*14c0*/  LOP3.LUT R7, R16, 0xf000f, RZ, 0xc0, !PT ;  /* 0x000f000f10077812 */ /* 0x000fe200078ec0ff */
[----:B------:R-:W-:Y:S01]  /*14d0*/  HFMA2 R28, R13, 0.0625, 0.0625, R0 ;  /* 0x2c002c000d1c7831 */ /* 0x000fe20000000000 */
[----:B------:R-:W-:Y:S01]  /*14e0*/  LOP3.LUT R13, R19, 0xf000f, RZ, 0xc0, !PT ;  /* 0x000f000f130d7812 */ /* 0x000fe200078ec0ff */
[-C--:B------:R-:W-:Y:S02]  /*14f0*/  HFMA2 R67, R29, R9.reuse, R67 ;  /* 0x000000091d437231 */ /* 0x080fe40000000043 */
[-C--:B------:R-:W-:Y:S01]  /*1500*/  HFMA2 R24, R38, R9.reuse, R24 ;  /* 0x0000000926187231 */ /* 0x080fe20000000018 */
[----:B------:R-:W-:Y:S01]  /*1510*/  LOP3.LUT R48, R7, 0x64006400, RZ, 0xfc, !PT ;  /* 0x6400640007307812 */ /* 0x000fe200078efcff */
[----:B------:R-:W-:Y:S01]  /*1520*/  HFMA2 R12, R28, R9, R14 ;  /* 0x000000091c0c7231 */ /* 0x000fe2000000000e */
        /* <DEDUP_REMOVED lines=8> */
[----:B------:R-:W-:Y:S01]  /*15b0*/  HADD2 R6, R14, R3 ;  /* 0x000000030e067230 */ /* 0x000fe20000000000 */
[----:B------:R-:W-:-:S02]  /*15c0*/  LOP3.LUT R16, R16, 0xf000f0, RZ, 0xc0, !PT ;  /* 0x00f000f010107812 */ /* 0x000fc400078ec0ff */
[----:B------:R-:W-:Y:S01]  /*15d0*/  LOP3.LUT R27, R26, 0x64006400, RZ, 0xfc, !PT ;  /* 0x640064001a1b7812 */ /* 0x000fe200078efcff */
[-C--:B------:R-:W-:Y:S02]  /*15e0*/  HFMA2 R67, R39, R10.reuse, R67 ;  /* 0x0000000a27437231 */ /* 0x080fe40000000043 */
[-C--:B------:R-:W-:Y:S02]  /*15f0*/  HFMA2 R9, R48, R10.reuse, R24 ;  /* 0x0000000a30097231 */ /* 0x080fe40000000018 */
[-C--:B------:R-:W-:Y:S02]  /*1600*/  HFMA2 R8, R6, R10.reuse, R8 ;  /* 0x0000000a06087231 */ /* 0x080fe40000000008 */
[----:B------:R-:W-:Y:S01]  /*1610*/  HFMA2 R10, R7, R10, R12 ;  /* 0x0000000a070a7231 */ /* 0x000fe2000000000c */
[----:B------:R-:W-:Y:S01]  /*1620*/  LOP3.LUT R24, R17, 0xf000f0, RZ, 0xc0, !PT ;  /* 0x00f000f011187812 */ /* 0x000fe200078ec0ff */
[----:B------:R-:W0:Y:S01]  /*1630*/  LDS.128 R12, [UR6+0x100] ;  /* 0x00010006ff0c7984 */ /* 0x000e220008000c00 */
[----:B------:R-:W-:Y:S01]  /*1640*/  LOP3.LUT R18, R18, 0xf000f0, RZ, 0xc0, !PT ;  /* 0x00f000f012127812 */ /* 0x000fe200078ec0ff */
[----:B------:R-:W-:Y:S01]  /*1650*/  HFMA2 R27, R27, 0.0625, 0.0625, R0 ;  /* 0x2c002c001b1b7831 */ /* 0x000fe20000000000 */
[----:B------:R-:W-:-:S02]  /*1660*/  LOP3.LUT R19, R24, 0x64006400, RZ, 0xfc, !PT ;  /* 0x6400640018137812 */ /* 0x000fc400078efcff */
[----:B------:R-:W-:Y:S01]  /*1670*/  LOP3.LUT R25, R16, 0x64006400, RZ, 0xfc, !PT ;  /* 0x6400640010197812 */ /* 0x000fe200078efcff */
[-C--:B------:R-:W-:Y:S01]  /*1680*/  HFMA2 R10, R27, R11.reuse, R10 ;  /* 0x0000000b1b0a7231 */ /* 0x080fe2000000000a */
[----:B------:R-:W-:Y:S01]  /*1690*/  LOP3.LUT R17, R18, 0x64006400, RZ, 0xfc, !PT ;  /* 0x6400640012117812 */ /* 0x000fe200078efcff */
[----:B------:R-:W-:Y:S02]  /*16a0*/  HFMA2 R26, R19, 0.0625, 0.0625, R4 ;  /* 0x2c002c00131a7831 */ /* 0x000fe40000000004 */
[----:B------:R-:W-:Y:S02]  /*16b0*/  HFMA2 R25, R25, 0.0625, 0.0625, R2 ;  /* 0x2c002c0019197831 */ /* 0x000fe40000000002 */
[----:B------:R-:W-:Y:S02]  /*16c0*/  HFMA2 R33, R10, R58, R33 ;  /* 0x0000003a0a217231 */ /* 0x000fe40000000021 */
[----:B------:R-:W-:Y:S02]  /*16d0*/  HFMA2 R24, R17, 0.0625, 0.0625, R56 ;  /* 0x2c002c0011187831 */ /* 0x000fe40000000038 */
[----:B------:R-:W-:-:S02]  /*16e0*/  HFMA2 R17, R25, R11, R9 ;  /* 0x0000000b19117231 */ /* 0x000fc40000000009 */
[-C--:B------:R-:W-:Y:S02]  /*16f0*/  HFMA2 R8, R26, R11.reuse, R8 ;  /* 0x0000000b1a087231 */ /* 0x080fe40000000008 */
        /* <DEDUP_REMOVED lines=18> */
[----:B------:R-:W0:Y:S02]  /*1820*/  LDS.128 R8, [UR6+0x200] ;  /* 0x00020006ff087984 */ /* 0x000e240008000c00 */
[-C--:B------:R-:W-:Y:S02]  /*1830*/  HFMA2 R14, R27, R15.reuse, R14 ;  /* 0x0000000f1b0e7231 */ /* 0x080fe4000000000e */
[-C--:B------:R-:W-:Y:S02]  /*1840*/  HFMA2 R12, R24, R15.reuse, R12 ;  /* 0x0000000f180c7231 */ /* 0x080fe4000000000c */
[----:B------:R-:W-:Y:S02]  /*1850*/  HFMA2 R13, R26, R15, R13 ;  /* 0x0000000f1a0d7231 */ /* 0x000fe4000000000d */
[----:B------:R-:W-:-:S02]  /*1860*/  HFMA2 R51, R14, R58, R51 ;  /* 0x0000003a0e337231 */ /* 0x000fc40000000033 */
[----:B------:R-:W-:Y:S02]  /*1870*/  HFMA2 R52, R12, R61, R52 ;  /* 0x0000003d0c347231 */ /* 0x000fe40000000034 */
[----:B------:R-:W-:Y:S02]  /*1880*/  HFMA2 R50, R13, R59, R50 ;  /* 0x0000003b0d327231 */ /* 0x000fe40000000032 */
[-C--:B0-----:R-:W-:Y:S02]  /*1890*/  HFMA2 R12, R37, R8.reuse, RZ ;  /* 0x00000008250c7231 */ /* 0x081fe400000000ff */
        /* <DEDUP_REMOVED lines=13> */
[----:B------:R-:W0:Y:S02]  /*1970*/  LDS.128 R12, [UR6+0x300] ;  /* 0x00030006ff0c7984 */ /* 0x000e240008000c00 */
        /* <DEDUP_REMOVED lines=13> */
[----:B------:R-:W-:Y:S02]  /*1a50*/  HFMA2 R9, R31, R13, R9 ;  /* 0x0000000d1f097231 */ /* 0x000fe40000000009 */
[-C--:B------:R-:W-:Y:S02]  /*1a60*/  HFMA2 R17, R7, R14.reuse, R10 ;  /* 0x0000000e07117231 */ /* 0x080fe4000000000a */
[-C--:B------:R-:W-:Y:S02]  /*1a70*/  HFMA2 R13, R48, R14.reuse, R19 ;  /* 0x0000000e300d7231 */ /* 0x080fe40000000013 */
[-C--:B------:R-:W-:Y:S02]  /*1a80*/  HFMA2 R12, R39, R14.reuse, R8 ;  /* 0x0000000e270c7231 */ /* 0x080fe40000000008 */
[----:B------:R-:W-:Y:S02]  /*1a90*/  HFMA2 R13, R25, R15, R13 ;  /* 0x0000000f190d7231 */ /* 0x000fe4000000000d */
[----:B------:R-:W-:-:S02]  /*1aa0*/  HFMA2 R16, R6, R14, R9 ;  /* 0x0000000e06107231 */ /* 0x000fc40000000009 */
[----:B------:R-:W0:Y:S01]  /*1ab0*/  LDS.128 R8, [UR6+0x400] ;  /* 0x00040006ff087984 */ /* 0x000e220008000c00 */
[----:B------:R-:W-:Y:S02]  /*1ac0*/  HFMA2 R41, R13, R60, R41 ;  /* 0x0000003c0d297231 */ /* 0x000fe40000000029 */
[-C--:B------:R-:W-:Y:S02]  /*1ad0*/  HFMA2 R12, R24, R15.reuse, R12 ;  /* 0x0000000f180c7231 */ /* 0x080fe4000000000c */
[-C--:B------:R-:W-:Y:S02]  /*1ae0*/  HFMA2 R14, R26, R15.reuse, R16 ;  /* 0x0000000f1a0e7231 */ /* 0x080fe40000000010 */
[----:B------:R-:W-:Y:S01]  /*1af0*/  HFMA2 R15, R27, R15, R17 ;  /* 0x0000000f1b0f7231 */ /* 0x000fe20000000011 */
[----:B------:R-:W-:-:S03]  /*1b00*/  MOV R17, UR8 ;  /* 0x0000000800117c02 */ /* 0x000fc60008000f00 */
[----:B------:R-:W-:Y:S02]  /*1b10*/  HFMA2 R42, R15, R58, R42 ;  /* 0x0000003a0f2a7231 */ /* 0x000fe4000000002a */
[----:B------:R-:W-:Y:S02]  /*1b20*/  HFMA2 R40, R12, R61, R40 ;  /* 0x0000003d0c287231 */ /* 0x000fe40000000028 */
[----:B------:R-:W-:-:S04]  /*1b30*/  IMAD.WIDE R68, R17, 0x4, R68 ;  /* 0x0000000411447825 */ /* 0x000fc800078e0244 */
[----:B------:R-:W-:Y:S01]  /*1b40*/  HFMA2 R43, R14, R59, R43 ;  /* 0x0000003b0e2b7231 */ /* 0x000fe2000000002b */
[----:B------:R-:W2:Y:S01]  /*1b50*/  LDG.E.128.CONSTANT R16, desc[UR10][R68.64] ;  /* 0x0000000a44107981 */ /* 0x000ea2000c1e9d00 */
        /* <DEDUP_REMOVED lines=8> */
[----:B------:R-:W-:Y:S01]  /*1be0*/  HFMA2 R9, R28, R9, R14 ;  /* 0x000000091c097231 */ /* 0x000fe2000000000e */
[----:B-----5:R-:W-:Y:S01]  /*1bf0*/  LOP3.LUT R28, R23, 0xf000f0, RZ, 0xc0, !PT ;  /* 0x00f000f0171c7812 */ /* 0x020fe200078ec0ff */
[----:B------:R-:W0:Y:S02]  /*1c00*/  LDS.128 R12, [UR6+0x10] ;  /* 0x00001006ff0c7984 */ /* 0x000e240008000c00 */
[----:B------:R-:W-:-:S02]  /*1c10*/  HFMA2 R9, R7, R10, R9 ;  /* 0x0000000a07097231 */ /* 0x000fc40000000009 */
[-C--:B------:R-:W-:Y:S02]  /*1c20*/  HFMA2 R8, R6, R10.reuse, R30 ;  /* 0x0000000a06087231 */ /* 0x080fe4000000001e */
[-C--:B------:R-:W-:Y:S02]  /*1c30*/  HFMA2 R30, R25, R11.reuse, R32 ;  /* 0x0000000b191e7231 */ /* 0x080fe40000000020 */
[----:B------:R-:W-:Y:S01]  /*1c40*/  HFMA2 R37, R39, R10, R37 ;  /* 0x0000000a27257231 */ /* 0x000fe20000000025 */
[----:B------:R-:W-:Y:S01]  /*1c50*/  LOP3.LUT R25, R21, 0xf000f0, RZ, 0xc0, !PT ;  /* 0x00f000f015197812 */ /* 0x000fe200078ec0ff */
[-C--:B------:R-:W-:Y:S01]  /*1c60*/  HFMA2 R29, R27, R11.reuse, R9 ;  /* 0x0000000b1b1d7231 */ /* 0x080fe20000000009 */
[----:B------:R-:W-:Y:S01]  /*1c70*/  LOP3.LUT R10, R20, 0xf000f, RZ, 0xc0, !PT ;  /* 0x000f000f140a7812 */ /* 0x000fe200078ec0ff */
[----:B------:R-:W-:Y:S01]  /*1c80*/  HFMA2 R7, R30, R60, R65 ;  /* 0x0000003c1e077231 */ /* 0x000fe20000000041 */
[----:B------:R-:W-:Y:S01]  /*1c90*/  LOP3.LUT R27, R23, 0xf000f, RZ, 0xc0, !PT ;  /* 0x000f000f171b7812 */ /* 0x000fe200078ec0ff */
[-C--:B------:R-:W-:Y:S01]  /*1ca0*/  HFMA2 R32, R26, R11.reuse, R8 ;  /* 0x0000000b1a207231 */ /* 0x080fe20000000008 */
[----:B------:R-:W-:Y:S01]  /*1cb0*/  LOP3.LUT R26, R22, 0xf000f0, RZ, 0xc0, !PT ;  /* 0x00f000f0161a7812 */ /* 0x000fe200078ec0ff */
[----:B------:R-:W-:Y:S01]  /*1cc0*/  HFMA2 R6, R24, R11, R37 ;  /* 0x0000000b18067231 */ /* 0x000fe20000000025 */
[----:B------:R-:W-:Y:S01]  /*1cd0*/  LOP3.LUT R24, R21, 0xf000f, RZ, 0xc0, !PT ;  /* 0x000f000f15187812 */ /* 0x000fe200078ec0ff */
[----:B------:R-:W-:Y:S01]  /*1ce0*/  HFMA2 R9, R29, R58, R49 ;  /* 0x0000003a1d097231 */ /* 0x000fe20000000031 */
[----:B------:R-:W-:-:S02]  /*1cf0*/  LOP3.LUT R11, R20, 0xf000f0, RZ, 0xc0, !PT ;  /* 0x00f000f0140b7812 */ /* 0x000fc400078ec0ff */
[----:B------:R-:W-:Y:S01]  /*1d00*/  LOP3.LUT R24, R24, 0x64006400, RZ, 0xfc, !PT ;  /* 0x6400640018187812 */ /* 0x000fe200078efcff */
[----:B------:R-:W-:Y:S01]  /*1d10*/  HFMA2 R8, R32, R59, R64 ;  /* 0x0000003b20087231 */ /* 0x000fe20000000040 */
[----:B------:R-:W-:Y:S01]  /*1d20*/  SHF.R.U32.HI R32, RZ, 0x8, R21 ;  /* 0x00000008ff207819 */ /* 0x000fe20000011615 */
[----:B------:R-:W-:Y:S01]  /*1d30*/  HFMA2 R6, R6, R61, R66 ;  /* 0x0000003d06067231 */ /* 0x000fe20000000042 */
[----:B------:R-:W-:Y:S01]  /*1d40*/  LOP3.LUT R21, R22, 0xf000f, RZ, 0xc0, !PT ;  /* 0x000f000f16157812 */ /* 0x000fe200078ec0ff */
[----:B------:R-:W-:Y:S01]  /*1d50*/  HADD2 R29, R24, R55 ;  /* 0x00000037181d7230 */ /* 0x000fe20000000000 */
[----:B------:R-:W-:Y:S02]  /*1d60*/  SHF.R.U32.HI R64, RZ, 0x8, R22 ;  /* 0x00000008ff407819 */ /* 0x000fe40000011616 */
[----:B------:R-:W-:Y:S02]  /*1d70*/  LOP3.LUT R36, R21, 0x64006400, RZ, 0xfc, !PT ;  /* 0x6400640015247812 */ /* 0x000fe400078efcff */
[----:B------:R-:W-:-:S02]  /*1d80*/  LOP3.LUT R22, R10, 0x64006400, RZ, 0xfc, !PT ;  /* 0x640064000a167812 */ /* 0x000fc400078efcff */
[----:B------:R-:W-:Y:S01]  /*1d90*/  LOP3.LUT R11, R11, 0x64006400, RZ, 0xfc, !PT ;  /* 0x640064000b0b7812 */ /* 0x000fe200078efcff */
[----:B------:R-:W-:Y:S01]  /*1da0*/  HFMA2 R36, R36, 1, 1, R3 ;  /* 0x3c003c0024247831 */ /* 0x000fe20000000003 */
[----:B------:R-:W-:Y:S01]  /*1db0*/  LOP3.LUT R21, R26, 0x64006400, RZ, 0xfc, !PT ;  /* 0x640064001a157812 */ /* 0x000fe200078efcff */
[----:B------:R-:W-:Y:S01]  /*1dc0*/  HADD2 R31, R22, R57 ;  /* 0x00000039161f7230 */ /* 0x000fe20000000000 */
[----:B------:R-:W-:Y:S02]  /*1dd0*/  LOP3.LUT R30, R27, 0x64006400, RZ, 0xfc, !PT ;  /* 0x640064001b1e7812 */ /* 0x000fe400078efcff */
[----:B------:R-:W-:Y:S01]  /*1de0*/  LOP3.LUT R37, R28, 0x64006400, RZ, 0xfc, !PT ;  /* 0x640064001c257812 */ /* 0x000fe200078efcff */
[----:B------:R-:W-:Y:S01]  /*1df0*/  HFMA2 R28, R11, 0.0625, 0.0625, R56 ;  /* 0x2c002c000b1c7831 */ /* 0x000fe20000000038 */
[----:B------:R-:W-:Y:S01]  /*1e00*/  LOP3.LUT R25, R25, 0x64006400, RZ, 0xfc, !PT ;  /* 0x6400640019197812 */ /* 0x000fe200078efcff */
[----:B------:R-:W-:Y:S01]  /*1e10*/  HFMA2 R38, R21, 0.0625, 0.0625, R4 ;  /* 0x2c002c0015267831 */ /* 0x000fe20000000004 */
[----:B------:R-:W-:Y:S01]  /*1e20*/  LOP3.LUT R11, R32, 0xf000f, RZ, 0xc0, !PT ;  /* 0x000f000f200b7812 */ /* 0x000fe200078ec0ff */
[----:B------:R-:W-:-:S02]  /*1e30*/  HADD2 R30, R30, R5 ;  /* 0x000000051e1e7230 */ /* 0x000fc40000000000 */
[-C--:B0-----:R-:W-:Y:S02]  /*1e40*/  HFMA2 R22, R31, R12.reuse, RZ ;  /* 0x0000000c1f167231 */ /* 0x081fe400000000ff */
[----:B------:R-:W-:Y:S02]  /*1e50*/  HFMA2 R39, R25, 0.0625, 0.0625, R2 ;  /* 0x2c002c0019277831 */ /* 0x000fe40000000002 */
[-C--:B------:R-:W-:Y:S01]  /*1e60*/  HFMA2 R21, R36, R12.reuse, RZ ;  /* 0x0000000c24157231 */ /* 0x080fe200000000ff */
[----:B------:R-:W-:Y:S01]  /*1e70*/  LOP3.LUT R48, R11, 0x64006400, RZ, 0xfc, !PT ;  /* 0x640064000b307812 */ /* 0x000fe200078efcff */
[----:B------:R-:W-:Y:S01]  /*1e80*/  HFMA2 R37, R37, 0.0625, 0.0625, R0 ;  /* 0x2c002c0025257831 */ /* 0x000fe20000000000 */
[----:B------:R-:W-:Y:S01]  /*1e90*/  SHF.R.U32.HI R65, RZ, 0x8, R23 ;  /* 0x00000008ff417819 */ /* 0x000fe20000011617 */
[-C--:B------:R-:W-:Y:S01]  /*1ea0*/  HFMA2 R24, R29, R12.reuse, RZ.H0_H0 ;  /* 0x0000000c1d187231 */ /* 0x080fe200000400ff */
[----:B------:R-:W-:Y:S01]  /*1eb0*/  SHF.R.U32.HI R20, RZ, 0x8, R20 ;  /* 0x00000008ff147819 */ /* 0x000fe20000011614 */
[----:B------:R-:W-:-:S02]  /*1ec0*/  HFMA2 R66, R30, R12, RZ.H0_H0 ;  /* 0x0000000c1e427231 */ /* 0x000fc400000400ff */
[-C--:B------:R-:W-:Y:S02]  /*1ed0*/  HFMA2 R22, R28, R13.reuse, R22 ;  /* 0x0000000d1c167231 */ /* 0x080fe40000000016 */
[-C--:B------:R-:W-:Y:S02]  /*1ee0*/  HFMA2 R24, R39, R13.reuse, R24 ;  /* 0x0000000d27187231 */ /* 0x080fe40000000018 */
[-C--:B------:R-:W-:Y:S02]  /*1ef0*/  HFMA2 R21, R38, R13.reuse, R21 ;  /* 0x0000000d26157231 */ /* 0x080fe40000000015 */
[----:B------:R-:W-:Y:S01]  /*1f00*/  HFMA2 R66, R37, R13, R66 ;  /* 0x0000000d25427231 */ /* 0x000fe20000000042 */
[----:B------:R-:W-:Y:S01]  /*1f10*/  LOP3.LUT R13, R65, 0xf000f, RZ, 0xc0, !PT ;  /* 0x000f000f410d7812 */ /* 0x000fe200078ec0ff */
[----:B------:R-:W-:Y:S01]  /*1f20*/  HFMA2 R48, R48, 1, 1, R55 ;  /* 0x3c003c0030307831 */ /* 0x000fe20000000037 */
[----:B------:R-:W-:Y:S02]  /*1f30*/  LOP3.LUT R10, R20, 0xf000f, RZ, 0xc0, !PT ;  /* 0x000f000f140a7812 */ /* 0x000fe400078ec0ff */
[----:B------:R-:W-:-:S02]  /*1f40*/  LOP3.LUT R26, R13, 0x64006400, RZ, 0xfc, !PT ;  /* 0x640064000d1a7812 */ /* 0x000fc400078efcff */
[----:B------:R-:W-:Y:S02]  /*1f50*/  LOP3.LUT R12, R64, 0xf000f, RZ, 0xc0, !PT ;  /* 0x000f000f400c7812 */ /* 0x000fe400078ec0ff */
[----:B------:R-:W-:Y:S01]  /*1f60*/  LOP3.LUT R10, R10, 0x64006400, RZ, 0xfc, !PT ;  /* 0x640064000a0a7812 */ /* 0x000fe200078efcff */
[----:B------:R-:W-:Y:S02]  /*1f70*/  HFMA2 R11, R26, 1, 1, R5 ;  /* 0x3c003c001a0b7831 */ /* 0x000fe40000000005 */
[----:B------:R-:W-:Y:S01]  /*1f80*/  HFMA2 R23, R48, R14, R24 ;  /* 0x0000000e30177231 */ /* 0x000fe20000000018 */
[----:B------:R-:W-:Y:S01]  /*1f90*/  LOP3.LUT R20, R20, 0xf000f0, RZ, 0xc0, !PT ;  /* 0x00f000f014147812 */ /* 0x000fe200078ec0ff */
[----:B------:R-:W0:Y:S01]  /*1fa0*/  LDS.128 R24, [UR6+0x110] ;  /* 0x00011006ff187984 */ /* 0x000e220008000c00 */
        /* <DEDUP_REMOVED lines=8> */
[-C--:B------:R-:W-:Y:S01]  /*2030*/  HFMA2 R66, R11, R14.reuse, R66 ;  /* 0x0000000e0b427231 */ /* 0x080fe20000000042 */
[----:B------:R-:W-:Y:S01]  /*2040*/  LOP3.LUT R65, R32, 0x64006400, RZ, 0xfc, !PT ;  /* 0x6400640020417812 */ /* 0x000fe200078efcff */
[----:B------:R-:W-:Y:S01]  /*2050*/  HFMA2 R32, R13, 0.0625, 0.0625, R56 ;  /* 0x2c002c000d207831 */ /* 0x000fe20000000038 */
[----:B------:R-:W-:Y:S01]  /*2060*/  LOP3.LUT R67, R64, 0x64006400, RZ, 0xfc, !PT ;  /* 0x6400640040437812 */ /* 0x000fe200078efcff */
[----:B------:R-:W-:Y:S01]  /*2070*/  HFMA2 R21, R10, R14, R21 ;  /* 0x0000000e0a157231 */ /* 0x000fe20000000015 */
[----:B------:R-:W-:Y:S01]  /*2080*/  LOP3.LUT R12, R12, 0x64006400, RZ, 0xfc, !PT ;  /* 0x640064000c0c7812 */ /* 0x000fe200078efcff */
[----:B------:R-:W-:Y:S01]  /*2090*/  HFMA2 R14, R65, 0.0625, 0.0625, R2 ;  /* 0x2c002c00410e7831 */ /* 0x000fe20000000002 */
[----:B------:R-:W-:Y:S01]  /*20a0*/  MOV R65, UR8 ;  /* 0x0000000800417c02 */ /* 0x000fe20008000f00 */
[----:B------:R-:W-:-:S02]  /*20b0*/  HFMA2 R13, R67, 0.0625, 0.0625, R4 ;  /* 0x2c002c00430d7831 */ /* 0x000fc40000000004 */
[----:B------:R-:W-:Y:S02]  /*20c0*/  HFMA2 R12, R12, 0.0625, 0.0625, R0 ;  /* 0x2c002c000c0c7831 */ /* 0x000fe40000000000 */
[-C--:B------:R-:W-:Y:S02]  /*20d0*/  HFMA2 R22, R32, R15.reuse, R22 ;  /* 0x0000000f20167231 */ /* 0x080fe40000000016 */
[-C--:B------:R-:W-:Y:S02]  /*20e0*/  HFMA2 R23, R14, R15.reuse, R23 ;  /* 0x0000000f0e177231 */ /* 0x080fe40000000017 */
[-C--:B------:R-:W-:Y:S02]  /*20f0*/  HFMA2 R66, R12, R15.reuse, R66 ;  /* 0x0000000f0c427231 */ /* 0x080fe40000000042 */
[----:B------:R-:W-:Y:S02]  /*2100*/  HFMA2 R34, R23, R60, R34 ;  /* 0x0000003c17227231 */ /* 0x000fe40000000022 */
[----:B------:R-:W-:-:S02]  /*2110*/  HFMA2 R21, R13, R15, R21 ;  /* 0x0000000f0d157231 */ /* 0x000fc40000000015 */
[----:B------:R-:W-:Y:S02]  /*2120*/  HFMA2 R33, R66, R58, R33 ;  /* 0x0000003a42217231 */ /* 0x000fe40000000021 */
[----:B------:R-:W-:Y:S02]  /*2130*/  HFMA2 R35, R22, R61, R35 ;  /* 0x0000003d16237231 */ /* 0x000fe40000000023 */
        /* <DEDUP_REMOVED lines=20> */
[----:B------:R-:W-:Y:S02]  /*2280*/  HFMA2 R52, R26, R61, R52 ;  /* 0x0000003d1a347231 */ /* 0x000fe40000000034 */
[----:B------:R-:W-:Y:S02]  /*2290*/  HFMA2 R50, R54, R59, R50 ;  /* 0x0000003b36327231 */ /* 0x000fe40000000032 */
[-C--:B0-----:R-:W-:Y:S02]  /*22a0*/  HFMA2 R24, R31, R20.reuse, RZ ;  /* 0x000000141f187231 */ /* 0x081fe400000000ff */
[----:B------:R-:W-:-:S02]  /*22b0*/  HFMA2 R25, R29, R20, RZ.H0_H0 ;  /* 0x000000141d197231 */ /* 0x000fc400000400ff */
[-C--:B------:R-:W-:Y:S02]  /*22c0*/  HFMA2 R26, R36, R20.reuse, RZ ;  /* 0x00000014241a7231 */ /* 0x080fe400000000ff */
[----:B------:R-:W-:Y:S02]  /*22d0*/  HFMA2 R20, R30, R20, RZ.H0_H0 ;  /* 0x000000141e147231 */ /* 0x000fe400000400ff */
[-C--:B------:R-:W-:Y:S02]  /*22e0*/  HFMA2 R25, R39, R21.reuse, R25 ;  /* 0x0000001527197231 */ /* 0x080fe40000000019 */
[-C--:B------:R-:W-:Y:S02]  /*22f0*/  HFMA2 R27, R37, R21.reuse, R20 ;  /* 0x00000015251b7231 */ /* 0x080fe40000000014 */
[-C--:B------:R-:W-:Y:S02]  /*2300*/  HFMA2 R24, R28, R21.reuse, R24 ;  /* 0x000000151c187231 */ /* 0x080fe40000000018 */
[----:B------:R-:W-:-:S02]  /*2310*/  HFMA2 R26, R38, R21, R26 ;  /* 0x00000015261a7231 */ /* 0x000fc4000000001a */
[----:B------:R-:W-:-:S04]  /*2320*/  HFMA2 R21, R48, R22, R25 ;  /* 0x0000001630157231 */ /* 0x000fc80000000019 */
[-C--:B------:R-:W-:Y:S02]  /*2330*/  HFMA2 R21, R14, R23.reuse, R21 ;  /* 0x000000170e157231 */ /* 0x080fe40000000015 */
        /* <DEDUP_REMOVED lines=21> */
[----:B------:R-:W-:Y:S02]  /*2490*/  HFMA2 R25, R14, R27, R25 ;  /* 0x0000001b0e197231 */ /* 0x000fe40000000019 */
[-C--:B------:R-:W-:Y:S02]  /*24a0*/  HFMA2 R24, R49, R26.reuse, R20 ;  /* 0x0000001a31187231 */ /* 0x080fe40000000014 */
[----:B------:R-:W-:-:S02]  /*24b0*/  HFMA2 R54, R10, R26, R22 ;  /* 0x0000001a0a367231 */ /* 0x000fc40000000016 */
[----:B------:R-:W-:Y:S01]  /*24c0*/  HFMA2 R41, R25, R60, R41 ;  /* 0x0000003c19297231 */ /* 0x000fe20000000029 */
[----:B------:R-:W0:Y:S01]  /*24d0*/  LDS.128 R20, [UR6+0x410] ;  /* 0x00041006ff147984 */ /* 0x000e220008000c00 */
[-C--:B------:R-:W-:Y:S02]  /*24e0*/  HFMA2 R24, R32, R27.reuse, R24 ;  /* 0x0000001b20187231 */ /* 0x080fe40000000018 */
[-C--:B------:R-:W-:Y:S02]  /*24f0*/  HFMA2 R26, R13, R27.reuse, R54 ;  /* 0x0000001b0d1a7231 */ /* 0x080fe40000000036 */
[----:B------:R-:W-:Y:S02]  /*2500*/  HFMA2 R27, R12, R27, R64 ;  /* 0x0000001b0c1b7231 */ /* 0x000fe40000000040 */
[----:B------:R-:W-:-:S04]  /*2510*/  IMAD.WIDE R64, R65, 0x4, R68 ;  /* 0x0000000441407825 */ /* 0x000fc800078e0244 */
[----:B------:R-:W-:Y:S02]  /*2520*/  HFMA2 R42, R27, R58, R42 ;  /* 0x0000003a1b2a7231 */ /* 0x000fe4000000002a */
[----:B------:R-:W-:Y:S02]  /*2530*/  HFMA2 R40, R24, R61, R40 ;  /* 0x0000003d18287231 */ /* 0x000fe40000000028 */
[----:B------:R-:W-:Y:S02]  /*2540*/  HFMA2 R43, R26, R59, R43 ;  /* 0x0000003b1a2b7231 */ /* 0x000fe4000000002b */
[----:B------:R-:W3:Y:S01]  /*2550*/  LDG.E.128.CONSTANT R24, desc[UR10][R64.64] ;  /* 0x0000000a40187981 */ /* 0x000ee2000c1e9d00 */
[----:B------:R-:W-:Y:S02]  /*2560*/  UIADD3 UR9, UPT, UPT, UR9, 0x20, URZ ;  /* 0x0000002009097890 */ /* 0x000fe4000fffe0ff */
[----:B------:R-:W-:-:S04]  /*2570*/  UIADD3 UR4, UPT, UPT, UR4, 0x20, URZ ;  /* 0x0000002004047890 */ /* 0x000fc8000fffe0ff */
[----:B------:R-:W-:Y:S01]  /*2580*/  ISETP.LE.AND P0, PT, R63, UR9, PT ;  /* 0x000000093f007c0c */ /* 0x000fe2000bf03270 */
        /* <DEDUP_REMOVED lines=12> */
[-C--:B------:R-:W-:Y:S01]  /*2650*/  HFMA2 R49, R49, R22.reuse, R31 ;  /* 0x0000001631317231 */ /* 0x080fe2000000001f */
[----:B--2---:R-:W-:Y:S01]  /*2660*/  SHF.R.U32.HI R12, RZ, 0x8, R16 ;  /* 0x00000008ff0c7819 */ /* 0x004fe20000011610 */
[----:B------:R-:W0:Y:S01]  /*2670*/  LDS.128 R28, [UR6+0x20] ;  /* 0x00002006ff1c7984 */ /* 0x000e220008000c00 */
[----:B------:R-:W-:Y:S02]  /*2680*/  HFMA2 R36, R10, R22, R36 ;  /* 0x000000160a247231 */ /* 0x000fe40000000024 */
[----:B------:R-:W-:Y:S01]  /*2690*/  HFMA2 R21, R11, R58, R9 ;  /* 0x0000003a0b157231 */ /* 0x000fe20000000009 */
[C---:B------:R-:W-:Y:S01]  /*26a0*/  LOP3.LUT R10, R17.reuse, 0xf000f, RZ, 0xc0, !PT ;  /* 0x000f000f110a7812 */ /* 0x040fe200078ec0ff */
[----:B------:R-:W-:Y:S01]  /*26b0*/  HFMA2 R7, R48, R60, R7 ;  /* 0x0000003c30077231 */ /* 0x000fe20000000007 */
[----:B------:R-:W-:Y:S01]  /*26c0*/  LOP3.LUT R11, R17, 0xf000f0, RZ, 0xc0, !PT ;  /* 0x00f000f0110b7812 */ /* 0x000fe200078ec0ff */
[-C--:B------:R-:W-:Y:S01]  /*26d0*/  HFMA2 R49, R32, R23.reuse, R49 ;  /* 0x0000001720317231 */ /* 0x080fe20000000031 */
[----:B------:R-:W-:Y:S01]  /*26e0*/  SHF.R.U32.HI R22, RZ, 0x8, R17 ;  /* 0x00000008ff167819 */ /* 0x000fe20000011611 */
[----:B------:R-:W-:Y:S01]  /*26f0*/  HFMA2 R20, R13, R23, R36 ;  /* 0x000000170d147231 */ /* 0x000fe20000000024 */
[----:B------:R-:W-:-:S02]  /*2700*/  LOP3.LUT R13, R18, 0xf000f, RZ, 0xc0, !PT ;  /* 0x000f000f120d7812 */ /* 0x000fc400078ec0ff */
[----:B------:R-:W-:Y:S02]  /*2710*/  LOP3.LUT R17, R19, 0xf000f, RZ, 0xc0, !PT ;  /* 0x000f000f13117812 */ /* 0x000fe400078ec0ff */
[----:B------:R-:W-:Y:S01]  /*2720*/  LOP3.LUT R36, R13, 0x64006400, RZ, 0xfc, !PT ;  /* 0x640064000d247812 */ /* 0x000fe200078efcff */
[----:B------:R-:W-:Y:S01]  /*2730*/  HFMA2 R6, R49, R61, R6 ;  /* 0x0000003d31067231 */ /* 0x000fe20000000006 */
[C---:B------:R-:W-:Y:S01]  /*2740*/  LOP3.LUT R9, R16.reuse, 0xf000f0, RZ, 0xc0, !PT ;  /* 0x00f000f010097812 */ /* 0x040fe200078ec0ff */
[----:B------:R-:W-:Y:S01]  /*2750*/  HFMA2 R20, R20, R59, R8 ;  /* 0x0000003b14147231 */ /* 0x000fe20000000008 */
[----:B------:R-:W-:Y:S02]  /*2760*/  LOP3.LUT R8, R16, 0xf000f, RZ, 0xc0, !PT ;  /* 0x000f000f10087812 */ /* 0x000fe400078ec0ff */
[----:B------:R-:W-:Y:S01]  /*2770*/  LOP3.LUT R16, R18, 0xf000f0, RZ, 0xc0, !PT ;  /* 0x00f000f012107812 */ /* 0x000fe200078ec0ff */
[----:B------:R-:W-:Y:S01]  /*2780*/  HFMA2 R36, R36, 1, 1, R3 ;  /* 0x3c003c0024247831 */ /* 0x000fe20000000003 */
[----:B------:R-:W-:-:S02]  /*2790*/  SHF.R.U32.HI R23, RZ, 0x8, R18 ;  /* 0x00000008ff177819 */ /* 0x000fc40000011612 */
[----:B------:R-:W-:Y:S02]  /*27a0*/  LOP3.LUT R8, R8, 0x64006400, RZ, 0xfc, !PT ;  /* 0x6400640008087812 */ /* 0x000fe400078efcff */
[----:B------:R-:W-:Y:S02]  /*27b0*/  LOP3.LUT R18, R19, 0xf000f0, RZ, 0xc0, !PT ;  /* 0x00f000f013127812 */ /* 0x000fe400078ec0ff */
[----:B------:R-:W-:Y:S01]  /*27c0*/  LOP3.LUT R14, R10, 0x64006400, RZ, 0xfc, !PT ;  /* 0x640064000a0e7812 */ /* 0x000fe200078efcff */
[----:B------:R-:W-:Y:S01]  /*27d0*/  HADD2 R32, R8, R57 ;  /* 0x0000003908207230 */ /* 0x000fe20000000000 */
[----:B------:R-:W-:Y:S02]  /*27e0*/  LOP3.LUT R54, R17, 0x64006400, RZ, 0xfc, !PT ;  /* 0x6400640011367812 */ /* 0x000fe400078efcff */
[----:B------:R-:W-:Y:S01]  /*27f0*/  LOP3.LUT R9, R9, 0x64006400, RZ, 0xfc, !PT ;  /* 0x6400640009097812 */ /* 0x000fe200078efcff */
[----:B------:R-:W-:Y:S01]  /*2800*/  HADD2 R37, R14, R55 ;  /* 0x000000370e257230 */ /* 0x000fe20000000000 */
[----:B------:R-:W-:Y:S01]  /*2810*/  LOP3.LUT R11, R11, 0x64006400, RZ, 0xfc, !PT ;  /* 0x640064000b0b7812 */ /* 0x000fe200078efcff */
[----:B------:R-:W-:Y:S01]  /*2820*/  HADD2 R54, R54, R5 ;  /* 0x0000000536367230 */ /* 0x000fe20000000000 */
[----:B------:R-:W-:-:S02]  /*2830*/  LOP3.LUT R13, R18, 0x64006400, RZ, 0xfc, !PT ;  /* 0x64006400120d7812 */ /* 0x000fc400078efcff */
[----:B------:R-:W-:Y:S01]  /*2840*/  SHF.R.U32.HI R19, RZ, 0x8, R19 ;  /* 0x00000008ff137819 */ /* 0x000fe20000011613 */
[----:B------:R-:W-:Y:S01]  /*2850*/  HFMA2 R49, R9, 0.0625, 0.0625, R56 ;  /* 0x2c002c0009317831 */ /* 0x000fe20000000038 */
[----:B------:R-:W-:Y:S01]  /*2860*/  LOP3.LUT R39, R16, 0x64006400, RZ, 0xfc, !PT ;  /* 0x6400640010277812 */ /* 0x000fe200078efcff */
[----:B------:R-:W-:Y:S02]  /*2870*/  HFMA2 R48, R11, 0.0625, 0.0625, R2 ;  /* 0x2c002c000b307831 */ /* 0x000fe40000000002 */
[-C--:B0-----:R-:W-:Y:S02]  /*2880*/  HFMA2 R14, R32, R28.reuse, RZ ;  /* 0x0000001c200e7231 */ /* 0x081fe400000000ff */
[----:B------:R-:W-:Y:S02]  /*2890*/  HFMA2 R38, R13, 0.0625, 0.0625, R0 ;  /* 0x2c002c000d267831 */ /* 0x000fe40000000000 */
[-C--:B------:R-:W-:Y:S02]  /*28a0*/  HFMA2 R13, R36, R28.reuse, RZ ;  /* 0x0000001c240d7231 */ /* 0x080fe400000000ff */
[-C--:B------:R-:W-:Y:S01]  /*28b0*/  HFMA2 R8, R37, R28.reuse, RZ.H0_H0 ;  /* 0x0000001c25087231 */ /* 0x080fe200000400ff */
[----:B------:R-:W-:Y:S01]  /*28c0*/  LOP3.LUT R11, R22, 0xf000f, RZ, 0xc0, !PT ;  /* 0x000f000f160b7812 */ /* 0x000fe200078ec0ff */
[----:B------:R-:W-:Y:S01]  /*28d0*/  HFMA2 R9, R54, R28, RZ.H0_H0 ;  /* 0x0000001c36097231 */ /* 0x000fe200000400ff */
[----:B------:R-:W-:Y:S01]  /*28e0*/  LOP3.LUT R17, R23, 0xf000f, RZ, 0xc0, !PT ;  /* 0x000f000f17117812 */ /* 0x000fe200078ec0ff */
[----:B------:R-:W-:Y:S01]  /*28f0*/  HFMA2 R39, R39, 0.0625, 0.0625, R4 ;  /* 0x2c002c0027277831 */ /* 0x000fe20000000004 */
        /* <DEDUP_REMOVED lines=9> */
[----:B------:R-:W-:Y:S01]  /*2990*/  HFMA2 R16, R16, 1, 1, R55 ;  /* 0x3c003c0010107831 */ /* 0x000fe20000000037 */
[----:B------:R-:W-:Y:S01]  /*29a0*/  LOP3.LUT R10, R10, 0x64006400, RZ, 0xfc, !PT ;  /* 0x640064000a0a7812 */ /* 0x000fe200078efcff */
[----:B------:R-:W-:Y:S01]  /*29b0*/  HADD2 R17, R18, R3 ;  /* 0x0000000312117230 */ /* 0x000fe20000000000 */
[----:B------:R-:W-:Y:S01]  /*29c0*/  LOP3.LUT R12, R12, 0xf000f0, RZ, 0xc0, !PT ;  /* 0x00f000f00c0c7812 */ /* 0x000fe200078ec0ff */
[----:B------:R-:W-:-:S02]  /*29d0*/  HFMA2 R18, R28, 1, 1, R5 ;  /* 0x3c003c001c127831 */ /* 0x000fc40000000005 */
[----:B------:R-:W-:Y:S01]  /*29e0*/  HADD2 R29, R10, R57 ;  /* 0x000000390a1d7230 */ /* 0x000fe20000000000 */
        /* <DEDUP_REMOVED lines=9> */
[----:B------:R-:W0:Y:S01]  /*2a80*/  LDS.128 R8, [UR6+0x120] ;  /* 0x00012006ff087984 */ /* 0x000e220008000c00 */
[----:B------:R-:W-:Y:S01]  /*2a90*/  HFMA2 R28, R19, 0.0625, 0.0625, R56 ;  /* 0x2c002c00131c7831 */ /* 0x000fe20000000038 */
[----:B------:R-:W-:-:S02]  /*2aa0*/  LOP3.LUT R23, R22, 0x64006400, RZ, 0xfc, !PT ;  /* 0x6400640016177812 */ /* 0x000fc400078efcff */
[----:B------:R-:W-:Y:S01]  /*2ab0*/  LOP3.LUT R69, R68, 0x64006400, RZ, 0xfc, !PT ;  /* 0x6400640044457812 */ /* 0x000fe200078efcff */
[----:B------:R-:W-:Y:S02]  /*2ac0*/  HFMA2 R22, R67, 0.0625, 0.0625, R4 ;  /* 0x2c002c0043167831 */ /* 0x000fe40000000004 */
[----:B------:R-:W-:Y:S02]  /*2ad0*/  HFMA2 R23, R23, 0.0625, 0.0625, R2 ;  /* 0x2c002c0017177831 */ /* 0x000fe40000000002 */
[-C--:B------:R-:W-:Y:S02]  /*2ae0*/  HFMA2 R14, R28, R31.reuse, R14 ;  /* 0x0000001f1c0e7231 */ /* 0x080fe4000000000e */
[----:B------:R-:W-:Y:S02]  /*2af0*/  HFMA2 R19, R69, 0.0625, 0.0625, R0 ;  /* 0x2c002c0045137831 */ /* 0x000fe40000000000 */
[-C--:B------:R-:W-:Y:S02]  /*2b00*/  HFMA2 R66, R23, R31.reuse, R66 ;  /* 0x0000001f17427231 */ /* 0x080fe40000000042 */
[----:B------:R-:W-:-:S02]  /*2b10*/  HFMA2 R13, R22, R31, R13 ;  /* 0x0000001f160d7231 */ /* 0x000fc4000000000d */
[----:B------:R-:W-:Y:S02]  /*2b20*/  HFMA2 R31, R19, R31, R30 ;  /* 0x0000001f131f7231 */ /* 0x000fe4000000001e */
        /* <DEDUP_REMOVED lines=66> */
[----:B------:R-:W1:Y:S01]  /*2f50*/  LDS.128 R8, [UR6+0x30] ;  /* 0x00003006ff087984 */ /* 0x000e620008000c00 */
        /* <DEDUP_REMOVED lines=11> */
[----:B---3--:R-:W-:Y:S01]  /*3010*/  LOP3.LUT R13, R24, 0xf000f0, RZ, 0xc0, !PT ;  /* 0x00f000f0180d7812 */ /* 0x008fe200078ec0ff */
[----:B------:R-:W-:Y:S01]  /*3020*/  HFMA2 R37, R23, R15, R37 ;  /* 0x0000000f17257231 */ /* 0x000fe20000000025 */
[----:B------:R-:W-:Y:S01]  /*3030*/  SHF.R.U32.HI R16, RZ, 0x8, R24 ;  /* 0x00000008ff107819 */ /* 0x000fe20000011618 */
[-C--:B------:R-:W-:Y:S01]  /*3040*/  HFMA2 R36, R17, R14.reuse, R36 ;  /* 0x0000000e11247231 */ /* 0x080fe20000000024 */
[----:B------:R-:W-:Y:S01]  /*3050*/  LOP3.LUT R23, R26, 0xf000f0, RZ, 0xc0, !PT ;  /* 0x00f000f01a177812 */ /* 0x000fe200078ec0ff */
[----:B------:R-:W-:-:S02]  /*3060*/  HFMA2 R32, R29, R14, R32 ;  /* 0x0000000e1d207231 */ /* 0x000fc40000000020 */
[-C--:B------:R-:W-:Y:S01]  /*3070*/  HFMA2 R29, R19, R15.reuse, R12 ;  /* 0x0000000f131d7231 */ /* 0x080fe2000000000c */
[----:B------:R-:W-:Y:S01]  /*3080*/  LOP3.LUT R12, R24, 0xf000f, RZ, 0xc0, !PT ;  /* 0x000f000f180c7812 */ /* 0x000fe200078ec0ff */
[----:B------:R-:W-:Y:S01]  /*3090*/  HFMA2 R7, R37, R60, R7 ;  /* 0x0000003c25077231 */ /* 0x000fe20000000007 */
[----:B------:R-:W-:Y:S01]  /*30a0*/  LOP3.LUT R14, R25, 0xf000f, RZ, 0xc0, !PT ;  /* 0x000f000f190e7812 */ /* 0x000fe200078ec0ff */
[----:B------:R-:W-:Y:S02]  /*30b0*/  HFMA2 R21, R29, R58, R21 ;  /* 0x0000003a1d157231 */ /* 0x000fe40000000015 */
[-C--:B------:R-:W-:Y:S01]  /*30c0*/  HFMA2 R36, R22, R15.reuse, R36 ;  /* 0x0000000f16247231 */ /* 0x080fe20000000024 */
[----:B------:R-:W-:Y:S01]  /*30d0*/  LOP3.LUT R22, R26, 0xf000f, RZ, 0xc0, !PT ;  /* 0x000f000f1a167812 */ /* 0x000fe200078ec0ff */
[----:B------:R-:W-:Y:S01]  /*30e0*/  HFMA2 R32, R28, R15, R32 ;  /* 0x0000000f1c207231 */ /* 0x000fe20000000020 */
[----:B------:R-:W-:Y:S02]  /*30f0*/  LOP3.LUT R24, R27, 0xf000f, RZ, 0xc0, !PT ;  /* 0x000f000f1b187812 */ /* 0x000fe400078ec0ff */
[----:B------:R-:W-:-:S02]  /*3100*/  LOP3.LUT R22, R22, 0x64006400, RZ, 0xfc, !PT ;  /* 0x6400640016167812 */ /* 0x000fc400078efcff */
[----:B------:R-:W-:Y:S01]  /*3110*/  SHF.R.U32.HI R18, RZ, 0x8, R26 ;  /* 0x00000008ff127819 */ /* 0x000fe2000001161a */
[----:B------:R-:W-:Y:S01]  /*3120*/  HFMA2 R20, R36, R59, R20 ;  /* 0x0000003b24147231 */ /* 0x000fe20000000014 */
[----:B------:R-:W-:Y:S01]  /*3130*/  LOP3.LUT R15, R25, 0xf000f0, RZ, 0xc0, !PT ;  /* 0x00f000f0190f7812 */ /* 0x000fe200078ec0ff */
[----:B------:R-:W-:Y:S01]  /*3140*/  HFMA2 R6, R32, R61, R6 ;  /* 0x0000003d20067231 */ /* 0x000fe20000000006 */
[----:B------:R-:W-:Y:S01]  /*3150*/  LOP3.LUT R26, R27, 0xf000f0, RZ, 0xc0, !PT ;  /* 0x00f000f01b1a7812 */ /* 0x000fe200078ec0ff */
[----:B------:R-:W-:Y:S01]  /*3160*/  HFMA2 R22, R22, 1, 1, R3 ;  /* 0x3c003c0016167831 */ /* 0x000fe20000000003 */
[----:B------:R-:W-:Y:S02]  /*3170*/  LOP3.LUT R14, R14, 0x64006400, RZ, 0xfc, !PT ;  /* 0x640064000e0e7812 */ /* 0x000fe400078efcff */
[----:B------:R-:W-:Y:S02]  /*3180*/  LOP3.LUT R24, R24, 0x64006400, RZ, 0xfc, !PT ;  /* 0x6400640018187812 */ /* 0x000fe400078efcff */
[----:B------:R-:W-:-:S02]  /*3190*/  LOP3.LUT R12, R12, 0x64006400, RZ, 0xfc, !PT ;  /* 0x640064000c0c7812 */ /* 0x000fc400078efcff */
[----:B------:R-:W-:Y:S01]  /*31a0*/  LOP3.LUT R13, R13, 0x64006400, RZ, 0xfc, !PT ;  /* 0x640064000d0d7812 */ /* 0x000fe200078efcff */
[----:B------:R-:W-:Y:S01]  /*31b0*/  HADD2 R28, R24, R5 ;  /* 0x00000005181c7230 */ /* 0x000fe20000000000 */
[----:B------:R-:W-:Y:S01]  /*31c0*/  SHF.R.U32.HI R17, RZ, 0x8, R25 ;  /* 0x00000008ff117819 */ /* 0x000fe20000011619 */
        /* <DEDUP_REMOVED lines=8> */
[----:B------:R-:W-:-:S02]  /*3250*/  HFMA2 R27, R13, 0.0625, 0.0625, R56 ;  /* 0x2c002c000d1b7831 */ /* 0x000fc40000000038 */
[-C--:B------:R-:W-:Y:S02]  /*3260*/  HFMA2 R13, R23, R8.reuse, RZ.H0_H0 ;  /* 0x00000008170d7231 */ /* 0x080fe400000400ff */
[-C--:B------:R-:W-:Y:S02]  /*3270*/  HFMA2 R39, R29, R8.reuse, RZ ;  /* 0x000000081d277231 */ /* 0x080fe400000000ff */
[----:B------:R-:W-:Y:S02]  /*3280*/  HFMA2 R24, R31, 0.0625, 0.0625, R0 ;  /* 0x2c002c001f187831 */ /* 0x000fe40000000000 */
[----:B------:R-:W-:Y:S02]  /*3290*/  HFMA2 R54, R22, R8, RZ ;  /* 0x0000000816367231 */ /* 0x000fe400000000ff */
[-C--:B------:R-:W-:Y:S01]  /*32a0*/  HFMA2 R8, R26, R9.reuse, R13 ;  /* 0x000000091a087231 */ /* 0x080fe2000000000d */
[----:B------:R-:W-:Y:S01]  /*32b0*/  LOP3.LUT R13, R18, 0xf000f, RZ, 0xc0, !PT ;  /* 0x000f000f120d7812 */ /* 0x000fe200078ec0ff */
[-C--:B------:R-:W-:Y:S01]  /*32c0*/  HFMA2 R38, R24, R9.reuse, R12 ;  /* 0x0000000918267231 */ /* 0x080fe2000000000c */
[----:B------:R-:W-:Y:S01]  /*32d0*/  LOP3.LUT R12, R17, 0xf000f, RZ, 0xc0, !PT ;  /* 0x000f000f110c7812 */ /* 0x000fe200078ec0ff */
[----:B------:R-:W-:Y:S01]  /*32e0*/  HFMA2 R25, R25, 0.0625, 0.0625, R4 ;  /* 0x2c002c0019197831 */ /* 0x000fe20000000004 */
[----:B------:R-:W-:Y:S01]  /*32f0*/  LOP3.LUT R14, R19, 0xf000f, RZ, 0xc0, !PT ;  /* 0x000f000f130e7812 */ /* 0x000fe200078ec0ff */
[----:B------:R-:W-:Y:S01]  /*3300*/  HFMA2 R39, R27, R9, R39 ;  /* 0x000000091b277231 */ /* 0x000fe20000000027 */
[----:B------:R-:W-:-:S02]  /*3310*/  LOP3.LUT R36, R12, 0x64006400, RZ, 0xfc, !PT ;  /* 0x640064000c247812 */ /* 0x000fc400078efcff */
[----:B------:R-:W-:Y:S02]  /*3320*/  LOP3.LUT R48, R13, 0x64006400, RZ, 0xfc, !PT ;  /* 0x640064000d307812 */ /* 0x000fe400078efcff */
[----:B------:R-:W-:Y:S01]  /*3330*/  LOP3.LUT R66, R14, 0x64006400, RZ, 0xfc, !PT ;  /* 0x640064000e427812 */ /* 0x000fe200078efcff */
[----:B------:R-:W-:Y:S01]  /*3340*/  HFMA2 R54, R25, R9, R54 ;  /* 0x0000000919367231 */ /* 0x000fe20000000036 */
[----:B------:R-:W0:Y:S01]  /*3350*/  LDS.128 R12, [UR6+0x130] ;  /* 0x00013006ff0c7984 */ /* 0x000e220008000c00 */
[----:B------:R-:W-:Y:S01]  /*3360*/  LOP3.LUT R9, R16, 0xf000f, RZ, 0xc0, !PT ;  /* 0x000f000f10097812 */ /* 0x000fe200078ec0ff */
[----:B------:R-:W-:Y:S01]  /*3370*/  HFMA2 R36, R36, 1, 1, R55 ;  /* 0x3c003c0024247831 */ /* 0x000fe20000000037 */
[----:B------:R-:W-:Y:S01]  /*3380*/  LOP3.LUT R18, R18, 0xf000f0, RZ, 0xc0, !PT ;  /* 0x00f000f012127812 */ /* 0x000fe200078ec0ff */
[----:B------:R-:W-:Y:S01]  /*3390*/  HFMA2 R31, R66, 1, 1, R5 ;  /* 0x3c003c00421f7831 */ /* 0x000fe20000000005 */
[----:B------:R-:W-:Y:S02]  /*33a0*/  LOP3.LUT R32, R9, 0x64006400, RZ, 0xfc, !PT ;  /* 0x6400640009207812 */ /* 0x000fe400078efcff */
[----:B------:R-:W-:-:S02]  /*33b0*/  LOP3.LUT R16, R16, 0xf000f0, RZ, 0xc0, !PT ;  /* 0x00f000f010107812 */ /* 0x000fc400078ec0ff */
[----:B------:R-:W-:Y:S01]  /*33c0*/  LOP3.LUT R19, R19, 0xf000f0, RZ, 0xc0, !PT ;  /* 0x00f000f013137812 */ /* 0x000fe200078ec0ff */
[----:B------:R-:W-:Y:S01]  /*33d0*/  HADD2 R37, R32, R57 ;  /* 0x0000003920257230 */ /* 0x000fe20000000000 */
[----:B------:R-:W-:Y:S01]  /*33e0*/  LOP3.LUT R49, R18, 0x64006400, RZ, 0xfc, !PT ;  /* 0x6400640012317812 */ /* 0x000fe200078efcff */
[----:B------:R-:W-:Y:S01]  /*33f0*/  HADD2 R32, R48, R3 ;  /* 0x0000000330207230 */ /* 0x000fe20000000000 */
[----:B------:R-:W-:Y:S01]  /*3400*/  LOP3.LUT R67, R19, 0x64006400, RZ, 0xfc, !PT ;  /* 0x6400640013437812 */ /* 0x000fe200078efcff */
[-C--:B------:R-:W-:Y:S02]  /*3410*/  HFMA2 R8, R36, R10.reuse, R8 ;  /* 0x0000000a24087231 */ /* 0x080fe40000000008 */
[-C--:B------:R-:W-:Y:S02]  /*3420*/  HFMA2 R9, R37, R10.reuse, R39 ;  /* 0x0000000a25097231 */ /* 0x080fe40000000027 */
[-C--:B------:R-:W-:Y:S02]  /*3430*/  HFMA2 R54, R32, R10.reuse, R54 ;  /* 0x0000000a20367231 */ /* 0x080fe40000000036 */
[----:B------:R-:W-:Y:S01]  /*3440*/  HFMA2 R10, R31, R10, R38 ;  /* 0x0000000a1f0a7231 */ /* 0x000fe20000000026 */
[----:B------:R-:W-:Y:S01]  /*3450*/  LOP3.LUT R38, R17, 0xf000f0, RZ, 0xc0, !PT ;  /* 0x00f000f011267812 */ /* 0x000fe200078ec0ff */
[----:B------:R-:W-:Y:S01]  /*3460*/  HFMA2 R48, R49, 0.0625, 0.0625, R4 ;  /* 0x2c002c0031307831 */ /* 0x000fe20000000004 */
[----:B------:R-:W-:Y:S01]  /*3470*/  LOP3.LUT R17, R16, 0x64006400, RZ, 0xfc, !PT ;  /* 0x6400640010117812 */ /* 0x000fe200078efcff */
[----:B------:R-:W-:Y:S01]  /*3480*/  HFMA2 R49, R67, 0.0625, 0.0625, R0 ;  /* 0x2c002c0043317831 */ /* 0x000fe20000000000 */
[----:B------:R-:W-:-:S03]  /*3490*/  LOP3.LUT R39, R38, 0x64006400, RZ, 0xfc, !PT ;  /* 0x6400640026277812 */ /* 0x000fc600078efcff */
[-C--:B------:R-:W-:Y:S02]  /*34a0*/  HFMA2 R10, R49, R11.reuse, R10 ;  /* 0x0000000b310a7231 */ /* 0x080fe4000000000a */
[----:B------:R-:W-:Y:S02]  /*34b0*/  HFMA2 R38, R17, 0.0625, 0.0625, R56 ;  /* 0x2c002c0011267831 */ /* 0x000fe40000000038 */
[----:B------:R-:W-:Y:S01]  /*34c0*/  HFMA2 R39, R39, 0.0625, 0.0625, R2 ;  /* 0x2c002c0027277831 */ /* 0x000fe20000000002 */
[----:B------:R-:W1:Y:S01]  /*34d0*/  LDS.128 R16, [UR6+0x230] ;  /* 0x00023006ff107984 */ /* 0x000e620008000c00 */
[----:B------:R-:W-:Y:S02]  /*34e0*/  HFMA2 R33, R10, R58, R33 ;  /* 0x0000003a0a217231 */ /* 0x000fe40000000021 */
[-C--:B------:R-:W-:Y:S02]  /*34f0*/  HFMA2 R54, R48, R11.reuse, R54 ;  /* 0x0000000b30367231 */ /* 0x080fe40000000036 */
[----:B------:R-:W-:-:S02]  /*3500*/  HFMA2 R8, R39, R11, R8 ;  /* 0x0000000b27087231 */ /* 0x000fc40000000008 */
[----:B------:R-:W-:Y:S02]  /*3510*/  HFMA2 R9, R38, R11, R9 ;  /* 0x0000000b26097231 */ /* 0x000fe40000000009 */
[----:B------:R-:W-:Y:S02]  /*3520*/  HFMA2 R34, R8, R60, R34 ;  /* 0x0000003c08227231 */ /* 0x000fe40000000022 */
[-C--:B0-----:R-:W-:Y:S02]  /*3530*/  HFMA2 R8, R29, R12.reuse, RZ ;  /* 0x0000000c1d087231 */ /* 0x081fe400000000ff */
[-C--:B------:R-:W-:Y:S02]  /*3540*/  HFMA2 R10, R22, R12.reuse, RZ ;  /* 0x0000000c160a7231 */ /* 0x080fe400000000ff */
[----:B------:R-:W-:Y:S02]  /*3550*/  HFMA2 R35, R9, R61, R35 ;  /* 0x0000003d09237231 */ /* 0x000fe40000000023 */
[----:B------:R-:W-:-:S02]  /*3560*/  HFMA2 R9, R23, R12, RZ.H0_H0 ;  /* 0x0000000c17097231 */ /* 0x000fc400000400ff */
[----:B------:R-:W-:Y:S02]  /*3570*/  HFMA2 R54, R54, R59, R30 ;  /* 0x0000003b36367231 */ /* 0x000fe4000000001e */
[----:B------:R-:W-:Y:S02]  /*3580*/  HFMA2 R12, R28, R12, RZ.H0_H0 ;  /* 0x0000000c1c0c7231 */ /* 0x000fe400000400ff */
[-C--:B------:R-:W-:Y:S02]  /*3590*/  HFMA2 R8, R27, R13.reuse, R8 ;  /* 0x0000000d1b087231 */ /* 0x080fe40000000008 */
[-C--:B------:R-:W-:Y:S02]  /*35a0*/  HFMA2 R9, R26, R13.reuse, R9 ;  /* 0x0000000d1a097231 */ /* 0x080fe40000000009 */
[-C--:B------:R-:W-:Y:S02]  /*35b0*/  HFMA2 R10, R25, R13.reuse, R10 ;  /* 0x0000000d190a7231 */ /* 0x080fe4000000000a */
[----:B------:R-:W-:-:S02]  /*35c0*/  HFMA2 R12, R24, R13, R12 ;  /* 0x0000000d180c7231 */ /* 0x000fc4000000000c */
[-C--:B------:R-:W-:Y:S02]  /*35d0*/  HFMA2 R9, R36, R14.reuse, R9 ;  /* 0x0000000e24097231 */ /* 0x080fe40000000009 */
        /* <DEDUP_REMOVED lines=9> */
[-C--:B-1----:R-:W-:Y:S02]  /*3670*/  HFMA2 R12, R29, R16.reuse, RZ ;  /* 0x000000101d0c7231 */ /* 0x082fe400000000ff */
[----:B------:R-:W-:-:S02]  /*3680*/  HFMA2 R13, R23, R16, RZ.H0_H0 ;  /* 0x00000010170d7231 */ /* 0x000fc400000400ff */
[----:B------:R-:W-:Y:S02]  /*3690*/  HFMA2 R52, R8, R61, R52 ;  /* 0x0000003d08347231 */ /* 0x000fe40000000034 */
[-C--:B------:R-:W-:Y:S02]  /*36a0*/  HFMA2 R15, R28, R16.reuse, RZ.H0_H0 ;  /* 0x000000101c0f7231 */ /* 0x080fe400000400ff */
[----:B------:R-:W-:Y:S02]  /*36b0*/  HFMA2 R50, R10, R59, R50 ;  /* 0x0000003b0a327231 */ /* 0x000fe40000000032 */
[-C--:B------:R-:W-:Y:S02]  /*36c0*/  HFMA2 R13, R26, R17.reuse, R13 ;  /* 0x000000111a0d7231 */ /* 0x080fe4000000000d */
[----:B------:R-:W-:Y:S01]  /*36d0*/  HFMA2 R14, R22, R16, RZ ;  /* 0x00000010160e7231 */ /* 0x000fe200000000ff */
[----:B------:R-:W0:Y:S01]  /*36e0*/  LDS.128 R8, [UR6+0x330] ;  /* 0x00033006ff087984 */ /* 0x000e220008000c00 */
[----:B------:R-:W-:-:S02]  /*36f0*/  HFMA2 R12, R27, R17, R12 ;  /* 0x000000111b0c7231 */ /* 0x000fc4000000000c */
[----:B------:R-:W-:Y:S01]  /*3700*/  HFMA2 R66, R36, R18, R13 ;  /* 0x0000001224427231 */ /* 0x000fe2000000000d */
[----:B------:R-:W-:Y:S01]  /*3710*/  MOV R13, UR8 ;  /* 0x00000008000d7c02 */ /* 0x000fe20008000f00 */
[----:B------:R-:W-:Y:S02]  /*3720*/  HFMA2 R15, R24, R17, R15 ;  /* 0x00000011180f7231 */ /* 0x000fe4000000000f */
[----:B------:R-:W-:Y:S02]  /*3730*/  HFMA2 R66, R39, R19, R66 ;  /* 0x0000001327427231 */ /* 0x000fe40000000042 */
[----:B------:R-:W-:Y:S02]  /*3740*/  HFMA2 R16, R25, R17, R14 ;  /* 0x0000001119107231 */ /* 0x000fe4000000000e */
[----:B------:R-:W-:-:S04]  /*3750*/  IMAD.WIDE R64, R13, 0x4, R64 ;  /* 0x000000040d407825 */ /* 0x000fc800078e0240 */
[----:B------:R-:W-:Y:S02]  /*3760*/  HFMA2 R30, R37, R18, R12 ;  /* 0x00000012251e7231 */ /* 0x000fe4000000000c */
[----:B------:R-:W-:Y:S01]  /*3770*/  HFMA2 R46, R66, R60, R46 ;  /* 0x0000003c422e7231 */ /* 0x000fe2000000002e */
[----:B------:R-:W-:Y:S01]  /*3780*/  MOV R17, R64 ;  /* 0x0000004000117202 */ /* 0x000fe20000000f00 */
[-C--:B------:R-:W-:Y:S02]  /*3790*/  HFMA2 R67, R32, R18.reuse, R16 ;  /* 0x0000001220437231 */ /* 0x080fe40000000010 */
[----:B------:R-:W-:Y:S02]  /*37a0*/  HFMA2 R18, R31, R18, R15 ;  /* 0x000000121f127231 */ /* 0x000fe4000000000f */
[-C--:B------:R-:W-:Y:S01]  /*37b0*/  HFMA2 R30, R38, R19.reuse, R30 ;  /* 0x00000013261e7231 */ /* 0x080fe2000000001e */
[----:B------:R-:W1:Y:S01]  /*37c0*/  LDS.128 R12, [UR6+0x430] ;  /* 0x00043006ff0c7984 */ /* 0x000e620008000c00 */
[----:B------:R-:W-:Y:S01]  /*37d0*/  UIADD3 UR6, UPT, UPT, UR6, 0x40, URZ ;  /* 0x0000004006067890 */ /* 0x000fe2000fffe0ff */
[-C--:B------:R-:W-:Y:S01]  /*37e0*/  HFMA2 R18, R49, R19.reuse, R18 ;  /* 0x0000001331127231 */ /* 0x080fe20000000012 */
[----:B------:R-:W-:Y:S01]  /*37f0*/  MOV R16, R65 ;  /* 0x0000004100107202 */ /* 0x000fe20000000f00 */
        /* <DEDUP_REMOVED lines=13> */
[----:B------:R-:W-:-:S04]  /*38d0*/  HFMA2 R64, R31, R10, R64 ;  /* 0x0000000a1f407231 */ /* 0x000fc80000000040 */
        /* <DEDUP_REMOVED lines=24> */
[----:B------:R-:W-:Y:S02]  /*3a60*/  HFMA2 R65, R30, R60, R7 ;  /* 0x0000003c1e417231 */ /* 0x000fe40000000007 */
[-C--:B------:R-:W-:Y:S02]  /*3a70*/  HFMA2 R19, R38, R15.reuse, R19 ;  /* 0x0000000f26137231 */ /* 0x080fe40000000013 */
[----:B------:R-:W-:Y:S02]  /*3a80*/  HFMA2 R49, R29, R58, R21 ;  /* 0x0000003a1d317231 */ /* 0x000fe40000000015 */
[----:B------:R-:W-:Y:S02]  /*3a90*/  HFMA2 R10, R48, R15, R24 ;  /* 0x0000000f300a7231 */ /* 0x000fe40000000018 */
[----:B------:R-:W-:Y:S02]  /*3aa0*/  HFMA2 R66, R19, R61, R6 ;  /* 0x0000003d13427231 */ /* 0x000fe40000000006 */
[----:B------:R-:W-:Y:S01]  /*3ab0*/  HFMA2 R64, R10, R59, R20 ;  /* 0x0000003b0a407231 */ /* 0x000fe20000000014 */
[----:B------:R-:W-:Y:S06]  /*3ac0*/  @!P0 BRA `(.L_x_911) ;  /* 0xffffffd4000c8947 */ /* 0x000fec000383ffff */
.L_x_909:
        /* <DEDUP_REMOVED lines=8> */
[----:B-1----:R-:W-:Y:S01]  /*3b50*/  UIMAD UR4, UR4, UR8, URZ ;  /* 0x00000008040472a4 */ /* 0x002fe2000f8e02ff */
[----:B0-----:R-:W-:-:S05]  /*3b60*/  LEA R0, R0, R5, 0x7 ;  /* 0x0000000500007211 */ /* 0x001fca00078e38ff */
[----:B------:R-:W-:Y:S02]  /*3b70*/  MOV R5, UR4 ;  /* 0x0000000400057c02 */ /* 0x000fe40008000f00 */
[----:B------:R-:W-:-:S05]  /*3b80*/  SHF.L.U32 R0, R0, 0x2, RZ ;  /* 0x0000000200007819 */ /* 0x000fca00000006ff */
        /* <DEDUP_REMOVED lines=13> */
.L_x_915:
[----:B------:R-:W0:Y:S02]  /*3c60*/  LDS R4, [R0] ;  /* 0x0000000000047984 */ /* 0x000e240000000800 */
[----:B0-----:R-:W-:-:S05]  /*3c70*/  HADD2 R5, R4, R35 ;  /* 0x0000002304057230 */ /* 0x001fca0000000000 */
[----:B------:R-:W0:Y:S02]  /*3c80*/  ATOMS.CAST.SPIN P0, [R0], R4, R5 ;  /* 0x000000040000758d */ /* 0x000e240001800005 */
[----:B0-----:R-:W-:Y:S05]  /*3c90*/  @!P0 BRA `(.L_x_915) ;  /* 0xfffffffc00f08947 */ /* 0x001fea000383ffff */
[----:B------:R-:W-:Y:S05]  /*3ca0*/  BRA `(.L_x_913) ;  /* 0x00000000000c7947 */ /* 0x000fea0003800000 */
.L_x_914:
[----:B------:R-:W2:Y:S02]  /*3cb0*/  LD.E R0, desc[UR10][R2.64] ;  /* 0x0000000a02007980 */ /* 0x000ea4000c101900 */
[----:B--2---:R-:W-:-:S05]  /*3cc0*/  IADD3 R5, PT, PT, R35, R0, RZ ;  /* 0x0000000023057210 */ /* 0x004fca0007ffe0ff */
[----:B------:R0:W-:Y:S02]  /*3cd0*/  ST.E desc[UR10][R2.64], R5 ;  /* 0x0000000502007985 */ /* 0x0001e4000c10190a */
.L_x_913:
[----:B------:R-:W-:Y:S05]  /*3ce0*/  BSYNC.RECONVERGENT B0 ;  /* 0x0000000000007941 */ /* 0x000fea0003800200 */
.L_x_912:
[----:B------:R1:W-:Y:S01]  /*3cf0*/  ATOM.E.ADD.F16x2.RN.STRONG.GPU P0, RZ, desc[UR10][R2.64+0x4], R7 ;  /* 0x8000040702ff79a2 */ /* 0x0003e2000c10e10a */
[----:B------:R-:W-:Y:S04]  /*3d00*/  BSSY.RECONVERGENT B0, `(.L_x_916) ;  /* 0x000000e000007945 */ /* 0x000fe80003800200 */
[----:B-1----:R-:W-:Y:S05]  /*3d10*/  @P0 BRA `(.L_x_917) ;  /* 0x0000000000300947 */ /* 0x002fea0003800000 */
[----:B------:R-:W1:Y:S02]  /*3d20*/  QSPC.E.S P0, RZ, [R2+0x4] ;  /* 0x0000040002ff73aa */ /* 0x000e640000000500 */
[----:B-1----:R-:W-:Y:S05]  /*3d30*/  @!P0 BRA `(.L_x_918) ;  /* 0x00000000001c8947 */ /* 0x002fea0003800000 */
[----:B------:R-:W-:-:S04]  /*3d40*/  MOV R4, R2 ;  /* 0x0000000200047202 */ /* 0x000fc80000000f00 */
[----:B------:R-:W-:-:S07]  /*3d50*/  MOV R0, R4 ;  /* 0x0000000400007202 */ /* 0x000fce0000000f00 */
.L_x_919:
[----:B------:R-:W0:Y:S02]  /*3d60*/  LDS R4, [R0+0x4] ;  /* 0x0000040000047984 */ /* 0x000e240000000800 */
[----:B0-----:R-:W-:-:S05]  /*3d70*/  HFMA2 R5, R4, 1, 1, R7 ;  /* 0x3c003c0004057831 */ /* 0x001fca0000000007 */
[----:B------:R-:W0:Y:S02]  /*3d80*/  ATOMS.CAST.SPIN P0, [R0+0x4], R4, R5 ;  /* 0x000004040000758d */ /* 0x000e240001800005 */
[----:B0-----:R-:W-:Y:S05]  /*3d90*/  @!P0 BRA `(.L_x_919) ;  /* 0xfffffffc00f08947 */ /* 0x001fea000383ffff */
[----:B------:R-:W-:Y:S05]  /*3da0*/  BRA `(.L_x_917) ;  /* 0x00000000000c7947 */ /* 0x000fea0003800000 */
.L_x_918:
[----:B------:R-:W0:Y:S02]  /*3db0*/  LD.E R0, desc[UR10][R2.64+0x4] ;  /* 0x0000040a02007980 */ /* 0x000e24000c101900 */
[----:B0-----:R-:W-:-:S05]  /*3dc0*/  IADD3 R5, PT, PT, R7, R0, RZ ;  /* 0x0000000007057210 */ /* 0x001fca0007ffe0ff */
[----:B------:R1:W-:Y:S02]  /*3dd0*/  ST.E desc[UR10][R2.64+0x4], R5 ;  /* 0x0000040502007985 */ /* 0x0003e4000c10190a */
.L_x_917:
[----:B------:R-:W-:Y:S05]  /*3de0*/  BSYNC.RECONVERGENT B0 ;  /* 0x0000000000007941 */ /* 0x000fea0003800200 */
.L_x_916:
[----:B------:R-:W-:Y:S01]  /*3df0*/  HADD2 R52, R52.H0_H0, R52.H1_H1 ;  /* 0x3000003434347230 */ /* 0x000fe20000000800 */
[----:B01----:R-:W-:Y:S01]  /*3e00*/  MOV R5, UR8 ;  /* 0x0000000800057c02 */ /* 0x003fe20008000f00 */
[----:B------:R-:W-:-:S04]  /*3e10*/  HADD2 R26, R53.H0_H0, R53.H1_H1 ;  /* 0x30000035351a7230 */ /* 0x000fc80000000800 */
[----:B------:R-:W-:Y:S01]  /*3e20*/  IMAD.WIDE R2, R5, 0x2, R2 ;  /* 0x0000000205027825 */ /* 0x000fe200078e0202 */
        /* <DEDUP_REMOVED lines=13> */
.L_x_923:
[----:B------:R-:W0:Y:S02]  /*3f00*/  LDS R4, [R0] ;  /* 0x0000000000047984 */ /* 0x000e240000000800 */
[----:B0-----:R-:W-:-:S05]  /*3f10*/  HADD2 R5, R4, R7 ;  /* 0x0000000704057230 */ /* 0x001fca0000000000 */
[----:B------:R-:W0:Y:S02]  /*3f20*/  ATOMS.CAST.SPIN P0, [R0], R4, R5 ;  /* 0x000000040000758d */ /* 0x000e240001800005 */
[----:B0-----:R-:W-:Y:S05]  /*3f30*/  @!P0 BRA `(.L_x_923) ;  /* 0xfffffffc00f08947 */ /* 0x001fea000383ffff */
[----:B------:R-:W-:Y:S05]  /*3f40*/  BRA `(.L_x_921) ;  /* 0x00000000000c7947 */ /* 0x000fea0003800000 */
.L_x_922:
[----:B------:R-:W2:Y:S02]  /*3f50*/  LD.E R0, desc[UR10][R2.64] ;  /* 0x0000000a02007980 */ /* 0x000ea4000c101900 */
[----:B--2---:R-:W-:-:S05]  /*3f60*/  IADD3 R5, PT, PT, R7, R0, RZ ;  /* 0x0000000007057210 */ /* 0x004fca0007ffe0ff */
[----:B------:R0:W-:Y:S02]  /*3f70*/  ST.E desc[UR10][R2.64], R5 ;  /* 0x0000000502007985 */ /* 0x0001e4000c10190a */
.L_x_921:
[----:B------:R-:W-:Y:S05]  /*3f80*/  BSYNC.RECONVERGENT B0 ;  /* 0x0000000000007941 */ /* 0x000fea0003800200 */
.L_x_920:
[----:B------:R1:W-:Y:S01]  /*3f90*/  ATOM.E.ADD.F16x2.RN.STRONG.GPU P0, RZ, desc[UR10][R2.64+0x4], R9 ;  /* 0x8000040902ff79a2 */ /* 0x0003e2000c10e10a */
[----:B------:R-:W-:Y:S04]  /*3fa0*/  BSSY.RECONVERGENT B0, `(.L_x_924) ;  /* 0x000000e000007945 */ /* 0x000fe80003800200 */
[----:B-1----:R-:W-:Y:S05]  /*3fb0*/  @P0 BRA `(.L_x_925) ;  /* 0x0000000000300947 */ /* 0x002fea0003800000 */
[----:B------:R-:W1:Y:S02]  /*3fc0*/  QSPC.E.S P0, RZ, [R2+0x4] ;  /* 0x0000040002ff73aa */ /* 0x000e640000000500 */
[----:B-1----:R-:W-:Y:S05]  /*3fd0*/  @!P0 BRA `(.L_x_926) ;  /* 0x00000000001c8947 */ /* 0x002fea0003800000 */
[----:B------:R-:W-:-:S04]  /*3fe0*/  MOV R4, R2 ;  /* 0x0000000200047202 */ /* 0x000fc80000000f00 */
[----:B------:R-:W-:-:S07]  /*3ff0*/  MOV R0, R4 ;  /* 0x0000000400007202 */ /* 0x000fce0000000f00 */
.L_x_927:
[----:B------:R-:W0:Y:S02]  /*4000*/  LDS R4, [R0+0x4] ;  /* 0x0000040000047984 */ /* 0x000e240000000800 */
[----:B0-----:R-:W-:-:S05]  /*4010*/  HFMA2 R5, R4, 1, 1, R9 ;  /* 0x3c003c0004057831 */ /* 0x001fca0000000009 */
[----:B------:R-:W0:Y:S02]  /*4020*/  ATOMS.CAST.SPIN P0, [R0+0x4], R4, R5 ;  /* 0x000004040000758d */ /* 0x000e240001800005 */
[----:B0-----:R-:W-:Y:S05]  /*4030*/  @!P0 BRA `(.L_x_927) ;  /* 0xfffffffc00f08947 */ /* 0x001fea000383ffff */
[----:B------:R-:W-:Y:S05]  /*4040*/  BRA `(.L_x_925) ;  /* 0x00000000000c7947 */ /* 0x000fea0003800000 */
.L_x_926:
[----:B------:R-:W0:Y:S02]  /*4050*/  LD.E R0, desc[UR10][R2.64+0x4] ;  /* 0x0000040a02007980 */ /* 0x000e24000c101900 */
[----:B0-----:R-:W-:-:S05]  /*4060*/  IADD3 R5, PT, PT, R9, R0, RZ ;  /* 0x0000000009057210 */ /* 0x001fca0007ffe0ff */
[----:B------:R1:W-:Y:S02]  /*4070*/  ST.E desc[UR10][R2.64+0x4], R5 ;  /* 0x0000040502007985 */ /* 0x0003e4000c10190a */
.L_x_925:
[----:B------:R-:W-:Y:S05]  /*4080*/  BSYNC.RECONVERGENT B0 ;  /* 0x0000000000007941 */ /* 0x000fea0003800200 */
.L_x_924:
        /* <DEDUP_REMOVED lines=17> */
.L_x_931:
[----:B------:R-:W0:Y:S02]  /*41a0*/  LDS R2, [R0] ;  /* 0x0000000000027984 */ /* 0x000e240000000800 */
[----:B0-----:R-:W-:-:S05]  /*41b0*/  HADD2 R3, R2, R47 ;  /* 0x0000002f02037230 */ /* 0x001fca0000000000 */
[----:B------:R-:W0:Y:S02]  /*41c0*/  ATOMS.CAST.SPIN P0, [R0], R2, R3 ;  /* 0x000000020000758d */ /* 0x000e240001800003 */
[----:B0-----:R-:W-:Y:S05]  /*41d0*/  @!P0 BRA `(.L_x_931) ;  /* 0xfffffffc00f08947 */ /* 0x001fea000383ffff */
[----:B------:R-:W-:Y:S05]  /*41e0*/  BRA `(.L_x_929) ;  /* 0x00000000000c7947 */ /* 0x000fea0003800000 */
.L_x_930:
[----:B------:R-:W2:Y:S02]  /*41f0*/  LD.E R0, desc[UR10][R4.64] ;  /* 0x0000000a04007980 */ /* 0x000ea4000c101900 */
[----:B--2---:R-:W-:-:S05]  /*4200*/  IADD3 R3, PT, PT, R47, R0, RZ ;  /* 0x000000002f037210 */ /* 0x004fca0007ffe0ff */
[----:B------:R0:W-:Y:S02]  /*4210*/  ST.E desc[UR10][R4.64], R3 ;  /* 0x0000000304007985 */ /* 0x0001e4000c10190a */
.L_x_929:
[----:B------:R-:W-:Y:S05]  /*4220*/  BSYNC.RECONVERGENT B0 ;  /* 0x0000000000007941 */ /* 0x000fea0003800200 */
.L_x_928:
[----:B------:R1:W-:Y:S01]  /*4230*/  ATOM.E.ADD.F16x2.RN.STRONG.GPU P0, RZ, desc[UR10][R4.64+0x4], R45 ;  /* 0x8000042d04ff79a2 */ /* 0x0003e2000c10e10a */
[----:B------:R-:W-:Y:S04]  /*4240*/  BSSY.RECONVERGENT B0, `(.L_x_932) ;  /* 0x000000e000007945 */ /* 0x000fe80003800200 */
[----:B-1----:R-:W-:Y:S05]  /*4250*/  @P0 BRA `(.L_x_933) ;  /* 0x0000000000300947 */ /* 0x002fea0003800000 */
[----:B------:R-:W1:Y:S02]  /*4260*/  QSPC.E.S P0, RZ, [R4+0x4] ;  /* 0x0000040004ff73aa */ /* 0x000e640000000500 */
[----:B-1----:R-:W-:Y:S05]  /*4270*/  @!P0 BRA `(.L_x_934) ;  /* 0x00000000001c8947 */ /* 0x002fea0003800000 */
[----:B------:R-:W-:-:S04]  /*4280*/  MOV R2, R4 ;  /* 0x0000000400027202 */ /* 0x000fc80000000f00 */
[----:B------:R-:W-:-:S07]  /*4290*/  MOV R0, R2 ;  /* 0x0000000200007202 */ /* 0x000fce0000000f00 */
.L_x_935:
[----:B------:R-:W0:Y:S02]  /*42a0*/  LDS R2, [R0+0x4] ;  /* 0x0000040000027984 */ /* 0x000e240000000800 */
[----:B0-----:R-:W-:-:S05]  /*42b0*/  HFMA2 R3, R2, 1, 1, R45 ;  /* 0x3c003c0002037831 */ /* 0x001fca000000002d */
[----:B------:R-:W0:Y:S02]  /*42c0*/  ATOMS.CAST.SPIN P0, [R0+0x4], R2, R3 ;  /* 0x000004020000758d */ /* 0x000e240001800003 */
[----:B0-----:R-:W-:Y:S05]  /*42d0*/  @!P0 BRA `(.L_x_935) ;  /* 0xfffffffc00f08947 */ /* 0x001fea000383ffff */
[----:B------:R-:W-:Y:S05]  /*42e0*/  BRA `(.L_x_933) ;  /* 0x00000000000c7947 */ /* 0x000fea0003800000 */
.L_x_934:
[----:B------:R-:W0:Y:S02]  /*42f0*/  LD.E R0, desc[UR10][R4.64+0x4] ;  /* 0x0000040a04007980 */ /* 0x000e24000c101900 */
[----:B0-----:R-:W-:-:S05]  /*4300*/  IADD3 R3, PT, PT, R45, R0, RZ ;  /* 0x000000002d037210 */ /* 0x001fca0007ffe0ff */
[----:B------:R1:W-:Y:S02]  /*4310*/  ST.E desc[UR10][R4.64+0x4], R3 ;  /* 0x0000040304007985 */ /* 0x0003e4000c10190a */
.L_x_933:
[----:B------:R-:W-:Y:S05]  /*4320*/  BSYNC.RECONVERGENT B0 ;  /* 0x0000000000007941 */ /* 0x000fea0003800200 */
.L_x_932:
        /* <DEDUP_REMOVED lines=17> */
.L_x_939:
[----:B------:R-:W0:Y:S02]  /*4440*/  LDS R2, [R0] ;  /* 0x0000000000027984 */ /* 0x000e240000000800 */
[----:B0-----:R-:W-:-:S05]  /*4450*/  HADD2 R3, R2, R7 ;  /* 0x0000000702037230 */ /* 0x001fca0000000000 */
[----:B------:R-:W0:Y:S02]  /*4460*/  ATOMS.CAST.SPIN P0, [R0], R2, R3 ;  /* 0x000000020000758d */ /* 0x000e240001800003 */
[----:B0-----:R-:W-:Y:S05]  /*4470*/  @!P0 BRA `(.L_x_939) ;  /* 0xfffffffc00f08947 */ /* 0x001fea000383ffff */
[----:B------:R-:W-:Y:S05]  /*4480*/  BRA `(.L_x_937) ;  /* 0x00000000000c7947 */ /* 0x000fea0003800000 */
.L_x_938:
[----:B------:R-:W2:Y:S02]  /*4490*/  LD.E R0, desc[UR10][R4.64] ;  /* 0x0000000a04007980 */ /* 0x000ea4000c101900 */
[----:B--2---:R-:W-:-:S05]  /*44a0*/  IADD3 R3, PT, PT, R7, R0, RZ ;  /* 0x0000000007037210 */ /* 0x004fca0007ffe0ff */
[----:B------:R0:W-:Y:S02]  /*44b0*/  ST.E desc[UR10][R4.64], R3 ;  /* 0x0000000304007985 */ /* 0x0001e4000c10190a */
.L_x_937:
[----:B------:R-:W-:Y:S05]  /*44c0*/  BSYNC.RECONVERGENT B0 ;  /* 0x0000000000007941 */ /* 0x000fea0003800200 */
.L_x_936:
        /* <DEDUP_REMOVED lines=8> */
.L_x_944:
[----:B------:R-:W0:Y:S02]  /*4550*/  LDS R2, [R0+0x4] ;  /* 0x0000040000027984 */ /* 0x000e240000000800 */
[----:B0-----:R-:W-:-:S05]  /*4560*/  HFMA2 R3, R2, 1, 1, R43 ;  /* 0x3c003c0002037831 */ /* 0x001fca000000002b */
[----:B------:R-:W0:Y:S02]  /*4570*/  ATOMS.CAST.SPIN P0, [R0+0x4], R2, R3 ;  /* 0x000004020000758d */ /* 0x000e240001800003 */
[----:B0-----:R-:W-:Y:S05]  /*4580*/  @!P0 BRA `(.L_x_944) ;  /* 0xfffffffc00f08947 */ /* 0x001fea000383ffff */
[----:B------:R-:W-:Y:S05]  /*4590*/  BSYNC.RECONVERGENT B1 ;  /* 0x0000000000017941 */ /* 0x000fea0003800200 */
.L_x_943:
[----:B------:R-:W-:Y:S05]  /*45a0*/  BRA `(.L_x_941) ;  /* 0x00000000000c7947 */ /* 0x000fea0003800000 */
.L_x_942:
[----:B------:R-:W0:Y:S02]  /*45b0*/  LD.E R0, desc[UR10][R4.64+0x4] ;  /* 0x0000040a04007980 */ /* 0x000e24000c101900 */
[----:B0-----:R-:W-:-:S05]  /*45c0*/  IADD3 R3, PT, PT, R43, R0, RZ ;  /* 0x000000002b037210 */ /* 0x001fca0007ffe0ff */
[----:B------:R1:W-:Y:S02]  /*45d0*/  ST.E desc[UR10][R4.64+0x4], R3 ;  /* 0x0000040304007985 */ /* 0x0003e4000c10190a */
.L_x_941:
[----:B------:R-:W-:Y:S05]  /*45e0*/  BSYNC.RECONVERGENT B0 ;  /* 0x0000000000007941 */ /* 0x000fea0003800200 */
.L_x_940:
[----:B------:R-:W-:Y:S01]  /*45f0*/  HADD2 R66, R66.H0_H0, R66.H1_H1 ;  /* 0x3000004242427230 */ /* 0x000fe20000000800 */
[----:B01----:R-:W-:Y:S01]  /*4600*/  MOV R3, UR8 ;  /* 0x0000000800037c02 */ /* 0x003fe20008000f00 */
[----:B------:R-:W-:-:S04]  /*4610*/  HADD2 R33, R65.H0_H0, R65.H1_H1 ;  /* 0x3000004141217230 */ /* 0x000fc80000000800 */
[----:B------:R-:W-:Y:S01]  /*4620*/  IMAD.WIDE R4, R3, 0x2, R4 ;  /* 0x0000000203047825 */ /* 0x000fe200078e0204 */
        /* <DEDUP_REMOVED lines=13> */
.L_x_948:
[----:B------:R-:W0:Y:S02]  /*4700*/  LDS R2, [R0] ;  /* 0x0000000000027984 */ /* 0x000e240000000800 */
[----:B0-----:R-:W-:-:S05]  /*4710*/  HADD2 R3, R2, R7 ;  /* 0x0000000702037230 */ /* 0x001fca0000000000 */
[----:B------:R-:W0:Y:S02]  /*4720*/  ATOMS.CAST.SPIN P0, [R0], R2, R3 ;  /* 0x000000020000758d */ /* 0x000e240001800003 */
[----:B0-----:R-:W-:Y:S05]  /*4730*/  @!P0 BRA `(.L_x_948) ;  /* 0xfffffffc00f08947 */ /* 0x001fea000383ffff */
[----:B------:R-:W-:Y:S05]  /*4740*/  BRA `(.L_x_946) ;  /* 0x00000000000c7947 */ /* 0x000fea0003800000 */
.L_x_947:
[----:B------:R-:W2:Y:S02]  /*4750*/  LD.E R0, desc[UR10][R4.64] ;  /* 0x0000000a04007980 */ /* 0x000ea4000c101900 */
[----:B--2---:R-:W-:-:S05]  /*4760*/  IADD3 R3, PT, PT, R7, R0, RZ ;  /* 0x0000000007037210 */ /* 0x004fca0007ffe0ff */
[----:B------:R0:W-:Y:S02]  /*4770*/  ST.E desc[UR10][R4.64], R3 ;  /* 0x0000000304007985 */ /* 0x0001e4000c10190a */
.L_x_946:
[----:B------:R-:W-:Y:S05]  /*4780*/  BSYNC.RECONVERGENT B0 ;  /* 0x0000000000007941 */ /* 0x000fea0003800200 */
.L_x_945:
[----:B------:R1:W-:Y:S02]  /*4790*/  ATOM.E.ADD.F16x2.RN.STRONG.GPU P0, RZ, desc[UR10][R4.64+0x4], R9 ;  /* 0x8000040904ff79a2 */ /* 0x0003e4000c10e10a */
[----:B-1----:R-:W-:Y:S05]  /*47a0*/  @P0 EXIT ;  /* 0x000000000000094d */ /* 0x002fea0003800000 */
[----:B------:R-:W1:Y:S02]  /*47b0*/  QSPC.E.S P0, RZ, [R4+0x4] ;  /* 0x0000040004ff73aa */ /* 0x000e640000000500 */
[----:B-1----:R-:W-:Y:S05]  /*47c0*/  @!P0 BRA `(.L_x_949) ;  /* 0x00000000001c8947 */ /* 0x002fea0003800000 */
[----:B------:R-:W-:-:S04]  /*47d0*/  MOV R2, R4 ;  /* 0x0000000400027202 */ /* 0x000fc80000000f00 */
[----:B------:R-:W-:-:S07]  /*47e0*/  MOV R0, R2 ;  /* 0x0000000200007202 */ /* 0x000fce0000000f00 */
.L_x_950:
[----:B------:R-:W0:Y:S02]  /*47f0*/  LDS R2, [R0+0x4] ;  /* 0x0000040000027984 */ /* 0x000e240000000800 */
[----:B0-----:R-:W-:-:S05]  /*4800*/  HFMA2 R3, R2, 1, 1, R9 ;  /* 0x3c003c0002037831 */ /* 0x001fca0000000009 */
[----:B------:R-:W0:Y:S02]  /*4810*/  ATOMS.CAST.SPIN P0, [R0+0x4], R2, R3 ;  /* 0x000004020000758d */ /* 0x000e240001800003 */
[----:B0-----:R-:W-:Y:S05]  /*4820*/  @!P0 BRA `(.L_x_950) ;  /* 0xfffffffc00f08947 */ /* 0x001fea000383ffff */
[----:B------:R-:W-:Y:S05]  /*4830*/  EXIT ;  /* 0x000000000000794d */ /* 0x000fea0003800000 */
.L_x_949:
[----:B------:R-:W0:Y:S02]  /*4840*/  LD.E R0, desc[UR10][R4.64+0x4] ;  /* 0x0000040a04007980 */ /* 0x000e24000c101900 */
[----:B0-----:R-:W-:-:S05]  /*4850*/  IADD3 R3, PT, PT, R9, R0, RZ ;  /* 0x0000000009037210 */ /* 0x001fca0007ffe0ff */
[----:B------:R-:W-:Y:S01]  /*4860*/  ST.E desc[UR10][R4.64+0x4], R3 ;  /* 0x0000040304007985 */ /* 0x000fe2000c10190a */
[----:B------:R-:W-:Y:S05]  /*4870*/  EXIT ;  /* 0x000000000000794d */ /* 0x000fea0003800000 */
.L_x_951:
        /* <DEDUP_REMOVED lines=16> */
.L_x_3306:


//--------------------- .text._Z28gemm_half_q_half_gptq_kernelILi4ELb0ELb1EEvPK6__halfPKjS4_S2_PS0_iiiiiPKtibS2_i --------------------------
	.section	.text._Z28gemm_half_q_half_gptq_kernelILi4ELb0ELb1EEvPK6__halfPKjS4_S2_PS0_iiiiiPKtibS2_i,"ax",@progbits
	.align	128
        .global         _Z28gemm_half_q_half_gptq_kernelILi4ELb0ELb1EEvPK6__halfPKjS4_S2_PS0_iiiiiPKtibS2_i
        .type           _Z28gemm_half_q_half_gptq_kernelILi4ELb0ELb1EEvPK6__halfPKjS4_S2_PS0_iiiiiPKtibS2_i,@function
        .size           _Z28gemm_half_q_half_gptq_kernelILi4ELb0ELb1EEvPK6__halfPKjS4_S2_PS0_iiiiiPKtibS2_i,(.L_x_3307 - _Z28gemm_half_q_half_gptq_kernelILi4ELb0ELb1EEvPK6__halfPKjS4_S2_PS0_iiiiiPKtibS2_i)
        .other          _Z28gemm_half_q_half_gptq_kernelILi4ELb0ELb1EEvPK6__halfPKjS4_S2_PS0_iiiiiPKtibS2_i,@"STO_CUDA_ENTRY STV_DEFAULT"
_Z28gemm_half_q_half_gptq_kernelILi4ELb0ELb1EEvPK6__halfPKjS4_S2_PS0_iiiiiPKtibS2_i:
.text._Z28gemm_half_q_half_gptq_kernelILi4ELb0ELb1EEvPK6__halfPKjS4_S2_PS0_iiiiiPKtibS2_i:
        /* <DEDUP_REMOVED lines=27> */
[----:B------:R-:W-:Y:S02]  /*01b0*/  IADD3 R6, PT, PT, R4, R0, RZ ;  /* 0x0000000004067210 */ /* 0x000fe40007ffe0ff */
[C---:B------:R-:W-:Y:S02]  /*01c0*/  IADD3 R5, P0, PT, R3.reuse, R4, RZ ;  /* 0x0000000403057210 */ /* 0x040fe40007f1e0ff */
[----:B------:R-:W-:Y:S02]  /*01d0*/  IADD3 R7, PT, PT, R6, R0, RZ ;  /* 0x0000000006077210 */ /* 0x000fe40007ffe0ff */
[----:B------:R-:W-:Y:S02]  /*01e0*/  LEA.HI.X.SX32 R8, R4, RZ, 0x1, P0 ;  /* 0x000000ff04087211 */ /* 0x000fe400000f0eff */
[----:B------:R-:W-:Y:S02]  /*01f0*/  IADD3 R11, P1, PT, R3, R6, RZ ;  /* 0x00000006030b7210 */ /* 0x000fe40007f3e0ff */
[----:B------:R-:W-:-:S02]  /*0200*/  IADD3 R10, PT, PT, R7, R0, RZ ;  /* 0x00000000070a7210 */ /* 0x000fc40007ffe0ff */
[----:B0-----:R-:W-:Y:S02]  /*0210*/  LEA R4, P0, R5, UR12, 0x1 ;  /* 0x0000000c05047c11 */ /* 0x001fe4000f8008ff */
[----:B------:R-:W-:Y:S02]  /*0220*/  IADD3 R9, P2, PT, R3, R7, RZ ;  /* 0x0000000703097210 */ /* 0x000fe40007f5e0ff */
[----:B------:R-:W-:Y:S02]  /*0230*/  LEA.HI.X R5, R5, UR13, R8, 0x1, P0 ;  /* 0x0000000d05057c11 */ /* 0x000fe400080f0c08 */
[----:B------:R-:W-:Y:S02]  /*0240*/  LEA.HI.X.SX32 R14, R6, RZ, 0x1, P1 ;  /* 0x000000ff060e7211 */ /* 0x000fe400008f0eff */
[----:B------:R-:W-:Y:S02]  /*0250*/  LEA R6, P0, R11, UR12, 0x1 ;  /* 0x0000000c0b067c11 */ /* 0x000fe4000f8008ff */
[----:B------:R-:W-:Y:S01]  /*0260*/  IADD3 R3, P3, PT, R3, R10, RZ ;  /* 0x0000000a03037210 */ /* 0x000fe20007f7e0ff */
[----:B------:R-:W2:Y:S01]  /*0270*/  LDG.E.U16.CONSTANT R5, desc[UR10][R4.64] ;  /* 0x0000000a04057981 */ /* 0x000ea2000c1e9500 */
[----:B------:R-:W-:-:S02]  /*0280*/  LEA.HI.X.SX32 R16, R7, RZ, 0x1, P2 ;  /* 0x000000ff07107211 */ /* 0x000fc400010f0eff */
[----:B------:R-:W-:Y:S02]  /*0290*/  LEA.HI.X R7, R11, UR13, R14, 0x1, P0 ;  /* 0x0000000d0b077c11 */ /* 0x000fe400080f0c0e */
[----:B------:R-:W-:Y:S02]  /*02a0*/  LEA.HI.X.SX32 R14, R10, RZ, 0x1, P3 ;  /* 0x000000ff0a0e7211 */ /* 0x000fe400018f0eff */
[----:B------:R-:W-:Y:S02]  /*02b0*/  LEA R8, P1, R9, UR12, 0x1 ;  /* 0x0000000c09087c11 */ /* 0x000fe4000f8208ff */
[----:B------:R-:W-:Y:S01]  /*02c0*/  LEA R10, P0, R3, UR12, 0x1 ;  /* 0x0000000c030a7c11 */ /* 0x000fe2000f8008ff */
[----:B------:R-:W3:Y:S01]  /*02d0*/  LDG.E.U16.CONSTANT R7, desc[UR10][R6.64] ;  /* 0x0000000a06077981 */ /* 0x000ee2000c1e9500 */
        /* <DEDUP_REMOVED lines=9> */
.L_x_954:
        /* <DEDUP_REMOVED lines=17> */
[----:B------:R-:W-:Y:S01]  /*0480*/  LEA R4, P0, R11, UR12, 0x1 ;  /* 0x0000000c0b047c11 */ /* 0x000fe2000f8008ff */
[----:B------:R-:W2:Y:S01]  /*0490*/  LDG.E.U16.CONSTANT R7, desc[UR10][R6.64] ;  /* 0x0000000a06077981 */ /* 0x000ea2000c1e9500 */
[----:B------:R-:W-:-:S02]  /*04a0*/  LEA.HI.X.SX32 R14, R17, RZ, 0x1, P3 ;  /* 0x000000ff110e7211 */ /* 0x000fc400018f0eff */
        /* <DEDUP_REMOVED lines=12> */
.L_x_953:
[----:B------:R-:W-:Y:S05]  /*0570*/  BSYNC.RECONVERGENT B0 ;  /* 0x0000000000007941 */ /* 0x000fea0003800200 */
.L_x_952:
        /* <DEDUP_REMOVED lines=14> */
[----:B0-----:R-:W-:-:S05]  /*0660*/  IMAD.WIDE R4, R3, 0x2, R4 ;  /* 0x0000000203047825 */ /* 0x001fca00078e0204 */
[----:B------:R2:W-:Y:S01]  /*0670*/  STG.E.64 desc[UR10][R4.64], RZ ;  /* 0x000000ff04007986 */ /* 0x0005e2000c101b0a */
[----:B------:R-:W-:-:S05]  /*0680*/  IMAD.WIDE R6, R7, 0x2, R4 ;  /* 0x0000000207067825 */ /* 0x000fca00078e0204 */
[----:B------:R2:W-:Y:S01]  /*0690*/  STG.E.64 desc[UR10][R6.64], RZ ;  /* 0x000000ff06007986 */ /* 0x0005e2000c101b0a */
[----:B------:R-:W-:-:S05]  /*06a0*/  IMAD.WIDE R8, R9, 0x2, R6 ;  /* 0x0000000209087825 */ /* 0x000fca00078e0206 */
[----:B------:R2:W-:Y:S01]  /*06b0*/  STG.E.64 desc[UR10][R8.64], RZ ;  /* 0x000000ff08007986 */ /* 0x0005e2000c101b0a */
[----:B------:R-:W-:-:S05]  /*06c0*/  IMAD.WIDE R10, R11, 0x2, R8 ;  /* 0x000000020b0a7825 */ /* 0x000fca00078e0208 */
[----:B------:R2:W-:Y:S02]  /*06d0*/  STG.E.64 desc[UR10][R10.64], RZ ;  /* 0x000000ff0a007986 */ /* 0x0005e4000c101b0a */
.L_x_955:
[----:B------:R-:W3:Y:S01]  /*06e0*/  LDCU UR6, c[0x0][0x3b8] ;  /* 0x00007700ff0677ac */ /* 0x000ee20008000800 */
[----:B--2---:R-:W-:-:S04]  /*06f0*/  IABS R8, UR9 ;  /* 0x0000000900087c13 */ /* 0x004fc80008000000 */
[----:B------:R-:W-:Y:S02]  /*0700*/  R2UR UR12, R8 ;  /* 0x00000000080c72ca */ /* 0x000fe400000e0000 */
[----:B---3--:R-:W-:-:S04]  /*0710*/  MOV R3, UR6 ;  /* 0x0000000600037c02 */ /* 0x008fc80008000f00 */
[----:B------:R-:W-:-:S04]  /*0720*/  IABS R6, R3 ;  /* 0x0000000300067213 */ /* 0x000fc80000000000 */
[----:B------:R-:W2:Y:S08]  /*0730*/  I2F.RP R3, R6 ;  /* 0x0000000600037306 */ /* 0x000eb00000209400 */
[----:B--2---:R-:W2:Y:S02]  /*0740*/  MUFU.RCP R3, R3 ;  /* 0x0000000300037308 */ /* 0x004ea40000001000 */
[----:B--2---:R-:W-:-:S06]  /*0750*/  IADD3 R4, PT, PT, R3, 0xffffffe, RZ ;  /* 0x0ffffffe03047810 */ /* 0x004fcc0007ffe0ff */
[----:B01----:R0:W1:Y:S02]  /*0760*/  F2I.FTZ.U32.TRUNC.NTZ R5, R4 ;  /* 0x0000000400057305 */ /* 0x003064000021f000 */
        /* <DEDUP_REMOVED lines=35> */
[----:B------:R-:W-:Y:S02]  /*09a0*/  IADD3 R3, PT, PT, R63, UR12, RZ ;  /* 0x0000000c3f037c10 */ /* 0x000fe4000fffe0ff */
[----:B------:R-:W-:Y:S01]  /*09b0*/  SHF.L.U32 R62, R2, 0x4, RZ ;  /* 0x00000004023e7819 */ /* 0x000fe200000006ff */
[----:B------:R-:W-:Y:S01]  /*09c0*/  UIMAD UR4, UR7, UR8, URZ ;  /* 0x00000008070472a4 */ /* 0x000fe2000f8e02ff */
[----:B------:R-:W0:Y:S01]  /*09d0*/  LDCU.64 UR12, c[0x0][0x388] ;  /* 0x00007100ff0c77ac */ /* 0x000e220008000a00 */
[----:B-1----:R-:W-:-:S05]  /*09e0*/  IMAD.WIDE R6, R3, 0x2, R6 ;  /* 0x0000000203067825 */ /* 0x002fca00078e0206 */
[----:B------:R-:W3:Y:S04]  /*09f0*/  LDG.E.CONSTANT R3, desc[UR10][R6.64] ;  /* 0x0000000a06037981 */ /* 0x000ee8000c1e9900 */
[----:B------:R1:W4:Y:S01]  /*0a00*/  LDG.E.CONSTANT R8, desc[UR10][R6.64+0x4] ;  /* 0x0000040a06087981 */ /* 0x000322000c1e9900 */
[----:B------:R-:W-:Y:S01]  /*0a10*/  LOP3.LUT R62, R62, 0x10, RZ, 0xc0, !PT ;  /* 0x000000103e3e7812 */ /* 0x000fe200078ec0ff */
[----:B------:R-:W-:Y:S01]  /*0a20*/  USHF.L.U32 UR4, UR4, 0x4, URZ ;  /* 0x0000000404047899 */ /* 0x000fe200080006ff */
[----:B------:R-:W-:Y:S01]  /*0a30*/  I2F.F16 R10, -0x40 ;  /* 0xffffffc0000a7906 */ /* 0x000fe20000200c00 */
[----:B------:R-:W-:Y:S01]  /*0a40*/  HFMA2 R48, -RZ, RZ, 0, 0 ;  /* 0x00000000ff307431 */ /* 0x000fe200000001ff */
[----:B------:R-:W-:Y:S01]  /*0a50*/  CS2R R42, SRZ ;  /* 0x00000000002a7805 */ /* 0x000fe2000001ff00 */
[----:B------:R-:W-:Y:S01]  /*0a60*/  HFMA2 R35, -RZ, RZ, 0, 0 ;  /* 0x00000000ff237431 */ /* 0x000fe200000001ff */
[----:B------:R-:W-:Y:S01]  /*0a70*/  MOV R51, RZ ;  /* 0x000000ff00337202 */ /* 0x000fe20000000f00 */
[----:B------:R-:W-:Y:S01]  /*0a80*/  HFMA2 R41, -RZ, RZ, 0, 0 ;  /* 0x00000000ff297431 */ /* 0x000fe200000001ff */
[----:B------:R-:W-:-:S02]  /*0a90*/  IADD3 R12, P0, PT, R63, UR4, RZ ;  /* 0x000000043f0c7c10 */ /* 0x000fc4000ff1e0ff */
[----:B------:R-:W-:Y:S02]  /*0aa0*/  CS2R R46, SRZ ;  /* 0x00000000002e7805 */ /* 0x000fe4000001ff00 */
[----:B-1----:R-:W-:Y:S02]  /*0ab0*/  SHF.R.S32.HI R6, RZ, 0x1f, R63 ;  /* 0x0000001fff067819 */ /* 0x002fe4000001143f */
[----:B------:R-:W-:Y:S02]  /*0ac0*/  CS2R R44, SRZ ;  /* 0x00000000002c7805 */ /* 0x000fe4000001ff00 */
[----:B------:R-:W-:Y:S02]  /*0ad0*/  MOV R17, UR4 ;  /* 0x0000000400117c02 */ /* 0x000fe40008000f00 */
[----:B------:R-:W-:Y:S02]  /*0ae0*/  CS2R R36, SRZ ;  /* 0x0000000000247805 */ /* 0x000fe4000001ff00 */
[----:B0-----:R-:W-:-:S02]  /*0af0*/  LEA R14, P1, R12, UR12, 0x2 ;  /* 0x0000000c0c0e7c11 */ /* 0x001fc4000f8210ff */
[----:B------:R-:W-:Y:S02]  /*0b00*/  CS2R R52, SRZ ;  /* 0x0000000000347805 */ /* 0x000fe4000001ff00 */
[----:B------:R-:W-:Y:S02]  /*0b10*/  LEA.HI.X.SX32 R17, R17, R6, 0x1, P0 ;  /* 0x0000000611117211 */ /* 0x000fe400000f0eff */
[----:B------:R-:W-:Y:S02]  /*0b20*/  ISETP.LE.AND P0, PT, R0, UR9, PT ;  /* 0x0000000900007c0c */ /* 0x000fe4000bf03270 */
[----:B------:R-:W-:Y:S02]  /*0b30*/  LEA.HI.X R12, R12, UR13, R17, 0x2, P1 ;  /* 0x0000000d0c0c7c11 */ /* 0x000fe400088f1411 */
[----:B------:R-:W-:Y:S02]  /*0b40*/  MOV R38, RZ ;  /* 0x000000ff00267202 */ /* 0x000fe40000000f00 */
        /* <DEDUP_REMOVED lines=11> */
[----:B------:R-:W-:Y:S02]  /*0c00*/  LOP3.LUT R2, R2, 0xf, RZ, 0xc0, !PT ;  /* 0x0000000f02027812 */ /* 0x000fe400078ec0ff */
[C-C-:B---3--:R-:W-:Y:S02]  /*0c10*/  PRMT R57, R3.reuse, 0x5410, R3.reuse ;  /* 0x0000541003397816 */ /* 0x148fe40000000003 */
[----:B------:R-:W-:Y:S02]  /*0c20*/  PRMT R58, R3, 0x7632, R3 ;  /* 0x00007632033a7816 */ /* 0x000fe40000000003 */
[----:B------:R-:W-:Y:S01]  /*0c30*/  LOP3.LUT R3, R2, 0xe400, RZ, 0xfc, !PT ;  /* 0x0000e40002037812 */ /* 0x000fe200078efcff */
[----:B------:R2:W3:Y:S01]  /*0c40*/  I2F.F16 R7, R4 ;  /* 0x0000000400077306 */ /* 0x0004e20000200c00 */
[----:B0-----:R-:W-:-:S02]  /*0c50*/  LOP3.LUT R9, R9, 0xe400, RZ, 0xfc, !PT ;  /* 0x0000e40009097812 */ /* 0x001fc400078efcff */
[C-C-:B----4-:R-:W-:Y:S02]  /*0c60*/  PRMT R56, R8.reuse, 0x5410, R8.reuse ;  /* 0x0000541008387816 */ /* 0x150fe40000000008 */
[----:B------:R-:W-:Y:S01]  /*0c70*/  PRMT R55, R8, 0x7632, R8 ;  /* 0x0000763208377816 */ /* 0x000fe20000000008 */
[C---:B-1----:R-:W-:Y:S02]  /*0c80*/  HADD2 R5, R10.reuse.H0_H0, -R5.H0_H0 ;  /* 0xa00000050a057230 */ /* 0x042fe40000000800 */
[----:B------:R0:W1:Y:S01]  /*0c90*/  I2F.F16 R13, R11 ;  /* 0x0000000b000d7306 */ /* 0x0000620000200c00 */
[----:B--2---:R-:W-:Y:S02]  /*0ca0*/  LOP3.LUT R4, R4, 0xe400, RZ, 0xfc, !PT ;  /* 0x0000e40004047812 */ /* 0x004fe400078efcff */
[----:B------:R-:W-:Y:S02]  /*0cb0*/  PRMT R8, R3, 0x5410, R3 ;  /* 0x0000541003087816 */ /* 0x000fe40000000003 */
[----:B------:R-:W-:Y:S01]  /*0cc0*/  PRMT R4, R4, 0x5410, R4 ;  /* 0x0000541004047816 */ /* 0x000fe20000000004 */
[----:B---3--:R-:W-:-:S02]  /*0cd0*/  HADD2 R7, R10.H0_H0, -R7.H0_H0 ;  /* 0xa00000070a077230 */ /* 0x008fc40000000800 */
[----:B------:R2:W3:Y:S01]  /*0ce0*/  I2F.F16 R15, R2 ;  /* 0x00000002000f7306 */ /* 0x0004e20000200c00 */
[----:B0-----:R-:W-:-:S04]  /*0cf0*/  LOP3.LUT R11, R11, 0xe400, RZ, 0xfc, !PT ;  /* 0x0000e4000b0b7812 */ /* 0x001fc800078efcff */
[----:B------:R-:W-:Y:S01]  /*0d00*/  PRMT R6, R11, 0x5410, R11 ;  /* 0x000054100b067816 */ /* 0x000fe2000000000b */
[C---:B-1----:R-:W-:Y:S01]  /*0d10*/  HADD2 R0, R10.reuse.H0_H0, -R13.H0_H0 ;  /* 0xa000000d0a007230 */ /* 0x042fe20000000800 */
[----:B--2---:R-:W-:Y:S01]  /*0d20*/  PRMT R2, R9, 0x5410, R9 ;  /* 0x0000541009027816 */ /* 0x004fe20000000009 */
[----:B---3--:R-:W-:Y:S01]  /*0d30*/  HADD2 R10, R10.H0_H0, -R15.H0_H0 ;  /* 0xa000000f0a0a7230 */ /* 0x008fe20000000800 */
[----:B------:R-:W-:Y:S06]  /*0d40*/  @P0 BRA `(.L_x_956) ;  /* 0x0000002400bc0947 */ /* 0x000fec0003800000 */
[----:B------:R-:W0:Y:S01]  /*0d50*/  S2UR UR7, SR_CgaCtaId ;  /* 0x00000000000779c3 */ /* 0x000e220000008800 */
[----:B------:R-:W-:Y:S01]  /*0d60*/  UIADD3 UR4, UPT, UPT, UR9, UR6, URZ ;  /* 0x0000000609047290 */ /* 0x000fe2000fffe0ff */
[----:B------:R-:W-:Y:S01]  /*0d70*/  MOV R3, R5 ;  /* 0x0000000500037202 */ /* 0x000fe20000000f00 */
[----:B------:R-:W1:Y:S01]  /*0d80*/  LDCU UR8, c[0x0][0x3ac] ;  /* 0x00007580ff0877ac */ /* 0x000e620008000800 */
[----:B------:R-:W-:Y:S02]  /*0d90*/  MOV R5, R7 ;  /* 0x0000000700057202 */ /* 0x000fe40000000f00 */
[----:B------:R-:W-:Y:S01]  /*0da0*/  MOV R7, R0 ;  /* 0x0000000000077202 */ /* 0x000fe20000000f00 */
[----:B------:R-:W-:Y:S01]  /*0db0*/  UMOV UR6, 0x400 ;  /* 0x0000040000067882 */ /* 0x000fe20000000000 */
[----:B------:R-:W-:Y:S02]  /*0dc0*/  MOV R13, R12 ;  /* 0x0000000c000d7202 */ /* 0x000fe40000000f00 */
[----:B------:R-:W-:-:S02]  /*0dd0*/  MOV R0, R10 ;  /* 0x0000000a00007202 */ /* 0x000fc40000000f00 */
[----:B------:R-:W-:Y:S01]  /*0de0*/  MOV R42, RZ ;  /* 0x000000ff002a7202 */ /* 0x000fe20000000f00 */
[----:B0-----:R-:W-:-:S03]  /*0df0*/  ULEA UR6, UR7, UR6, 0x18 ;  /* 0x0000000607067291 */ /* 0x001fc6000f8ec0ff */
[----:B-1----:R-:W-:-:S09]  /*0e00*/  UMOV UR7, UR4 ;  /* 0x0000000400077c82 */ /* 0x002fd20008000000 */
.L_x_958:
[----:B------:R-:W-:Y:S01]  /*0e10*/  MOV R10, R14 ;  /* 0x0000000e000a7202 */ /* 0x000fe20000000f00 */
[----:B------:R-:W0:Y:S01]  /*0e20*/  LDS.128 R20, [UR6] ;  /* 0x00000006ff147984 */ /* 0x000e220008000c00 */
[----:B------:R-:W-:Y:S02]  /*0e30*/  MOV R11, R13 ;  /* 0x0000000d000b7202 */ /* 0x000fe40000000f00 */
[----:B------:R-:W-:-:S03]  /*0e40*/  MOV R67, UR8 ;  /* 0x0000000800437c02 */ /* 0x000fc60008000f00 */
[----:B------:R-:W2:Y:S02]  /*0e50*/  LDG.E.128.CONSTANT R16, desc[UR10][R10.64] ;  /* 0x0000000a0a107981 */ /* 0x000ea4000c1e9d00 */
[----:B------:R-:W-:-:S05]  /*0e60*/  IMAD.WIDE R66, R67, 0x4, R10 ;  /* 0x0000000443427825 */ /* 0x000fca00078e020a */
[----:B------:R1:W5:Y:S01]  /*0e70*/  LDG.E.128.CONSTANT R12, desc[UR10][R66.64] ;  /* 0x0000000a420c7981 */ /* 0x000362000c1e9d00 */
[----:B------:R-:W-:Y:S01]  /*0e80*/  UISETP.NE.AND UP0, UPT, UR9, UR7, UPT ;  /* 0x000000070900728c */ /* 0x000fe2000bf05270 */
[C---:B--2---:R-:W-:Y:S02]  /*0e90*/  LOP3.LUT R27, R16.reuse, 0xf000f, RZ, 0xc0, !PT ;  /* 0x000f000f101b7812 */ /* 0x044fe400078ec0ff */
[----:B------:R-:W-:Y:S02]  /*0ea0*/  LOP3.LUT R24, R16, 0xf000f0, RZ, 0xc0, !PT ;  /* 0x00f000f010187812 */ /* 0x000fe400078ec0ff */
[C---:B------:R-:W-:Y:S02]  /*0eb0*/  LOP3.LUT R25, R17.reuse, 0xf000f, RZ, 0xc0, !PT ;  /* 0x000f000f11197812 */ /* 0x040fe400078ec0ff */
[----:B------:R-:W-:Y:S02]  /*0ec0*/  LOP3.LUT R26, R17, 0xf000f0, RZ, 0xc0, !PT ;  /* 0x00f000f0111a7812 */ /* 0x000fe400078ec0ff */
[----:B------:R-:W-:-:S02]  /*0ed0*/  LOP3.LUT R11, R18, 0xf000f, RZ, 0xc0, !PT ;  /* 0x000f000f120b7812 */ /* 0x000fc400078ec0ff */
[----:B------:R-:W-:Y:S02]  /*0ee0*/  LOP3.LUT R9, R18, 0xf000f0, RZ, 0xc0, !PT ;  /* 0x00f000f012097812 */ /* 0x000fe400078ec0ff */
[----:B------:R-:W-:Y:S01]  /*0ef0*/  LOP3.LUT R10, R19, 0xf000f, RZ, 0xc0, !PT ;  /* 0x000f000f130a7812 */ /* 0x000fe200078ec0ff */
[----:B01----:R-:W-:Y:S06]  /*0f00*/  BRA.U UP0, `(.L_x_957) ;  /* 0x0000000100b47547 */ /* 0x003fec000b800000 */
        /* <DEDUP_REMOVED lines=17> */
[C---:B------:R-:W-:Y:S02]  /*1020*/  LEA.HI R7, R0.reuse, 0x1, RZ, 0x1c ;  /* 0x0000000100077811 */ /* 0x040fe400078fe0ff */
[C---:B------:R-:W-:Y:S02]  /*1030*/  IADD3 R6, PT, PT, R0.reuse, 0x1, RZ ;  /* 0x0000000100067810 */ /* 0x040fe40007ffe0ff */
[----:B------:R-:W-:Y:S02]  /*1040*/  LOP3.LUT R8, R7, 0xf, RZ, 0xc0, !PT ;  /* 0x0000000f07087812 */ /* 0x000fe400078ec0ff */
[C---:B------:R-:W-:Y:S02]  /*1050*/  LEA.HI R7, R0.reuse, 0x1, RZ, 0x18 ;  /* 0x0000000100077811 */ /* 0x040fe400078fc0ff */
[----:B------:R-:W-:Y:S01]  /*1060*/  LEA.HI R0, R0, 0x1, RZ, 0x14 ;  /* 0x0000000100007811 */ /* 0x000fe200078fa0ff */
[----:B------:R1:W2:Y:S01]  /*1070*/  I2F.F16 R2, R8 ;  /* 0x0000000800027306 */ /* 0x0002a20000200c00 */
[----:B------:R-:W-:-:S02]  /*1080*/  LOP3.LUT R6, R6, 0xf, RZ, 0xc0, !PT ;  /* 0x0000000f06067812 */ /* 0x000fc400078ec0ff */
[----:B------:R-:W-:Y:S02]  /*1090*/  LOP3.LUT R28, R7, 0xf, RZ, 0xc0, !PT ;  /* 0x0000000f071c7812 */ /* 0x000fe400078ec0ff */
[----:B------:R-:W-:Y:S02]  /*10a0*/  LOP3.LUT R29, R0, 0xf, RZ, 0xc0, !PT ;  /* 0x0000000f001d7812 */ /* 0x000fe400078ec0ff */
[----:B0-----:R-:W-:Y:S01]  /*10b0*/  LOP3.LUT R4, R8, 0xe400, RZ, 0xfc, !PT ;  /* 0x0000e40008047812 */ /* 0x001fe200078efcff */
[----:B------:R0:W4:Y:S01]  /*10c0*/  I2F.F16 R3, R6 ;  /* 0x0000000600037306 */ /* 0x0001220000200c00 */
[----:B-1----:R-:W-:Y:S02]  /*10d0*/  LOP3.LUT R8, R29, 0xe400, RZ, 0xfc, !PT ;  /* 0x0000e4001d087812 */ /* 0x002fe400078efcff */
[----:B------:R-:W-:Y:S02]  /*10e0*/  PRMT R4, R4, 0x5410, R4 ;  /* 0x0000541004047816 */ /* 0x000fe40000000004 */
[----:B---3--:R-:W-:Y:S01]  /*10f0*/  PRMT R57, R58, 0x5410, R58 ;  /* 0x000054103a397816 */ /* 0x008fe2000000003a */
[----:B--2---:R-:W-:-:S02]  /*1100*/  HADD2 R5, R30.H0_H0, -R2.H0_H0 ;  /* 0xa00000021e057230 */ /* 0x004fc40000000800 */
[----:B------:R-:W1:Y:S01]  /*1110*/  I2F.F16 R7, R28 ;  /* 0x0000001c00077306 */ /* 0x000e620000200c00 */
[----:B------:R-:W-:Y:S02]  /*1120*/  LOP3.LUT R2, R6, 0xe400, RZ, 0xfc, !PT ;  /* 0x0000e40006027812 */ /* 0x000fe400078efcff */
[----:B0-----:R-:W-:Y:S02]  /*1130*/  LOP3.LUT R6, R28, 0xe400, RZ, 0xfc, !PT ;  /* 0x0000e4001c067812 */ /* 0x001fe400078efcff */
[C-C-:B----4-:R-:W-:Y:S01]  /*1140*/  PRMT R56, R55.reuse, 0x5410, R55.reuse ;  /* 0x0000541037387816 */ /* 0x150fe20000000037 */
[----:B------:R-:W-:Y:S02]  /*1150*/  HADD2 R3, R30.H0_H0, -R3.H0_H0 ;  /* 0xa00000031e037230 */ /* 0x000fe40000000800 */
[----:B------:R-:W0:Y:S01]  /*1160*/  I2F.F16 R0, R29 ;  /* 0x0000001d00007306 */ /* 0x000e220000200c00 */
[----:B------:R-:W-:Y:S02]  /*1170*/  PRMT R58, R58, 0x7632, R58 ;  /* 0x000076323a3a7816 */ /* 0x000fe4000000003a */
[----:B------:R-:W-:-:S02]  /*1180*/  PRMT R55, R55, 0x7632, R55 ;  /* 0x0000763237377816 */ /* 0x000fc40000000037 */
[----:B------:R-:W-:Y:S01]  /*1190*/  PRMT R2, R2, 0x5410, R2 ;  /* 0x0000541002027816 */ /* 0x000fe20000000002 */
[C---:B-1----:R-:W-:Y:S01]  /*11a0*/  HADD2 R7, R30.reuse.H0_H0, -R7.H0_H0 ;  /* 0xa00000071e077230 */ /* 0x042fe20000000800 */
[----:B------:R-:W-:Y:S02]  /*11b0*/  PRMT R6, R6, 0x5410, R6 ;  /* 0x0000541006067816 */ /* 0x000fe40000000006 */
[----:B------:R-:W-:Y:S01]  /*11c0*/  PRMT R8, R8, 0x5410, R8 ;  /* 0x0000541008087816 */ /* 0x000fe20000000008 */
[----:B0-----:R-:W-:-:S07]  /*11d0*/  HADD2 R0, R30.H0_H0, -R0.H0_H0 ;  /* 0xa00000001e007230 */ /* 0x001fce0000000800 */
.L_x_957:
[----:B------:R-:W-:Y:S02]  /*11e0*/  LOP3.LUT R27, R27, 0x64006400, RZ, 0xfc, !PT ;  /* 0x640064001b1b7812 */ /* 0x000fe400078efcff */
[----:B------:R-:W-:Y:S02]  /*11f0*/  LOP3.LUT R11, R11, 0x64006400, RZ, 0xfc, !PT ;  /* 0x640064000b0b7812 */ /* 0x000fe400078efcff */
[----:B------:R-:W-:Y:S02]  /*1200*/  LOP3.LUT R30, R9, 0x64006400, RZ, 0xfc, !PT ;  /* 0x64006400091e7812 */ /* 0x000fe400078efcff */
[----:B------:R-:W-:Y:S01]  /*1210*/  LOP3.LUT R9, R10, 0x64006400, RZ, 0xfc, !PT ;  /* 0x640064000a097812 */ /* 0x000fe200078efcff */
[----:B------:R-:W-:Y:S01]  /*1220*/  HFMA2 R10, R27, 1, 1, R2 ;  /* 0x3c003c001b0a7831 */ /* 0x000fe20000000002 */
[----:B------:R-:W-:Y:S01]  /*1230*/  LOP3.LUT R24, R24, 0x64006400, RZ, 0xfc, !PT ;  /* 0x6400640018187812 */ /* 0x000fe200078efcff */
[----:B------:R-:W-:Y:S01]  /*1240*/  HFMA2 R11, R11, 1, 1, R6 ;  /* 0x3c003c000b0b7831 */ /* 0x000fe20000000006 */
[----:B------:R-:W-:-:S02]  /*1250*/  LOP3.LUT R29, R25, 0x64006400, RZ, 0xfc, !PT ;  /* 0x64006400191d7812 */ /* 0x000fc400078efcff */
[----:B------:R-:W-:Y:S02]  /*1260*/  LOP3.LUT R31, R19, 0xf000f0, RZ, 0xc0, !PT ;  /* 0x00f000f0131f7812 */ /* 0x000fe400078ec0ff */
[----:B------:R-:W-:Y:S01]  /*1270*/  LOP3.LUT R28, R26, 0x64006400, RZ, 0xfc, !PT ;  /* 0x640064001a1c7812 */ /* 0x000fe200078efcff */
[----:B------:R-:W-:Y:S02]  /*1280*/  HADD2 R26, R29, R4 ;  /* 0x000000041d1a7230 */ /* 0x000fe40000000000 */
[----:B------:R-:W-:Y:S01]  /*1290*/  HFMA2 R25, R24, 0.0625, 0.0625, R3 ;  /* 0x2c002c0018197831 */ /* 0x000fe20000000003 */
[----:B------:R-:W-:Y:S01]  /*12a0*/  SHF.R.U32.HI R33, RZ, 0x8, R17 ;  /* 0x00000008ff217819 */ /* 0x000fe20000011611 */
[----:B------:R-:W-:Y:S01]  /*12b0*/  HFMA2 R29, R10, R20, RZ ;  /* 0x000000140a1d7231 */ /* 0x000fe200000000ff */
[----:B------:R-:W-:Y:S01]  /*12c0*/  SHF.R.U32.HI R19, RZ, 0x8, R19 ;  /* 0x00000008ff137819 */ /* 0x000fe20000011613 */
[----:B------:R-:W-:Y:S01]  /*12d0*/  HFMA2 R27, R28, 0.0625, 0.0625, R5 ;  /* 0x2c002c001c1b7831 */ /* 0x000fe20000000005 */
[----:B------:R-:W-:Y:S01]  /*12e0*/  LOP3.LUT R31, R31, 0x64006400, RZ, 0xfc, !PT ;  /* 0x640064001f1f7812 */ /* 0x000fe200078efcff */
[----:B------:R-:W-:-:S02]  /*12f0*/  HADD2 R24, R9, R8 ;  /* 0x0000000809187230 */ /* 0x000fc40000000000 */
[----:B------:R-:W-:Y:S01]  /*1300*/  HFMA2 R28, R30, 0.0625, 0.0625, R7 ;  /* 0x2c002c001e1c7831 */ /* 0x000fe20000000007 */
[----:B------:R-:W-:Y:S01]  /*1310*/  LOP3.LUT R49, R33, 0xf000f, RZ, 0xc0, !PT ;  /* 0x000f000f21317812 */ /* 0x000fe200078ec0ff */
[-C--:B------:R-:W-:Y:S01]  /*1320*/  HFMA2 R32, R11, R20.reuse, RZ ;  /* 0x000000140b207231 */ /* 0x080fe200000000ff */
[----:B------:R-:W-:Y:S01]  /*1330*/  LOP3.LUT R17, R19, 0xf000f, RZ, 0xc0, !PT ;  /* 0x000f000f13117812 */ /* 0x000fe200078ec0ff */
[----:B------:R-:W-:Y:S01]  /*1340*/  HFMA2 R9, R31, 0.0625, 0.0625, R0 ;  /* 0x2c002c001f097831 */ /* 0x000fe20000000000 */
[----:B------:R-:W-:Y:S01]  /*1350*/  SHF.R.U32.HI R16, RZ, 0x8, R16 ;  /* 0x00000008ff107819 */ /* 0x000fe20000011610 */
[-C--:B------:R-:W-:Y:S01]  /*1360*/  HFMA2 R31, R26, R20.reuse, RZ.H0_H0 ;  /* 0x000000141a1f7231 */ /* 0x080fe200000400ff */
[----:B------:R-:W-:Y:S01]  /*1370*/  SHF.R.U32.HI R34, RZ, 0x8, R18 ;  /* 0x00000008ff227819 */ /* 0x000fe20000011612 */
[----:B------:R-:W-:Y:S02]  /*1380*/  HFMA2 R30, R24, R20, RZ.H0_H0 ;  /* 0x00000014181e7231 */ /* 0x000fe400000400ff */
        /* <DEDUP_REMOVED lines=10> */
[----:B------:R-:W-:Y:S01]  /*1430*/  HFMA2 R30, R17, 1, 1, R8 ;  /* 0x3c003c00111e7831 */ /* 0x000fe20000000008 */
[----:B------:R-:W-:-:S02]  /*1440*/  LOP3.LUT R29, R29, 0x64006400, RZ, 0xfc, !PT ;  /* 0x640064001d1d7812 */ /* 0x000fc400078efcff */
[----:B------:R-:W-:Y:S01]  /*1450*/  LOP3.LUT R19, R19, 0xf000f0, RZ, 0xc0, !PT ;  /* 0x00f000f013137812 */ /* 0x000fe200078ec0ff */
[----:B------:R-:W-:Y:S01]  /*1460*/  HADD2 R39, R39, R2 ;  /* 0x0000000227277230 */ /* 0x000fe20000000000 */
[----:B------:R-:W-:Y:S01]  /*1470*/  MOV R69, UR8 ;  /* 0x0000000800457c02 */ /* 0x000fe20008000f00 */
[----:B------:R-:W-:Y:S01]  /*1480*/  HADD2 R29, R29, R6 ;  /* 0x000000061d1d7230 */ /* 0x000fe20000000000 */
[----:B------:R-:W-:Y:S01]  /*1490*/  LOP3.LUT R19, R19, 0x64006400, RZ, 0xfc, !PT ;  /* 0x6400640013137812 */ /* 0x000fe200078efcff */
[-C--:B------:R-:W-:Y:S02]  /*14a0*/  HFMA2 R17, R40, R22.reuse, R31 ;  /* 0x0000001628117231 */ /* 0x080fe4000000001f */
[-C--:B------:R-:W-:Y:S02]  /*14b0*/  HFMA2 R20, R39, R22.reuse, R20 ;  /* 0x0000001627147231 */ /* 0x080fe40000000014 */
[-C--:B------:R-:W-:Y:S02]  /*14c0*/  HFMA2 R21, R30, R22.reuse, R21 ;  /* 0x000000161e157231 */ /* 0x080fe40000000015 */
[----:B------:R-:W-:Y:S01]  /*14d0*/  HFMA2 R18, R29, R22, R32 ;  /* 0x000000161d127231 */ /* 0x000fe20000000020 */
[----:B------:R-:W-:Y:S01]  /*14e0*/  LOP3.LUT R22, R16, 0xf000f0, RZ, 0xc0, !PT ;  /* 0x00f000f010167812 */ /* 0x000fe200078ec0ff */
[----:B------:R-:W-:Y:S01]  /*14f0*/  IMAD.WIDE R68, R69, 0x4, R66 ;  /* 0x0000000445447825 */ /* 0x000fe200078e0242 */
[----:B------:R-:W-:-:S03]  /*1500*/  LOP3.LUT R16, R34, 0xf000f0, RZ, 0xc0, !PT ;  /* 0x00f000f022107812 */ /* 0x000fc600078ec0ff */
[----:B------:R-:W-:Y:S01]  /*1510*/  HFMA2 R34, R19, 0.0625, 0.0625, R0 ;  /* 0x2c002c0013227831 */ /* 0x000fe20000000000 */
[----:B------:R-:W-:Y:S02]  /*1520*/  LOP3.LUT R32, R33, 0xf000f0, RZ, 0xc0, !PT ;  /* 0x00f000f021207812 */ /* 0x000fe400078ec0ff */
[----:B------:R-:W-:Y:S01]  /*1530*/  LOP3.LUT R16, R16, 0x64006400, RZ, 0xfc, !PT ;  /* 0x6400640010107812 */ /* 0x000fe200078efcff */
[----:B------:R-:W-:Y:S01]  /*1540*/  HFMA2 R21, R34, R23, R21 ;  /* 0x0000001722157231 */ /* 0x000fe20000000015 */
[----:B------:R-:W-:Y:S02]  /*1550*/  LOP3.LUT R32, R32, 0x64006400, RZ, 0xfc, !PT ;  /* 0x6400640020207812 */ /* 0x000fe400078efcff */
[----:B------:R-:W-:Y:S01]  /*1560*/  LOP3.LUT R22, R22, 0x64006400, RZ, 0xfc, !PT ;  /* 0x6400640016167812 */ /* 0x000fe200078efcff */
[----:B------:R-:W-:Y:S02]  /*1570*/  HFMA2 R48, R21, R55, R48 ;  /* 0x0000003715307231 */ /* 0x000fe40000000030 */
[----:B------:R-:W-:-:S02]  /*1580*/  HFMA2 R33, R16, 0.0625, 0.0625, R7 ;  /* 0x2c002c0010217831 */ /* 0x000fc40000000007 */
[----:B------:R-:W-:Y:S02]  /*1590*/  HFMA2 R32, R32, 0.0625, 0.0625, R5 ;  /* 0x2c002c0020207831 */ /* 0x000fe40000000005 */
[----:B------:R-:W-:Y:S02]  /*15a0*/  HFMA2 R31, R22, 0.0625, 0.0625, R3 ;  /* 0x2c002c00161f7831 */ /* 0x000fe40000000003 */
[-C--:B------:R-:W-:Y:S02]  /*15b0*/  HFMA2 R17, R32, R23.reuse, R17 ;  /* 0x0000001720117231 */ /* 0x080fe40000000011 */
[-C--:B------:R-:W-:Y:S02]  /*15c0*/  HFMA2 R18, R33, R23.reuse, R18 ;  /* 0x0000001721127231 */ /* 0x080fe40000000012 */
[----:B------:R-:W-:Y:S02]  /*15d0*/  HFMA2 R50, R17, R58, R51 ;  /* 0x0000003a11327231 */ /* 0x000fe40000000033 */
[----:B------:R-:W-:-:S02]  /*15e0*/  HFMA2 R20, R31, R23, R20 ;  /* 0x000000171f147231 */ /* 0x000fc40000000014 */
[----:B------:R-:W-:Y:S02]  /*15f0*/  HFMA2 R47, R18, R56, R47 ;  /* 0x00000038122f7231 */ /* 0x000fe4000000002f */
[----:B------:R-:W0:Y:S01]  /*1600*/  LDS.128 R16, [UR6+0x100] ;  /* 0x00010006ff107984 */ /* 0x000e220008000c00 */
        /* <DEDUP_REMOVED lines=18> */
[----:B------:R-:W0:Y:S01]  /*1730*/  LDS.128 R16, [UR6+0x200] ;  /* 0x00020006ff107984 */ /* 0x000e220008000c00 */
        /* <DEDUP_REMOVED lines=17> */
[----:B------:R-:W-:-:S04]  /*1850*/  HFMA2 R18, R34, R19, R17 ;  /* 0x0000001322127231 */ /* 0x000fc80000000011 */
[----:B------:R-:W-:Y:S02]  /*1860*/  HFMA2 R36, R18, R55, R36 ;  /* 0x0000003712247231 */ /* 0x000fe40000000024 */
[-C--:B------:R-:W-:Y:S02]  /*1870*/  HFMA2 R22, R31, R19.reuse, R22 ;  /* 0x000000131f167231 */ /* 0x080fe40000000016 */
[----:B------:R-:W-:Y:S02]  /*1880*/  HFMA2 R20, R33, R19, R20 ;  /* 0x0000001321147231 */ /* 0x000fe40000000014 */
[----:B------:R-:W-:Y:S02]  /*1890*/  HFMA2 R38, R22, R57, R38 ;  /* 0x0000003916267231 */ /* 0x000fe40000000026 */
[----:B------:R-:W-:Y:S02]  /*18a0*/  HFMA2 R35, R20, R56, R35 ;  /* 0x0000003814237231 */ /* 0x000fe40000000023 */
[----:B------:R-:W0:Y:S02]  /*18b0*/  LDS.128 R20, [UR6+0x300] ;  /* 0x00030006ff147984 */ /* 0x000e240008000c00 */
        /* <DEDUP_REMOVED lines=10> */
[----:B------:R-:W0:Y:S01]  /*1960*/  LDS.128 R16, [UR6+0x10] ;  /* 0x00001006ff107984 */ /* 0x000e220008000c00 */
[----:B-----5:R-:W-:Y:S02]  /*1970*/  LOP3.LUT R21, R12, 0xf000f0, RZ, 0xc0, !PT ;  /* 0x00f000f00c157812 */ /* 0x020fe400078ec0ff */
[----:B------:R-:W-:Y:S02]  /*1980*/  HFMA2 R26, R34, R23, R24 ;  /* 0x00000017221a7231 */ /* 0x000fe40000000018 */
[-C--:B------:R-:W-:Y:S01]  /*1990*/  HFMA2 R11, R39, R22.reuse, R11 ;  /* 0x00000016270b7231 */ /* 0x080fe2000000000b */
[----:B------:R-:W-:Y:S01]  /*19a0*/  SHF.R.U32.HI R24, RZ, 0x8, R14 ;  /* 0x00000008ff187819 */ /* 0x000fe2000001160e */
[----:B------:R-:W-:-:S02]  /*19b0*/  HFMA2 R28, R29, R22, R28 ;  /* 0x000000161d1c7231 */ /* 0x000fc4000000001c */
[-C--:B------:R-:W-:Y:S01]  /*19c0*/  HFMA2 R29, R32, R23.reuse, R20 ;  /* 0x00000017201d7231 */ /* 0x080fe20000000014 */
[----:B------:R-:W-:Y:S02]  /*19d0*/  LOP3.LUT R20, R12, 0xf000f, RZ, 0xc0, !PT ;  /* 0x000f000f0c147812 */ /* 0x000fe400078ec0ff */
[----:B------:R-:W-:Y:S01]  /*19e0*/  LOP3.LUT R30, R15, 0xf000f0, RZ, 0xc0, !PT ;  /* 0x00f000f00f1e7812 */ /* 0x000fe200078ec0ff */
[----:B------:R-:W-:Y:S02]  /*19f0*/  HFMA2 R10, R29, R58, R53 ;  /* 0x0000003a1d0a7231 */ /* 0x000fe40000000035 */
[-C--:B------:R-:W-:Y:S01]  /*1a00*/  HFMA2 R27, R31, R23.reuse, R11 ;  /* 0x000000171f1b7231 */ /* 0x080fe2000000000b */
[----:B------:R-:W-:Y:S01]  /*1a10*/  LOP3.LUT R29, R14, 0xf000f0, RZ, 0xc0, !PT ;  /* 0x00f000f00e1d7812 */ /* 0x000fe200078ec0ff */
[----:B------:R-:W-:Y:S01]  /*1a20*/  HFMA2 R28, R33, R23, R28 ;  /* 0x00000017211c7231 */ /* 0x000fe2000000001c */
[----:B------:R-:W-:Y:S02]  /*1a30*/  LOP3.LUT R23, R13, 0xf000f, RZ, 0xc0, !PT ;  /* 0x000f000f0d177812 */ /* 0x000fe400078ec0ff */
[----:B------:R-:W-:-:S02]  /*1a40*/  LOP3.LUT R51, R20, 0x64006400, RZ, 0xfc, !PT ;  /* 0x6400640014337812 */ /* 0x000fc400078efcff */
[----:B------:R-:W-:Y:S01]  /*1a50*/  LOP3.LUT R20, R29, 0x64006400, RZ, 0xfc, !PT ;  /* 0x640064001d147812 */ /* 0x000fe200078efcff */
[----:B------:R-:W-:Y:S01]  /*1a60*/  HFMA2 R9, R27, R57, R54 ;  /* 0x000000391b097231 */ /* 0x000fe20000000036 */
[----:B------:R-:W-:Y:S01]  /*1a70*/  LOP3.LUT R27, R14, 0xf000f, RZ, 0xc0, !PT ;  /* 0x000f000f0e1b7812 */ /* 0x000fe200078ec0ff */
[----:B------:R-:W-:Y:S02]  /*1a80*/  HFMA2 R11, R28, R56, R41 ;  /* 0x000000381c0b7231 */ /* 0x000fe40000000029 */
[----:B------:R-:W-:Y:S01]  /*1a90*/  HFMA2 R28, R26, R55, R52 ;  /* 0x000000371a1c7231 */ /* 0x000fe20000000034 */
[----:B------:R-:W-:Y:S01]  /*1aa0*/  LOP3.LUT R26, R13, 0xf000f0, RZ, 0xc0, !PT ;  /* 0x00f000f00d1a7812 */ /* 0x000fe200078ec0ff */
[----:B------:R-:W-:Y:S01]  /*1ab0*/  HADD2 R51, R51, R2 ;  /* 0x0000000233337230 */ /* 0x000fe20000000000 */
[----:B------:R-:W-:Y:S01]  /*1ac0*/  LOP3.LUT R27, R27, 0x64006400, RZ, 0xfc, !PT ;  /* 0x640064001b1b7812 */ /* 0x000fe200078efcff */
[----:B------:R-:W-:Y:S01]  /*1ad0*/  HFMA2 R33, R20, 0.0625, 0.0625, R7 ;  /* 0x2c002c0014217831 */ /* 0x000fe20000000007 */
[----:B------:R-:W-:-:S02]  /*1ae0*/  LOP3.LUT R14, R15, 0xf000f, RZ, 0xc0, !PT ;  /* 0x000f000f0f0e7812 */ /* 0x000fc400078ec0ff */
[----:B------:R-:W-:Y:S01]  /*1af0*/  LOP3.LUT R23, R23, 0x64006400, RZ, 0xfc, !PT ;  /* 0x6400640017177812 */ /* 0x000fe200078efcff */
[----:B------:R-:W-:Y:S01]  /*1b00*/  HFMA2 R53, R27, 1, 1, R6 ;  /* 0x3c003c001b357831 */ /* 0x000fe20000000006 */
[----:B------:R-:W-:Y:S02]  /*1b10*/  SHF.R.U32.HI R25, RZ, 0x8, R15 ;  /* 0x00000008ff197819 */ /* 0x000fe4000001160f */
[----:B------:R-:W-:Y:S01]  /*1b20*/  LOP3.LUT R22, R21, 0x64006400, RZ, 0xfc, !PT ;  /* 0x6400640015167812 */ /* 0x000fe200078efcff */
[----:B------:R-:W-:Y:S01]  /*1b30*/  HADD2 R52, R23, R4 ;  /* 0x0000000417347230 */ /* 0x000fe20000000000 */
[----:B------:R-:W-:Y:S02]  /*1b40*/  LOP3.LUT R26, R26, 0x64006400, RZ, 0xfc, !PT ;  /* 0x640064001a1a7812 */ /* 0x000fe400078efcff */
[----:B------:R-:W-:Y:S01]  /*1b50*/  LOP3.LUT R15, R14, 0x64006400, RZ, 0xfc, !PT ;  /* 0x640064000e0f7812 */ /* 0x000fe200078efcff */
[----:B0-----:R-:W-:Y:S01]  /*1b60*/  HFMA2 R20, R53, R16, RZ ;  /* 0x0000001035147231 */ /* 0x001fe200000000ff */
[----:B------:R-:W-:Y:S01]  /*1b70*/  LOP3.LUT R21, R30, 0x64006400, RZ, 0xfc, !PT ;  /* 0x640064001e157812 */ /* 0x000fe200078efcff */
[----:B------:R-:W-:-:S02]  /*1b80*/  HFMA2 R23, R26, 0.0625, 0.0625, R5 ;  /* 0x2c002c001a177831 */ /* 0x000fc40000000005 */
[----:B------:R-:W-:Y:S02]  /*1b90*/  HFMA2 R22, R22, 0.0625, 0.0625, R3 ;  /* 0x2c002c0016167831 */ /* 0x000fe40000000003 */
[----:B------:R-:W-:Y:S02]  /*1ba0*/  HADD2 R54, R15, R8 ;  /* 0x000000080f367230 */ /* 0x000fe40000000000 */
[-C--:B------:R-:W-:Y:S01]  /*1bb0*/  HFMA2 R26, R51, R16.reuse, RZ ;  /* 0x00000010331a7231 */ /* 0x080fe200000000ff */
[----:B------:R-:W-:Y:S01]  /*1bc0*/  SHF.R.U32.HI R13, RZ, 0x8, R13 ;  /* 0x00000008ff0d7819 */ /* 0x000fe2000001160d */
[----:B------:R-:W-:Y:S01]  /*1bd0*/  HFMA2 R34, R21, 0.0625, 0.0625, R0 ;  /* 0x2c002c0015227831 */ /* 0x000fe20000000000 */
[----:B------:R-:W-:Y:S01]  /*1be0*/  SHF.R.U32.HI R12, RZ, 0x8, R12 ;  /* 0x00000008ff0c7819 */ /* 0x000fe2000001160c */
[-C--:B------:R-:W-:Y:S01]  /*1bf0*/  HFMA2 R15, R52, R16.reuse, RZ.H0_H0 ;  /* 0x00000010340f7231 */ /* 0x080fe200000400ff */
[----:B------:R-:W-:Y:S01]  /*1c00*/  LOP3.LUT R29, R25, 0xf000f, RZ, 0xc0, !PT ;  /* 0x000f000f191d7812 */ /* 0x000fe200078ec0ff */
[----:B------:R-:W-:-:S02]  /*1c10*/  HFMA2 R21, R54, R16, RZ.H0_H0 ;  /* 0x0000001036157231 */ /* 0x000fc400000400ff */
[-C--:B------:R-:W-:Y:S01]  /*1c20*/  HFMA2 R16, R33, R17.reuse, R20 ;  /* 0x0000001121107231 */ /* 0x080fe20000000014 */
[----:B------:R-:W-:Y:S01]  /*1c30*/  LOP3.LUT R20, R13, 0xf000f, RZ, 0xc0, !PT ;  /* 0x000f000f0d147812 */ /* 0x000fe200078ec0ff */
[-C--:B------:R-:W-:Y:S01]  /*1c40*/  HFMA2 R26, R22, R17.reuse, R26 ;  /* 0x00000011161a7231 */ /* 0x080fe2000000001a */
[C---:B------:R-:W-:Y:S01]  /*1c50*/  LOP3.LUT R14, R12.reuse, 0xf000f, RZ, 0xc0, !PT ;  /* 0x000f000f0c0e7812 */ /* 0x040fe200078ec0ff */
[-C--:B------:R-:W-:Y:S01]  /*1c60*/  HFMA2 R15, R23, R17.reuse, R15 ;  /* 0x00000011170f7231 */ /* 0x080fe2000000000f */
[----:B------:R-:W-:Y:S01]  /*1c70*/  LOP3.LUT R12, R12, 0xf000f0, RZ, 0xc0, !PT ;  /* 0x00f000f00c0c7812 */ /* 0x000fe200078ec0ff */
[----:B------:R-:W-:Y:S01]  /*1c80*/  HFMA2 R17, R34, R17, R21 ;  /* 0x0000001122117231 */ /* 0x000fe20000000015 */
[----:B------:R-:W-:Y:S02]  /*1c90*/  LOP3.LUT R21, R20, 0x64006400, RZ, 0xfc, !PT ;  /* 0x6400640014157812 */ /* 0x000fe400078efcff */
[----:B------:R-:W-:Y:S02]  /*1ca0*/  LOP3.LUT R41, R14, 0x64006400, RZ, 0xfc, !PT ;  /* 0x640064000e297812 */ /* 0x000fe400078efcff */
[----:B------:R-:W-:-:S02]  /*1cb0*/  LOP3.LUT R14, R24, 0xf000f, RZ, 0xc0, !PT ;  /* 0x000f000f180e7812 */ /* 0x000fc400078ec0ff */
[----:B------:R-:W-:Y:S01]  /*1cc0*/  LOP3.LUT R29, R29, 0x64006400, RZ, 0xfc, !PT ;  /* 0x640064001d1d7812 */ /* 0x000fe200078efcff */
[----:B------:R-:W-:Y:S02]  /*1cd0*/  HADD2 R41, R41, R2 ;  /* 0x0000000229297230 */ /* 0x000fe40000000000 */
[----:B------:R-:W-:Y:S01]  /*1ce0*/  HFMA2 R42, R21, 1, 1, R4 ;  /* 0x3c003c00152a7831 */ /* 0x000fe20000000004 */
[----:B------:R-:W-:Y:S02]  /*1cf0*/  LOP3.LUT R12, R12, 0x64006400, RZ, 0xfc, !PT ;  /* 0x640064000c0c7812 */ /* 0x000fe400078efcff */
[----:B------:R-:W-:Y:S01]  /*1d00*/  LOP3.LUT R27, R14, 0x64006400, RZ, 0xfc, !PT ;  /* 0x640064000e1b7812 */ /* 0x000fe200078efcff */
[----:B------:R-:W-:Y:S01]  /*1d10*/  HFMA2 R21, R29, 1, 1, R8 ;  /* 0x3c003c001d157831 */ /* 0x000fe20000000008 */
[----:B------:R-:W-:Y:S01]  /*1d20*/  LOP3.LUT R13, R13, 0xf000f0, RZ, 0xc0, !PT ;  /* 0x00f000f00d0d7812 */ /* 0x000fe200078ec0ff */
[-C--:B------:R-:W-:Y:S01]  /*1d30*/  HFMA2 R14, R41, R18.reuse, R26 ;  /* 0x00000012290e7231 */ /* 0x080fe2000000001a */
[----:B------:R-:W-:Y:S01]  /*1d40*/  LOP3.LUT R25, R25, 0xf000f0, RZ, 0xc0, !PT ;  /* 0x00f000f019197812 */ /* 0x000fe200078ec0ff */
[----:B------:R-:W-:Y:S01]  /*1d50*/  HADD2 R20, R27, R6 ;  /* 0x000000061b147230 */ /* 0x000fe20000000000 */
[----:B------:R-:W-:Y:S01]  /*1d60*/  LOP3.LUT R30, R13, 0x64006400, RZ, 0xfc, !PT ;  /* 0x640064000d1e7812 */ /* 0x000fe200078efcff */
[----:B------:R-:W-:Y:S01]  /*1d70*/  HFMA2 R29, R12, 0.0625, 0.0625, R3 ;  /* 0x2c002c000c1d7831 */ /* 0x000fe20000000003 */
[----:B------:R-:W-:Y:S01]  /*1d80*/  LOP3.LUT R25, R25, 0x64006400, RZ, 0xfc, !PT ;  /* 0x6400640019197812 */ /* 0x000fe200078efcff */
[----:B------:R-:W-:Y:S01]  /*1d90*/  HFMA2 R15, R42, R18, R15 ;  /* 0x000000122a0f7231 */ /* 0x000fe2000000000f */
[----:B------:R-:W-:Y:S01]  /*1da0*/  LOP3.LUT R24, R24, 0xf000f0, RZ, 0xc0, !PT ;  /* 0x00f000f018187812 */ /* 0x000fe200078ec0ff */
[----:B------:R-:W-:-:S02]  /*1db0*/  HFMA2 R30, R30, 0.0625, 0.0625, R5 ;  /* 0x2c002c001e1e7831 */ /* 0x000fc40000000005 */
[-C--:B------:R-:W-:Y:S02]  /*1dc0*/  HFMA2 R16, R20, R18.reuse, R16 ;  /* 0x0000001214107231 */ /* 0x080fe40000000010 */
[----:B------:R-:W-:Y:S01]  /*1dd0*/  HFMA2 R18, R21, R18, R17 ;  /* 0x0000001215127231 */ /* 0x000fe20000000011 */
[----:B------:R-:W-:Y:S01]  /*1de0*/  LOP3.LUT R24, R24, 0x64006400, RZ, 0xfc, !PT ;  /* 0x6400640018187812 */ /* 0x000fe200078efcff */
[----:B------:R-:W-:Y:S02]  /*1df0*/  HFMA2 R32, R25, 0.0625, 0.0625, R0 ;  /* 0x2c002c0019207831 */ /* 0x000fe40000000000 */
[-C--:B------:R-:W-:Y:S02]  /*1e00*/  HFMA2 R17, R29, R19.reuse, R14 ;  /* 0x000000131d117231 */ /* 0x080fe4000000000e */
[----:B------:R-:W-:Y:S02]  /*1e10*/  HFMA2 R25, R30, R19, R15 ;  /* 0x000000131e197231 */ /* 0x000fe4000000000f */
[----:B------:R-:W0:Y:S01]  /*1e20*/  LDS.128 R12, [UR6+0x110] ;  /* 0x00011006ff0c7984 */ /* 0x000e220008000c00 */
[----:B------:R-:W-:-:S02]  /*1e30*/  HFMA2 R31, R24, 0.0625, 0.0625, R7 ;  /* 0x2c002c00181f7831 */ /* 0x000fc40000000007 */
[----:B------:R-:W-:Y:S02]  /*1e40*/  HFMA2 R24, R32, R19, R18 ;  /* 0x0000001320187231 */ /* 0x000fe40000000012 */
[----:B------:R-:W-:Y:S02]  /*1e50*/  HFMA2 R50, R25, R58, R50 ;  /* 0x0000003a19327231 */ /* 0x000fe40000000032 */
[----:B------:R-:W-:Y:S02]  /*1e60*/  HFMA2 R49, R17, R57, R49 ;  /* 0x0000003911317231 */ /* 0x000fe40000000031 */
[----:B------:R-:W-:Y:S02]  /*1e70*/  HFMA2 R48, R24, R55, R48 ;  /* 0x0000003718307231 */ /* 0x000fe40000000030 */
[----:B------:R-:W-:Y:S01]  /*1e80*/  LDS.128 R24, [UR6+0x310] ;  /* 0x00031006ff187984 */ /* 0x000fe20008000c00 */
[----:B------:R-:W-:-:S04]  /*1e90*/  HFMA2 R16, R31, R19, R16 ;  /* 0x000000131f107231 */ /* 0x000fc80000000010 */
[----:B------:R-:W-:Y:S02]  /*1ea0*/  HFMA2 R47, R16, R56, R47 ;  /* 0x00000038102f7231 */ /* 0x000fe4000000002f */
[-C--:B0-----:R-:W-:Y:S02]  /*1eb0*/  HFMA2 R18, R53, R12.reuse, RZ ;  /* 0x0000000c35127231 */ /* 0x081fe400000000ff */
[-C--:B------:R-:W-:Y:S02]  /*1ec0*/  HFMA2 R17, R52, R12.reuse, RZ.H0_H0 ;  /* 0x0000000c34117231 */ /* 0x080fe400000400ff */
[-C--:B------:R-:W-:Y:S02]  /*1ed0*/  HFMA2 R16, R51, R12.reuse, RZ ;  /* 0x0000000c33107231 */ /* 0x080fe400000000ff */
[----:B------:R-:W-:Y:S02]  /*1ee0*/  HFMA2 R12, R54, R12, RZ.H0_H0 ;  /* 0x0000000c360c7231 */ /* 0x000fe400000400ff */
[----:B------:R-:W-:-:S02]  /*1ef0*/  HFMA2 R17, R23, R13, R17 ;  /* 0x0000000d17117231 */ /* 0x000fc40000000011 */
[-C--:B------:R-:W-:Y:S02]  /*1f00*/  HFMA2 R18, R33, R13.reuse, R18 ;  /* 0x0000000d21127231 */ /* 0x080fe40000000012 */
[----:B------:R-:W-:Y:S02]  /*1f10*/  HFMA2 R17, R42, R14, R17 ;  /* 0x0000000e2a117231 */ /* 0x000fe40000000011 */
[-C--:B------:R-:W-:Y:S02]  /*1f20*/  HFMA2 R16, R22, R13.reuse, R16 ;  /* 0x0000000d16107231 */ /* 0x080fe40000000010 */
[----:B------:R-:W-:-:S04]  /*1f30*/  HFMA2 R13, R34, R13, R12 ;  /* 0x0000000d220d7231 */ /* 0x000fc8000000000c */
        /* <DEDUP_REMOVED lines=12> */
[----:B0-----:R-:W-:-:S02]  /*2000*/  HFMA2 R16, R51, R12, RZ ;  /* 0x0000000c33107231 */ /* 0x001fc400000000ff */
[-C--:B------:R-:W-:Y:S02]  /*2010*/  HFMA2 R17, R52, R12.reuse, RZ.H0_H0 ;  /* 0x0000000c34117231 */ /* 0x080fe400000400ff */
[-C--:B------:R-:W-:Y:S02]  /*2020*/  HFMA2 R18, R53, R12.reuse, RZ ;  /* 0x0000000c35127231 */ /* 0x080fe400000000ff */
[----:B------:R-:W-:Y:S02]  /*2030*/  HFMA2 R12, R54, R12, RZ.H0_H0 ;  /* 0x0000000c360c7231 */ /* 0x000fe400000400ff */
[-C--:B------:R-:W-:Y:S02]  /*2040*/  HFMA2 R51, R51, R24.reuse, RZ ;  /* 0x0000001833337231 */ /* 0x080fe400000000ff */
[----:B------:R-:W-:Y:S02]  /*2050*/  HFMA2 R17, R23, R13, R17 ;  /* 0x0000000d17117231 */ /* 0x000fe40000000011 */
[----:B------:R-:W-:-:S02]  /*2060*/  HFMA2 R53, R53, R24, RZ ;  /* 0x0000001835357231 */ /* 0x000fc400000000ff */
[-C--:B------:R-:W-:Y:S02]  /*2070*/  HFMA2 R12, R34, R13.reuse, R12 ;  /* 0x0000000d220c7231 */ /* 0x080fe4000000000c */
[-C--:B------:R-:W-:Y:S02]  /*2080*/  HFMA2 R16, R22, R13.reuse, R16 ;  /* 0x0000000d16107231 */ /* 0x080fe40000000010 */
[----:B------:R-:W-:Y:S02]  /*2090*/  HFMA2 R17, R42, R14, R17 ;  /* 0x0000000e2a117231 */ /* 0x000fe40000000011 */
[----:B------:R-:W-:Y:S02]  /*20a0*/  HFMA2 R18, R33, R13, R18 ;  /* 0x0000000d21127231 */ /* 0x000fe40000000012 */
[----:B------:R-:W-:Y:S02]  /*20b0*/  HFMA2 R52, R52, R24, RZ.H0_H0 ;  /* 0x0000001834347231 */ /* 0x000fe400000400ff */
[----:B------:R-:W-:-:S02]  /*20c0*/  HFMA2 R59, R30, R15, R17 ;  /* 0x0000000f1e3b7231 */ /* 0x000fc40000000011 */
[----:B------:R-:W-:Y:S02]  /*20d0*/  HFMA2 R54, R54, R24, RZ.H0_H0 ;  /* 0x0000001836367231 */ /* 0x000fe400000400ff */
[-C--:B------:R-:W-:Y:S01]  /*20e0*/  HFMA2 R16, R41, R14.reuse, R16 ;  /* 0x0000000e29107231 */ /* 0x080fe20000000010 */
[----:B------:R-:W-:Y:S01]  /*20f0*/  MOV R67, UR8 ;  /* 0x0000000800437c02 */ /* 0x000fe20008000f00 */
[-C--:B------:R-:W-:Y:S02]  /*2100*/  HFMA2 R18, R20, R14.reuse, R18 ;  /* 0x0000000e14127231 */ /* 0x080fe40000000012 */
[----:B------:R-:W-:Y:S02]  /*2110*/  HFMA2 R12, R21, R14, R12 ;  /* 0x0000000e150c7231 */ /* 0x000fe4000000000c */
[----:B------:R-:W-:Y:S02]  /*2120*/  HFMA2 R60, R29, R15, R16 ;  /* 0x0000000f1d3c7231 */ /* 0x000fe40000000010 */
[----:B------:R-:W-:-:S02]  /*2130*/  HFMA2 R13, R22, R25, R51 ;  /* 0x00000019160d7231 */ /* 0x000fc40000000033 */
[-C--:B------:R-:W-:Y:S02]  /*2140*/  HFMA2 R24, R33, R25.reuse, R53 ;  /* 0x0000001921187231 */ /* 0x080fe40000000035 */
[----:B------:R-:W-:Y:S02]  /*2150*/  HFMA2 R52, R23, R25, R52 ;  /* 0x0000001917347231 */ /* 0x000fe40000000034 */
[----:B------:R-:W-:Y:S02]  /*2160*/  HFMA2 R39, R31, R15, R18 ;  /* 0x0000000f1f277231 */ /* 0x000fe40000000012 */
[----:B------:R-:W-:Y:S01]  /*2170*/  HFMA2 R54, R34, R25, R54 ;  /* 0x0000001922367231 */ /* 0x000fe20000000036 */
[----:B------:R-:W2:Y:S01]  /*2180*/  LDG.E.128.CONSTANT R16, desc[UR10][R68.64] ;  /* 0x0000000a44107981 */ /* 0x000ea2000c1e9d00 */
[-C--:B------:R-:W-:Y:S02]  /*2190*/  HFMA2 R42, R42, R26.reuse, R52 ;  /* 0x0000001a2a2a7231 */ /* 0x080fe40000000034 */
[----:B------:R-:W-:-:S02]  /*21a0*/  HFMA2 R41, R41, R26, R13 ;  /* 0x0000001a29297231 */ /* 0x000fc4000000000d */
[----:B------:R-:W-:-:S04]  /*21b0*/  IMAD.WIDE R66, R67, 0x4, R68 ;  /* 0x0000000443427825 */ /* 0x000fc800078e0244 */
[-C--:B------:R-:W-:Y:S02]  /*21c0*/  HFMA2 R24, R20, R26.reuse, R24 ;  /* 0x0000001a14187231 */ /* 0x080fe40000000018 */
[----:B------:R-:W-:Y:S02]  /*21d0*/  HFMA2 R26, R21, R26, R54 ;  /* 0x0000001a151a7231 */ /* 0x000fe40000000036 */
[----:B------:R-:W0:Y:S01]  /*21e0*/  LDS.128 R20, [UR6+0x20] ;  /* 0x00002006ff147984 */ /* 0x000e220008000c00 */
[----:B------:R-:W-:-:S03]  /*21f0*/  HFMA2 R40, R32, R15, R12 ;  /* 0x0000000f20287231 */ /* 0x000fc6000000000c */
[----:B------:R-:W3:Y:S01]  /*2200*/  LDG.E.128.CONSTANT R12, desc[UR10][R66.64] ;  /* 0x0000000a420c7981 */ /* 0x000ee2000c1e9d00 */
        /* <DEDUP_REMOVED lines=8> */
[----:B------:R-:W-:Y:S02]  /*2290*/  HFMA2 R9, R41, R57, R9 ;  /* 0x0000003929097231 */ /* 0x000fe40000000009 */
[----:B------:R-:W-:Y:S02]  /*22a0*/  HFMA2 R37, R59, R58, R37 ;  /* 0x0000003a3b257231 */ /* 0x000fe40000000025 */
[----:B------:R-:W-:Y:S01]  /*22b0*/  HFMA2 R36, R40, R55, R36 ;  /* 0x0000003728247231 */ /* 0x000fe20000000024 */
[----:B--2---:R-:W-:Y:S02]  /*22c0*/  LOP3.LUT R25, R16, 0xf000f, RZ, 0xc0, !PT ;  /* 0x000f000f10197812 */ /* 0x004fe400078ec0ff */
[----:B------:R-:W-:-:S02]  /*22d0*/  LOP3.LUT R27, R17, 0xf000f, RZ, 0xc0, !PT ;  /* 0x000f000f111b7812 */ /* 0x000fc400078ec0ff */
[C---:B------:R-:W-:Y:S02]  /*22e0*/  LOP3.LUT R29, R18.reuse, 0xf000f, RZ, 0xc0, !PT ;  /* 0x000f000f121d7812 */ /* 0x040fe400078ec0ff */
[----:B------:R-:W-:Y:S02]  /*22f0*/  LOP3.LUT R30, R18, 0xf000f0, RZ, 0xc0, !PT ;  /* 0x00f000f0121e7812 */ /* 0x000fe400078ec0ff */
[----:B------:R-:W-:Y:S02]  /*2300*/  LOP3.LUT R25, R25, 0x64006400, RZ, 0xfc, !PT ;  /* 0x6400640019197812 */ /* 0x000fe400078efcff */
[----:B------:R-:W-:Y:S02]  /*2310*/  LOP3.LUT R27, R27, 0x64006400, RZ, 0xfc, !PT ;  /* 0x640064001b1b7812 */ /* 0x000fe400078efcff */
[----:B------:R-:W-:Y:S02]  /*2320*/  LOP3.LUT R29, R29, 0x64006400, RZ, 0xfc, !PT ;  /* 0x640064001d1d7812 */ /* 0x000fe400078efcff */
[----:B------:R-:W-:Y:S01]  /*2330*/  LOP3.LUT R34, R30, 0x64006400, RZ, 0xfc, !PT ;  /* 0x640064001e227812 */ /* 0x000fe200078efcff */
[----:B------:R-:W-:Y:S01]  /*2340*/  HADD2 R30, R25, R2 ;  /* 0x00000002191e7230 */ /* 0x000fe20000000000 */
[----:B------:R-:W-:Y:S01]  /*2350*/  LOP3.LUT R26, R16, 0xf000f0, RZ, 0xc0, !PT ;  /* 0x00f000f0101a7812 */ /* 0x000fe200078ec0ff */
[----:B------:R-:W-:Y:S01]  /*2360*/  HADD2 R25, R27, R4 ;  /* 0x000000041b197230 */ /* 0x000fe20000000000 */
[----:B------:R-:W-:-:S02]  /*2370*/  LOP3.LUT R28, R17, 0xf000f0, RZ, 0xc0, !PT ;  /* 0x00f000f0111c7812 */ /* 0x000fc400078ec0ff */
[C---:B------:R-:W-:Y:S01]  /*2380*/  LOP3.LUT R32, R19.reuse, 0xf000f0, RZ, 0xc0, !PT ;  /* 0x00f000f013207812 */ /* 0x040fe200078ec0ff */
[----:B------:R-:W-:Y:S01]  /*2390*/  HFMA2 R27, R29, 1, 1, R6 ;  /* 0x3c003c001d1b7831 */ /* 0x000fe20000000006 */
[----:B------:R-:W-:Y:S02]  /*23a0*/  LOP3.LUT R31, R19, 0xf000f, RZ, 0xc0, !PT ;  /* 0x000f000f131f7812 */ /* 0x000fe400078ec0ff */
[----:B------:R-:W-:Y:S02]  /*23b0*/  LOP3.LUT R26, R26, 0x64006400, RZ, 0xfc, !PT ;  /* 0x640064001a1a7812 */ /* 0x000fe400078efcff */
[----:B------:R-:W-:Y:S02]  /*23c0*/  LOP3.LUT R28, R28, 0x64006400, RZ, 0xfc, !PT ;  /* 0x640064001c1c7812 */ /* 0x000fe400078efcff */
[----:B------:R-:W-:Y:S02]  /*23d0*/  LOP3.LUT R39, R32, 0x64006400, RZ, 0xfc, !PT ;  /* 0x6400640020277812 */ /* 0x000fe400078efcff */
[----:B------:R-:W-:Y:S01]  /*23e0*/  LOP3.LUT R33, R31, 0x64006400, RZ, 0xfc, !PT ;  /* 0x640064001f217812 */ /* 0x000fe200078efcff */
[----:B------:R-:W-:-:S02]  /*23f0*/  HFMA2 R32, R28, 0.0625, 0.0625, R5 ;  /* 0x2c002c001c207831 */ /* 0x000fc40000000005 */
[----:B------:R-:W-:Y:S02]  /*2400*/  HFMA2 R26, R26, 0.0625, 0.0625, R3 ;  /* 0x2c002c001a1a7831 */ /* 0x000fe40000000003 */
[----:B------:R-:W-:Y:S02]  /*2410*/  HFMA2 R29, R39, 0.0625, 0.0625, R0 ;  /* 0x2c002c00271d7831 */ /* 0x000fe40000000000 */
[----:B------:R-:W-:Y:S02]  /*2420*/  HFMA2 R31, R34, 0.0625, 0.0625, R7 ;  /* 0x2c002c00221f7831 */ /* 0x000fe40000000007 */
[----:B------:R-:W-:Y:S02]  /*2430*/  HADD2 R28, R33, R8 ;  /* 0x00000008211c7230 */ /* 0x000fe40000000000 */
[-C--:B0-----:R-:W-:Y:S01]  /*2440*/  HFMA2 R41, R30, R20.reuse, RZ ;  /* 0x000000141e297231 */ /* 0x081fe200000000ff */
[----:B------:R-:W-:Y:S01]  /*2450*/  SHF.R.U32.HI R52, RZ, 0x8, R17 ;  /* 0x00000008ff347819 */ /* 0x000fe20000011611 */
[-C--:B------:R-:W-:Y:S01]  /*2460*/  HFMA2 R39, R27, R20.reuse, RZ ;  /* 0x000000141b277231 */ /* 0x080fe200000000ff */
[----:B------:R-:W-:Y:S01]  /*2470*/  SHF.R.U32.HI R19, RZ, 0x8, R19 ;  /* 0x00000008ff137819 */ /* 0x000fe20000011613 */
[-C--:B------:R-:W-:Y:S01]  /*2480*/  HFMA2 R40, R25, R20.reuse, RZ.H0_H0 ;  /* 0x0000001419287231 */ /* 0x080fe200000400ff */
[----:B------:R-:W-:Y:S01]  /*2490*/  LOP3.LUT R59, R52, 0xf000f, RZ, 0xc0, !PT ;  /* 0x000f000f343b7812 */ /* 0x000fe200078ec0ff */
[----:B------:R-:W-:Y:S01]  /*24a0*/  HFMA2 R42, R28, R20, RZ.H0_H0 ;  /* 0x000000141c2a7231 */ /* 0x000fe200000400ff */
[----:B------:R-:W-:-:S02]  /*24b0*/  SHF.R.U32.HI R51, RZ, 0x8, R16 ;  /* 0x00000008ff337819 */ /* 0x000fc40000011610 */
[----:B------:R-:W-:Y:S02]  /*24c0*/  SHF.R.U32.HI R53, RZ, 0x8, R18 ;  /* 0x00000008ff357819 */ /* 0x000fe40000011612 */
[----:B------:R-:W-:Y:S01]  /*24d0*/  LOP3.LUT R17, R19, 0xf000f, RZ, 0xc0, !PT ;  /* 0x000f000f13117812 */ /* 0x000fe200078ec0ff */
[-C--:B------:R-:W-:Y:S02]  /*24e0*/  HFMA2 R41, R26, R21.reuse, R41 ;  /* 0x000000151a297231 */ /* 0x080fe40000000029 */
[-C--:B------:R-:W-:Y:S02]  /*24f0*/  HFMA2 R40, R32, R21.reuse, R40 ;  /* 0x0000001520287231 */ /* 0x080fe40000000028 */
[-C--:B------:R-:W-:Y:S02]  /*2500*/  HFMA2 R39, R31, R21.reuse, R39 ;  /* 0x000000151f277231 */ /* 0x080fe40000000027 */
[----:B------:R-:W-:Y:S01]  /*2510*/  HFMA2 R42, R29, R21, R42 ;  /* 0x000000151d2a7231 */ /* 0x000fe2000000002a */
[----:B------:R-:W-:-:S02]  /*2520*/  LOP3.LUT R59, R59, 0x64006400, RZ, 0xfc, !PT ;  /* 0x640064003b3b7812 */ /* 0x000fc400078efcff */
[----:B------:R-:W-:Y:S02]  /*2530*/  LOP3.LUT R21, R51, 0xf000f, RZ, 0xc0, !PT ;  /* 0x000f000f33157812 */ /* 0x000fe400078ec0ff */
[----:B------:R-:W-:Y:S02]  /*2540*/  LOP3.LUT R33, R53, 0xf000f, RZ, 0xc0, !PT ;  /* 0x000f000f35217812 */ /* 0x000fe400078ec0ff */
[----:B------:R-:W-:Y:S01]  /*2550*/  LOP3.LUT R17, R17, 0x64006400, RZ, 0xfc, !PT ;  /* 0x6400640011117812 */ /* 0x000fe200078efcff */
[----:B------:R-:W-:Y:S01]  /*2560*/  HFMA2 R20, R59, 1, 1, R4 ;  /* 0x3c003c003b147831 */ /* 0x000fe20000000004 */
[----:B------:R-:W-:Y:S02]  /*2570*/  LOP3.LUT R21, R21, 0x64006400, RZ, 0xfc, !PT ;  /* 0x6400640015157812 */ /* 0x000fe400078efcff */
[----:B------:R-:W-:Y:S01]  /*2580*/  LOP3.LUT R33, R33, 0x64006400, RZ, 0xfc, !PT ;  /* 0x6400640021217812 */ /* 0x000fe200078efcff */
[----:B------:R-:W-:Y:S02]  /*2590*/  HFMA2 R34, R17, 1, 1, R8 ;  /* 0x3c003c0011227831 */ /* 0x000fe40000000008 */
[----:B------:R-:W-:-:S02]  /*25a0*/  HADD2 R21, R21, R2 ;  /* 0x0000000215157230 */ /* 0x000fc40000000000 */
[----:B------:R-:W-:Y:S02]  /*25b0*/  HADD2 R33, R33, R6 ;  /* 0x0000000621217230 */ /* 0x000fe40000000000 */
[-C--:B------:R-:W-:Y:S02]  /*25c0*/  HFMA2 R17, R20, R22.reuse, R40 ;  /* 0x0000001614117231 */ /* 0x080fe40000000028 */
[-C--:B------:R-:W-:Y:S02]  /*25d0*/  HFMA2 R16, R21, R22.reuse, R41 ;  /* 0x0000001615107231 */ /* 0x080fe40000000029 */
[-C--:B------:R-:W-:Y:S02]  /*25e0*/  HFMA2 R18, R33, R22.reuse, R39 ;  /* 0x0000001621127231 */ /* 0x080fe40000000027 */
[----:B------:R-:W-:Y:S01]  /*25f0*/  HFMA2 R22, R34, R22, R42 ;  /* 0x0000001622167231 */ /* 0x000fe2000000002a */
[----:B------:R-:W-:Y:S02]  /*2600*/  LOP3.LUT R51, R51, 0xf000f0, RZ, 0xc0, !PT ;  /* 0x00f000f033337812 */ /* 0x000fe400078ec0ff */
[----:B------:R-:W-:-:S02]  /*2610*/  LOP3.LUT R42, R53, 0xf000f0, RZ, 0xc0, !PT ;  /* 0x00f000f0352a7812 */ /* 0x000fc400078ec0ff */
[----:B------:R-:W-:Y:S02]  /*2620*/  LOP3.LUT R40, R52, 0xf000f0, RZ, 0xc0, !PT ;  /* 0x00f000f034287812 */ /* 0x000fe400078ec0ff */
[----:B------:R-:W-:Y:S02]  /*2630*/  LOP3.LUT R52, R51, 0x64006400, RZ, 0xfc, !PT ;  /* 0x6400640033347812 */ /* 0x000fe400078efcff */
[----:B------:R-:W-:-:S03]  /*2640*/  LOP3.LUT R42, R42, 0x64006400, RZ, 0xfc, !PT ;  /* 0x640064002a2a7812 */ /* 0x000fc600078efcff */
[----:B------:R-:W-:Y:S02]  /*2650*/  HFMA2 R39, R52, 0.0625, 0.0625, R3 ;  /* 0x2c002c0034277831 */ /* 0x000fe40000000003 */
[----:B------:R-:W-:Y:S01]  /*2660*/  HFMA2 R41, R42, 0.0625, 0.0625, R7 ;  /* 0x2c002c002a297831 */ /* 0x000fe20000000007 */
[----:B------:R-:W-:Y:S02]  /*2670*/  LOP3.LUT R40, R40, 0x64006400, RZ, 0xfc, !PT ;  /* 0x6400640028287812 */ /* 0x000fe400078efcff */
[----:B------:R-:W-:-:S03]  /*2680*/  LOP3.LUT R19, R19, 0xf000f0, RZ, 0xc0, !PT ;  /* 0x00f000f013137812 */ /* 0x000fc600078ec0ff */
[----:B------:R-:W-:Y:S02]  /*2690*/  HFMA2 R40, R40, 0.0625, 0.0625, R5 ;  /* 0x2c002c0028287831 */ /* 0x000fe40000000005 */
[-C--:B------:R-:W-:Y:S02]  /*26a0*/  HFMA2 R16, R39, R23.reuse, R16 ;  /* 0x0000001727107231 */ /* 0x080fe40000000010 */
[-C--:B------:R-:W-:Y:S01]  /*26b0*/  HFMA2 R18, R41, R23.reuse, R18 ;  /* 0x0000001729127231 */ /* 0x080fe20000000012 */
[----:B------:R-:W-:Y:S01]  /*26c0*/  LOP3.LUT R19, R19, 0x64006400, RZ, 0xfc, !PT ;  /* 0x6400640013137812 */ /* 0x000fe200078efcff */
[----:B------:R-:W-:-:S04]  /*26d0*/  HFMA2 R17, R40, R23, R17 ;  /* 0x0000001728117231 */ /* 0x000fc80000000011 */
[----:B------:R-:W-:Y:S02]  /*26e0*/  HFMA2 R42, R19, 0.0625, 0.0625, R0 ;  /* 0x2c002c00132a7831 */ /* 0x000fe40000000000 */
[----:B------:R-:W-:Y:S02]  /*26f0*/  HFMA2 R49, R16, R57, R49 ;  /* 0x0000003910317231 */ /* 0x000fe40000000031 */
[----:B------:R-:W-:Y:S02]  /*2700*/  HFMA2 R50, R17, R58, R50 ;  /* 0x0000003a11327231 */ /* 0x000fe40000000032 */
[----:B------:R-:W-:Y:S02]  /*2710*/  HFMA2 R47, R18, R56, R47 ;  /* 0x00000038122f7231 */ /* 0x000fe4000000002f */
[----:B------:R-:W0:Y:S01]  /*2720*/  LDS.128 R16, [UR6+0x120] ;  /* 0x00012006ff107984 */ /* 0x000e220008000c00 */
[----:B------:R-:W-:-:S04]  /*2730*/  HFMA2 R22, R42, R23, R22 ;  /* 0x000000172a167231 */ /* 0x000fc80000000016 */
[----:B------:R-:W-:Y:S02]  /*2740*/  HFMA2 R48, R22, R55, R48 ;  /* 0x0000003716307231 */ /* 0x000fe40000000030 */
[-C--:B0-----:R-:W-:Y:S02]  /*2750*/  HFMA2 R51, R30, R16.reuse, RZ ;  /* 0x000000101e337231 */ /* 0x081fe400000000ff */
[-C--:B------:R-:W-:Y:S02]  /*2760*/  HFMA2 R22, R27, R16.reuse, RZ ;  /* 0x000000101b167231 */ /* 0x080fe400000000ff */
[-C--:B------:R-:W-:Y:S02]  /*2770*/  HFMA2 R23, R25, R16.reuse, RZ.H0_H0 ;  /* 0x0000001019177231 */ /* 0x080fe400000400ff */
[----:B------:R-:W-:Y:S02]  /*2780*/  HFMA2 R16, R28, R16, RZ.H0_H0 ;  /* 0x000000101c107231 */ /* 0x000fe400000400ff */
        /* <DEDUP_REMOVED lines=8> */
[-C--:B------:R-:W-:Y:S02]  /*2810*/  HFMA2 R17, R42, R19.reuse, R17 ;  /* 0x000000132a117231 */ /* 0x080fe40000000011 */
[-C--:B------:R-:W-:Y:S02]  /*2820*/  HFMA2 R23, R40, R19.reuse, R23 ;  /* 0x0000001328177231 */ /* 0x080fe40000000017 */
[----:B------:R-:W-:Y:S02]  /*2830*/  HFMA2 R51, R39, R19, R51 ;  /* 0x0000001327337231 */ /* 0x000fe40000000033 */
[----:B------:R-:W-:Y:S02]  /*2840*/  HFMA2 R44, R17, R55, R44 ;  /* 0x00000037112c7231 */ /* 0x000fe4000000002c */
[----:B------:R-:W-:-:S02]  /*2850*/  HFMA2 R22, R41, R19, R22 ;  /* 0x0000001329167231 */ /* 0x000fc40000000016 */
[----:B------:R-:W0:Y:S01]  /*2860*/  LDS.128 R16, [UR6+0x220] ;  /* 0x00022006ff107984 */ /* 0x000e220008000c00 */
[----:B------:R-:W-:Y:S02]  /*2870*/  HFMA2 R46, R51, R57, R46 ;  /* 0x00000039332e7231 */ /* 0x000fe4000000002e */
[----:B------:R-:W-:Y:S02]  /*2880*/  HFMA2 R43, R22, R56, R43 ;  /* 0x00000038162b7231 */ /* 0x000fe4000000002b */
[----:B------:R-:W-:Y:S02]  /*2890*/  HFMA2 R45, R23, R58, R45 ;  /* 0x0000003a172d7231 */ /* 0x000fe4000000002d */
[-C--:B0-----:R-:W-:Y:S02]  /*28a0*/  HFMA2 R51, R30, R16.reuse, RZ ;  /* 0x000000101e337231 */ /* 0x081fe400000000ff */
[-C--:B------:R-:W-:Y:S02]  /*28b0*/  HFMA2 R22, R27, R16.reuse, RZ ;  /* 0x000000101b167231 */ /* 0x080fe400000000ff */
[----:B------:R-:W-:-:S02]  /*28c0*/  HFMA2 R23, R25, R16, RZ.H0_H0 ;  /* 0x0000001019177231 */ /* 0x000fc400000400ff */
        /* <DEDUP_REMOVED lines=14> */
[----:B------:R-:W0:Y:S01]  /*29b0*/  LDS.128 R16, [UR6+0x320] ;  /* 0x00032006ff107984 */ /* 0x000e220008000c00 */
[----:B------:R-:W-:Y:S02]  /*29c0*/  HFMA2 R37, R23, R58, R37 ;  /* 0x0000003a17257231 */ /* 0x000fe40000000025 */
[----:B------:R-:W-:Y:S02]  /*29d0*/  HFMA2 R35, R22, R56, R35 ;  /* 0x0000003816237231 */ /* 0x000fe40000000023 */
[-C--:B0-----:R-:W-:Y:S02]  /*29e0*/  HFMA2 R30, R30, R16.reuse, RZ ;  /* 0x000000101e1e7231 */ /* 0x081fe400000000ff */
[----:B------:R-:W-:-:S02]  /*29f0*/  HFMA2 R25, R25, R16, RZ.H0_H0 ;  /* 0x0000001019197231 */ /* 0x000fc400000400ff */
[----:B------:R-:W-:Y:S02]  /*2a00*/  HFMA2 R27, R27, R16, RZ ;  /* 0x000000101b1b7231 */ /* 0x000fe400000000ff */
[-C--:B------:R-:W-:Y:S02]  /*2a10*/  HFMA2 R30, R26, R17.reuse, R30 ;  /* 0x000000111a1e7231 */ /* 0x080fe4000000001e */
[-C--:B------:R-:W-:Y:S02]  /*2a20*/  HFMA2 R25, R32, R17.reuse, R25 ;  /* 0x0000001120197231 */ /* 0x080fe40000000019 */
[----:B------:R-:W-:Y:S02]  /*2a30*/  HFMA2 R27, R31, R17, R27 ;  /* 0x000000111f1b7231 */ /* 0x000fe4000000001b */
[-C--:B------:R-:W-:Y:S02]  /*2a40*/  HFMA2 R25, R20, R18.reuse, R25 ;  /* 0x0000001214197231 */ /* 0x080fe40000000019 */
[----:B------:R-:W-:-:S02]  /*2a50*/  HFMA2 R30, R21, R18, R30 ;  /* 0x00000012151e7231 */ /* 0x000fc4000000001e */
[----:B------:R-:W0:Y:S01]  /*2a60*/  LDS.128 R20, [UR6+0x30] ;  /* 0x00003006ff147984 */ /* 0x000e220008000c00 */
[----:B------:R-:W-:Y:S02]  /*2a70*/  HFMA2 R16, R28, R16, RZ.H0_H0 ;  /* 0x000000101c107231 */ /* 0x000fe400000400ff */
[-C--:B------:R-:W-:Y:S02]  /*2a80*/  HFMA2 R27, R33, R18.reuse, R27 ;  /* 0x00000012211b7231 */ /* 0x080fe4000000001b */
[----:B------:R-:W-:Y:S02]  /*2a90*/  HFMA2 R17, R29, R17, R16 ;  /* 0x000000111d117231 */ /* 0x000fe40000000010 */
[-C--:B------:R-:W-:Y:S02]  /*2aa0*/  HFMA2 R30, R39, R19.reuse, R30 ;  /* 0x00000013271e7231 */ /* 0x080fe4000000001e */
[----:B------:R-:W-:Y:S02]  /*2ab0*/  HFMA2 R29, R40, R19, R25 ;  /* 0x00000013281d7231 */ /* 0x000fe40000000019 */
[----:B------:R-:W-:-:S02]  /*2ac0*/  HFMA2 R17, R34, R18, R17 ;  /* 0x0000001222117231 */ /* 0x000fc40000000011 */
[-C--:B------:R-:W-:Y:S02]  /*2ad0*/  HFMA2 R28, R41, R19.reuse, R27 ;  /* 0x00000013291c7231 */ /* 0x080fe4000000001b */
[----:B------:R-:W-:Y:S01]  /*2ae0*/  HFMA2 R29, R29, R58, R10 ;  /* 0x0000003a1d1d7231 */ /* 0x000fe2000000000a */
[----:B---3--:R-:W-:Y:S01]  /*2af0*/  LOP3.LUT R10, R12, 0xf000f, RZ, 0xc0, !PT ;  /* 0x000f000f0c0a7812 */ /* 0x008fe200078ec0ff */
[----:B------:R-:W-:Y:S01]  /*2b00*/  HFMA2 R17, R42, R19, R17 ;  /* 0x000000132a117231 */ /* 0x000fe20000000011 */
[----:B------:R-:W-:Y:S02]  /*2b10*/  LOP3.LUT R25, R13, 0xf000f0, RZ, 0xc0, !PT ;  /* 0x00f000f00d197812 */ /* 0x000fe400078ec0ff */
[----:B------:R-:W-:Y:S01]  /*2b20*/  LOP3.LUT R26, R14, 0xf000f, RZ, 0xc0, !PT ;  /* 0x000f000f0e1a7812 */ /* 0x000fe200078ec0ff */
[----:B------:R-:W-:Y:S02]  /*2b30*/  HFMA2 R9, R30, R57, R9 ;  /* 0x000000391e097231 */ /* 0x000fe40000000009 */
[----:B------:R-:W-:-:S02]  /*2b40*/  HFMA2 R24, R17, R55, R24 ;  /* 0x0000003711187231 */ /* 0x000fc40000000018 */
[----:B------:R-:W-:Y:S01]  /*2b50*/  HFMA2 R28, R28, R56, R11 ;  /* 0x000000381c1c7231 */ /* 0x000fe2000000000b */
[----:B------:R-:W-:Y:S02]  /*2b60*/  LOP3.LUT R27, R14, 0xf000f0, RZ, 0xc0, !PT ;  /* 0x00f000f00e1b7812 */ /* 0x000fe400078ec0ff */
[----:B------:R-:W-:Y:S02]  /*2b70*/  SHF.R.U32.HI R16, RZ, 0x8, R14 ;  /* 0x00000008ff107819 */ /* 0x000fe4000001160e */
[C---:B------:R-:W-:Y:S02]  /*2b80*/  LOP3.LUT R14, R15.reuse, 0xf000f, RZ, 0xc0, !PT ;  /* 0x000f000f0f0e7812 */ /* 0x040fe400078ec0ff */
[----:B------:R-:W-:Y:S02]  /*2b90*/  LOP3.LUT R30, R15, 0xf000f0, RZ, 0xc0, !PT ;  /* 0x00f000f00f1e7812 */ /* 0x000fe400078ec0ff */
[----:B------:R-:W-:Y:S02]  /*2ba0*/  SHF.R.U32.HI R17, RZ, 0x8, R15 ;  /* 0x00000008ff117819 */ /* 0x000fe4000001160f */
[----:B------:R-:W-:-:S02]  /*2bb0*/  LOP3.LUT R11, R10, 0x64006400, RZ, 0xfc, !PT ;  /* 0x640064000a0b7812 */ /* 0x000fc400078efcff */
[----:B------:R-:W-:Y:S02]  /*2bc0*/  LOP3.LUT R10, R25, 0x64006400, RZ, 0xfc, !PT ;  /* 0x64006400190a7812 */ /* 0x000fe400078efcff */
[----:B------:R-:W-:Y:S02]  /*2bd0*/  LOP3.LUT R15, R26, 0x64006400, RZ, 0xfc, !PT ;  /* 0x640064001a0f7812 */ /* 0x000fe400078efcff */
[----:B------:R-:W-:Y:S02]  /*2be0*/  LOP3.LUT R18, R12, 0xf000f0, RZ, 0xc0, !PT ;  /* 0x00f000f00c127812 */ /* 0x000fe400078ec0ff */
[----:B------:R-:W-:Y:S02]  /*2bf0*/  LOP3.LUT R19, R13, 0xf000f, RZ, 0xc0, !PT ;  /* 0x000f000f0d137812 */ /* 0x000fe400078ec0ff */
[----:B------:R-:W-:Y:S01]  /*2c00*/  LOP3.LUT R26, R27, 0x64006400, RZ, 0xfc, !PT ;  /* 0x640064001b1a7812 */ /* 0x000fe200078efcff */
[----:B------:R-:W-:Y:S01]  /*2c10*/  HFMA2 R27, R10, 0.0625, 0.0625, R5 ;  /* 0x2c002c000a1b7831 */ /* 0x000fe20000000005 */
[----:B------:R-:W-:Y:S01]  /*2c20*/  LOP3.LUT R18, R18, 0x64006400, RZ, 0xfc, !PT ;  /* 0x6400640012127812 */ /* 0x000fe200078efcff */
[----:B------:R-:W-:-:S02]  /*2c30*/  HADD2 R32, R11, R2 ;  /* 0x000000020b207230 */ /* 0x000fc40000000000 */
[----:B------:R-:W-:Y:S01]  /*2c40*/  HFMA2 R10, R15, 1, 1, R6 ;  /* 0x3c003c000f0a7831 */ /* 0x000fe20000000006 */
[----:B------:R-:W-:Y:S02]  /*2c50*/  LOP3.LUT R19, R19, 0x64006400, RZ, 0xfc, !PT ;  /* 0x6400640013137812 */ /* 0x000fe400078efcff */
[----:B------:R-:W-:Y:S02]  /*2c60*/  LOP3.LUT R31, R14, 0x64006400, RZ, 0xfc, !PT ;  /* 0x640064000e1f7812 */ /* 0x000fe400078efcff */
[----:B------:R-:W-:Y:S01]  /*2c70*/  LOP3.LUT R25, R30, 0x64006400, RZ, 0xfc, !PT ;  /* 0x640064001e197812 */ /* 0x000fe200078efcff */
[----:B------:R-:W-:Y:S02]  /*2c80*/  HFMA2 R30, R18, 0.0625, 0.0625, R3 ;  /* 0x2c002c00121e7831 */ /* 0x000fe40000000003 */
[----:B------:R-:W-:Y:S02]  /*2c90*/  HADD2 R11, R19, R4 ;  /* 0x00000004130b7230 */ /* 0x000fe40000000000 */
[----:B0-----:R-:W-:-:S02]  /*2ca0*/  HFMA2 R15, R32, R20, RZ ;  /* 0x00000014200f7231 */ /* 0x001fc400000000ff */
[----:B------:R-:W-:Y:S02]  /*2cb0*/  HADD2 R31, R31, R8 ;  /* 0x000000081f1f7230 */ /* 0x000fe40000000000 */
[----:B------:R-:W-:Y:S02]  /*2cc0*/  HFMA2 R26, R26, 0.0625, 0.0625, R7 ;  /* 0x2c002c001a1a7831 */ /* 0x000fe40000000007 */
[-C--:B------:R-:W-:Y:S02]  /*2cd0*/  HFMA2 R19, R10, R20.reuse, RZ ;  /* 0x000000140a137231 */ /* 0x080fe400000000ff */
[-C--:B------:R-:W-:Y:S02]  /*2ce0*/  HFMA2 R18, R11, R20.reuse, RZ.H0_H0 ;  /* 0x000000140b127231 */ /* 0x080fe400000400ff */
[----:B------:R-:W-:Y:S02]  /*2cf0*/  HFMA2 R38, R60, R57, R38 ;  /* 0x000000393c267231 */ /* 0x000fe40000000026 */
[----:B------:R-:W-:Y:S01]  /*2d00*/  HFMA2 R25, R25, 0.0625, 0.0625, R0 ;  /* 0x2c002c0019197831 */ /* 0x000fe20000000000 */
[----:B------:R-:W-:Y:S01]  /*2d10*/  SHF.R.U32.HI R12, RZ, 0x8, R12 ;  /* 0x00000008ff0c7819 */ /* 0x000fe2000001160c */
[----:B------:R-:W-:Y:S01]  /*2d20*/  HFMA2 R20, R31, R20, RZ.H0_H0 ;  /* 0x000000141f147231 */ /* 0x000fe200000400ff */
[----:B------:R-:W-:Y:S01]  /*2d30*/  SHF.R.U32.HI R13, RZ, 0x8, R13 ;  /* 0x00000008ff0d7819 */ /* 0x000fe2000001160d */
[----:B------:R-:W-:-:S02]  /*2d40*/  HFMA2 R39, R30, R21, R15 ;  /* 0x000000151e277231 */ /* 0x000fc4000000000f */
[-C--:B------:R-:W-:Y:S02]  /*2d50*/  HFMA2 R15, R27, R21.reuse, R18 ;  /* 0x000000151b0f7231 */ /* 0x080fe40000000012 */
[-C--:B------:R-:W-:Y:S02]  /*2d60*/  HFMA2 R18, R26, R21.reuse, R19 ;  /* 0x000000151a127231 */ /* 0x080fe40000000013 */
[----:B------:R-:W-:Y:S01]  /*2d70*/  HFMA2 R19, R25, R21, R20 ;  /* 0x0000001519137231 */ /* 0x000fe20000000014 */
[----:B------:R-:W-:Y:S02]  /*2d80*/  LOP3.LUT R14, R12, 0xf000f, RZ, 0xc0, !PT ;  /* 0x000f000f0c0e7812 */ /* 0x000fe400078ec0ff */
[----:B------:R-:W-:Y:S02]  /*2d90*/  LOP3.LUT R20, R13, 0xf000f, RZ, 0xc0, !PT ;  /* 0x000f000f0d147812 */ /* 0x000fe400078ec0ff */
[----:B------:R-:W-:Y:S01]  /*2da0*/  LOP3.LUT R34, R17, 0xf000f, RZ, 0xc0, !PT ;  /* 0x000f000f11227812 */ /* 0x000fe200078ec0ff */
[----:B------:R-:W-:Y:S01]  /*2db0*/  HFMA2 R38, R51, R57, R38 ;  /* 0x0000003933267231 */ /* 0x000fe20000000026 */
[----:B------:R-:W-:-:S02]  /*2dc0*/  LOP3.LUT R21, R14, 0x64006400, RZ, 0xfc, !PT ;  /* 0x640064000e157812 */ /* 0x000fc400078efcff */
[----:B------:R-:W-:Y:S02]  /*2dd0*/  LOP3.LUT R33, R20, 0x64006400, RZ, 0xfc, !PT ;  /* 0x6400640014217812 */ /* 0x000fe400078efcff */
[----:B------:R-:W-:Y:S02]  /*2de0*/  LOP3.LUT R51, R34, 0x64006400, RZ, 0xfc, !PT ;  /* 0x6400640022337812 */ /* 0x000fe400078efcff */
[----:B------:R-:W-:Y:S01]  /*2df0*/  LOP3.LUT R14, R16, 0xf000f, RZ, 0xc0, !PT ;  /* 0x000f000f100e7812 */ /* 0x000fe200078ec0ff */
[----:B------:R-:W-:-:S03]  /*2e00*/  HFMA2 R33, R33, 1, 1, R4 ;  /* 0x3c003c0021217831 */ /* 0x000fc60000000004 */
[----:B------:R-:W-:Y:S01]  /*2e10*/  LOP3.LUT R41, R14, 0x64006400, RZ, 0xfc, !PT ;  /* 0x640064000e297812 */ /* 0x000fe200078efcff */
[----:B------:R-:W-:Y:S02]  /*2e20*/  HFMA2 R20, R51, 1, 1, R8 ;  /* 0x3c003c0033147831 */ /* 0x000fe40000000008 */
[----:B------:R-:W-:Y:S01]  /*2e30*/  HADD2 R34, R21, R2 ;  /* 0x0000000215227230 */ /* 0x000fe20000000000 */
[----:B------:R-:W-:Y:S01]  /*2e40*/  LOP3.LUT R12, R12, 0xf000f0, RZ, 0xc0, !PT ;  /* 0x00f000f00c0c7812 */ /* 0x000fe200078ec0ff */
[----:B------:R-:W-:Y:S01]  /*2e50*/  HADD2 R21, R41, R6 ;  /* 0x0000000629157230 */ /* 0x000fe20000000000 */
[----:B------:R-:W-:Y:S01]  /*2e60*/  LOP3.LUT R13, R13, 0xf000f0, RZ, 0xc0, !PT ;  /* 0x00f000f00d0d7812 */ /* 0x000fe200078ec0ff */
[-C--:B------:R-:W-:Y:S02]  /*2e70*/  HFMA2 R14, R34, R22.reuse, R39 ;  /* 0x00000016220e7231 */ /* 0x080fe40000000027 */
[-C--:B------:R-:W-:Y:S01]  /*2e80*/  HFMA2 R15, R33, R22.reuse, R15 ;  /* 0x00000016210f7231 */ /* 0x080fe2000000000f */
[----:B------:R-:W-:Y:S01]  /*2e90*/  LOP3.LUT R12, R12, 0x64006400, RZ, 0xfc, !PT ;  /* 0x640064000c0c7812 */ /* 0x000fe200078efcff */
[----:B------:R-:W-:-:S02]  /*2ea0*/  HFMA2 R18, R21, R22, R18 ;  /* 0x0000001615127231 */ /* 0x000fc40000000012 */
[----:B------:R-:W-:Y:S01]  /*2eb0*/  HFMA2 R19, R20, R22, R19 ;  /* 0x0000001614137231 */ /* 0x000fe20000000013 */
[----:B------:R-:W-:Y:S02]  /*2ec0*/  LOP3.LUT R22, R16, 0xf000f0, RZ, 0xc0, !PT ;  /* 0x00f000f010167812 */ /* 0x000fe400078ec0ff */
[----:B------:R-:W-:Y:S02]  /*2ed0*/  LOP3.LUT R16, R13, 0x64006400, RZ, 0xfc, !PT ;  /* 0x640064000d107812 */ /* 0x000fe400078efcff */
[----:B------:R-:W-:Y:S01]  /*2ee0*/  LOP3.LUT R40, R22, 0x64006400, RZ, 0xfc, !PT ;  /* 0x6400640016287812 */ /* 0x000fe200078efcff */
[----:B------:R-:W-:Y:S02]  /*2ef0*/  HFMA2 R22, R12, 0.0625, 0.0625, R3 ;  /* 0x2c002c000c167831 */ /* 0x000fe40000000003 */
[----:B------:R-:W-:-:S04]  /*2f00*/  HFMA2 R39, R16, 0.0625, 0.0625, R5 ;  /* 0x2c002c0010277831 */ /* 0x000fc80000000005 */
[-C--:B------:R-:W-:Y:S02]  /*2f10*/  HFMA2 R51, R39, R23.reuse, R15 ;  /* 0x0000001727337231 */ /* 0x080fe4000000000f */
[----:B------:R-:W-:Y:S02]  /*2f20*/  HFMA2 R42, R22, R23, R14 ;  /* 0x00000017162a7231 */ /* 0x000fe4000000000e */
[----:B------:R-:W0:Y:S01]  /*2f30*/  LDS.128 R12, [UR6+0x130] ;  /* 0x00013006ff0c7984 */ /* 0x000e220008000c00 */
[----:B------:R-:W-:-:S04]  /*2f40*/  LOP3.LUT R17, R17, 0xf000f0, RZ, 0xc0, !PT ;  /* 0x00f000f011117812 */ /* 0x000fc800078ec0ff */
[----:B------:R-:W-:Y:S01]  /*2f50*/  LOP3.LUT R17, R17, 0x64006400, RZ, 0xfc, !PT ;  /* 0x6400640011117812 */ /* 0x000fe200078efcff */
[----:B------:R-:W-:-:S04]  /*2f60*/  HFMA2 R40, R40, 0.0625, 0.0625, R7 ;  /* 0x2c002c0028287831 */ /* 0x000fc80000000007 */
[----:B------:R-:W-:-:S04]  /*2f70*/  HFMA2 R41, R17, 0.0625, 0.0625, R0 ;  /* 0x2c002c0011297831 */ /* 0x000fc80000000000 */
[-C--:B------:R-:W-:Y:S02]  /*2f80*/  HFMA2 R19, R41, R23.reuse, R19 ;  /* 0x0000001729137231 */ /* 0x080fe40000000013 */
[----:B------:R-:W-:Y:S02]  /*2f90*/  HFMA2 R18, R40, R23, R18 ;  /* 0x0000001728127231 */ /* 0x000fe40000000012 */
[----:B------:R-:W-:Y:S02]  /*2fa0*/  HFMA2 R48, R19, R55, R48 ;  /* 0x0000003713307231 */ /* 0x000fe40000000030 */
[----:B------:R-:W-:Y:S02]  /*2fb0*/  HFMA2 R47, R18, R56, R47 ;  /* 0x00000038122f7231 */ /* 0x000fe4000000002f */
[-C--:B0-----:R-:W-:Y:S02]  /*2fc0*/  HFMA2 R16, R32, R12.reuse, RZ ;  /* 0x0000000c20107231 */ /* 0x081fe400000000ff */
[----:B------:R-:W-:-:S02]  /*2fd0*/  HFMA2 R19, R10, R12, RZ ;  /* 0x0000000c0a137231 */ /* 0x000fc400000000ff */
[-C--:B------:R-:W-:Y:S02]  /*2fe0*/  HFMA2 R18, R11, R12.reuse, RZ.H0_H0 ;  /* 0x0000000c0b127231 */ /* 0x080fe400000400ff */
[-C--:B------:R-:W-:Y:S02]  /*2ff0*/  HFMA2 R17, R30, R13.reuse, R16 ;  /* 0x0000000d1e117231 */ /* 0x080fe40000000010 */
[-C--:B------:R-:W-:Y:S02]  /*3000*/  HFMA2 R19, R26, R13.reuse, R19 ;  /* 0x0000000d1a137231 */ /* 0x080fe40000000013 */
[----:B------:R-:W-:Y:S02]  /*3010*/  HFMA2 R12, R31, R12, RZ.H0_H0 ;  /* 0x0000000c1f0c7231 */ /* 0x000fe400000400ff */
[-C--:B------:R-:W-:Y:S02]  /*3020*/  HFMA2 R18, R27, R13.reuse, R18 ;  /* 0x0000000d1b127231 */ /* 0x080fe40000000012 */
[----:B------:R-:W-:-:S02]  /*3030*/  HFMA2 R12, R25, R13, R12 ;  /* 0x0000000d190c7231 */ /* 0x000fc4000000000c */
[-C--:B------:R-:W-:Y:S02]  /*3040*/  HFMA2 R17, R34, R14.reuse, R17 ;  /* 0x0000000e22117231 */ /* 0x080fe40000000011 */
[-C--:B------:R-:W-:Y:S02]  /*3050*/  HFMA2 R16, R21, R14.reuse, R19 ;  /* 0x0000000e15107231 */ /* 0x080fe40000000013 */
[-C--:B------:R-:W-:Y:S02]  /*3060*/  HFMA2 R18, R33, R14.reuse, R18 ;  /* 0x0000000e21127231 */ /* 0x080fe40000000012 */
[----:B------:R-:W-:Y:S02]  /*3070*/  HFMA2 R12, R20, R14, R12 ;  /* 0x0000000e140c7231 */ /* 0x000fe4000000000c */
[-C--:B------:R-:W-:Y:S02]  /*3080*/  HFMA2 R23, R22, R15.reuse, R17 ;  /* 0x0000000f16177231 */ /* 0x080fe40000000011 */
[----:B------:R-:W-:-:S02]  /*3090*/  HFMA2 R17, R39, R15, R18 ;  /* 0x0000000f27117231 */ /* 0x000fc40000000012 */
[-C--:B------:R-:W-:Y:S02]  /*30a0*/  HFMA2 R16, R40, R15.reuse, R16 ;  /* 0x0000000f28107231 */ /* 0x080fe40000000010 */
[----:B------:R-:W-:Y:S02]  /*30b0*/  HFMA2 R18, R41, R15, R12 ;  /* 0x0000000f29127231 */ /* 0x000fe4000000000c */
[----:B------:R-:W0:Y:S01]  /*30c0*/  LDS.128 R12, [UR6+0x230] ;  /* 0x00023006ff0c7984 */ /* 0x000e220008000c00 */
[----:B------:R-:W-:Y:S02]  /*30d0*/  HFMA2 R45, R17, R58, R45 ;  /* 0x0000003a112d7231 */ /* 0x000fe4000000002d */
[----:B------:R-:W-:Y:S02]  /*30e0*/  HFMA2 R44, R18, R55, R44 ;  /* 0x00000037122c7231 */ /* 0x000fe4000000002c */
[----:B------:R-:W-:Y:S02]  /*30f0*/  HFMA2 R43, R16, R56, R43 ;  /* 0x00000038102b7231 */ /* 0x000fe4000000002b */
[----:B------:R-:W1:Y:S01]  /*3100*/  LDS.128 R16, [UR6+0x330] ;  /* 0x00033006ff107984 */ /* 0x000e620008000c00 */
[----:B------:R-:W-:-:S02]  /*3110*/  HFMA2 R51, R51, R58, R50 ;  /* 0x0000003a33337231 */ /* 0x000fc40000000032 */
[-C--:B------:R-:W-:Y:S02]  /*3120*/  HFMA2 R46, R23, R57.reuse, R46 ;  /* 0x00000039172e7231 */ /* 0x080fe4000000002e */
[----:B------:R-:W-:Y:S02]  /*3130*/  HFMA2 R42, R42, R57, R49 ;  /* 0x000000392a2a7231 */ /* 0x000fe40000000031 */
[-C--:B0-----:R-:W-:Y:S02]  /*3140*/  HFMA2 R50, R32, R12.reuse, RZ ;  /* 0x0000000c20327231 */ /* 0x081fe400000000ff */
[-C--:B------:R-:W-:Y:S02]  /*3150*/  HFMA2 R23, R10, R12.reuse, RZ ;  /* 0x0000000c0a177231 */ /* 0x080fe400000000ff */
[----:B------:R-:W-:Y:S02]  /*3160*/  HFMA2 R49, R11, R12, RZ.H0_H0 ;  /* 0x0000000c0b317231 */ /* 0x000fe400000400ff */
[----:B------:R-:W-:-:S02]  /*3170*/  HFMA2 R50, R30, R13, R50 ;  /* 0x0000000d1e327231 */ /* 0x000fc40000000032 */
[-C--:B------:R-:W-:Y:S02]  /*3180*/  HFMA2 R23, R26, R13.reuse, R23 ;  /* 0x0000000d1a177231 */ /* 0x080fe40000000017 */
[----:B------:R-:W-:Y:S02]  /*3190*/  HFMA2 R12, R31, R12, RZ.H0_H0 ;  /* 0x0000000c1f0c7231 */ /* 0x000fe400000400ff */
[-C--:B------:R-:W-:Y:S02]  /*31a0*/  HFMA2 R49, R27, R13.reuse, R49 ;  /* 0x0000000d1b317231 */ /* 0x080fe40000000031 */
[----:B------:R-:W-:Y:S02]  /*31b0*/  HFMA2 R12, R25, R13, R12 ;  /* 0x0000000d190c7231 */ /* 0x000fe4000000000c */
[-C--:B------:R-:W-:Y:S02]  /*31c0*/  HFMA2 R50, R34, R14.reuse, R50 ;  /* 0x0000000e22327231 */ /* 0x080fe40000000032 */
[----:B------:R-:W-:-:S02]  /*31d0*/  HFMA2 R23, R21, R14, R23 ;  /* 0x0000000e15177231 */ /* 0x000fc40000000017 */
[-C--:B------:R-:W-:Y:S02]  /*31e0*/  HFMA2 R49, R33, R14.reuse, R49 ;  /* 0x0000000e21317231 */ /* 0x080fe40000000031 */
[----:B------:R-:W-:Y:S02]  /*31f0*/  HFMA2 R12, R20, R14, R12 ;  /* 0x0000000e140c7231 */ /* 0x000fe4000000000c */
[-C--:B------:R-:W-:Y:S02]  /*3200*/  HFMA2 R49, R39, R15.reuse, R49 ;  /* 0x0000000f27317231 */ /* 0x080fe40000000031 */
[-C--:B------:R-:W-:Y:S02]  /*3210*/  HFMA2 R50, R22, R15.reuse, R50 ;  /* 0x0000000f16327231 */ /* 0x080fe40000000032 */
[-C--:B------:R-:W-:Y:S02]  /*3220*/  HFMA2 R12, R41, R15.reuse, R12 ;  /* 0x0000000f290c7231 */ /* 0x080fe4000000000c */
[----:B------:R-:W-:Y:S01]  /*3230*/  HFMA2 R23, R40, R15, R23 ;  /* 0x0000000f28177231 */ /* 0x000fe20000000017 */
[----:B------:R-:W-:-:S05]  /*3240*/  MOV R15, UR8 ;  /* 0x00000008000f7c02 */ /* 0x000fca0008000f00 */
[----:B------:R-:W-:-:S04]  /*3250*/  IMAD.WIDE R14, R15, 0x4, R66 ;  /* 0x000000040f0e7825 */ /* 0x000fc800078e0242 */
[-C--:B-1----:R-:W-:Y:S01]  /*3260*/  HFMA2 R10, R10, R16.reuse, RZ ;  /* 0x000000100a0a7231 */ /* 0x082fe200000000ff */
[----:B------:R-:W-:Y:S01]  /*3270*/  MOV R13, R15 ;  /* 0x0000000f000d7202 */ /* 0x000fe20000000f00 */
[-C--:B------:R-:W-:Y:S02]  /*3280*/  HFMA2 R15, R32, R16.reuse, RZ ;  /* 0x00000010200f7231 */ /* 0x080fe400000000ff */
[-C--:B------:R-:W-:Y:S02]  /*3290*/  HFMA2 R10, R26, R17.reuse, R10 ;  /* 0x000000111a0a7231 */ /* 0x080fe4000000000a */
[----:B------:R-:W-:Y:S02]  /*32a0*/  HFMA2 R11, R11, R16, RZ.H0_H0 ;  /* 0x000000100b0b7231 */ /* 0x000fe400000400ff */
[-C--:B------:R-:W-:Y:S01]  /*32b0*/  HFMA2 R15, R30, R17.reuse, R15 ;  /* 0x000000111e0f7231 */ /* 0x080fe2000000000f */
[----:B------:R-:W-:Y:S01]  /*32c0*/  UIADD3 UR9, UPT, UPT, UR9, 0x20, URZ ;  /* 0x0000002009097890 */ /* 0x000fe2000fffe0ff */
[----:B------:R-:W-:-:S02]  /*32d0*/  HFMA2 R27, R27, R17, R11 ;  /* 0x000000111b1b7231 */ /* 0x000fc4000000000b */
[----:B------:R-:W-:Y:S02]  /*32e0*/  HFMA2 R10, R21, R18, R10 ;  /* 0x00000012150a7231 */ /* 0x000fe4000000000a */
[----:B------:R-:W-:Y:S02]  /*32f0*/  HFMA2 R16, R31, R16, RZ.H0_H0 ;  /* 0x000000101f107231 */ /* 0x000fe400000400ff */
[-C--:B------:R-:W-:Y:S01]  /*3300*/  HFMA2 R11, R34, R18.reuse, R15 ;  /* 0x00000012220b7231 */ /* 0x080fe2000000000f */
[----:B------:R-:W-:Y:S01]  /*3310*/  ISETP.LE.AND P0, PT, R64, UR9, PT ;  /* 0x0000000940007c0c */ /* 0x000fe2000bf03270 */
[----:B------:R-:W-:Y:S02]  /*3320*/  HFMA2 R16, R25, R17, R16 ;  /* 0x0000001119107231 */ /* 0x000fe40000000010 */
[----:B------:R-:W-:Y:S02]  /*3330*/  HFMA2 R10, R40, R19, R10 ;  /* 0x00000013280a7231 */ /* 0x000fe4000000000a */
[----:B------:R-:W-:-:S02]  /*3340*/  HFMA2 R27, R33, R18, R27 ;  /* 0x00000012211b7231 */ /* 0x000fc4000000001b */
[----:B------:R-:W-:Y:S02]  /*3350*/  HFMA2 R16, R20, R18, R16 ;  /* 0x0000001214107231 */ /* 0x000fe40000000010 */
[----:B------:R-:W-:Y:S02]  /*3360*/  HFMA2 R11, R22, R19, R11 ;  /* 0x00000013160b7231 */ /* 0x000fe4000000000b */
[----:B------:R-:W-:Y:S01]  /*3370*/  HFMA2 R36, R12, R55, R36 ;  /* 0x000000370c247231 */ /* 0x000fe20000000024 */
[----:B------:R-:W-:Y:S01]  /*3380*/  UIADD3 UR6, UPT, UPT, UR6, 0x40, URZ ;  /* 0x0000004006067890 */ /* 0x000fe2000fffe0ff */
[-C--:B------:R-:W-:Y:S01]  /*3390*/  HFMA2 R27, R39, R19.reuse, R27 ;  /* 0x00000013271b7231 */ /* 0x080fe2000000001b */
[----:B------:R-:W-:Y:S01]  /*33a0*/  UIADD3 UR4, UPT, UPT, UR4, 0x20, URZ ;  /* 0x0000002004047890 */ /* 0x000fe2000fffe0ff */
[----:B------:R-:W-:Y:S02]  /*33b0*/  HFMA2 R12, R41, R19, R16 ;  /* 0x00000013290c7231 */ /* 0x000fe40000000010 */
[----:B------:R-:W-:-:S02]  /*33c0*/  HFMA2 R38, R50, R57, R38 ;  /* 0x0000003932267231 */ /* 0x000fc40000000026 */
[-C--:B------:R-:W-:Y:S02]  /*33d0*/  HFMA2 R35, R23, R56.reuse, R35 ;  /* 0x0000003817237231 */ /* 0x080fe40000000023 */
[----:B------:R-:W-:Y:S02]  /*33e0*/  HFMA2 R54, R11, R57, R9 ;  /* 0x000000390b367231 */ /* 0x000fe40000000009 */
[----:B------:R-:W-:Y:S02]  /*33f0*/  HFMA2 R41, R10, R56, R28 ;  /* 0x000000380a297231 */ /* 0x000fe4000000001c */
[-C--:B------:R-:W-:Y:S02]  /*3400*/  HFMA2 R37, R49, R58.reuse, R37 ;  /* 0x0000003a31257231 */ /* 0x080fe40000000025 */
[----:B------:R-:W-:Y:S02]  /*3410*/  HFMA2 R53, R27, R58, R29 ;  /* 0x0000003a1b357231 */ /* 0x000fe4000000001d */
[----:B------:R-:W-:Y:S01]  /*3420*/  HFMA2 R52, R12, R55, R24 ;  /* 0x000000370c347231 */ /* 0x000fe20000000018 */
[----:B------:R-:W-:Y:S06]  /*3430*/  @!P0 BRA `(.L_x_958) ;  /* 0xffffffd800748947 */ /* 0x000fec000383ffff */
.L_x_956:
[----:B------:R-:W0:Y:S01]  /*3440*/  S2UR UR4, SR_CTAID.Y ;  /* 0x00000000000479c3 */ /* 0x000e220000002600 */
[----:B------:R-:W-:Y:S02]  /*3450*/  HADD2 R42, R42.H0_H0, R42.H1_H1 ;  /* 0x3000002a2a2a7230 */ /* 0x000fe40000000800 */
[----:B------:R-:W-:-:S05]  /*3460*/  HADD2 R21, R51.H0_H0, R51.H1_H1 ;  /* 0x3000003333157230 */ /* 0x000fca0000000800 */
[----:B------:R-:W1:Y:S01]  /*3470*/  LDC.64 R2, c[0x0][0x3a0] ;  /* 0x0000e800ff027b82 */ /* 0x000e620000000a00 */
[----:B------:R-:W-:-:S05]  /*3480*/  PRMT R42, R42, 0x5410, R21 ;  /* 0x000054102a2a7816 */ /* 0x000fca0000000015 */
[----:B------:R-:W-:Y:S01]  /*3490*/  HMUL2 R7, R42, RZ.H0_H0 ;  /* 0x200000ff2a077232 */ /* 0x000fe20000000000 */
[----:B0-----:R-:W-:-:S06]  /*34a0*/  UIMAD UR4, UR4, UR8, URZ ;  /* 0x00000008040472a4 */ /* 0x001fcc000f8e02ff */
[----:B------:R-:W-:-:S04]  /*34b0*/  MOV R0, UR4 ;  /* 0x0000000400007c02 */ /* 0x000fc80008000f00 */
        /* <DEDUP_REMOVED lines=13> */
.L_x_962:
[----:B------:R-:W0:Y:S02]  /*3590*/  LDS R4, [R0] ;  /* 0x0000000000047984 */ /* 0x000e240000000800 */
[----:B0-----:R-:W-:-:S05]  /*35a0*/  HADD2 R5, R4, R7 ;  /* 0x0000000704057230 */ /* 0x001fca0000000000 */
[----:B------:R-:W0:Y:S02]  /*35b0*/  ATOMS.CAST.SPIN P0, [R0], R4, R5 ;  /* 0x000000040000758d */ /* 0x000e240001800005 */
[----:B0-----:R-:W-:Y:S05]  /*35c0*/  @!P0 BRA `(.L_x_962) ;  /* 0xfffffffc00f08947 */ /* 0x001fea000383ffff */
[----:B------:R-:W-:Y:S05]  /*35d0*/  BRA `(.L_x_960) ;  /* 0x00000000000c7947 */ /* 0x000fea0003800000 */
.L_x_961:
[----:B------:R-:W2:Y:S02]  /*35e0*/  LD.E R0, desc[UR10][R2.64] ;  /* 0x0000000a02007980 */ /* 0x000ea4000c101900 */
[----:B--2---:R-:W-:-:S05]  /*35f0*/  IADD3 R5, PT, PT, R7, R0, RZ ;  /* 0x0000000007057210 */ /* 0x004fca0007ffe0ff */
[----:B------:R0:W-:Y:S02]  /*3600*/  ST.E desc[UR10][R2.64], R5 ;  /* 0x0000000502007985 */ /* 0x0001e4000c10190a */
.L_x_960:
[----:B------:R-:W-:Y:S05]  /*3610*/  BSYNC.RECONVERGENT B0 ;  /* 0x0000000000007941 */ /* 0x000fea0003800200 */
.L_x_959:
[----:B------:R1:W-:Y:S01]  /*3620*/  ATOM.E.ADD.F16x2.RN.STRONG.GPU P0, RZ, desc[UR10][R2.64+0x4], R47 ;  /* 0x8000042f02ff79a2 */ /* 0x0003e2000c10e10a */
[----:B------:R-:W-:Y:S04]  /*3630*/  BSSY.RECONVERGENT B0, `(.L_x_963) ;  /* 0x000000e000007945 */ /* 0x000fe80003800200 */
[----:B-1----:R-:W-:Y:S05]  /*3640*/  @P0 BRA `(.L_x_964) ;  /* 0x0000000000300947 */ /* 0x002fea0003800000 */
[----:B------:R-:W1:Y:S02]  /*3650*/  QSPC.E.S P0, RZ, [R2+0x4] ;  /* 0x0000040002ff73aa */ /* 0x000e640000000500 */
[----:B-1----:R-:W-:Y:S05]  /*3660*/  @!P0 BRA `(.L_x_965) ;  /* 0x00000000001c8947 */ /* 0x002fea0003800000 */
[----:B------:R-:W-:-:S04]  /*3670*/  MOV R4, R2 ;  /* 0x0000000200047202 */ /* 0x000fc80000000f00 */
[----:B------:R-:W-:-:S07]  /*3680*/  MOV R0, R4 ;  /* 0x0000000400007202 */ /* 0x000fce0000000f00 */
.L_x_966:
[----:B------:R-:W0:Y:S02]  /*3690*/  LDS R4, [R0+0x4] ;  /* 0x0000040000047984 */ /* 0x000e240000000800 */
[----:B0-----:R-:W-:-:S05]  /*36a0*/  HFMA2 R5, R4, 1, 1, R47 ;  /* 0x3c003c0004057831 */ /* 0x001fca000000002f */
[----:B------:R-:W0:Y:S02]  /*36b0*/  ATOMS.CAST.SPIN P0, [R0+0x4], R4, R5 ;  /* 0x000004040000758d */ /* 0x000e240001800005 */
[----:B0-----:R-:W-:Y:S05]  /*36c0*/  @!P0 BRA `(.L_x_966) ;  /* 0xfffffffc00f08947 */ /* 0x001fea000383ffff */
[----:B------:R-:W-:Y:S05]  /*36d0*/  BRA `(.L_x_964) ;  /* 0x00000000000c7947 */ /* 0x000fea0003800000 */
.L_x_965:
[----:B------:R-:W0:Y:S02]  /*36e0*/  LD.E R0, desc[UR10][R2.64+0x4] ;  /* 0x0000040a02007980 */ /* 0x000e24000c101900 */
[----:B0-----:R-:W-:-:S05]  /*36f0*/  IADD3 R5, PT, PT, R47, R0, RZ ;  /* 0x000000002f057210 */ /* 0x001fca0007ffe0ff */
[----:B------:R1:W-:Y:S02]  /*3700*/  ST.E desc[UR10][R2.64+0x4], R5 ;  /* 0x0000040502007985 */ /* 0x0003e4000c10190a */
.L_x_964:
[----:B------:R-:W-:Y:S05]  /*3710*/  BSYNC.RECONVERGENT B0 ;  /* 0x0000000000007941 */ /* 0x000fea0003800200 */
.L_x_963:
        /* <DEDUP_REMOVED lines=17> */
.L_x_970:
[----:B------:R-:W0:Y:S02]  /*3830*/  LDS R4, [R0] ;  /* 0x0000000000047984 */ /* 0x000e240000000800 */
[----:B0-----:R-:W-:-:S05]  /*3840*/  HADD2 R5, R4, R7 ;  /* 0x0000000704057230 */ /* 0x001fca0000000000 */
[----:B------:R-:W0:Y:S02]  /*3850*/  ATOMS.CAST.SPIN P0, [R0], R4, R5 ;  /* 0x000000040000758d */ /* 0x000e240001800005 */
[----:B0-----:R-:W-:Y:S05]  /*3860*/  @!P0 BRA `(.L_x_970) ;  /* 0xfffffffc00f08947 */ /* 0x001fea000383ffff */
[----:B------:R-:W-:Y:S05]  /*3870*/  BRA `(.L_x_968) ;  /* 0x00000000000c7947 */ /* 0x000fea0003800000 */
.L_x_969:
[----:B------:R-:W2:Y:S02]  /*3880*/  LD.E R0, desc[UR10][R2.64] ;  /* 0x0000000a02007980 */ /* 0x000ea4000c101900 */
[----:B--2---:R-:W-:-:S05]  /*3890*/  IADD3 R5, PT, PT, R7, R0, RZ ;  /* 0x0000000007057210 */ /* 0x004fca0007ffe0ff */
[----:B------:R0:W-:Y:S02]  /*38a0*/  ST.E desc[UR10][R2.64], R5 ;  /* 0x0000000502007985 */ /* 0x0001e4000c10190a */
.L_x_968:
[----:B------:R-:W-:Y:S05]  /*38b0*/  BSYNC.RECONVERGENT B0 ;  /* 0x0000000000007941 */ /* 0x000fea0003800200 */
.L_x_967:
[----:B------:R1:W-:Y:S01]  /*38c0*/  ATOM.E.ADD.F16x2.RN.STRONG.GPU P0, RZ, desc[UR10][R2.64+0x4], R43 ;  /* 0x8000042b02ff79a2 */ /* 0x0003e2000c10e10a */
[----:B------:R-:W-:Y:S04]  /*38d0*/  BSSY.RECONVERGENT B0, `(.L_x_971) ;  /* 0x000000e000007945 */ /* 0x000fe80003800200 */
[----:B-1----:R-:W-:Y:S05]  /*38e0*/  @P0 BRA `(.L_x_972) ;  /* 0x0000000000300947 */ /* 0x002fea0003800000 */
[----:B------:R-:W1:Y:S02]  /*38f0*/  QSPC.E.S P0, RZ, [R2+0x4] ;  /* 0x0000040002ff73aa */ /* 0x000e640000000500 */
[----:B-1----:R-:W-:Y:S05]  /*3900*/  @!P0 BRA `(.L_x_973) ;  /* 0x00000000001c8947 */ /* 0x002fea0003800000 */
[----:B------:R-:W-:-:S04]  /*3910*/  MOV R4, R2 ;  /* 0x0000000200047202 */ /* 0x000fc80000000f00 */
[----:B------:R-:W-:-:S07]  /*3920*/  MOV R0, R4 ;  /* 0x0000000400007202 */ /* 0x000fce0000000f00 */
.L_x_974:
[----:B------:R-:W0:Y:S02]  /*3930*/  LDS R4, [R0+0x4] ;  /* 0x0000040000047984 */ /* 0x000e240000000800 */
[----:B0-----:R-:W-:-:S05]  /*3940*/  HFMA2 R5, R4, 1, 1, R43 ;  /* 0x3c003c0004057831 */ /* 0x001fca000000002b */
[----:B------:R-:W0:Y:S02]  /*3950*/  ATOMS.CAST.SPIN P0, [R0+0x4], R4, R5 ;  /* 0x000004040000758d */ /* 0x000e240001800005 */
[----:B0-----:R-:W-:Y:S05]  /*3960*/  @!P0 BRA `(.L_x_974) ;  /* 0xfffffffc00f08947 */ /* 0x001fea000383ffff */
[----:B------:R-:W-:Y:S05]  /*3970*/  BRA `(.L_x_972) ;  /* 0x00000000000c7947 */ /* 0x000fea0003800000 */
.L_x_973:
[----:B------:R-:W0:Y:S02]  /*3980*/  LD.E R0, desc[UR10][R2.64+0x4] ;  /* 0x0000040a02007980 */ /* 0x000e24000c101900 */
[----:B0-----:R-:W-:-:S05]  /*3990*/  IADD3 R5, PT, PT, R43, R0, RZ ;  /* 0x000000002b057210 */ /* 0x001fca0007ffe0ff */
[----:B------:R1:W-:Y:S02]  /*39a0*/  ST.E desc[UR10][R2.64+0x4], R5 ;  /* 0x0000040502007985 */ /* 0x0003e4000c10190a */
.L_x_972:
[----:B------:R-:W-:Y:S05]  /*39b0*/  BSYNC.RECONVERGENT B0 ;  /* 0x0000000000007941 */ /* 0x000fea0003800200 */
.L_x_971:
        /* <DEDUP_REMOVED lines=17> */
.L_x_978:
[----:B------:R-:W0:Y:S02]  /*3ad0*/  LDS R2, [R0] ;  /* 0x0000000000027984 */ /* 0x000e240000000800 */
[----:B0-----:R-:W-:-:S05]  /*3ae0*/  HADD2 R3, R2, R7 ;  /* 0x0000000702037230 */ /* 0x001fca0000000000 */
[----:B------:R-:W0:Y:S02]  /*3af0*/  ATOMS.CAST.SPIN P0, [R0], R2, R3 ;  /* 0x000000020000758d */ /* 0x000e240001800003 */
[----:B0-----:R-:W-:Y:S05]  /*3b00*/  @!P0 BRA `(.L_x_978) ;  /* 0xfffffffc00f08947 */ /* 0x001fea000383ffff */
[----:B------:R-:W-:Y:S05]  /*3b10*/  BRA `(.L_x_976) ;  /* 0x00000000000c7947 */ /* 0x000fea0003800000 */
.L_x_977:
[----:B------:R-:W2:Y:S02]  /*3b20*/  LD.E R0, desc[UR10][R4.64] ;  /* 0x0000000a04007980 */ /* 0x000ea4000c101900 */
[----:B--2---:R-:W-:-:S05]  /*3b30*/  IADD3 R3, PT, PT, R7, R0, RZ ;  /* 0x0000000007037210 */ /* 0x004fca0007ffe0ff */
[----:B------:R0:W-:Y:S02]  /*3b40*/  ST.E desc[UR10][R4.64], R3 ;  /* 0x0000000304007985 */ /* 0x0001e4000c10190a */
.L_x_976:
[----:B------:R-:W-:Y:S05]  /*3b50*/  BSYNC.RECONVERGENT B0 ;  /* 0x0000000000007941 */ /* 0x000fea0003800200 */
.L_x_975:
        /* <DEDUP_REMOVED lines=8> */
.L_x_983:
[----:B------:R-:W0:Y:S02]  /*3be0*/  LDS R2, [R0+0x4] ;  /* 0x0000040000027984 */ /* 0x000e240000000800 */
[----:B0-----:R-:W-:-:S05]  /*3bf0*/  HFMA2 R3, R2, 1, 1, R35 ;  /* 0x3c003c0002037831 */ /* 0x001fca0000000023 */
[----:B------:R-:W0:Y:S02]  /*3c00*/  ATOMS.CAST.SPIN P0, [R0+0x4], R2, R3 ;  /* 0x000004020000758d */ /* 0x000e240001800003 */
[----:B0-----:R-:W-:Y:S05]  /*3c10*/  @!P0 BRA `(.L_x_983) ;  /* 0xfffffffc00f08947 */ /* 0x001fea000383ffff */
[----:B------:R-:W-:Y:S05]  /*3c20*/  BSYNC.RECONVERGENT B1 ;  /* 0x0000000000017941 */ /* 0x000fea0003800200 */
.L_x_982:
[----:B------:R-:W-:Y:S05]  /*3c30*/  BRA `(.L_x_980) ;  /* 0x00000000000c7947 */ /* 0x000fea0003800000 */
.L_x_981:
[----:B------:R-:W0:Y:S02]  /*3c40*/  LD.E R0, desc[UR10][R4.64+0x4] ;  /* 0x0000040a04007980 */ /* 0x000e24000c101900 */
[----:B0-----:R-:W-:-:S05]  /*3c50*/  IADD3 R3, PT, PT, R35, R0, RZ ;  /* 0x0000000023037210 */ /* 0x001fca0007ffe0ff */
[----:B------:R1:W-:Y:S02]  /*3c60*/  ST.E desc[UR10][R4.64+0x4], R3 ;  /* 0x0000040304007985 */ /* 0x0003e4000c10190a */
.L_x_980:
[----:B------:R-:W-:Y:S05]  /*3c70*/  BSYNC.RECONVERGENT B0 ;  /* 0x0000000000007941 */ /* 0x000fea0003800200 */
.L_x_979:
        /* <DEDUP_REMOVED lines=17> */
.L_x_987:
[----:B------:R-:W0:Y:S02]  /*3d90*/  LDS R2, [R0] ;  /* 0x0000000000027984 */ /* 0x000e240000000800 */
[----:B0-----:R-:W-:-:S05]  /*3da0*/  HADD2 R3, R2, R7 ;  /* 0x0000000702037230 */ /* 0x001fca0000000000 */
[----:B------:R-:W0:Y:S02]  /*3db0*/  ATOMS.CAST.SPIN P0, [R0], R2, R3 ;  /* 0x000000020000758d */ /* 0x000e240001800003 */
[----:B0-----:R-:W-:Y:S05]  /*3dc0*/  @!P0 BRA `(.L_x_987) ;  /* 0xfffffffc00f08947 */ /* 0x001fea000383ffff */
[----:B------:R-:W-:Y:S05]  /*3dd0*/  BRA `(.L_x_985) ;  /* 0x00000000000c7947 */ /* 0x000fea0003800000 */
.L_x_986:
[----:B------:R-:W2:Y:S02]  /*3de0*/  LD.E R0, desc[UR10][R4.64] ;  /* 0x0000000a04007980 */ /* 0x000ea4000c101900 */
[----:B--2---:R-:W-:-:S05]  /*3df0*/  IADD3 R3, PT, PT, R7, R0, RZ ;  /* 0x0000000007037210 */ /* 0x004fca0007ffe0ff */
[----:B------:R0:W-:Y:S02]  /*3e00*/  ST.E desc[UR10][R4.64], R3 ;  /* 0x0000000304007985 */ /* 0x0001e4000c10190a */
.L_x_985:
[----:B------:R-:W-:Y:S05]  /*3e10*/  BSYNC.RECONVERGENT B0 ;  /* 0x0000000000007941 */ /* 0x000fea0003800200 */
.L_x_984:
[----:B------:R1:W-:Y:S02]  /*3e20*/  ATOM.E.ADD.F16x2.RN.STRONG.GPU P0, RZ, desc[UR10][R4.64+0x4], R41 ;  /* 0x8000042904ff79a2 */ /* 0x0003e4000c10e10a */
[----:B-1----:R-:W-:Y:S05]  /*3e30*/  @P0 EXIT ;  /* 0x000000000000094d */ /* 0x002fea0003800000 */
[----:B------:R-:W1:Y:S02]  /*3e40*/  QSPC.E.S P0, RZ, [R4+0x4] ;  /* 0x0000040004ff73aa */ /* 0x000e640000000500 */
[----:B-1----:R-:W-:Y:S05]  /*3e50*/  @!P0 BRA `(.L_x_988) ;  /* 0x00000000001c8947 */ /* 0x002fea0003800000 */
[----:B------:R-:W-:-:S04]  /*3e60*/  MOV R2, R4 ;  /* 0x0000000400027202 */ /* 0x000fc80000000f00 */
[----:B------:R-:W-:-:S07]  /*3e70*/  MOV R0, R2 ;  /* 0x0000000200007202 */ /* 0x000fce0000000f00 */
.L_x_989:
[----:B------:R-:W0:Y:S02]  /*3e80*/  LDS R2, [R0+0x4] ;  /* 0x0000040000027984 */ /* 0x000e240000000800 */
[----:B0-----:R-:W-:-:S05]  /*3e90*/  HFMA2 R3, R2, 1, 1, R41 ;  /* 0x3c003c0002037831 */ /* 0x001fca0000000029 */
[----:B------:R-:W0:Y:S02]  /*3ea0*/  ATOMS.CAST.SPIN P0, [R0+0x4], R2, R3 ;  /* 0x000004020000758d */ /* 0x000e240001800003 */
[----:B0-----:R-:W-:Y:S05]  /*3eb0*/  @!P0 BRA `(.L_x_989) ;  /* 0xfffffffc00f08947 */ /* 0x001fea000383ffff */
[----:B------:R-:W-:Y:S05]  /*3ec0*/  EXIT ;  /* 0x000000000000794d */ /* 0x000fea0003800000 */
.L_x_988:
[----:B------:R-:W0:Y:S02]  /*3ed0*/  LD.E R0, desc[UR10][R4.64+0x4] ;  /* 0x0000040a04007980 */ /* 0x000e24000c101900 */
[----:B0-----:R-:W-:-:S05]  /*3ee0*/  IADD3 R3, PT, PT, R41, R0, RZ ;  /* 0x0000000029037210 */ /* 0x001fca0007ffe0ff */
[----:B------:R-:W-:Y:S01]  /*3ef0*/  ST.E desc[UR10][R4.64+0x4], R3 ;  /* 0x0000040304007985 */ /* 0x000fe2000c10190a */
[----:B------:R-:W-:Y:S05]  /*3f00*/  EXIT ;  /* 0x000000000000794d */ /* 0x000fea0003800000 */
.L_x_990:
        /* <DEDUP_REMOVED lines=15> */
.L_x_3307:


//--------------------- .text._Z28gemm_half_q_half_gptq_kernelILi3ELb0ELb1EEvPK6__halfPKjS4_S2_PS0_iiiiiPKtibS2_i --------------------------
	.section	.text._Z28gemm_half_q_half_gptq_kernelILi3ELb0ELb1EEvPK6__halfPKjS4_S2_PS0_iiiiiPKtibS2_i,"ax",@progbits
	.align	128
        .global         _Z28gemm_half_q_half_gptq_kernelILi3ELb0ELb1EEvPK6__halfPKjS4_S2_PS0_iiiiiPKtibS2_i
        .type           _Z28gemm_half_q_half_gptq_kernelILi3ELb0ELb1EEvPK6__halfPKjS4_S2_PS0_iiiiiPKtibS2_i,@function
        .size           _Z28gemm_half_q_half_gptq_kernelILi3ELb0ELb1EEvPK6__halfPKjS4_S2_PS0_iiiiiPKtibS2_i,(.L_x_3308 - _Z28gemm_half_q_half_gptq_kernelILi3ELb0ELb1EEvPK6__halfPKjS4_S2_PS0_iiiiiPKtibS2_i)
        .other          _Z28gemm_half_q_half_gptq_kernelILi3ELb0ELb1EEvPK6__halfPKjS4_S2_PS0_iiiiiPKtibS2_i,@"STO_CUDA_ENTRY STV_DEFAULT"
_Z28gemm_half_q_half_gptq_kernelILi3ELb0ELb1EEvPK6__halfPKjS4_S2_PS0_iiiiiPKtibS2_i:
.text._Z28gemm_half_q_half_gptq_kernelILi3ELb0ELb1EEvPK6__halfPKjS4_S2_PS0_iiiiiPKtibS2_i:
        /* <DEDUP_REMOVED lines=31> */
[C---:B------:R-:W-:Y:S02]  /*01f0*/  IADD3 R7, P2, PT, R3.reuse, R6, RZ ;  /* 0x0000000603077210 */ /* 0x040fe40007f5e0ff */
[----:B------:R-:W-:-:S02]  /*0200*/  IADD3 R3, P0, PT, R3, R8, RZ ;  /* 0x0000000803037210 */ /* 0x000fc40007f1e0ff */
[C---:B0-----:R-:W-:Y:S02]  /*0210*/  LEA R4, P1, R5.reuse, UR4, 0x1 ;  /* 0x0000000405047c11 */ /* 0x041fe4000f8208ff */
[----:B------:R-:W-:Y:S02]  /*0220*/  LEA.HI.X.SX32 R14, R6, RZ, 0x1, P2 ;  /* 0x000000ff060e7211 */ /* 0x000fe400010f0eff */
[----:B------:R-:W-:Y:S02]  /*0230*/  LEA.HI.X R5, R5, UR5, R12, 0x1, P1 ;  /* 0x0000000505057c11 */ /* 0x000fe400088f0c0c */
[----:B------:R-:W-:Y:S02]  /*0240*/  LEA.HI.X.SX32 R12, R8, RZ, 0x1, P0 ;  /* 0x000000ff080c7211 */ /* 0x000fe400000f0eff */
[----:B------:R-:W-:Y:S02]  /*0250*/  LEA R6, P1, R7, UR4, 0x1 ;  /* 0x0000000407067c11 */ /* 0x000fe4000f8208ff */
[----:B------:R-:W-:Y:S01]  /*0260*/  LEA R8, P0, R3, UR4, 0x1 ;  /* 0x0000000403087c11 */ /* 0x000fe2000f8008ff */
[----:B------:R-:W2:Y:S01]  /*0270*/  LDG.E.U16.CONSTANT R5, desc[UR12][R4.64] ;  /* 0x0000000c04057981 */ /* 0x000ea2000c1e9500 */
[----:B------:R-:W-:-:S02]  /*0280*/  LEA.HI.X R7, R7, UR5, R14, 0x1, P1 ;  /* 0x0000000507077c11 */ /* 0x000fc400088f0c0e */
[----:B------:R-:W-:-:S04]  /*0290*/  LEA.HI.X R9, R3, UR5, R12, 0x1, P0 ;  /* 0x0000000503097c11 */ /* 0x000fc800080f0c0c */
[----:B------:R-:W3:Y:S04]  /*02a0*/  LDG.E.U16.CONSTANT R7, desc[UR12][R6.64] ;  /* 0x0000000c06077981 */ /* 0x000ee8000c1e9500 */
[----:B------:R-:W4:Y:S04]  /*02b0*/  LDG.E.U16.CONSTANT R9, desc[UR12][R8.64] ;  /* 0x0000000c08097981 */ /* 0x000f28000c1e9500 */
[----:B--2---:R0:W-:Y:S04]  /*02c0*/  STS.U16 [R10], R5 ;  /* 0x000000050a007388 */ /* 0x0041e80000000400 */
[----:B---3--:R0:W-:Y:S04]  /*02d0*/  STS.U16 [R10+0x100], R7 ;  /* 0x000100070a007388 */ /* 0x0081e80000000400 */
[----:B----4-:R0:W-:Y:S01]  /*02e0*/  STS.U16 [R10+0x200], R9 ;  /* 0x000200090a007388 */ /* 0x0101e20000000400 */
[----:B------:R-:W-:Y:S05]  /*02f0*/  BRA `(.L_x_992) ;  /* 0x0000000000647947 */ /* 0x000fea0003800000 */
.L_x_993:
[C---:B------:R-:W-:Y:S01]  /*0300*/  LEA R4, P0, R3.reuse, UR8, 0x1 ;  /* 0x0000000803047c11 */ /* 0x040fe2000f8008ff */
[----:B------:R-:W0:Y:S03]  /*0310*/  LDCU.64 UR4, c[0x0][0x380] ;  /* 0x00007000ff0477ac */ /* 0x000e260008000a00 */
[----:B------:R-:W-:-:S05]  /*0320*/  LEA.HI.X R5, R3, UR9, RZ, 0x1, P0 ;  /* 0x0000000903057c11 */ /* 0x000fca00080f0cff */
[----:B------:R-:W2:Y:S01]  /*0330*/  LDG.E.U16.CONSTANT R4, desc[UR12][R4.64] ;  /* 0x0000000c04047981 */ /* 0x000ea2000c1e9500 */
[----:B------:R-:W-:-:S05]  /*0340*/  IMAD R11, R0, UR6, RZ ;  /* 0x00000006000b7c24 */ /* 0x000fca000f8e02ff */
        /* <DEDUP_REMOVED lines=13> */
[----:B------:R-:W-:Y:S02]  /*0420*/  LEA.HI.X R9, R3, UR5, R12, 0x1, P2 ;  /* 0x0000000503097c11 */ /* 0x000fe400090f0c0c */
[----:B------:R-:W2:Y:S04]  /*0430*/  LDG.E.U16.CONSTANT R5, desc[UR12][R4.64] ;  /* 0x0000000c04057981 */ /* 0x000ea8000c1e9500 */
[----:B------:R-:W3:Y:S04]  /*0440*/  LDG.E.U16.CONSTANT R7, desc[UR12][R6.64] ;  /* 0x0000000c06077981 */ /* 0x000ee8000c1e9500 */
[----:B------:R-:W4:Y:S04]  /*0450*/  LDG.E.U16.CONSTANT R9, desc[UR12][R8.64] ;  /* 0x0000000c08097981 */ /* 0x000f28000c1e9500 */
[----:B--2---:R1:W-:Y:S04]  /*0460*/  STS.U16 [R10], R5 ;  /* 0x000000050a007388 */ /* 0x0043e80000000400 */
[----:B---3--:R1:W-:Y:S04]  /*0470*/  STS.U16 [R10+0x100], R7 ;  /* 0x000100070a007388 */ /* 0x0083e80000000400 */
[----:B----4-:R1:W-:Y:S02]  /*0480*/  STS.U16 [R10+0x200], R9 ;  /* 0x000200090a007388 */ /* 0x0103e40000000400 */
.L_x_992:
[----:B------:R-:W-:Y:S05]  /*0490*/  BSYNC.RECONVERGENT B0 ;  /* 0x0000000000007941 */ /* 0x000fea0003800200 */
.L_x_991:
        /* <DEDUP_REMOVED lines=19> */
.L_x_994:
[----:B------:R-:W3:Y:S01]  /*05d0*/  LDCU UR8, c[0x0][0x3b8] ;  /* 0x00007700ff0877ac */ /* 0x000ee20008000800 */
[----:B--2---:R-:W-:Y:S02]  /*05e0*/  IABS R8, UR11 ;  /* 0x0000000b00087c13 */ /* 0x004fe40008000000 */
[----:B------:R-:W-:Y:S01]  /*05f0*/  SHF.L.U32 R58, R2, 0x4, RZ ;  /* 0x00000004023a7819 */ /* 0x000fe200000006ff */
[----:B------:R-:W2:Y:S01]  /*0600*/  LDCU.64 UR14, c[0x0][0x388] ;  /* 0x00007100ff0e77ac */ /* 0x000ea20008000a00 */
[----:B------:R-:W-:Y:S02]  /*0610*/  R2UR UR10, R8 ;  /* 0x00000000080a72ca */ /* 0x000fe400000e0000 */
[----:B---3--:R-:W-:-:S04]  /*0620*/  MOV R3, UR8 ;  /* 0x0000000800037c02 */ /* 0x008fc80008000f00 */
[----:B------:R-:W-:-:S04]  /*0630*/  IABS R6, R3 ;  /* 0x0000000300067213 */ /* 0x000fc80000000000 */
[----:B------:R-:W3:Y:S08]  /*0640*/  I2F.RP R3, R6 ;  /* 0x0000000600037306 */ /* 0x000ef00000209400 */
[----:B---3--:R-:W3:Y:S02]  /*0650*/  MUFU.RCP R3, R3 ;  /* 0x0000000300037308 */ /* 0x008ee40000001000 */
[----:B---3--:R-:W-:-:S06]  /*0660*/  IADD3 R4, PT, PT, R3, 0xffffffe, RZ ;  /* 0x0ffffffe03047810 */ /* 0x008fcc0007ffe0ff */
        /* <DEDUP_REMOVED lines=34> */
[----:B0-----:R-:W-:-:S06]  /*0890*/  IMAD.WIDE R4, R3, 0x4, R4 ;  /* 0x0000000403047825 */ /* 0x001fcc00078e0204 */
[----:B------:R-:W3:Y:S01]  /*08a0*/  LDG.E.CONSTANT R5, desc[UR12][R4.64] ;  /* 0x0000000c04057981 */ /* 0x000ee2000c1e9900 */
[----:B------:R-:W-:-:S05]  /*08b0*/  IADD3 R3, PT, PT, R59, UR10, RZ ;  /* 0x0000000a3b037c10 */ /* 0x000fca000fffe0ff */
[----:B-1----:R-:W-:-:S05]  /*08c0*/  IMAD.WIDE R6, R3, 0x2, R6 ;  /* 0x0000000203067825 */ /* 0x002fca00078e0206 */
[----:B------:R-:W4:Y:S04]  /*08d0*/  LDG.E.CONSTANT R8, desc[UR12][R6.64+0x4] ;  /* 0x0000040c06087981 */ /* 0x000f28000c1e9900 */
[----:B------:R0:W5:Y:S01]  /*08e0*/  LDG.E.CONSTANT R3, desc[UR12][R6.64] ;  /* 0x0000000c06037981 */ /* 0x000162000c1e9900 */
[----:B------:R-:W-:Y:S01]  /*08f0*/  LOP3.LUT R58, R58, 0x10, RZ, 0xc0, !PT ;  /* 0x000000103a3a7812 */ /* 0x000fe200078ec0ff */
[----:B------:R-:W-:-:S04]  /*0900*/  UIMAD UR4, UR7, UR9, URZ ;  /* 0x00000009070472a4 */ /* 0x000fc8000f8e02ff */
[----:B------:R-:W-:Y:S01]  /*0910*/  USHF.L.U32 UR4, UR4, 0x4, URZ ;  /* 0x0000000404047899 */ /* 0x000fe200080006ff */
[----:B------:R-:W-:Y:S01]  /*0920*/  SHF.R.S32.HI R9, RZ, 0x1f, R59 ;  /* 0x0000001fff097819 */ /* 0x000fe2000001143b */
[----:B------:R-:W1:Y:S04]  /*0930*/  I2F.F16 R11, -0x40 ;  /* 0xffffffc0000b7906 */ /* 0x000e680000200c00 */
[----:B------:R-:W-:Y:S02]  /*0940*/  IADD3 R43, P0, PT, R59, UR4, RZ ;  /* 0x000000043b2b7c10 */ /* 0x000fe4000ff1e0ff */
[----:B------:R-:W-:-:S04]  /*0950*/  MOV R10, UR4 ;  /* 0x00000004000a7c02 */ /* 0x000fc80008000f00 */
[----:B------:R-:W-:Y:S02]  /*0960*/  LEA.HI.X.SX32 R10, R10, R9, 0x1, P0 ;  /* 0x000000090a0a7211 */ /* 0x000fe400000f0eff */
[----:B------:R-:W-:Y:S02]  /*0970*/  ISETP.LE.AND P0, PT, R0, UR11, PT ;  /* 0x0000000b00007c0c */ /* 0x000fe4000bf03270 */
[----:B--2---:R-:W-:-:S04]  /*0980*/  LEA R42, P1, R43, UR14, 0x2 ;  /* 0x0000000e2b2a7c11 */ /* 0x004fc8000f8210ff */
[----:B------:R-:W-:Y:S02]  /*0990*/  LEA.HI.X R43, R43, UR15, R10, 0x2, P1 ;  /* 0x0000000f2b2b7c11 */ /* 0x000fe400088f140a */
[----:B-1----:R-:W-:Y:S01]  /*09a0*/  R2UR UR14, R11 ;  /* 0x000000000b0e72ca */ /* 0x002fe200000e0000 */
[----:B------:R-:W-:Y:S01]  /*09b0*/  HFMA2 R27, -RZ, RZ, 0, 0 ;  /* 0x00000000ff1b7431 */ /* 0x000fe200000001ff */
[----:B------:R-:W-:Y:S02]  /*09c0*/  MOV R30, RZ ;  /* 0x000000ff001e7202 */ /* 0x000fe40000000f00 */
[----:B------:R-:W-:Y:S02]  /*09d0*/  CS2R R32, SRZ ;  /* 0x0000000000207805 */ /* 0x000fe4000001ff00 */
[----:B------:R-:W-:Y:S02]  /*09e0*/  CS2R R44, SRZ ;  /* 0x00000000002c7805 */ /* 0x000fe4000001ff00 */
[----:B------:R-:W-:-:S02]  /*09f0*/  CS2R R52, SRZ ;  /* 0x0000000000347805 */ /* 0x000fc4000001ff00 */
[----:B------:R-:W-:Y:S02]  /*0a00*/  CS2R R50, SRZ ;  /* 0x0000000000327805 */ /* 0x000fe4000001ff00 */
[----:B------:R-:W-:Y:S01]  /*0a10*/  CS2R R46, SRZ ;  /* 0x00000000002e7805 */ /* 0x000fe2000001ff00 */
[----:B------:R-:W-:Y:S01]  /*0a20*/  BAR.SYNC.DEFER_BLOCKING 0x0 ;  /* 0x0000000000007b1d */ /* 0x000fe20000010000 */
[----:B---3--:R-:W-:-:S04]  /*0a30*/  SHF.R.U32.HI R5, RZ, R58, R5 ;  /* 0x0000003aff057219 */ /* 0x008fc80000011605 */
[----:B------:R-:W-:-:S04]  /*0a40*/  IADD3 R2, PT, PT, R5, 0x1, RZ ;  /* 0x0000000105027810 */ /* 0x000fc80007ffe0ff */
[----:B------:R-:W-:Y:S02]  /*0a50*/  LOP3.LUT R4, R2, 0xf, RZ, 0xc0, !PT ;  /* 0x0000000f02047812 */ /* 0x000fe400078ec0ff */
[----:B------:R-:W-:-:S04]  /*0a60*/  LEA.HI R2, R5, 0x1, RZ, 0x1c ;  /* 0x0000000105027811 */ /* 0x000fc800078fe0ff */
[----:B------:R-:W-:Y:S02]  /*0a70*/  LOP3.LUT R0, R2, 0xf, RZ, 0xc0, !PT ;  /* 0x0000000f02007812 */ /* 0x000fe400078ec0ff */
[C---:B------:R-:W-:Y:S02]  /*0a80*/  LEA.HI R2, R5.reuse, 0x1, RZ, 0x18 ;  /* 0x0000000105027811 */ /* 0x040fe400078fc0ff */
[----:B------:R-:W-:Y:S02]  /*0a90*/  LEA.HI R5, R5, 0x1, RZ, 0x14 ;  /* 0x0000000105057811 */ /* 0x000fe400078fa0ff */
[----:B------:R-:W-:Y:S02]  /*0aa0*/  LOP3.LUT R9, R2, 0xf, RZ, 0xc0, !PT ;  /* 0x0000000f02097812 */ /* 0x000fe400078ec0ff */
[----:B------:R-:W-:Y:S01]  /*0ab0*/  LOP3.LUT R5, R5, 0xf, RZ, 0xc0, !PT ;  /* 0x0000000f05057812 */ /* 0x000fe200078ec0ff */
[----:B0-----:R-:W0:Y:S08]  /*0ac0*/  I2F.F16 R6, R4 ;  /* 0x0000000400067306 */ /* 0x001e300000200c00 */
[----:B------:R1:W2:Y:S08]  /*0ad0*/  I2F.F16 R7, R0 ;  /* 0x0000000000077306 */ /* 0x0002b00000200c00 */
[----:B------:R-:W3:Y:S08]  /*0ae0*/  I2F.F16 R10, R9 ;  /* 0x00000009000a7306 */ /* 0x000ef00000200c00 */
[----:B------:R5:W5:Y:S01]  /*0af0*/  I2F.F16 R12, R5 ;  /* 0x00000005000c7306 */ /* 0x000b620000200c00 */
[----:B-1----:R-:W-:-:S02]  /*0b00*/  LOP3.LUT R0, R0, 0xe400, RZ, 0xfc, !PT ;  /* 0x0000e40000007812 */ /* 0x002fc400078efcff */
[----:B------:R-:W-:Y:S01]  /*0b10*/  LOP3.LUT R11, R5, 0xe400, RZ, 0xfc, !PT ;  /* 0x0000e400050b7812 */ /* 0x000fe200078efcff */
[----:B0-----:R-:W-:Y:S01]  /*0b20*/  HADD2 R6, -R6.H0_H0, UR14.H0_H0 ;  /* 0x2000000e06067e30 */ /* 0x001fe20008000900 */
[C-C-:B----4-:R-:W-:Y:S01]  /*0b30*/  PRMT R55, R8.reuse, 0x5410, R8.reuse ;  /* 0x0000541008377816 */ /* 0x150fe20000000008 */
[----:B--2---:R-:W-:Y:S01]  /*0b40*/  HADD2 R7, -R7.H0_H0, UR14.H0_H0 ;  /* 0x2000000e07077e30 */ /* 0x004fe20008000900 */
[----:B------:R-:W-:Y:S01]  /*0b50*/  PRMT R2, R8, 0x7632, R8 ;  /* 0x0000763208027816 */ /* 0x000fe20000000008 */
[----:B---3--:R-:W-:Y:S01]  /*0b60*/  HADD2 R8, -R10.H0_H0, UR14.H0_H0 ;  /* 0x2000000e0a087e30 */ /* 0x008fe20008000900 */
[----:B------:R-:W-:Y:S02]  /*0b70*/  LOP3.LUT R4, R4, 0xe400, RZ, 0xfc, !PT ;  /* 0x0000e40004047812 */ /* 0x000fe400078efcff */
[----:B------:R-:W-:Y:S02]  /*0b80*/  LOP3.LUT R9, R9, 0xe400, RZ, 0xfc, !PT ;  /* 0x0000e40009097812 */ /* 0x000fe400078efcff */
[----:B-----5:R-:W-:Y:S01]  /*0b90*/  PRMT R5, R0, 0x5410, R0 ;  /* 0x0000541000057816 */ /* 0x020fe20000000000 */
[----:B------:R-:W-:Y:S01]  /*0ba0*/  HADD2 R0, -R12.H0_H0, UR14.H0_H0 ;  /* 0x2000000e0c007e30 */ /* 0x000fe20008000900 */
[----:B------:R-:W-:-:S02]  /*0bb0*/  PRMT R57, R3, 0x5410, R3 ;  /* 0x0000541003397816 */ /* 0x000fc40000000003 */
[----:B------:R-:W-:Y:S02]  /*0bc0*/  PRMT R54, R3, 0x7632, R3 ;  /* 0x0000763203367816 */ /* 0x000fe40000000003 */
[----:B------:R-:W-:Y:S02]  /*0bd0*/  PRMT R3, R4, 0x5410, R4 ;  /* 0x0000541004037816 */ /* 0x000fe40000000004 */
[----:B------:R-:W-:Y:S02]  /*0be0*/  PRMT R9, R9, 0x5410, R9 ;  /* 0x0000541009097816 */ /* 0x000fe40000000009 */
[----:B------:R-:W-:Y:S01]  /*0bf0*/  PRMT R11, R11, 0x5410, R11 ;  /* 0x000054100b0b7816 */ /* 0x000fe2000000000b */
[----:B------:R-:W-:Y:S06]  /*0c00*/  @P0 BRA `(.L_x_995) ;  /* 0x00000020005c0947 */ /* 0x000fec0003800000 */
[----:B------:R-:W0:Y:S01]  /*0c10*/  S2UR UR9, SR_CgaCtaId ;  /* 0x00000000000979c3 */ /* 0x000e220000008800 */
[----:B------:R-:W-:Y:S01]  /*0c20*/  UIADD3 UR4, UPT, UPT, UR11, UR8, URZ ;  /* 0x000000080b047290 */ /* 0x000fe2000fffe0ff */
[----:B------:R-:W-:Y:S01]  /*0c30*/  MOV R4, R6 ;  /* 0x0000000600047202 */ /* 0x000fe20000000f00 */
[----:B------:R-:W-:Y:S01]  /*0c40*/  UMOV UR7, 0x400 ;  /* 0x0000040000077882 */ /* 0x000fe20000000000 */
[----:B------:R-:W-:Y:S01]  /*0c50*/  MOV R6, R7 ;  /* 0x0000000700067202 */ /* 0x000fe20000000f00 */
[----:B------:R-:W1:Y:S01]  /*0c60*/  LDCU UR10, c[0x0][0x3ac] ;  /* 0x00007580ff0a77ac */ /* 0x000e620008000800 */
[----:B------:R-:W-:Y:S02]  /*0c70*/  MOV R7, R9 ;  /* 0x0000000900077202 */ /* 0x000fe40000000f00 */
[----:B------:R-:W-:Y:S01]  /*0c80*/  MOV R9, R11 ;  /* 0x0000000b00097202 */ /* 0x000fe20000000f00 */
[----:B------:R-:W-:Y:S01]  /*0c90*/  UMOV UR8, UR4 ;  /* 0x0000000400087c82 */ /* 0x000fe20008000000 */
[----:B------:R-:W-:Y:S01]  /*0ca0*/  MOV R30, RZ ;  /* 0x000000ff001e7202 */ /* 0x000fe20000000f00 */
[----:B01----:R-:W-:-:S12]  /*0cb0*/  ULEA UR7, UR9, UR7, 0x18 ;  /* 0x0000000709077291 */ /* 0x003fd8000f8ec0ff */
.L_x_997:
[----:B------:R-:W-:Y:S01]  /*0cc0*/  UMOV UR9, UR10 ;  /* 0x0000000a00097c82 */ /* 0x000fe20008000000 */
[----:B------:R-:W2:Y:S01]  /*0cd0*/  LDG.E.128.CONSTANT R20, desc[UR12][R42.64] ;  /* 0x0000000c2a147981 */ /* 0x000ea2000c1e9d00 */
[----:B------:R-:W-:-:S03]  /*0ce0*/  MOV R63, UR9 ;  /* 0x00000009003f7c02 */ /* 0x000fc60008000f00 */
[----:B------:R-:W0:Y:S02]  /*0cf0*/  LDS.128 R12, [UR7] ;  /* 0x00000007ff0c7984 */ /* 0x000e240008000c00 */
        /* <DEDUP_REMOVED lines=34> */
[C---:B------:R-:W-:Y:S02]  /*0f20*/  IADD3 R6, PT, PT, R0.reuse, 0x1, RZ ;  /* 0x0000000100067810 */ /* 0x040fe40007ffe0ff */
[----:B------:R-:W-:Y:S02]  /*0f30*/  LOP3.LUT R23, R3, 0xf, RZ, 0xc0, !PT ;  /* 0x0000000f03177812 */ /* 0x000fe400078ec0ff */
[----:B------:R-:W-:Y:S02]  /*0f40*/  LEA.HI R3, R0, 0x1, RZ, 0x14 ;  /* 0x0000000100037811 */ /* 0x000fe400078fa0ff */
[----:B------:R-:W-:-:S02]  /*0f50*/  LOP3.LUT R9, R9, 0xf, RZ, 0xc0, !PT ;  /* 0x0000000f09097812 */ /* 0x000fc400078ec0ff */
[----:B------:R-:W-:Y:S02]  /*0f60*/  LOP3.LUT R6, R6, 0xf, RZ, 0xc0, !PT ;  /* 0x0000000f06067812 */ /* 0x000fe400078ec0ff */
[----:B------:R-:W-:Y:S01]  /*0f70*/  LOP3.LUT R35, R3, 0xf, RZ, 0xc0, !PT ;  /* 0x0000000f03237812 */ /* 0x000fe200078ec0ff */
[----:B------:R1:W2:Y:S08]  /*0f80*/  I2F.F16 R2, R9 ;  /* 0x0000000900027306 */ /* 0x0002b00000200c00 */
[----:B------:R2:W2:Y:S08]  /*0f90*/  I2F.F16 R8, R6 ;  /* 0x0000000600087306 */ /* 0x0004b00000200c00 */
[----:B------:R-:W3:Y:S08]  /*0fa0*/  I2F.F16 R0, R23 ;  /* 0x0000001700007306 */ /* 0x000ef00000200c00 */
[----:B------:R-:W4:Y:S01]  /*0fb0*/  I2F.F16 R37, R35 ;  /* 0x0000002300257306 */ /* 0x000f220000200c00 */
[----:B0-----:R-:W-:-:S02]  /*0fc0*/  LOP3.LUT R5, R9, 0xe400, RZ, 0xfc, !PT ;  /* 0x0000e40009057812 */ /* 0x001fc400078efcff */
[----:B-1----:R-:W-:Y:S02]  /*0fd0*/  LOP3.LUT R9, R23, 0xe400, RZ, 0xfc, !PT ;  /* 0x0000e40017097812 */ /* 0x002fe400078efcff */
[----:B------:R-:W-:Y:S01]  /*0fe0*/  LOP3.LUT R3, R6, 0xe400, RZ, 0xfc, !PT ;  /* 0x0000e40006037812 */ /* 0x000fe200078efcff */
[----:B--2---:R-:W-:Y:S01]  /*0ff0*/  HADD2 R6, -R2.H0_H0, UR14.H0_H0 ;  /* 0x2000000e02067e30 */ /* 0x004fe20008000900 */
[----:B------:R-:W-:Y:S01]  /*1000*/  LOP3.LUT R36, R35, 0xe400, RZ, 0xfc, !PT ;  /* 0x0000e40023247812 */ /* 0x000fe200078efcff */
[----:B------:R-:W-:Y:S01]  /*1010*/  HADD2 R4, -R8.H0_H0, UR14.H0_H0 ;  /* 0x2000000e08047e30 */ /* 0x000fe20008000900 */
[C-C-:B---3--:R-:W-:Y:S01]  /*1020*/  PRMT R55, R7.reuse, 0x5410, R7.reuse ;  /* 0x0000541007377816 */ /* 0x148fe20000000007 */
[----:B------:R-:W-:Y:S01]  /*1030*/  HADD2 R8, -R0.H0_H0, UR14.H0_H0 ;  /* 0x2000000e00087e30 */ /* 0x000fe20008000900 */
[----:B------:R-:W-:Y:S02]  /*1040*/  PRMT R2, R7, 0x7632, R7 ;  /* 0x0000763207027816 */ /* 0x000fe40000000007 */
[----:B----4-:R-:W-:-:S02]  /*1050*/  PRMT R57, R54, 0x5410, R54 ;  /* 0x0000541036397816 */ /* 0x010fc40000000036 */
[----:B------:R-:W-:Y:S01]  /*1060*/  PRMT R7, R9, 0x5410, R9 ;  /* 0x0000541009077816 */ /* 0x000fe20000000009 */
[----:B------:R-:W-:Y:S01]  /*1070*/  HADD2 R0, -R37.H0_H0, UR14.H0_H0 ;  /* 0x2000000e25007e30 */ /* 0x000fe20008000900 */
[----:B------:R-:W-:Y:S02]  /*1080*/  PRMT R54, R54, 0x7632, R54 ;  /* 0x0000763236367816 */ /* 0x000fe40000000036 */
[----:B------:R-:W-:Y:S02]  /*1090*/  PRMT R3, R3, 0x5410, R3 ;  /* 0x0000541003037816 */ /* 0x000fe40000000003 */
[----:B------:R-:W-:Y:S02]  /*10a0*/  PRMT R5, R5, 0x5410, R5 ;  /* 0x0000541005057816 */ /* 0x000fe40000000005 */
[----:B------:R-:W-:-:S07]  /*10b0*/  PRMT R9, R36, 0x5410, R36 ;  /* 0x0000541024097816 */ /* 0x000fce0000000024 */
.L_x_996:
        /* <DEDUP_REMOVED lines=9> */
[----:B------:R-:W-:Y:S01]  /*1150*/  HFMA2 R41, R41, 0.0625, 0.0625, R0 ;  /* 0x2c002c0029297831 */ /* 0x000fe20000000000 */
[----:B------:R-:W-:Y:S01]  /*1160*/  LOP3.LUT R21, R31, 0x64006400, RZ, 0xfc, !PT ;  /* 0x640064001f157812 */ /* 0x000fe200078efcff */
[----:B------:R-:W-:-:S02]  /*1170*/  HFMA2 R11, R40, R12, RZ ;  /* 0x0000000c280b7231 */ /* 0x000fc400000000ff */
[----:B------:R-:W-:Y:S01]  /*1180*/  HADD2 R39, R36, R5 ;  /* 0x0000000524277230 */ /* 0x000fe20000000000 */
[----:B------:R-:W-:Y:S01]  /*1190*/  LOP3.LUT R23, R29, 0x64006400, RZ, 0xfc, !PT ;  /* 0x640064001d177812 */ /* 0x000fe200078efcff */
[----:B------:R-:W-:Y:S02]  /*11a0*/  HADD2 R38, R34, R9 ;  /* 0x0000000922267230 */ /* 0x000fe40000000000 */
[-C--:B------:R-:W-:Y:S02]  /*11b0*/  HFMA2 R29, R22, R12.reuse, RZ ;  /* 0x0000000c161d7231 */ /* 0x080fe400000000ff */
[-C--:B------:R-:W-:Y:S02]  /*11c0*/  HFMA2 R34, R39, R12.reuse, RZ.H0_H0 ;  /* 0x0000000c27227231 */ /* 0x080fe400000400ff */
[----:B------:R-:W-:Y:S02]  /*11d0*/  HFMA2 R21, R21, 0.0625, 0.0625, R8 ;  /* 0x2c002c0015157831 */ /* 0x000fe40000000008 */
[----:B------:R-:W-:-:S02]  /*11e0*/  HFMA2 R31, R38, R12, RZ.H0_H0 ;  /* 0x0000000c261f7231 */ /* 0x000fc400000400ff */
[-C--:B------:R-:W-:Y:S02]  /*11f0*/  HFMA2 R12, R20, R13.reuse, R11 ;  /* 0x0000000d140c7231 */ /* 0x080fe4000000000b */
[----:B------:R-:W-:Y:S01]  /*1200*/  HFMA2 R23, R23, 0.0625, 0.0625, R6 ;  /* 0x2c002c0017177831 */ /* 0x000fe20000000006 */
[----:B------:R-:W-:Y:S01]  /*1210*/  LOP3.LUT R11, R24, 0xf000f, RZ, 0xc0, !PT ;  /* 0x000f000f180b7812 */ /* 0x000fe200078ec0ff */
[-C--:B------:R-:W-:Y:S01]  /*1220*/  HFMA2 R31, R41, R13.reuse, R31 ;  /* 0x0000000d291f7231 */ /* 0x080fe2000000001f */
[----:B------:R-:W-:Y:S01]  /*1230*/  LOP3.LUT R35, R28, 0xf000f, RZ, 0xc0, !PT ;  /* 0x000f000f1c237812 */ /* 0x000fe200078ec0ff */
[-C--:B------:R-:W-:Y:S01]  /*1240*/  HFMA2 R34, R23, R13.reuse, R34 ;  /* 0x0000000d17227231 */ /* 0x080fe20000000022 */
[----:B------:R-:W-:Y:S01]  /*1250*/  LOP3.LUT R10, R25, 0xf000f, RZ, 0xc0, !PT ;  /* 0x000f000f190a7812 */ /* 0x000fe200078ec0ff */
[----:B------:R-:W-:Y:S01]  /*1260*/  HFMA2 R29, R21, R13, R29 ;  /* 0x0000000d151d7231 */ /* 0x000fe2000000001d */
        /* <DEDUP_REMOVED lines=17> */
[----:B------:R-:W-:Y:S01]  /*1380*/  HFMA2 R34, R25, 0.0625, 0.0625, R4 ;  /* 0x2c002c0019227831 */ /* 0x000fe20000000004 */
[----:B------:R-:W-:-:S02]  /*1390*/  LOP3.LUT R24, R24, 0xf000f0, RZ, 0xc0, !PT ;  /* 0x00f000f018187812 */ /* 0x000fc400078ec0ff */
[----:B------:R-:W-:Y:S02]  /*13a0*/  LOP3.LUT R28, R28, 0xf000f0, RZ, 0xc0, !PT ;  /* 0x00f000f01c1c7812 */ /* 0x000fe400078ec0ff */
[----:B------:R-:W-:Y:S01]  /*13b0*/  LOP3.LUT R35, R24, 0x64006400, RZ, 0xfc, !PT ;  /* 0x6400640018237812 */ /* 0x000fe200078efcff */
[----:B------:R-:W-:Y:S01]  /*13c0*/  HFMA2 R36, R31, 0.0625, 0.0625, R8 ;  /* 0x2c002c001f247831 */ /* 0x000fe20000000008 */
[----:B------:R-:W-:Y:S01]  /*13d0*/  LOP3.LUT R37, R28, 0x64006400, RZ, 0xfc, !PT ;  /* 0x640064001c257812 */ /* 0x000fe200078efcff */
[-C--:B------:R-:W-:Y:S02]  /*13e0*/  HFMA2 R49, R34, R15.reuse, R12 ;  /* 0x0000000f22317231 */ /* 0x080fe4000000000c */
[----:B------:R-:W-:Y:S02]  /*13f0*/  HFMA2 R35, R35, 0.0625, 0.0625, R6 ;  /* 0x2c002c0023237831 */ /* 0x000fe40000000006 */
[----:B------:R-:W-:Y:S02]  /*1400*/  HFMA2 R37, R37, 0.0625, 0.0625, R0 ;  /* 0x2c002c0025257831 */ /* 0x000fe40000000000 */
[----:B------:R-:W-:-:S02]  /*1410*/  HFMA2 R48, R35, R15, R13 ;  /* 0x0000000f23307231 */ /* 0x000fc4000000000d */
[-C--:B------:R-:W-:Y:S02]  /*1420*/  HFMA2 R29, R36, R15.reuse, R29 ;  /* 0x0000000f241d7231 */ /* 0x080fe4000000001d */
[----:B------:R-:W-:Y:S02]  /*1430*/  HFMA2 R24, R37, R15, R14 ;  /* 0x0000000f25187231 */ /* 0x000fe4000000000e */
[----:B------:R-:W-:Y:S01]  /*1440*/  HFMA2 R49, R49, R57, R30 ;  /* 0x0000003931317231 */ /* 0x000fe2000000001e */
[----:B------:R-:W0:Y:S01]  /*1450*/  LDS.128 R12, [UR7+0x100] ;  /* 0x00010007ff0c7984 */ /* 0x000e220008000c00 */
        /* <DEDUP_REMOVED lines=12> */
[----:B------:R-:W-:Y:S01]  /*1520*/  HFMA2 R26, R21, R13, R26 ;  /* 0x0000000d151a7231 */ /* 0x000fe2000000001a */
[----:B------:R-:W-:Y:S01]  /*1530*/  MOV R13, UR9 ;  /* 0x00000009000d7c02 */ /* 0x000fe20008000f00 */
[-C--:B------:R-:W-:Y:S02]  /*1540*/  HFMA2 R12, R11, R14.reuse, R12 ;  /* 0x0000000e0b0c7231 */ /* 0x080fe4000000000c */
[----:B------:R-:W-:Y:S02]  /*1550*/  HFMA2 R25, R35, R15, R25 ;  /* 0x0000000f23197231 */ /* 0x000fe40000000019 */
[----:B------:R-:W-:-:S02]  /*1560*/  HFMA2 R24, R42, R14, R24 ;  /* 0x0000000e2a187231 */ /* 0x000fc40000000018 */
[----:B------:R-:W-:-:S04]  /*1570*/  IMAD.WIDE R62, R13, 0x4, R62 ;  /* 0x000000040d3e7825 */ /* 0x000fc800078e023e */
[----:B------:R-:W-:Y:S02]  /*1580*/  HFMA2 R26, R10, R14, R26 ;  /* 0x0000000e0a1a7231 */ /* 0x000fe4000000001a */
[-C--:B------:R-:W-:Y:S02]  /*1590*/  HFMA2 R27, R37, R15.reuse, R12 ;  /* 0x0000000f251b7231 */ /* 0x080fe4000000000c */
[-C--:B-1----:R-:W-:Y:S02]  /*15a0*/  HFMA2 R22, R22, R28.reuse, RZ ;  /* 0x0000001c16167231 */ /* 0x082fe400000000ff */
[-C--:B------:R-:W-:Y:S02]  /*15b0*/  HFMA2 R40, R40, R28.reuse, RZ ;  /* 0x0000001c28287231 */ /* 0x080fe400000000ff */
[----:B------:R-:W-:Y:S02]  /*15c0*/  HFMA2 R39, R39, R28, RZ.H0_H0 ;  /* 0x0000001c27277231 */ /* 0x000fe400000400ff */
[----:B------:R-:W-:-:S02]  /*15d0*/  HFMA2 R24, R34, R15, R24 ;  /* 0x0000000f22187231 */ /* 0x000fc40000000018 */
[----:B------:R-:W-:Y:S02]  /*15e0*/  HFMA2 R38, R38, R28, RZ.H0_H0 ;  /* 0x0000001c26267231 */ /* 0x000fe400000400ff */
[----:B------:R-:W-:Y:S02]  /*15f0*/  HFMA2 R26, R36, R15, R26 ;  /* 0x0000000f241a7231 */ /* 0x000fe4000000001a */
[----:B------:R-:W-:Y:S01]  /*1600*/  HFMA2 R25, R25, R54, R45 ;  /* 0x0000003619197231 */ /* 0x000fe2000000002d */
[----:B------:R0:W2:Y:S01]  /*1610*/  LDG.E.128.CONSTANT R12, desc[UR12][R62.64] ;  /* 0x0000000c3e0c7981 */ /* 0x0000a2000c1e9d00 */
[-C--:B------:R-:W-:Y:S02]  /*1620*/  HFMA2 R28, R21, R29.reuse, R22 ;  /* 0x0000001d151c7231 */ /* 0x080fe40000000016 */
[-C--:B------:R-:W-:Y:S02]  /*1630*/  HFMA2 R39, R23, R29.reuse, R39 ;  /* 0x0000001d17277231 */ /* 0x080fe40000000027 */
[----:B------:R-:W-:-:S02]  /*1640*/  HFMA2 R40, R20, R29, R40 ;  /* 0x0000001d14287231 */ /* 0x000fc40000000028 */
[----:B------:R-:W-:Y:S01]  /*1650*/  HFMA2 R27, R27, R2, R53 ;  /* 0x000000021b1b7231 */ /* 0x000fe20000000035 */
[----:B------:R-:W1:Y:S01]  /*1660*/  LDS.128 R20, [UR7+0x10] ;  /* 0x00001007ff147984 */ /* 0x000e620008000c00 */
[----:B------:R-:W-:Y:S02]  /*1670*/  HFMA2 R38, R41, R29, R38 ;  /* 0x0000001d29267231 */ /* 0x000fe40000000026 */
[----:B------:R-:W-:Y:S02]  /*1680*/  HFMA2 R24, R24, R57, R44 ;  /* 0x0000003918187231 */ /* 0x000fe4000000002c */
        /* <DEDUP_REMOVED lines=8> */
[----:B------:R-:W-:Y:S01]  /*1710*/  HFMA2 R10, R38, R2, R47 ;  /* 0x00000002260a7231 */ /* 0x000fe2000000002f */
[----:B-----5:R-:W-:Y:S01]  /*1720*/  LOP3.LUT R38, R18, 0xf000f, RZ, 0xc0, !PT ;  /* 0x000f000f12267812 */ /* 0x020fe200078ec0ff */
[----:B------:R-:W-:-:S03]  /*1730*/  HFMA2 R29, R34, R31, R40 ;  /* 0x0000001f221d7231 */ /* 0x000fc60000000028 */
[----:B------:R-:W-:Y:S01]  /*1740*/  LOP3.LUT R38, R38, 0x64006400, RZ, 0xfc, !PT ;  /* 0x6400640026267812 */ /* 0x000fe200078efcff */
[----:B------:R-:W-:Y:S01]  /*1750*/  HFMA2 R28, R35, R31, R39 ;  /* 0x0000001f231c7231 */ /* 0x000fe20000000027 */
[----:B------:R-:W-:Y:S02]  /*1760*/  LOP3.LUT R34, R16, 0xf000f, RZ, 0xc0, !PT ;  /* 0x000f000f10227812 */ /* 0x000fe400078ec0ff */
[----:B------:R-:W-:Y:S01]  /*1770*/  LOP3.LUT R39, R18, 0xf000f0, RZ, 0xc0, !PT ;  /* 0x00f000f012277812 */ /* 0x000fe200078ec0ff */
[----:B------:R-:W-:Y:S01]  /*1780*/  HFMA2 R42, R38, 1, 1, R7 ;  /* 0x3c003c00262a7831 */ /* 0x000fe20000000007 */
[----:B------:R-:W-:Y:S02]  /*1790*/  SHF.R.U32.HI R30, RZ, 0x8, R18 ;  /* 0x00000008ff1e7819 */ /* 0x000fe40000011612 */
[----:B------:R-:W-:Y:S02]  /*17a0*/  LOP3.LUT R34, R34, 0x64006400, RZ, 0xfc, !PT ;  /* 0x6400640022227812 */ /* 0x000fe400078efcff */
[----:B------:R-:W-:-:S02]  /*17b0*/  LOP3.LUT R35, R16, 0xf000f0, RZ, 0xc0, !PT ;  /* 0x00f000f010237812 */ /* 0x000fc400078ec0ff */
[----:B------:R-:W-:Y:S02]  /*17c0*/  LOP3.LUT R36, R17, 0xf000f, RZ, 0xc0, !PT ;  /* 0x000f000f11247812 */ /* 0x000fe400078ec0ff */
[----:B------:R-:W-:Y:S02]  /*17d0*/  LOP3.LUT R18, R19, 0xf000f, RZ, 0xc0, !PT ;  /* 0x000f000f13127812 */ /* 0x000fe400078ec0ff */
[----:B------:R-:W-:Y:S01]  /*17e0*/  LOP3.LUT R39, R39, 0x64006400, RZ, 0xfc, !PT ;  /* 0x6400640027277812 */ /* 0x000fe200078efcff */
[----:B------:R-:W-:Y:S01]  /*17f0*/  HADD2 R45, R34, R3 ;  /* 0x00000003222d7230 */ /* 0x000fe20000000000 */
[----:B------:R-:W-:Y:S02]  /*1800*/  LOP3.LUT R40, R19, 0xf000f0, RZ, 0xc0, !PT ;  /* 0x00f000f013287812 */ /* 0x000fe400078ec0ff */
[----:B------:R-:W-:Y:S02]  /*1810*/  LOP3.LUT R35, R35, 0x64006400, RZ, 0xfc, !PT ;  /* 0x6400640023237812 */ /* 0x000fe400078efcff */
[----:B------:R-:W-:-:S02]  /*1820*/  LOP3.LUT R36, R36, 0x64006400, RZ, 0xfc, !PT ;  /* 0x6400640024247812 */ /* 0x000fc400078efcff */
[----:B------:R-:W-:Y:S01]  /*1830*/  LOP3.LUT R44, R18, 0x64006400, RZ, 0xfc, !PT ;  /* 0x64006400122c7812 */ /* 0x000fe200078efcff */
[----:B------:R-:W-:Y:S01]  /*1840*/  HFMA2 R46, R39, 0.0625, 0.0625, R8 ;  /* 0x2c002c00272e7831 */ /* 0x000fe20000000008 */
[----:B------:R-:W-:Y:S01]  /*1850*/  LOP3.LUT R37, R17, 0xf000f0, RZ, 0xc0, !PT ;  /* 0x00f000f011257812 */ /* 0x000fe200078ec0ff */
[-C--:B-1----:R-:W-:Y:S01]  /*1860*/  HFMA2 R34, R42, R20.reuse, RZ ;  /* 0x000000142a227231 */ /* 0x082fe200000000ff */
[----:B------:R-:W-:Y:S02]  /*1870*/  SHF.R.U32.HI R31, RZ, 0x8, R19 ;  /* 0x00000008ff1f7819 */ /* 0x000fe40000011613 */
[----:B------:R-:W-:Y:S01]  /*1880*/  LOP3.LUT R19, R40, 0x64006400, RZ, 0xfc, !PT ;  /* 0x6400640028137812 */ /* 0x000fe200078efcff */
[----:B------:R-:W-:Y:S01]  /*1890*/  HADD2 R41, R36, R5 ;  /* 0x0000000524297230 */ /* 0x000fe20000000000 */
[----:B------:R-:W-:Y:S01]  /*18a0*/  LOP3.LUT R37, R37, 0x64006400, RZ, 0xfc, !PT ;  /* 0x6400640025257812 */ /* 0x000fe200078efcff */
[----:B------:R-:W-:Y:S02]  /*18b0*/  HADD2 R43, R44, R9 ;  /* 0x000000092c2b7230 */ /* 0x000fe40000000000 */
[----:B------:R-:W-:Y:S01]  /*18c0*/  HFMA2 R40, R35, 0.0625, 0.0625, R4 ;  /* 0x2c002c0023287831 */ /* 0x000fe20000000004 */
[----:B------:R-:W-:Y:S01]  /*18d0*/  SHF.R.U32.HI R17, RZ, 0x8, R17 ;  /* 0x00000008ff117819 */ /* 0x000fe20000011611 */
[----:B------:R-:W-:-:S02]  /*18e0*/  HFMA2 R36, R45, R20, RZ ;  /* 0x000000142d247231 */ /* 0x000fc400000000ff */
[----:B------:R-:W-:Y:S02]  /*18f0*/  HFMA2 R44, R19, 0.0625, 0.0625, R0 ;  /* 0x2c002c00132c7831 */ /* 0x000fe40000000000 */
[-C--:B------:R-:W-:Y:S02]  /*1900*/  HFMA2 R19, R41, R20.reuse, RZ.H0_H0 ;  /* 0x0000001429137231 */ /* 0x080fe400000400ff */
[----:B------:R-:W-:Y:S02]  /*1910*/  HFMA2 R35, R43, R20, RZ.H0_H0 ;  /* 0x000000142b237231 */ /* 0x000fe400000400ff */
[----:B------:R-:W-:Y:S02]  /*1920*/  HFMA2 R20, R46, R21, R34 ;  /* 0x000000152e147231 */ /* 0x000fe40000000022 */
[----:B------:R-:W-:Y:S01]  /*1930*/  HFMA2 R47, R37, 0.0625, 0.0625, R6 ;  /* 0x2c002c00252f7831 */ /* 0x000fe20000000006 */
[----:B------:R-:W-:Y:S02]  /*1940*/  LOP3.LUT R34, R17, 0xf000f, RZ, 0xc0, !PT ;  /* 0x000f000f11227812 */ /* 0x000fe400078ec0ff */
[----:B------:R-:W-:-:S02]  /*1950*/  SHF.R.U32.HI R16, RZ, 0x8, R16 ;  /* 0x00000008ff107819 */ /* 0x000fc40000011610 */
[----:B------:R-:W-:Y:S01]  /*1960*/  LOP3.LUT R37, R31, 0xf000f, RZ, 0xc0, !PT ;  /* 0x000f000f1f257812 */ /* 0x000fe200078ec0ff */
[-C--:B------:R-:W-:Y:S02]  /*1970*/  HFMA2 R36, R40, R21.reuse, R36 ;  /* 0x0000001528247231 */ /* 0x080fe40000000024 */
[-C--:B------:R-:W-:Y:S01]  /*1980*/  HFMA2 R19, R47, R21.reuse, R19 ;  /* 0x000000152f137231 */ /* 0x080fe20000000013 */
[----:B------:R-:W-:Y:S01]  /*1990*/  LOP3.LUT R34, R34, 0x64006400, RZ, 0xfc, !PT ;  /* 0x6400640022227812 */ /* 0x000fe200078efcff */
[----:B------:R-:W-:Y:S01]  /*19a0*/  HFMA2 R21, R44, R21, R35 ;  /* 0x000000152c157231 */ /* 0x000fe20000000023 */
[----:B------:R-:W-:Y:S02]  /*19b0*/  LOP3.LUT R18, R16, 0xf000f, RZ, 0xc0, !PT ;  /* 0x000f000f10127812 */ /* 0x000fe400078ec0ff */
[----:B------:R-:W-:Y:S02]  /*19c0*/  LOP3.LUT R35, R30, 0xf000f, RZ, 0xc0, !PT ;  /* 0x000f000f1e237812 */ /* 0x000fe400078ec0ff */
[----:B------:R-:W-:Y:S01]  /*19d0*/  LOP3.LUT R52, R37, 0x64006400, RZ, 0xfc, !PT ;  /* 0x6400640025347812 */ /* 0x000fe200078efcff */
[----:B------:R-:W-:Y:S01]  /*19e0*/  HFMA2 R29, R29, R57, R50 ;  /* 0x000000391d1d7231 */ /* 0x000fe20000000032 */
[----:B------:R-:W-:Y:S01]  /*19f0*/  LOP3.LUT R18, R18, 0x64006400, RZ, 0xfc, !PT ;  /* 0x6400640012127812 */ /* 0x000fe200078efcff */
[----:B------:R-:W-:Y:S01]  /*1a00*/  HFMA2 R50, R34, 1, 1, R5 ;  /* 0x3c003c0022327831 */ /* 0x000fe20000000005 */
[----:B------:R-:W-:Y:S01]  /*1a10*/  LOP3.LUT R38, R35, 0x64006400, RZ, 0xfc, !PT ;  /* 0x6400640023267812 */ /* 0x000fe200078efcff */
[----:B------:R-:W-:-:S02]  /*1a20*/  HFMA2 R35, R52, 1, 1, R9 ;  /* 0x3c003c0034237831 */ /* 0x000fc40000000009 */
[----:B------:R-:W-:Y:S02]  /*1a30*/  HFMA2 R28, R28, R54, R51 ;  /* 0x000000361c1c7231 */ /* 0x000fe40000000033 */
[----:B------:R-:W-:Y:S02]  /*1a40*/  HADD2 R51, R18, R3 ;  /* 0x0000000312337230 */ /* 0x000fe40000000000 */
[----:B------:R-:W-:Y:S01]  /*1a50*/  HADD2 R34, R38, R7 ;  /* 0x0000000726227230 */ /* 0x000fe20000000000 */
[----:B------:R-:W-:Y:S01]  /*1a60*/  LOP3.LUT R16, R16, 0xf000f0, RZ, 0xc0, !PT ;  /* 0x00f000f010107812 */ /* 0x000fe200078ec0ff */
[-C--:B------:R-:W-:Y:S02]  /*1a70*/  HFMA2 R19, R50, R22.reuse, R19 ;  /* 0x0000001632137231 */ /* 0x080fe40000000013 */
[-C--:B------:R-:W-:Y:S02]  /*1a80*/  HFMA2 R18, R51, R22.reuse, R36 ;  /* 0x0000001633127231 */ /* 0x080fe40000000024 */
[----:B------:R-:W-:-:S02]  /*1a90*/  HFMA2 R20, R34, R22, R20 ;  /* 0x0000001622147231 */ /* 0x000fc40000000014 */
[----:B------:R-:W-:Y:S01]  /*1aa0*/  HFMA2 R22, R35, R22, R21 ;  /* 0x0000001623167231 */ /* 0x000fe20000000015 */
        /* <DEDUP_REMOVED lines=8> */
[----:B------:R-:W-:-:S04]  /*1b30*/  HFMA2 R37, R21, 0.0625, 0.0625, R6 ;  /* 0x2c002c0015257831 */ /* 0x000fc80000000006 */
[----:B------:R-:W-:Y:S02]  /*1b40*/  HFMA2 R38, R31, 0.0625, 0.0625, R8 ;  /* 0x2c002c001f267831 */ /* 0x000fe40000000008 */
[-C--:B------:R-:W-:Y:S02]  /*1b50*/  HFMA2 R31, R37, R23.reuse, R19 ;  /* 0x00000017251f7231 */ /* 0x080fe40000000013 */
[-C--:B------:R-:W-:Y:S02]  /*1b60*/  HFMA2 R30, R36, R23.reuse, R18 ;  /* 0x00000017241e7231 */ /* 0x080fe40000000012 */
[----:B------:R-:W1:Y:S01]  /*1b70*/  LDS.128 R16, [UR7+0x110] ;  /* 0x00011007ff107984 */ /* 0x000e620008000c00 */
[----:B------:R-:W-:Y:S02]  /*1b80*/  HFMA2 R20, R38, R23, R20 ;  /* 0x0000001726147231 */ /* 0x000fe40000000014 */
[----:B------:R-:W-:-:S04]  /*1b90*/  HFMA2 R39, R39, 0.0625, 0.0625, R0 ;  /* 0x2c002c0027277831 */ /* 0x000fc80000000000 */
[----:B------:R-:W-:Y:S02]  /*1ba0*/  HFMA2 R22, R39, R23, R22 ;  /* 0x0000001727167231 */ /* 0x000fe40000000016 */
[----:B------:R-:W-:Y:S02]  /*1bb0*/  HFMA2 R32, R20, R55, R32 ;  /* 0x0000003714207231 */ /* 0x000fe40000000020 */
[----:B------:R-:W-:Y:S02]  /*1bc0*/  HFMA2 R33, R22, R2, R33 ;  /* 0x0000000216217231 */ /* 0x000fe40000000021 */
[----:B------:R-:W-:Y:S02]  /*1bd0*/  HFMA2 R31, R31, R54, R48 ;  /* 0x000000361f1f7231 */ /* 0x000fe40000000030 */
[----:B------:R-:W-:Y:S02]  /*1be0*/  HFMA2 R30, R30, R57, R49 ;  /* 0x000000391e1e7231 */ /* 0x000fe40000000031 */
[----:B-1----:R-:W-:-:S02]  /*1bf0*/  HFMA2 R20, R45, R16, RZ ;  /* 0x000000102d147231 */ /* 0x002fc400000000ff */
[-C--:B------:R-:W-:Y:S02]  /*1c00*/  HFMA2 R23, R42, R16.reuse, RZ ;  /* 0x000000102a177231 */ /* 0x080fe400000000ff */
[-C--:B------:R-:W-:Y:S02]  /*1c10*/  HFMA2 R21, R41, R16.reuse, RZ.H0_H0 ;  /* 0x0000001029157231 */ /* 0x080fe400000400ff */
[----:B------:R-:W-:Y:S02]  /*1c20*/  HFMA2 R22, R43, R16, RZ.H0_H0 ;  /* 0x000000102b167231 */ /* 0x000fe400000400ff */
[-C--:B------:R-:W-:Y:S02]  /*1c30*/  HFMA2 R20, R40, R17.reuse, R20 ;  /* 0x0000001128147231 */ /* 0x080fe40000000014 */
[-C--:B------:R-:W-:Y:S02]  /*1c40*/  HFMA2 R23, R46, R17.reuse, R23 ;  /* 0x000000112e177231 */ /* 0x080fe40000000017 */
[----:B------:R-:W-:-:S02]  /*1c50*/  HFMA2 R21, R47, R17, R21 ;  /* 0x000000112f157231 */ /* 0x000fc40000000015 */
[----:B------:R-:W-:Y:S01]  /*1c60*/  HFMA2 R22, R44, R17, R22 ;  /* 0x000000112c167231 */ /* 0x000fe20000000016 */
[----:B------:R-:W-:Y:S01]  /*1c70*/  MOV R17, UR9 ;  /* 0x0000000900117c02 */ /* 0x000fe20008000f00 */
[-C--:B------:R-:W-:Y:S02]  /*1c80*/  HFMA2 R48, R51, R18.reuse, R20 ;  /* 0x0000001233307231 */ /* 0x080fe40000000014 */
[-C--:B------:R-:W-:Y:S02]  /*1c90*/  HFMA2 R52, R34, R18.reuse, R23 ;  /* 0x0000001222347231 */ /* 0x080fe40000000017 */
[----:B------:R-:W-:Y:S02]  /*1ca0*/  HFMA2 R49, R50, R18, R21 ;  /* 0x0000001232317231 */ /* 0x000fe40000000015 */
[----:B0-----:R-:W-:-:S04]  /*1cb0*/  IMAD.WIDE R62, R17, 0x4, R62 ;  /* 0x00000004113e7825 */ /* 0x001fc800078e023e */
[----:B------:R-:W-:Y:S02]  /*1cc0*/  HFMA2 R22, R35, R18, R22 ;  /* 0x0000001223167231 */ /* 0x000fe40000000016 */
[-C--:B------:R-:W-:Y:S02]  /*1cd0*/  HFMA2 R49, R37, R19.reuse, R49 ;  /* 0x0000001325317231 */ /* 0x080fe40000000031 */
[-C--:B------:R-:W-:Y:S02]  /*1ce0*/  HFMA2 R48, R36, R19.reuse, R48 ;  /* 0x0000001324307231 */ /* 0x080fe40000000030 */
[-C--:B------:R-:W-:Y:S02]  /*1cf0*/  HFMA2 R22, R39, R19.reuse, R22 ;  /* 0x0000001327167231 */ /* 0x080fe40000000016 */
[----:B------:R-:W-:Y:S02]  /*1d00*/  HFMA2 R52, R38, R19, R52 ;  /* 0x0000001326347231 */ /* 0x000fe40000000034 */
[----:B------:R-:W3:Y:S01]  /*1d10*/  LDG.E.128.CONSTANT R16, desc[UR12][R62.64] ;  /* 0x0000000c3e107981 */ /* 0x000ee2000c1e9d00 */
[----:B------:R-:W-:-:S03]  /*1d20*/  HFMA2 R53, R22, R2, R27 ;  /* 0x0000000216357231 */ /* 0x000fc6000000001b */
[----:B------:R-:W0:Y:S01]  /*1d30*/  LDS.128 R20, [UR7+0x210] ;  /* 0x00021007ff147984 */ /* 0x000e220008000c00 */
[----:B------:R-:W-:Y:S02]  /*1d40*/  HFMA2 R49, R49, R54, R25 ;  /* 0x0000003631317231 */ /* 0x000fe40000000019 */
[----:B------:R-:W-:Y:S02]  /*1d50*/  HFMA2 R48, R48, R57, R24 ;  /* 0x0000003930307231 */ /* 0x000fe40000000018 */
[----:B------:R-:W-:Y:S02]  /*1d60*/  HFMA2 R52, R52, R55, R26 ;  /* 0x0000003734347231 */ /* 0x000fe4000000001a */
[----:B0-----:R-:W-:-:S04]  /*1d70*/  HFMA2 R41, R41, R20, RZ.H0_H0 ;  /* 0x0000001429297231 */ /* 0x001fc800000400ff */
[-C--:B------:R-:W-:Y:S02]  /*1d80*/  HFMA2 R25, R47, R21.reuse, R41 ;  /* 0x000000152f197231 */ /* 0x080fe40000000029 */
[----:B------:R-:W-:Y:S02]  /*1d90*/  HFMA2 R45, R45, R20, RZ ;  /* 0x000000142d2d7231 */ /* 0x000fe400000000ff */
[----:B------:R-:W-:Y:S02]  /*1da0*/  HFMA2 R50, R50, R22, R25 ;  /* 0x0000001632327231 */ /* 0x000fe40000000019 */
[----:B------:R-:W0:Y:S01]  /*1db0*/  LDS.128 R24, [UR7+0x20] ;  /* 0x00002007ff187984 */ /* 0x000e220008000c00 */
[-C--:B------:R-:W-:Y:S02]  /*1dc0*/  HFMA2 R42, R42, R20.reuse, RZ ;  /* 0x000000142a2a7231 */ /* 0x080fe400000000ff */
[----:B------:R-:W-:Y:S02]  /*1dd0*/  HFMA2 R20, R43, R20, RZ.H0_H0 ;  /* 0x000000142b147231 */ /* 0x000fe400000400ff */
        /* <DEDUP_REMOVED lines=10> */
[----:B------:R-:W-:Y:S01]  /*1e80*/  HFMA2 R42, R38, R23, R42 ;  /* 0x00000017262a7231 */ /* 0x000fe2000000002a */
[----:B--2---:R-:W-:Y:S02]  /*1e90*/  LOP3.LUT R21, R12, 0xf000f0, RZ, 0xc0, !PT ;  /* 0x00f000f00c157812 */ /* 0x004fe400078ec0ff */
[----:B------:R-:W-:Y:S02]  /*1ea0*/  LOP3.LUT R34, R14, 0xf000f, RZ, 0xc0, !PT ;  /* 0x000f000f0e227812 */ /* 0x000fe400078ec0ff */
[----:B------:R-:W-:-:S02]  /*1eb0*/  LOP3.LUT R20, R12, 0xf000f, RZ, 0xc0, !PT ;  /* 0x000f000f0c147812 */ /* 0x000fc400078ec0ff */
[----:B------:R-:W-:Y:S02]  /*1ec0*/  LOP3.LUT R21, R21, 0x64006400, RZ, 0xfc, !PT ;  /* 0x6400640015157812 */ /* 0x000fe400078efcff */
[----:B------:R-:W-:Y:S02]  /*1ed0*/  LOP3.LUT R36, R15, 0xf000f0, RZ, 0xc0, !PT ;  /* 0x00f000f00f247812 */ /* 0x000fe400078ec0ff */
[----:B------:R-:W-:Y:S02]  /*1ee0*/  LOP3.LUT R34, R34, 0x64006400, RZ, 0xfc, !PT ;  /* 0x6400640022227812 */ /* 0x000fe400078efcff */
[----:B------:R-:W-:Y:S02]  /*1ef0*/  LOP3.LUT R35, R14, 0xf000f0, RZ, 0xc0, !PT ;  /* 0x00f000f00e237812 */ /* 0x000fe400078ec0ff */
[----:B------:R-:W-:Y:S02]  /*1f00*/  SHF.R.U32.HI R40, RZ, 0x8, R14 ;  /* 0x00000008ff287819 */ /* 0x000fe4000001160e */
[----:B------:R-:W-:-:S02]  /*1f10*/  LOP3.LUT R22, R13, 0xf000f, RZ, 0xc0, !PT ;  /* 0x000f000f0d167812 */ /* 0x000fc400078ec0ff */
[----:B------:R-:W-:Y:S02]  /*1f20*/  LOP3.LUT R14, R15, 0xf000f, RZ, 0xc0, !PT ;  /* 0x000f000f0f0e7812 */ /* 0x000fe400078ec0ff */
[----:B------:R-:W-:Y:S02]  /*1f30*/  LOP3.LUT R20, R20, 0x64006400, RZ, 0xfc, !PT ;  /* 0x6400640014147812 */ /* 0x000fe400078efcff */
[----:B------:R-:W-:Y:S01]  /*1f40*/  LOP3.LUT R39, R36, 0x64006400, RZ, 0xfc, !PT ;  /* 0x6400640024277812 */ /* 0x000fe200078efcff */
[----:B------:R-:W-:Y:S01]  /*1f50*/  HFMA2 R36, R21, 0.0625, 0.0625, R4 ;  /* 0x2c002c0015247831 */ /* 0x000fe20000000004 */
[----:B------:R-:W-:Y:S01]  /*1f60*/  SHF.R.U32.HI R41, RZ, 0x8, R15 ;  /* 0x00000008ff297819 */ /* 0x000fe2000001160f */
[----:B------:R-:W-:Y:S01]  /*1f70*/  HFMA2 R21, R34, 1, 1, R7 ;  /* 0x3c003c0022157831 */ /* 0x000fe20000000007 */
[----:B------:R-:W-:Y:S01]  /*1f80*/  LOP3.LUT R22, R22, 0x64006400, RZ, 0xfc, !PT ;  /* 0x6400640016167812 */ /* 0x000fe200078efcff */
[----:B------:R-:W-:Y:S01]  /*1f90*/  HADD2 R20, R20, R3 ;  /* 0x0000000314147230 */ /* 0x000fe20000000000 */
[----:B------:R-:W-:-:S02]  /*1fa0*/  LOP3.LUT R38, R14, 0x64006400, RZ, 0xfc, !PT ;  /* 0x640064000e267812 */ /* 0x000fc400078efcff */
[----:B------:R-:W-:Y:S02]  /*1fb0*/  LOP3.LUT R23, R13, 0xf000f0, RZ, 0xc0, !PT ;  /* 0x00f000f00d177812 */ /* 0x000fe400078ec0ff */
[----:B------:R-:W-:Y:S01]  /*1fc0*/  LOP3.LUT R15, R35, 0x64006400, RZ, 0xfc, !PT ;  /* 0x64006400230f7812 */ /* 0x000fe200078efcff */
[----:B------:R-:W-:Y:S01]  /*1fd0*/  HADD2 R22, R22, R5 ;  /* 0x0000000516167230 */ /* 0x000fe20000000000 */
[----:B------:R-:W-:Y:S01]  /*1fe0*/  LOP3.LUT R23, R23, 0x64006400, RZ, 0xfc, !PT ;  /* 0x6400640017177812 */ /* 0x000fe200078efcff */
[----:B------:R-:W-:Y:S02]  /*1ff0*/  HADD2 R37, R38, R9 ;  /* 0x0000000926257230 */ /* 0x000fe40000000000 */
[----:B------:R-:W-:Y:S01]  /*2000*/  HFMA2 R11, R42, R55, R11 ;  /* 0x000000372a0b7231 */ /* 0x000fe2000000000b */
[----:B------:R-:W-:Y:S01]  /*2010*/  SHF.R.U32.HI R13, RZ, 0x8, R13 ;  /* 0x00000008ff0d7819 */ /* 0x000fe2000001160d */
[----:B------:R-:W-:Y:S02]  /*2020*/  HFMA2 R34, R15, 0.0625, 0.0625, R8 ;  /* 0x2c002c000f227831 */ /* 0x000fe40000000008 */
[----:B0-----:R-:W-:-:S02]  /*2030*/  HFMA2 R42, R20, R24, RZ ;  /* 0x00000018142a7231 */ /* 0x001fc400000000ff */
[-C--:B------:R-:W-:Y:S02]  /*2040*/  HFMA2 R43, R21, R24.reuse, RZ ;  /* 0x00000018152b7231 */ /* 0x080fe400000000ff */
[-C--:B------:R-:W-:Y:S02]  /*2050*/  HFMA2 R15, R22, R24.reuse, RZ.H0_H0 ;  /* 0x00000018160f7231 */ /* 0x080fe400000400ff */
[----:B------:R-:W-:Y:S01]  /*2060*/  HFMA2 R44, R37, R24, RZ.H0_H0 ;  /* 0x00000018252c7231 */ /* 0x000fe200000400ff */
[----:B------:R-:W-:Y:S01]  /*2070*/  LOP3.LUT R24, R13, 0xf000f, RZ, 0xc0, !PT ;  /* 0x000f000f0d187812 */ /* 0x000fe200078ec0ff */
[----:B------:R-:W-:Y:S01]  /*2080*/  HFMA2 R35, R23, 0.0625, 0.0625, R6 ;  /* 0x2c002c0017237831 */ /* 0x000fe20000000006 */
[----:B------:R-:W-:Y:S01]  /*2090*/  LOP3.LUT R38, R41, 0xf000f, RZ, 0xc0, !PT ;  /* 0x000f000f29267812 */ /* 0x000fe200078ec0ff */
[----:B------:R-:W-:Y:S01]  /*20a0*/  HFMA2 R23, R39, 0.0625, 0.0625, R0 ;  /* 0x2c002c0027177831 */ /* 0x000fe20000000000 */
[----:B------:R-:W-:Y:S01]  /*20b0*/  SHF.R.U32.HI R12, RZ, 0x8, R12 ;  /* 0x00000008ff0c7819 */ /* 0x000fe2000001160c */
[----:B------:R-:W-:Y:S01]  /*20c0*/  HFMA2 R28, R50, R54, R28 ;  /* 0x00000036321c7231 */ /* 0x000fe2000000001c */
[----:B------:R-:W-:Y:S01]  /*20d0*/  LOP3.LUT R24, R24, 0x64006400, RZ, 0xfc, !PT ;  /* 0x6400640018187812 */ /* 0x000fe200078efcff */
[----:B------:R-:W-:-:S02]  /*20e0*/  HFMA2 R42, R36, R25, R42 ;  /* 0x00000019242a7231 */ /* 0x000fc4000000002a */
[-C--:B------:R-:W-:Y:S02]  /*20f0*/  HFMA2 R15, R35, R25.reuse, R15 ;  /* 0x00000019230f7231 */ /* 0x080fe4000000000f */
[-C--:B------:R-:W-:Y:S02]  /*2100*/  HFMA2 R43, R34, R25.reuse, R43 ;  /* 0x00000019222b7231 */ /* 0x080fe4000000002b */
[----:B------:R-:W-:Y:S01]  /*2110*/  HFMA2 R44, R23, R25, R44 ;  /* 0x00000019172c7231 */ /* 0x000fe2000000002c */
        /* <DEDUP_REMOVED lines=8> */
[----:B------:R-:W-:Y:S01]  /*21a0*/  HADD2 R25, R46, R7 ;  /* 0x000000072e197230 */ /* 0x000fe20000000000 */
        /* <DEDUP_REMOVED lines=9> */
[----:B------:R-:W-:Y:S01]  /*2240*/  HFMA2 R29, R45, R57, R29 ;  /* 0x000000392d1d7231 */ /* 0x000fe2000000001d */
[----:B------:R-:W-:Y:S02]  /*2250*/  LOP3.LUT R41, R26, 0x64006400, RZ, 0xfc, !PT ;  /* 0x640064001a297812 */ /* 0x000fe400078efcff */
[----:B------:R-:W-:Y:S01]  /*2260*/  LOP3.LUT R47, R42, 0x64006400, RZ, 0xfc, !PT ;  /* 0x640064002a2f7812 */ /* 0x000fe200078efcff */
[----:B------:R-:W-:Y:S01]  /*2270*/  HFMA2 R42, R13, 0.0625, 0.0625, R4 ;  /* 0x2c002c000d2a7831 */ /* 0x000fe20000000004 */
[----:B------:R-:W-:Y:S01]  /*2280*/  LOP3.LUT R45, R40, 0x64006400, RZ, 0xfc, !PT ;  /* 0x64006400282d7812 */ /* 0x000fe200078efcff */
[----:B------:R-:W-:-:S04]  /*2290*/  HFMA2 R41, R41, 0.0625, 0.0625, R6 ;  /* 0x2c002c0029297831 */ /* 0x000fc80000000006 */
[-C--:B------:R-:W-:Y:S02]  /*22a0*/  HFMA2 R46, R41, R27.reuse, R15 ;  /* 0x0000001b292e7231 */ /* 0x080fe4000000000f */
[----:B------:R-:W-:Y:S02]  /*22b0*/  HFMA2 R40, R45, 0.0625, 0.0625, R8 ;  /* 0x2c002c002d287831 */ /* 0x000fe40000000008 */
[----:B------:R-:W-:Y:S02]  /*22c0*/  HFMA2 R45, R42, R27, R14 ;  /* 0x0000001b2a2d7231 */ /* 0x000fe4000000000e */
[----:B------:R-:W0:Y:S01]  /*22d0*/  LDS.128 R12, [UR7+0x120] ;  /* 0x00012007ff0c7984 */ /* 0x000e220008000c00 */
[----:B------:R-:W-:-:S04]  /*22e0*/  HFMA2 R26, R47, 0.0625, 0.0625, R0 ;  /* 0x2c002c002f1a7831 */ /* 0x000fc80000000000 */
[-C--:B------:R-:W-:Y:S02]  /*22f0*/  HFMA2 R44, R26, R27.reuse, R44 ;  /* 0x0000001b1a2c7231 */ /* 0x080fe4000000002c */
[----:B------:R-:W-:Y:S02]  /*2300*/  HFMA2 R43, R40, R27, R43 ;  /* 0x0000001b282b7231 */ /* 0x000fe4000000002b */
[----:B------:R-:W-:Y:S02]  /*2310*/  HFMA2 R27, R46, R54, R31 ;  /* 0x000000362e1b7231 */ /* 0x000fe4000000001f */
[----:B------:R-:W-:Y:S02]  /*2320*/  HFMA2 R33, R44, R2, R33 ;  /* 0x000000022c217231 */ /* 0x000fe40000000021 */
[----:B------:R-:W-:Y:S02]  /*2330*/  HFMA2 R32, R43, R55, R32 ;  /* 0x000000372b207231 */ /* 0x000fe40000000020 */
[----:B------:R-:W-:-:S02]  /*2340*/  HFMA2 R30, R45, R57, R30 ;  /* 0x000000392d1e7231 */ /* 0x000fc4000000001e */
[-C--:B0-----:R-:W-:Y:S02]  /*2350*/  HFMA2 R44, R21, R12.reuse, RZ ;  /* 0x0000000c152c7231 */ /* 0x081fe400000000ff */
[-C--:B------:R-:W-:Y:S02]  /*2360*/  HFMA2 R31, R20, R12.reuse, RZ ;  /* 0x0000000c141f7231 */ /* 0x080fe400000000ff */
[-C--:B------:R-:W-:Y:S02]  /*2370*/  HFMA2 R43, R22, R12.reuse, RZ.H0_H0 ;  /* 0x0000000c162b7231 */ /* 0x080fe400000400ff */
[----:B------:R-:W-:Y:S02]  /*2380*/  HFMA2 R12, R37, R12, RZ.H0_H0 ;  /* 0x0000000c250c7231 */ /* 0x000fe400000400ff */
[-C--:B------:R-:W-:Y:S02]  /*2390*/  HFMA2 R44, R34, R13.reuse, R44 ;  /* 0x0000000d222c7231 */ /* 0x080fe4000000002c */
[----:B------:R-:W-:-:S02]  /*23a0*/  HFMA2 R31, R36, R13, R31 ;  /* 0x0000000d241f7231 */ /* 0x000fc4000000001f */
[-C--:B------:R-:W-:Y:S02]  /*23b0*/  HFMA2 R43, R35, R13.reuse, R43 ;  /* 0x0000000d232b7231 */ /* 0x080fe4000000002b */
[----:B------:R-:W-:Y:S02]  /*23c0*/  HFMA2 R13, R23, R13, R12 ;  /* 0x0000000d170d7231 */ /* 0x000fe4000000000c */
[-C--:B------:R-:W-:Y:S02]  /*23d0*/  HFMA2 R12, R25, R14.reuse, R44 ;  /* 0x0000000e190c7231 */ /* 0x080fe4000000002c */
[-C--:B------:R-:W-:Y:S02]  /*23e0*/  HFMA2 R31, R39, R14.reuse, R31 ;  /* 0x0000000e271f7231 */ /* 0x080fe4000000001f */
[-C--:B------:R-:W-:Y:S02]  /*23f0*/  HFMA2 R43, R38, R14.reuse, R43 ;  /* 0x0000000e262b7231 */ /* 0x080fe4000000002b */
[----:B------:R-:W-:-:S02]  /*2400*/  HFMA2 R13, R24, R14, R13 ;  /* 0x0000000e180d7231 */ /* 0x000fc4000000000d */
[-C--:B------:R-:W-:Y:S02]  /*2410*/  HFMA2 R44, R41, R15.reuse, R43 ;  /* 0x0000000f292c7231 */ /* 0x080fe4000000002b */
[-C--:B------:R-:W-:Y:S02]  /*2420*/  HFMA2 R43, R40, R15.reuse, R12 ;  /* 0x0000000f282b7231 */ /* 0x080fe4000000000c */
[-C--:B------:R-:W-:Y:S02]  /*2430*/  HFMA2 R45, R26, R15.reuse, R13 ;  /* 0x0000000f1a2d7231 */ /* 0x080fe4000000000d */
[----:B------:R-:W-:Y:S02]  /*2440*/  HFMA2 R31, R42, R15, R31 ;  /* 0x0000000f2a1f7231 */ /* 0x000fe4000000001f */
[----:B------:R-:W0:Y:S02]  /*2450*/  LDS.128 R12, [UR7+0x220] ;  /* 0x00022007ff0c7984 */ /* 0x000e240008000c00 */
[----:B0-----:R-:W-:-:S02]  /*2460*/  HFMA2 R20, R20, R12, RZ ;  /* 0x0000000c14147231 */ /* 0x001fc400000000ff */
[-C--:B------:R-:W-:Y:S02]  /*2470*/  HFMA2 R21, R21, R12.reuse, RZ ;  /* 0x0000000c15157231 */ /* 0x080fe400000000ff */
[-C--:B------:R-:W-:Y:S02]  /*2480*/  HFMA2 R22, R22, R12.reuse, RZ.H0_H0 ;  /* 0x0000000c16167231 */ /* 0x080fe400000400ff */
[-C--:B------:R-:W-:Y:S02]  /*2490*/  HFMA2 R20, R36, R13.reuse, R20 ;  /* 0x0000000d24147231 */ /* 0x080fe40000000014 */
[-C--:B------:R-:W-:Y:S02]  /*24a0*/  HFMA2 R34, R34, R13.reuse, R21 ;  /* 0x0000000d22227231 */ /* 0x080fe40000000015 */
[----:B------:R-:W-:Y:S02]  /*24b0*/  HFMA2 R12, R37, R12, RZ.H0_H0 ;  /* 0x0000000c250c7231 */ /* 0x000fe400000400ff */
[----:B------:R-:W-:-:S02]  /*24c0*/  HFMA2 R22, R35, R13, R22 ;  /* 0x0000000d23167231 */ /* 0x000fc40000000016 */
[----:B------:R-:W-:Y:S02]  /*24d0*/  HFMA2 R12, R23, R13, R12 ;  /* 0x0000000d170c7231 */ /* 0x000fe4000000000c */
        /* <DEDUP_REMOVED lines=8> */
[----:B------:R-:W0:Y:S01]  /*2560*/  LDS.128 R12, [UR7+0x30] ;  /* 0x00003007ff0c7984 */ /* 0x000e220008000c00 */
[----:B---3--:R-:W-:Y:S01]  /*2570*/  SHF.R.U32.HI R38, RZ, 0x8, R16 ;  /* 0x00000008ff267819 */ /* 0x008fe20000011610 */
[----:B------:R-:W-:Y:S01]  /*2580*/  HFMA2 R29, R21, R57, R29 ;  /* 0x00000039151d7231 */ /* 0x000fe2000000001d */
[C---:B------:R-:W-:Y:S01]  /*2590*/  LOP3.LUT R21, R16.reuse, 0xf000f0, RZ, 0xc0, !PT ;  /* 0x00f000f010157812 */ /* 0x040fe200078ec0ff */
[----:B------:R-:W-:Y:S01]  /*25a0*/  HFMA2 R11, R20, R55, R11 ;  /* 0x00000037140b7231 */ /* 0x000fe2000000000b */
[----:B------:R-:W-:-:S02]  /*25b0*/  LOP3.LUT R20, R16, 0xf000f, RZ, 0xc0, !PT ;  /* 0x000f000f10147812 */ /* 0x000fc400078ec0ff */
[C---:B------:R-:W-:Y:S02]  /*25c0*/  LOP3.LUT R16, R17.reuse, 0xf000f, RZ, 0xc0, !PT ;  /* 0x000f000f11107812 */ /* 0x040fe400078ec0ff */
[----:B------:R-:W-:Y:S02]  /*25d0*/  LOP3.LUT R23, R17, 0xf000f0, RZ, 0xc0, !PT ;  /* 0x00f000f011177812 */ /* 0x000fe400078ec0ff */
[----:B------:R-:W-:Y:S02]  /*25e0*/  SHF.R.U32.HI R39, RZ, 0x8, R17 ;  /* 0x00000008ff277819 */ /* 0x000fe40000011611 */
[----:B------:R-:W-:Y:S01]  /*25f0*/  LOP3.LUT R17, R18, 0xf000f, RZ, 0xc0, !PT ;  /* 0x000f000f12117812 */ /* 0x000fe200078ec0ff */
[----:B------:R-:W-:Y:S01]  /*2600*/  HFMA2 R10, R26, R2, R10 ;  /* 0x000000021a0a7231 */ /* 0x000fe2000000000a */
[----:B------:R-:W-:Y:S02]  /*2610*/  SHF.R.U32.HI R41, RZ, 0x8, R19 ;  /* 0x00000008ff297819 */ /* 0x000fe40000011613 */
[----:B------:R-:W-:-:S02]  /*2620*/  LOP3.LUT R20, R20, 0x64006400, RZ, 0xfc, !PT ;  /* 0x6400640014147812 */ /* 0x000fc400078efcff */
[----:B------:R-:W-:Y:S02]  /*2630*/  LOP3.LUT R26, R17, 0x64006400, RZ, 0xfc, !PT ;  /* 0x64006400111a7812 */ /* 0x000fe400078efcff */
[----:B------:R-:W-:Y:S02]  /*2640*/  LOP3.LUT R24, R18, 0xf000f0, RZ, 0xc0, !PT ;  /* 0x00f000f012187812 */ /* 0x000fe400078ec0ff */
[----:B------:R-:W-:Y:S02]  /*2650*/  SHF.R.U32.HI R40, RZ, 0x8, R18 ;  /* 0x00000008ff287819 */ /* 0x000fe40000011612 */
        /* <DEDUP_REMOVED lines=17> */
[----:B------:R-:W-:Y:S02]  /*2770*/  HFMA2 R24, R23, 0.0625, 0.0625, R6 ;  /* 0x2c002c0017187831 */ /* 0x000fe40000000006 */
[----:B------:R-:W-:Y:S02]  /*2780*/  HFMA2 R23, R17, 0.0625, 0.0625, R8 ;  /* 0x2c002c0011177831 */ /* 0x000fe40000000008 */
[--C-:B------:R-:W-:Y:S02]  /*2790*/  HADD2 R26, R42, R9.reuse ;  /* 0x000000092a1a7230 */ /* 0x100fe40000000000 */
[-C--:B0-----:R-:W-:Y:S02]  /*27a0*/  HFMA2 R17, R31, R12.reuse, RZ ;  /* 0x0000000c1f117231 */ /* 0x081fe400000000ff */
[----:B------:R-:W-:Y:S02]  /*27b0*/  HFMA2 R22, R19, 0.0625, 0.0625, R0 ;  /* 0x2c002c0013167831 */ /* 0x000fe40000000000 */
[----:B------:R-:W-:Y:S01]  /*27c0*/  HFMA2 R34, R34, 1, 1, R9 ;  /* 0x3c003c0022227831 */ /* 0x000fe20000000009 */
[----:B------:R-:W-:Y:S01]  /*27d0*/  LOP3.LUT R36, R36, 0x64006400, RZ, 0xfc, !PT ;  /* 0x6400640024247812 */ /* 0x000fe200078efcff */
[----:B------:R-:W-:-:S02]  /*27e0*/  HFMA2 R19, R21, R12, RZ.H0_H0 ;  /* 0x0000000c15137231 */ /* 0x000fc400000400ff */
[-C--:B------:R-:W-:Y:S01]  /*27f0*/  HFMA2 R35, R20, R12.reuse, RZ ;  /* 0x0000000c14237231 */ /* 0x080fe200000000ff */
[----:B------:R-:W-:Y:S01]  /*2800*/  LOP3.LUT R16, R38, 0xf000f, RZ, 0xc0, !PT ;  /* 0x000f000f26107812 */ /* 0x000fe200078ec0ff */
[----:B------:R-:W-:Y:S01]  /*2810*/  HFMA2 R12, R26, R12, RZ.H0_H0 ;  /* 0x0000000c1a0c7231 */ /* 0x000fe200000400ff */
[----:B------:R-:W-:Y:S01]  /*2820*/  LOP3.LUT R18, R40, 0xf000f, RZ, 0xc0, !PT ;  /* 0x000f000f28127812 */ /* 0x000fe200078ec0ff */
[----:B------:R-:W-:Y:S01]  /*2830*/  HFMA2 R36, R36, 1, 1, R5 ;  /* 0x3c003c0024247831 */ /* 0x000fe20000000005 */
[----:B------:R-:W-:Y:S01]  /*2840*/  LOP3.LUT R16, R16, 0x64006400, RZ, 0xfc, !PT ;  /* 0x6400640010107812 */ /* 0x000fe200078efcff */
[-C--:B------:R-:W-:Y:S01]  /*2850*/  HFMA2 R12, R22, R13.reuse, R12 ;  /* 0x0000000d160c7231 */ /* 0x080fe2000000000c */
[----:B------:R-:W-:Y:S01]  /*2860*/  LOP3.LUT R18, R18, 0x64006400, RZ, 0xfc, !PT ;  /* 0x6400640012127812 */ /* 0x000fe200078efcff */
[----:B------:R-:W-:Y:S01]  /*2870*/  HFMA2 R17, R25, R13, R17 ;  /* 0x0000000d19117231 */ /* 0x000fe20000000011 */
[----:B------:R-:W-:Y:S01]  /*2880*/  LOP3.LUT R38, R38, 0xf000f0, RZ, 0xc0, !PT ;  /* 0x00f000f026267812 */ /* 0x000fe200078ec0ff */
[----:B------:R-:W-:Y:S01]  /*2890*/  HFMA2 R49, R44, R54, R49 ;  /* 0x000000362c317231 */ /* 0x000fe20000000031 */
[----:B------:R-:W-:Y:S01]  /*28a0*/  LOP3.LUT R40, R40, 0xf000f0, RZ, 0xc0, !PT ;  /* 0x00f000f028287812 */ /* 0x000fe200078ec0ff */
[----:B------:R-:W-:-:S02]  /*28b0*/  HFMA2 R53, R45, R2, R53 ;  /* 0x000000022d357231 */ /* 0x000fc40000000035 */
[-C--:B------:R-:W-:Y:S02]  /*28c0*/  HFMA2 R44, R23, R13.reuse, R35 ;  /* 0x0000000d172c7231 */ /* 0x080fe40000000023 */
[----:B------:R-:W-:Y:S01]  /*28d0*/  HFMA2 R45, R34, R14, R12 ;  /* 0x0000000e222d7231 */ /* 0x000fe2000000000c */
[----:B------:R-:W-:Y:S01]  /*28e0*/  LOP3.LUT R12, R41, 0xf000f0, RZ, 0xc0, !PT ;  /* 0x00f000f0290c7812 */ /* 0x000fe200078ec0ff */
[----:B------:R-:W-:Y:S01]  /*28f0*/  HFMA2 R19, R24, R13, R19 ;  /* 0x0000000d18137231 */ /* 0x000fe20000000013 */
[----:B------:R-:W-:Y:S01]  /*2900*/  LOP3.LUT R13, R38, 0x64006400, RZ, 0xfc, !PT ;  /* 0x64006400260d7812 */ /* 0x000fe200078efcff */
[----:B------:R-:W-:Y:S01]  /*2910*/  HADD2 R37, R16, R3 ;  /* 0x0000000310257230 */ /* 0x000fe20000000000 */
[----:B------:R-:W-:Y:S01]  /*2920*/  LOP3.LUT R41, R40, 0x64006400, RZ, 0xfc, !PT ;  /* 0x6400640028297812 */ /* 0x000fe200078efcff */
[----:B------:R-:W-:Y:S01]  /*2930*/  HADD2 R35, R18, R7 ;  /* 0x0000000712237230 */ /* 0x000fe20000000000 */
[----:B------:R-:W-:Y:S01]  /*2940*/  LOP3.LUT R39, R39, 0xf000f0, RZ, 0xc0, !PT ;  /* 0x00f000f027277812 */ /* 0x000fe200078ec0ff */
[----:B------:R-:W-:-:S02]  /*2950*/  HFMA2 R52, R43, R55, R52 ;  /* 0x000000372b347231 */ /* 0x000fc40000000034 */
[-C--:B------:R-:W-:Y:S02]  /*2960*/  HFMA2 R46, R36, R14.reuse, R19 ;  /* 0x0000000e242e7231 */ /* 0x080fe40000000013 */
[-C--:B------:R-:W-:Y:S01]  /*2970*/  HFMA2 R47, R37, R14.reuse, R17 ;  /* 0x0000000e252f7231 */ /* 0x080fe20000000011 */
[----:B------:R-:W-:Y:S01]  /*2980*/  LOP3.LUT R39, R39, 0x64006400, RZ, 0xfc, !PT ;  /* 0x6400640027277812 */ /* 0x000fe200078efcff */
[----:B------:R-:W-:Y:S01]  /*2990*/  HFMA2 R44, R35, R14, R44 ;  /* 0x0000000e232c7231 */ /* 0x000fe2000000002c */
[----:B------:R-:W-:Y:S01]  /*29a0*/  LOP3.LUT R43, R12, 0x64006400, RZ, 0xfc, !PT ;  /* 0x640064000c2b7812 */ /* 0x000fe200078efcff */
[----:B------:R-:W0:Y:S01]  /*29b0*/  LDS.128 R16, [UR7+0x130] ;  /* 0x00013007ff107984 */ /* 0x000e220008000c00 */
[----:B------:R-:W-:Y:S02]  /*29c0*/  HFMA2 R38, R13, 0.0625, 0.0625, R4 ;  /* 0x2c002c000d267831 */ /* 0x000fe40000000004 */
[----:B------:R-:W-:Y:S02]  /*29d0*/  HFMA2 R40, R41, 0.0625, 0.0625, R8 ;  /* 0x2c002c0029287831 */ /* 0x000fe40000000008 */
[----:B------:R-:W-:-:S02]  /*29e0*/  HFMA2 R39, R39, 0.0625, 0.0625, R6 ;  /* 0x2c002c0027277831 */ /* 0x000fc40000000006 */
[----:B------:R-:W-:Y:S02]  /*29f0*/  HFMA2 R41, R43, 0.0625, 0.0625, R0 ;  /* 0x2c002c002b297831 */ /* 0x000fe40000000000 */
[-C--:B------:R-:W-:Y:S02]  /*2a00*/  HFMA2 R46, R39, R15.reuse, R46 ;  /* 0x0000000f272e7231 */ /* 0x080fe4000000002e */
[-C--:B------:R-:W-:Y:S02]  /*2a10*/  HFMA2 R47, R38, R15.reuse, R47 ;  /* 0x0000000f262f7231 */ /* 0x080fe4000000002f */
[-C--:B------:R-:W-:Y:S02]  /*2a20*/  HFMA2 R45, R41, R15.reuse, R45 ;  /* 0x0000000f292d7231 */ /* 0x080fe4000000002d */
[----:B------:R-:W-:Y:S02]  /*2a30*/  HFMA2 R44, R40, R15, R44 ;  /* 0x0000000f282c7231 */ /* 0x000fe4000000002c */
[----:B------:R-:W1:Y:S01]  /*2a40*/  LDS.128 R12, [UR7+0x230] ;  /* 0x00023007ff0c7984 */ /* 0x000e620008000c00 */
[----:B------:R-:W-:-:S02]  /*2a50*/  HFMA2 R27, R46, R54, R27 ;  /* 0x000000362e1b7231 */ /* 0x000fc4000000001b */
[----:B------:R-:W-:Y:S02]  /*2a60*/  HFMA2 R32, R44, R55, R32 ;  /* 0x000000372c207231 */ /* 0x000fe40000000020 */
[----:B------:R-:W-:Y:S02]  /*2a70*/  HFMA2 R33, R45, R2, R33 ;  /* 0x000000022d217231 */ /* 0x000fe40000000021 */
[-C--:B0-----:R-:W-:Y:S02]  /*2a80*/  HFMA2 R44, R31, R16.reuse, RZ ;  /* 0x000000101f2c7231 */ /* 0x081fe400000000ff */
[-C--:B------:R-:W-:Y:S02]  /*2a90*/  HFMA2 R46, R20, R16.reuse, RZ ;  /* 0x00000010142e7231 */ /* 0x080fe400000000ff */
[----:B------:R-:W-:Y:S02]  /*2aa0*/  HFMA2 R45, R21, R16, RZ.H0_H0 ;  /* 0x00000010152d7231 */ /* 0x000fe400000400ff */
[----:B------:R-:W-:-:S02]  /*2ab0*/  HFMA2 R44, R25, R17, R44 ;  /* 0x00000011192c7231 */ /* 0x000fc4000000002c */
[-C--:B------:R-:W-:Y:S02]  /*2ac0*/  HFMA2 R46, R23, R17.reuse, R46 ;  /* 0x00000011172e7231 */ /* 0x080fe4000000002e */
[-C--:B-1----:R-:W-:Y:S02]  /*2ad0*/  HFMA2 R31, R31, R12.reuse, RZ ;  /* 0x0000000c1f1f7231 */ /* 0x082fe400000000ff */
[----:B------:R-:W-:Y:S02]  /*2ae0*/  HFMA2 R20, R20, R12, RZ ;  /* 0x0000000c14147231 */ /* 0x000fe400000000ff */
[----:B------:R-:W-:Y:S02]  /*2af0*/  HFMA2 R16, R26, R16, RZ.H0_H0 ;  /* 0x000000101a107231 */ /* 0x000fe400000400ff */
[----:B------:R-:W-:Y:S02]  /*2b00*/  HFMA2 R44, R37, R18, R44 ;  /* 0x00000012252c7231 */ /* 0x000fe4000000002c */
[----:B------:R-:W-:-:S02]  /*2b10*/  HFMA2 R45, R24, R17, R45 ;  /* 0x00000011182d7231 */ /* 0x000fc4000000002d */
[-C--:B------:R-:W-:Y:S02]  /*2b20*/  HFMA2 R46, R35, R18.reuse, R46 ;  /* 0x00000012232e7231 */ /* 0x080fe4000000002e */
[----:B------:R-:W-:Y:S02]  /*2b30*/  HFMA2 R17, R22, R17, R16 ;  /* 0x0000001116117231 */ /* 0x000fe40000000010 */
[-C--:B------:R-:W-:Y:S02]  /*2b40*/  HFMA2 R31, R25, R13.reuse, R31 ;  /* 0x0000000d191f7231 */ /* 0x080fe4000000001f */
[----:B------:R-:W-:Y:S02]  /*2b50*/  HFMA2 R20, R23, R13, R20 ;  /* 0x0000000d17147231 */ /* 0x000fe40000000014 */
[-C--:B------:R-:W-:Y:S02]  /*2b60*/  HFMA2 R45, R36, R18.reuse, R45 ;  /* 0x00000012242d7231 */ /* 0x080fe4000000002d */
[----:B------:R-:W-:Y:S01]  /*2b70*/  HFMA2 R17, R34, R18, R17 ;  /* 0x0000001222117231 */ /* 0x000fe20000000011 */
[----:B------:R-:W-:Y:S01]  /*2b80*/  UIADD3 UR11, UPT, UPT, UR11, 0x20, URZ ;  /* 0x000000200b0b7890 */ /* 0x000fe2000fffe0ff */
[----:B------:R-:W-:-:S02]  /*2b90*/  HFMA2 R44, R38, R19, R44 ;  /* 0x00000013262c7231 */ /* 0x000fc4000000002c */
[-C--:B------:R-:W-:Y:S02]  /*2ba0*/  HFMA2 R45, R39, R19.reuse, R45 ;  /* 0x00000013272d7231 */ /* 0x080fe4000000002d */
[-C--:B------:R-:W-:Y:S02]  /*2bb0*/  HFMA2 R46, R40, R19.reuse, R46 ;  /* 0x00000013282e7231 */ /* 0x080fe4000000002e */
[----:B------:R-:W-:Y:S02]  /*2bc0*/  HFMA2 R17, R41, R19, R17 ;  /* 0x0000001329117231 */ /* 0x000fe40000000011 */
[----:B------:R-:W-:Y:S02]  /*2bd0*/  HFMA2 R19, R37, R14, R31 ;  /* 0x0000000e25137231 */ /* 0x000fe4000000001f */
[----:B------:R-:W-:Y:S02]  /*2be0*/  HFMA2 R21, R21, R12, RZ.H0_H0 ;  /* 0x0000000c15157231 */ /* 0x000fe400000400ff */
[----:B------:R-:W-:-:S02]  /*2bf0*/  HFMA2 R20, R35, R14, R20 ;  /* 0x0000000e23147231 */ /* 0x000fc40000000014 */
[----:B------:R-:W-:Y:S01]  /*2c00*/  HFMA2 R12, R26, R12, RZ.H0_H0 ;  /* 0x0000000c1a0c7231 */ /* 0x000fe200000400ff */
[----:B------:R-:W-:Y:S01]  /*2c10*/  ISETP.LE.AND P0, PT, R60, UR11, PT ;  /* 0x0000000b3c007c0c */ /* 0x000fe2000bf03270 */
[----:B------:R-:W-:Y:S02]  /*2c20*/  HFMA2 R53, R17, R2, R53 ;  /* 0x0000000211357231 */ /* 0x000fe40000000035 */
[-C--:B------:R-:W-:Y:S02]  /*2c30*/  HFMA2 R18, R24, R13.reuse, R21 ;  /* 0x0000000d18127231 */ /* 0x080fe40000000015 */
[----:B------:R-:W-:Y:S02]  /*2c40*/  HFMA2 R17, R22, R13, R12 ;  /* 0x0000000d16117231 */ /* 0x000fe4000000000c */
[-C--:B------:R-:W-:Y:S02]  /*2c50*/  HFMA2 R19, R38, R15.reuse, R19 ;  /* 0x0000000f26137231 */ /* 0x080fe40000000013 */
[----:B------:R-:W-:-:S02]  /*2c60*/  HFMA2 R20, R40, R15, R20 ;  /* 0x0000000f28147231 */ /* 0x000fc40000000014 */
[-C--:B------:R-:W-:Y:S02]  /*2c70*/  HFMA2 R18, R36, R14.reuse, R18 ;  /* 0x0000000e24127231 */ /* 0x080fe40000000012 */
[----:B------:R-:W-:Y:S01]  /*2c80*/  HFMA2 R17, R34, R14, R17 ;  /* 0x0000000e22117231 */ /* 0x000fe20000000011 */
[----:B------:R-:W-:Y:S01]  /*2c90*/  MOV R43, UR9 ;  /* 0x00000009002b7c02 */ /* 0x000fe20008000f00 */
[----:B------:R-:W-:Y:S02]  /*2ca0*/  HFMA2 R14, R39, R15, R18 ;  /* 0x0000000f270e7231 */ /* 0x000fe40000000012 */
[----:B------:R-:W-:Y:S02]  /*2cb0*/  HFMA2 R52, R46, R55, R52 ;  /* 0x000000372e347231 */ /* 0x000fe40000000034 */
[----:B------:R-:W-:Y:S01]  /*2cc0*/  HFMA2 R17, R41, R15, R17 ;  /* 0x0000000f29117231 */ /* 0x000fe20000000011 */
[----:B------:R-:W-:Y:S01]  /*2cd0*/  UIADD3 UR7, UPT, UPT, UR7, 0x40, URZ ;  /* 0x0000004007077890 */ /* 0x000fe2000fffe0ff */
[-C--:B------:R-:W-:Y:S01]  /*2ce0*/  HFMA2 R44, R44, R57.reuse, R48 ;  /* 0x000000392c2c7231 */ /* 0x080fe20000000030 */
[----:B------:R-:W-:Y:S01]  /*2cf0*/  UIADD3 UR4, UPT, UPT, UR4, 0x20, URZ ;  /* 0x0000002004047890 */ /* 0x000fe2000fffe0ff */
[----:B------:R-:W-:-:S02]  /*2d00*/  HFMA2 R50, R19, R57, R29 ;  /* 0x0000003913327231 */ /* 0x000fc4000000001d */
[----:B------:R-:W-:Y:S02]  /*2d10*/  HFMA2 R46, R20, R55, R11 ;  /* 0x00000037142e7231 */ /* 0x000fe4000000000b */
[----:B------:R-:W-:-:S04]  /*2d20*/  IMAD.WIDE R42, R43, 0x4, R62 ;  /* 0x000000042b2a7825 */ /* 0x000fc800078e023e */
[----:B------:R-:W-:Y:S02]  /*2d30*/  HFMA2 R30, R47, R57, R30 ;  /* 0x000000392f1e7231 */ /* 0x000fe4000000001e */
[-C--:B------:R-:W-:Y:S02]  /*2d40*/  HFMA2 R45, R45, R54.reuse, R49 ;  /* 0x000000362d2d7231 */ /* 0x080fe40000000031 */
[----:B------:R-:W-:Y:S02]  /*2d50*/  HFMA2 R51, R14, R54, R28 ;  /* 0x000000360e337231 */ /* 0x000fe4000000001c */
[----:B------:R-:W-:Y:S01]  /*2d60*/  HFMA2 R47, R17, R2, R10 ;  /* 0x00000002112f7231 */ /* 0x000fe2000000000a */
[----:B------:R-:W-:Y:S06]  /*2d70*/  @!P0 BRA `(.L_x_997) ;  /* 0xffffffdc00d08947 */ /* 0x000fec000383ffff */
.L_x_995:
[----:B------:R-:W0:Y:S01]  /*2d80*/  LDC.64 R2, c[0x0][0x3a0] ;  /* 0x0000e800ff027b82 */ /* 0x000e220000000a00 */
[----:B------:R-:W-:Y:S01]  /*2d90*/  HADD2 R30, R30.H0_H0, R30.H1_H1 ;  /* 0x3000001e1e1e7230 */ /* 0x000fe20000000800 */
[----:B------:R-:W-:Y:S01]  /*2da0*/  MOV R0, UR6 ;  /* 0x0000000600007c02 */ /* 0x000fe20008000f00 */
[----:B------:R-:W-:-:S04]  /*2db0*/  HADD2 R15, R27.H0_H0, R27.H1_H1 ;  /* 0x3000001b1b0f7230 */ /* 0x000fc80000000800 */
[----:B------:R-:W-:Y:S01]  /*2dc0*/  IMAD R5, R0, UR9, R59 ;  /* 0x0000000900057c24 */ /* 0x000fe2000f8e023b */
        /* <DEDUP_REMOVED lines=14> */
.L_x_1001:
[----:B------:R-:W0:Y:S02]  /*2eb0*/  LDS R2, [R0] ;  /* 0x0000000000027984 */ /* 0x000e240000000800 */
[----:B0-----:R-:W-:-:S05]  /*2ec0*/  HADD2 R3, R2, R7 ;  /* 0x0000000702037230 */ /* 0x001fca0000000000 */
[----:B------:R-:W0:Y:S02]  /*2ed0*/  ATOMS.CAST.SPIN P0, [R0], R2, R3 ;  /* 0x000000020000758d */ /* 0x000e240001800003 */
[----:B0-----:R-:W-:Y:S05]  /*2ee0*/  @!P0 BRA `(.L_x_1001) ;  /* 0xfffffffc00f08947 */ /* 0x001fea000383ffff */
[----:B------:R-:W-:Y:S05]  /*2ef0*/  BRA `(.L_x_999) ;  /* 0x00000000000c7947 */ /* 0x000fea0003800000 */
.L_x_1000:
[----:B------:R-:W2:Y:S02]  /*2f00*/  LD.E R0, desc[UR12][R4.64] ;  /* 0x0000000c04007980 */ /* 0x000ea4000c101900 */
[----:B--2---:R-:W-:-:S05]  /*2f10*/  IADD3 R3, PT, PT, R7, R0, RZ ;  /* 0x0000000007037210 */ /* 0x004fca0007ffe0ff */
[----:B------:R0:W-:Y:S02]  /*2f20*/  ST.E desc[UR12][R4.64], R3 ;  /* 0x0000000304007985 */ /* 0x0001e4000c10190c */
.L_x_999:
[----:B------:R-:W-:Y:S05]  /*2f30*/  BSYNC.RECONVERGENT B0 ;  /* 0x0000000000007941 */ /* 0x000fea0003800200 */
.L_x_998:
[----:B------:R1:W-:Y:S01]  /*2f40*/  ATOM.E.ADD.F16x2.RN.STRONG.GPU P0, RZ, desc[UR12][R4.64+0x4], R9 ;  /* 0x8000040904ff79a2 */ /* 0x0003e2000c10e10c */
[----:B------:R-:W-:Y:S04]  /*2f50*/  BSSY.RECONVERGENT B0, `(.L_x_1002) ;  /* 0x000000e000007945 */ /* 0x000fe80003800200 */
[----:B-1----:R-:W-:Y:S05]  /*2f60*/  @P0 BRA `(.L_x_1003) ;  /* 0x0000000000300947 */ /* 0x002fea0003800000 */
[----:B------:R-:W1:Y:S02]  /*2f70*/  QSPC.E.S P0, RZ, [R4+0x4] ;  /* 0x0000040004ff73aa */ /* 0x000e640000000500 */
[----:B-1----:R-:W-:Y:S05]  /*2f80*/  @!P0 BRA `(.L_x_1004) ;  /* 0x00000000001c8947 */ /* 0x002fea0003800000 */
[----:B------:R-:W-:-:S04]  /*2f90*/  MOV R2, R4 ;  /* 0x0000000400027202 */ /* 0x000fc80000000f00 */
[----:B------:R-:W-:-:S07]  /*2fa0*/  MOV R0, R2 ;  /* 0x0000000200007202 */ /* 0x000fce0000000f00 */
.L_x_1005:
[----:B------:R-:W0:Y:S02]  /*2fb0*/  LDS R2, [R0+0x4] ;  /* 0x0000040000027984 */ /* 0x000e240000000800 */
[----:B0-----:R-:W-:-:S05]  /*2fc0*/  HFMA2 R3, R2, 1, 1, R9 ;  /* 0x3c003c0002037831 */ /* 0x001fca0000000009 */
[----:B------:R-:W0:Y:S02]  /*2fd0*/  ATOMS.CAST.SPIN P0, [R0+0x4], R2, R3 ;  /* 0x000004020000758d */ /* 0x000e240001800003 */
[----:B0-----:R-:W-:Y:S05]  /*2fe0*/  @!P0 BRA `(.L_x_1005) ;  /* 0xfffffffc00f08947 */ /* 0x001fea000383ffff */
[----:B------:R-:W-:Y:S05]  /*2ff0*/  BRA `(.L_x_1003) ;  /* 0x00000000000c7947 */ /* 0x000fea0003800000 */
.L_x_1004:
[----:B------:R-:W0:Y:S02]  /*3000*/  LD.E R0, desc[UR12][R4.64+0x4] ;  /* 0x0000040c04007980 */ /* 0x000e24000c101900 */
[----:B0-----:R-:W-:-:S05]  /*3010*/  IADD3 R3, PT, PT, R9, R0, RZ ;  /* 0x0000000009037210 */ /* 0x001fca0007ffe0ff */
[----:B------:R1:W-:Y:S02]  /*3020*/  ST.E desc[UR12][R4.64+0x4], R3 ;  /* 0x0000040304007985 */ /* 0x0003e4000c10190c */
.L_x_1003:
[----:B------:R-:W-:Y:S05]  /*3030*/  BSYNC.RECONVERGENT B0 ;  /* 0x0000000000007941 */ /* 0x000fea0003800200 */
.L_x_1002:
        /* <DEDUP_REMOVED lines=17> */
.L_x_1009:
[----:B------:R-:W0:Y:S02]  /*3150*/  LDS R2, [R0] ;  /* 0x0000000000027984 */ /* 0x000e240000000800 */
[----:B0-----:R-:W-:-:S05]  /*3160*/  HADD2 R3, R2, R7 ;  /* 0x0000000702037230 */ /* 0x001fca0000000000 */
[----:B------:R-:W0:Y:S02]  /*3170*/  ATOMS.CAST.SPIN P0, [R0], R2, R3 ;  /* 0x000000020000758d */ /* 0x000e240001800003 */
[----:B0-----:R-:W-:Y:S05]  /*3180*/  @!P0 BRA `(.L_x_1009) ;  /* 0xfffffffc00f08947 */ /* 0x001fea000383ffff */
[----:B------:R-:W-:Y:S05]  /*3190*/  BRA `(.L_x_1007) ;  /* 0x00000000000c7947 */ /* 0x000fea0003800000 */
.L_x_1008:
[----:B------:R-:W2:Y:S02]  /*31a0*/  LD.E R0, desc[UR12][R4.64] ;  /* 0x0000000c04007980 */ /* 0x000ea4000c101900 */
[----:B--2---:R-:W-:-:S05]  /*31b0*/  IADD3 R3, PT, PT, R7, R0, RZ ;  /* 0x0000000007037210 */ /* 0x004fca0007ffe0ff */
[----:B------:R0:W-:Y:S02]  /*31c0*/  ST.E desc[UR12][R4.64], R3 ;  /* 0x0000000304007985 */ /* 0x0001e4000c10190c */
.L_x_1007:
[----:B------:R-:W-:Y:S05]  /*31d0*/  BSYNC.RECONVERGENT B0 ;  /* 0x0000000000007941 */ /* 0x000fea0003800200 */
.L_x_1006:
        /* <DEDUP_REMOVED lines=8> */
.L_x_1014:
[----:B------:R-:W0:Y:S02]  /*3260*/  LDS R2, [R0+0x4] ;  /* 0x0000040000027984 */ /* 0x000e240000000800 */
[----:B0-----:R-:W-:-:S05]  /*3270*/  HFMA2 R3, R2, 1, 1, R9 ;  /* 0x3c003c0002037831 */ /* 0x001fca0000000009 */
[----:B------:R-:W0:Y:S02]  /*3280*/  ATOMS.CAST.SPIN P0, [R0+0x4], R2, R3 ;  /* 0x000004020000758d */ /* 0x000e240001800003 */
[----:B0-----:R-:W-:Y:S05]  /*3290*/  @!P0 BRA `(.L_x_1014) ;  /* 0xfffffffc00f08947 */ /* 0x001fea000383ffff */
[----:B------:R-:W-:Y:S05]  /*32a0*/  BSYNC.RECONVERGENT B1 ;  /* 0x0000000000017941 */ /* 0x000fea0003800200 */
.L_x_1013:
[----:B------:R-:W-:Y:S05]  /*32b0*/  BRA `(.L_x_1011) ;  /* 0x00000000000c7947 */ /* 0x000fea0003800000 */
.L_x_1012:
[----:B------:R-:W0:Y:S02]  /*32c0*/  LD.E R0, desc[UR12][R4.64+0x4] ;  /* 0x0000040c04007980 */ /* 0x000e24000c101900 */
[----:B0-----:R-:W-:-:S05]  /*32d0*/  IADD3 R3, PT, PT, R9, R0, RZ ;  /* 0x0000000009037210 */ /* 0x001fca0007ffe0ff */
[----:B------:R1:W-:Y:S02]  /*32e0*/  ST.E desc[UR12][R4.64+0x4], R3 ;  /* 0x0000040304007985 */ /* 0x0003e4000c10190c */
.L_x_1011:
[----:B------:R-:W-:Y:S05]  /*32f0*/  BSYNC.RECONVERGENT B0 ;  /* 0x0000000000007941 */ /* 0x000fea0003800200 */
.L_x_1010:
        /* <DEDUP_REMOVED lines=17> */
.L_x_1018:
[----:B------:R-:W0:Y:S02]  /*3410*/  LDS R2, [R0] ;  /* 0x0000000000027984 */ /* 0x000e240000000800 */
[----:B0-----:R-:W-:-:S05]  /*3420*/  HADD2 R3, R2, R7 ;  /* 0x0000000702037230 */ /* 0x001fca0000000000 */
[----:B------:R-:W0:Y:S02]  /*3430*/  ATOMS.CAST.SPIN P0, [R0], R2, R3 ;  /* 0x000000020000758d */ /* 0x000e240001800003 */
[----:B0-----:R-:W-:Y:S05]  /*3440*/  @!P0 BRA `(.L_x_1018) ;  /* 0xfffffffc00f08947 */ /* 0x001fea000383ffff */
[----:B------:R-:W-:Y:S05]  /*3450*/  BRA `(.L_x_1016) ;  /* 0x00000000000c7947 */ /* 0x000fea0003800000 */
.L_x_1017:
[----:B------:R-:W2:Y:S02]  /*3460*/  LD.E R0, desc[UR12][R4.64] ;  /* 0x0000000c04007980 */ /* 0x000ea4000c101900 */
[----:B--2---:R-:W-:-:S05]  /*3470*/  IADD3 R3, PT, PT, R7, R0, RZ ;  /* 0x0000000007037210 */ /* 0x004fca0007ffe0ff */
[----:B------:R0:W-:Y:S02]  /*3480*/  ST.E desc[UR12][R4.64], R3 ;  /* 0x0000000304007985 */ /* 0x0001e4000c10190c */
.L_x_1016:
[----:B------:R-:W-:Y:S05]  /*3490*/  BSYNC.RECONVERGENT B0 ;  /* 0x0000000000007941 */ /* 0x000fea0003800200 */
.L_x_1015:
[----:B------:R1:W-:Y:S02]  /*34a0*/  ATOM.E.ADD.F16x2.RN.STRONG.GPU P0, RZ, desc[UR12][R4.64+0x4], R9 ;  /* 0x8000040904ff79a2 */ /* 0x0003e4000c10e10c */
[----:B-1----:R-:W-:Y:S05]  /*34b0*/  @P0 EXIT ;  /* 0x000000000000094d */ /* 0x002fea0003800000 */
[----:B------:R-:W1:Y:S02]  /*34c0*/  QSPC.E.S P0, RZ, [R4+0x4] ;  /* 0x0000040004ff73aa */ /* 0x000e640000000500 */
[----:B-1----:R-:W-:Y:S05]  /*34d0*/  @!P0 BRA `(.L_x_1019) ;  /* 0x00000000001c8947 */ /* 0x002fea0003800000 */
[----:B------:R-:W-:-:S04]  /*34e0*/  MOV R2, R4 ;  /* 0x0000000400027202 */ /* 0x000fc80000000f00 */
[----:B------:R-:W-:-:S07]  /*34f0*/  MOV R0, R2 ;  /* 0x0000000200007202 */ /* 0x000fce0000000f00 */
.L_x_1020:
[----:B------:R-:W0:Y:S02]  /*3500*/  LDS R2, [R0+0x4] ;  /* 0x0000040000027984 */ /* 0x000e240000000800 */
[----:B0-----:R-:W-:-:S05]  /*3510*/  HFMA2 R3, R2, 1, 1, R9 ;  /* 0x3c003c0002037831 */ /* 0x001fca0000000009 */
[----:B------:R-:W0:Y:S02]  /*3520*/  ATOMS.CAST.SPIN P0, [R0+0x4], R2, R3 ;  /* 0x000004020000758d */ /* 0x000e240001800003 */
[----:B0-----:R-:W-:Y:S05]  /*3530*/  @!P0 BRA `(.L_x_1020) ;  /* 0xfffffffc00f08947 */ /* 0x001fea000383ffff */
[----:B------:R-:W-:Y:S05]  /*3540*/  EXIT ;  /* 0x000000000000794d */ /* 0x000fea0003800000 */
.L_x_1019:
[----:B------:R-:W0:Y:S02]  /*3550*/  LD.E R0, desc[UR12][R4.64+0x4] ;  /* 0x0000040c04007980 */ /* 0x000e24000c101900 */
[----:B0-----:R-:W-:-:S05]  /*3560*/  IADD3 R3, PT, PT, R9, R0, RZ ;  /* 0x0000000009037210 */ /* 0x001fca0007ffe0ff */
[----:B------:R-:W-:Y:S01]  /*3570*/  ST.E desc[UR12][R4.64+0x4], R3 ;  /* 0x0000040304007985 */ /* 0x000fe2000c10190c */
[----:B------:R-:W-:Y:S05]  /*3580*/  EXIT ;  /* 0x000000000000794d */ /* 0x000fea0003800000 */
.L_x_1021:
        /* <DEDUP_REMOVED lines=15> */
.L_x_3308:


//--------------------- .text._Z28gemm_half_q_half_gptq_kernelILi2ELb0ELb1EEvPK6__halfPKjS4_S2_PS0_iiiiiPKtibS2_i --------------------------
	.section	.text._Z28gemm_half_q_half_gptq_kernelILi2ELb0ELb1EEvPK6__halfPKjS4_S2_PS0_iiiiiPKtibS2_i,"ax",@progbits
	.align	128
        .global         _Z28gemm_half_q_half_gptq_kernelILi2ELb0ELb1EEvPK6__halfPKjS4_S2_PS0_iiiiiPKtibS2_i
        .type           _Z28gemm_half_q_half_gptq_kernelILi2ELb0ELb1EEvPK6__halfPKjS4_S2_PS0_iiiiiPKtibS2_i,@function
        .size           _Z28gemm_half_q_half_gptq_kernelILi2ELb0ELb1EEvPK6__halfPKjS4_S2_PS0_iiiiiPKtibS2_i,(.L_x_3309 - _Z28gemm_half_q_half_gptq_kernelILi2ELb0ELb1EEvPK6__halfPKjS4_S2_PS0_iiiiiPKtibS2_i)
        .other          _Z28gemm_half_q_half_gptq_kernelILi2ELb0ELb1EEvPK6__halfPKjS4_S2_PS0_iiiiiPKtibS2_i,@"STO_CUDA_ENTRY STV_DEFAULT"
_Z28gemm_half_q_half_gptq_kernelILi2ELb0ELb1EEvPK6__halfPKjS4_S2_PS0_iiiiiPKtibS2_i:
.text._Z28gemm_half_q_half_gptq_kernelILi2ELb0ELb1EEvPK6__halfPKjS4_S2_PS0_iiiiiPKtibS2_i:
[----:B------:R-:W-:Y:S08]  /*0000*/  LDC R1, c[0x0][0x37c] ;  /* 0x0000df00ff017b82 */ /* 0x000ff00000000800 */
[----:B------:R-:W0:Y:S01]  /*0010*/  S2UR UR7, SR_CTAID.Z ;  /* 0x00000000000779c3 */ /* 0x000e220000002700 */
[----:B------:R-:W1:Y:S01]  /*0020*/  S2R R3, SR_TID.X ;  /* 0x0000000000037919 */ /* 0x000e620000002100 */
[----:B------:R-:W2:Y:S01]  /*0030*/  LDCU UR8, c[0x0][0x3ac] ;  /* 0x00007580ff0877ac */ /* 0x000ea20008000800 */
[----:B------:R-:W-:Y:S01]  /*0040*/  BSSY.RECONVERGENT B0, `(.L_x_1022) ;  /* 0x0000038000007945 */ /* 0x000fe20003800200 */
[----:B------:R-:W3:Y:S01]  /*0050*/  S2R R0, SR_CTAID.X ;  /* 0x0000000000007919 */ /* 0x000ee20000002500 */
[----:B------:R-:W4:Y:S03]  /*0060*/  LDCU.64 UR10, c[0x0][0x358] ;  /* 0x00006b00ff0a77ac */ /* 0x000f260008000a00 */
[----:B------:R-:W5:Y:S08]  /*0070*/  LDC R2, c[0x0][0x3b0] ;  /* 0x0000ec00ff027b82 */ /* 0x000f700000000800 */
[----:B------:R-:W2:Y:S01]  /*0080*/  S2UR UR6, SR_CTAID.Y ;  /* 0x00000000000679c3 */ /* 0x000ea20000002600 */
[----:B0-----:R-:W-:-:S06]  /*0090*/  USHF.L.U32 UR12, UR7, 0x7, URZ ;  /* 0x00000007070c7899 */ /* 0x001fcc00080006ff */
[----:B------:R-:W-:Y:S01]  /*00a0*/  MOV R5, UR12 ;  /* 0x0000000c00057c02 */ /* 0x000fe20008000f00 */
[----:B-1----:R-:W-:-:S03]  /*00b0*/  VIADD R9, R3, UR12 ;  /* 0x0000000c03097c36 */ /* 0x002fc60008000000 */
[----:B-----5:R-:W-:Y:S02]  /*00c0*/  VIADDMNMX R26, R5, 0x80, R2, PT ;  /* 0x00000080051a7846 */ /* 0x020fe40003800102 */
[----:B---3--:R-:W-:Y:S02]  /*00d0*/  LEA R0, R0, R3, 0x7 ;  /* 0x0000000300007211 */ /* 0x008fe400078e38ff */
[----:B------:R-:W-:Y:S01]  /*00e0*/  ISETP.GE.AND P0, PT, R9, R26, PT ;  /* 0x0000001a0900720c */ /* 0x000fe20003f06270 */
[----:B--2---:R-:W-:Y:S01]  /*00f0*/  USHF.L.U32 UR6, UR6, 0x1, URZ ;  /* 0x0000000106067899 */ /* 0x004fe200080006ff */
[----:B------:R-:W-:-:S04]  /*0100*/  SHF.L.U32 R0, R0, 0x2, RZ ;  /* 0x0000000200007819 */ /* 0x000fc800000006ff */
[----:B------:R-:W-:-:S07]  /*0110*/  ISETP.GE.AND P1, PT, R0, UR8, PT ;  /* 0x0000000800007c0c */ /* 0x000fce000bf26270 */
[----:B----4-:R-:W-:Y:S06]  /*0120*/  @P0 BRA `(.L_x_1023) ;  /* 0x0000000000a40947 */ /* 0x010fec0003800000 */
        /* <DEDUP_REMOVED lines=13> */
[----:B------:R-:W-:-:S04]  /*0200*/  @!P0 LEA.HI.X R7, R7, R15, R8, 0x1, P2 ;  /* 0x0000000f07078211 */ /* 0x000fc800010f0c08 */
        /* <DEDUP_REMOVED lines=9> */
[C---:B------:R-:W-:Y:S01]  /*02a0*/  LEA R4, P0, R9.reuse, R12, 0x1 ;  /* 0x0000000c09047211 */ /* 0x040fe200078008ff */
[----:B------:R-:W1:Y:S03]  /*02b0*/  LDCU.64 UR4, c[0x0][0x380] ;  /* 0x00007000ff0477ac */ /* 0x000e660008000a00 */
[----:B0-----:R-:W-:-:S05]  /*02c0*/  LEA.HI.X R5, R9, R13, RZ, 0x1, P0 ;  /* 0x0000000d09057211 */ /* 0x001fca00000f0cff */
[----:B------:R-:W2:Y:S01]  /*02d0*/  LDG.E.U16.CONSTANT R4, desc[UR10][R4.64] ;  /* 0x0000000a04047981 */ /* 0x000ea2000c1e9500 */
[----:B------:R-:W-:-:S04]  /*02e0*/  IMAD R11, R2, UR6, RZ ;  /* 0x00000006020b7c24 */ /* 0x000fc8000f8e02ff */
[----:B------:R-:W-:Y:S01]  /*02f0*/  IMAD.IADD R13, R2, 0x1, R11 ;  /* 0x00000001020d7824 */ /* 0x000fe200078e020b */
[----:B--2---:R-:W-:-:S04]  /*0300*/  IADD3 R7, P0, PT, R4, R11, RZ ;  /* 0x0000000b04077210 */ /* 0x004fc80007f1e0ff */
[----:B------:R-:W-:Y:S02]  /*0310*/  IADD3 R9, P2, PT, R4, R13, RZ ;  /* 0x0000000d04097210 */ /* 0x000fe40007f5e0ff */
[----:B------:R-:W-:Y:S02]  /*0320*/  LEA.HI.X.SX32 R14, R11, RZ, 0x1, P0 ;  /* 0x000000ff0b0e7211 */ /* 0x000fe400000f0eff */
[----:B------:R-:W-:Y:S02]  /*0330*/  LEA.HI.X.SX32 R12, R13, RZ, 0x1, P2 ;  /* 0x000000ff0d0c7211 */ /* 0x000fe400010f0eff */
[----:B-1----:R-:W-:Y:S02]  /*0340*/  LEA R6, P0, R7, UR4, 0x1 ;  /* 0x0000000407067c11 */ /* 0x002fe4000f8008ff */
[----:B------:R-:W-:Y:S02]  /*0350*/  LEA R8, P2, R9, UR4, 0x1 ;  /* 0x0000000409087c11 */ /* 0x000fe4000f8408ff */
[----:B------:R-:W-:-:S02]  /*0360*/  LEA.HI.X R7, R7, UR5, R14, 0x1, P0 ;  /* 0x0000000507077c11 */ /* 0x000fc400080f0c0e */
[----:B------:R-:W-:-:S04]  /*0370*/  LEA.HI.X R9, R9, UR5, R12, 0x1, P2 ;  /* 0x0000000509097c11 */ /* 0x000fc800090f0c0c */
[----:B------:R-:W2:Y:S04]  /*0380*/  LDG.E.U16.CONSTANT R7, desc[UR10][R6.64] ;  /* 0x0000000a06077981 */ /* 0x000ea8000c1e9500 */
[----:B------:R-:W3:Y:S04]  /*0390*/  LDG.E.U16.CONSTANT R9, desc[UR10][R8.64] ;  /* 0x0000000a08097981 */ /* 0x000ee8000c1e9500 */
[----:B--2---:R1:W-:Y:S04]  /*03a0*/  STS.U16 [R10], R7 ;  /* 0x000000070a007388 */ /* 0x0043e80000000400 */
[----:B---3--:R1:W-:Y:S02]  /*03b0*/  STS.U16 [R10+0x100], R9 ;  /* 0x000100090a007388 */ /* 0x0083e40000000400 */
.L_x_1023:
[----:B------:R-:W-:Y:S05]  /*03c0*/  BSYNC.RECONVERGENT B0 ;  /* 0x0000000000007941 */ /* 0x000fea0003800200 */
.L_x_1022:
[----:B------:R-:W-:Y:S05]  /*03d0*/  @P1 EXIT ;  /* 0x000000000000194d */ /* 0x000fea0003800000 */
[----:B------:R-:W2:Y:S01]  /*03e0*/  LDCU UR9, c[0x0][0x3b8] ;  /* 0x00007700ff0977ac */ /* 0x000ea20008000800 */
[----:B01----:R-:W-:Y:S02]  /*03f0*/  IABS R10, UR12 ;  /* 0x0000000c000a7c13 */ /* 0x003fe40008000000 */
[----:B--2---:R-:W-:-:S04]  /*0400*/  MOV R4, UR9 ;  /* 0x0000000900047c02 */ /* 0x004fc80008000f00 */
        /* <DEDUP_REMOVED lines=9> */
[----:B------:R-:W-:Y:S01]  /*04a0*/  IMAD R9, R8, R7, RZ ;  /* 0x0000000708097224 */ /* 0x000fe200078e02ff */
[----:B------:R-:W-:-:S04]  /*04b0*/  MOV R8, R10 ;  /* 0x0000000a00087202 */ /* 0x000fc80000000f00 */
[----:B------:R-:W-:-:S07]  /*04c0*/  R2UR UR13, R8 ;  /* 0x00000000080d72ca */ /* 0x000fce00000e0000 */
[----:B------:R-:W-:-:S05]  /*04d0*/  IMAD.HI.U32 R9, R5, R9, UR4 ;  /* 0x0000000405097e27 */ /* 0x000fca000f8e0009 */
[----:B------:R-:W-:-:S13]  /*04e0*/  R2UR UR4, R9 ;  /* 0x00000000090472ca */ /* 0x000fda00000e0000 */
[----:B------:R-:W-:Y:S02]  /*04f0*/  UIMAD.WIDE.U32 UR4, UR4, UR13, URZ ;  /* 0x0000000d040472a5 */ /* 0x000fe4000f8e00ff */
        /* <DEDUP_REMOVED lines=24> */
[----:B------:R-:W-:Y:S01]  /*0680*/  VIADD R9, R0, UR13 ;  /* 0x0000000d00097c36 */ /* 0x000fe20008000000 */
[----:B------:R-:W1:Y:S03]  /*0690*/  LDCU.U8 UR4, c[0x0][0x3cc] ;  /* 0x00007980ff0477ac */ /* 0x000e660008000000 */
[----:B0-----:R-:W-:Y:S02]  /*06a0*/  IMAD.WIDE R4, R7, 0x4, R4 ;  /* 0x0000000407047825 */ /* 0x001fe400078e0204 */
[----:B------:R-:W0:Y:S03]  /*06b0*/  LDC.64 R6, c[0x0][0x398] ;  /* 0x0000e600ff067b82 */ /* 0x000e260000000a00 */
[----:B------:R2:W3:Y:S01]  /*06c0*/  LDG.E.CONSTANT R8, desc[UR10][R4.64] ;  /* 0x0000000a04087981 */ /* 0x0004e2000c1e9900 */
[----:B0-----:R-:W-:-:S05]  /*06d0*/  IMAD.WIDE R6, R9, 0x2, R6 ;  /* 0x0000000209067825 */ /* 0x001fca00078e0206 */
[----:B------:R-:W4:Y:S04]  /*06e0*/  LDG.E.CONSTANT R9, desc[UR10][R6.64] ;  /* 0x0000000a06097981 */ /* 0x000f28000c1e9900 */
[----:B------:R0:W5:Y:S01]  /*06f0*/  LDG.E.CONSTANT R10, desc[UR10][R6.64+0x4] ;  /* 0x0000040a060a7981 */ /* 0x000162000c1e9900 */
[----:B-1----:R-:W-:Y:S01]  /*0700*/  UPRMT UR4, UR4, 0x8880, URZ ;  /* 0x0000888004047896 */ /* 0x002fe200080000ff */
[----:B------:R-:W-:Y:S01]  /*0710*/  SHF.L.U32 R3, R3, 0x4, RZ ;  /* 0x0000000403037819 */ /* 0x000fe200000006ff */
[----:B------:R-:W1:Y:S01]  /*0720*/  I2F.F16 R12, -0x40 ;  /* 0xffffffc0000c7906 */ /* 0x000e620000200c00 */
[----:B------:R-:W-:Y:S01]  /*0730*/  MOV R11, UR6 ;  /* 0x00000006000b7c02 */ /* 0x000fe20008000f00 */
[----:B------:R-:W-:Y:S01]  /*0740*/  HFMA2 R37, -RZ, RZ, 0, 0 ;  /* 0x00000000ff257431 */ /* 0x000fe200000001ff */
[----:B------:R-:W-:Y:S01]  /*0750*/  LOP3.LUT R3, R3, 0x10, RZ, 0xc0, !PT ;  /* 0x0000001003037812 */ /* 0x000fe200078ec0ff */
[----:B------:R-:W-:Y:S01]  /*0760*/  IMAD.MOV.U32 R29, RZ, RZ, RZ ;  /* 0x000000ffff1d7224 */ /* 0x000fe200078e00ff */
[----:B------:R-:W-:Y:S01]  /*0770*/  ISETP.NE.AND P0, PT, RZ, UR4, PT ;  /* 0x00000004ff007c0c */ /* 0x000fe2000bf05270 */
[----:B------:R-:W-:Y:S01]  /*0780*/  UIMAD UR4, UR7, UR8, URZ ;  /* 0x00000008070472a4 */ /* 0x000fe2000f8e02ff */
[----:B------:R-:W-:-:S02]  /*0790*/  ISETP.LE.AND P1, PT, R2, UR12, PT ;  /* 0x0000000c02007c0c */ /* 0x000fc4000bf23270 */
[----:B------:R-:W-:Y:S02]  /*07a0*/  CS2R R32, SRZ ;  /* 0x0000000000207805 */ /* 0x000fe4000001ff00 */
[----:B------:R-:W-:Y:S01]  /*07b0*/  ISETP.NE.OR P0, PT, RZ, UR7, !P0 ;  /* 0x00000007ff007c0c */ /* 0x000fe2000c705670 */
[----:B------:R-:W0:Y:S01]  /*07c0*/  LDCU.64 UR6, c[0x0][0x388] ;  /* 0x00007100ff0677ac */ /* 0x000e220008000a00 */
[----:B------:R-:W-:Y:S02]  /*07d0*/  MOV R35, RZ ;  /* 0x000000ff00237202 */ /* 0x000fe40000000f00 */
[----:B------:R-:W-:Y:S01]  /*07e0*/  CS2R R38, SRZ ;  /* 0x0000000000267805 */ /* 0x000fe2000001ff00 */
[----:B------:R-:W-:Y:S01]  /*07f0*/  IMAD.MOV.U32 R27, RZ, RZ, RZ ;  /* 0x000000ffff1b7224 */ /* 0x000fe200078e00ff */
[----:B------:R-:W-:Y:S01]  /*0800*/  USHF.L.U32 UR4, UR4, 0x4, URZ ;  /* 0x0000000404047899 */ /* 0x000fe200080006ff */
[----:B-1----:R-:W-:-:S05]  /*0810*/  R2UR UR13, R12 ;  /* 0x000000000c0d72ca */ /* 0x002fca00000e0000 */
[----:B------:R-:W-:Y:S01]  /*0820*/  IADD3 R31, P2, PT, R0, UR4, RZ ;  /* 0x00000004001f7c10 */ /* 0x000fe2000ff5e0ff */
[----:B--2---:R-:W1:Y:S01]  /*0830*/  @!P0 LDC.64 R4, c[0x0][0x3a0] ;  /* 0x0000e800ff048b82 */ /* 0x004e620000000a00 */
[----:B---3--:R-:W-:Y:S01]  /*0840*/  SHF.R.U32.HI R8, RZ, R3, R8 ;  /* 0x00000003ff087219 */ /* 0x008fe20000011608 */
[----:B------:R-:W-:Y:S01]  /*0850*/  @!P0 IMAD R3, R11, UR8, R0 ;  /* 0x000000080b038c24 */ /* 0x000fe2000f8e0200 */
[----:B------:R-:W-:-:S03]  /*0860*/  MOV R11, UR8 ;  /* 0x00000008000b7c02 */ /* 0x000fc60008000f00 */
[----:B-1----:R-:W-:Y:S01]  /*0870*/  @!P0 IMAD.WIDE R2, R3, 0x2, R4 ;  /* 0x0000000203028825 */ /* 0x002fe200078e0204 */
[----:B------:R-:W-:Y:S02]  /*0880*/  SHF.R.S32.HI R4, RZ, 0x1f, R0 ;  /* 0x0000001fff047819 */ /* 0x000fe40000011400 */
[----:B------:R-:W-:Y:S01]  /*0890*/  MOV R5, UR4 ;  /* 0x0000000400057c02 */ /* 0x000fe20008000f00 */
[C---:B0-----:R-:W-:Y:S01]  /*08a0*/  VIADD R6, R8.reuse, 0x1 ;  /* 0x0000000108067836 */ /* 0x041fe20000000000 */
[----:B------:R-:W-:Y:S01]  /*08b0*/  LEA.HI R0, R8, 0x1, RZ, 0x1c ;  /* 0x0000000108007811 */ /* 0x000fe200078fe0ff */
[----:B------:R0:W-:Y:S01]  /*08c0*/  @!P0 STG.E.64 desc[UR10][R2.64], RZ ;  /* 0x000000ff02008986 */ /* 0x0001e2000c101b0a */
[----:B------:R-:W-:Y:S01]  /*08d0*/  LEA.HI.X.SX32 R14, R5, R4, 0x1, P2 ;  /* 0x00000004050e7211 */ /* 0x000fe200010f0eff */
[----:B------:R-:W-:Y:S01]  /*08e0*/  @!P0 IMAD.WIDE R4, R11, 0x2, R2 ;  /* 0x000000020b048825 */ /* 0x000fe200078e0202 */
[----:B------:R-:W-:Y:S02]  /*08f0*/  LOP3.LUT R12, R0, 0xf, RZ, 0xc0, !PT ;  /* 0x0000000f000c7812 */ /* 0x000fe400078ec0ff */
[----:B------:R-:W-:-:S02]  /*0900*/  LEA R30, P2, R31, UR6, 0x2 ;  /* 0x000000061f1e7c11 */ /* 0x000fc4000f8410ff */
[----:B------:R-:W-:Y:S01]  /*0910*/  LEA.HI R0, R8, 0x1, RZ, 0x18 ;  /* 0x0000000108007811 */ /* 0x000fe200078fc0ff */
[----:B------:R1:W-:Y:S01]  /*0920*/  I2F.F16 R13, R12 ;  /* 0x0000000c000d7306 */ /* 0x0003e20000200c00 */
[----:B------:R-:W-:Y:S01]  /*0930*/  LEA.HI.X R31, R31, UR7, R14, 0x2, P2 ;  /* 0x000000071f1f7c11 */ /* 0x000fe200090f140e */
[----:B------:R2:W-:Y:S01]  /*0940*/  @!P0 STG.E.64 desc[UR10][R4.64], RZ ;  /* 0x000000ff04008986 */ /* 0x0005e2000c101b0a */
[----:B------:R-:W-:Y:S02]  /*0950*/  LOP3.LUT R14, R0, 0xf, RZ, 0xc0, !PT ;  /* 0x0000000f000e7812 */ /* 0x000fe400078ec0ff */
[----:B------:R-:W-:Y:S02]  /*0960*/  LEA.HI R0, R8, 0x1, RZ, 0x14 ;  /* 0x0000000108007811 */ /* 0x000fe400078fa0ff */
[----:B------:R-:W-:Y:S01]  /*0970*/  LOP3.LUT R6, R6, 0xf, RZ, 0xc0, !PT ;  /* 0x0000000f06067812 */ /* 0x000fe200078ec0ff */
[----:B------:R3:W0:Y:S01]  /*0980*/  I2F.F16 R8, R14 ;  /* 0x0000000e00087306 */ /* 0x0006220000200c00 */
[----:B------:R-:W-:-:S02]  /*0990*/  LOP3.LUT R15, R0, 0xf, RZ, 0xc0, !PT ;  /* 0x0000000f000f7812 */ /* 0x000fc400078ec0ff */
[C-C-:B----4-:R-:W-:Y:S02]  /*09a0*/  PRMT R24, R9.reuse, 0x5410, R9.reuse ;  /* 0x0000541009187816 */ /* 0x150fe40000000009 */
[----:B------:R-:W-:Y:S02]  /*09b0*/  PRMT R11, R9, 0x7632, R9 ;  /* 0x00007632090b7816 */ /* 0x000fe40000000009 */
[----:B-1----:R-:W-:Y:S01]  /*09c0*/  LOP3.LUT R12, R12, 0xe400, RZ, 0xfc, !PT ;  /* 0x0000e4000c0c7812 */ /* 0x002fe200078efcff */
[----:B------:R1:W4:Y:S01]  /*09d0*/  I2F.F16 R7, R6 ;  /* 0x0000000600077306 */ /* 0x0003220000200c00 */
[----:B---3--:R-:W-:Y:S02]  /*09e0*/  LOP3.LUT R14, R14, 0xe400, RZ, 0xfc, !PT ;  /* 0x0000e4000e0e7812 */ /* 0x008fe400078efcff */
[----:B------:R-:W-:Y:S02]  /*09f0*/  LOP3.LUT R9, R15, 0xe400, RZ, 0xfc, !PT ;  /* 0x0000e4000f097812 */ /* 0x000fe400078efcff */
[----:B-----5:R-:W-:Y:S01]  /*0a00*/  PRMT R0, R10, 0x5410, R10 ;  /* 0x000054100a007816 */ /* 0x020fe2000000000a */
[----:B0-----:R-:W-:-:S02]  /*0a10*/  HADD2 R8, -R8.H0_H0, UR13.H0_H0 ;  /* 0x2000000d08087e30 */ /* 0x001fc40008000900 */
[----:B------:R-:W0:Y:S01]  /*0a20*/  I2F.F16 R16, R15 ;  /* 0x0000000f00107306 */ /* 0x000e220000200c00 */
[----:B-1----:R-:W-:Y:S02]  /*0a30*/  LOP3.LUT R6, R6, 0xe400, RZ, 0xfc, !PT ;  /* 0x0000e40006067812 */ /* 0x002fe400078efcff */
[----:B------:R-:W-:Y:S02]  /*0a40*/  PRMT R2, R10, 0x7632, R10 ;  /* 0x000076320a027816 */ /* 0x000fe4000000000a */
[----:B------:R-:W-:Y:S01]  /*0a50*/  PRMT R3, R6, 0x5410, R6 ;  /* 0x0000541006037816 */ /* 0x000fe20000000006 */
[----:B------:R-:W-:Y:S01]  /*0a60*/  HADD2 R6, -R13.H0_H0, UR13.H0_H0 ;  /* 0x2000000d0d067e30 */ /* 0x000fe20008000900 */
[----:B--2---:R-:W-:Y:S01]  /*0a70*/  PRMT R5, R12, 0x5410, R12 ;  /* 0x000054100c057816 */ /* 0x004fe2000000000c */
[----:B----4-:R-:W-:Y:S01]  /*0a80*/  HADD2 R4, -R7.H0_H0, UR13.H0_H0 ;  /* 0x2000000d07047e30 */ /* 0x010fe20008000900 */
[----:B------:R-:W-:Y:S02]  /*0a90*/  PRMT R7, R14, 0x5410, R14 ;  /* 0x000054100e077816 */ /* 0x000fe4000000000e */
[----:B------:R-:W-:Y:S01]  /*0aa0*/  PRMT R9, R9, 0x5410, R9 ;  /* 0x0000541009097816 */ /* 0x000fe20000000009 */
[----:B0-----:R-:W-:Y:S01]  /*0ab0*/  HADD2 R16, -R16.H0_H0, UR13.H0_H0 ;  /* 0x2000000d10107e30 */ /* 0x001fe20008000900 */
[----:B------:R-:W-:Y:S06]  /*0ac0*/  BAR.SYNC.DEFER_BLOCKING 0x0 ;  /* 0x0000000000007b1d */ /* 0x000fec0000010000 */
[----:B------:R-:W-:Y:S05]  /*0ad0*/  @P1 BRA `(.L_x_1024) ;  /* 0x0000001c00141947 */ /* 0x000fea0003800000 */
[----:B------:R-:W0:Y:S01]  /*0ae0*/  S2UR UR7, SR_CgaCtaId ;  /* 0x00000000000779c3 */ /* 0x000e220000008800 */
[----:B------:R-:W-:Y:S01]  /*0af0*/  UIADD3 UR4, UPT, UPT, UR12, UR9, URZ ;  /* 0x000000090c047290 */ /* 0x000fe2000fffe0ff */
[----:B------:R-:W-:Y:S01]  /*0b00*/  MOV R10, R0 ;  /* 0x00000000000a7202 */ /* 0x000fe20000000f00 */
[----:B------:R-:W-:Y:S01]  /*0b10*/  UMOV UR6, 0x400 ;  /* 0x0000040000067882 */ /* 0x000fe20000000000 */
[----:B------:R-:W-:Y:S01]  /*0b20*/  MOV R0, R16 ;  /* 0x0000001000007202 */ /* 0x000fe20000000f00 */
[----:B------:R-:W-:Y:S01]  /*0b30*/  IMAD.MOV.U32 R29, RZ, RZ, RZ ;  /* 0x000000ffff1d7224 */ /* 0x000fe200078e00ff */
[----:B------:R-:W1:Y:S01]  /*0b40*/  LDCU UR8, c[0x0][0x3ac] ;  /* 0x00007580ff0877ac */ /* 0x000e620008000800 */
[----:B0-----:R-:W-:-:S03]  /*0b50*/  ULEA UR6, UR7, UR6, 0x18 ;  /* 0x0000000607067291 */ /* 0x001fc6000f8ec0ff */
[----:B-1----:R-:W-:-:S09]  /*0b60*/  UMOV UR7, UR4 ;  /* 0x0000000400077c82 */ /* 0x002fd20008000000 */
.L_x_1026:
[----:B------:R-:W2:Y:S01]  /*0b70*/  LDG.E.128.CONSTANT R20, desc[UR10][R30.64] ;  /* 0x0000000a1e147981 */ /* 0x000ea2000c1e9d00 */
[----:B------:R-:W-:-:S03]  /*0b80*/  UISETP.NE.AND UP0, UPT, UR12, UR7, UPT ;  /* 0x000000070c00728c */ /* 0x000fc6000bf05270 */
[----:B------:R-:W0:Y:S04]  /*0b90*/  LDS.128 R12, [UR6] ;  /* 0x00000006ff0c7984 */ /* 0x000e280008000c00 */
[----:B------:R-:W1:Y:S01]  /*0ba0*/  LDS.128 R16, [UR6+0x100] ;  /* 0x00010006ff107984 */ /* 0x000e620008000c00 */
[----:B--2---:R-:W-:Y:S01]  /*0bb0*/  LOP3.LUT R28, R20, 0xf000f, RZ, 0xc0, !PT ;  /* 0x000f000f141c7812 */ /* 0x004fe200078ec0ff */
[----:B01----:R-:W-:Y:S06]  /*0bc0*/  BRA.U UP0, `(.L_x_1025) ;  /* 0x0000000100c47547 */ /* 0x003fec000b800000 */
[----:B------:R-:W0:Y:S01]  /*0bd0*/  LDC R0, c[0x0][0x3ac] ;  /* 0x0000eb00ff007b82 */ /* 0x000e220000000800 */
[----:B------:R-:W1:Y:S01]  /*0be0*/  S2R R8, SR_TID.X ;  /* 0x0000000000087919 */ /* 0x000e620000002100 */
[----:B------:R-:W1:Y:S06]  /*0bf0*/  S2R R9, SR_CTAID.X ;  /* 0x0000000000097919 */ /* 0x000e6c0000002500 */
[----:B------:R-:W2:Y:S08]  /*0c00*/  LDC.64 R4, c[0x0][0x390] ;  /* 0x0000e400ff047b82 */ /* 0x000eb00000000a00 */
[----:B------:R-:W3:Y:S01]  /*0c10*/  LDC.64 R6, c[0x0][0x398] ;  /* 0x0000e600ff067b82 */ /* 0x000ee20000000a00 */
[----:B0-----:R-:W-:-:S05]  /*0c20*/  IMAD R0, R0, UR5, R0 ;  /* 0x0000000500007c24 */ /* 0x001fca000f8e0200 */
[----:B------:R-:W-:-:S04]  /*0c30*/  SHF.R.S32.HI R3, RZ, 0x1f, R0 ;  /* 0x0000001fff037819 */ /* 0x000fc80000011400 */
[----:B------:R-:W-:-:S04]  /*0c40*/  LEA.HI R2, R3, R0, RZ, 0x3 ;  /* 0x0000000003027211 */ /* 0x000fc800078f18ff */
[----:B------:R-:W-:-:S05]  /*0c50*/  LEA.HI.SX32 R3, R2, R25, 0x1d ;  /* 0x0000001902037211 */ /* 0x000fca00078feaff */
[----:B--2---:R-:W-:-:S06]  /*0c60*/  IMAD.WIDE R4, R3, 0x4, R4 ;  /* 0x0000000403047825 */ /* 0x004fcc00078e0204 */
[----:B------:R-:W2:Y:S01]  /*0c70*/  LDG.E.CONSTANT R4, desc[UR10][R4.64] ;  /* 0x0000000a04047981 */ /* 0x000ea2000c1e9900 */
[----:B-1----:R-:W-:-:S04]  /*0c80*/  LEA R3, R9, R8, 0x7 ;  /* 0x0000000809037211 */ /* 0x002fc800078e38ff */
[----:B------:R-:W-:-:S05]  /*0c90*/  LEA R3, R3, R0, 0x2 ;  /* 0x0000000003037211 */ /* 0x000fca00078e10ff */
[----:B---3--:R-:W-:-:S05]  /*0ca0*/  IMAD.WIDE R6, R3, 0x2, R6 ;  /* 0x0000000203067825 */ /* 0x008fca00078e0206 */
[----:B------:R-:W3:Y:S04]  /*0cb0*/  LDG.E.CONSTANT R11, desc[UR10][R6.64] ;  /* 0x0000000a060b7981 */ /* 0x000ee8000c1e9900 */
[----:B------:R0:W4:Y:S01]  /*0cc0*/  LDG.E.CONSTANT R2, desc[UR10][R6.64+0x4] ;  /* 0x0000040a06027981 */ /* 0x000122000c1e9900 */
[----:B------:R-:W-:Y:S01]  /*0cd0*/  SHF.L.U32 R8, R8, 0x4, RZ ;  /* 0x0000000408087819 */ /* 0x000fe200000006ff */
[----:B------:R-:W-:Y:S01]  /*0ce0*/  UIADD3 UR5, UPT, UPT, UR5, 0x1, URZ ;  /* 0x0000000105057890 */ /* 0x000fe2000fffe0ff */
[----:B------:R-:W-:Y:S02]  /*0cf0*/  UMOV UR7, UR4 ;  /* 0x0000000400077c82 */ /* 0x000fe40008000000 */
        /* <DEDUP_REMOVED lines=13> */
[--C-:B---3--:R-:W-:Y:S01]  /*0dd0*/  PRMT R24, R11, 0x5410, R11.reuse ;  /* 0x000054100b187816 */ /* 0x108fe2000000000b */
[----:B------:R2:W3:Y:S01]  /*0de0*/  I2F.F16 R0, R9 ;  /* 0x0000000900007306 */ /* 0x0004e20000200c00 */
[----:B0-----:R-:W-:Y:S02]  /*0df0*/  LOP3.LUT R5, R5, 0xe400, RZ, 0xfc, !PT ;  /* 0x0000e40005057812 */ /* 0x001fe400078efcff */
[----:B------:R-:W-:Y:S02]  /*0e00*/  PRMT R11, R11, 0x7632, R11 ;  /* 0x000076320b0b7816 */ /* 0x000fe4000000000b */
[----:B------:R-:W-:Y:S01]  /*0e10*/  PRMT R5, R5, 0x5410, R5 ;  /* 0x0000541005057816 */ /* 0x000fe20000000005 */
[----:B-1----:R-:W-:-:S02]  /*0e20*/  HADD2 R6, -R8.H0_H0, UR13.H0_H0 ;  /* 0x2000000d08067e30 */ /* 0x002fc40008000900 */
[----:B------:R0:W1:Y:S01]  /*0e30*/  I2F.F16 R4, R3 ;  /* 0x0000000300047306 */ /* 0x0000620000200c00 */
[----:B------:R-:W-:Y:S02]  /*0e40*/  PRMT R7, R7, 0x5410, R7 ;  /* 0x0000541007077816 */ /* 0x000fe40000000007 */
[----:B--2---:R-:W-:Y:S01]  /*0e50*/  PRMT R9, R34, 0x5410, R34 ;  /* 0x0000541022097816 */ /* 0x004fe20000000022 */
[----:B---3--:R-:W-:-:S04]  /*0e60*/  HADD2 R8, -R0.H0_H0, UR13.H0_H0 ;  /* 0x2000000d00087e30 */ /* 0x008fc80008000900 */
[----:B------:R4:W2:Y:S01]  /*0e70*/  I2F.F16 R36, R10 ;  /* 0x0000000a00247306 */ /* 0x0008a20000200c00 */
[----:B0-----:R-:W-:-:S04]  /*0e80*/  LOP3.LUT R3, R3, 0xe400, RZ, 0xfc, !PT ;  /* 0x0000e40003037812 */ /* 0x001fc800078efcff */
[----:B------:R-:W-:Y:S01]  /*0e90*/  PRMT R3, R3, 0x5410, R3 ;  /* 0x0000541003037816 */ /* 0x000fe20000000003 */
[----:B-1----:R-:W-:Y:S01]  /*0ea0*/  HADD2 R4, -R4.H0_H0, UR13.H0_H0 ;  /* 0x2000000d04047e30 */ /* 0x002fe20008000900 */
[C-C-:B----4-:R-:W-:Y:S02]  /*0eb0*/  PRMT R10, R2.reuse, 0x5410, R2.reuse ;  /* 0x00005410020a7816 */ /* 0x150fe40000000002 */
[----:B------:R-:W-:Y:S01]  /*0ec0*/  PRMT R2, R2, 0x7632, R2 ;  /* 0x0000763202027816 */ /* 0x000fe20000000002 */
[----:B--2---:R-:W-:-:S07]  /*0ed0*/  HADD2 R0, -R36.H0_H0, UR13.H0_H0 ;  /* 0x2000000d24007e30 */ /* 0x004fce0008000900 */
.L_x_1025:
[----:B------:R-:W-:Y:S02]  /*0ee0*/  LOP3.LUT R28, R28, 0x64006400, RZ, 0xfc, !PT ;  /* 0x640064001c1c7812 */ /* 0x000fe400078efcff */
[----:B------:R-:W-:Y:S02]  /*0ef0*/  LOP3.LUT R34, R20, 0xf000f0, RZ, 0xc0, !PT ;  /* 0x00f000f014227812 */ /* 0x000fe400078ec0ff */
[----:B------:R-:W-:Y:S01]  /*0f00*/  SHF.R.U32.HI R20, RZ, 0x8, R20 ;  /* 0x00000008ff147819 */ /* 0x000fe20000011614 */
[----:B------:R-:W-:Y:S01]  /*0f10*/  HFMA2 R28, R28, 1, 1, R3 ;  /* 0x3c003c001c1c7831 */ /* 0x000fe20000000003 */
[----:B------:R-:W-:Y:S02]  /*0f20*/  LOP3.LUT R41, R34, 0x64006400, RZ, 0xfc, !PT ;  /* 0x6400640022297812 */ /* 0x000fe400078efcff */
[C---:B------:R-:W-:Y:S02]  /*0f30*/  LOP3.LUT R34, R20.reuse, 0xf000f, RZ, 0xc0, !PT ;  /* 0x000f000f14227812 */ /* 0x040fe400078ec0ff */
[----:B------:R-:W-:Y:S01]  /*0f40*/  LOP3.LUT R20, R20, 0xf000f0, RZ, 0xc0, !PT ;  /* 0x00f000f014147812 */ /* 0x000fe200078ec0ff */
[----:B------:R-:W-:Y:S01]  /*0f50*/  HFMA2 R36, R41, 0.0625, 0.0625, R4 ;  /* 0x2c002c0029247831 */ /* 0x000fe20000000004 */
[----:B------:R-:W-:Y:S01]  /*0f60*/  LOP3.LUT R34, R34, 0x64006400, RZ, 0xfc, !PT ;  /* 0x6400640022227812 */ /* 0x000fe200078efcff */
[C---:B------:R-:W-:Y:S01]  /*0f70*/  HFMA2 R40, R28.reuse, R12, RZ.H0_H0 ;  /* 0x0000000c1c287231 */ /* 0x040fe200000400ff */
[----:B------:R-:W-:Y:S01]  /*0f80*/  LOP3.LUT R41, R20, 0x64006400, RZ, 0xfc, !PT ;  /* 0x6400640014297812 */ /* 0x000fe200078efcff */
[----:B------:R-:W-:-:S02]  /*0f90*/  HFMA2 R28, R28, R16, RZ.H0_H0 ;  /* 0x000000101c1c7231 */ /* 0x000fc400000400ff */
[----:B------:R-:W-:Y:S02]  /*0fa0*/  HADD2 R34, R34, R3 ;  /* 0x0000000322227230 */ /* 0x000fe40000000000 */
[C---:B------:R-:W-:Y:S02]  /*0fb0*/  HFMA2 R20, R36.reuse, R13, R40 ;  /* 0x0000000d24147231 */ /* 0x040fe40000000028 */
[----:B------:R-:W-:Y:S02]  /*0fc0*/  HFMA2 R40, R41, 0.0625, 0.0625, R4 ;  /* 0x2c002c0029287831 */ /* 0x000fe40000000004 */
[----:B------:R-:W-:Y:S02]  /*0fd0*/  HFMA2 R36, R36, R17, R28 ;  /* 0x0000001124247231 */ /* 0x000fe4000000001c */
[----:B------:R-:W-:-:S04]  /*0fe0*/  HFMA2 R20, R34, R14, R20 ;  /* 0x0000000e22147231 */ /* 0x000fc80000000014 */
[----:B------:R-:W-:-:S04]  /*0ff0*/  HFMA2 R20, R40, R15, R20 ;  /* 0x0000000f28147231 */ /* 0x000fc80000000014 */
[----:B------:R-:W-:Y:S01]  /*1000*/  HFMA2 R28, R20, R24, R29 ;  /* 0x00000018141c7231 */ /* 0x000fe2000000001d */
[C---:B------:R-:W-:Y:S02]  /*1010*/  LOP3.LUT R20, R21.reuse, 0xf000f, RZ, 0xc0, !PT ;  /* 0x000f000f15147812 */ /* 0x040fe400078ec0ff */
[----:B------:R-:W-:Y:S02]  /*1020*/  LOP3.LUT R29, R21, 0xf000f0, RZ, 0xc0, !PT ;  /* 0x00f000f0151d7812 */ /* 0x000fe400078ec0ff */
[----:B------:R-:W-:Y:S02]  /*1030*/  LOP3.LUT R20, R20, 0x64006400, RZ, 0xfc, !PT ;  /* 0x6400640014147812 */ /* 0x000fe400078efcff */
[----:B------:R-:W-:Y:S02]  /*1040*/  LOP3.LUT R29, R29, 0x64006400, RZ, 0xfc, !PT ;  /* 0x640064001d1d7812 */ /* 0x000fe400078efcff */
[----:B------:R-:W-:Y:S01]  /*1050*/  SHF.R.U32.HI R21, RZ, 0x8, R21 ;  /* 0x00000008ff157819 */ /* 0x000fe20000011615 */
[----:B------:R-:W-:-:S02]  /*1060*/  HADD2 R43, R20, R5 ;  /* 0x00000005142b7230 */ /* 0x000fc40000000000 */
[----:B------:R-:W-:Y:S01]  /*1070*/  HFMA2 R44, R29, 0.0625, 0.0625, R6 ;  /* 0x2c002c001d2c7831 */ /* 0x000fe20000000006 */
[C---:B------:R-:W-:Y:S02]  /*1080*/  LOP3.LUT R41, R21.reuse, 0xf000f, RZ, 0xc0, !PT ;  /* 0x000f000f15297812 */ /* 0x040fe400078ec0ff */
[----:B------:R-:W-:Y:S01]  /*1090*/  LOP3.LUT R21, R21, 0xf000f0, RZ, 0xc0, !PT ;  /* 0x00f000f015157812 */ /* 0x000fe200078ec0ff */
[C---:B------:R-:W-:Y:S01]  /*10a0*/  HFMA2 R29, R43.reuse, R12, RZ ;  /* 0x0000000c2b1d7231 */ /* 0x040fe200000000ff */
[----:B------:R-:W-:Y:S01]  /*10b0*/  LOP3.LUT R20, R41, 0x64006400, RZ, 0xfc, !PT ;  /* 0x6400640029147812 */ /* 0x000fe200078efcff */
[----:B------:R-:W-:Y:S01]  /*10c0*/  HFMA2 R43, R43, R16, RZ.H0_H0 ;  /* 0x000000102b2b7231 */ /* 0x000fe200000400ff */
[----:B------:R-:W-:-:S03]  /*10d0*/  LOP3.LUT R21, R21, 0x64006400, RZ, 0xfc, !PT ;  /* 0x6400640015157812 */ /* 0x000fc600078efcff */
[----:B------:R-:W-:Y:S01]  /*10e0*/  HADD2 R41, R20, R5 ;  /* 0x0000000514297230 */ /* 0x000fe20000000000 */
[----:B------:R-:W-:Y:S01]  /*10f0*/  LOP3.LUT R20, R22, 0xf000f, RZ, 0xc0, !PT ;  /* 0x000f000f16147812 */ /* 0x000fe200078ec0ff */
[----:B------:R-:W-:Y:S02]  /*1100*/  HFMA2 R42, R21, 0.0625, 0.0625, R6 ;  /* 0x2c002c00152a7831 */ /* 0x000fe40000000006 */
[----:B------:R-:W-:Y:S01]  /*1110*/  HFMA2 R29, R44, R13, R29 ;  /* 0x0000000d2c1d7231 */ /* 0x000fe2000000001d */
[----:B------:R-:W-:-:S03]  /*1120*/  LOP3.LUT R20, R20, 0x64006400, RZ, 0xfc, !PT ;  /* 0x6400640014147812 */ /* 0x000fc600078efcff */
[----:B------:R-:W-:Y:S02]  /*1130*/  HFMA2 R21, R41, R14, R29 ;  /* 0x0000000e29157231 */ /* 0x000fe4000000001d */
[----:B------:R-:W-:Y:S02]  /*1140*/  HADD2 R20, R20, R7 ;  /* 0x0000000714147230 */ /* 0x000fe40000000000 */
[----:B------:R-:W-:Y:S02]  /*1150*/  HFMA2 R21, R42, R15, R21 ;  /* 0x0000000f2a157231 */ /* 0x000fe40000000015 */
[----:B------:R-:W-:Y:S02]  /*1160*/  HFMA2 R46, R20, R12, RZ.H0_H0 ;  /* 0x0000000c142e7231 */ /* 0x000fe400000400ff */
[----:B------:R-:W-:Y:S01]  /*1170*/  HFMA2 R29, R21, R11, R32 ;  /* 0x0000000b151d7231 */ /* 0x000fe20000000020 */
[----:B------:R-:W-:Y:S01]  /*1180*/  LOP3.LUT R21, R22, 0xf000f0, RZ, 0xc0, !PT ;  /* 0x00f000f016157812 */ /* 0x000fe200078ec0ff */
[----:B------:R-:W-:-:S02]  /*1190*/  HFMA2 R32, R44, R17, R43 ;  /* 0x000000112c207231 */ /* 0x000fc4000000002b */
[----:B------:R-:W-:Y:S01]  /*11a0*/  HFMA2 R43, R20, R16, RZ ;  /* 0x00000010142b7231 */ /* 0x000fe200000000ff */
[----:B------:R-:W-:Y:S02]  /*11b0*/  LOP3.LUT R20, R23, 0xf000f, RZ, 0xc0, !PT ;  /* 0x000f000f17147812 */ /* 0x000fe400078ec0ff */
[----:B------:R-:W-:Y:S02]  /*11c0*/  LOP3.LUT R21, R21, 0x64006400, RZ, 0xfc, !PT ;  /* 0x6400640015157812 */ /* 0x000fe400078efcff */
[----:B------:R-:W-:-:S03]  /*11d0*/  LOP3.LUT R20, R20, 0x64006400, RZ, 0xfc, !PT ;  /* 0x6400640014147812 */ /* 0x000fc600078efcff */
[----:B------:R-:W-:Y:S02]  /*11e0*/  HFMA2 R21, R21, 0.0625, 0.0625, R8 ;  /* 0x2c002c0015157831 */ /* 0x000fe40000000008 */
[----:B------:R-:W-:-:S04]  /*11f0*/  HADD2 R20, R20, R9 ;  /* 0x0000000914147230 */ /* 0x000fc80000000000 */
[C---:B------:R-:W-:Y:S02]  /*1200*/  HFMA2 R12, R20.reuse, R12, RZ ;  /* 0x0000000c140c7231 */ /* 0x040fe400000000ff */
[C---:B------:R-:W-:Y:S02]  /*1210*/  HFMA2 R43, R21.reuse, R17, R43 ;  /* 0x00000011152b7231 */ /* 0x040fe4000000002b */
[----:B------:R-:W-:Y:S01]  /*1220*/  HFMA2 R46, R21, R13, R46 ;  /* 0x0000000d152e7231 */ /* 0x000fe2000000002e */
[----:B------:R-:W-:Y:S01]  /*1230*/  LOP3.LUT R21, R23, 0xf000f0, RZ, 0xc0, !PT ;  /* 0x00f000f017157812 */ /* 0x000fe200078ec0ff */
[----:B------:R-:W-:-:S03]  /*1240*/  HFMA2 R16, R20, R16, RZ ;  /* 0x0000001014107231 */ /* 0x000fc600000000ff */
[----:B------:R-:W-:-:S05]  /*1250*/  LOP3.LUT R21, R21, 0x64006400, RZ, 0xfc, !PT ;  /* 0x6400640015157812 */ /* 0x000fca00078efcff */
[----:B------:R-:W-:-:S04]  /*1260*/  HFMA2 R21, R21, 0.0625, 0.0625, R0 ;  /* 0x2c002c0015157831 */ /* 0x000fc80000000000 */
[C---:B------:R-:W-:Y:S01]  /*1270*/  HFMA2 R47, R21.reuse, R13, R12 ;  /* 0x0000000d152f7231 */ /* 0x040fe2000000000c */
[----:B------:R-:W-:Y:S01]  /*1280*/  SHF.R.U32.HI R12, RZ, 0x8, R22 ;  /* 0x00000008ff0c7819 */ /* 0x000fe20000011616 */
[----:B------:R-:W-:Y:S01]  /*1290*/  HFMA2 R16, R21, R17, R16 ;  /* 0x0000001115107231 */ /* 0x000fe20000000010 */
[----:B------:R-:W-:Y:S02]  /*12a0*/  SHF.R.U32.HI R13, RZ, 0x8, R23 ;  /* 0x00000008ff0d7819 */ /* 0x000fe40000011617 */
[----:B------:R-:W-:Y:S02]  /*12b0*/  LOP3.LUT R22, R12, 0xf000f, RZ, 0xc0, !PT ;  /* 0x000f000f0c167812 */ /* 0x000fe400078ec0ff */
[----:B------:R-:W-:Y:S02]  /*12c0*/  MOV R17, UR8 ;  /* 0x0000000800117c02 */ /* 0x000fe40008000f00 */
[----:B------:R-:W-:Y:S02]  /*12d0*/  LOP3.LUT R23, R13, 0xf000f, RZ, 0xc0, !PT ;  /* 0x000f000f0d177812 */ /* 0x000fe400078ec0ff */
[----:B------:R-:W-:Y:S01]  /*12e0*/  LOP3.LUT R22, R22, 0x64006400, RZ, 0xfc, !PT ;  /* 0x6400640016167812 */ /* 0x000fe200078efcff */
[----:B------:R-:W-:Y:S01]  /*12f0*/  IMAD.WIDE R30, R17, 0x4, R30 ;  /* 0x00000004111e7825 */ /* 0x000fe200078e021e */
[----:B------:R-:W-:-:S03]  /*1300*/  LOP3.LUT R44, R23, 0x64006400, RZ, 0xfc, !PT ;  /* 0x64006400172c7812 */ /* 0x000fc600078efcff */
[----:B------:R-:W-:Y:S02]  /*1310*/  HADD2 R45, R22, R7 ;  /* 0x00000007162d7230 */ /* 0x000fe40000000000 */
[----:B------:R-:W2:Y:S01]  /*1320*/  LDG.E.128.CONSTANT R20, desc[UR10][R30.64] ;  /* 0x0000000a1e147981 */ /* 0x000ea2000c1e9d00 */
[----:B------:R-:W-:Y:S02]  /*1330*/  HFMA2 R44, R44, 1, 1, R9 ;  /* 0x3c003c002c2c7831 */ /* 0x000fe40000000009 */
[-C--:B------:R-:W-:Y:S01]  /*1340*/  HFMA2 R32, R41, R18.reuse, R32 ;  /* 0x0000001229207231 */ /* 0x080fe20000000020 */
[----:B------:R-:W-:Y:S01]  /*1350*/  LOP3.LUT R12, R12, 0xf000f0, RZ, 0xc0, !PT ;  /* 0x00f000f00c0c7812 */ /* 0x000fe200078ec0ff */
[-C--:B------:R-:W-:Y:S02]  /*1360*/  HFMA2 R36, R34, R18.reuse, R36 ;  /* 0x0000001222247231 */ /* 0x080fe40000000024 */
[C---:B------:R-:W-:Y:S02]  /*1370*/  HFMA2 R41, R45.reuse, R18, R43 ;  /* 0x000000122d297231 */ /* 0x040fe4000000002b */
[----:B------:R-:W-:-:S02]  /*1380*/  HFMA2 R46, R45, R14, R46 ;  /* 0x0000000e2d2e7231 */ /* 0x000fc4000000002e */
[C---:B------:R-:W-:Y:S01]  /*1390*/  HFMA2 R18, R44.reuse, R18, R16 ;  /* 0x000000122c127231 */ /* 0x040fe20000000010 */
[----:B------:R-:W-:Y:S01]  /*13a0*/  LOP3.LUT R16, R13, 0xf000f0, RZ, 0xc0, !PT ;  /* 0x00f000f00d107812 */ /* 0x000fe200078ec0ff */
[----:B------:R-:W-:Y:S01]  /*13b0*/  HFMA2 R14, R44, R14, R47 ;  /* 0x0000000e2c0e7231 */ /* 0x000fe2000000002f */
[----:B------:R-:W-:Y:S02]  /*13c0*/  LOP3.LUT R13, R12, 0x64006400, RZ, 0xfc, !PT ;  /* 0x640064000c0d7812 */ /* 0x000fe400078efcff */
[----:B------:R-:W-:-:S03]  /*13d0*/  LOP3.LUT R17, R16, 0x64006400, RZ, 0xfc, !PT ;  /* 0x6400640010117812 */ /* 0x000fc600078efcff */
[----:B------:R-:W-:Y:S02]  /*13e0*/  HFMA2 R13, R13, 0.0625, 0.0625, R8 ;  /* 0x2c002c000d0d7831 */ /* 0x000fe40000000008 */
[----:B------:R-:W-:Y:S02]  /*13f0*/  HFMA2 R17, R17, 0.0625, 0.0625, R0 ;  /* 0x2c002c0011117831 */ /* 0x000fe40000000000 */
[-C--:B------:R-:W-:Y:S02]  /*1400*/  HFMA2 R36, R40, R19.reuse, R36 ;  /* 0x0000001328247231 */ /* 0x080fe40000000024 */
[----:B------:R-:W-:Y:S02]  /*1410*/  HFMA2 R42, R42, R19, R32 ;  /* 0x000000132a2a7231 */ /* 0x000fe40000000020 */
[C---:B------:R-:W-:Y:S02]  /*1420*/  HFMA2 R34, R17.reuse, R15, R14 ;  /* 0x0000000f11227231 */ /* 0x040fe4000000000e */
[----:B------:R-:W-:-:S02]  /*1430*/  HFMA2 R40, R17, R19, R18 ;  /* 0x0000001311287231 */ /* 0x000fc40000000012 */
[C---:B------:R-:W-:Y:S02]  /*1440*/  HFMA2 R41, R13.reuse, R19, R41 ;  /* 0x000000130d297231 */ /* 0x040fe40000000029 */
[----:B------:R-:W0:Y:S01]  /*1450*/  LDS.128 R16, [UR6+0x110] ;  /* 0x00011006ff107984 */ /* 0x000e220008000c00 */
[----:B------:R-:W-:-:S03]  /*1460*/  HFMA2 R46, R13, R15, R46 ;  /* 0x0000000f0d2e7231 */ /* 0x000fc6000000002e */
[----:B------:R-:W1:Y:S01]  /*1470*/  LDS.128 R12, [UR6+0x10] ;  /* 0x00001006ff0c7984 */ /* 0x000e620008000c00 */
[----:B------:R-:W-:Y:S02]  /*1480*/  HFMA2 R34, R34, R2, R35 ;  /* 0x0000000222227231 */ /* 0x000fe40000000023 */
[----:B------:R-:W-:Y:S02]  /*1490*/  HFMA2 R35, R42, R11, R38 ;  /* 0x0000000b2a237231 */ /* 0x000fe40000000026 */
[----:B------:R-:W-:Y:S02]  /*14a0*/  HFMA2 R36, R36, R24, R39 ;  /* 0x0000001824247231 */ /* 0x000fe40000000027 */
[-C--:B------:R-:W-:Y:S02]  /*14b0*/  HFMA2 R32, R46, R10.reuse, R37 ;  /* 0x0000000a2e207231 */ /* 0x080fe40000000025 */
[----:B------:R-:W-:Y:S01]  /*14c0*/  HFMA2 R33, R41, R10, R33 ;  /* 0x0000000a29217231 */ /* 0x000fe20000000021 */
[----:B--2---:R-:W-:-:S02]  /*14d0*/  LOP3.LUT R38, R20, 0xf000f, RZ, 0xc0, !PT ;  /* 0x000f000f14267812 */ /* 0x004fc400078ec0ff */
[----:B------:R-:W-:Y:S02]  /*14e0*/  LOP3.LUT R39, R20, 0xf000f0, RZ, 0xc0, !PT ;  /* 0x00f000f014277812 */ /* 0x000fe400078ec0ff */
[----:B------:R-:W-:Y:S02]  /*14f0*/  LOP3.LUT R38, R38, 0x64006400, RZ, 0xfc, !PT ;  /* 0x6400640026267812 */ /* 0x000fe400078efcff */
[----:B------:R-:W-:-:S03]  /*1500*/  LOP3.LUT R39, R39, 0x64006400, RZ, 0xfc, !PT ;  /* 0x6400640027277812 */ /* 0x000fc600078efcff */
[----:B------:R-:W-:Y:S01]  /*1510*/  HADD2 R38, R38, R3 ;  /* 0x0000000326267230 */ /* 0x000fe20000000000 */
[----:B------:R-:W-:Y:S01]  /*1520*/  SHF.R.U32.HI R37, RZ, 0x8, R20 ;  /* 0x00000008ff257819 */ /* 0x000fe20000011614 */
[----:B------:R-:W-:Y:S02]  /*1530*/  HFMA2 R39, R39, 0.0625, 0.0625, R4 ;  /* 0x2c002c0027277831 */ /* 0x000fe40000000004 */
[C---:B0-----:R-:W-:Y:S01]  /*1540*/  HFMA2 R43, R38.reuse, R16, RZ ;  /* 0x00000010262b7231 */ /* 0x041fe200000000ff */
[----:B------:R-:W-:Y:S01]  /*1550*/  LOP3.LUT R20, R37, 0xf000f, RZ, 0xc0, !PT ;  /* 0x000f000f25147812 */ /* 0x000fe200078ec0ff */
[----:B-1----:R-:W-:-:S03]  /*1560*/  HFMA2 R42, R38, R12, RZ.H0_H0 ;  /* 0x0000000c262a7231 */ /* 0x002fc600000400ff */
[----:B------:R-:W-:Y:S01]  /*1570*/  LOP3.LUT R20, R20, 0x64006400, RZ, 0xfc, !PT ;  /* 0x6400640014147812 */ /* 0x000fe200078efcff */
[C---:B------:R-:W-:Y:S02]  /*1580*/  HFMA2 R38, R39.reuse, R13, R42 ;  /* 0x0000000d27267231 */ /* 0x040fe4000000002a */
[----:B------:R-:W-:Y:S02]  /*1590*/  HFMA2 R42, R39, R17, R43 ;  /* 0x00000011272a7231 */ /* 0x000fe4000000002b */
[----:B------:R-:W-:-:S04]  /*15a0*/  HADD2 R20, R20, R3 ;  /* 0x0000000314147230 */ /* 0x000fc80000000000 */
[C---:B------:R-:W-:Y:S02]  /*15b0*/  HFMA2 R38, R20.reuse, R14, R38 ;  /* 0x0000000e14267231 */ /* 0x040fe40000000026 */
[----:B------:R-:W-:Y:S01]  /*15c0*/  HFMA2 R42, R20, R18, R42 ;  /* 0x00000012142a7231 */ /* 0x000fe2000000002a */
[C---:B------:R-:W-:Y:S02]  /*15d0*/  LOP3.LUT R20, R21.reuse, 0xf000f, RZ, 0xc0, !PT ;  /* 0x000f000f15147812 */ /* 0x040fe400078ec0ff */
[----:B------:R-:W-:Y:S02]  /*15e0*/  LOP3.LUT R39, R21, 0xf000f0, RZ, 0xc0, !PT ;  /* 0x00f000f015277812 */ /* 0x000fe400078ec0ff */
[----:B------:R-:W-:Y:S02]  /*15f0*/  LOP3.LUT R20, R20, 0x64006400, RZ, 0xfc, !PT ;  /* 0x6400640014147812 */ /* 0x000fe400078efcff */
[----:B------:R-:W-:Y:S02]  /*1600*/  SHF.R.U32.HI R45, RZ, 0x8, R21 ;  /* 0x00000008ff2d7819 */ /* 0x000fe40000011615 */
[----:B------:R-:W-:Y:S01]  /*1610*/  LOP3.LUT R39, R39, 0x64006400, RZ, 0xfc, !PT ;  /* 0x6400640027277812 */ /* 0x000fe200078efcff */
[----:B------:R-:W-:Y:S01]  /*1620*/  HADD2 R41, R20, R5 ;  /* 0x0000000514297230 */ /* 0x000fe20000000000 */
[----:B------:R-:W-:-:S04]  /*1630*/  LOP3.LUT R21, R45, 0xf000f, RZ, 0xc0, !PT ;  /* 0x000f000f2d157812 */ /* 0x000fc800078ec0ff */
[----:B------:R-:W-:Y:S01]  /*1640*/  LOP3.LUT R20, R21, 0x64006400, RZ, 0xfc, !PT ;  /* 0x6400640015147812 */ /* 0x000fe200078efcff */
[----:B------:R-:W-:Y:S02]  /*1650*/  HFMA2 R21, R41, R12, RZ.H0_H0 ;  /* 0x0000000c29157231 */ /* 0x000fe400000400ff */
[----:B------:R-:W-:Y:S02]  /*1660*/  HFMA2 R39, R39, 0.0625, 0.0625, R6 ;  /* 0x2c002c0027277831 */ /* 0x000fe40000000006 */
[----:B------:R-:W-:Y:S02]  /*1670*/  HFMA2 R41, R41, R16, RZ ;  /* 0x0000001029297231 */ /* 0x000fe400000000ff */
[----:B------:R-:W-:Y:S02]  /*1680*/  HADD2 R20, R20, R5 ;  /* 0x0000000514147230 */ /* 0x000fe40000000000 */
[C---:B------:R-:W-:Y:S02]  /*1690*/  HFMA2 R41, R39.reuse, R17, R41 ;  /* 0x0000001127297231 */ /* 0x040fe40000000029 */
[----:B------:R-:W-:-:S04]  /*16a0*/  HFMA2 R21, R39, R13, R21 ;  /* 0x0000000d27157231 */ /* 0x000fc80000000015 */
[C---:B------:R-:W-:Y:S02]  /*16b0*/  HFMA2 R46, R20.reuse, R14, R21 ;  /* 0x0000000e142e7231 */ /* 0x040fe40000000015 */
[----:B------:R-:W-:Y:S01]  /*16c0*/  HFMA2 R41, R20, R18, R41 ;  /* 0x0000001214297231 */ /* 0x000fe20000000029 */
[----:B------:R-:W-:-:S04]  /*16d0*/  LOP3.LUT R20, R22, 0xf000f, RZ, 0xc0, !PT ;  /* 0x000f000f16147812 */ /* 0x000fc800078ec0ff */
[----:B------:R-:W-:Y:S02]  /*16e0*/  LOP3.LUT R20, R20, 0x64006400, RZ, 0xfc, !PT ;  /* 0x6400640014147812 */ /* 0x000fe400078efcff */
[----:B------:R-:W-:-:S03]  /*16f0*/  LOP3.LUT R21, R22, 0xf000f0, RZ, 0xc0, !PT ;  /* 0x00f000f016157812 */ /* 0x000fc600078ec0ff */
[----:B------:R-:W-:Y:S01]  /*1700*/  HADD2 R20, R20, R7 ;  /* 0x0000000714147230 */ /* 0x000fe20000000000 */
[----:B------:R-:W-:-:S03]  /*1710*/  LOP3.LUT R21, R21, 0x64006400, RZ, 0xfc, !PT ;  /* 0x6400640015157812 */ /* 0x000fc600078efcff */
[C---:B------:R-:W-:Y:S02]  /*1720*/  HFMA2 R39, R20.reuse, R12, RZ ;  /* 0x0000000c14277231 */ /* 0x040fe400000000ff */
[----:B------:R-:W-:Y:S01]  /*1730*/  HFMA2 R21, R21, 0.0625, 0.0625, R8 ;  /* 0x2c002c0015157831 */ /* 0x000fe20000000008 */
[----:B------:R-:W-:Y:S01]  /*1740*/  SHF.R.U32.HI R43, RZ, 0x8, R22 ;  /* 0x00000008ff2b7819 */ /* 0x000fe20000011616 */
[----:B------:R-:W-:Y:S02]  /*1750*/  HFMA2 R20, R20, R16, RZ.H0_H0 ;  /* 0x0000001014147231 */ /* 0x000fe400000400ff */
[C---:B------:R-:W-:Y:S02]  /*1760*/  HFMA2 R39, R21.reuse, R13, R39 ;  /* 0x0000000d15277231 */ /* 0x040fe40000000027 */
[----:B------:R-:W-:Y:S01]  /*1770*/  HFMA2 R21, R21, R17, R20 ;  /* 0x0000001115157231 */ /* 0x000fe20000000014 */
[----:B------:R-:W-:-:S04]  /*1780*/  LOP3.LUT R20, R43, 0xf000f, RZ, 0xc0, !PT ;  /* 0x000f000f2b147812 */ /* 0x000fc800078ec0ff */
[----:B------:R-:W-:-:S05]  /*1790*/  LOP3.LUT R20, R20, 0x64006400, RZ, 0xfc, !PT ;  /* 0x6400640014147812 */ /* 0x000fca00078efcff */
[----:B------:R-:W-:-:S04]  /*17a0*/  HADD2 R20, R20, R7 ;  /* 0x0000000714147230 */ /* 0x000fc80000000000 */
[C---:B------:R-:W-:Y:S02]  /*17b0*/  HFMA2 R44, R20.reuse, R14, R39 ;  /* 0x0000000e142c7231 */ /* 0x040fe40000000027 */
[----:B------:R-:W-:Y:S01]  /*17c0*/  HFMA2 R39, R20, R18, R21 ;  /* 0x0000001214277231 */ /* 0x000fe20000000015 */
[C---:B------:R-:W-:Y:S02]  /*17d0*/  LOP3.LUT R20, R23.reuse, 0xf000f, RZ, 0xc0, !PT ;  /* 0x000f000f17147812 */ /* 0x040fe400078ec0ff */
[----:B------:R-:W-:Y:S02]  /*17e0*/  LOP3.LUT R21, R23, 0xf000f0, RZ, 0xc0, !PT ;  /* 0x00f000f017157812 */ /* 0x000fe400078ec0ff */
[----:B------:R-:W-:Y:S02]  /*17f0*/  LOP3.LUT R20, R20, 0x64006400, RZ, 0xfc, !PT ;  /* 0x6400640014147812 */ /* 0x000fe400078efcff */
[----:B------:R-:W-:-:S03]  /*1800*/  LOP3.LUT R21, R21, 0x64006400, RZ, 0xfc, !PT ;  /* 0x6400640015157812 */ /* 0x000fc600078efcff */
[----:B------:R-:W-:Y:S02]  /*1810*/  HADD2 R22, R20, R9 ;  /* 0x0000000914167230 */ /* 0x000fe40000000000 */
[----:B------:R-:W-:Y:S02]  /*1820*/  HFMA2 R21, R21, 0.0625, 0.0625, R0 ;  /* 0x2c002c0015157831 */ /* 0x000fe40000000000 */
[C---:B------:R-:W-:Y:S02]  /*1830*/  HFMA2 R12, R22.reuse, R12, RZ.H0_H0 ;  /* 0x0000000c160c7231 */ /* 0x040fe400000400ff */
[----:B------:R-:W-:Y:S02]  /*1840*/  HFMA2 R16, R22, R16, RZ ;  /* 0x0000001016107231 */ /* 0x000fe400000000ff */
[C---:B------:R-:W-:Y:S01]  /*1850*/  HFMA2 R47, R21.reuse, R13, R12 ;  /* 0x0000000d152f7231 */ /* 0x040fe2000000000c */
[----:B------:R-:W-:Y:S01]  /*1860*/  SHF.R.U32.HI R12, RZ, 0x8, R23 ;  /* 0x00000008ff0c7819 */ /* 0x000fe20000011617 */
[----:B------:R-:W-:-:S03]  /*1870*/  HFMA2 R17, R21, R17, R16 ;  /* 0x0000001115117231 */ /* 0x000fc60000000010 */
[----:B------:R-:W-:Y:S02]  /*1880*/  LOP3.LUT R13, R12, 0xf000f, RZ, 0xc0, !PT ;  /* 0x000f000f0c0d7812 */ /* 0x000fe400078ec0ff */
[----:B------:R-:W-:Y:S02]  /*1890*/  MOV R21, UR8 ;  /* 0x0000000800157c02 */ /* 0x000fe40008000f00 */
[----:B------:R-:W-:-:S03]  /*18a0*/  LOP3.LUT R20, R13, 0x64006400, RZ, 0xfc, !PT ;  /* 0x640064000d147812 */ /* 0x000fc600078efcff */
[----:B------:R-:W-:-:S04]  /*18b0*/  IMAD.WIDE R30, R21, 0x4, R30 ;  /* 0x00000004151e7825 */ /* 0x000fc800078e021e */
[----:B------:R-:W-:Y:S02]  /*18c0*/  HADD2 R13, R20, R9 ;  /* 0x00000009140d7230 */ /* 0x000fe40000000000 */
[----:B------:R-:W2:Y:S01]  /*18d0*/  LDG.E.128.CONSTANT R20, desc[UR10][R30.64] ;  /* 0x0000000a1e147981 */ /* 0x000ea2000c1e9d00 */
[----:B------:R-:W-:Y:S02]  /*18e0*/  LOP3.LUT R37, R37, 0xf000f0, RZ, 0xc0, !PT ;  /* 0x00f000f025257812 */ /* 0x000fe400078ec0ff */
[----:B------:R-:W-:Y:S02]  /*18f0*/  LOP3.LUT R43, R43, 0xf000f0, RZ, 0xc0, !PT ;  /* 0x00f000f02b2b7812 */ /* 0x000fe400078ec0ff */
[----:B------:R-:W-:Y:S01]  /*1900*/  LOP3.LUT R12, R12, 0xf000f0, RZ, 0xc0, !PT ;  /* 0x00f000f00c0c7812 */ /* 0x000fe200078ec0ff */
[C---:B------:R-:W-:Y:S01]  /*1910*/  HFMA2 R14, R13.reuse, R14, R47 ;  /* 0x0000000e0d0e7231 */ /* 0x040fe2000000002f */
[----:B------:R-:W-:Y:S01]  /*1920*/  LOP3.LUT R37, R37, 0x64006400, RZ, 0xfc, !PT ;  /* 0x6400640025257812 */ /* 0x000fe200078efcff */
[----:B------:R-:W-:Y:S01]  /*1930*/  HFMA2 R17, R13, R18, R17 ;  /* 0x000000120d117231 */ /* 0x000fe20000000011 */
[----:B------:R-:W-:-:S02]  /*1940*/  LOP3.LUT R43, R43, 0x64006400, RZ, 0xfc, !PT ;  /* 0x640064002b2b7812 */ /* 0x000fc400078efcff */
[----:B------:R-:W-:Y:S02]  /*1950*/  LOP3.LUT R13, R12, 0x64006400, RZ, 0xfc, !PT ;  /* 0x640064000c0d7812 */ /* 0x000fe400078efcff */
[----:B------:R-:W-:Y:S01]  /*1960*/  LOP3.LUT R45, R45, 0xf000f0, RZ, 0xc0, !PT ;  /* 0x00f000f02d2d7812 */ /* 0x000fe200078ec0ff */
[----:B------:R-:W-:Y:S02]  /*1970*/  HFMA2 R37, R37, 0.0625, 0.0625, R4 ;  /* 0x2c002c0025257831 */ /* 0x000fe40000000004 */
[----:B------:R-:W-:Y:S01]  /*1980*/  HFMA2 R43, R43, 0.0625, 0.0625, R8 ;  /* 0x2c002c002b2b7831 */ /* 0x000fe20000000008 */
[----:B------:R-:W-:Y:S01]  /*1990*/  LOP3.LUT R45, R45, 0x64006400, RZ, 0xfc, !PT ;  /* 0x640064002d2d7812 */ /* 0x000fe200078efcff */
[----:B------:R-:W-:-:S04]  /*19a0*/  HFMA2 R13, R13, 0.0625, 0.0625, R0 ;  /* 0x2c002c000d0d7831 */ /* 0x000fc80000000000 */
[----:B------:R-:W-:Y:S02]  /*19b0*/  HFMA2 R45, R45, 0.0625, 0.0625, R6 ;  /* 0x2c002c002d2d7831 */ /* 0x000fe40000000006 */
[C---:B------:R-:W-:Y:S02]  /*19c0*/  HFMA2 R42, R37.reuse, R19, R42 ;  /* 0x00000013252a7231 */ /* 0x040fe4000000002a */
[----:B------:R-:W-:Y:S02]  /*19d0*/  HFMA2 R38, R37, R15, R38 ;  /* 0x0000000f25267231 */ /* 0x000fe40000000026 */
[C---:B------:R-:W-:Y:S02]  /*19e0*/  HFMA2 R39, R43.reuse, R19, R39 ;  /* 0x000000132b277231 */ /* 0x040fe40000000027 */
[----:B------:R-:W-:Y:S02]  /*19f0*/  HFMA2 R44, R43, R15, R44 ;  /* 0x0000000f2b2c7231 */ /* 0x000fe4000000002c */
[----:B------:R-:W-:-:S02]  /*1a00*/  HFMA2 R43, R13, R19, R17 ;  /* 0x000000130d2b7231 */ /* 0x000fc40000000011 */
[-C--:B------:R-:W-:Y:S02]  /*1a10*/  HFMA2 R37, R13, R15.reuse, R14 ;  /* 0x0000000f0d257231 */ /* 0x080fe4000000000e */
[C---:B------:R-:W-:Y:S02]  /*1a20*/  HFMA2 R46, R45.reuse, R15, R46 ;  /* 0x0000000f2d2e7231 */ /* 0x040fe4000000002e */
[----:B------:R-:W0:Y:S01]  /*1a30*/  LDS.128 R12, [UR6+0x20] ;  /* 0x00002006ff0c7984 */ /* 0x000e220008000c00 */
[----:B------:R-:W-:-:S03]  /*1a40*/  HFMA2 R41, R45, R19, R41 ;  /* 0x000000132d297231 */ /* 0x000fc60000000029 */
[----:B------:R-:W1:Y:S01]  /*1a50*/  LDS.128 R16, [UR6+0x120] ;  /* 0x00012006ff107984 */ /* 0x000e620008000c00 */
[----:B------:R-:W-:Y:S02]  /*1a60*/  HFMA2 R40, R40, R2, R27 ;  /* 0x0000000228287231 */ /* 0x000fe4000000001b */
[----:B------:R-:W-:Y:S02]  /*1a70*/  HFMA2 R27, R38, R24, R28 ;  /* 0x00000018261b7231 */ /* 0x000fe4000000001c */
[----:B------:R-:W-:Y:S02]  /*1a80*/  HFMA2 R28, R46, R11, R29 ;  /* 0x0000000b2e1c7231 */ /* 0x000fe4000000001d */
[----:B------:R-:W-:Y:S02]  /*1a90*/  HFMA2 R34, R37, R2, R34 ;  /* 0x0000000225227231 */ /* 0x000fe40000000022 */
[----:B------:R-:W-:Y:S02]  /*1aa0*/  HFMA2 R33, R39, R10, R33 ;  /* 0x0000000a27217231 */ /* 0x000fe40000000021 */
[----:B------:R-:W-:-:S02]  /*1ab0*/  HFMA2 R36, R42, R24, R36 ;  /* 0x000000182a247231 */ /* 0x000fc40000000024 */
[----:B------:R-:W-:Y:S02]  /*1ac0*/  HFMA2 R35, R41, R11, R35 ;  /* 0x0000000b29237231 */ /* 0x000fe40000000023 */
[----:B------:R-:W-:Y:S01]  /*1ad0*/  HFMA2 R32, R44, R10, R32 ;  /* 0x0000000a2c207231 */ /* 0x000fe20000000020 */
[C---:B--2---:R-:W-:Y:S02]  /*1ae0*/  LOP3.LUT R29, R20.reuse, 0xf000f, RZ, 0xc0, !PT ;  /* 0x000f000f141d7812 */ /* 0x044fe400078ec0ff */
[----:B------:R-:W-:Y:S02]  /*1af0*/  LOP3.LUT R37, R20, 0xf000f0, RZ, 0xc0, !PT ;  /* 0x00f000f014257812 */ /* 0x000fe400078ec0ff */
[----:B------:R-:W-:Y:S02]  /*1b00*/  SHF.R.U32.HI R38, RZ, 0x8, R20 ;  /* 0x00000008ff267819 */ /* 0x000fe40000011614 */
[----:B------:R-:W-:Y:S02]  /*1b10*/  LOP3.LUT R20, R29, 0x64006400, RZ, 0xfc, !PT ;  /* 0x640064001d147812 */ /* 0x000fe400078efcff */
[----:B------:R-:W-:-:S03]  /*1b20*/  LOP3.LUT R29, R38, 0xf000f, RZ, 0xc0, !PT ;  /* 0x000f000f261d7812 */ /* 0x000fc600078ec0ff */
[--C-:B------:R-:W-:Y:S01]  /*1b30*/  HADD2 R39, R20, R3.reuse ;  /* 0x0000000314277230 */ /* 0x100fe20000000000 */
[----:B------:R-:W-:Y:S02]  /*1b40*/  LOP3.LUT R38, R38, 0xf000f0, RZ, 0xc0, !PT ;  /* 0x00f000f026267812 */ /* 0x000fe400078ec0ff */
[----:B------:R-:W-:Y:S02]  /*1b50*/  LOP3.LUT R37, R37, 0x64006400, RZ, 0xfc, !PT ;  /* 0x6400640025257812 */ /* 0x000fe400078efcff */
[----:B------:R-:W-:Y:S01]  /*1b60*/  LOP3.LUT R20, R29, 0x64006400, RZ, 0xfc, !PT ;  /* 0x640064001d147812 */ /* 0x000fe200078efcff */
[----:B0-----:R-:W-:Y:S01]  /*1b70*/  HFMA2 R42, R39, R12, RZ ;  /* 0x0000000c272a7231 */ /* 0x001fe200000000ff */
[----:B------:R-:W-:Y:S01]  /*1b80*/  LOP3.LUT R29, R38, 0x64006400, RZ, 0xfc, !PT ;  /* 0x64006400261d7812 */ /* 0x000fe200078efcff */
[--C-:B------:R-:W-:Y:S02]  /*1b90*/  HFMA2 R41, R37, 0.0625, 0.0625, R4.reuse ;  /* 0x2c002c0025297831 */ /* 0x100fe40000000004 */
[----:B------:R-:W-:Y:S01]  /*1ba0*/  HADD2 R37, R20, R3 ;  /* 0x0000000314257230 */ /* 0x000fe20000000000 */
[----:B------:R-:W-:Y:S01]  /*1bb0*/  LOP3.LUT R20, R21, 0xf000f, RZ, 0xc0, !PT ;  /* 0x000f000f15147812 */ /* 0x000fe200078ec0ff */
[----:B------:R-:W-:-:S02]  /*1bc0*/  HFMA2 R38, R29, 0.0625, 0.0625, R4 ;  /* 0x2c002c001d267831 */ /* 0x000fc40000000004 */
[----:B-1----:R-:W-:Y:S02]  /*1bd0*/  HFMA2 R39, R39, R16, RZ ;  /* 0x0000001027277231 */ /* 0x002fe400000000ff */
[----:B------:R-:W-:Y:S01]  /*1be0*/  HFMA2 R42, R41, R13, R42 ;  /* 0x0000000d292a7231 */ /* 0x000fe2000000002a */
[----:B------:R-:W-:-:S03]  /*1bf0*/  LOP3.LUT R20, R20, 0x64006400, RZ, 0xfc, !PT ;  /* 0x6400640014147812 */ /* 0x000fc600078efcff */
[----:B------:R-:W-:Y:S02]  /*1c00*/  HFMA2 R42, R37, R14, R42 ;  /* 0x0000000e252a7231 */ /* 0x000fe4000000002a */
[----:B------:R-:W-:Y:S02]  /*1c10*/  HFMA2 R29, R43, R2, R40 ;  /* 0x000000022b1d7231 */ /* 0x000fe40000000028 */
[----:B------:R-:W-:Y:S02]  /*1c20*/  HADD2 R20, R20, R5 ;  /* 0x0000000514147230 */ /* 0x000fe40000000000 */
[----:B------:R-:W-:Y:S02]  /*1c30*/  HFMA2 R39, R41, R17, R39 ;  /* 0x0000001129277231 */ /* 0x000fe40000000027 */
[----:B------:R-:W-:Y:S01]  /*1c40*/  HFMA2 R42, R38, R15, R42 ;  /* 0x0000000f262a7231 */ /* 0x000fe2000000002a */
[----:B------:R-:W-:Y:S02]  /*1c50*/  LOP3.LUT R40, R21, 0xf000f0, RZ, 0xc0, !PT ;  /* 0x00f000f015287812 */ /* 0x000fe400078ec0ff */
[----:B------:R-:W-:Y:S01]  /*1c60*/  SHF.R.U32.HI R41, RZ, 0x8, R21 ;  /* 0x00000008ff297819 */ /* 0x000fe20000011615 */
[----:B------:R-:W-:Y:S01]  /*1c70*/  HFMA2 R27, R42, R24, R27 ;  /* 0x000000182a1b7231 */ /* 0x000fe2000000001b */
[----:B------:R-:W-:Y:S01]  /*1c80*/  LOP3.LUT R21, R40, 0x64006400, RZ, 0xfc, !PT ;  /* 0x6400640028157812 */ /* 0x000fe200078efcff */
[----:B------:R-:W-:Y:S01]  /*1c90*/  HFMA2 R42, R20, R12, RZ ;  /* 0x0000000c142a7231 */ /* 0x000fe200000000ff */
[----:B------:R-:W-:-:S02]  /*1ca0*/  LOP3.LUT R40, R41, 0xf000f, RZ, 0xc0, !PT ;  /* 0x000f000f29287812 */ /* 0x000fc400078ec0ff */
[----:B------:R-:W-:Y:S01]  /*1cb0*/  LOP3.LUT R41, R41, 0xf000f0, RZ, 0xc0, !PT ;  /* 0x00f000f029297812 */ /* 0x000fe200078ec0ff */
[----:B------:R-:W-:Y:S01]  /*1cc0*/  HFMA2 R21, R21, 0.0625, 0.0625, R6 ;  /* 0x2c002c0015157831 */ /* 0x000fe20000000006 */
[----:B------:R-:W-:Y:S02]  /*1cd0*/  LOP3.LUT R40, R40, 0x64006400, RZ, 0xfc, !PT ;  /* 0x6400640028287812 */ /* 0x000fe400078efcff */
[----:B------:R-:W-:-:S03]  /*1ce0*/  LOP3.LUT R41, R41, 0x64006400, RZ, 0xfc, !PT ;  /* 0x6400640029297812 */ /* 0x000fc600078efcff */
[----:B------:R-:W-:Y:S02]  /*1cf0*/  HADD2 R40, R40, R5 ;  /* 0x0000000528287230 */ /* 0x000fe40000000000 */
[----:B------:R-:W-:Y:S02]  /*1d00*/  HFMA2 R42, R21, R13, R42 ;  /* 0x0000000d152a7231 */ /* 0x000fe4000000002a */
[----:B------:R-:W-:Y:S02]  /*1d10*/  HFMA2 R41, R41, 0.0625, 0.0625, R6 ;  /* 0x2c002c0029297831 */ /* 0x000fe40000000006 */
[----:B------:R-:W-:-:S04]  /*1d20*/  HFMA2 R42, R40, R14, R42 ;  /* 0x0000000e282a7231 */ /* 0x000fc8000000002a */
[----:B------:R-:W-:Y:S02]  /*1d30*/  HFMA2 R42, R41, R15, R42 ;  /* 0x0000000f292a7231 */ /* 0x000fe4000000002a */
[----:B------:R-:W-:Y:S02]  /*1d40*/  HFMA2 R20, R20, R16, RZ.H0_H0 ;  /* 0x0000001014147231 */ /* 0x000fe400000400ff */
[----:B------:R-:W-:Y:S02]  /*1d50*/  HFMA2 R28, R42, R11, R28 ;  /* 0x0000000b2a1c7231 */ /* 0x000fe4000000001c */
[----:B------:R-:W-:Y:S01]  /*1d60*/  HFMA2 R42, R21, R17, R20 ;  /* 0x00000011152a7231 */ /* 0x000fe20000000014 */
[----:B------:R-:W-:-:S04]  /*1d70*/  LOP3.LUT R20, R22, 0xf000f, RZ, 0xc0, !PT ;  /* 0x000f000f16147812 */ /* 0x000fc800078ec0ff */
[----:B------:R-:W-:Y:S02]  /*1d80*/  LOP3.LUT R20, R20, 0x64006400, RZ, 0xfc, !PT ;  /* 0x6400640014147812 */ /* 0x000fe400078efcff */
[----:B------:R-:W-:-:S03]  /*1d90*/  LOP3.LUT R21, R22, 0xf000f0, RZ, 0xc0, !PT ;  /* 0x00f000f016157812 */ /* 0x000fc600078ec0ff */
[----:B------:R-:W-:Y:S01]  /*1da0*/  HADD2 R20, R20, R7 ;  /* 0x0000000714147230 */ /* 0x000fe20000000000 */
[----:B------:R-:W-:-:S03]  /*1db0*/  LOP3.LUT R21, R21, 0x64006400, RZ, 0xfc, !PT ;  /* 0x6400640015157812 */ /* 0x000fc600078efcff */
[C---:B------:R-:W-:Y:S02]  /*1dc0*/  HFMA2 R46, R20.reuse, R12, RZ.H0_H0 ;  /* 0x0000000c142e7231 */ /* 0x040fe400000400ff */
[----:B------:R-:W-:Y:S01]  /*1dd0*/  HFMA2 R43, R20, R16, RZ ;  /* 0x00000010142b7231 */ /* 0x000fe200000000ff */
[----:B------:R-:W-:Y:S01]  /*1de0*/  LOP3.LUT R20, R23, 0xf000f, RZ, 0xc0, !PT ;  /* 0x000f000f17147812 */ /* 0x000fe200078ec0ff */
[----:B------:R-:W-:-:S03]  /*1df0*/  HFMA2 R21, R21, 0.0625, 0.0625, R8 ;  /* 0x2c002c0015157831 */ /* 0x000fc60000000008 */
[----:B------:R-:W-:-:S05]  /*1e00*/  LOP3.LUT R20, R20, 0x64006400, RZ, 0xfc, !PT ;  /* 0x6400640014147812 */ /* 0x000fca00078efcff */
[----:B------:R-:W-:Y:S02]  /*1e10*/  HADD2 R20, R20, R9 ;  /* 0x0000000914147230 */ /* 0x000fe40000000000 */
[C---:B------:R-:W-:Y:S02]  /*1e20*/  HFMA2 R43, R21.reuse, R17, R43 ;  /* 0x00000011152b7231 */ /* 0x040fe4000000002b */
[----:B------:R-:W-:Y:S01]  /*1e30*/  HFMA2 R46, R21, R13, R46 ;  /* 0x0000000d152e7231 */ /* 0x000fe2000000002e */
[----:B------:R-:W-:Y:S01]  /*1e40*/  LOP3.LUT R21, R23, 0xf000f0, RZ, 0xc0, !PT ;  /* 0x00f000f017157812 */ /* 0x000fe200078ec0ff */
[----:B------:R-:W-:-:S03]  /*1e50*/  HFMA2 R12, R20, R12, RZ ;  /* 0x0000000c140c7231 */ /* 0x000fc600000000ff */
[----:B------:R-:W-:Y:S01]  /*1e60*/  LOP3.LUT R21, R21, 0x64006400, RZ, 0xfc, !PT ;  /* 0x6400640015157812 */ /* 0x000fe200078efcff */
[----:B------:R-:W-:-:S04]  /*1e70*/  HFMA2 R16, R20, R16, RZ ;  /* 0x0000001014107231 */ /* 0x000fc800000000ff */
        /* <DEDUP_REMOVED lines=13> */
[----:B------:R-:W-:Y:S01]  /*1f50*/  HFMA2 R44, R44, 1, 1, R9 ;  /* 0x3c003c002c2c7831 */ /* 0x000fe20000000009 */
[----:B------:R-:W-:Y:S01]  /*1f60*/  LOP3.LUT R12, R12, 0xf000f0, RZ, 0xc0, !PT ;  /* 0x00f000f00c0c7812 */ /* 0x000fe200078ec0ff */
[-C--:B------:R-:W-:Y:S02]  /*1f70*/  HFMA2 R39, R37, R18.reuse, R39 ;  /* 0x0000001225277231 */ /* 0x080fe40000000027 */
[-C--:B------:R-:W-:Y:S02]  /*1f80*/  HFMA2 R42, R40, R18.reuse, R42 ;  /* 0x00000012282a7231 */ /* 0x080fe4000000002a */
[-C--:B------:R-:W-:Y:S02]  /*1f90*/  HFMA2 R43, R45, R18.reuse, R43 ;  /* 0x000000122d2b7231 */ /* 0x080fe4000000002b */
[----:B------:R-:W-:Y:S01]  /*1fa0*/  HFMA2 R18, R44, R18, R16 ;  /* 0x000000122c127231 */ /* 0x000fe20000000010 */
[----:B------:R-:W-:-:S02]  /*1fb0*/  LOP3.LUT R16, R13, 0xf000f0, RZ, 0xc0, !PT ;  /* 0x00f000f00d107812 */ /* 0x000fc400078ec0ff */
[----:B------:R-:W-:Y:S02]  /*1fc0*/  LOP3.LUT R13, R12, 0x64006400, RZ, 0xfc, !PT ;  /* 0x640064000c0d7812 */ /* 0x000fe400078efcff */
[----:B------:R-:W-:Y:S01]  /*1fd0*/  LOP3.LUT R17, R16, 0x64006400, RZ, 0xfc, !PT ;  /* 0x6400640010117812 */ /* 0x000fe200078efcff */
[-C--:B------:R-:W-:Y:S02]  /*1fe0*/  HFMA2 R46, R45, R14.reuse, R46 ;  /* 0x0000000e2d2e7231 */ /* 0x080fe4000000002e */
[----:B------:R-:W-:Y:S02]  /*1ff0*/  HFMA2 R13, R13, 0.0625, 0.0625, R8 ;  /* 0x2c002c000d0d7831 */ /* 0x000fe40000000008 */
[----:B------:R-:W-:Y:S02]  /*2000*/  HFMA2 R14, R44, R14, R47 ;  /* 0x0000000e2c0e7231 */ /* 0x000fe4000000002f */
[----:B------:R-:W-:Y:S02]  /*2010*/  HFMA2 R17, R17, 0.0625, 0.0625, R0 ;  /* 0x2c002c0011117831 */ /* 0x000fe40000000000 */
[----:B------:R-:W-:-:S02]  /*2020*/  HFMA2 R38, R38, R19, R39 ;  /* 0x0000001326267231 */ /* 0x000fc40000000027 */
[----:B------:R-:W-:Y:S02]  /*2030*/  HFMA2 R42, R41, R19, R42 ;  /* 0x00000013292a7231 */ /* 0x000fe4000000002a */
[-C--:B------:R-:W-:Y:S02]  /*2040*/  HFMA2 R40, R17, R15.reuse, R14 ;  /* 0x0000000f11287231 */ /* 0x080fe4000000000e */
[----:B------:R-:W-:Y:S02]  /*2050*/  HFMA2 R37, R13, R15, R46 ;  /* 0x0000000f0d257231 */ /* 0x000fe4000000002e */
[-C--:B------:R-:W-:Y:S02]  /*2060*/  HFMA2 R41, R17, R19.reuse, R18 ;  /* 0x0000001311297231 */ /* 0x080fe40000000012 */
[----:B------:R-:W-:Y:S02]  /*2070*/  HFMA2 R43, R13, R19, R43 ;  /* 0x000000130d2b7231 */ /* 0x000fe4000000002b */
[----:B------:R-:W0:Y:S04]  /*2080*/  LDS.128 R12, [UR6+0x30] ;  /* 0x00003006ff0c7984 */ /* 0x000e280008000c00 */
[----:B------:R-:W1:Y:S01]  /*2090*/  LDS.128 R16, [UR6+0x130] ;  /* 0x00013006ff107984 */ /* 0x000e620008000c00 */
[----:B------:R-:W-:-:S02]  /*20a0*/  HFMA2 R37, R37, R10, R32 ;  /* 0x0000000a25257231 */ /* 0x000fc40000000020 */
[----:B------:R-:W-:Y:S02]  /*20b0*/  HFMA2 R39, R40, R2, R34 ;  /* 0x0000000228277231 */ /* 0x000fe40000000022 */
[----:B------:R-:W-:Y:S02]  /*20c0*/  HFMA2 R36, R38, R24, R36 ;  /* 0x0000001826247231 */ /* 0x000fe40000000024 */
[----:B------:R-:W-:Y:S02]  /*20d0*/  HFMA2 R38, R42, R11, R35 ;  /* 0x0000000b2a267231 */ /* 0x000fe40000000023 */
[----:B------:R-:W-:Y:S01]  /*20e0*/  HFMA2 R33, R43, R10, R33 ;  /* 0x0000000a2b217231 */ /* 0x000fe20000000021 */
[----:B------:R-:W-:-:S06]  /*20f0*/  UIADD3 UR12, UPT, UPT, UR12, 0x20, URZ ;  /* 0x000000200c0c7890 */ /* 0x000fcc000fffe0ff */
[----:B------:R-:W-:Y:S01]  /*2100*/  ISETP.LE.AND P0, PT, R26, UR12, PT ;  /* 0x0000000c1a007c0c */ /* 0x000fe2000bf03270 */
[----:B------:R-:W-:Y:S02]  /*2110*/  UIADD3 UR6, UPT, UPT, UR6, 0x40, URZ ;  /* 0x0000004006067890 */ /* 0x000fe4000fffe0ff */
[----:B------:R-:W-:Y:S01]  /*2120*/  UIADD3 UR4, UPT, UPT, UR4, 0x20, URZ ;  /* 0x0000002004047890 */ /* 0x000fe2000fffe0ff */
[C---:B--2---:R-:W-:Y:S02]  /*2130*/  LOP3.LUT R32, R20.reuse, 0xf000f, RZ, 0xc0, !PT ;  /* 0x000f000f14207812 */ /* 0x044fe400078ec0ff */
[----:B------:R-:W-:Y:S02]  /*2140*/  LOP3.LUT R34, R20, 0xf000f0, RZ, 0xc0, !PT ;  /* 0x00f000f014227812 */ /* 0x000fe400078ec0ff */
[----:B------:R-:W-:Y:S02]  /*2150*/  LOP3.LUT R32, R32, 0x64006400, RZ, 0xfc, !PT ;  /* 0x6400640020207812 */ /* 0x000fe400078efcff */
[----:B------:R-:W-:Y:S01]  /*2160*/  LOP3.LUT R35, R34, 0x64006400, RZ, 0xfc, !PT ;  /* 0x6400640022237812 */ /* 0x000fe200078efcff */
[----:B------:R-:W-:-:S02]  /*2170*/  HFMA2 R34, R41, R2, R29 ;  /* 0x0000000229227231 */ /* 0x000fc4000000001d */
[----:B------:R-:W-:Y:S01]  /*2180*/  HADD2 R32, R32, R3 ;  /* 0x0000000320207230 */ /* 0x000fe20000000000 */
[----:B------:R-:W-:-:S03]  /*2190*/  LOP3.LUT R29, R21, 0xf000f, RZ, 0xc0, !PT ;  /* 0x000f000f151d7812 */ /* 0x000fc600078ec0ff */
[C---:B0-----:R-:W-:Y:S02]  /*21a0*/  HFMA2 R46, R32.reuse, R12, RZ.H0_H0 ;  /* 0x0000000c202e7231 */ /* 0x041fe400000400ff */
[----:B-1----:R-:W-:Y:S01]  /*21b0*/  HFMA2 R42, R32, R16, RZ ;  /* 0x00000010202a7231 */ /* 0x002fe200000000ff */
[----:B------:R-:W-:Y:S02]  /*21c0*/  LOP3.LUT R32, R29, 0x64006400, RZ, 0xfc, !PT ;  /* 0x640064001d207812 */ /* 0x000fe400078efcff */
[----:B------:R-:W-:-:S03]  /*21d0*/  LOP3.LUT R29, R22, 0xf000f, RZ, 0xc0, !PT ;  /* 0x000f000f161d7812 */ /* 0x000fc600078ec0ff */
[----:B------:R-:W-:-:S04]  /*21e0*/  HADD2 R32, R32, R5 ;  /* 0x0000000520207230 */ /* 0x000fc80000000000 */
[C---:B------:R-:W-:Y:S02]  /*21f0*/  HFMA2 R40, R32.reuse, R16, RZ.H0_H0 ;  /* 0x0000001020287231 */ /* 0x040fe400000400ff */
[----:B------:R-:W-:Y:S01]  /*2200*/  HFMA2 R49, R32, R12, RZ ;  /* 0x0000000c20317231 */ /* 0x000fe200000000ff */
[----:B------:R-:W-:Y:S02]  /*2210*/  LOP3.LUT R32, R29, 0x64006400, RZ, 0xfc, !PT ;  /* 0x640064001d207812 */ /* 0x000fe400078efcff */
[----:B------:R-:W-:Y:S01]  /*2220*/  LOP3.LUT R29, R22, 0xf000f0, RZ, 0xc0, !PT ;  /* 0x00f000f0161d7812 */ /* 0x000fe200078ec0ff */
[----:B------:R-:W-:-:S03]  /*2230*/  HFMA2 R35, R35, 0.0625, 0.0625, R4 ;  /* 0x2c002c0023237831 */ /* 0x000fc60000000004 */
[----:B------:R-:W-:Y:S01]  /*2240*/  LOP3.LUT R29, R29, 0x64006400, RZ, 0xfc, !PT ;  /* 0x640064001d1d7812 */ /* 0x000fe200078efcff */
[----:B------:R-:W-:-:S04]  /*2250*/  HADD2 R32, R32, R7 ;  /* 0x0000000720207230 */ /* 0x000fc80000000000 */
[----:B------:R-:W-:Y:S02]  /*2260*/  HFMA2 R29, R29, 0.0625, 0.0625, R8 ;  /* 0x2c002c001d1d7831 */ /* 0x000fe40000000008 */
[C---:B------:R-:W-:Y:S02]  /*2270*/  HFMA2 R46, R35.reuse, R13, R46 ;  /* 0x0000000d232e7231 */ /* 0x040fe4000000002e */
[C---:B------:R-:W-:Y:S02]  /*2280*/  HFMA2 R41, R32.reuse, R16, RZ ;  /* 0x0000001020297231 */ /* 0x040fe400000000ff */
[----:B------:R-:W-:Y:S01]  /*2290*/  HFMA2 R42, R35, R17, R42 ;  /* 0x00000011232a7231 */ /* 0x000fe2000000002a */
[----:B------:R-:W-:Y:S01]  /*22a0*/  LOP3.LUT R35, R21, 0xf000f0, RZ, 0xc0, !PT ;  /* 0x00f000f015237812 */ /* 0x000fe200078ec0ff */
[----:B------:R-:W-:-:S03]  /*22b0*/  HFMA2 R45, R32, R12, RZ.H0_H0 ;  /* 0x0000000c202d7231 */ /* 0x000fc600000400ff */
[----:B------:R-:W-:Y:S01]  /*22c0*/  LOP3.LUT R35, R35, 0x64006400, RZ, 0xfc, !PT ;  /* 0x6400640023237812 */ /* 0x000fe200078efcff */
[C---:B------:R-:W-:Y:S02]  /*22d0*/  HFMA2 R45, R29.reuse, R13, R45 ;  /* 0x0000000d1d2d7231 */ /* 0x040fe4000000002d */
[----:B------:R-:W-:Y:S01]  /*22e0*/  HFMA2 R41, R29, R17, R41 ;  /* 0x000000111d297231 */ /* 0x000fe20000000029 */
[----:B------:R-:W-:Y:S01]  /*22f0*/  LOP3.LUT R29, R23, 0xf000f, RZ, 0xc0, !PT ;  /* 0x000f000f171d7812 */ /* 0x000fe200078ec0ff */
[----:B------:R-:W-:-:S03]  /*2300*/  HFMA2 R35, R35, 0.0625, 0.0625, R6 ;  /* 0x2c002c0023237831 */ /* 0x000fc60000000006 */
[----:B------:R-:W-:Y:S02]  /*2310*/  LOP3.LUT R32, R29, 0x64006400, RZ, 0xfc, !PT ;  /* 0x640064001d207812 */ /* 0x000fe400078efcff */
[----:B------:R-:W-:Y:S01]  /*2320*/  LOP3.LUT R29, R23, 0xf000f0, RZ, 0xc0, !PT ;  /* 0x00f000f0171d7812 */ /* 0x000fe200078ec0ff */
[C---:B------:R-:W-:Y:S02]  /*2330*/  HFMA2 R40, R35.reuse, R17, R40 ;  /* 0x0000001123287231 */ /* 0x040fe40000000028 */
[----:B------:R-:W-:Y:S01]  /*2340*/  HFMA2 R49, R35, R13, R49 ;  /* 0x0000000d23317231 */ /* 0x000fe20000000031 */
[----:B------:R-:W-:Y:S01]  /*2350*/  LOP3.LUT R35, R29, 0x64006400, RZ, 0xfc, !PT ;  /* 0x640064001d237812 */ /* 0x000fe200078efcff */
[----:B------:R-:W-:Y:S01]  /*2360*/  HADD2 R29, R32, R9 ;  /* 0x00000009201d7230 */ /* 0x000fe20000000000 */
[----:B------:R-:W-:-:S03]  /*2370*/  SHF.R.U32.HI R47, RZ, 0x8, R20 ;  /* 0x00000008ff2f7819 */ /* 0x000fc60000011614 */
[----:B------:R-:W-:Y:S02]  /*2380*/  HFMA2 R32, R35, 0.0625, 0.0625, R0 ;  /* 0x2c002c0023207831 */ /* 0x000fe40000000000 */
[----:B------:R-:W-:Y:S01]  /*2390*/  HFMA2 R35, R29, R12, RZ ;  /* 0x0000000c1d237231 */ /* 0x000fe200000000ff */
[----:B------:R-:W-:-:S04]  /*23a0*/  LOP3.LUT R12, R47, 0xf000f, RZ, 0xc0, !PT ;  /* 0x000f000f2f0c7812 */ /* 0x000fc800078ec0ff */
[----:B------:R-:W-:Y:S02]  /*23b0*/  LOP3.LUT R12, R12, 0x64006400, RZ, 0xfc, !PT ;  /* 0x640064000c0c7812 */ /* 0x000fe400078efcff */
[----:B------:R-:W-:-:S03]  /*23c0*/  SHF.R.U32.HI R43, RZ, 0x8, R21 ;  /* 0x00000008ff2b7819 */ /* 0x000fc60000011615 */
[----:B------:R-:W-:Y:S02]  /*23d0*/  HADD2 R21, R12, R3 ;  /* 0x000000030c157230 */ /* 0x000fe40000000000 */
[----:B------:R-:W-:Y:S01]  /*23e0*/  HFMA2 R35, R32, R13, R35 ;  /* 0x0000000d20237231 */ /* 0x000fe20000000023 */
[----:B------:R-:W-:Y:S02]  /*23f0*/  LOP3.LUT R13, R43, 0xf000f, RZ, 0xc0, !PT ;  /* 0x000f000f2b0d7812 */ /* 0x000fe400078ec0ff */
[----:B------:R-:W-:Y:S01]  /*2400*/  SHF.R.U32.HI R44, RZ, 0x8, R22 ;  /* 0x00000008ff2c7819 */ /* 0x000fe20000011616 */
[----:B------:R-:W-:Y:S01]  /*2410*/  HFMA2 R22, R21, R14, R46 ;  /* 0x0000000e15167231 */ /* 0x000fe2000000002e */
[----:B------:R-:W-:Y:S02]  /*2420*/  SHF.R.U32.HI R46, RZ, 0x8, R23 ;  /* 0x00000008ff2e7819 */ /* 0x000fe40000011617 */
[----:B------:R-:W-:Y:S02]  /*2430*/  LOP3.LUT R20, R13, 0x64006400, RZ, 0xfc, !PT ;  /* 0x640064000d147812 */ /* 0x000fe400078efcff */
[----:B------:R-:W-:-:S02]  /*2440*/  LOP3.LUT R12, R44, 0xf000f, RZ, 0xc0, !PT ;  /* 0x000f000f2c0c7812 */ /* 0x000fc400078ec0ff */
[----:B------:R-:W-:Y:S02]  /*2450*/  LOP3.LUT R13, R46, 0xf000f, RZ, 0xc0, !PT ;  /* 0x000f000f2e0d7812 */ /* 0x000fe400078ec0ff */
[----:B------:R-:W-:Y:S01]  /*2460*/  LOP3.LUT R12, R12, 0x64006400, RZ, 0xfc, !PT ;  /* 0x640064000c0c7812 */ /* 0x000fe200078efcff */
[----:B------:R-:W-:Y:S01]  /*2470*/  HFMA2 R20, R20, 1, 1, R5 ;  /* 0x3c003c0014147831 */ /* 0x000fe20000000005 */
[----:B------:R-:W-:Y:S02]  /*2480*/  LOP3.LUT R48, R13, 0x64006400, RZ, 0xfc, !PT ;  /* 0x640064000d307812 */ /* 0x000fe400078efcff */
[----:B------:R-:W-:Y:S01]  /*2490*/  LOP3.LUT R47, R47, 0xf000f0, RZ, 0xc0, !PT ;  /* 0x00f000f02f2f7812 */ /* 0x000fe200078ec0ff */
[----:B------:R-:W-:Y:S02]  /*24a0*/  HADD2 R12, R12, R7 ;  /* 0x000000070c0c7230 */ /* 0x000fe40000000000 */
[----:B------:R-:W-:Y:S01]  /*24b0*/  HADD2 R13, R48, R9 ;  /* 0x00000009300d7230 */ /* 0x000fe20000000000 */
[----:B------:R-:W-:-:S02]  /*24c0*/  LOP3.LUT R47, R47, 0x64006400, RZ, 0xfc, !PT ;  /* 0x640064002f2f7812 */ /* 0x000fc400078efcff */
[----:B------:R-:W-:Y:S01]  /*24d0*/  LOP3.LUT R44, R44, 0xf000f0, RZ, 0xc0, !PT ;  /* 0x00f000f02c2c7812 */ /* 0x000fe200078ec0ff */
[-C--:B------:R-:W-:Y:S02]  /*24e0*/  HFMA2 R49, R20, R14.reuse, R49 ;  /* 0x0000000e14317231 */ /* 0x080fe40000000031 */
[-C--:B------:R-:W-:Y:S02]  /*24f0*/  HFMA2 R45, R12, R14.reuse, R45 ;  /* 0x0000000e0c2d7231 */ /* 0x080fe4000000002d */
[----:B------:R-:W-:Y:S01]  /*2500*/  HFMA2 R48, R13, R14, R35 ;  /* 0x0000000e0d307231 */ /* 0x000fe20000000023 */
[----:B------:R-:W-:Y:S01]  /*2510*/  LOP3.LUT R46, R46, 0xf000f0, RZ, 0xc0, !PT ;  /* 0x00f000f02e2e7812 */ /* 0x000fe200078ec0ff */
[----:B------:R-:W-:Y:S01]  /*2520*/  HFMA2 R14, R47, 0.0625, 0.0625, R4 ;  /* 0x2c002c002f0e7831 */ /* 0x000fe20000000004 */
[----:B------:R-:W-:Y:S01]  /*2530*/  LOP3.LUT R43, R43, 0xf000f0, RZ, 0xc0, !PT ;  /* 0x00f000f02b2b7812 */ /* 0x000fe200078ec0ff */
[----:B------:R-:W-:Y:S01]  /*2540*/  HFMA2 R16, R29, R16, RZ ;  /* 0x000000101d107231 */ /* 0x000fe200000000ff */
[----:B------:R-:W-:-:S02]  /*2550*/  LOP3.LUT R23, R44, 0x64006400, RZ, 0xfc, !PT ;  /* 0x640064002c177812 */ /* 0x000fc400078efcff */
[----:B------:R-:W-:Y:S02]  /*2560*/  LOP3.LUT R47, R46, 0x64006400, RZ, 0xfc, !PT ;  /* 0x640064002e2f7812 */ /* 0x000fe400078efcff */
[----:B------:R-:W-:Y:S01]  /*2570*/  LOP3.LUT R43, R43, 0x64006400, RZ, 0xfc, !PT ;  /* 0x640064002b2b7812 */ /* 0x000fe200078efcff */
[-C--:B------:R-:W-:Y:S02]  /*2580*/  HFMA2 R42, R21, R18.reuse, R42 ;  /* 0x00000012152a7231 */ /* 0x080fe4000000002a */
[----:B------:R-:W-:Y:S02]  /*2590*/  HFMA2 R23, R23, 0.0625, 0.0625, R8 ;  /* 0x2c002c0017177831 */ /* 0x000fe40000000008 */
[----:B------:R-:W-:Y:S02]  /*25a0*/  HFMA2 R41, R12, R18, R41 ;  /* 0x000000120c297231 */ /* 0x000fe40000000029 */
[----:B------:R-:W-:Y:S02]  /*25b0*/  HFMA2 R35, R14, R15, R22 ;  /* 0x0000000f0e237231 */ /* 0x000fe40000000016 */
[----:B------:R-:W-:-:S02]  /*25c0*/  HFMA2 R44, R47, 0.0625, 0.0625, R0 ;  /* 0x2c002c002f2c7831 */ /* 0x000fc40000000000 */
[----:B------:R-:W-:Y:S02]  /*25d0*/  HFMA2 R17, R32, R17, R16 ;  /* 0x0000001120117231 */ /* 0x000fe40000000010 */
[----:B------:R-:W-:Y:S02]  /*25e0*/  HFMA2 R22, R43, 0.0625, 0.0625, R6 ;  /* 0x2c002c002b167831 */ /* 0x000fe40000000006 */
[-C--:B------:R-:W-:Y:S02]  /*25f0*/  HFMA2 R40, R20, R18.reuse, R40 ;  /* 0x0000001214287231 */ /* 0x080fe40000000028 */
[----:B------:R-:W-:Y:S02]  /*2600*/  HFMA2 R17, R13, R18, R17 ;  /* 0x000000120d117231 */ /* 0x000fe40000000011 */
[-C--:B------:R-:W-:Y:S02]  /*2610*/  HFMA2 R18, R14, R19.reuse, R42 ;  /* 0x000000130e127231 */ /* 0x080fe4000000002a */
[----:B------:R-:W-:-:S02]  /*2620*/  HFMA2 R41, R23, R19, R41 ;  /* 0x0000001317297231 */ /* 0x000fc40000000029 */
[-C--:B------:R-:W-:Y:S02]  /*2630*/  HFMA2 R45, R23, R15.reuse, R45 ;  /* 0x0000000f172d7231 */ /* 0x080fe4000000002d */
[-C--:B------:R-:W-:Y:S02]  /*2640*/  HFMA2 R48, R44, R15.reuse, R48 ;  /* 0x0000000f2c307231 */ /* 0x080fe40000000030 */
[----:B------:R-:W-:Y:S02]  /*2650*/  HFMA2 R29, R35, R24, R27 ;  /* 0x00000018231d7231 */ /* 0x000fe4000000001b */
[C---:B------:R-:W-:Y:S02]  /*2660*/  HFMA2 R43, R22.reuse, R15, R49 ;  /* 0x0000000f162b7231 */ /* 0x040fe40000000031 */
[----:B------:R-:W-:Y:S02]  /*2670*/  IMAD.U32 R15, RZ, RZ, UR8 ;  /* 0x00000008ff0f7e24 */ /* 0x000fe4000f8e00ff */
[----:B------:R-:W-:-:S02]  /*2680*/  HFMA2 R40, R22, R19, R40 ;  /* 0x0000001316287231 */ /* 0x000fc40000000028 */
[----:B------:R-:W-:Y:S02]  /*2690*/  HFMA2 R17, R44, R19, R17 ;  /* 0x000000132c117231 */ /* 0x000fe40000000011 */
[----:B------:R-:W-:Y:S02]  /*26a0*/  HFMA2 R37, R45, R10, R37 ;  /* 0x0000000a2d257231 */ /* 0x000fe40000000025 */
[----:B------:R-:W-:Y:S02]  /*26b0*/  HFMA2 R35, R48, R2, R39 ;  /* 0x0000000230237231 */ /* 0x000fe40000000027 */
[----:B------:R-:W-:Y:S02]  /*26c0*/  HFMA2 R39, R18, R24, R36 ;  /* 0x0000001812277231 */ /* 0x000fe40000000024 */
[----:B------:R-:W-:Y:S02]  /*26d0*/  HFMA2 R33, R41, R10, R33 ;  /* 0x0000000a29217231 */ /* 0x000fe40000000021 */
[----:B------:R-:W-:-:S04]  /*26e0*/  IMAD.WIDE R30, R15, 0x4, R30 ;  /* 0x000000040f1e7825 */ /* 0x000fc800078e021e */
[-C--:B------:R-:W-:Y:S02]  /*26f0*/  HFMA2 R32, R43, R11.reuse, R28 ;  /* 0x0000000b2b207231 */ /* 0x080fe4000000001c */
[----:B------:R-:W-:Y:S02]  /*2700*/  HFMA2 R38, R40, R11, R38 ;  /* 0x0000000b28267231 */ /* 0x000fe40000000026 */
[----:B------:R-:W-:Y:S01]  /*2710*/  HFMA2 R27, R17, R2, R34 ;  /* 0x00000002111b7231 */ /* 0x000fe20000000022 */
[----:B------:R-:W-:Y:S06]  /*2720*/  @!P0 BRA `(.L_x_1026) ;  /* 0xffffffe400108947 */ /* 0x000fec000383ffff */
.L_x_1024:
        /* <DEDUP_REMOVED lines=10> */
[----:B------:R-:W-:-:S04]  /*27d0*/  LEA R5, R5, UR4, 0x1 ;  /* 0x0000000405057c11 */ /* 0x000fc8000f8e08ff */
[----:B------:R-:W-:-:S05]  /*27e0*/  SHF.L.U32 R5, R5, 0x1, RZ ;  /* 0x0000000105057819 */ /* 0x000fca00000006ff */
        /* <DEDUP_REMOVED lines=12> */
.L_x_1030:
[----:B------:R-:W0:Y:S02]  /*28b0*/  LDS R2, [R0] ;  /* 0x0000000000027984 */ /* 0x000e240000000800 */
[----:B0-----:R-:W-:-:S05]  /*28c0*/  HADD2 R3, R2, R29 ;  /* 0x0000001d02037230 */ /* 0x001fca0000000000 */
[----:B------:R-:W0:Y:S02]  /*28d0*/  ATOMS.CAST.SPIN P0, [R0], R2, R3 ;  /* 0x000000020000758d */ /* 0x000e240001800003 */
[----:B0-----:R-:W-:Y:S05]  /*28e0*/  @!P0 BRA `(.L_x_1030) ;  /* 0xfffffffc00f08947 */ /* 0x001fea000383ffff */
[----:B------:R-:W-:Y:S05]  /*28f0*/  BRA `(.L_x_1028) ;  /* 0x00000000000c7947 */ /* 0x000fea0003800000 */
.L_x_1029:
[----:B------:R-:W2:Y:S02]  /*2900*/  LD.E R0, desc[UR10][R4.64] ;  /* 0x0000000a04007980 */ /* 0x000ea4000c101900 */
[----:B--2---:R-:W-:-:S05]  /*2910*/  IMAD.IADD R3, R29, 0x1, R0 ;  /* 0x000000011d037824 */ /* 0x004fca00078e0200 */
[----:B------:R0:W-:Y:S02]  /*2920*/  ST.E desc[UR10][R4.64], R3 ;  /* 0x0000000304007985 */ /* 0x0001e4000c10190a */
.L_x_1028:
[----:B------:R-:W-:Y:S05]  /*2930*/  BSYNC.RECONVERGENT B0 ;  /* 0x0000000000007941 */ /* 0x000fea0003800200 */
.L_x_1027:
        /* <DEDUP_REMOVED lines=8> */
.L_x_1035:
[----:B------:R-:W0:Y:S02]  /*29c0*/  LDS R2, [R0+0x4] ;  /* 0x0000040000027984 */ /* 0x000e240000000800 */
[----:B0-----:R-:W-:-:S05]  /*29d0*/  HFMA2 R3, R2, 1, 1, R37 ;  /* 0x3c003c0002037831 */ /* 0x001fca0000000025 */
[----:B------:R-:W0:Y:S02]  /*29e0*/  ATOMS.CAST.SPIN P0, [R0+0x4], R2, R3 ;  /* 0x000004020000758d */ /* 0x000e240001800003 */
[----:B0-----:R-:W-:Y:S05]  /*29f0*/  @!P0 BRA `(.L_x_1035) ;  /* 0xfffffffc00f08947 */ /* 0x001fea000383ffff */
[----:B------:R-:W-:Y:S05]  /*2a00*/  BSYNC.RECONVERGENT B1 ;  /* 0x0000000000017941 */ /* 0x000fea0003800200 */
.L_x_1034:
[----:B------:R-:W-:Y:S05]  /*2a10*/  BRA `(.L_x_1032) ;  /* 0x00000000000c7947 */ /* 0x000fea0003800000 */
.L_x_1033:
[----:B------:R-:W0:Y:S02]  /*2a20*/  LD.E R0, desc[UR10][R4.64+0x4] ;  /* 0x0000040a04007980 */ /* 0x000e24000c101900 */
[----:B0-----:R-:W-:-:S05]  /*2a30*/  IADD3 R3, PT, PT, R37, R0, RZ ;  /* 0x0000000025037210 */ /* 0x001fca0007ffe0ff */
[----:B------:R1:W-:Y:S02]  /*2a40*/  ST.E desc[UR10][R4.64+0x4], R3 ;  /* 0x0000040304007985 */ /* 0x0003e4000c10190a */
.L_x_1032:
[----:B------:R-:W-:Y:S05]  /*2a50*/  BSYNC.RECONVERGENT B0 ;  /* 0x0000000000007941 */ /* 0x000fea0003800200 */
.L_x_1031:
        /* <DEDUP_REMOVED lines=15> */
[----:B------:R-:W-:-:S05]  /*2b50*/  IMAD.MOV.U32 R2, RZ, RZ, R4 ;  /* 0x000000ffff027224 */ /* 0x000fca00078e0004 */
[----:B------:R-:W-:-:S07]  /*2b60*/  MOV R0, R2 ;  /* 0x0000000200007202 */ /* 0x000fce0000000f00 */
.L_x_1039:
[----:B------:R-:W0:Y:S02]  /*2b70*/  LDS R2, [R0] ;  /* 0x0000000000027984 */ /* 0x000e240000000800 */
[----:B0-----:R-:W-:-:S05]  /*2b80*/  HADD2 R3, R2, R39 ;  /* 0x0000002702037230 */ /* 0x001fca0000000000 */
[----:B------:R-:W0:Y:S02]  /*2b90*/  ATOMS.CAST.SPIN P0, [R0], R2, R3 ;  /* 0x000000020000758d */ /* 0x000e240001800003 */
[----:B0-----:R-:W-:Y:S05]  /*2ba0*/  @!P0 BRA `(.L_x_1039) ;  /* 0xfffffffc00f08947 */ /* 0x001fea000383ffff */
[----:B------:R-:W-:Y:S05]  /*2bb0*/  BRA `(.L_x_1037) ;  /* 0x00000000000c7947 */ /* 0x000fea0003800000 */
.L_x_1038:
[----:B------:R-:W2:Y:S02]  /*2bc0*/  LD.E R0, desc[UR10][R4.64] ;  /* 0x0000000a04007980 */ /* 0x000ea4000c101900 */
[----:B--2---:R-:W-:-:S05]  /*2bd0*/  IADD3 R3, PT, PT, R39, R0, RZ ;  /* 0x0000000027037210 */ /* 0x004fca0007ffe0ff */
[----:B------:R0:W-:Y:S02]  /*2be0*/  ST.E desc[UR10][R4.64], R3 ;  /* 0x0000000304007985 */ /* 0x0001e4000c10190a */
.L_x_1037:
[----:B------:R-:W-:Y:S05]  /*2bf0*/  BSYNC.RECONVERGENT B0 ;  /* 0x0000000000007941 */ /* 0x000fea0003800200 */
.L_x_1036:
[----:B------:R1:W-:Y:S02]  /*2c00*/  ATOM.E.ADD.F16x2.RN.STRONG.GPU P0, RZ, desc[UR10][R4.64+0x4], R33 ;  /* 0x8000042104ff79a2 */ /* 0x0003e4000c10e10a */
[----:B-1----:R-:W-:Y:S05]  /*2c10*/  @P0 EXIT ;  /* 0x000000000000094d */ /* 0x002fea0003800000 */
[----:B------:R-:W1:Y:S02]  /*2c20*/  QSPC.E.S P0, RZ, [R4+0x4] ;  /* 0x0000040004ff73aa */ /* 0x000e640000000500 */
[----:B-1----:R-:W-:Y:S05]  /*2c30*/  @!P0 BRA `(.L_x_1040) ;  /* 0x00000000001c8947 */ /* 0x002fea0003800000 */
[----:B------:R-:W-:-:S04]  /*2c40*/  MOV R2, R4 ;  /* 0x0000000400027202 */ /* 0x000fc80000000f00 */
[----:B------:R-:W-:-:S07]  /*2c50*/  MOV R0, R2 ;  /* 0x0000000200007202 */ /* 0x000fce0000000f00 */
.L_x_1041:
[----:B------:R-:W0:Y:S02]  /*2c60*/  LDS R2, [R0+0x4] ;  /* 0x0000040000027984 */ /* 0x000e240000000800 */
[----:B0-----:R-:W-:-:S05]  /*2c70*/  HFMA2 R3, R2, 1, 1, R33 ;  /* 0x3c003c0002037831 */ /* 0x001fca0000000021 */
[----:B------:R-:W0:Y:S02]  /*2c80*/  ATOMS.CAST.SPIN P0, [R0+0x4], R2, R3 ;  /* 0x000004020000758d */ /* 0x000e240001800003 */
[----:B0-----:R-:W-:Y:S05]  /*2c90*/  @!P0 BRA `(.L_x_1041) ;  /* 0xfffffffc00f08947 */ /* 0x001fea000383ffff */
[----:B------:R-:W-:Y:S05]  /*2ca0*/  EXIT ;  /* 0x000000000000794d */ /* 0x000fea0003800000 */
.L_x_1040:
[----:B------:R-:W0:Y:S02]  /*2cb0*/  LD.E R0, desc[UR10][R4.64+0x4] ;  /* 0x0000040a04007980 */ /* 0x000e24000c101900 */
[----:B0-----:R-:W-:-:S05]  /*2cc0*/  IADD3 R3, PT, PT, R33, R0, RZ ;  /* 0x0000000021037210 */ /* 0x001fca0007ffe0ff */
[----:B------:R-:W-:Y:S01]  /*2cd0*/  ST.E desc[UR10][R4.64+0x4], R3 ;  /* 0x0000040304007985 */ /* 0x000fe2000c10190a */
[----:B------:R-:W-:Y:S05]  /*2ce0*/  EXIT ;  /* 0x000000000000794d */ /* 0x000fea0003800000 */
.L_x_1042:
        /* <DEDUP_REMOVED lines=9> */
.L_x_3309:


//--------------------- .text._Z28gemm_half_q_half_gptq_kernelILi1ELb0ELb1EEvPK6__halfPKjS4_S2_PS0_iiiiiPKtibS2_i --------------------------
	.section	.text._Z28gemm_half_q_half_gptq_kernelILi1ELb0ELb1EEvPK6__halfPKjS4_S2_PS0_iiiiiPKtibS2_i,"ax",@progbits
	.align	128
        .global         _Z28gemm_half_q_half_gptq_kernelILi1ELb0ELb1EEvPK6__halfPKjS4_S2_PS0_iiiiiPKtibS2_i
        .type           _Z28gemm_half_q_half_gptq_kernelILi1ELb0ELb1EEvPK6__halfPKjS4_S2_PS0_iiiiiPKtibS2_i,@function
        .size           _Z28gemm_half_q_half_gptq_kernelILi1ELb0ELb1EEvPK6__halfPKjS4_S2_PS0_iiiiiPKtibS2_i,(.L_x_3310 - _Z28gemm_half_q_half_gptq_kernelILi1ELb0ELb1EEvPK6__halfPKjS4_S2_PS0_iiiiiPKtibS2_i)
        .other          _Z28gemm_half_q_half_gptq_kernelILi1ELb0ELb1EEvPK6__halfPKjS4_S2_PS0_iiiiiPKtibS2_i,@"STO_CUDA_ENTRY STV_DEFAULT"
_Z28gemm_half_q_half_gptq_kernelILi1ELb0ELb1EEvPK6__halfPKjS4_S2_PS0_iiiiiPKtibS2_i:
.text._Z28gemm_half_q_half_gptq_kernelILi1ELb0ELb1EEvPK6__halfPKjS4_S2_PS0_iiiiiPKtibS2_i:
        /* <DEDUP_REMOVED lines=10> */
[----:B------:R-:W-:Y:S02]  /*00a0*/  IMAD.U32 R27, RZ, RZ, UR10 ;  /* 0x0000000aff1b7e24 */ /* 0x000fe4000f8e00ff */
[----:B-1----:R-:W-:-:S03]  /*00b0*/  VIADD R11, R3, UR10 ;  /* 0x0000000a030b7c36 */ /* 0x002fc60008000000 */
[----:B-----5:R-:W-:Y:S01]  /*00c0*/  VIADDMNMX R27, R27, 0x80, R0, PT ;  /* 0x000000801b1b7846 */ /* 0x020fe20003800100 */
[----:B---3--:R-:W-:-:S03]  /*00d0*/  IMAD R2, R2, 0x80, R3 ;  /* 0x0000008002027824 */ /* 0x008fc600078e0203 */
[----:B------:R-:W-:Y:S01]  /*00e0*/  ISETP.GE.AND P0, PT, R11, R27, PT ;  /* 0x0000001b0b00720c */ /* 0x000fe20003f06270 */
[----:B------:R-:W-:-:S05]  /*00f0*/  IMAD.SHL.U32 R2, R2, 0x4, RZ ;  /* 0x0000000402027824 */ /* 0x000fca00078e00ff */
[----:B--2---:R-:W-:-:S07]  /*0100*/  ISETP.GE.AND P1, PT, R2, UR8, PT ;  /* 0x0000000802007c0c */ /* 0x004fce000bf26270 */
[----:B----4-:R-:W-:Y:S06]  /*0110*/  @P0 BRA `(.L_x_1044) ;  /* 0x0000000000480947 */ /* 0x010fec0003800000 */
        /* <DEDUP_REMOVED lines=18> */
.L_x_1044:
[----:B------:R-:W-:Y:S05]  /*0240*/  BSYNC.RECONVERGENT B0 ;  /* 0x0000000000007941 */ /* 0x000fea0003800200 */
.L_x_1043:
        /* <DEDUP_REMOVED lines=119> */
.L_x_1047:
        /* <DEDUP_REMOVED lines=54> */
.L_x_1046:
        /* <DEDUP_REMOVED lines=307> */
.L_x_1045:
[----:B------:R-:W0:Y:S01]  /*2050*/  S2R R0, SR_CTAID.X ;  /* 0x0000000000007919 */ /* 0x000e220000002500 */
[----:B------:R-:W1:Y:S01]  /*2060*/  LDC.64 R2, c[0x0][0x3a0] ;  /* 0x0000e800ff027b82 */ /* 0x000e620000000a00 */
[----:B------:R-:W-:Y:S01]  /*2070*/  HADD2 R33, R33.H0_H0, R33.H1_H1 ;  /* 0x3000002121217230 */ /* 0x000fe20000000800 */
[----:B------:R-:W0:Y:S01]  /*2080*/  S2R R5, SR_TID.X ;  /* 0x0000000000057919 */ /* 0x000e220000002100 */
[----:B------:R-:W-:Y:S01]  /*2090*/  HADD2 R30, R30.H0_H0, R30.H1_H1 ;  /* 0x3000001e1e1e7230 */ /* 0x000fe20000000800 */
[----:B------:R-:W2:Y:S04]  /*20a0*/  S2R R7, SR_CTAID.Y ;  /* 0x0000000000077919 */ /* 0x000ea80000002600 */
[----:B------:R-:W-:-:S05]  /*20b0*/  PRMT R33, R33, 0x5410, R30 ;  /* 0x0000541021217816 */ /* 0x000fca000000001e */
[----:B------:R-:W-:Y:S02]  /*20c0*/  HMUL2 R33, R33, RZ.H0_H0 ;  /* 0x200000ff21217232 */ /* 0x000fe40000000000 */
        /* <DEDUP_REMOVED lines=15> */
.L_x_1051:
[----:B------:R-:W0:Y:S02]  /*21c0*/  LDS R2, [R0] ;  /* 0x0000000000027984 */ /* 0x000e240000000800 */
[----:B0-----:R-:W-:-:S05]  /*21d0*/  HADD2 R3, R2, R33 ;  /* 0x0000002102037230 */ /* 0x001fca0000000000 */
[----:B------:R-:W0:Y:S02]  /*21e0*/  ATOMS.CAST.SPIN P0, [R0], R2, R3 ;  /* 0x000000020000758d */ /* 0x000e240001800003 */
[----:B0-----:R-:W-:Y:S05]  /*21f0*/  @!P0 BRA `(.L_x_1051) ;  /* 0xfffffffc00f08947 */ /* 0x001fea000383ffff */
[----:B------:R-:W-:Y:S05]  /*2200*/  BRA `(.L_x_1049) ;  /* 0x00000000000c7947 */ /* 0x000fea0003800000 */
.L_x_1050:
[----:B------:R-:W2:Y:S02]  /*2210*/  LD.E R0, desc[UR12][R4.64] ;  /* 0x0000000c04007980 */ /* 0x000ea4000c101900 */
[----:B--2---:R-:W-:-:S05]  /*2220*/  IMAD.IADD R3, R33, 0x1, R0 ;  /* 0x0000000121037824 */ /* 0x004fca00078e0200 */
[----:B------:R0:W-:Y:S02]  /*2230*/  ST.E desc[UR12][R4.64], R3 ;  /* 0x0000000304007985 */ /* 0x0001e4000c10190c */
.L_x_1049:
[----:B------:R-:W-:Y:S05]  /*2240*/  BSYNC.RECONVERGENT B0 ;  /* 0x0000000000007941 */ /* 0x000fea0003800200 */
.L_x_1048:
[----:B------:R1:W-:Y:S02]  /*2250*/  ATOM.E.ADD.F16x2.RN.STRONG.GPU P0, RZ, desc[UR12][R4.64+0x4], R29 ;  /* 0x8000041d04ff79a2 */ /* 0x0003e4000c10e10c */
[----:B-1----:R-:W-:Y:S05]  /*2260*/  @P0 EXIT ;  /* 0x000000000000094d */ /* 0x002fea0003800000 */
[----:B------:R-:W1:Y:S02]  /*2270*/  QSPC.E.S P0, RZ, [R4+0x4] ;  /* 0x0000040004ff73aa */ /* 0x000e640000000500 */
[----:B-1----:R-:W-:Y:S05]  /*2280*/  @!P0 BRA `(.L_x_1052) ;  /* 0x00000000001c8947 */ /* 0x002fea0003800000 */
[----:B------:R-:W-:-:S05]  /*2290*/  IMAD.MOV.U32 R2, RZ, RZ, R4 ;  /* 0x000000ffff027224 */ /* 0x000fca00078e0004 */
[----:B------:R-:W-:-:S07]  /*22a0*/  MOV R0, R2 ;  /* 0x0000000200007202 */ /* 0x000fce0000000f00 */
.L_x_1053:
[----:B------:R-:W0:Y:S02]  /*22b0*/  LDS R2, [R0+0x4] ;  /* 0x0000040000027984 */ /* 0x000e240000000800 */
[----:B0-----:R-:W-:-:S05]  /*22c0*/  HFMA2 R3, R2, 1, 1, R29 ;  /* 0x3c003c0002037831 */ /* 0x001fca000000001d */
[----:B------:R-:W0:Y:S02]  /*22d0*/  ATOMS.CAST.SPIN P0, [R0+0x4], R2, R3 ;  /* 0x000004020000758d */ /* 0x000e240001800003 */
[----:B0-----:R-:W-:Y:S05]  /*22e0*/  @!P0 BRA `(.L_x_1053) ;  /* 0xfffffffc00f08947 */ /* 0x001fea000383ffff */
[----:B------:R-:W-:Y:S05]  /*22f0*/  EXIT ;  /* 0x000000000000794d */ /* 0x000fea0003800000 */
.L_x_1052:
[----:B------:R-:W0:Y:S02]  /*2300*/  LD.E R0, desc[UR12][R4.64+0x4] ;  /* 0x0000040c04007980 */ /* 0x000e24000c101900 */
[----:B0-----:R-:W-:-:S05]  /*2310*/  IMAD.IADD R3, R29, 0x1, R0 ;  /* 0x000000011d037824 */ /* 0x001fca00078e0200 */
[----:B------:R-:W-:Y:S01]  /*2320*/  ST.E desc[UR12][R4.64+0x4], R3 ;  /* 0x0000040304007985 */ /* 0x000fe2000c10190c */
[----:B------:R-:W-:Y:S05]  /*2330*/  EXIT ;  /* 0x000000000000794d */ /* 0x000fea0003800000 */
.L_x_1054:
        /* <DEDUP_REMOVED lines=12> */
.L_x_3310:


//--------------------- .text._Z28gemm_half_q_half_gptq_kernelILi8ELb0ELb0EEvPK6__halfPKjS4_S2_PS0_iiiiiPKtibS2_i --------------------------
	.section	.text._Z28gemm_half_q_half_gptq_kernelILi8ELb0ELb0EEvPK6__halfPKjS4_S2_PS0_iiiiiPKtibS2_i,"ax",@progbits
	.align	128
        .global         _Z28gemm_half_q_half_gptq_kernelILi8ELb0ELb0EEvPK6__halfPKjS4_S2_PS0_iiiiiPKtibS2_i
        .type           _Z28gemm_half_q_half_gptq_kernelILi8ELb0ELb0EEvPK6__halfPKjS4_S2_PS0_iiiiiPKtibS2_i,@function
        .size           _Z28gemm_half_q_half_gptq_kernelILi8ELb0ELb0EEvPK6__halfPKjS4_S2_PS0_iiiiiPKtibS2_i,(.L_x_3311 - _Z28gemm_half_q_half_gptq_kernelILi8ELb0ELb0EEvPK6__halfPKjS4_S2_PS0_iiiiiPKtibS2_i)
        .other          _Z28gemm_half_q_half_gptq_kernelILi8ELb0ELb0EEvPK6__halfPKjS4_S2_PS0_iiiiiPKtibS2_i,@"STO_CUDA_ENTRY STV_DEFAULT"
_Z28gemm_half_q_half_gptq_kernelILi8ELb0ELb0EEvPK6__halfPKjS4_S2_PS0_iiiiiPKtibS2_i:
.text._Z28gemm_half_q_half_gptq_kernelILi8ELb0ELb0EEvPK6__halfPKjS4_S2_PS0_iiiiiPKtibS2_i:
        /* <DEDUP_REMOVED lines=83> */
.L_x_1057:
        /* <DEDUP_REMOVED lines=60> */
.L_x_1056:
[----:B------:R-:W-:Y:S05]  /*08f0*/  BSYNC.RECONVERGENT B0 ;  /* 0x0000000000007941 */ /* 0x000fea0003800200 */
.L_x_1055:
        /* <DEDUP_REMOVED lines=27> */
.L_x_1058:
        /* <DEDUP_REMOVED lines=110> */
.L_x_1061:
        /* <DEDUP_REMOVED lines=68> */
.L_x_1060:
        /* <DEDUP_REMOVED lines=878> */
.L_x_1059:
[----:B------:R-:W0:Y:S01]  /*4cb0*/  S2UR UR4, SR_CTAID.Y ;  /* 0x00000000000479c3 */ /* 0x000e220000002600 */
[----:B------:R-:W-:Y:S02]  /*4cc0*/  HADD2 R57, R57.H0_H0, R57.H1_H1 ;  /* 0x3000003939397230 */ /* 0x000fe40000000800 */
[----:B------:R-:W-:-:S05]  /*4cd0*/  HADD2 R58, R58.H0_H0, R58.H1_H1 ;  /* 0x3000003a3a3a7230 */ /* 0x000fca0000000800 */
[----:B------:R-:W1:Y:S01]  /*4ce0*/  LDC.64 R2, c[0x0][0x3a0] ;  /* 0x0000e800ff027b82 */ /* 0x000e620000000a00 */
[----:B------:R-:W-:Y:S01]  /*4cf0*/  PRMT R57, R57, 0x5410, R58 ;  /* 0x0000541039397816 */ /* 0x000fe2000000003a */
[----:B0-----:R-:W-:-:S05]  /*4d00*/  IMAD R5, R0, UR4, RZ ;  /* 0x0000000400057c24 */ /* 0x001fca000f8e02ff */
[----:B------:R-:W-:-:S05]  /*4d10*/  LEA R5, R5, R84, 0x3 ;  /* 0x0000005405057211 */ /* 0x000fca00078e18ff */
        /* <DEDUP_REMOVED lines=12> */
.L_x_1065:
[----:B------:R-:W0:Y:S02]  /*4de0*/  LDS R4, [R6] ;  /* 0x0000000006047984 */ /* 0x000e240000000800 */
[----:B0-----:R-:W-:-:S05]  /*4df0*/  HFMA2 R5, R4, 1, 1, R57 ;  /* 0x3c003c0004057831 */ /* 0x001fca0000000039 */
[----:B------:R-:W0:Y:S02]  /*4e00*/  ATOMS.CAST.SPIN P0, [R6], R4, R5 ;  /* 0x000000040600758d */ /* 0x000e240001800005 */
[----:B0-----:R-:W-:Y:S05]  /*4e10*/  @!P0 BRA `(.L_x_1065) ;  /* 0xfffffffc00f08947 */ /* 0x001fea000383ffff */
[----:B------:R-:W-:Y:S05]  /*4e20*/  BRA `(.L_x_1063) ;  /* 0x00000000000c7947 */ /* 0x000fea0003800000 */
.L_x_1064:
[----:B------:R-:W2:Y:S02]  /*4e30*/  LD.E R4, desc[UR10][R2.64] ;  /* 0x0000000a02047980 */ /* 0x000ea4000c101900 */
[----:B--2---:R-:W-:-:S05]  /*4e40*/  IADD3 R5, PT, PT, R57, R4, RZ ;  /* 0x0000000439057210 */ /* 0x004fca0007ffe0ff */
[----:B------:R0:W-:Y:S02]  /*4e50*/  ST.E desc[UR10][R2.64], R5 ;  /* 0x0000000502007985 */ /* 0x0001e4000c10190a */
.L_x_1063:
[----:B------:R-:W-:Y:S05]  /*4e60*/  BSYNC.RECONVERGENT B0 ;  /* 0x0000000000007941 */ /* 0x000fea0003800200 */
.L_x_1062:
        /* <DEDUP_REMOVED lines=8> */
.L_x_1069:
[----:B------:R-:W0:Y:S02]  /*4ef0*/  LDS R4, [R6+0x4] ;  /* 0x0000040006047984 */ /* 0x000e240000000800 */
[----:B0-----:R-:W-:-:S05]  /*4f00*/  HADD2 R5, R4, R56 ;  /* 0x0000003804057230 */ /* 0x001fca0000000000 */
[----:B------:R-:W0:Y:S02]  /*4f10*/  ATOMS.CAST.SPIN P0, [R6+0x4], R4, R5 ;  /* 0x000004040600758d */ /* 0x000e240001800005 */
[----:B0-----:R-:W-:Y:S05]  /*4f20*/  @!P0 BRA `(.L_x_1069) ;  /* 0xfffffffc00f08947 */ /* 0x001fea000383ffff */
[----:B------:R-:W-:Y:S05]  /*4f30*/  BRA `(.L_x_1067) ;  /* 0x00000000000c7947 */ /* 0x000fea0003800000 */
.L_x_1068:
[----:B------:R-:W0:Y:S02]  /*4f40*/  LD.E R4, desc[UR10][R2.64+0x4] ;  /* 0x0000040a02047980 */ /* 0x000e24000c101900 */
[----:B0-----:R-:W-:-:S05]  /*4f50*/  IADD3 R5, PT, PT, R56, R4, RZ ;  /* 0x0000000438057210 */ /* 0x001fca0007ffe0ff */
[----:B------:R1:W-:Y:S02]  /*4f60*/  ST.E desc[UR10][R2.64+0x4], R5 ;  /* 0x0000040502007985 */ /* 0x0003e4000c10190a */
.L_x_1067:
[----:B------:R-:W-:Y:S05]  /*4f70*/  BSYNC.RECONVERGENT B0 ;  /* 0x0000000000007941 */ /* 0x000fea0003800200 */
.L_x_1066:
[----:B------:R-:W-:Y:S02]  /*4f80*/  HADD2 R64, R64.H0_H0, R64.H1_H1 ;  /* 0x3000004040407230 */ /* 0x000fe40000000800 */
[----:B01----:R-:W-:-:S04]  /*4f90*/  IMAD.WIDE R2, R0, 0x2, R2 ;  /* 0x0000000200027825 */ /* 0x003fc800078e0202 */
[----:B------:R-:W-:-:S05]  /*4fa0*/  HADD2 R32, R65.H0_H0, R65.H1_H1 ;  /* 0x3000004141207230 */ /* 0x000fca0000000800 */
        /* <DEDUP_REMOVED lines=12> */
.L_x_1073:
[----:B------:R-:W0:Y:S02]  /*5070*/  LDS R4, [R6] ;  /* 0x0000000006047984 */ /* 0x000e240000000800 */
[----:B0-----:R-:W-:-:S05]  /*5080*/  HFMA2 R5, R4, 1, 1, R64 ;  /* 0x3c003c0004057831 */ /* 0x001fca0000000040 */
[----:B------:R-:W0:Y:S02]  /*5090*/  ATOMS.CAST.SPIN P0, [R6], R4, R5 ;  /* 0x000000040600758d */ /* 0x000e240001800005 */
[----:B0-----:R-:W-:Y:S05]  /*50a0*/  @!P0 BRA `(.L_x_1073) ;  /* 0xfffffffc00f08947 */ /* 0x001fea000383ffff */
[----:B------:R-:W-:Y:S05]  /*50b0*/  BRA `(.L_x_1071) ;  /* 0x00000000000c7947 */ /* 0x000fea0003800000 */
.L_x_1072:
[----:B------:R-:W2:Y:S02]  /*50c0*/  LD.E R4, desc[UR10][R2.64] ;  /* 0x0000000a02047980 */ /* 0x000ea4000c101900 */
[----:B--2---:R-:W-:-:S05]  /*50d0*/  IADD3 R5, PT, PT, R64, R4, RZ ;  /* 0x0000000440057210 */ /* 0x004fca0007ffe0ff */
[----:B------:R0:W-:Y:S02]  /*50e0*/  ST.E desc[UR10][R2.64], R5 ;  /* 0x0000000502007985 */ /* 0x0001e4000c10190a */
.L_x_1071:
[----:B------:R-:W-:Y:S05]  /*50f0*/  BSYNC.RECONVERGENT B0 ;  /* 0x0000000000007941 */ /* 0x000fea0003800200 */
.L_x_1070:
        /* <DEDUP_REMOVED lines=8> */
.L_x_1077:
[----:B------:R-:W0:Y:S02]  /*5180*/  LDS R4, [R6+0x4] ;  /* 0x0000040006047984 */ /* 0x000e240000000800 */
[----:B0-----:R-:W-:-:S05]  /*5190*/  HADD2 R5, R4, R66 ;  /* 0x0000004204057230 */ /* 0x001fca0000000000 */
[----:B------:R-:W0:Y:S02]  /*51a0*/  ATOMS.CAST.SPIN P0, [R6+0x4], R4, R5 ;  /* 0x000004040600758d */ /* 0x000e240001800005 */
[----:B0-----:R-:W-:Y:S05]  /*51b0*/  @!P0 BRA `(.L_x_1077) ;  /* 0xfffffffc00f08947 */ /* 0x001fea000383ffff */
[----:B------:R-:W-:Y:S05]  /*51c0*/  BRA `(.L_x_1075) ;  /* 0x00000000000c7947 */ /* 0x000fea0003800000 */
.L_x_1076:
[----:B------:R-:W0:Y:S02]  /*51d0*/  LD.E R4, desc[UR10][R2.64+0x4] ;  /* 0x0000040a02047980 */ /* 0x000e24000c101900 */
[----:B0-----:R-:W-:-:S05]  /*51e0*/  IADD3 R5, PT, PT, R66, R4, RZ ;  /* 0x0000000442057210 */ /* 0x001fca0007ffe0ff */
[----:B------:R1:W-:Y:S02]  /*51f0*/  ST.E desc[UR10][R2.64+0x4], R5 ;  /* 0x0000040502007985 */ /* 0x0003e4000c10190a */
.L_x_1075:
[----:B------:R-:W-:Y:S05]  /*5200*/  BSYNC.RECONVERGENT B0 ;  /* 0x0000000000007941 */ /* 0x000fea0003800200 */
.L_x_1074:
        /* <DEDUP_REMOVED lines=15> */
.L_x_1081:
[----:B------:R-:W0:Y:S02]  /*5300*/  LDS R2, [R6] ;  /* 0x0000000006027984 */ /* 0x000e240000000800 */
[----:B0-----:R-:W-:-:S05]  /*5310*/  HFMA2 R3, R2, 1, 1, R68 ;  /* 0x3c003c0002037831 */ /* 0x001fca0000000044 */
[----:B------:R-:W0:Y:S02]  /*5320*/  ATOMS.CAST.SPIN P0, [R6], R2, R3 ;  /* 0x000000020600758d */ /* 0x000e240001800003 */
[----:B0-----:R-:W-:Y:S05]  /*5330*/  @!P0 BRA `(.L_x_1081) ;  /* 0xfffffffc00f08947 */ /* 0x001fea000383ffff */
[----:B------:R-:W-:Y:S05]  /*5340*/  BRA `(.L_x_1079) ;  /* 0x00000000000c7947 */ /* 0x000fea0003800000 */
.L_x_1080:
[----:B------:R-:W2:Y:S02]  /*5350*/  LD.E R2, desc[UR10][R4.64] ;  /* 0x0000000a04027980 */ /* 0x000ea4000c101900 */
[----:B--2---:R-:W-:-:S05]  /*5360*/  IADD3 R3, PT, PT, R68, R2, RZ ;  /* 0x0000000244037210 */ /* 0x004fca0007ffe0ff */
[----:B------:R0:W-:Y:S02]  /*5370*/  ST.E desc[UR10][R4.64], R3 ;  /* 0x0000000304007985 */ /* 0x0001e4000c10190a */
.L_x_1079:
[----:B------:R-:W-:Y:S05]  /*5380*/  BSYNC.RECONVERGENT B0 ;  /* 0x0000000000007941 */ /* 0x000fea0003800200 */
.L_x_1078:
        /* <DEDUP_REMOVED lines=8> */
.L_x_1085:
[----:B------:R-:W0:Y:S02]  /*5410*/  LDS R2, [R6+0x4] ;  /* 0x0000040006027984 */ /* 0x000e240000000800 */
[----:B0-----:R-:W-:-:S05]  /*5420*/  HADD2 R3, R2, R70 ;  /* 0x0000004602037230 */ /* 0x001fca0000000000 */
[----:B------:R-:W0:Y:S02]  /*5430*/  ATOMS.CAST.SPIN P0, [R6+0x4], R2, R3 ;  /* 0x000004020600758d */ /* 0x000e240001800003 */
[----:B0-----:R-:W-:Y:S05]  /*5440*/  @!P0 BRA `(.L_x_1085) ;  /* 0xfffffffc00f08947 */ /* 0x001fea000383ffff */
[----:B------:R-:W-:Y:S05]  /*5450*/  BRA `(.L_x_1083) ;  /* 0x00000000000c7947 */ /* 0x000fea0003800000 */
.L_x_1084:
[----:B------:R-:W0:Y:S02]  /*5460*/  LD.E R2, desc[UR10][R4.64+0x4] ;  /* 0x0000040a04027980 */ /* 0x000e24000c101900 */
[----:B0-----:R-:W-:-:S05]  /*5470*/  IADD3 R3, PT, PT, R70, R2, RZ ;  /* 0x0000000246037210 */ /* 0x001fca0007ffe0ff */
[----:B------:R1:W-:Y:S02]  /*5480*/  ST.E desc[UR10][R4.64+0x4], R3 ;  /* 0x0000040304007985 */ /* 0x0003e4000c10190a */
.L_x_1083:
[----:B------:R-:W-:Y:S05]  /*5490*/  BSYNC.RECONVERGENT B0 ;  /* 0x0000000000007941 */ /* 0x000fea0003800200 */
.L_x_1082:
        /* <DEDUP_REMOVED lines=15> */
.L_x_1089:
[----:B------:R-:W0:Y:S02]  /*5590*/  LDS R2, [R6] ;  /* 0x0000000006027984 */ /* 0x000e240000000800 */
[----:B0-----:R-:W-:-:S05]  /*55a0*/  HFMA2 R3, R2, 1, 1, R62 ;  /* 0x3c003c0002037831 */ /* 0x001fca000000003e */
[----:B------:R-:W0:Y:S02]  /*55b0*/  ATOMS.CAST.SPIN P0, [R6], R2, R3 ;  /* 0x000000020600758d */ /* 0x000e240001800003 */
[----:B0-----:R-:W-:Y:S05]  /*55c0*/  @!P0 BRA `(.L_x_1089) ;  /* 0xfffffffc00f08947 */ /* 0x001fea000383ffff */
[----:B------:R-:W-:Y:S05]  /*55d0*/  BRA `(.L_x_1087) ;  /* 0x00000000000c7947 */ /* 0x000fea0003800000 */
.L_x_1088:
[----:B------:R-:W2:Y:S02]  /*55e0*/  LD.E R2, desc[UR10][R4.64] ;  /* 0x0000000a04027980 */ /* 0x000ea4000c101900 */
[----:B--2---:R-:W-:-:S05]  /*55f0*/  IADD3 R3, PT, PT, R62, R2, RZ ;  /* 0x000000023e037210 */ /* 0x004fca0007ffe0ff */
[----:B------:R0:W-:Y:S02]  /*5600*/  ST.E desc[UR10][R4.64], R3 ;  /* 0x0000000304007985 */ /* 0x0001e4000c10190a */
.L_x_1087:
[----:B------:R-:W-:Y:S05]  /*5610*/  BSYNC.RECONVERGENT B0 ;  /* 0x0000000000007941 */ /* 0x000fea0003800200 */
.L_x_1086:
        /* <DEDUP_REMOVED lines=8> */
.L_x_1093:
[----:B------:R-:W0:Y:S02]  /*56a0*/  LDS R2, [R6+0x4] ;  /* 0x0000040006027984 */ /* 0x000e240000000800 */
[----:B0-----:R-:W-:-:S05]  /*56b0*/  HADD2 R3, R2, R60 ;  /* 0x0000003c02037230 */ /* 0x001fca0000000000 */
[----:B------:R-:W0:Y:S02]  /*56c0*/  ATOMS.CAST.SPIN P0, [R6+0x4], R2, R3 ;  /* 0x000004020600758d */ /* 0x000e240001800003 */
[----:B0-----:R-:W-:Y:S05]  /*56d0*/  @!P0 BRA `(.L_x_1093) ;  /* 0xfffffffc00f08947 */ /* 0x001fea000383ffff */
[----:B------:R-:W-:Y:S05]  /*56e0*/  BRA `(.L_x_1091) ;  /* 0x00000000000c7947 */ /* 0x000fea0003800000 */
.L_x_1092:
[----:B------:R-:W0:Y:S02]  /*56f0*/  LD.E R2, desc[UR10][R4.64+0x4] ;  /* 0x0000040a04027980 */ /* 0x000e24000c101900 */
[----:B0-----:R-:W-:-:S05]  /*5700*/  IADD3 R3, PT, PT, R60, R2, RZ ;  /* 0x000000023c037210 */ /* 0x001fca0007ffe0ff */
[----:B------:R1:W-:Y:S02]  /*5710*/  ST.E desc[UR10][R4.64+0x4], R3 ;  /* 0x0000040304007985 */ /* 0x0003e4000c10190a */
.L_x_1091:
[----:B------:R-:W-:Y:S05]  /*5720*/  BSYNC.RECONVERGENT B0 ;  /* 0x0000000000007941 */ /* 0x000fea0003800200 */
.L_x_1090:
        /* <DEDUP_REMOVED lines=15> */
.L_x_1097:
[----:B------:R-:W0:Y:S02]  /*5820*/  LDS R2, [R6] ;  /* 0x0000000006027984 */ /* 0x000e240000000800 */
[----:B0-----:R-:W-:-:S05]  /*5830*/  HFMA2 R3, R2, 1, 1, R71 ;  /* 0x3c003c0002037831 */ /* 0x001fca0000000047 */
[----:B------:R-:W0:Y:S02]  /*5840*/  ATOMS.CAST.SPIN P0, [R6], R2, R3 ;  /* 0x000000020600758d */ /* 0x000e240001800003 */
[----:B0-----:R-:W-:Y:S05]  /*5850*/  @!P0 BRA `(.L_x_1097) ;  /* 0xfffffffc00f08947 */ /* 0x001fea000383ffff */
[----:B------:R-:W-:Y:S05]  /*5860*/  BRA `(.L_x_1095) ;  /* 0x00000000000c7947 */ /* 0x000fea0003800000 */
.L_x_1096:
[----:B------:R-:W2:Y:S02]  /*5870*/  LD.E R2, desc[UR10][R4.64] ;  /* 0x0000000a04027980 */ /* 0x000ea4000c101900 */
[----:B--2---:R-:W-:-:S05]  /*5880*/  IADD3 R3, PT, PT, R71, R2, RZ ;  /* 0x0000000247037210 */ /* 0x004fca0007ffe0ff */
[----:B------:R0:W-:Y:S02]  /*5890*/  ST.E desc[UR10][R4.64], R3 ;  /* 0x0000000304007985 */ /* 0x0001e4000c10190a */
.L_x_1095:
[----:B------:R-:W-:Y:S05]  /*58a0*/  BSYNC.RECONVERGENT B0 ;  /* 0x0000000000007941 */ /* 0x000fea0003800200 */
.L_x_1094:
        /* <DEDUP_REMOVED lines=8> */
.L_x_1101:
[----:B------:R-:W0:Y:S02]  /*5930*/  LDS R2, [R6+0x4] ;  /* 0x0000040006027984 */ /* 0x000e240000000800 */
[----:B0-----:R-:W-:-:S05]  /*5940*/  HADD2 R3, R2, R73 ;  /* 0x0000004902037230 */ /* 0x001fca0000000000 */
[----:B------:R-:W0:Y:S02]  /*5950*/  ATOMS.CAST.SPIN P0, [R6+0x4], R2, R3 ;  /* 0x000004020600758d */ /* 0x000e240001800003 */
[----:B0-----:R-:W-:Y:S05]  /*5960*/  @!P0 BRA `(.L_x_1101) ;  /* 0xfffffffc00f08947 */ /* 0x001fea000383ffff */
[----:B------:R-:W-:Y:S05]  /*5970*/  BRA `(.L_x_1099) ;  /* 0x00000000000c7947 */ /* 0x000fea0003800000 */
.L_x_1100:
[----:B------:R-:W0:Y:S02]  /*5980*/  LD.E R2, desc[UR10][R4.64+0x4] ;  /* 0x0000040a04027980 */ /* 0x000e24000c101900 */
[----:B0-----:R-:W-:-:S05]  /*5990*/  IADD3 R3, PT, PT, R73, R2, RZ ;  /* 0x0000000249037210 */ /* 0x001fca0007ffe0ff */
[----:B------:R1:W-:Y:S02]  /*59a0*/  ST.E desc[UR10][R4.64+0x4], R3 ;  /* 0x0000040304007985 */ /* 0x0003e4000c10190a */
.L_x_1099:
[----:B------:R-:W-:Y:S05]  /*59b0*/  BSYNC.RECONVERGENT B0 ;  /* 0x0000000000007941 */ /* 0x000fea0003800200 */
.L_x_1098:
        /* <DEDUP_REMOVED lines=15> */
.L_x_1105:
[----:B------:R-:W0:Y:S02]  /*5ab0*/  LDS R2, [R6] ;  /* 0x0000000006027984 */ /* 0x000e240000000800 */
[----:B0-----:R-:W-:-:S05]  /*5ac0*/  HFMA2 R3, R2, 1, 1, R7 ;  /* 0x3c003c0002037831 */ /* 0x001fca0000000007 */
[----:B------:R-:W0:Y:S02]  /*5ad0*/  ATOMS.CAST.SPIN P0, [R6], R2, R3 ;  /* 0x000000020600758d */ /* 0x000e240001800003 */
[----:B0-----:R-:W-:Y:S05]  /*5ae0*/  @!P0 BRA `(.L_x_1105) ;  /* 0xfffffffc00f08947 */ /* 0x001fea000383ffff */
[----:B------:R-:W-:Y:S05]  /*5af0*/  BRA `(.L_x_1103) ;  /* 0x00000000000c7947 */ /* 0x000fea0003800000 */
.L_x_1104:
[----:B------:R-:W2:Y:S02]  /*5b00*/  LD.E R2, desc[UR10][R4.64] ;  /* 0x0000000a04027980 */ /* 0x000ea4000c101900 */
[----:B--2---:R-:W-:-:S05]  /*5b10*/  IADD3 R3, PT, PT, R7, R2, RZ ;  /* 0x0000000207037210 */ /* 0x004fca0007ffe0ff */
[----:B------:R0:W-:Y:S02]  /*5b20*/  ST.E desc[UR10][R4.64], R3 ;  /* 0x0000000304007985 */ /* 0x0001e4000c10190a */
.L_x_1103:
[----:B------:R-:W-:Y:S05]  /*5b30*/  BSYNC.RECONVERGENT B0 ;  /* 0x0000000000007941 */ /* 0x000fea0003800200 */
.L_x_1102:
        /* <DEDUP_REMOVED lines=8> */
.L_x_1109:
[----:B------:R-:W0:Y:S02]  /*5bc0*/  LDS R2, [R6+0x4] ;  /* 0x0000040006027984 */ /* 0x000e240000000800 */
[----:B0-----:R-:W-:-:S05]  /*5bd0*/  HADD2 R3, R2, R53 ;  /* 0x0000003502037230 */ /* 0x001fca0000000000 */
[----:B------:R-:W0:Y:S02]  /*5be0*/  ATOMS.CAST.SPIN P0, [R6+0x4], R2, R3 ;  /* 0x000004020600758d */ /* 0x000e240001800003 */
[----:B0-----:R-:W-:Y:S05]  /*5bf0*/  @!P0 BRA `(.L_x_1109) ;  /* 0xfffffffc00f08947 */ /* 0x001fea000383ffff */
[----:B------:R-:W-:Y:S05]  /*5c00*/  BRA `(.L_x_1107) ;  /* 0x00000000000c7947 */ /* 0x000fea0003800000 */
.L_x_1108:
[----:B------:R-:W0:Y:S02]  /*5c10*/  LD.E R2, desc[UR10][R4.64+0x4] ;  /* 0x0000040a04027980 */ /* 0x000e24000c101900 */
[----:B0-----:R-:W-:-:S05]  /*5c20*/  IADD3 R3, PT, PT, R53, R2, RZ ;  /* 0x0000000235037210 */ /* 0x001fca0007ffe0ff */
[----:B------:R1:W-:Y:S02]  /*5c30*/  ST.E desc[UR10][R4.64+0x4], R3 ;  /* 0x0000040304007985 */ /* 0x0003e4000c10190a */
.L_x_1107:
[----:B------:R-:W-:Y:S05]  /*5c40*/  BSYNC.RECONVERGENT B0 ;  /* 0x0000000000007941 */ /* 0x000fea0003800200 */
.L_x_1106:
        /* <DEDUP_REMOVED lines=15> */
.L_x_1113:
[----:B------:R-:W0:Y:S02]  /*5d40*/  LDS R2, [R6] ;  /* 0x0000000006027984 */ /* 0x000e240000000800 */
[----:B0-----:R-:W-:-:S05]  /*5d50*/  HFMA2 R3, R2, 1, 1, R51 ;  /* 0x3c003c0002037831 */ /* 0x001fca0000000033 */
[----:B------:R-:W0:Y:S02]  /*5d60*/  ATOMS.CAST.SPIN P0, [R6], R2, R3 ;  /* 0x000000020600758d */ /* 0x000e240001800003 */
[----:B0-----:R-:W-:Y:S05]  /*5d70*/  @!P0 BRA `(.L_x_1113) ;  /* 0xfffffffc00f08947 */ /* 0x001fea000383ffff */
[----:B------:R-:W-:Y:S05]  /*5d80*/  BRA `(.L_x_1111) ;  /* 0x00000000000c7947 */ /* 0x000fea0003800000 */
.L_x_1112:
[----:B------:R-:W2:Y:S02]  /*5d90*/  LD.E R2, desc[UR10][R4.64] ;  /* 0x0000000a04027980 */ /* 0x000ea4000c101900 */
[----:B--2---:R-:W-:-:S05]  /*5da0*/  IADD3 R3, PT, PT, R51, R2, RZ ;  /* 0x0000000233037210 */ /* 0x004fca0007ffe0ff */
[----:B------:R0:W-:Y:S02]  /*5db0*/  ST.E desc[UR10][R4.64], R3 ;  /* 0x0000000304007985 */ /* 0x0001e4000c10190a */
.L_x_1111:
[----:B------:R-:W-:Y:S05]  /*5dc0*/  BSYNC.RECONVERGENT B0 ;  /* 0x0000000000007941 */ /* 0x000fea0003800200 */
.L_x_1110:
        /* <DEDUP_REMOVED lines=8> */
.L_x_1117:
[----:B------:R-:W0:Y:S02]  /*5e50*/  LDS R2, [R6+0x4] ;  /* 0x0000040006027984 */ /* 0x000e240000000800 */
[----:B0-----:R-:W-:-:S05]  /*5e60*/  HADD2 R3, R2, R49 ;  /* 0x0000003102037230 */ /* 0x001fca0000000000 */
[----:B------:R-:W0:Y:S02]  /*5e70*/  ATOMS.CAST.SPIN P0, [R6+0x4], R2, R3 ;  /* 0x000004020600758d */ /* 0x000e240001800003 */
[----:B0-----:R-:W-:Y:S05]  /*5e80*/  @!P0 BRA `(.L_x_1117) ;  /* 0xfffffffc00f08947 */ /* 0x001fea000383ffff */
[----:B------:R-:W-:Y:S05]  /*5e90*/  BRA `(.L_x_1115) ;  /* 0x00000000000c7947 */ /* 0x000fea0003800000 */
.L_x_1116:
[----:B------:R-:W0:Y:S02]  /*5ea0*/  LD.E R2, desc[UR10][R4.64+0x4] ;  /* 0x0000040a04027980 */ /* 0x000e24000c101900 */
[----:B0-----:R-:W-:-:S05]  /*5eb0*/  IADD3 R3, PT, PT, R49, R2, RZ ;  /* 0x0000000231037210 */ /* 0x001fca0007ffe0ff */
[----:B------:R1:W-:Y:S02]  /*5ec0*/  ST.E desc[UR10][R4.64+0x4], R3 ;  /* 0x0000040304007985 */ /* 0x0003e4000c10190a */
.L_x_1115:
[----:B------:R-:W-:Y:S05]  /*5ed0*/  BSYNC.RECONVERGENT B0 ;  /* 0x0000000000007941 */ /* 0x000fea0003800200 */
.L_x_1114:
        /* <DEDUP_REMOVED lines=15> */
.L_x_1121:
[----:B------:R-:W0:Y:S02]  /*5fd0*/  LDS R2, [R0] ;  /* 0x0000000000027984 */ /* 0x000e240000000800 */
[----:B0-----:R-:W-:-:S05]  /*5fe0*/  HFMA2 R3, R2, 1, 1, R91 ;  /* 0x3c003c0002037831 */ /* 0x001fca000000005b */
[----:B------:R-:W0:Y:S02]  /*5ff0*/  ATOMS.CAST.SPIN P0, [R0], R2, R3 ;  /* 0x000000020000758d */ /* 0x000e240001800003 */
[----:B0-----:R-:W-:Y:S05]  /*6000*/  @!P0 BRA `(.L_x_1121) ;  /* 0xfffffffc00f08947 */ /* 0x001fea000383ffff */
[----:B------:R-:W-:Y:S05]  /*6010*/  BRA `(.L_x_1119) ;  /* 0x00000000000c7947 */ /* 0x000fea0003800000 */
.L_x_1120:
[----:B------:R-:W2:Y:S02]  /*6020*/  LD.E R0, desc[UR10][R4.64] ;  /* 0x0000000a04007980 */ /* 0x000ea4000c101900 */
[----:B--2---:R-:W-:-:S05]  /*6030*/  IADD3 R3, PT, PT, R91, R0, RZ ;  /* 0x000000005b037210 */ /* 0x004fca0007ffe0ff */
[----:B------:R0:W-:Y:S02]  /*6040*/  ST.E desc[UR10][R4.64], R3 ;  /* 0x0000000304007985 */ /* 0x0001e4000c10190a */
.L_x_1119:
[----:B------:R-:W-:Y:S05]  /*6050*/  BSYNC.RECONVERGENT B0 ;  /* 0x0000000000007941 */ /* 0x000fea0003800200 */
.L_x_1118:
[----:B------:R1:W-:Y:S02]  /*6060*/  ATOM.E.ADD.F16x2.RN.STRONG.GPU P0, RZ, desc[UR10][R4.64+0x4], R89 ;  /* 0x8000045904ff79a2 */ /* 0x0003e4000c10e10a */
[----:B-1----:R-:W-:Y:S05]  /*6070*/  @P0 EXIT ;  /* 0x000000000000094d */ /* 0x002fea0003800000 */
[----:B------:R-:W1:Y:S02]  /*6080*/  QSPC.E.S P0, RZ, [R4+0x4] ;  /* 0x0000040004ff73aa */ /* 0x000e640000000500 */
[----:B-1----:R-:W-:Y:S05]  /*6090*/  @!P0 BRA `(.L_x_1122) ;  /* 0x0000000000208947 */ /* 0x002fea0003800000 */
[----:B------:R-:W-:Y:S02]  /*60a0*/  MOV R2, R4 ;  /* 0x0000000400027202 */ /* 0x000fe40000000f00 */
[----:B------:R-:W-:Y:S02]  /*60b0*/  PRMT R89, R89, 0x5410, R88 ;  /* 0x0000541059597816 */ /* 0x000fe40000000058 */
[----:B------:R-:W-:-:S07]  /*60c0*/  MOV R0, R2 ;  /* 0x0000000200007202 */ /* 0x000fce0000000f00 */
.L_x_1123:
[----:B------:R-:W0:Y:S02]  /*60d0*/  LDS R2, [R0+0x4] ;  /* 0x0000040000027984 */ /* 0x000e240000000800 */
[----:B0-----:R-:W-:-:S05]  /*60e0*/  HADD2 R3, R2, R89 ;  /* 0x0000005902037230 */ /* 0x001fca0000000000 */
[----:B------:R-:W0:Y:S02]  /*60f0*/  ATOMS.CAST.SPIN P0, [R0+0x4], R2, R3 ;  /* 0x000004020000758d */ /* 0x000e240001800003 */
[----:B0-----:R-:W-:Y:S05]  /*6100*/  @!P0 BRA `(.L_x_1123) ;  /* 0xfffffffc00f08947 */ /* 0x001fea000383ffff */
[----:B------:R-:W-:Y:S05]  /*6110*/  EXIT ;  /* 0x000000000000794d */ /* 0x000fea0003800000 */
.L_x_1122:
[----:B------:R-:W0:Y:S02]  /*6120*/  LD.E R0, desc[UR10][R4.64+0x4] ;  /* 0x0000040a04007980 */ /* 0x000e24000c101900 */
[----:B0-----:R-:W-:-:S05]  /*6130*/  IADD3 R3, PT, PT, R89, R0, RZ ;  /* 0x0000000059037210 */ /* 0x001fca0007ffe0ff */
[----:B------:R-:W-:Y:S01]  /*6140*/  ST.E desc[UR10][R4.64+0x4], R3 ;  /* 0x0000040304007985 */ /* 0x000fe2000c10190a */
[----:B------:R-:W-:Y:S05]  /*6150*/  EXIT ;  /* 0x000000000000794d */ /* 0x000fea0003800000 */
.L_x_1124:
        /* <DEDUP_REMOVED lines=10> */
.L_x_3311:


//--------------------- .text._Z28gemm_half_q_half_gptq_kernelILi7ELb0ELb0EEvPK6__halfPKjS4_S2_PS0_iiiiiPKtibS2_i --------------------------
	.section	.text._Z28gemm_half_q_half_gptq_kernelILi7ELb0ELb0EEvPK6__halfPKjS4_S2_PS0_iiiiiPKtibS2_i,"ax",@progbits
	.align	128
        .global         _Z28gemm_half_q_half_gptq_kernelILi7ELb0ELb0EEvPK6__halfPKjS4_S2_PS0_iiiiiPKtibS2_i
        .type           _Z28gemm_half_q_half_gptq_kernelILi7ELb0ELb0EEvPK6__halfPKjS4_S2_PS0_iiiiiPKtibS2_i,@function
        .size           _Z28gemm_half_q_half_gptq_kernelILi7ELb0ELb0EEvPK6__halfPKjS4_S2_PS0_iiiiiPKtibS2_i,(.L_x_3312 - _Z28gemm_half_q_half_gptq_kernelILi7ELb0ELb0EEvPK6__halfPKjS4_S2_PS0_iiiiiPKtibS2_i)
        .other          _Z28gemm_half_q_half_gptq_kernelILi7ELb0ELb0EEvPK6__halfPKjS4_S2_PS0_iiiiiPKtibS2_i,@"STO_CUDA_ENTRY STV_DEFAULT"
_Z28gemm_half_q_half_gptq_kernelILi7ELb0ELb0EEvPK6__halfPKjS4_S2_PS0_iiiiiPKtibS2_i:
.text._Z28gemm_half_q_half_gptq_kernelILi7ELb0ELb0EEvPK6__halfPKjS4_S2_PS0_iiiiiPKtibS2_i:
        /* <DEDUP_REMOVED lines=75> */
.L_x_1127:
        /* <DEDUP_REMOVED lines=53> */
.L_x_1126:
[----:B------:R-:W-:Y:S05]  /*0800*/  BSYNC.RECONVERGENT B0 ;  /* 0x0000000000007941 */ /* 0x000fea0003800200 */
.L_x_1125:
        /* <DEDUP_REMOVED lines=64> */
.L_x_1128:
        /* <DEDUP_REMOVED lines=69> */
.L_x_1131:
        /* <DEDUP_REMOVED lines=65> */
.L_x_1130:
        /* <DEDUP_REMOVED lines=794> */
.L_x_1129:
[----:B------:R-:W0:Y:S01]  /*4610*/  LDC.64 R2, c[0x0][0x3a0] ;  /* 0x0000e800ff027b82 */ /* 0x000e220000000a00 */
[----:B------:R-:W-:Y:S02]  /*4620*/  HADD2 R55, R55.H0_H0, R55.H1_H1 ;  /* 0x3000003737377230 */ /* 0x000fe40000000800 */
[----:B------:R-:W-:Y:S02]  /*4630*/  IMAD R85, R0, UR4, R85 ;  /* 0x0000000400557c24 */ /* 0x000fe4000f8e0255 */
        /* <DEDUP_REMOVED lines=14> */
.L_x_1135:
[----:B------:R-:W0:Y:S02]  /*4720*/  LDS R4, [R6] ;  /* 0x0000000006047984 */ /* 0x000e240000000800 */
[----:B0-----:R-:W-:-:S05]  /*4730*/  HFMA2 R5, R4, 1, 1, R55 ;  /* 0x3c003c0004057831 */ /* 0x001fca0000000037 */
[----:B------:R-:W0:Y:S02]  /*4740*/  ATOMS.CAST.SPIN P0, [R6], R4, R5 ;  /* 0x000000040600758d */ /* 0x000e240001800005 */
[----:B0-----:R-:W-:Y:S05]  /*4750*/  @!P0 BRA `(.L_x_1135) ;  /* 0xfffffffc00f08947 */ /* 0x001fea000383ffff */
[----:B------:R-:W-:Y:S05]  /*4760*/  BRA `(.L_x_1133) ;  /* 0x00000000000c7947 */ /* 0x000fea0003800000 */
.L_x_1134:
[----:B------:R-:W2:Y:S02]  /*4770*/  LD.E R4, desc[UR8][R2.64] ;  /* 0x0000000802047980 */ /* 0x000ea4000c101900 */
[----:B--2---:R-:W-:-:S05]  /*4780*/  IADD3 R5, PT, PT, R55, R4, RZ ;  /* 0x0000000437057210 */ /* 0x004fca0007ffe0ff */
[----:B------:R0:W-:Y:S02]  /*4790*/  ST.E desc[UR8][R2.64], R5 ;  /* 0x0000000502007985 */ /* 0x0001e4000c101908 */
.L_x_1133:
[----:B------:R-:W-:Y:S05]  /*47a0*/  BSYNC.RECONVERGENT B0 ;  /* 0x0000000000007941 */ /* 0x000fea0003800200 */
.L_x_1132:
        /* <DEDUP_REMOVED lines=8> */
.L_x_1139:
[----:B------:R-:W0:Y:S02]  /*4830*/  LDS R4, [R6+0x4] ;  /* 0x0000040006047984 */ /* 0x000e240000000800 */
[----:B0-----:R-:W-:-:S05]  /*4840*/  HADD2 R5, R4, R57 ;  /* 0x0000003904057230 */ /* 0x001fca0000000000 */
[----:B------:R-:W0:Y:S02]  /*4850*/  ATOMS.CAST.SPIN P0, [R6+0x4], R4, R5 ;  /* 0x000004040600758d */ /* 0x000e240001800005 */
[----:B0-----:R-:W-:Y:S05]  /*4860*/  @!P0 BRA `(.L_x_1139) ;  /* 0xfffffffc00f08947 */ /* 0x001fea000383ffff */
[----:B------:R-:W-:Y:S05]  /*4870*/  BRA `(.L_x_1137) ;  /* 0x00000000000c7947 */ /* 0x000fea0003800000 */
.L_x_1138:
[----:B------:R-:W0:Y:S02]  /*4880*/  LD.E R4, desc[UR8][R2.64+0x4] ;  /* 0x0000040802047980 */ /* 0x000e24000c101900 */
[----:B0-----:R-:W-:-:S05]  /*4890*/  IADD3 R5, PT, PT, R57, R4, RZ ;  /* 0x0000000439057210 */ /* 0x001fca0007ffe0ff */
[----:B------:R1:W-:Y:S02]  /*48a0*/  ST.E desc[UR8][R2.64+0x4], R5 ;  /* 0x0000040502007985 */ /* 0x0003e4000c101908 */
.L_x_1137:
[----:B------:R-:W-:Y:S05]  /*48b0*/  BSYNC.RECONVERGENT B0 ;  /* 0x0000000000007941 */ /* 0x000fea0003800200 */
.L_x_1136:
        /* <DEDUP_REMOVED lines=15> */
.L_x_1143:
[----:B------:R-:W0:Y:S02]  /*49b0*/  LDS R2, [R6] ;  /* 0x0000000006027984 */ /* 0x000e240000000800 */
[----:B0-----:R-:W-:-:S05]  /*49c0*/  HFMA2 R3, R2, 1, 1, R59 ;  /* 0x3c003c0002037831 */ /* 0x001fca000000003b */
[----:B------:R-:W0:Y:S02]  /*49d0*/  ATOMS.CAST.SPIN P0, [R6], R2, R3 ;  /* 0x000000020600758d */ /* 0x000e240001800003 */
[----:B0-----:R-:W-:Y:S05]  /*49e0*/  @!P0 BRA `(.L_x_1143) ;  /* 0xfffffffc00f08947 */ /* 0x001fea000383ffff */
[----:B------:R-:W-:Y:S05]  /*49f0*/  BRA `(.L_x_1141) ;  /* 0x00000000000c7947 */ /* 0x000fea0003800000 */
.L_x_1142:
[----:B------:R-:W2:Y:S02]  /*4a00*/  LD.E R2, desc[UR8][R4.64] ;  /* 0x0000000804027980 */ /* 0x000ea4000c101900 */
[----:B--2---:R-:W-:-:S05]  /*4a10*/  IADD3 R3, PT, PT, R59, R2, RZ ;  /* 0x000000023b037210 */ /* 0x004fca0007ffe0ff */
[----:B------:R0:W-:Y:S02]  /*4a20*/  ST.E desc[UR8][R4.64], R3 ;  /* 0x0000000304007985 */ /* 0x0001e4000c101908 */
.L_x_1141:
[----:B------:R-:W-:Y:S05]  /*4a30*/  BSYNC.RECONVERGENT B0 ;  /* 0x0000000000007941 */ /* 0x000fea0003800200 */
.L_x_1140:
        /* <DEDUP_REMOVED lines=8> */
.L_x_1147:
[----:B------:R-:W0:Y:S02]  /*4ac0*/  LDS R2, [R6+0x4] ;  /* 0x0000040006027984 */ /* 0x000e240000000800 */
[----:B0-----:R-:W-:-:S05]  /*4ad0*/  HADD2 R3, R2, R61 ;  /* 0x0000003d02037230 */ /* 0x001fca0000000000 */
[----:B------:R-:W0:Y:S02]  /*4ae0*/  ATOMS.CAST.SPIN P0, [R6+0x4], R2, R3 ;  /* 0x000004020600758d */ /* 0x000e240001800003 */
[----:B0-----:R-:W-:Y:S05]  /*4af0*/  @!P0 BRA `(.L_x_1147) ;  /* 0xfffffffc00f08947 */ /* 0x001fea000383ffff */
[----:B------:R-:W-:Y:S05]  /*4b00*/  BRA `(.L_x_1145) ;  /* 0x00000000000c7947 */ /* 0x000fea0003800000 */
.L_x_1146:
[----:B------:R-:W0:Y:S02]  /*4b10*/  LD.E R2, desc[UR8][R4.64+0x4] ;  /* 0x0000040804027980 */ /* 0x000e24000c101900 */
[----:B0-----:R-:W-:-:S05]  /*4b20*/  IADD3 R3, PT, PT, R61, R2, RZ ;  /* 0x000000023d037210 */ /* 0x001fca0007ffe0ff */
[----:B------:R1:W-:Y:S02]  /*4b30*/  ST.E desc[UR8][R4.64+0x4], R3 ;  /* 0x0000040304007985 */ /* 0x0003e4000c101908 */
.L_x_1145:
[----:B------:R-:W-:Y:S05]  /*4b40*/  BSYNC.RECONVERGENT B0 ;  /* 0x0000000000007941 */ /* 0x000fea0003800200 */
.L_x_1144:
        /* <DEDUP_REMOVED lines=15> */
.L_x_1151:
[----:B------:R-:W0:Y:S02]  /*4c40*/  LDS R2, [R6] ;  /* 0x0000000006027984 */ /* 0x000e240000000800 */
[----:B0-----:R-:W-:-:S05]  /*4c50*/  HFMA2 R3, R2, 1, 1, R46 ;  /* 0x3c003c0002037831 */ /* 0x001fca000000002e */
[----:B------:R-:W0:Y:S02]  /*4c60*/  ATOMS.CAST.SPIN P0, [R6], R2, R3 ;  /* 0x000000020600758d */ /* 0x000e240001800003 */
[----:B0-----:R-:W-:Y:S05]  /*4c70*/  @!P0 BRA `(.L_x_1151) ;  /* 0xfffffffc00f08947 */ /* 0x001fea000383ffff */
[----:B------:R-:W-:Y:S05]  /*4c80*/  BRA `(.L_x_1149) ;  /* 0x00000000000c7947 */ /* 0x000fea0003800000 */
.L_x_1150:
[----:B------:R-:W2:Y:S02]  /*4c90*/  LD.E R2, desc[UR8][R4.64] ;  /* 0x0000000804027980 */ /* 0x000ea4000c101900 */
[----:B--2---:R-:W-:-:S05]  /*4ca0*/  IADD3 R3, PT, PT, R46, R2, RZ ;  /* 0x000000022e037210 */ /* 0x004fca0007ffe0ff */
[----:B------:R0:W-:Y:S02]  /*4cb0*/  ST.E desc[UR8][R4.64], R3 ;  /* 0x0000000304007985 */ /* 0x0001e4000c101908 */
.L_x_1149:
[----:B------:R-:W-:Y:S05]  /*4cc0*/  BSYNC.RECONVERGENT B0 ;  /* 0x0000000000007941 */ /* 0x000fea0003800200 */
.L_x_1148:
        /* <DEDUP_REMOVED lines=8> */
.L_x_1155:
[----:B------:R-:W0:Y:S02]  /*4d50*/  LDS R2, [R6+0x4] ;  /* 0x0000040006027984 */ /* 0x000e240000000800 */
[----:B0-----:R-:W-:-:S05]  /*4d60*/  HADD2 R3, R2, R44 ;  /* 0x0000002c02037230 */ /* 0x001fca0000000000 */
[----:B------:R-:W0:Y:S02]  /*4d70*/  ATOMS.CAST.SPIN P0, [R6+0x4], R2, R3 ;  /* 0x000004020600758d */ /* 0x000e240001800003 */
[----:B0-----:R-:W-:Y:S05]  /*4d80*/  @!P0 BRA `(.L_x_1155) ;  /* 0xfffffffc00f08947 */ /* 0x001fea000383ffff */
[----:B------:R-:W-:Y:S05]  /*4d90*/  BRA `(.L_x_1153) ;  /* 0x00000000000c7947 */ /* 0x000fea0003800000 */
.L_x_1154:
[----:B------:R-:W0:Y:S02]  /*4da0*/  LD.E R2, desc[UR8][R4.64+0x4] ;  /* 0x0000040804027980 */ /* 0x000e24000c101900 */
[----:B0-----:R-:W-:-:S05]  /*4db0*/  IADD3 R3, PT, PT, R44, R2, RZ ;  /* 0x000000022c037210 */ /* 0x001fca0007ffe0ff */
[----:B------:R1:W-:Y:S02]  /*4dc0*/  ST.E desc[UR8][R4.64+0x4], R3 ;  /* 0x0000040304007985 */ /* 0x0003e4000c101908 */
.L_x_1153:
[----:B------:R-:W-:Y:S05]  /*4dd0*/  BSYNC.RECONVERGENT B0 ;  /* 0x0000000000007941 */ /* 0x000fea0003800200 */
.L_x_1152:
        /* <DEDUP_REMOVED lines=15> */
.L_x_1159:
[----:B------:R-:W0:Y:S02]  /*4ed0*/  LDS R2, [R6] ;  /* 0x0000000006027984 */ /* 0x000e240000000800 */
[----:B0-----:R-:W-:-:S05]  /*4ee0*/  HFMA2 R3, R2, 1, 1, R43 ;  /* 0x3c003c0002037831 */ /* 0x001fca000000002b */
[----:B------:R-:W0:Y:S02]  /*4ef0*/  ATOMS.CAST.SPIN P0, [R6], R2, R3 ;  /* 0x000000020600758d */ /* 0x000e240001800003 */
[----:B0-----:R-:W-:Y:S05]  /*4f00*/  @!P0 BRA `(.L_x_1159) ;  /* 0xfffffffc00f08947 */ /* 0x001fea000383ffff */
[----:B------:R-:W-:Y:S05]  /*4f10*/  BRA `(.L_x_1157) ;  /* 0x00000000000c7947 */ /* 0x000fea0003800000 */
.L_x_1158:
[----:B------:R-:W2:Y:S02]  /*4f20*/  LD.E R2, desc[UR8][R4.64] ;  /* 0x0000000804027980 */ /* 0x000ea4000c101900 */
[----:B--2---:R-:W-:-:S05]  /*4f30*/  IADD3 R3, PT, PT, R43, R2, RZ ;  /* 0x000000022b037210 */ /* 0x004fca0007ffe0ff */
[----:B------:R0:W-:Y:S02]  /*4f40*/  ST.E desc[UR8][R4.64], R3 ;  /* 0x0000000304007985 */ /* 0x0001e4000c101908 */
.L_x_1157:
[----:B------:R-:W-:Y:S05]  /*4f50*/  BSYNC.RECONVERGENT B0 ;  /* 0x0000000000007941 */ /* 0x000fea0003800200 */
.L_x_1156:
        /* <DEDUP_REMOVED lines=8> */
.L_x_1163:
[----:B------:R-:W0:Y:S02]  /*4fe0*/  LDS R2, [R6+0x4] ;  /* 0x0000040006027984 */ /* 0x000e240000000800 */
[----:B0-----:R-:W-:-:S05]  /*4ff0*/  HADD2 R3, R2, R73 ;  /* 0x0000004902037230 */ /* 0x001fca0000000000 */
[----:B------:R-:W0:Y:S02]  /*5000*/  ATOMS.CAST.SPIN P0, [R6+0x4], R2, R3 ;  /* 0x000004020600758d */ /* 0x000e240001800003 */
[----:B0-----:R-:W-:Y:S05]  /*5010*/  @!P0 BRA `(.L_x_1163) ;  /* 0xfffffffc00f08947 */ /* 0x001fea000383ffff */
[----:B------:R-:W-:Y:S05]  /*5020*/  BRA `(.L_x_1161) ;  /* 0x00000000000c7947 */ /* 0x000fea0003800000 */
.L_x_1162:
[----:B------:R-:W0:Y:S02]  /*5030*/  LD.E R2, desc[UR8][R4.64+0x4] ;  /* 0x0000040804027980 */ /* 0x000e24000c101900 */
[----:B0-----:R-:W-:-:S05]  /*5040*/  IADD3 R3, PT, PT, R73, R2, RZ ;  /* 0x0000000249037210 */ /* 0x001fca0007ffe0ff */
[----:B------:R1:W-:Y:S02]  /*5050*/  ST.E desc[UR8][R4.64+0x4], R3 ;  /* 0x0000040304007985 */ /* 0x0003e4000c101908 */
.L_x_1161:
[----:B------:R-:W-:Y:S05]  /*5060*/  BSYNC.RECONVERGENT B0 ;  /* 0x0000000000007941 */ /* 0x000fea0003800200 */
.L_x_1160:
        /* <DEDUP_REMOVED lines=15> */
.L_x_1167:
[----:B------:R-:W0:Y:S02]  /*5160*/  LDS R2, [R6] ;  /* 0x0000000006027984 */ /* 0x000e240000000800 */
[----:B0-----:R-:W-:-:S05]  /*5170*/  HFMA2 R3, R2, 1, 1, R67 ;  /* 0x3c003c0002037831 */ /* 0x001fca0000000043 */
[----:B------:R-:W0:Y:S02]  /*5180*/  ATOMS.CAST.SPIN P0, [R6], R2, R3 ;  /* 0x000000020600758d */ /* 0x000e240001800003 */
[----:B0-----:R-:W-:Y:S05]  /*5190*/  @!P0 BRA `(.L_x_1167) ;  /* 0xfffffffc00f08947 */ /* 0x001fea000383ffff */
[----:B------:R-:W-:Y:S05]  /*51a0*/  BRA `(.L_x_1165) ;  /* 0x00000000000c7947 */ /* 0x000fea0003800000 */
.L_x_1166:
[----:B------:R-:W2:Y:S02]  /*51b0*/  LD.E R2, desc[UR8][R4.64] ;  /* 0x0000000804027980 */ /* 0x000ea4000c101900 */
[----:B--2---:R-:W-:-:S05]  /*51c0*/  IADD3 R3, PT, PT, R67, R2, RZ ;  /* 0x0000000243037210 */ /* 0x004fca0007ffe0ff */
[----:B------:R0:W-:Y:S02]  /*51d0*/  ST.E desc[UR8][R4.64], R3 ;  /* 0x0000000304007985 */ /* 0x0001e4000c101908 */
.L_x_1165:
[----:B------:R-:W-:Y:S05]  /*51e0*/  BSYNC.RECONVERGENT B0 ;  /* 0x0000000000007941 */ /* 0x000fea0003800200 */
.L_x_1164:
        /* <DEDUP_REMOVED lines=8> */
.L_x_1171:
[----:B------:R-:W0:Y:S02]  /*5270*/  LDS R2, [R6+0x4] ;  /* 0x0000040006027984 */ /* 0x000e240000000800 */
[----:B0-----:R-:W-:-:S05]  /*5280*/  HADD2 R3, R2, R66 ;  /* 0x0000004202037230 */ /* 0x001fca0000000000 */
[----:B------:R-:W0:Y:S02]  /*5290*/  ATOMS.CAST.SPIN P0, [R6+0x4], R2, R3 ;  /* 0x000004020600758d */ /* 0x000e240001800003 */
[----:B0-----:R-:W-:Y:S05]  /*52a0*/  @!P0 BRA `(.L_x_1171) ;  /* 0xfffffffc00f08947 */ /* 0x001fea000383ffff */
[----:B------:R-:W-:Y:S05]  /*52b0*/  BRA `(.L_x_1169) ;  /* 0x00000000000c7947 */ /* 0x000fea0003800000 */
.L_x_1170:
[----:B------:R-:W0:Y:S02]  /*52c0*/  LD.E R2, desc[UR8][R4.64+0x4] ;  /* 0x0000040804027980 */ /* 0x000e24000c101900 */
[----:B0-----:R-:W-:-:S05]  /*52d0*/  IADD3 R3, PT, PT, R66, R2, RZ ;  /* 0x0000000242037210 */ /* 0x001fca0007ffe0ff */
[----:B------:R1:W-:Y:S02]  /*52e0*/  ST.E desc[UR8][R4.64+0x4], R3 ;  /* 0x0000040304007985 */ /* 0x0003e4000c101908 */
.L_x_1169:
[----:B------:R-:W-:Y:S05]  /*52f0*/  BSYNC.RECONVERGENT B0 ;  /* 0x0000000000007941 */ /* 0x000fea0003800200 */
.L_x_1168:
        /* <DEDUP_REMOVED lines=15> */
.L_x_1175:
[----:B------:R-:W0:Y:S02]  /*53f0*/  LDS R2, [R6] ;  /* 0x0000000006027984 */ /* 0x000e240000000800 */
[----:B0-----:R-:W-:-:S05]  /*5400*/  HFMA2 R3, R2, 1, 1, R70 ;  /* 0x3c003c0002037831 */ /* 0x001fca0000000046 */
[----:B------:R-:W0:Y:S02]  /*5410*/  ATOMS.CAST.SPIN P0, [R6], R2, R3 ;  /* 0x000000020600758d */ /* 0x000e240001800003 */
[----:B0-----:R-:W-:Y:S05]  /*5420*/  @!P0 BRA `(.L_x_1175) ;  /* 0xfffffffc00f08947 */ /* 0x001fea000383ffff */
[----:B------:R-:W-:Y:S05]  /*5430*/  BRA `(.L_x_1173) ;  /* 0x00000000000c7947 */ /* 0x000fea0003800000 */
.L_x_1174:
[----:B------:R-:W2:Y:S02]  /*5440*/  LD.E R2, desc[UR8][R4.64] ;  /* 0x0000000804027980 */ /* 0x000ea4000c101900 */
[----:B--2---:R-:W-:-:S05]  /*5450*/  IADD3 R3, PT, PT, R70, R2, RZ ;  /* 0x0000000246037210 */ /* 0x004fca0007ffe0ff */
[----:B------:R0:W-:Y:S02]  /*5460*/  ST.E desc[UR8][R4.64], R3 ;  /* 0x0000000304007985 */ /* 0x0001e4000c101908 */
.L_x_1173:
[----:B------:R-:W-:Y:S05]  /*5470*/  BSYNC.RECONVERGENT B0 ;  /* 0x0000000000007941 */ /* 0x000fea0003800200 */
.L_x_1172:
        /* <DEDUP_REMOVED lines=8> */
.L_x_1179:
[----:B------:R-:W0:Y:S02]  /*5500*/  LDS R2, [R6+0x4] ;  /* 0x0000040006027984 */ /* 0x000e240000000800 */
[----:B0-----:R-:W-:-:S05]  /*5510*/  HADD2 R3, R2, R69 ;  /* 0x0000004502037230 */ /* 0x001fca0000000000 */
[----:B------:R-:W0:Y:S02]  /*5520*/  ATOMS.CAST.SPIN P0, [R6+0x4], R2, R3 ;  /* 0x000004020600758d */ /* 0x000e240001800003 */
[----:B0-----:R-:W-:Y:S05]  /*5530*/  @!P0 BRA `(.L_x_1179) ;  /* 0xfffffffc00f08947 */ /* 0x001fea000383ffff */
[----:B------:R-:W-:Y:S05]  /*5540*/  BRA `(.L_x_1177) ;  /* 0x00000000000c7947 */ /* 0x000fea0003800000 */
.L_x_1178:
[----:B------:R-:W0:Y:S02]  /*5550*/  LD.E R2, desc[UR8][R4.64+0x4] ;  /* 0x0000040804027980 */ /* 0x000e24000c101900 */
[----:B0-----:R-:W-:-:S05]  /*5560*/  IADD3 R3, PT, PT, R69, R2, RZ ;  /* 0x0000000245037210 */ /* 0x001fca0007ffe0ff */
[----:B------:R1:W-:Y:S02]  /*5570*/  ST.E desc[UR8][R4.64+0x4], R3 ;  /* 0x0000040304007985 */ /* 0x0003e4000c101908 */
.L_x_1177:
[----:B------:R-:W-:Y:S05]  /*5580*/  BSYNC.RECONVERGENT B0 ;  /* 0x0000000000007941 */ /* 0x000fea0003800200 */
.L_x_1176:
        /* <DEDUP_REMOVED lines=15> */
.L_x_1183:
[----:B------:R-:W0:Y:S02]  /*5680*/  LDS R2, [R0] ;  /* 0x0000000000027984 */ /* 0x000e240000000800 */
[----:B0-----:R-:W-:-:S05]  /*5690*/  HFMA2 R3, R2, 1, 1, R92 ;  /* 0x3c003c0002037831 */ /* 0x001fca000000005c */
[----:B------:R-:W0:Y:S02]  /*56a0*/  ATOMS.CAST.SPIN P0, [R0], R2, R3 ;  /* 0x000000020000758d */ /* 0x000e240001800003 */
[----:B0-----:R-:W-:Y:S05]  /*56b0*/  @!P0 BRA `(.L_x_1183) ;  /* 0xfffffffc00f08947 */ /* 0x001fea000383ffff */
[----:B------:R-:W-:Y:S05]  /*56c0*/  BRA `(.L_x_1181) ;  /* 0x00000000000c7947 */ /* 0x000fea0003800000 */
.L_x_1182:
[----:B------:R-:W2:Y:S02]  /*56d0*/  LD.E R0, desc[UR8][R4.64] ;  /* 0x0000000804007980 */ /* 0x000ea4000c101900 */
[----:B--2---:R-:W-:-:S05]  /*56e0*/  IADD3 R3, PT, PT, R92, R0, RZ ;  /* 0x000000005c037210 */ /* 0x004fca0007ffe0ff */
[----:B------:R0:W-:Y:S02]  /*56f0*/  ST.E desc[UR8][R4.64], R3 ;  /* 0x0000000304007985 */ /* 0x0001e4000c101908 */
.L_x_1181:
[----:B------:R-:W-:Y:S05]  /*5700*/  BSYNC.RECONVERGENT B0 ;  /* 0x0000000000007941 */ /* 0x000fea0003800200 */
.L_x_1180:
[----:B------:R1:W-:Y:S02]  /*5710*/  ATOM.E.ADD.F16x2.RN.STRONG.GPU P0, RZ, desc[UR8][R4.64+0x4], R90 ;  /* 0x8000045a04ff79a2 */ /* 0x0003e4000c10e108 */
[----:B-1----:R-:W-:Y:S05]  /*5720*/  @P0 EXIT ;  /* 0x000000000000094d */ /* 0x002fea0003800000 */
[----:B------:R-:W1:Y:S02]  /*5730*/  QSPC.E.S P0, RZ, [R4+0x4] ;  /* 0x0000040004ff73aa */ /* 0x000e640000000500 */
[----:B-1----:R-:W-:Y:S05]  /*5740*/  @!P0 BRA `(.L_x_1184) ;  /* 0x0000000000208947 */ /* 0x002fea0003800000 */
[----:B------:R-:W-:Y:S02]  /*5750*/  MOV R2, R4 ;  /* 0x0000000400027202 */ /* 0x000fe40000000f00 */
[----:B------:R-:W-:Y:S02]  /*5760*/  PRMT R90, R90, 0x5410, R45 ;  /* 0x000054105a5a7816 */ /* 0x000fe4000000002d */
[----:B------:R-:W-:-:S07]  /*5770*/  MOV R0, R2 ;  /* 0x0000000200007202 */ /* 0x000fce0000000f00 */
.L_x_1185:
[----:B------:R-:W0:Y:S02]  /*5780*/  LDS R2, [R0+0x4] ;  /* 0x0000040000027984 */ /* 0x000e240000000800 */
[----:B0-----:R-:W-:-:S05]  /*5790*/  HADD2 R3, R2, R90 ;  /* 0x0000005a02037230 */ /* 0x001fca0000000000 */
[----:B------:R-:W0:Y:S02]  /*57a0*/  ATOMS.CAST.SPIN P0, [R0+0x4], R2, R3 ;  /* 0x000004020000758d */ /* 0x000e240001800003 */
[----:B0-----:R-:W-:Y:S05]  /*57b0*/  @!P0 BRA `(.L_x_1185) ;  /* 0xfffffffc00f08947 */ /* 0x001fea000383ffff */
[----:B------:R-:W-:Y:S05]  /*57c0*/  EXIT ;  /* 0x000000000000794d */ /* 0x000fea0003800000 */
.L_x_1184:
[----:B------:R-:W0:Y:S02]  /*57d0*/  LD.E R0, desc[UR8][R4.64+0x4] ;  /* 0x0000040804007980 */ /* 0x000e24000c101900 */
[----:B0-----:R-:W-:-:S05]  /*57e0*/  IADD3 R3, PT, PT, R90, R0, RZ ;  /* 0x000000005a037210 */ /* 0x001fca0007ffe0ff */
[----:B------:R-:W-:Y:S01]  /*57f0*/  ST.E desc[UR8][R4.64+0x4], R3 ;  /* 0x0000040304007985 */ /* 0x000fe2000c101908 */
[----:B------:R-:W-:Y:S05]  /*5800*/  EXIT ;  /* 0x000000000000794d */ /* 0x000fea0003800000 */
.L_x_1186:
        /* <DEDUP_REMOVED lines=15> */
.L_x_3312:


//--------------------- .text._Z28gemm_half_q_half_gptq_kernelILi6ELb0ELb0EEvPK6__halfPKjS4_S2_PS0_iiiiiPKtibS2_i --------------------------
	.section	.text._Z28gemm_half_q_half_gptq_kernelILi6ELb0ELb0EEvPK6__halfPKjS4_S2_PS0_iiiiiPKtibS2_i,"ax",@progbits
	.align	128
        .global         _Z28gemm_half_q_half_gptq_kernelILi6ELb0ELb0EEvPK6__halfPKjS4_S2_PS0_iiiiiPKtibS2_i
        .type           _Z28gemm_half_q_half_gptq_kernelILi6ELb0ELb0EEvPK6__halfPKjS4_S2_PS0_iiiiiPKtibS2_i,@function
        .size           _Z28gemm_half_q_half_gptq_kernelILi6ELb0ELb0EEvPK6__halfPKjS4_S2_PS0_iiiiiPKtibS2_i,(.L_x_3313 - _Z28gemm_half_q_half_gptq_kernelILi6ELb0ELb0EEvPK6__halfPKjS4_S2_PS0_iiiiiPKtibS2_i)
        .other          _Z28gemm_half_q_half_gptq_kernelILi6ELb0ELb0EEvPK6__halfPKjS4_S2_PS0_iiiiiPKtibS2_i,@"STO_CUDA_ENTRY STV_DEFAULT"
_Z28gemm_half_q_half_gptq_kernelILi6ELb0ELb0EEvPK6__halfPKjS4_S2_PS0_iiiiiPKtibS2_i:
.text._Z28gemm_half_q_half_gptq_kernelILi6ELb0ELb0EEvPK6__halfPKjS4_S2_PS0_iiiiiPKtibS2_i:
        /* <DEDUP_REMOVED lines=68> */
.L_x_1189:
        /* <DEDUP_REMOVED lines=46> */
.L_x_1188:
[----:B------:R-:W-:Y:S05]  /*0720*/  BSYNC.RECONVERGENT B0 ;  /* 0x0000000000007941 */ /* 0x000fea0003800200 */
.L_x_1187:
        /* <DEDUP_REMOVED lines=62> */
.L_x_1190:
        /* <DEDUP_REMOVED lines=67> */
.L_x_1193:
        /* <DEDUP_REMOVED lines=66> */
.L_x_1192:
        /* <DEDUP_REMOVED lines=713> */
.L_x_1191:
[----:B------:R-:W0:Y:S01]  /*3ff0*/  S2R R0, SR_CTAID.X ;  /* 0x0000000000007919 */ /* 0x000e220000002500 */
[----:B------:R-:W1:Y:S01]  /*4000*/  S2UR UR4, SR_CTAID.Y ;  /* 0x00000000000479c3 */ /* 0x000e620000002600 */
[----:B------:R-:W-:Y:S01]  /*4010*/  HADD2 R39, R39.H0_H0, R39.H1_H1 ;  /* 0x3000002727277230 */ /* 0x000fe20000000800 */
[----:B------:R-:W0:Y:S01]  /*4020*/  S2R R5, SR_TID.X ;  /* 0x0000000000057919 */ /* 0x000e220000002100 */
[----:B------:R-:W-:-:S05]  /*4030*/  HADD2 R54, R54.H0_H0, R54.H1_H1 ;  /* 0x3000003636367230 */ /* 0x000fca0000000800 */
[----:B------:R-:W2:Y:S01]  /*4040*/  LDC.64 R2, c[0x0][0x3a0] ;  /* 0x0000e800ff027b82 */ /* 0x000ea20000000a00 */
[----:B------:R-:W-:Y:S02]  /*4050*/  PRMT R39, R39, 0x5410, R54 ;  /* 0x0000541027277816 */ /* 0x000fe40000000036 */
        /* <DEDUP_REMOVED lines=16> */
.L_x_1197:
[----:B------:R-:W0:Y:S02]  /*4160*/  LDS R4, [R0] ;  /* 0x0000000000047984 */ /* 0x000e240000000800 */
[----:B0-----:R-:W-:-:S05]  /*4170*/  HFMA2 R5, R4, 1, 1, R39 ;  /* 0x3c003c0004057831 */ /* 0x001fca0000000027 */
[----:B------:R-:W0:Y:S02]  /*4180*/  ATOMS.CAST.SPIN P0, [R0], R4, R5 ;  /* 0x000000040000758d */ /* 0x000e240001800005 */
[----:B0-----:R-:W-:Y:S05]  /*4190*/  @!P0 BRA `(.L_x_1197) ;  /* 0xfffffffc00f08947 */ /* 0x001fea000383ffff */
[----:B------:R-:W-:Y:S05]  /*41a0*/  BRA `(.L_x_1195) ;  /* 0x00000000000c7947 */ /* 0x000fea0003800000 */
.L_x_1196:
[----:B------:R-:W2:Y:S02]  /*41b0*/  LD.E R0, desc[UR8][R2.64] ;  /* 0x0000000802007980 */ /* 0x000ea4000c101900 */
[----:B--2---:R-:W-:-:S05]  /*41c0*/  IADD3 R5, PT, PT, R39, R0, RZ ;  /* 0x0000000027057210 */ /* 0x004fca0007ffe0ff */
[----:B------:R0:W-:Y:S02]  /*41d0*/  ST.E desc[UR8][R2.64], R5 ;  /* 0x0000000502007985 */ /* 0x0001e4000c101908 */
.L_x_1195:
[----:B------:R-:W-:Y:S05]  /*41e0*/  BSYNC.RECONVERGENT B0 ;  /* 0x0000000000007941 */ /* 0x000fea0003800200 */
.L_x_1194:
        /* <DEDUP_REMOVED lines=8> */
.L_x_1201:
[----:B------:R-:W0:Y:S02]  /*4270*/  LDS R4, [R0+0x4] ;  /* 0x0000040000047984 */ /* 0x000e240000000800 */
[----:B0-----:R-:W-:-:S05]  /*4280*/  HADD2 R5, R4, R37 ;  /* 0x0000002504057230 */ /* 0x001fca0000000000 */
[----:B------:R-:W0:Y:S02]  /*4290*/  ATOMS.CAST.SPIN P0, [R0+0x4], R4, R5 ;  /* 0x000004040000758d */ /* 0x000e240001800005 */
[----:B0-----:R-:W-:Y:S05]  /*42a0*/  @!P0 BRA `(.L_x_1201) ;  /* 0xfffffffc00f08947 */ /* 0x001fea000383ffff */
[----:B------:R-:W-:Y:S05]  /*42b0*/  BRA `(.L_x_1199) ;  /* 0x00000000000c7947 */ /* 0x000fea0003800000 */
.L_x_1200:
[----:B------:R-:W0:Y:S02]  /*42c0*/  LD.E R0, desc[UR8][R2.64+0x4] ;  /* 0x0000040802007980 */ /* 0x000e24000c101900 */
[----:B0-----:R-:W-:-:S05]  /*42d0*/  IADD3 R5, PT, PT, R37, R0, RZ ;  /* 0x0000000025057210 */ /* 0x001fca0007ffe0ff */
[----:B------:R1:W-:Y:S02]  /*42e0*/  ST.E desc[UR8][R2.64+0x4], R5 ;  /* 0x0000040502007985 */ /* 0x0003e4000c101908 */
.L_x_1199:
[----:B------:R-:W-:Y:S05]  /*42f0*/  BSYNC.RECONVERGENT B0 ;  /* 0x0000000000007941 */ /* 0x000fea0003800200 */
.L_x_1198:
        /* <DEDUP_REMOVED lines=15> */
.L_x_1205:
[----:B------:R-:W0:Y:S02]  /*43f0*/  LDS R4, [R0] ;  /* 0x0000000000047984 */ /* 0x000e240000000800 */
[----:B0-----:R-:W-:-:S05]  /*4400*/  HFMA2 R5, R4, 1, 1, R43 ;  /* 0x3c003c0004057831 */ /* 0x001fca000000002b */
[----:B------:R-:W0:Y:S02]  /*4410*/  ATOMS.CAST.SPIN P0, [R0], R4, R5 ;  /* 0x000000040000758d */ /* 0x000e240001800005 */
[----:B0-----:R-:W-:Y:S05]  /*4420*/  @!P0 BRA `(.L_x_1205) ;  /* 0xfffffffc00f08947 */ /* 0x001fea000383ffff */
[----:B------:R-:W-:Y:S05]  /*4430*/  BRA `(.L_x_1203) ;  /* 0x00000000000c7947 */ /* 0x000fea0003800000 */
.L_x_1204:
[----:B------:R-:W2:Y:S02]  /*4440*/  LD.E R0, desc[UR8][R2.64] ;  /* 0x0000000802007980 */ /* 0x000ea4000c101900 */
[----:B--2---:R-:W-:-:S05]  /*4450*/  IADD3 R5, PT, PT, R43, R0, RZ ;  /* 0x000000002b057210 */ /* 0x004fca0007ffe0ff */
[----:B------:R0:W-:Y:S02]  /*4460*/  ST.E desc[UR8][R2.64], R5 ;  /* 0x0000000502007985 */ /* 0x0001e4000c101908 */
.L_x_1203:
[----:B------:R-:W-:Y:S05]  /*4470*/  BSYNC.RECONVERGENT B0 ;  /* 0x0000000000007941 */ /* 0x000fea0003800200 */
.L_x_1202:
        /* <DEDUP_REMOVED lines=8> */
.L_x_1209:
[----:B------:R-:W0:Y:S02]  /*4500*/  LDS R4, [R0+0x4] ;  /* 0x0000040000047984 */ /* 0x000e240000000800 */
[----:B0-----:R-:W-:-:S05]  /*4510*/  HADD2 R5, R4, R41 ;  /* 0x0000002904057230 */ /* 0x001fca0000000000 */
[----:B------:R-:W0:Y:S02]  /*4520*/  ATOMS.CAST.SPIN P0, [R0+0x4], R4, R5 ;  /* 0x000004040000758d */ /* 0x000e240001800005 */
[----:B0-----:R-:W-:Y:S05]  /*4530*/  @!P0 BRA `(.L_x_1209) ;  /* 0xfffffffc00f08947 */ /* 0x001fea000383ffff */
[----:B------:R-:W-:Y:S05]  /*4540*/  BRA `(.L_x_1207) ;  /* 0x00000000000c7947 */ /* 0x000fea0003800000 */
.L_x_1208:
[----:B------:R-:W0:Y:S02]  /*4550*/  LD.E R0, desc[UR8][R2.64+0x4] ;  /* 0x0000040802007980 */ /* 0x000e24000c101900 */
[----:B0-----:R-:W-:-:S05]  /*4560*/  IADD3 R5, PT, PT, R41, R0, RZ ;  /* 0x0000000029057210 */ /* 0x001fca0007ffe0ff */
[----:B------:R1:W-:Y:S02]  /*4570*/  ST.E desc[UR8][R2.64+0x4], R5 ;  /* 0x0000040502007985 */ /* 0x0003e4000c101908 */
.L_x_1207:
[----:B------:R-:W-:Y:S05]  /*4580*/  BSYNC.RECONVERGENT B0 ;  /* 0x0000000000007941 */ /* 0x000fea0003800200 */
.L_x_1206:
        /* <DEDUP_REMOVED lines=15> */
.L_x_1213:
[----:B------:R-:W0:Y:S02]  /*4680*/  LDS R2, [R0] ;  /* 0x0000000000027984 */ /* 0x000e240000000800 */
[----:B0-----:R-:W-:-:S05]  /*4690*/  HFMA2 R3, R2, 1, 1, R44 ;  /* 0x3c003c0002037831 */ /* 0x001fca000000002c */
[----:B------:R-:W0:Y:S02]  /*46a0*/  ATOMS.CAST.SPIN P0, [R0], R2, R3 ;  /* 0x000000020000758d */ /* 0x000e240001800003 */
[----:B0-----:R-:W-:Y:S05]  /*46b0*/  @!P0 BRA `(.L_x_1213) ;  /* 0xfffffffc00f08947 */ /* 0x001fea000383ffff */
[----:B------:R-:W-:Y:S05]  /*46c0*/  BRA `(.L_x_1211) ;  /* 0x00000000000c7947 */ /* 0x000fea0003800000 */
.L_x_1212:
[----:B------:R-:W2:Y:S02]  /*46d0*/  LD.E R0, desc[UR8][R4.64] ;  /* 0x0000000804007980 */ /* 0x000ea4000c101900 */
[----:B--2---:R-:W-:-:S05]  /*46e0*/  IADD3 R3, PT, PT, R44, R0, RZ ;  /* 0x000000002c037210 */ /* 0x004fca0007ffe0ff */
[----:B------:R0:W-:Y:S02]  /*46f0*/  ST.E desc[UR8][R4.64], R3 ;  /* 0x0000000304007985 */ /* 0x0001e4000c101908 */
.L_x_1211:
[----:B------:R-:W-:Y:S05]  /*4700*/  BSYNC.RECONVERGENT B0 ;  /* 0x0000000000007941 */ /* 0x000fea0003800200 */
.L_x_1210:
        /* <DEDUP_REMOVED lines=8> */
.L_x_1217:
[----:B------:R-:W0:Y:S02]  /*4790*/  LDS R2, [R0+0x4] ;  /* 0x0000040000027984 */ /* 0x000e240000000800 */
[----:B0-----:R-:W-:-:S05]  /*47a0*/  HADD2 R3, R2, R46 ;  /* 0x0000002e02037230 */ /* 0x001fca0000000000 */
[----:B------:R-:W0:Y:S02]  /*47b0*/  ATOMS.CAST.SPIN P0, [R0+0x4], R2, R3 ;  /* 0x000004020000758d */ /* 0x000e240001800003 */
[----:B0-----:R-:W-:Y:S05]  /*47c0*/  @!P0 BRA `(.L_x_1217) ;  /* 0xfffffffc00f08947 */ /* 0x001fea000383ffff */
[----:B------:R-:W-:Y:S05]  /*47d0*/  BRA `(.L_x_1215) ;  /* 0x00000000000c7947 */ /* 0x000fea0003800000 */
.L_x_1216:
[----:B------:R-:W0:Y:S02]  /*47e0*/  LD.E R0, desc[UR8][R4.64+0x4] ;  /* 0x0000040804007980 */ /* 0x000e24000c101900 */
[----:B0-----:R-:W-:-:S05]  /*47f0*/  IADD3 R3, PT, PT, R46, R0, RZ ;  /* 0x000000002e037210 */ /* 0x001fca0007ffe0ff */
[----:B------:R1:W-:Y:S02]  /*4800*/  ST.E desc[UR8][R4.64+0x4], R3 ;  /* 0x0000040304007985 */ /* 0x0003e4000c101908 */
.L_x_1215:
[----:B------:R-:W-:Y:S05]  /*4810*/  BSYNC.RECONVERGENT B0 ;  /* 0x0000000000007941 */ /* 0x000fea0003800200 */
.L_x_1214:
        /* <DEDUP_REMOVED lines=15> */
.L_x_1221:
[----:B------:R-:W0:Y:S02]  /*4910*/  LDS R2, [R0] ;  /* 0x0000000000027984 */ /* 0x000e240000000800 */
[----:B0-----:R-:W-:-:S05]  /*4920*/  HFMA2 R3, R2, 1, 1, R49 ;  /* 0x3c003c0002037831 */ /* 0x001fca0000000031 */
[----:B------:R-:W0:Y:S02]  /*4930*/  ATOMS.CAST.SPIN P0, [R0], R2, R3 ;  /* 0x000000020000758d */ /* 0x000e240001800003 */
[----:B0-----:R-:W-:Y:S05]  /*4940*/  @!P0 BRA `(.L_x_1221) ;  /* 0xfffffffc00f08947 */ /* 0x001fea000383ffff */
[----:B------:R-:W-:Y:S05]  /*4950*/  BRA `(.L_x_1219) ;  /* 0x00000000000c7947 */ /* 0x000fea0003800000 */
.L_x_1220:
[----:B------:R-:W2:Y:S02]  /*4960*/  LD.E R0, desc[UR8][R4.64] ;  /* 0x0000000804007980 */ /* 0x000ea4000c101900 */
[----:B--2---:R-:W-:-:S05]  /*4970*/  IADD3 R3, PT, PT, R49, R0, RZ ;  /* 0x0000000031037210 */ /* 0x004fca0007ffe0ff */
[----:B------:R0:W-:Y:S02]  /*4980*/  ST.E desc[UR8][R4.64], R3 ;  /* 0x0000000304007985 */ /* 0x0001e4000c101908 */
.L_x_1219:
[----:B------:R-:W-:Y:S05]  /*4990*/  BSYNC.RECONVERGENT B0 ;  /* 0x0000000000007941 */ /* 0x000fea0003800200 */
.L_x_1218:
        /* <DEDUP_REMOVED lines=8> */
.L_x_1225:
[----:B------:R-:W0:Y:S02]  /*4a20*/  LDS R2, [R0+0x4] ;  /* 0x0000040000027984 */ /* 0x000e240000000800 */
[----:B0-----:R-:W-:-:S05]  /*4a30*/  HADD2 R3, R2, R55 ;  /* 0x0000003702037230 */ /* 0x001fca0000000000 */
[----:B------:R-:W0:Y:S02]  /*4a40*/  ATOMS.CAST.SPIN P0, [R0+0x4], R2, R3 ;  /* 0x000004020000758d */ /* 0x000e240001800003 */
[----:B0-----:R-:W-:Y:S05]  /*4a50*/  @!P0 BRA `(.L_x_1225) ;  /* 0xfffffffc00f08947 */ /* 0x001fea000383ffff */
[----:B------:R-:W-:Y:S05]  /*4a60*/  BRA `(.L_x_1223) ;  /* 0x00000000000c7947 */ /* 0x000fea0003800000 */
.L_x_1224:
[----:B------:R-:W0:Y:S02]  /*4a70*/  LD.E R0, desc[UR8][R4.64+0x4] ;  /* 0x0000040804007980 */ /* 0x000e24000c101900 */
[----:B0-----:R-:W-:-:S05]  /*4a80*/  IADD3 R3, PT, PT, R55, R0, RZ ;  /* 0x0000000037037210 */ /* 0x001fca0007ffe0ff */
[----:B------:R1:W-:Y:S02]  /*4a90*/  ST.E desc[UR8][R4.64+0x4], R3 ;  /* 0x0000040304007985 */ /* 0x0003e4000c101908 */
.L_x_1223:
[----:B------:R-:W-:Y:S05]  /*4aa0*/  BSYNC.RECONVERGENT B0 ;  /* 0x0000000000007941 */ /* 0x000fea0003800200 */
.L_x_1222:
        /* <DEDUP_REMOVED lines=15> */
.L_x_1229:
[----:B------:R-:W0:Y:S02]  /*4ba0*/  LDS R2, [R0] ;  /* 0x0000000000027984 */ /* 0x000e240000000800 */
[----:B0-----:R-:W-:-:S05]  /*4bb0*/  HFMA2 R3, R2, 1, 1, R60 ;  /* 0x3c003c0002037831 */ /* 0x001fca000000003c */
[----:B------:R-:W0:Y:S02]  /*4bc0*/  ATOMS.CAST.SPIN P0, [R0], R2, R3 ;  /* 0x000000020000758d */ /* 0x000e240001800003 */
[----:B0-----:R-:W-:Y:S05]  /*4bd0*/  @!P0 BRA `(.L_x_1229) ;  /* 0xfffffffc00f08947 */ /* 0x001fea000383ffff */
[----:B------:R-:W-:Y:S05]  /*4be0*/  BRA `(.L_x_1227) ;  /* 0x00000000000c7947 */ /* 0x000fea0003800000 */
.L_x_1228:
[----:B------:R-:W2:Y:S02]  /*4bf0*/  LD.E R0, desc[UR8][R4.64] ;  /* 0x0000000804007980 */ /* 0x000ea4000c101900 */
[----:B--2---:R-:W-:-:S05]  /*4c00*/  IADD3 R3, PT, PT, R60, R0, RZ ;  /* 0x000000003c037210 */ /* 0x004fca0007ffe0ff */
[----:B------:R0:W-:Y:S02]  /*4c10*/  ST.E desc[UR8][R4.64], R3 ;  /* 0x0000000304007985 */ /* 0x0001e4000c101908 */
.L_x_1227:
[----:B------:R-:W-:Y:S05]  /*4c20*/  BSYNC.RECONVERGENT B0 ;  /* 0x0000000000007941 */ /* 0x000fea0003800200 */
.L_x_1226:
        /* <DEDUP_REMOVED lines=8> */
.L_x_1233:
[----:B------:R-:W0:Y:S02]  /*4cb0*/  LDS R2, [R0+0x4] ;  /* 0x0000040000027984 */ /* 0x000e240000000800 */
[----:B0-----:R-:W-:-:S05]  /*4cc0*/  HADD2 R3, R2, R11 ;  /* 0x0000000b02037230 */ /* 0x001fca0000000000 */
[----:B------:R-:W0:Y:S02]  /*4cd0*/  ATOMS.CAST.SPIN P0, [R0+0x4], R2, R3 ;  /* 0x000004020000758d */ /* 0x000e240001800003 */
[----:B0-----:R-:W-:Y:S05]  /*4ce0*/  @!P0 BRA `(.L_x_1233) ;  /* 0xfffffffc00f08947 */ /* 0x001fea000383ffff */
[----:B------:R-:W-:Y:S05]  /*4cf0*/  BRA `(.L_x_1231) ;  /* 0x00000000000c7947 */ /* 0x000fea0003800000 */
.L_x_1232:
[----:B------:R-:W0:Y:S02]  /*4d00*/  LD.E R0, desc[UR8][R4.64+0x4] ;  /* 0x0000040804007980 */ /* 0x000e24000c101900 */
[----:B0-----:R-:W-:-:S05]  /*4d10*/  IADD3 R3, PT, PT, R11, R0, RZ ;  /* 0x000000000b037210 */ /* 0x001fca0007ffe0ff */
[----:B------:R1:W-:Y:S02]  /*4d20*/  ST.E desc[UR8][R4.64+0x4], R3 ;  /* 0x0000040304007985 */ /* 0x0003e4000c101908 */
.L_x_1231:
[----:B------:R-:W-:Y:S05]  /*4d30*/  BSYNC.RECONVERGENT B0 ;  /* 0x0000000000007941 */ /* 0x000fea0003800200 */
.L_x_1230:
        /* <DEDUP_REMOVED lines=15> */
.L_x_1237:
[----:B------:R-:W0:Y:S02]  /*4e30*/  LDS R2, [R0] ;  /* 0x0000000000027984 */ /* 0x000e240000000800 */
[----:B0-----:R-:W-:-:S05]  /*4e40*/  HFMA2 R3, R2, 1, 1, R73 ;  /* 0x3c003c0002037831 */ /* 0x001fca0000000049 */
[----:B------:R-:W0:Y:S02]  /*4e50*/  ATOMS.CAST.SPIN P0, [R0], R2, R3 ;  /* 0x000000020000758d */ /* 0x000e240001800003 */
[----:B0-----:R-:W-:Y:S05]  /*4e60*/  @!P0 BRA `(.L_x_1237) ;  /* 0xfffffffc00f08947 */ /* 0x001fea000383ffff */
[----:B------:R-:W-:Y:S05]  /*4e70*/  BRA `(.L_x_1235) ;  /* 0x00000000000c7947 */ /* 0x000fea0003800000 */
.L_x_1236:
[----:B------:R-:W2:Y:S02]  /*4e80*/  LD.E R0, desc[UR8][R4.64] ;  /* 0x0000000804007980 */ /* 0x000ea4000c101900 */
[----:B--2---:R-:W-:-:S05]  /*4e90*/  IADD3 R3, PT, PT, R73, R0, RZ ;  /* 0x0000000049037210 */ /* 0x004fca0007ffe0ff */
[----:B------:R0:W-:Y:S02]  /*4ea0*/  ST.E desc[UR8][R4.64], R3 ;  /* 0x0000000304007985 */ /* 0x0001e4000c101908 */
.L_x_1235:
[----:B------:R-:W-:Y:S05]  /*4eb0*/  BSYNC.RECONVERGENT B0 ;  /* 0x0000000000007941 */ /* 0x000fea0003800200 */
.L_x_1234:
[----:B------:R1:W-:Y:S02]  /*4ec0*/  ATOM.E.ADD.F16x2.RN.STRONG.GPU P0, RZ, desc[UR8][R4.64+0x4], R56 ;  /* 0x8000043804ff79a2 */ /* 0x0003e4000c10e108 */
[----:B-1----:R-:W-:Y:S05]  /*4ed0*/  @P0 EXIT ;  /* 0x000000000000094d */ /* 0x002fea0003800000 */
[----:B------:R-:W1:Y:S02]  /*4ee0*/  QSPC.E.S P0, RZ, [R4+0x4] ;  /* 0x0000040004ff73aa */ /* 0x000e640000000500 */
[----:B-1----:R-:W-:Y:S05]  /*4ef0*/  @!P0 BRA `(.L_x_1238) ;  /* 0x0000000000208947 */ /* 0x002fea0003800000 */
[----:B------:R-:W-:Y:S02]  /*4f00*/  MOV R2, R4 ;  /* 0x0000000400027202 */ /* 0x000fe40000000f00 */
[----:B------:R-:W-:Y:S02]  /*4f10*/  PRMT R56, R56, 0x5410, R28 ;  /* 0x0000541038387816 */ /* 0x000fe4000000001c */
[----:B------:R-:W-:-:S07]  /*4f20*/  MOV R0, R2 ;  /* 0x0000000200007202 */ /* 0x000fce0000000f00 */
.L_x_1239:
[----:B------:R-:W0:Y:S02]  /*4f30*/  LDS R2, [R0+0x4] ;  /* 0x0000040000027984 */ /* 0x000e240000000800 */
[----:B0-----:R-:W-:-:S05]  /*4f40*/  HADD2 R3, R2, R56 ;  /* 0x0000003802037230 */ /* 0x001fca0000000000 */
[----:B------:R-:W0:Y:S02]  /*4f50*/  ATOMS.CAST.SPIN P0, [R0+0x4], R2, R3 ;  /* 0x000004020000758d */ /* 0x000e240001800003 */
[----:B0-----:R-:W-:Y:S05]  /*4f60*/  @!P0 BRA `(.L_x_1239) ;  /* 0xfffffffc00f08947 */ /* 0x001fea000383ffff */
[----:B------:R-:W-:Y:S05]  /*4f70*/  EXIT ;  /* 0x000000000000794d */ /* 0x000fea0003800000 */
.L_x_1238:
[----:B------:R-:W0:Y:S02]  /*4f80*/  LD.E R0, desc[UR8][R4.64+0x4] ;  /* 0x0000040804007980 */ /* 0x000e24000c101900 */
[----:B0-----:R-:W-:-:S05]  /*4f90*/  IADD3 R3, PT, PT, R56, R0, RZ ;  /* 0x0000000038037210 */ /* 0x001fca0007ffe0ff */
[----:B------:R-:W-:Y:S01]  /*4fa0*/  ST.E desc[UR8][R4.64+0x4], R3 ;  /* 0x0000040304007985 */ /* 0x000fe2000c101908 */
[----:B------:R-:W-:Y:S05]  /*4fb0*/  EXIT ;  /* 0x000000000000794d */ /* 0x000fea0003800000 */
.L_x_1240:
        /* <DEDUP_REMOVED lines=12> */
.L_x_3313:


//--------------------- .text._Z28gemm_half_q_half_gptq_kernelILi5ELb0ELb0EEvPK6__halfPKjS4_S2_PS0_iiiiiPKtibS2_i --------------------------
	.section	.text._Z28gemm_half_q_half_gptq_kernelILi5ELb0ELb0EEvPK6__halfPKjS4_S2_PS0_iiiiiPKtibS2_i,"ax",@progbits
	.align	128
        .global         _Z28gemm_half_q_half_gptq_kernelILi5ELb0ELb0EEvPK6__halfPKjS4_S2_PS0_iiiiiPKtibS2_i
        .type           _Z28gemm_half_q_half_gptq_kernelILi5ELb0ELb0EEvPK6__halfPKjS4_S2_PS0_iiiiiPKtibS2_i,@function
        .size           _Z28gemm_half_q_half_gptq_kernelILi5ELb0ELb0EEvPK6__halfPKjS4_S2_PS0_iiiiiPKtibS2_i,(.L_x_3314 - _Z28gemm_half_q_half_gptq_kernelILi5ELb0ELb0EEvPK6__halfPKjS4_S2_PS0_iiiiiPKtibS2_i)
        .other          _Z28gemm_half_q_half_gptq_kernelILi5ELb0ELb0EEvPK6__halfPKjS4_S2_PS0_iiiiiPKtibS2_i,@"STO_CUDA_ENTRY STV_DEFAULT"
_Z28gemm_half_q_half_gptq_kernelILi5ELb0ELb0EEvPK6__halfPKjS4_S2_PS0_iiiiiPKtibS2_i:
.text._Z28gemm_half_q_half_gptq_kernelILi5ELb0ELb0EEvPK6__halfPKjS4_S2_PS0_iiiiiPKtibS2_i:
        /* <DEDUP_REMOVED lines=62> */
.L_x_1243:
        /* <DEDUP_REMOVED lines=39> */
.L_x_1242:
[----:B------:R-:W-:Y:S05]  /*0650*/  BSYNC.RECONVERGENT B0 ;  /* 0x0000000000007941 */ /* 0x000fea0003800200 */
.L_x_1241:
        /* <DEDUP_REMOVED lines=25> */
.L_x_1244:
        /* <DEDUP_REMOVED lines=113> */
.L_x_1247:
        /* <DEDUP_REMOVED lines=71> */
.L_x_1246:
        /* <DEDUP_REMOVED lines=630> */
.L_x_1245:
[----:B------:R-:W0:Y:S01]  /*3ad0*/  S2R R0, SR_CTAID.X ;  /* 0x0000000000007919 */ /* 0x000e220000002500 */
[----:B------:R-:W1:Y:S01]  /*3ae0*/  S2UR UR4, SR_CTAID.Y ;  /* 0x00000000000479c3 */ /* 0x000e620000002600 */
[----:B------:R-:W-:Y:S01]  /*3af0*/  HADD2 R35, R35.H0_H0, R35.H1_H1 ;  /* 0x3000002323237230 */ /* 0x000fe20000000800 */
[----:B------:R-:W0:Y:S01]  /*3b00*/  S2R R5, SR_TID.X ;  /* 0x0000000000057919 */ /* 0x000e220000002100 */
[----:B------:R-:W-:-:S05]  /*3b10*/  HADD2 R34, R34.H0_H0, R34.H1_H1 ;  /* 0x3000002222227230 */ /* 0x000fca0000000800 */
[----:B------:R-:W2:Y:S01]  /*3b20*/  LDC.64 R2, c[0x0][0x3a0] ;  /* 0x0000e800ff027b82 */ /* 0x000ea20000000a00 */
[----:B------:R-:W-:Y:S01]  /*3b30*/  PRMT R35, R35, 0x5410, R34 ;  /* 0x0000541023237816 */ /* 0x000fe20000000022 */
        /* <DEDUP_REMOVED lines=17> */
.L_x_1251:
[----:B------:R-:W0:Y:S02]  /*3c50*/  LDS R4, [R0] ;  /* 0x0000000000047984 */ /* 0x000e240000000800 */
[----:B0-----:R-:W-:-:S05]  /*3c60*/  HFMA2 R5, R4, 1, 1, R35 ;  /* 0x3c003c0004057831 */ /* 0x001fca0000000023 */
[----:B------:R-:W0:Y:S02]  /*3c70*/  ATOMS.CAST.SPIN P0, [R0], R4, R5 ;  /* 0x000000040000758d */ /* 0x000e240001800005 */
[----:B0-----:R-:W-:Y:S05]  /*3c80*/  @!P0 BRA `(.L_x_1251) ;  /* 0xfffffffc00f08947 */ /* 0x001fea000383ffff */
[----:B------:R-:W-:Y:S05]  /*3c90*/  BRA `(.L_x_1249) ;  /* 0x00000000000c7947 */ /* 0x000fea0003800000 */
.L_x_1250:
[----:B------:R-:W2:Y:S02]  /*3ca0*/  LD.E R0, desc[UR10][R2.64] ;  /* 0x0000000a02007980 */ /* 0x000ea4000c101900 */
[----:B--2---:R-:W-:-:S05]  /*3cb0*/  IADD3 R5, PT, PT, R35, R0, RZ ;  /* 0x0000000023057210 */ /* 0x004fca0007ffe0ff */
[----:B------:R0:W-:Y:S02]  /*3cc0*/  ST.E desc[UR10][R2.64], R5 ;  /* 0x0000000502007985 */ /* 0x0001e4000c10190a */
.L_x_1249:
[----:B------:R-:W-:Y:S05]  /*3cd0*/  BSYNC.RECONVERGENT B0 ;  /* 0x0000000000007941 */ /* 0x000fea0003800200 */
.L_x_1248:
        /* <DEDUP_REMOVED lines=8> */
.L_x_1255:
[----:B------:R-:W0:Y:S02]  /*3d60*/  LDS R4, [R0+0x4] ;  /* 0x0000040000047984 */ /* 0x000e240000000800 */
[----:B0-----:R-:W-:-:S05]  /*3d70*/  HADD2 R5, R4, R54 ;  /* 0x0000003604057230 */ /* 0x001fca0000000000 */
[----:B------:R-:W0:Y:S02]  /*3d80*/  ATOMS.CAST.SPIN P0, [R0+0x4], R4, R5 ;  /* 0x000004040000758d */ /* 0x000e240001800005 */
[----:B0-----:R-:W-:Y:S05]  /*3d90*/  @!P0 BRA `(.L_x_1255) ;  /* 0xfffffffc00f08947 */ /* 0x001fea000383ffff */
[----:B------:R-:W-:Y:S05]  /*3da0*/  BRA `(.L_x_1253) ;  /* 0x00000000000c7947 */ /* 0x000fea0003800000 */
.L_x_1254:
[----:B------:R-:W0:Y:S02]  /*3db0*/  LD.E R0, desc[UR10][R2.64+0x4] ;  /* 0x0000040a02007980 */ /* 0x000e24000c101900 */
[----:B0-----:R-:W-:-:S05]  /*3dc0*/  IADD3 R5, PT, PT, R54, R0, RZ ;  /* 0x0000000036057210 */ /* 0x001fca0007ffe0ff */
[----:B------:R1:W-:Y:S02]  /*3dd0*/  ST.E desc[UR10][R2.64+0x4], R5 ;  /* 0x0000040502007985 */ /* 0x0003e4000c10190a */
.L_x_1253:
[----:B------:R-:W-:Y:S05]  /*3de0*/  BSYNC.RECONVERGENT B0 ;  /* 0x0000000000007941 */ /* 0x000fea0003800200 */
.L_x_1252:
        /* <DEDUP_REMOVED lines=16> */
.L_x_1259:
[----:B------:R-:W0:Y:S02]  /*3ef0*/  LDS R4, [R0] ;  /* 0x0000000000047984 */ /* 0x000e240000000800 */
[----:B0-----:R-:W-:-:S05]  /*3f00*/  HFMA2 R5, R4, 1, 1, R52 ;  /* 0x3c003c0004057831 */ /* 0x001fca0000000034 */
[----:B------:R-:W0:Y:S02]  /*3f10*/  ATOMS.CAST.SPIN P0, [R0], R4, R5 ;  /* 0x000000040000758d */ /* 0x000e240001800005 */
[----:B0-----:R-:W-:Y:S05]  /*3f20*/  @!P0 BRA `(.L_x_1259) ;  /* 0xfffffffc00f08947 */ /* 0x001fea000383ffff */
[----:B------:R-:W-:Y:S05]  /*3f30*/  BRA `(.L_x_1257) ;  /* 0x00000000000c7947 */ /* 0x000fea0003800000 */
.L_x_1258:
[----:B------:R-:W2:Y:S02]  /*3f40*/  LD.E R0, desc[UR10][R2.64] ;  /* 0x0000000a02007980 */ /* 0x000ea4000c101900 */
[----:B--2---:R-:W-:-:S05]  /*3f50*/  IADD3 R5, PT, PT, R52, R0, RZ ;  /* 0x0000000034057210 */ /* 0x004fca0007ffe0ff */
[----:B------:R0:W-:Y:S02]  /*3f60*/  ST.E desc[UR10][R2.64], R5 ;  /* 0x0000000502007985 */ /* 0x0001e4000c10190a */
.L_x_1257:
[----:B------:R-:W-:Y:S05]  /*3f70*/  BSYNC.RECONVERGENT B0 ;  /* 0x0000000000007941 */ /* 0x000fea0003800200 */
.L_x_1256:
        /* <DEDUP_REMOVED lines=8> */
.L_x_1263:
[----:B------:R-:W0:Y:S02]  /*4000*/  LDS R4, [R0+0x4] ;  /* 0x0000040000047984 */ /* 0x000e240000000800 */
[----:B0-----:R-:W-:-:S05]  /*4010*/  HADD2 R5, R4, R50 ;  /* 0x0000003204057230 */ /* 0x001fca0000000000 */
[----:B------:R-:W0:Y:S02]  /*4020*/  ATOMS.CAST.SPIN P0, [R0+0x4], R4, R5 ;  /* 0x000004040000758d */ /* 0x000e240001800005 */
[----:B0-----:R-:W-:Y:S05]  /*4030*/  @!P0 BRA `(.L_x_1263) ;  /* 0xfffffffc00f08947 */ /* 0x001fea000383ffff */
[----:B------:R-:W-:Y:S05]  /*4040*/  BRA `(.L_x_1261) ;  /* 0x00000000000c7947 */ /* 0x000fea0003800000 */
.L_x_1262:
[----:B------:R-:W0:Y:S02]  /*4050*/  LD.E R0, desc[UR10][R2.64+0x4] ;  /* 0x0000040a02007980 */ /* 0x000e24000c101900 */
[----:B0-----:R-:W-:-:S05]  /*4060*/  IADD3 R5, PT, PT, R50, R0, RZ ;  /* 0x0000000032057210 */ /* 0x001fca0007ffe0ff */
[----:B------:R1:W-:Y:S02]  /*4070*/  ST.E desc[UR10][R2.64+0x4], R5 ;  /* 0x0000040502007985 */ /* 0x0003e4000c10190a */
.L_x_1261:
[----:B------:R-:W-:Y:S05]  /*4080*/  BSYNC.RECONVERGENT B0 ;  /* 0x0000000000007941 */ /* 0x000fea0003800200 */
.L_x_1260:
        /* <DEDUP_REMOVED lines=16> */
.L_x_1267:
[----:B------:R-:W0:Y:S02]  /*4190*/  LDS R2, [R0] ;  /* 0x0000000000027984 */ /* 0x000e240000000800 */
[----:B0-----:R-:W-:-:S05]  /*41a0*/  HFMA2 R3, R2, 1, 1, R47 ;  /* 0x3c003c0002037831 */ /* 0x001fca000000002f */
[----:B------:R-:W0:Y:S02]  /*41b0*/  ATOMS.CAST.SPIN P0, [R0], R2, R3 ;  /* 0x000000020000758d */ /* 0x000e240001800003 */
[----:B0-----:R-:W-:Y:S05]  /*41c0*/  @!P0 BRA `(.L_x_1267) ;  /* 0xfffffffc00f08947 */ /* 0x001fea000383ffff */
[----:B------:R-:W-:Y:S05]  /*41d0*/  BRA `(.L_x_1265) ;  /* 0x00000000000c7947 */ /* 0x000fea0003800000 */
.L_x_1266:
[----:B------:R-:W2:Y:S02]  /*41e0*/  LD.E R0, desc[UR10][R4.64] ;  /* 0x0000000a04007980 */ /* 0x000ea4000c101900 */
[----:B--2---:R-:W-:-:S05]  /*41f0*/  IADD3 R3, PT, PT, R47, R0, RZ ;  /* 0x000000002f037210 */ /* 0x004fca0007ffe0ff */
[----:B------:R0:W-:Y:S02]  /*4200*/  ST.E desc[UR10][R4.64], R3 ;  /* 0x0000000304007985 */ /* 0x0001e4000c10190a */
.L_x_1265:
[----:B------:R-:W-:Y:S05]  /*4210*/  BSYNC.RECONVERGENT B0 ;  /* 0x0000000000007941 */ /* 0x000fea0003800200 */
.L_x_1264:
        /* <DEDUP_REMOVED lines=8> */
.L_x_1271:
[----:B------:R-:W0:Y:S02]  /*42a0*/  LDS R2, [R0+0x4] ;  /* 0x0000040000027984 */ /* 0x000e240000000800 */
[----:B0-----:R-:W-:-:S05]  /*42b0*/  HADD2 R3, R2, R45 ;  /* 0x0000002d02037230 */ /* 0x001fca0000000000 */
[----:B------:R-:W0:Y:S02]  /*42c0*/  ATOMS.CAST.SPIN P0, [R0+0x4], R2, R3 ;  /* 0x000004020000758d */ /* 0x000e240001800003 */
[----:B0-----:R-:W-:Y:S05]  /*42d0*/  @!P0 BRA `(.L_x_1271) ;  /* 0xfffffffc00f08947 */ /* 0x001fea000383ffff */
[----:B------:R-:W-:Y:S05]  /*42e0*/  BRA `(.L_x_1269) ;  /* 0x00000000000c7947 */ /* 0x000fea0003800000 */
.L_x_1270:
[----:B------:R-:W0:Y:S02]  /*42f0*/  LD.E R0, desc[UR10][R4.64+0x4] ;  /* 0x0000040a04007980 */ /* 0x000e24000c101900 */
[----:B0-----:R-:W-:-:S05]  /*4300*/  IADD3 R3, PT, PT, R45, R0, RZ ;  /* 0x000000002d037210 */ /* 0x001fca0007ffe0ff */
[----:B------:R1:W-:Y:S02]  /*4310*/  ST.E desc[UR10][R4.64+0x4], R3 ;  /* 0x0000040304007985 */ /* 0x0003e4000c10190a */
.L_x_1269:
[----:B------:R-:W-:Y:S05]  /*4320*/  BSYNC.RECONVERGENT B0 ;  /* 0x0000000000007941 */ /* 0x000fea0003800200 */
.L_x_1268:
        /* <DEDUP_REMOVED lines=16> */
.L_x_1275:
[----:B------:R-:W0:Y:S02]  /*4430*/  LDS R2, [R0] ;  /* 0x0000000000027984 */ /* 0x000e240000000800 */
[----:B0-----:R-:W-:-:S05]  /*4440*/  HFMA2 R3, R2, 1, 1, R40 ;  /* 0x3c003c0002037831 */ /* 0x001fca0000000028 */
[----:B------:R-:W0:Y:S02]  /*4450*/  ATOMS.CAST.SPIN P0, [R0], R2, R3 ;  /* 0x000000020000758d */ /* 0x000e240001800003 */
[----:B0-----:R-:W-:Y:S05]  /*4460*/  @!P0 BRA `(.L_x_1275) ;  /* 0xfffffffc00f08947 */ /* 0x001fea000383ffff */
[----:B------:R-:W-:Y:S05]  /*4470*/  BRA `(.L_x_1273) ;  /* 0x00000000000c7947 */ /* 0x000fea0003800000 */
.L_x_1274:
[----:B------:R-:W2:Y:S02]  /*4480*/  LD.E R0, desc[UR10][R4.64] ;  /* 0x0000000a04007980 */ /* 0x000ea4000c101900 */
[----:B--2---:R-:W-:-:S05]  /*4490*/  IADD3 R3, PT, PT, R40, R0, RZ ;  /* 0x0000000028037210 */ /* 0x004fca0007ffe0ff */
[----:B------:R0:W-:Y:S02]  /*44a0*/  ST.E desc[UR10][R4.64], R3 ;  /* 0x0000000304007985 */ /* 0x0001e4000c10190a */
.L_x_1273:
[----:B------:R-:W-:Y:S05]  /*44b0*/  BSYNC.RECONVERGENT B0 ;  /* 0x0000000000007941 */ /* 0x000fea0003800200 */
.L_x_1272:
        /* <DEDUP_REMOVED lines=9> */
.L_x_1280:
[----:B------:R-:W0:Y:S02]  /*4550*/  LDS R2, [R0+0x4] ;  /* 0x0000040000027984 */ /* 0x000e240000000800 */
[----:B0-----:R-:W-:-:S05]  /*4560*/  HADD2 R3, R2, R43 ;  /* 0x0000002b02037230 */ /* 0x001fca0000000000 */
[----:B------:R-:W0:Y:S02]  /*4570*/  ATOMS.CAST.SPIN P0, [R0+0x4], R2, R3 ;  /* 0x000004020000758d */ /* 0x000e240001800003 */
[----:B0-----:R-:W-:Y:S05]  /*4580*/  @!P0 BRA `(.L_x_1280) ;  /* 0xfffffffc00f08947 */ /* 0x001fea000383ffff */
[----:B------:R-:W-:Y:S05]  /*4590*/  BSYNC.RECONVERGENT B1 ;  /* 0x0000000000017941 */ /* 0x000fea0003800200 */
.L_x_1279:
[----:B------:R-:W-:Y:S05]  /*45a0*/  BRA `(.L_x_1277) ;  /* 0x00000000000c7947 */ /* 0x000fea0003800000 */
.L_x_1278:
[----:B------:R-:W0:Y:S02]  /*45b0*/  LD.E R0, desc[UR10][R4.64+0x4] ;  /* 0x0000040a04007980 */ /* 0x000e24000c101900 */
[----:B0-----:R-:W-:-:S05]  /*45c0*/  IADD3 R3, PT, PT, R43, R0, RZ ;  /* 0x000000002b037210 */ /* 0x001fca0007ffe0ff */
[----:B------:R1:W-:Y:S02]  /*45d0*/  ST.E desc[UR10][R4.64+0x4], R3 ;  /* 0x0000040304007985 */ /* 0x0003e4000c10190a */
.L_x_1277:
[----:B------:R-:W-:Y:S05]  /*45e0*/  BSYNC.RECONVERGENT B0 ;  /* 0x0000000000007941 */ /* 0x000fea0003800200 */
.L_x_1276:
        /* <DEDUP_REMOVED lines=16> */
.L_x_1284:
[----:B------:R-:W0:Y:S02]  /*46f0*/  LDS R2, [R0] ;  /* 0x0000000000027984 */ /* 0x000e240000000800 */
[----:B0-----:R-:W-:-:S05]  /*4700*/  HFMA2 R3, R2, 1, 1, R66 ;  /* 0x3c003c0002037831 */ /* 0x001fca0000000042 */
[----:B------:R-:W0:Y:S02]  /*4710*/  ATOMS.CAST.SPIN P0, [R0], R2, R3 ;  /* 0x000000020000758d */ /* 0x000e240001800003 */
[----:B0-----:R-:W-:Y:S05]  /*4720*/  @!P0 BRA `(.L_x_1284) ;  /* 0xfffffffc00f08947 */ /* 0x001fea000383ffff */
[----:B------:R-:W-:Y:S05]  /*4730*/  BRA `(.L_x_1282) ;  /* 0x00000000000c7947 */ /* 0x000fea0003800000 */
.L_x_1283:
[----:B------:R-:W2:Y:S02]  /*4740*/  LD.E R0, desc[UR10][R4.64] ;  /* 0x0000000a04007980 */ /* 0x000ea4000c101900 */
[----:B--2---:R-:W-:-:S05]  /*4750*/  IADD3 R3, PT, PT, R66, R0, RZ ;  /* 0x0000000042037210 */ /* 0x004fca0007ffe0ff */
[----:B------:R0:W-:Y:S02]  /*4760*/  ST.E desc[UR10][R4.64], R3 ;  /* 0x0000000304007985 */ /* 0x0001e4000c10190a */
.L_x_1282:
[----:B------:R-:W-:Y:S05]  /*4770*/  BSYNC.RECONVERGENT B0 ;  /* 0x0000000000007941 */ /* 0x000fea0003800200 */
.L_x_1281:
[----:B------:R1:W-:Y:S02]  /*4780*/  ATOM.E.ADD.F16x2.RN.STRONG.GPU P0, RZ, desc[UR10][R4.64+0x4], R64 ;  /* 0x8000044004ff79a2 */ /* 0x0003e4000c10e10a */
[----:B-1----:R-:W-:Y:S05]  /*4790*/  @P0 EXIT ;  /* 0x000000000000094d */ /* 0x002fea0003800000 */
[----:B------:R-:W1:Y:S02]  /*47a0*/  QSPC.E.S P0, RZ, [R4+0x4] ;  /* 0x0000040004ff73aa */ /* 0x000e640000000500 */
[----:B-1----:R-:W-:Y:S05]  /*47b0*/  @!P0 BRA `(.L_x_1285) ;  /* 0x0000000000208947 */ /* 0x002fea0003800000 */
[----:B------:R-:W-:Y:S02]  /*47c0*/  MOV R2, R4 ;  /* 0x0000000400027202 */ /* 0x000fe40000000f00 */
[----:B------:R-:W-:Y:S02]  /*47d0*/  PRMT R64, R64, 0x5410, R32 ;  /* 0x0000541040407816 */ /* 0x000fe40000000020 */
[----:B------:R-:W-:-:S07]  /*47e0*/  MOV R0, R2 ;  /* 0x0000000200007202 */ /* 0x000fce0000000f00 */
.L_x_1286:
[----:B------:R-:W0:Y:S02]  /*47f0*/  LDS R2, [R0+0x4] ;  /* 0x0000040000027984 */ /* 0x000e240000000800 */
[----:B0-----:R-:W-:-:S05]  /*4800*/  HADD2 R3, R2, R64 ;  /* 0x0000004002037230 */ /* 0x001fca0000000000 */
[----:B------:R-:W0:Y:S02]  /*4810*/  ATOMS.CAST.SPIN P0, [R0+0x4], R2, R3 ;  /* 0x000004020000758d */ /* 0x000e240001800003 */
[----:B0-----:R-:W-:Y:S05]  /*4820*/  @!P0 BRA `(.L_x_1286) ;  /* 0xfffffffc00f08947 */ /* 0x001fea000383ffff */
[----:B------:R-:W-:Y:S05]  /*4830*/  EXIT ;  /* 0x000000000000794d */ /* 0x000fea0003800000 */
.L_x_1285:
[----:B------:R-:W0:Y:S02]  /*4840*/  LD.E R0, desc[UR10][R4.64+0x4] ;  /* 0x0000040a04007980 */ /* 0x000e24000c101900 */
[----:B0-----:R-:W-:-:S05]  /*4850*/  IADD3 R3, PT, PT, R64, R0, RZ ;  /* 0x0000000040037210 */ /* 0x001fca0007ffe0ff */
[----:B------:R-:W-:Y:S01]  /*4860*/  ST.E desc[UR10][R4.64+0x4], R3 ;  /* 0x0000040304007985 */ /* 0x000fe2000c10190a */
[----:B------:R-:W-:Y:S05]  /*4870*/  EXIT ;  /* 0x000000000000794d */ /* 0x000fea0003800000 */
.L_x_1287:
        /* <DEDUP_REMOVED lines=16> */
.L_x_3314:


//--------------------- .text._Z28gemm_half_q_half_gptq_kernelILi4ELb0ELb0EEvPK6__halfPKjS4_S2_PS0_iiiiiPKtibS2_i --------------------------
	.section	.text._Z28gemm_half_q_half_gptq_kernelILi4ELb0ELb0EEvPK6__halfPKjS4_S2_PS0_iiiiiPKtibS2_i,"ax",@progbits
	.align	128
        .global         _Z28gemm_half_q_half_gptq_kernelILi4ELb0ELb0EEvPK6__halfPKjS4_S2_PS0_iiiiiPKtibS2_i
        .type           _Z28gemm_half_q_half_gptq_kernelILi4ELb0ELb0EEvPK6__halfPKjS4_S2_PS0_iiiiiPKtibS2_i,@function
        .size           _Z28gemm_half_q_half_gptq_kernelILi4ELb0ELb0EEvPK6__halfPKjS4_S2_PS0_iiiiiPKtibS2_i,(.L_x_3315 - _Z28gemm_half_q_half_gptq_kernelILi4ELb0ELb0EEvPK6__halfPKjS4_S2_PS0_iiiiiPKtibS2_i)
        .other          _Z28gemm_half_q_half_gptq_kernelILi4ELb0ELb0EEvPK6__halfPKjS4_S2_PS0_iiiiiPKtibS2_i,@"STO_CUDA_ENTRY STV_DEFAULT"
_Z28gemm_half_q_half_gptq_kernelILi4ELb0ELb0EEvPK6__halfPKjS4_S2_PS0_iiiiiPKtibS2_i:
.text._Z28gemm_half_q_half_gptq_kernelILi4ELb0ELb0EEvPK6__halfPKjS4_S2_PS0_iiiiiPKtibS2_i:
        /* <DEDUP_REMOVED lines=55> */
.L_x_1290:
        /* <DEDUP_REMOVED lines=32> */
.L_x_1289:
[----:B------:R-:W-:Y:S05]  /*0570*/  BSYNC.RECONVERGENT B0 ;  /* 0x0000000000007941 */ /* 0x000fea0003800200 */
.L_x_1288:
        /* <DEDUP_REMOVED lines=22> */
.L_x_1291:
        /* <DEDUP_REMOVED lines=115> */
.L_x_1294:
        /* <DEDUP_REMOVED lines=61> */
.L_x_1293:
        /* <DEDUP_REMOVED lines=550> */
.L_x_1292:
[----:B------:R-:W0:Y:S01]  /*3440*/  S2UR UR4, SR_CTAID.Y ;  /* 0x00000000000479c3 */ /* 0x000e220000002600 */
[----:B------:R-:W-:Y:S02]  /*3450*/  HADD2 R42, R42.H0_H0, R42.H1_H1 ;  /* 0x3000002a2a2a7230 */ /* 0x000fe40000000800 */
[----:B------:R-:W-:-:S05]  /*3460*/  HADD2 R21, R51.H0_H0, R51.H1_H1 ;  /* 0x3000003333157230 */ /* 0x000fca0000000800 */
[----:B------:R-:W1:Y:S01]  /*3470*/  LDC.64 R2, c[0x0][0x3a0] ;  /* 0x0000e800ff027b82 */ /* 0x000e620000000a00 */
[----:B------:R-:W-:Y:S01]  /*3480*/  PRMT R42, R42, 0x5410, R21 ;  /* 0x000054102a2a7816 */ /* 0x000fe20000000015 */
        /* <DEDUP_REMOVED lines=15> */
.L_x_1298:
[----:B------:R-:W0:Y:S02]  /*3580*/  LDS R4, [R0] ;  /* 0x0000000000047984 */ /* 0x000e240000000800 */
[----:B0-----:R-:W-:-:S05]  /*3590*/  HFMA2 R5, R4, 1, 1, R42 ;  /* 0x3c003c0004057831 */ /* 0x001fca000000002a */
[----:B------:R-:W0:Y:S02]  /*35a0*/  ATOMS.CAST.SPIN P0, [R0], R4, R5 ;  /* 0x000000040000758d */ /* 0x000e240001800005 */
[----:B0-----:R-:W-:Y:S05]  /*35b0*/  @!P0 BRA `(.L_x_1298) ;  /* 0xfffffffc00f08947 */ /* 0x001fea000383ffff */
[----:B------:R-:W-:Y:S05]  /*35c0*/  BRA `(.L_x_1296) ;  /* 0x00000000000c7947 */ /* 0x000fea0003800000 */
.L_x_1297:
[----:B------:R-:W2:Y:S02]  /*35d0*/  LD.E R0, desc[UR10][R2.64] ;  /* 0x0000000a02007980 */ /* 0x000ea4000c101900 */
[----:B--2---:R-:W-:-:S05]  /*35e0*/  IADD3 R5, PT, PT, R42, R0, RZ ;  /* 0x000000002a057210 */ /* 0x004fca0007ffe0ff */
[----:B------:R0:W-:Y:S02]  /*35f0*/  ST.E desc[UR10][R2.64], R5 ;  /* 0x0000000502007985 */ /* 0x0001e4000c10190a */
.L_x_1296:
[----:B------:R-:W-:Y:S05]  /*3600*/  BSYNC.RECONVERGENT B0 ;  /* 0x0000000000007941 */ /* 0x000fea0003800200 */
.L_x_1295:
        /* <DEDUP_REMOVED lines=8> */
.L_x_1302:
[----:B------:R-:W0:Y:S02]  /*3690*/  LDS R4, [R0+0x4] ;  /* 0x0000040000047984 */ /* 0x000e240000000800 */
[----:B0-----:R-:W-:-:S05]  /*36a0*/  HADD2 R5, R4, R47 ;  /* 0x0000002f04057230 */ /* 0x001fca0000000000 */
[----:B------:R-:W0:Y:S02]  /*36b0*/  ATOMS.CAST.SPIN P0, [R0+0x4], R4, R5 ;  /* 0x000004040000758d */ /* 0x000e240001800005 */
[----:B0-----:R-:W-:Y:S05]  /*36c0*/  @!P0 BRA `(.L_x_1302) ;  /* 0xfffffffc00f08947 */ /* 0x001fea000383ffff */
[----:B------:R-:W-:Y:S05]  /*36d0*/  BRA `(.L_x_1300) ;  /* 0x00000000000c7947 */ /* 0x000fea0003800000 */
.L_x_1301:
[----:B------:R-:W0:Y:S02]  /*36e0*/  LD.E R0, desc[UR10][R2.64+0x4] ;  /* 0x0000040a02007980 */ /* 0x000e24000c101900 */
[----:B0-----:R-:W-:-:S05]  /*36f0*/  IADD3 R5, PT, PT, R47, R0, RZ ;  /* 0x000000002f057210 */ /* 0x001fca0007ffe0ff */
[----:B------:R1:W-:Y:S02]  /*3700*/  ST.E desc[UR10][R2.64+0x4], R5 ;  /* 0x0000040502007985 */ /* 0x0003e4000c10190a */
.L_x_1300:
[----:B------:R-:W-:Y:S05]  /*3710*/  BSYNC.RECONVERGENT B0 ;  /* 0x0000000000007941 */ /* 0x000fea0003800200 */
.L_x_1299:
        /* <DEDUP_REMOVED lines=16> */
.L_x_1306:
[----:B------:R-:W0:Y:S02]  /*3820*/  LDS R4, [R0] ;  /* 0x0000000000047984 */ /* 0x000e240000000800 */
[----:B0-----:R-:W-:-:S05]  /*3830*/  HFMA2 R5, R4, 1, 1, R46 ;  /* 0x3c003c0004057831 */ /* 0x001fca000000002e */
[----:B------:R-:W0:Y:S02]  /*3840*/  ATOMS.CAST.SPIN P0, [R0], R4, R5 ;  /* 0x000000040000758d */ /* 0x000e240001800005 */
[----:B0-----:R-:W-:Y:S05]  /*3850*/  @!P0 BRA `(.L_x_1306) ;  /* 0xfffffffc00f08947 */ /* 0x001fea000383ffff */
[----:B------:R-:W-:Y:S05]  /*3860*/  BRA `(.L_x_1304) ;  /* 0x00000000000c7947 */ /* 0x000fea0003800000 */
.L_x_1305:
[----:B------:R-:W2:Y:S02]  /*3870*/  LD.E R0, desc[UR10][R2.64] ;  /* 0x0000000a02007980 */ /* 0x000ea4000c101900 */
[----:B--2---:R-:W-:-:S05]  /*3880*/  IADD3 R5, PT, PT, R46, R0, RZ ;  /* 0x000000002e057210 */ /* 0x004fca0007ffe0ff */
[----:B------:R0:W-:Y:S02]  /*3890*/  ST.E desc[UR10][R2.64], R5 ;  /* 0x0000000502007985 */ /* 0x0001e4000c10190a */
.L_x_1304:
[----:B------:R-:W-:Y:S05]  /*38a0*/  BSYNC.RECONVERGENT B0 ;  /* 0x0000000000007941 */ /* 0x000fea0003800200 */
.L_x_1303:
        /* <DEDUP_REMOVED lines=8> */
.L_x_1310:
[----:B------:R-:W0:Y:S02]  /*3930*/  LDS R4, [R0+0x4] ;  /* 0x0000040000047984 */ /* 0x000e240000000800 */
[----:B0-----:R-:W-:-:S05]  /*3940*/  HADD2 R5, R4, R43 ;  /* 0x0000002b04057230 */ /* 0x001fca0000000000 */
[----:B------:R-:W0:Y:S02]  /*3950*/  ATOMS.CAST.SPIN P0, [R0+0x4], R4, R5 ;  /* 0x000004040000758d */ /* 0x000e240001800005 */
[----:B0-----:R-:W-:Y:S05]  /*3960*/  @!P0 BRA `(.L_x_1310) ;  /* 0xfffffffc00f08947 */ /* 0x001fea000383ffff */
[----:B------:R-:W-:Y:S05]  /*3970*/  BRA `(.L_x_1308) ;  /* 0x00000000000c7947 */ /* 0x000fea0003800000 */
.L_x_1309:
[----:B------:R-:W0:Y:S02]  /*3980*/  LD.E R0, desc[UR10][R2.64+0x4] ;  /* 0x0000040a02007980 */ /* 0x000e24000c101900 */
[----:B0-----:R-:W-:-:S05]  /*3990*/  IADD3 R5, PT, PT, R43, R0, RZ ;  /* 0x000000002b057210 */ /* 0x001fca0007ffe0ff */
[----:B------:R1:W-:Y:S02]  /*39a0*/  ST.E desc[UR10][R2.64+0x4], R5 ;  /* 0x0000040502007985 */ /* 0x0003e4000c10190a */
.L_x_1308:
[----:B------:R-:W-:Y:S05]  /*39b0*/  BSYNC.RECONVERGENT B0 ;  /* 0x0000000000007941 */ /* 0x000fea0003800200 */
.L_x_1307:
        /* <DEDUP_REMOVED lines=16> */
.L_x_1314:
[----:B------:R-:W0:Y:S02]  /*3ac0*/  LDS R2, [R0] ;  /* 0x0000000000027984 */ /* 0x000e240000000800 */
[----:B0-----:R-:W-:-:S05]  /*3ad0*/  HFMA2 R3, R2, 1, 1, R38 ;  /* 0x3c003c0002037831 */ /* 0x001fca0000000026 */
[----:B------:R-:W0:Y:S02]  /*3ae0*/  ATOMS.CAST.SPIN P0, [R0], R2, R3 ;  /* 0x000000020000758d */ /* 0x000e240001800003 */
[----:B0-----:R-:W-:Y:S05]  /*3af0*/  @!P0 BRA `(.L_x_1314) ;  /* 0xfffffffc00f08947 */ /* 0x001fea000383ffff */
[----:B------:R-:W-:Y:S05]  /*3b00*/  BRA `(.L_x_1312) ;  /* 0x00000000000c7947 */ /* 0x000fea0003800000 */
.L_x_1313:
[----:B------:R-:W2:Y:S02]  /*3b10*/  LD.E R0, desc[UR10][R4.64] ;  /* 0x0000000a04007980 */ /* 0x000ea4000c101900 */
[----:B--2---:R-:W-:-:S05]  /*3b20*/  IADD3 R3, PT, PT, R38, R0, RZ ;  /* 0x0000000026037210 */ /* 0x004fca0007ffe0ff */
[----:B------:R0:W-:Y:S02]  /*3b30*/  ST.E desc[UR10][R4.64], R3 ;  /* 0x0000000304007985 */ /* 0x0001e4000c10190a */
.L_x_1312:
[----:B------:R-:W-:Y:S05]  /*3b40*/  BSYNC.RECONVERGENT B0 ;  /* 0x0000000000007941 */ /* 0x000fea0003800200 */
.L_x_1311:
        /* <DEDUP_REMOVED lines=9> */
.L_x_1319:
[----:B------:R-:W0:Y:S02]  /*3be0*/  LDS R2, [R0+0x4] ;  /* 0x0000040000027984 */ /* 0x000e240000000800 */
[----:B0-----:R-:W-:-:S05]  /*3bf0*/  HADD2 R3, R2, R35 ;  /* 0x0000002302037230 */ /* 0x001fca0000000000 */
[----:B------:R-:W0:Y:S02]  /*3c00*/  ATOMS.CAST.SPIN P0, [R0+0x4], R2, R3 ;  /* 0x000004020000758d */ /* 0x000e240001800003 */
[----:B0-----:R-:W-:Y:S05]  /*3c10*/  @!P0 BRA `(.L_x_1319) ;  /* 0xfffffffc00f08947 */ /* 0x001fea000383ffff */
[----:B------:R-:W-:Y:S05]  /*3c20*/  BSYNC.RECONVERGENT B1 ;  /* 0x0000000000017941 */ /* 0x000fea0003800200 */
.L_x_1318:
[----:B------:R-:W-:Y:S05]  /*3c30*/  BRA `(.L_x_1316) ;  /* 0x00000000000c7947 */ /* 0x000fea0003800000 */
.L_x_1317:
[----:B------:R-:W0:Y:S02]  /*3c40*/  LD.E R0, desc[UR10][R4.64+0x4] ;  /* 0x0000040a04007980 */ /* 0x000e24000c101900 */
[----:B0-----:R-:W-:-:S05]  /*3c50*/  IADD3 R3, PT, PT, R35, R0, RZ ;  /* 0x0000000023037210 */ /* 0x001fca0007ffe0ff */
[----:B------:R1:W-:Y:S02]  /*3c60*/  ST.E desc[UR10][R4.64+0x4], R3 ;  /* 0x0000040304007985 */ /* 0x0003e4000c10190a */
.L_x_1316:
[----:B------:R-:W-:Y:S05]  /*3c70*/  BSYNC.RECONVERGENT B0 ;  /* 0x0000000000007941 */ /* 0x000fea0003800200 */
.L_x_1315:
        /* <DEDUP_REMOVED lines=16> */
.L_x_1323:
[----:B------:R-:W0:Y:S02]  /*3d80*/  LDS R2, [R0] ;  /* 0x0000000000027984 */ /* 0x000e240000000800 */
[----:B0-----:R-:W-:-:S05]  /*3d90*/  HFMA2 R3, R2, 1, 1, R54 ;  /* 0x3c003c0002037831 */ /* 0x001fca0000000036 */
[----:B------:R-:W0:Y:S02]  /*3da0*/  ATOMS.CAST.SPIN P0, [R0], R2, R3 ;  /* 0x000000020000758d */ /* 0x000e240001800003 */
[----:B0-----:R-:W-:Y:S05]  /*3db0*/  @!P0 BRA `(.L_x_1323) ;  /* 0xfffffffc00f08947 */ /* 0x001fea000383ffff */
[----:B------:R-:W-:Y:S05]  /*3dc0*/  BRA `(.L_x_1321) ;  /* 0x00000000000c7947 */ /* 0x000fea0003800000 */
.L_x_1322:
[----:B------:R-:W2:Y:S02]  /*3dd0*/  LD.E R0, desc[UR10][R4.64] ;  /* 0x0000000a04007980 */ /* 0x000ea4000c101900 */
[----:B--2---:R-:W-:-:S05]  /*3de0*/  IADD3 R3, PT, PT, R54, R0, RZ ;  /* 0x0000000036037210 */ /* 0x004fca0007ffe0ff */
[----:B------:R0:W-:Y:S02]  /*3df0*/  ST.E desc[UR10][R4.64], R3 ;  /* 0x0000000304007985 */ /* 0x0001e4000c10190a */
.L_x_1321:
[----:B------:R-:W-:Y:S05]  /*3e00*/  BSYNC.RECONVERGENT B0 ;  /* 0x0000000000007941 */ /* 0x000fea0003800200 */
.L_x_1320:
[----:B------:R1:W-:Y:S02]  /*3e10*/  ATOM.E.ADD.F16x2.RN.STRONG.GPU P0, RZ, desc[UR10][R4.64+0x4], R41 ;  /* 0x8000042904ff79a2 */ /* 0x0003e4000c10e10a */
[----:B-1----:R-:W-:Y:S05]  /*3e20*/  @P0 EXIT ;  /* 0x000000000000094d */ /* 0x002fea0003800000 */
[----:B------:R-:W1:Y:S02]  /*3e30*/  QSPC.E.S P0, RZ, [R4+0x4] ;  /* 0x0000040004ff73aa */ /* 0x000e640000000500 */
[----:B-1----:R-:W-:Y:S05]  /*3e40*/  @!P0 BRA `(.L_x_1324) ;  /* 0x0000000000208947 */ /* 0x002fea0003800000 */
[----:B------:R-:W-:Y:S02]  /*3e50*/  MOV R2, R4 ;  /* 0x0000000400027202 */ /* 0x000fe40000000f00 */
[----:B------:R-:W-:Y:S02]  /*3e60*/  PRMT R41, R41, 0x5410, R52 ;  /* 0x0000541029297816 */ /* 0x000fe40000000034 */
[----:B------:R-:W-:-:S07]  /*3e70*/  MOV R0, R2 ;  /* 0x0000000200007202 */ /* 0x000fce0000000f00 */
.L_x_1325:
[----:B------:R-:W0:Y:S02]  /*3e80*/  LDS R2, [R0+0x4] ;  /* 0x0000040000027984 */ /* 0x000e240000000800 */
[----:B0-----:R-:W-:-:S05]  /*3e90*/  HADD2 R3, R2, R41 ;  /* 0x0000002902037230 */ /* 0x001fca0000000000 */
[----:B------:R-:W0:Y:S02]  /*3ea0*/  ATOMS.CAST.SPIN P0, [R0+0x4], R2, R3 ;  /* 0x000004020000758d */ /* 0x000e240001800003 */
[----:B0-----:R-:W-:Y:S05]  /*3eb0*/  @!P0 BRA `(.L_x_1325) ;  /* 0xfffffffc00f08947 */ /* 0x001fea000383ffff */
[----:B------:R-:W-:Y:S05]  /*3ec0*/  EXIT ;  /* 0x000000000000794d */ /* 0x000fea0003800000 */
.L_x_1324:
[----:B------:R-:W0:Y:S02]  /*3ed0*/  LD.E R0, desc[UR10][R4.64+0x4] ;  /* 0x0000040a04007980 */ /* 0x000e24000c101900 */
[----:B0-----:R-:W-:-:S05]  /*3ee0*/  IADD3 R3, PT, PT, R41, R0, RZ ;  /* 0x0000000029037210 */ /* 0x001fca0007ffe0ff */
[----:B------:R-:W-:Y:S01]  /*3ef0*/  ST.E desc[UR10][R4.64+0x4], R3 ;  /* 0x0000040304007985 */ /* 0x000fe2000c10190a */
[----:B------:R-:W-:Y:S05]  /*3f00*/  EXIT ;  /* 0x000000000000794d */ /* 0x000fea0003800000 */
.L_x_1326:
        /* <DEDUP_REMOVED lines=15> */
.L_x_3315:


//--------------------- .text._Z28gemm_half_q_half_gptq_kernelILi3ELb0ELb0EEvPK6__halfPKjS4_S2_PS0_iiiiiPKtibS2_i --------------------------
	.section	.text._Z28gemm_half_q_half_gptq_kernelILi3ELb0ELb0EEvPK6__halfPKjS4_S2_PS0_iiiiiPKtibS2_i,"ax",@progbits
	.align	128
        .global         _Z28gemm_half_q_half_gptq_kernelILi3ELb0ELb0EEvPK6__halfPKjS4_S2_PS0_iiiiiPKtibS2_i
        .type           _Z28gemm_half_q_half_gptq_kernelILi3ELb0ELb0EEvPK6__halfPKjS4_S2_PS0_iiiiiPKtibS2_i,@function
        .size           _Z28gemm_half_q_half_gptq_kernelILi3ELb0ELb0EEvPK6__halfPKjS4_S2_PS0_iiiiiPKtibS2_i,(.L_x_3316 - _Z28gemm_half_q_half_gptq_kernelILi3ELb0ELb0EEvPK6__halfPKjS4_S2_PS0_iiiiiPKtibS2_i)
        .other          _Z28gemm_half_q_half_gptq_kernelILi3ELb0ELb0EEvPK6__halfPKjS4_S2_PS0_iiiiiPKtibS2_i,@"STO_CUDA_ENTRY STV_DEFAULT"
_Z28gemm_half_q_half_gptq_kernelILi3ELb0ELb0EEvPK6__halfPKjS4_S2_PS0_iiiiiPKtibS2_i:
.text._Z28gemm_half_q_half_gptq_kernelILi3ELb0ELb0EEvPK6__halfPKjS4_S2_PS0_iiiiiPKtibS2_i:
        /* <DEDUP_REMOVED lines=48> */
.L_x_1329:
        /* <DEDUP_REMOVED lines=25> */
.L_x_1328:
[----:B------:R-:W-:Y:S05]  /*0490*/  BSYNC.RECONVERGENT B0 ;  /* 0x0000000000007941 */ /* 0x000fea0003800200 */
.L_x_1327:
        /* <DEDUP_REMOVED lines=19> */
.L_x_1330:
        /* <DEDUP_REMOVED lines=111> */
.L_x_1333:
        /* <DEDUP_REMOVED lines=64> */
.L_x_1332:
        /* <DEDUP_REMOVED lines=460> */
.L_x_1331:
[----:B------:R-:W0:Y:S01]  /*2d80*/  LDC.64 R2, c[0x0][0x3a0] ;  /* 0x0000e800ff027b82 */ /* 0x000e220000000a00 */
[----:B------:R-:W-:Y:S01]  /*2d90*/  MOV R0, UR6 ;  /* 0x0000000600007c02 */ /* 0x000fe20008000f00 */
[----:B------:R-:W-:Y:S02]  /*2da0*/  HADD2 R30, R30.H0_H0, R30.H1_H1 ;  /* 0x3000001e1e1e7230 */ /* 0x000fe40000000800 */
[----:B------:R-:W-:Y:S02]  /*2db0*/  HADD2 R15, R27.H0_H0, R27.H1_H1 ;  /* 0x3000001b1b0f7230 */ /* 0x000fe40000000800 */
[----:B------:R-:W-:-:S03]  /*2dc0*/  IMAD R59, R0, UR9, R59 ;  /* 0x00000009003b7c24 */ /* 0x000fc6000f8e023b */
        /* <DEDUP_REMOVED lines=13> */
.L_x_1337:
[----:B------:R-:W0:Y:S02]  /*2ea0*/  LDS R4, [R0] ;  /* 0x0000000000047984 */ /* 0x000e240000000800 */
[----:B0-----:R-:W-:-:S05]  /*2eb0*/  HFMA2 R5, R4, 1, 1, R30 ;  /* 0x3c003c0004057831 */ /* 0x001fca000000001e */
[----:B------:R-:W0:Y:S02]  /*2ec0*/  ATOMS.CAST.SPIN P0, [R0], R4, R5 ;  /* 0x000000040000758d */ /* 0x000e240001800005 */
[----:B0-----:R-:W-:Y:S05]  /*2ed0*/  @!P0 BRA `(.L_x_1337) ;  /* 0xfffffffc00f08947 */ /* 0x001fea000383ffff */
[----:B------:R-:W-:Y:S05]  /*2ee0*/  BRA `(.L_x_1335) ;  /* 0x00000000000c7947 */ /* 0x000fea0003800000 */
.L_x_1336:
[----:B------:R-:W2:Y:S02]  /*2ef0*/  LD.E R0, desc[UR12][R2.64] ;  /* 0x0000000c02007980 */ /* 0x000ea4000c101900 */
[----:B--2---:R-:W-:-:S05]  /*2f00*/  IADD3 R5, PT, PT, R30, R0, RZ ;  /* 0x000000001e057210 */ /* 0x004fca0007ffe0ff */
[----:B------:R0:W-:Y:S02]  /*2f10*/  ST.E desc[UR12][R2.64], R5 ;  /* 0x0000000502007985 */ /* 0x0001e4000c10190c */
.L_x_1335:
[----:B------:R-:W-:Y:S05]  /*2f20*/  BSYNC.RECONVERGENT B0 ;  /* 0x0000000000007941 */ /* 0x000fea0003800200 */
.L_x_1334:
        /* <DEDUP_REMOVED lines=8> */
.L_x_1341:
[----:B------:R-:W0:Y:S02]  /*2fb0*/  LDS R4, [R0+0x4] ;  /* 0x0000040000047984 */ /* 0x000e240000000800 */
[----:B0-----:R-:W-:-:S05]  /*2fc0*/  HADD2 R5, R4, R32 ;  /* 0x0000002004057230 */ /* 0x001fca0000000000 */
[----:B------:R-:W0:Y:S02]  /*2fd0*/  ATOMS.CAST.SPIN P0, [R0+0x4], R4, R5 ;  /* 0x000004040000758d */ /* 0x000e240001800005 */
[----:B0-----:R-:W-:Y:S05]  /*2fe0*/  @!P0 BRA `(.L_x_1341) ;  /* 0xfffffffc00f08947 */ /* 0x001fea000383ffff */
[----:B------:R-:W-:Y:S05]  /*2ff0*/  BRA `(.L_x_1339) ;  /* 0x00000000000c7947 */ /* 0x000fea0003800000 */
.L_x_1340:
[----:B------:R-:W0:Y:S02]  /*3000*/  LD.E R0, desc[UR12][R2.64+0x4] ;  /* 0x0000040c02007980 */ /* 0x000e24000c101900 */
[----:B0-----:R-:W-:-:S05]  /*3010*/  IADD3 R5, PT, PT, R32, R0, RZ ;  /* 0x0000000020057210 */ /* 0x001fca0007ffe0ff */
[----:B------:R1:W-:Y:S02]  /*3020*/  ST.E desc[UR12][R2.64+0x4], R5 ;  /* 0x0000040502007985 */ /* 0x0003e4000c10190c */
.L_x_1339:
[----:B------:R-:W-:Y:S05]  /*3030*/  BSYNC.RECONVERGENT B0 ;  /* 0x0000000000007941 */ /* 0x000fea0003800200 */
.L_x_1338:
        /* <DEDUP_REMOVED lines=16> */
.L_x_1345:
[----:B------:R-:W0:Y:S02]  /*3140*/  LDS R2, [R0] ;  /* 0x0000000000027984 */ /* 0x000e240000000800 */
[----:B0-----:R-:W-:-:S05]  /*3150*/  HFMA2 R3, R2, 1, 1, R44 ;  /* 0x3c003c0002037831 */ /* 0x001fca000000002c */
[----:B------:R-:W0:Y:S02]  /*3160*/  ATOMS.CAST.SPIN P0, [R0], R2, R3 ;  /* 0x000000020000758d */ /* 0x000e240001800003 */
[----:B0-----:R-:W-:Y:S05]  /*3170*/  @!P0 BRA `(.L_x_1345) ;  /* 0xfffffffc00f08947 */ /* 0x001fea000383ffff */
[----:B------:R-:W-:Y:S05]  /*3180*/  BRA `(.L_x_1343) ;  /* 0x00000000000c7947 */ /* 0x000fea0003800000 */
.L_x_1344:
[----:B------:R-:W2:Y:S02]  /*3190*/  LD.E R0, desc[UR12][R4.64] ;  /* 0x0000000c04007980 */ /* 0x000ea4000c101900 */
[----:B--2---:R-:W-:-:S05]  /*31a0*/  IADD3 R3, PT, PT, R44, R0, RZ ;  /* 0x000000002c037210 */ /* 0x004fca0007ffe0ff */
[----:B------:R0:W-:Y:S02]  /*31b0*/  ST.E desc[UR12][R4.64], R3 ;  /* 0x0000000304007985 */ /* 0x0001e4000c10190c */
.L_x_1343:
[----:B------:R-:W-:Y:S05]  /*31c0*/  BSYNC.RECONVERGENT B0 ;  /* 0x0000000000007941 */ /* 0x000fea0003800200 */
.L_x_1342:
        /* <DEDUP_REMOVED lines=9> */
.L_x_1350:
[----:B------:R-:W0:Y:S02]  /*3260*/  LDS R2, [R0+0x4] ;  /* 0x0000040000027984 */ /* 0x000e240000000800 */
[----:B0-----:R-:W-:-:S05]  /*3270*/  HADD2 R3, R2, R52 ;  /* 0x0000003402037230 */ /* 0x001fca0000000000 */
[----:B------:R-:W0:Y:S02]  /*3280*/  ATOMS.CAST.SPIN P0, [R0+0x4], R2, R3 ;  /* 0x000004020000758d */ /* 0x000e240001800003 */
[----:B0-----:R-:W-:Y:S05]  /*3290*/  @!P0 BRA `(.L_x_1350) ;  /* 0xfffffffc00f08947 */ /* 0x001fea000383ffff */
[----:B------:R-:W-:Y:S05]  /*32a0*/  BSYNC.RECONVERGENT B1 ;  /* 0x0000000000017941 */ /* 0x000fea0003800200 */
.L_x_1349:
[----:B------:R-:W-:Y:S05]  /*32b0*/  BRA `(.L_x_1347) ;  /* 0x00000000000c7947 */ /* 0x000fea0003800000 */
.L_x_1348:
[----:B------:R-:W0:Y:S02]  /*32c0*/  LD.E R0, desc[UR12][R4.64+0x4] ;  /* 0x0000040c04007980 */ /* 0x000e24000c101900 */
[----:B0-----:R-:W-:-:S05]  /*32d0*/  IADD3 R3, PT, PT, R52, R0, RZ ;  /* 0x0000000034037210 */ /* 0x001fca0007ffe0ff */
[----:B------:R1:W-:Y:S02]  /*32e0*/  ST.E desc[UR12][R4.64+0x4], R3 ;  /* 0x0000040304007985 */ /* 0x0003e4000c10190c */
.L_x_1347:
[----:B------:R-:W-:Y:S05]  /*32f0*/  BSYNC.RECONVERGENT B0 ;  /* 0x0000000000007941 */ /* 0x000fea0003800200 */
.L_x_1346:
        /* <DEDUP_REMOVED lines=16> */
.L_x_1354:
[----:B------:R-:W0:Y:S02]  /*3400*/  LDS R2, [R0] ;  /* 0x0000000000027984 */ /* 0x000e240000000800 */
[----:B0-----:R-:W-:-:S05]  /*3410*/  HFMA2 R3, R2, 1, 1, R50 ;  /* 0x3c003c0002037831 */ /* 0x001fca0000000032 */
[----:B------:R-:W0:Y:S02]  /*3420*/  ATOMS.CAST.SPIN P0, [R0], R2, R3 ;  /* 0x000000020000758d */ /* 0x000e240001800003 */
[----:B0-----:R-:W-:Y:S05]  /*3430*/  @!P0 BRA `(.L_x_1354) ;  /* 0xfffffffc00f08947 */ /* 0x001fea000383ffff */
[----:B------:R-:W-:Y:S05]  /*3440*/  BRA `(.L_x_1352) ;  /* 0x00000000000c7947 */ /* 0x000fea0003800000 */
.L_x_1353:
[----:B------:R-:W2:Y:S02]  /*3450*/  LD.E R0, desc[UR12][R4.64] ;  /* 0x0000000c04007980 */ /* 0x000ea4000c101900 */
[----:B--2---:R-:W-:-:S05]  /*3460*/  IADD3 R3, PT, PT, R50, R0, RZ ;  /* 0x0000000032037210 */ /* 0x004fca0007ffe0ff */
[----:B------:R0:W-:Y:S02]  /*3470*/  ST.E desc[UR12][R4.64], R3 ;  /* 0x0000000304007985 */ /* 0x0001e4000c10190c */
.L_x_1352:
[----:B------:R-:W-:Y:S05]  /*3480*/  BSYNC.RECONVERGENT B0 ;  /* 0x0000000000007941 */ /* 0x000fea0003800200 */
.L_x_1351:
[----:B------:R1:W-:Y:S02]  /*3490*/  ATOM.E.ADD.F16x2.RN.STRONG.GPU P0, RZ, desc[UR12][R4.64+0x4], R46 ;  /* 0x8000042e04ff79a2 */ /* 0x0003e4000c10e10c */
[----:B-1----:R-:W-:Y:S05]  /*34a0*/  @P0 EXIT ;  /* 0x000000000000094d */ /* 0x002fea0003800000 */
[----:B------:R-:W1:Y:S02]  /*34b0*/  QSPC.E.S P0, RZ, [R4+0x4] ;  /* 0x0000040004ff73aa */ /* 0x000e640000000500 */
[----:B-1----:R-:W-:Y:S05]  /*34c0*/  @!P0 BRA `(.L_x_1355) ;  /* 0x0000000000208947 */ /* 0x002fea0003800000 */
[----:B------:R-:W-:Y:S02]  /*34d0*/  MOV R2, R4 ;  /* 0x0000000400027202 */ /* 0x000fe40000000f00 */
[----:B------:R-:W-:Y:S02]  /*34e0*/  PRMT R46, R46, 0x5410, R23 ;  /* 0x000054102e2e7816 */ /* 0x000fe40000000017 */
[----:B------:R-:W-:-:S07]  /*34f0*/  MOV R0, R2 ;  /* 0x0000000200007202 */ /* 0x000fce0000000f00 */
.L_x_1356:
[----:B------:R-:W0:Y:S02]  /*3500*/  LDS R2, [R0+0x4] ;  /* 0x0000040000027984 */ /* 0x000e240000000800 */
[----:B0-----:R-:W-:-:S05]  /*3510*/  HADD2 R3, R2, R46 ;  /* 0x0000002e02037230 */ /* 0x001fca0000000000 */
[----:B------:R-:W0:Y:S02]  /*3520*/  ATOMS.CAST.SPIN P0, [R0+0x4], R2, R3 ;  /* 0x000004020000758d */ /* 0x000e240001800003 */
[----:B0-----:R-:W-:Y:S05]  /*3530*/  @!P0 BRA `(.L_x_1356) ;  /* 0xfffffffc00f08947 */ /* 0x001fea000383ffff */
[----:B------:R-:W-:Y:S05]  /*3540*/  EXIT ;  /* 0x000000000000794d */ /* 0x000fea0003800000 */
.L_x_1355:
[----:B------:R-:W0:Y:S02]  /*3550*/  LD.E R0, desc[UR12][R4.64+0x4] ;  /* 0x0000040c04007980 */ /* 0x000e24000c101900 */
[----:B0-----:R-:W-:-:S05]  /*3560*/  IADD3 R3, PT, PT, R46, R0, RZ ;  /* 0x000000002e037210 */ /* 0x001fca0007ffe0ff */
[----:B------:R-:W-:Y:S01]  /*3570*/  ST.E desc[UR12][R4.64+0x4], R3 ;  /* 0x0000040304007985 */ /* 0x000fe2000c10190c */
[----:B------:R-:W-:Y:S05]  /*3580*/  EXIT ;  /* 0x000000000000794d */ /* 0x000fea0003800000 */
.L_x_1357:
        /* <DEDUP_REMOVED lines=15> */
.L_x_3316:


//--------------------- .text._Z28gemm_half_q_half_gptq_kernelILi2ELb0ELb0EEvPK6__halfPKjS4_S2_PS0_iiiiiPKtibS2_i --------------------------
	.section	.text._Z28gemm_half_q_half_gptq_kernelILi2ELb0ELb0EEvPK6__halfPKjS4_S2_PS0_iiiiiPKtibS2_i,"ax",@progbits
	.align	128
        .global         _Z28gemm_half_q_half_gptq_kernelILi2ELb0ELb0EEvPK6__halfPKjS4_S2_PS0_iiiiiPKtibS2_i
        .type           _Z28gemm_half_q_half_gptq_kernelILi2ELb0ELb0EEvPK6__halfPKjS4_S2_PS0_iiiiiPKtibS2_i,@function
        .size           _Z28gemm_half_q_half_gptq_kernelILi2ELb0ELb0EEvPK6__halfPKjS4_S2_PS0_iiiiiPKtibS2_i,(.L_x_3317 - _Z28gemm_half_q_half_gptq_kernelILi2ELb0ELb0EEvPK6__halfPKjS4_S2_PS0_iiiiiPKtibS2_i)
        .other          _Z28gemm_half_q_half_gptq_kernelILi2ELb0ELb0EEvPK6__halfPKjS4_S2_PS0_iiiiiPKtibS2_i,@"STO_CUDA_ENTRY STV_DEFAULT"
_Z28gemm_half_q_half_gptq_kernelILi2ELb0ELb0EEvPK6__halfPKjS4_S2_PS0_iiiiiPKtibS2_i:
.text._Z28gemm_half_q_half_gptq_kernelILi2ELb0ELb0EEvPK6__halfPKjS4_S2_PS0_iiiiiPKtibS2_i:
        /* <DEDUP_REMOVED lines=10> */
[----:B------:R-:W-:Y:S02]  /*00a0*/  MOV R5, UR12 ;  /* 0x0000000c00057c02 */ /* 0x000fe40008000f00 */
[----:B-1----:R-:W-:Y:S02]  /*00b0*/  IADD3 R9, PT, PT, R3, UR12, RZ ;  /* 0x0000000c03097c10 */ /* 0x002fe4000fffe0ff */
[----:B-----5:R-:W-:Y:S01]  /*00c0*/  VIADDMNMX R26, R5, 0x80, R2, PT ;  /* 0x00000080051a7846 */ /* 0x020fe20003800102 */
[----:B---3--:R-:W-:-:S03]  /*00d0*/  IMAD R0, R0, 0x80, R3 ;  /* 0x0000008000007824 */ /* 0x008fc600078e0203 */
[----:B------:R-:W-:Y:S01]  /*00e0*/  ISETP.GE.AND P0, PT, R9, R26, PT ;  /* 0x0000001a0900720c */ /* 0x000fe20003f06270 */
[----:B--2---:R-:W-:Y:S01]  /*00f0*/  USHF.L.U32 UR6, UR6, 0x1, URZ ;  /* 0x0000000106067899 */ /* 0x004fe200080006ff */
[----:B------:R-:W-:-:S05]  /*0100*/  IMAD.SHL.U32 R0, R0, 0x4, RZ ;  /* 0x0000000400007824 */ /* 0x000fca00078e00ff */
[----:B------:R-:W-:-:S06]  /*0110*/  ISETP.GE.AND P1, PT, R0, UR8, PT ;  /* 0x0000000800007c0c */ /* 0x000fcc000bf26270 */
[----:B----4-:R-:W-:Y:S07]  /*0120*/  @P0 BRA `(.L_x_1359) ;  /* 0x0000000000a40947 */ /* 0x010fee0003800000 */
        /* <DEDUP_REMOVED lines=41> */
.L_x_1359:
[----:B------:R-:W-:Y:S05]  /*03c0*/  BSYNC.RECONVERGENT B0 ;  /* 0x0000000000007941 */ /* 0x000fea0003800200 */
.L_x_1358:
[----:B------:R-:W-:Y:S05]  /*03d0*/  @P1 EXIT ;  /* 0x000000000000194d */ /* 0x000fea0003800000 */
[----:B------:R-:W2:Y:S01]  /*03e0*/  LDCU UR9, c[0x0][0x3b8] ;  /* 0x00007700ff0977ac */ /* 0x000ea20008000800 */
[----:B01----:R-:W-:Y:S02]  /*03f0*/  IABS R10, UR12 ;  /* 0x0000000c000a7c13 */ /* 0x003fe40008000000 */
[----:B--2---:R-:W-:-:S04]  /*0400*/  MOV R4, UR9 ;  /* 0x0000000900047c02 */ /* 0x004fc80008000f00 */
        /* <DEDUP_REMOVED lines=9> */
[----:B------:R-:W-:Y:S01]  /*04a0*/  IMAD R9, R8, R7, RZ ;  /* 0x0000000708097224 */ /* 0x000fe200078e02ff */
[----:B------:R-:W-:-:S04]  /*04b0*/  MOV R8, R10 ;  /* 0x0000000a00087202 */ /* 0x000fc80000000f00 */
[----:B------:R-:W-:Y:S01]  /*04c0*/  R2UR UR13, R8 ;  /* 0x00000000080d72ca */ /* 0x000fe200000e0000 */
        /* <DEDUP_REMOVED lines=27> */
[----:B------:R-:W1:Y:S04]  /*0680*/  LDCU.U8 UR4, c[0x0][0x3cc] ;  /* 0x00007980ff0477ac */ /* 0x000e680008000000 */
[----:B0-----:R-:W-:Y:S02]  /*0690*/  IMAD.WIDE R4, R7, 0x4, R4 ;  /* 0x0000000407047825 */ /* 0x001fe400078e0204 */
[----:B------:R-:W0:Y:S03]  /*06a0*/  LDC.64 R6, c[0x0][0x398] ;  /* 0x0000e600ff067b82 */ /* 0x000e260000000a00 */
[----:B------:R2:W3:Y:S01]  /*06b0*/  LDG.E.CONSTANT R8, desc[UR10][R4.64] ;  /* 0x0000000a04087981 */ /* 0x0004e2000c1e9900 */
[----:B------:R-:W-:-:S05]  /*06c0*/  IADD3 R9, PT, PT, R0, UR13, RZ ;  /* 0x0000000d00097c10 */ /* 0x000fca000fffe0ff */
[----:B0-----:R-:W-:-:S05]  /*06d0*/  IMAD.WIDE R6, R9, 0x2, R6 ;  /* 0x0000000209067825 */ /* 0x001fca00078e0206 */
[----:B------:R-:W4:Y:S04]  /*06e0*/  LDG.E.CONSTANT R9, desc[UR10][R6.64] ;  /* 0x0000000a06097981 */ /* 0x000f28000c1e9900 */
[----:B------:R0:W5:Y:S01]  /*06f0*/  LDG.E.CONSTANT R10, desc[UR10][R6.64+0x4] ;  /* 0x0000040a060a7981 */ /* 0x000162000c1e9900 */
[----:B-1----:R-:W-:Y:S01]  /*0700*/  UPRMT UR4, UR4, 0x8880, URZ ;  /* 0x0000888004047896 */ /* 0x002fe200080000ff */
[----:B------:R-:W-:Y:S01]  /*0710*/  SHF.L.U32 R3, R3, 0x4, RZ ;  /* 0x0000000403037819 */ /* 0x000fe200000006ff */
[----:B------:R-:W-:Y:S01]  /*0720*/  IMAD.U32 R11, RZ, RZ, UR6 ;  /* 0x00000006ff0b7e24 */ /* 0x000fe2000f8e00ff */
[----:B------:R-:W1:Y:S01]  /*0730*/  I2F.F16 R12, -0x40 ;  /* 0xffffffc0000c7906 */ /* 0x000e620000200c00 */
[----:B------:R-:W-:Y:S01]  /*0740*/  ISETP.LE.AND P1, PT, R2, UR12, PT ;  /* 0x0000000c02007c0c */ /* 0x000fe2000bf23270 */
[----:B------:R-:W-:Y:S01]  /*0750*/  HFMA2 R29, -RZ, RZ, 0, 0 ;  /* 0x00000000ff1d7431 */ /* 0x000fe200000001ff */
[----:B------:R-:W-:Y:S01]  /*0760*/  ISETP.NE.AND P0, PT, RZ, UR4, PT ;  /* 0x00000004ff007c0c */ /* 0x000fe2000bf05270 */
[----:B------:R-:W-:Y:S01]  /*0770*/  UIMAD UR4, UR7, UR8, URZ ;  /* 0x00000008070472a4 */ /* 0x000fe2000f8e02ff */
[----:B------:R-:W-:Y:S01]  /*0780*/  LOP3.LUT R3, R3, 0x10, RZ, 0xc0, !PT ;  /* 0x0000001003037812 */ /* 0x000fe200078ec0ff */
[----:B------:R-:W-:Y:S01]  /*0790*/  HFMA2 R27, -RZ, RZ, 0, 0 ;  /* 0x00000000ff1b7431 */ /* 0x000fe200000001ff */
[----:B------:R-:W-:Y:S01]  /*07a0*/  ISETP.NE.OR P0, PT, RZ, UR7, !P0 ;  /* 0x00000007ff007c0c */ /* 0x000fe2000c705670 */
[----:B------:R-:W0:Y:S01]  /*07b0*/  LDCU.64 UR6, c[0x0][0x388] ;  /* 0x00007100ff0677ac */ /* 0x000e220008000a00 */
[----:B------:R-:W-:-:S02]  /*07c0*/  CS2R R32, SRZ ;  /* 0x0000000000207805 */ /* 0x000fc4000001ff00 */
[----:B------:R-:W-:Y:S01]  /*07d0*/  MOV R37, RZ ;  /* 0x000000ff00257202 */ /* 0x000fe20000000f00 */
[----:B------:R-:W-:Y:S01]  /*07e0*/  IMAD.MOV.U32 R35, RZ, RZ, RZ ;  /* 0x000000ffff237224 */ /* 0x000fe200078e00ff */
[----:B------:R-:W-:Y:S01]  /*07f0*/  USHF.L.U32 UR4, UR4, 0x4, URZ ;  /* 0x0000000404047899 */ /* 0x000fe200080006ff */
[----:B------:R-:W-:Y:S02]  /*0800*/  CS2R R38, SRZ ;  /* 0x0000000000267805 */ /* 0x000fe4000001ff00 */
[----:B-1----:R-:W-:-:S03]  /*0810*/  R2UR UR13, R12 ;  /* 0x000000000c0d72ca */ /* 0x002fc600000e0000 */
[----:B------:R-:W-:Y:S01]  /*0820*/  IADD3 R31, P2, PT, R0, UR4, RZ ;  /* 0x00000004001f7c10 */ /* 0x000fe2000ff5e0ff */
[----:B--2---:R-:W1:Y:S01]  /*0830*/  @!P0 LDC.64 R4, c[0x0][0x3a0] ;  /* 0x0000e800ff048b82 */ /* 0x004e620000000a00 */
[----:B---3--:R-:W-:Y:S01]  /*0840*/  SHF.R.U32.HI R8, RZ, R3, R8 ;  /* 0x00000003ff087219 */ /* 0x008fe20000011608 */
[----:B------:R-:W-:Y:S02]  /*0850*/  @!P0 IMAD R3, R11, UR8, R0 ;  /* 0x000000080b038c24 */ /* 0x000fe4000f8e0200 */
[----:B------:R-:W-:Y:S01]  /*0860*/  IMAD.U32 R11, RZ, RZ, UR8 ;  /* 0x00000008ff0b7e24 */ /* 0x000fe2000f8e00ff */
[----:B0-----:R-:W-:Y:S01]  /*0870*/  IADD3 R6, PT, PT, R8, 0x1, RZ ;  /* 0x0000000108067810 */ /* 0x001fe20007ffe0ff */
[----:B-1----:R-:W-:Y:S01]  /*0880*/  @!P0 IMAD.WIDE R2, R3, 0x2, R4 ;  /* 0x0000000203028825 */ /* 0x002fe200078e0204 */
[----:B------:R-:W-:Y:S02]  /*0890*/  SHF.R.S32.HI R4, RZ, 0x1f, R0 ;  /* 0x0000001fff047819 */ /* 0x000fe40000011400 */
[----:B------:R-:W-:-:S02]  /*08a0*/  MOV R5, UR4 ;  /* 0x0000000400057c02 */ /* 0x000fc40008000f00 */
[----:B------:R-:W-:Y:S01]  /*08b0*/  LEA.HI R0, R8, 0x1, RZ, 0x1c ;  /* 0x0000000108007811 */ /* 0x000fe200078fe0ff */
[----:B------:R0:W-:Y:S01]  /*08c0*/  @!P0 STG.E.64 desc[UR10][R2.64], RZ ;  /* 0x000000ff02008986 */ /* 0x0001e2000c101b0a */
[----:B------:R-:W-:Y:S01]  /*08d0*/  LEA.HI.X.SX32 R14, R5, R4, 0x1, P2 ;  /* 0x00000004050e7211 */ /* 0x000fe200010f0eff */
[----:B------:R-:W-:Y:S01]  /*08e0*/  @!P0 IMAD.WIDE R4, R11, 0x2, R2 ;  /* 0x000000020b048825 */ /* 0x000fe200078e0202 */
[----:B------:R-:W-:Y:S02]  /*08f0*/  LOP3.LUT R12, R0, 0xf, RZ, 0xc0, !PT ;  /* 0x0000000f000c7812 */ /* 0x000fe400078ec0ff */
[C---:B------:R-:W-:Y:S02]  /*0900*/  LEA R30, P2, R31.reuse, UR6, 0x2 ;  /* 0x000000061f1e7c11 */ /* 0x040fe4000f8410ff */
[----:B------:R-:W-:Y:S01]  /*0910*/  LEA.HI R0, R8, 0x1, RZ, 0x18 ;  /* 0x0000000108007811 */ /* 0x000fe200078fc0ff */
[----:B------:R1:W-:Y:S01]  /*0920*/  I2F.F16 R13, R12 ;  /* 0x0000000c000d7306 */ /* 0x0003e20000200c00 */
[----:B------:R-:W-:Y:S01]  /*0930*/  LEA.HI.X R31, R31, UR7, R14, 0x2, P2 ;  /* 0x000000071f1f7c11 */ /* 0x000fe200090f140e */
[----:B------:R2:W-:Y:S01]  /*0940*/  @!P0 STG.E.64 desc[UR10][R4.64], RZ ;  /* 0x000000ff04008986 */ /* 0x0005e2000c101b0a */
[----:B------:R-:W-:-:S02]  /*0950*/  LOP3.LUT R14, R0, 0xf, RZ, 0xc0, !PT ;  /* 0x0000000f000e7812 */ /* 0x000fc400078ec0ff */
[----:B------:R-:W-:Y:S02]  /*0960*/  LEA.HI R0, R8, 0x1, RZ, 0x14 ;  /* 0x0000000108007811 */ /* 0x000fe400078fa0ff */
[----:B------:R-:W-:Y:S01]  /*0970*/  LOP3.LUT R6, R6, 0xf, RZ, 0xc0, !PT ;  /* 0x0000000f06067812 */ /* 0x000fe200078ec0ff */
[----:B------:R3:W0:Y:S01]  /*0980*/  I2F.F16 R8, R14 ;  /* 0x0000000e00087306 */ /* 0x0006220000200c00 */
[----:B------:R-:W-:Y:S02]  /*0990*/  LOP3.LUT R15, R0, 0xf, RZ, 0xc0, !PT ;  /* 0x0000000f000f7812 */ /* 0x000fe400078ec0ff */
[C-C-:B----4-:R-:W-:Y:S02]  /*09a0*/  PRMT R24, R9.reuse, 0x5410, R9.reuse ;  /* 0x0000541009187816 */ /* 0x150fe40000000009 */
[----:B------:R-:W-:Y:S02]  /*09b0*/  PRMT R11, R9, 0x7632, R9 ;  /* 0x00007632090b7816 */ /* 0x000fe40000000009 */
[----:B-1----:R-:W-:Y:S01]  /*09c0*/  LOP3.LUT R12, R12, 0xe400, RZ, 0xfc, !PT ;  /* 0x0000e4000c0c7812 */ /* 0x002fe200078efcff */
[----:B------:R1:W4:Y:S01]  /*09d0*/  I2F.F16 R7, R6 ;  /* 0x0000000600077306 */ /* 0x0003220000200c00 */
[----:B---3--:R-:W-:-:S02]  /*09e0*/  LOP3.LUT R14, R14, 0xe400, RZ, 0xfc, !PT ;  /* 0x0000e4000e0e7812 */ /* 0x008fc400078efcff */
[----:B------:R-:W-:Y:S02]  /*09f0*/  LOP3.LUT R9, R15, 0xe400, RZ, 0xfc, !PT ;  /* 0x0000e4000f097812 */ /* 0x000fe400078efcff */
[--C-:B-----5:R-:W-:Y:S01]  /*0a00*/  PRMT R0, R10, 0x5410, R10.reuse ;  /* 0x000054100a007816 */ /* 0x120fe2000000000a */
[----:B0-----:R-:W-:Y:S02]  /*0a10*/  HADD2 R8, -R8.H0_H0, UR13.H0_H0 ;  /* 0x2000000d08087e30 */ /* 0x001fe40008000900 */
[----:B------:R-:W0:Y:S01]  /*0a20*/  I2F.F16 R16, R15 ;  /* 0x0000000f00107306 */ /* 0x000e220000200c00 */
[----:B-1----:R-:W-:Y:S02]  /*0a30*/  LOP3.LUT R6, R6, 0xe400, RZ, 0xfc, !PT ;  /* 0x0000e40006067812 */ /* 0x002fe400078efcff */
[----:B------:R-:W-:Y:S02]  /*0a40*/  PRMT R2, R10, 0x7632, R10 ;  /* 0x000076320a027816 */ /* 0x000fe4000000000a */
[----:B------:R-:W-:Y:S01]  /*0a50*/  PRMT R3, R6, 0x5410, R6 ;  /* 0x0000541006037816 */ /* 0x000fe20000000006 */
[----:B------:R-:W-:Y:S01]  /*0a60*/  HADD2 R6, -R13.H0_H0, UR13.H0_H0 ;  /* 0x2000000d0d067e30 */ /* 0x000fe20008000900 */
[----:B--2---:R-:W-:Y:S01]  /*0a70*/  PRMT R5, R12, 0x5410, R12 ;  /* 0x000054100c057816 */ /* 0x004fe2000000000c */
[----:B----4-:R-:W-:Y:S01]  /*0a80*/  HADD2 R4, -R7.H0_H0, UR13.H0_H0 ;  /* 0x2000000d07047e30 */ /* 0x010fe20008000900 */
[----:B------:R-:W-:-:S02]  /*0a90*/  PRMT R7, R14, 0x5410, R14 ;  /* 0x000054100e077816 */ /* 0x000fc4000000000e */
        /* <DEDUP_REMOVED lines=8> */
[----:B------:R-:W-:Y:S01]  /*0b20*/  IMAD.MOV.U32 R0, RZ, RZ, R16 ;  /* 0x000000ffff007224 */ /* 0x000fe200078e0010 */
[----:B------:R-:W-:Y:S01]  /*0b30*/  MOV R29, RZ ;  /* 0x000000ff001d7202 */ /* 0x000fe20000000f00 */
[----:B------:R-:W1:Y:S01]  /*0b40*/  LDCU UR8, c[0x0][0x3ac] ;  /* 0x00007580ff0877ac */ /* 0x000e620008000800 */
[----:B0-----:R-:W-:-:S03]  /*0b50*/  ULEA UR6, UR7, UR6, 0x18 ;  /* 0x0000000607067291 */ /* 0x001fc6000f8ec0ff */
[----:B-1----:R-:W-:-:S09]  /*0b60*/  UMOV UR7, UR4 ;  /* 0x0000000400077c82 */ /* 0x002fd20008000000 */
.L_x_1362:
        /* <DEDUP_REMOVED lines=17> */
[----:B-1----:R-:W-:-:S05]  /*0c80*/  LEA R3, R9, R8, 0x7 ;  /* 0x0000000809037211 */ /* 0x002fca00078e38ff */
[----:B------:R-:W-:-:S04]  /*0c90*/  IMAD.U32 R3, R3, 0x4, R0 ;  /* 0x0000000403037824 */ /* 0x000fc800078e0000 */
        /* <DEDUP_REMOVED lines=9> */
[C---:B------:R-:W-:Y:S02]  /*0d30*/  LEA.HI R9, R0.reuse, 0x1, RZ, 0x18 ;  /* 0x0000000100097811 */ /* 0x040fe400078fc0ff */
[C---:B------:R-:W-:Y:S02]  /*0d40*/  IADD3 R3, PT, PT, R0.reuse, 0x1, RZ ;  /* 0x0000000100037810 */ /* 0x040fe40007ffe0ff */
[----:B0-----:R-:W-:Y:S02]  /*0d50*/  LEA.HI R6, R0, 0x1, RZ, 0x14 ;  /* 0x0000000100067811 */ /* 0x001fe400078fa0ff */
[----:B------:R-:W-:Y:S02]  /*0d60*/  LOP3.LUT R5, R5, 0xf, RZ, 0xc0, !PT ;  /* 0x0000000f05057812 */ /* 0x000fe400078ec0ff */
[----:B------:R-:W-:-:S02]  /*0d70*/  LOP3.LUT R9, R9, 0xf, RZ, 0xc0, !PT ;  /* 0x0000000f09097812 */ /* 0x000fc400078ec0ff */
[----:B------:R-:W-:Y:S01]  /*0d80*/  LOP3.LUT R3, R3, 0xf, RZ, 0xc0, !PT ;  /* 0x0000000f03037812 */ /* 0x000fe200078ec0ff */
[----:B------:R0:W1:Y:S01]  /*0d90*/  I2F.F16 R8, R5 ;  /* 0x0000000500087306 */ /* 0x0000620000200c00 */
[----:B------:R-:W-:Y:S02]  /*0da0*/  LOP3.LUT R10, R6, 0xf, RZ, 0xc0, !PT ;  /* 0x0000000f060a7812 */ /* 0x000fe400078ec0ff */
[----:B------:R-:W-:Y:S02]  /*0db0*/  LOP3.LUT R7, R9, 0xe400, RZ, 0xfc, !PT ;  /* 0x0000e40009077812 */ /* 0x000fe400078efcff */
[----:B------:R-:W-:Y:S02]  /*0dc0*/  LOP3.LUT R34, R10, 0xe400, RZ, 0xfc, !PT ;  /* 0x0000e4000a227812 */ /* 0x000fe400078efcff */
[----:B---3--:R-:W-:Y:S01]  /*0dd0*/  PRMT R24, R11, 0x5410, R11 ;  /* 0x000054100b187816 */ /* 0x008fe2000000000b */
[----:B------:R2:W3:Y:S01]  /*0de0*/  I2F.F16 R0, R9 ;  /* 0x0000000900007306 */ /* 0x0004e20000200c00 */
[----:B0-----:R-:W-:-:S02]  /*0df0*/  LOP3.LUT R5, R5, 0xe400, RZ, 0xfc, !PT ;  /* 0x0000e40005057812 */ /* 0x001fc400078efcff */
[----:B------:R-:W-:Y:S02]  /*0e00*/  PRMT R11, R11, 0x7632, R11 ;  /* 0x000076320b0b7816 */ /* 0x000fe4000000000b */
[----:B------:R-:W-:Y:S01]  /*0e10*/  PRMT R5, R5, 0x5410, R5 ;  /* 0x0000541005057816 */ /* 0x000fe20000000005 */
[----:B-1----:R-:W-:Y:S02]  /*0e20*/  HADD2 R6, -R8.H0_H0, UR13.H0_H0 ;  /* 0x2000000d08067e30 */ /* 0x002fe40008000900 */
        /* <DEDUP_REMOVED lines=11> */
.L_x_1361:
        /* <DEDUP_REMOVED lines=60> */
[----:B------:R-:W-:Y:S01]  /*12a0*/  SHF.R.U32.HI R13, RZ, 0x8, R23 ;  /* 0x00000008ff0d7819 */ /* 0x000fe20000011617 */
[----:B------:R-:W-:Y:S01]  /*12b0*/  IMAD.U32 R17, RZ, RZ, UR8 ;  /* 0x00000008ff117e24 */ /* 0x000fe2000f8e00ff */
[----:B------:R-:W-:Y:S02]  /*12c0*/  LOP3.LUT R22, R12, 0xf000f, RZ, 0xc0, !PT ;  /* 0x000f000f0c167812 */ /* 0x000fe400078ec0ff */
[----:B------:R-:W-:Y:S01]  /*12d0*/  LOP3.LUT R23, R13, 0xf000f, RZ, 0xc0, !PT ;  /* 0x000f000f0d177812 */ /* 0x000fe200078ec0ff */
[----:B------:R-:W-:Y:S01]  /*12e0*/  IMAD.WIDE R30, R17, 0x4, R30 ;  /* 0x00000004111e7825 */ /* 0x000fe200078e021e */
[----:B------:R-:W-:Y:S02]  /*12f0*/  LOP3.LUT R22, R22, 0x64006400, RZ, 0xfc, !PT ;  /* 0x6400640016167812 */ /* 0x000fe400078efcff */
        /* <DEDUP_REMOVED lines=323> */
.L_x_1360:
        /* <DEDUP_REMOVED lines=23> */
.L_x_1366:
[----:B------:R-:W0:Y:S02]  /*28a0*/  LDS R4, [R0] ;  /* 0x0000000000047984 */ /* 0x000e240000000800 */
[----:B0-----:R-:W-:-:S05]  /*28b0*/  HFMA2 R5, R4, 1, 1, R29 ;  /* 0x3c003c0004057831 */ /* 0x001fca000000001d */
[----:B------:R-:W0:Y:S02]  /*28c0*/  ATOMS.CAST.SPIN P0, [R0], R4, R5 ;  /* 0x000000040000758d */ /* 0x000e240001800005 */
[----:B0-----:R-:W-:Y:S05]  /*28d0*/  @!P0 BRA `(.L_x_1366) ;  /* 0xfffffffc00f08947 */ /* 0x001fea000383ffff */
[----:B------:R-:W-:Y:S05]  /*28e0*/  BRA `(.L_x_1364) ;  /* 0x00000000000c7947 */ /* 0x000fea0003800000 */
.L_x_1365:
[----:B------:R-:W2:Y:S02]  /*28f0*/  LD.E R0, desc[UR10][R2.64] ;  /* 0x0000000a02007980 */ /* 0x000ea4000c101900 */
[----:B--2---:R-:W-:-:S05]  /*2900*/  IADD3 R5, PT, PT, R29, R0, RZ ;  /* 0x000000001d057210 */ /* 0x004fca0007ffe0ff */
[----:B------:R0:W-:Y:S02]  /*2910*/  ST.E desc[UR10][R2.64], R5 ;  /* 0x0000000502007985 */ /* 0x0001e4000c10190a */
.L_x_1364:
[----:B------:R-:W-:Y:S05]  /*2920*/  BSYNC.RECONVERGENT B0 ;  /* 0x0000000000007941 */ /* 0x000fea0003800200 */
.L_x_1363:
        /* <DEDUP_REMOVED lines=9> */
.L_x_1371:
[----:B------:R-:W0:Y:S02]  /*29c0*/  LDS R4, [R0+0x4] ;  /* 0x0000040000047984 */ /* 0x000e240000000800 */
[----:B0-----:R-:W-:-:S05]  /*29d0*/  HADD2 R5, R4, R37 ;  /* 0x0000002504057230 */ /* 0x001fca0000000000 */
[----:B------:R-:W0:Y:S02]  /*29e0*/  ATOMS.CAST.SPIN P0, [R0+0x4], R4, R5 ;  /* 0x000004040000758d */ /* 0x000e240001800005 */
[----:B0-----:R-:W-:Y:S05]  /*29f0*/  @!P0 BRA `(.L_x_1371) ;  /* 0xfffffffc00f08947 */ /* 0x001fea000383ffff */
[----:B------:R-:W-:Y:S05]  /*2a00*/  BSYNC.RECONVERGENT B1 ;  /* 0x0000000000017941 */ /* 0x000fea0003800200 */
.L_x_1370:
[----:B------:R-:W-:Y:S05]  /*2a10*/  BRA `(.L_x_1368) ;  /* 0x00000000000c7947 */ /* 0x000fea0003800000 */
.L_x_1369:
[----:B------:R-:W0:Y:S02]  /*2a20*/  LD.E R0, desc[UR10][R2.64+0x4] ;  /* 0x0000040a02007980 */ /* 0x000e24000c101900 */
[----:B0-----:R-:W-:-:S05]  /*2a30*/  IMAD.IADD R5, R37, 0x1, R0 ;  /* 0x0000000125057824 */ /* 0x001fca00078e0200 */
[----:B------:R1:W-:Y:S02]  /*2a40*/  ST.E desc[UR10][R2.64+0x4], R5 ;  /* 0x0000040502007985 */ /* 0x0003e4000c10190a */
.L_x_1368:
[----:B------:R-:W-:Y:S05]  /*2a50*/  BSYNC.RECONVERGENT B0 ;  /* 0x0000000000007941 */ /* 0x000fea0003800200 */
.L_x_1367:
        /* <DEDUP_REMOVED lines=16> */
.L_x_1375:
[----:B------:R-:W0:Y:S02]  /*2b60*/  LDS R2, [R0] ;  /* 0x0000000000027984 */ /* 0x000e240000000800 */
[----:B0-----:R-:W-:-:S05]  /*2b70*/  HFMA2 R3, R2, 1, 1, R39 ;  /* 0x3c003c0002037831 */ /* 0x001fca0000000027 */
[----:B------:R-:W0:Y:S02]  /*2b80*/  ATOMS.CAST.SPIN P0, [R0], R2, R3 ;  /* 0x000000020000758d */ /* 0x000e240001800003 */
[----:B0-----:R-:W-:Y:S05]  /*2b90*/  @!P0 BRA `(.L_x_1375) ;  /* 0xfffffffc00f08947 */ /* 0x001fea000383ffff */
[----:B------:R-:W-:Y:S05]  /*2ba0*/  BRA `(.L_x_1373) ;  /* 0x00000000000c7947 */ /* 0x000fea0003800000 */
.L_x_1374:
[----:B------:R-:W2:Y:S02]  /*2bb0*/  LD.E R0, desc[UR10][R4.64] ;  /* 0x0000000a04007980 */ /* 0x000ea4000c101900 */
[----:B--2---:R-:W-:-:S05]  /*2bc0*/  IMAD.IADD R3, R39, 0x1, R0 ;  /* 0x0000000127037824 */ /* 0x004fca00078e0200 */
[----:B------:R0:W-:Y:S02]  /*2bd0*/  ST.E desc[UR10][R4.64], R3 ;  /* 0x0000000304007985 */ /* 0x0001e4000c10190a */
.L_x_1373:
[----:B------:R-:W-:Y:S05]  /*2be0*/  BSYNC.RECONVERGENT B0 ;  /* 0x0000000000007941 */ /* 0x000fea0003800200 */
.L_x_1372:
[----:B------:R1:W-:Y:S02]  /*2bf0*/  ATOM.E.ADD.F16x2.RN.STRONG.GPU P0, RZ, desc[UR10][R4.64+0x4], R33 ;  /* 0x8000042104ff79a2 */ /* 0x0003e4000c10e10a */
[----:B-1----:R-:W-:Y:S05]  /*2c00*/  @P0 EXIT ;  /* 0x000000000000094d */ /* 0x002fea0003800000 */
[----:B------:R-:W1:Y:S02]  /*2c10*/  QSPC.E.S P0, RZ, [R4+0x4] ;  /* 0x0000040004ff73aa */ /* 0x000e640000000500 */
[----:B-1----:R-:W-:Y:S05]  /*2c20*/  @!P0 BRA `(.L_x_1376) ;  /* 0x0000000000208947 */ /* 0x002fea0003800000 */
[----:B------:R-:W-:Y:S02]  /*2c30*/  MOV R2, R4 ;  /* 0x0000000400027202 */ /* 0x000fe40000000f00 */
[----:B------:R-:W-:Y:S02]  /*2c40*/  PRMT R33, R33, 0x5410, R27 ;  /* 0x0000541021217816 */ /* 0x000fe4000000001b */
[----:B------:R-:W-:-:S07]  /*2c50*/  MOV R0, R2 ;  /* 0x0000000200007202 */ /* 0x000fce0000000f00 */
.L_x_1377:
[----:B------:R-:W0:Y:S02]  /*2c60*/  LDS R2, [R0+0x4] ;  /* 0x0000040000027984 */ /* 0x000e240000000800 */
[----:B0-----:R-:W-:-:S05]  /*2c70*/  HADD2 R3, R2, R33 ;  /* 0x0000002102037230 */ /* 0x001fca0000000000 */
[----:B------:R-:W0:Y:S02]  /*2c80*/  ATOMS.CAST.SPIN P0, [R0+0x4], R2, R3 ;  /* 0x000004020000758d */ /* 0x000e240001800003 */
[----:B0-----:R-:W-:Y:S05]  /*2c90*/  @!P0 BRA `(.L_x_1377) ;  /* 0xfffffffc00f08947 */ /* 0x001fea000383ffff */
[----:B------:R-:W-:Y:S05]  /*2ca0*/  EXIT ;  /* 0x000000000000794d */ /* 0x000fea0003800000 */
.L_x_1376:
[----:B------:R-:W0:Y:S02]  /*2cb0*/  LD.E R0, desc[UR10][R4.64+0x4] ;  /* 0x0000040a04007980 */ /* 0x000e24000c101900 */
[----:B0-----:R-:W-:-:S05]  /*2cc0*/  IADD3 R3, PT, PT, R33, R0, RZ ;  /* 0x0000000021037210 */ /* 0x001fca0007ffe0ff */
[----:B------:R-:W-:Y:S01]  /*2cd0*/  ST.E desc[UR10][R4.64+0x4], R3 ;  /* 0x0000040304007985 */ /* 0x000fe2000c10190a */
[----:B------:R-:W-:Y:S05]  /*2ce0*/  EXIT ;  /* 0x000000000000794d */ /* 0x000fea0003800000 */
.L_x_1378:
        /* <DEDUP_REMOVED lines=9> */
.L_x_3317:


//--------------------- .text._Z28gemm_half_q_half_gptq_kernelILi1ELb0ELb0EEvPK6__halfPKjS4_S2_PS0_iiiiiPKtibS2_i --------------------------
	.section	.text._Z28gemm_half_q_half_gptq_kernelILi1ELb0ELb0EEvPK6__halfPKjS4_S2_PS0_iiiiiPKtibS2_i,"ax",@progbits
	.align	128
        .global         _Z28gemm_half_q_half_gptq_kernelILi1ELb0ELb0EEvPK6__halfPKjS4_S2_PS0_iiiiiPKtibS2_i
        .type           _Z28gemm_half_q_half_gptq_kernelILi1ELb0ELb0EEvPK6__halfPKjS4_S2_PS0_iiiiiPKtibS2_i,@function
        .size           _Z28gemm_half_q_half_gptq_kernelILi1ELb0ELb0EEvPK6__halfPKjS4_S2_PS0_iiiiiPKtibS2_i,(.L_x_3318 - _Z28gemm_half_q_half_gptq_kernelILi1ELb0ELb0EEvPK6__halfPKjS4_S2_PS0_iiiiiPKtibS2_i)
        .other          _Z28gemm_half_q_half_gptq_kernelILi1ELb0ELb0EEvPK6__halfPKjS4_S2_PS0_iiiiiPKtibS2_i,@"STO_CUDA_ENTRY STV_DEFAULT"
_Z28gemm_half_q_half_gptq_kernelILi1ELb0ELb0EEvPK6__halfPKjS4_S2_PS0_iiiiiPKtibS2_i:
.text._Z28gemm_half_q_half_gptq_kernelILi1ELb0ELb0EEvPK6__halfPKjS4_S2_PS0_iiiiiPKtibS2_i:
        /* <DEDUP_REMOVED lines=36> */
.L_x_1380:
[----:B------:R-:W-:Y:S05]  /*0240*/  BSYNC.RECONVERGENT B0 ;  /* 0x0000000000007941 */ /* 0x000fea0003800200 */
.L_x_1379:
        /* <DEDUP_REMOVED lines=119> */
.L_x_1383:
        /* <DEDUP_REMOVED lines=54> */
.L_x_1382:
        /* <DEDUP_REMOVED lines=307> */
.L_x_1381:
        /* <DEDUP_REMOVED lines=22> */
.L_x_1387:
[----:B------:R-:W0:Y:S02]  /*21b0*/  LDS R2, [R0] ;  /* 0x0000000000027984 */ /* 0x000e240000000800 */
[----:B0-----:R-:W-:-:S05]  /*21c0*/  HFMA2 R3, R2, 1, 1, R33 ;  /* 0x3c003c0002037831 */ /* 0x001fca0000000021 */
[----:B------:R-:W0:Y:S02]  /*21d0*/  ATOMS.CAST.SPIN P0, [R0], R2, R3 ;  /* 0x000000020000758d */ /* 0x000e240001800003 */
[----:B0-----:R-:W-:Y:S05]  /*21e0*/  @!P0 BRA `(.L_x_1387) ;  /* 0xfffffffc00f08947 */ /* 0x001fea000383ffff */
[----:B------:R-:W-:Y:S05]  /*21f0*/  BRA `(.L_x_1385) ;  /* 0x00000000000c7947 */ /* 0x000fea0003800000 */
.L_x_1386:
[----:B------:R-:W2:Y:S02]  /*2200*/  LD.E R0, desc[UR12][R4.64] ;  /* 0x0000000c04007980 */ /* 0x000ea4000c101900 */
[----:B--2---:R-:W-:-:S05]  /*2210*/  IMAD.IADD R3, R33, 0x1, R0 ;  /* 0x0000000121037824 */ /* 0x004fca00078e0200 */
[----:B------:R0:W-:Y:S02]  /*2220*/  ST.E desc[UR12][R4.64], R3 ;  /* 0x0000000304007985 */ /* 0x0001e4000c10190c */
.L_x_1385:
[----:B------:R-:W-:Y:S05]  /*2230*/  BSYNC.RECONVERGENT B0 ;  /* 0x0000000000007941 */ /* 0x000fea0003800200 */
.L_x_1384:
[----:B------:R1:W-:Y:S02]  /*2240*/  ATOM.E.ADD.F16x2.RN.STRONG.GPU P0, RZ, desc[UR12][R4.64+0x4], R29 ;  /* 0x8000041d04ff79a2 */ /* 0x0003e4000c10e10c */
[----:B-1----:R-:W-:Y:S05]  /*2250*/  @P0 EXIT ;  /* 0x000000000000094d */ /* 0x002fea0003800000 */
[----:B------:R-:W1:Y:S02]  /*2260*/  QSPC.E.S P0, RZ, [R4+0x4] ;  /* 0x0000040004ff73aa */ /* 0x000e640000000500 */
[----:B-1----:R-:W-:Y:S05]  /*2270*/  @!P0 BRA `(.L_x_1388) ;  /* 0x0000000000208947 */ /* 0x002fea0003800000 */
[----:B------:R-:W-:Y:S01]  /*2280*/  IMAD.MOV.U32 R2, RZ, RZ, R4 ;  /* 0x000000ffff027224 */ /* 0x000fe200078e0004 */
[----:B------:R-:W-:-:S04]  /*2290*/  PRMT R29, R29, 0x5410, R28 ;  /* 0x000054101d1d7816 */ /* 0x000fc8000000001c */
[----:B------:R-:W-:-:S07]  /*22a0*/  MOV R0, R2 ;  /* 0x0000000200007202 */ /* 0x000fce0000000f00 */
.L_x_1389:
[----:B------:R-:W0:Y:S02]  /*22b0*/  LDS R2, [R0+0x4] ;  /* 0x0000040000027984 */ /* 0x000e240000000800 */
[----:B0-----:R-:W-:-:S05]  /*22c0*/  HADD2 R3, R2, R29 ;  /* 0x0000001d02037230 */ /* 0x001fca0000000000 */
[----:B------:R-:W0:Y:S02]  /*22d0*/  ATOMS.CAST.SPIN P0, [R0+0x4], R2, R3 ;  /* 0x000004020000758d */ /* 0x000e240001800003 */
[----:B0-----:R-:W-:Y:S05]  /*22e0*/  @!P0 BRA `(.L_x_1389) ;  /* 0xfffffffc00f08947 */ /* 0x001fea000383ffff */
[----:B------:R-:W-:Y:S05]  /*22f0*/  EXIT ;  /* 0x000000000000794d */ /* 0x000fea0003800000 */
.L_x_1388:
[----:B------:R-:W0:Y:S02]  /*2300*/  LD.E R0, desc[UR12][R4.64+0x4] ;  /* 0x0000040c04007980 */ /* 0x000e24000c101900 */
[----:B0-----:R-:W-:-:S05]  /*2310*/  IMAD.IADD R3, R29, 0x1, R0 ;  /* 0x000000011d037824 */ /* 0x001fca00078e0200 */
[----:B------:R-:W-:Y:S01]  /*2320*/  ST.E desc[UR12][R4.64+0x4], R3 ;  /* 0x0000040304007985 */ /* 0x000fe2000c10190c */
[----:B------:R-:W-:Y:S05]  /*2330*/  EXIT ;  /* 0x000000000000794d */ /* 0x000fea0003800000 */
.L_x_1390:
        /* <DEDUP_REMOVED lines=12> */
.L_x_3318:


//--------------------- .text._Z23gemm_half_q_half_kernelILi8ELb1ELb1EEvPK6__halfPKjS4_S2_PS0_iiiiPKtS7_iiiiiibS2_i --------------------------
	.section	.text._Z23gemm_half_q_half_kernelILi8ELb1ELb1EEvPK6__halfPKjS4_S2_PS0_iiiiPKtS7_iiiiiibS2_i,"ax",@progbits
	.align	128
        .global         _Z23gemm_half_q_half_kernelILi8ELb1ELb1EEvPK6__halfPKjS4_S2_PS0_iiiiPKtS7_iiiiiibS2_i
        .type           _Z23gemm_half_q_half_kernelILi8ELb1ELb1EEvPK6__halfPKjS4_S2_PS0_iiiiPKtS7_iiiiiibS2_i,@function
        .size           _Z23gemm_half_q_half_kernelILi8ELb1ELb1EEvPK6__halfPKjS4_S2_PS0_iiiiPKtS7_iiiiiibS2_i,(.L_x_3319 - _Z23gemm_half_q_half_kernelILi8ELb1ELb1EEvPK6__halfPKjS4_S2_PS0_iiiiPKtS7_iiiiiibS2_i)
        .other          _Z23gemm_half_q_half_kernelILi8ELb1ELb1EEvPK6__halfPKjS4_S2_PS0_iiiiPKtS7_iiiiiibS2_i,@"STO_CUDA_ENTRY STV_DEFAULT"
_Z23gemm_half_q_half_kernelILi8ELb1ELb1EEvPK6__halfPKjS4_S2_PS0_iiiiPKtS7_iiiiiibS2_i:
.text._Z23gemm_half_q_half_kernelILi8ELb1ELb1EEvPK6__halfPKjS4_S2_PS0_iiiiPKtS7_iiiiiibS2_i:
        /* <DEDUP_REMOVED lines=8> */
[----:B--2---:R-:W2:Y:S01]  /*0080*/  LDG.E.U16 R14, desc[UR8][R14.64] ;  /* 0x000000080e0e7981 */ /* 0x004ea2000c1e1500 */
[----:B------:R-:W-:-:S03]  /*0090*/  IMAD.WIDE R2, R19, 0x2, R4 ;  /* 0x0000000213027825 */ /* 0x000fc600078e0204 */
[----:B------:R-:W3:Y:S04]  /*00a0*/  LDG.E.U16 R11, desc[UR8][R4.64] ;  /* 0x00000008040b7981 */ /* 0x000ee8000c1e1500 */
[----:B------:R-:W4:Y:S01]  /*00b0*/  LDG.E.U16 R10, desc[UR8][R2.64] ;  /* 0x00000008020a7981 */ /* 0x000f22000c1e1500 */
[----:B------:R-:W-:-:S04]  /*00c0*/  IMAD.WIDE R8, R19, 0x2, R2 ;  /* 0x0000000213087825 */ /* 0x000fc800078e0202 */
[C---:B------:R-:W-:Y:S02]  /*00d0*/  IMAD.WIDE R12, R19.reuse, 0x2, R8 ;  /* 0x00000002130c7825 */ /* 0x040fe400078e0208 */
[----:B------:R0:W5:Y:S02]  /*00e0*/  LDG.E.U16 R8, desc[UR8][R8.64] ;  /* 0x0000000808087981 */ /* 0x000164000c1e1500 */
[C---:B------:R-:W-:Y:S02]  /*00f0*/  IMAD.WIDE R16, R19.reuse, 0x2, R12 ;  /* 0x0000000213107825 */ /* 0x040fe400078e020c */
[----:B------:R-:W5:Y:S02]  /*0100*/  LDG.E.U16 R13, desc[UR8][R12.64] ;  /* 0x000000080c0d7981 */ /* 0x000f64000c1e1500 */
[----:B------:R-:W-:Y:S02]  /*0110*/  IMAD.WIDE R18, R19, 0x2, R16 ;  /* 0x0000000213127825 */ /* 0x000fe400078e0210 */
        /* <DEDUP_REMOVED lines=14> */
[----:B------:R-:W3:Y:S08]  /*0200*/  S2UR UR4, SR_CTAID.Y ;  /* 0x00000000000479c3 */ /* 0x000ef00000002600 */
[----:B------:R-:W4:Y:S01]  /*0210*/  LDC R12, c[0x0][0x3ac] ;  /* 0x0000eb00ff0c7b82 */ /* 0x000f220000000800 */
[C---:B0-----:R-:W-:Y:S01]  /*0220*/  LEA R2, R15.reuse, 0x40, 0x6 ;  /* 0x000000400f027811 */ /* 0x041fe200078e30ff */
[----:B---3--:R-:W-:Y:S01]  /*0230*/  USHF.L.U32 UR4, UR4, 0x3, URZ ;  /* 0x0000000304047899 */ /* 0x008fe200080006ff */
[----:B--2---:R-:W-:-:S02]  /*0240*/  IMAD R3, R15, 0x40, R18 ;  /* 0x000000400f037824 */ /* 0x004fc400078e0212 */
[----:B-1----:R-:W-:Y:S01]  /*0250*/  VIMNMX R2, PT, PT, R2, R21, PT ;  /* 0x0000001502027248 */ /* 0x002fe20003fe0100 */
[----:B------:R-:W-:-:S03]  /*0260*/  IMAD R9, R9, 0x40, R18 ;  /* 0x0000004009097824 */ /* 0x000fc600078e0212 */
[----:B------:R-:W-:Y:S02]  /*0270*/  ISETP.GE.AND P1, PT, R3, R2, PT ;  /* 0x000000020300720c */ /* 0x000fe40003f26270 */
[----:B------:R-:W-:-:S04]  /*0280*/  SHF.L.U32 R13, R9, 0x2, RZ ;  /* 0x00000002090d7819 */ /* 0x000fc800000006ff */
[----:B----4-:R-:W-:-:S07]  /*0290*/  ISETP.GE.AND P0, PT, R13, R12, PT ;  /* 0x0000000c0d00720c */ /* 0x010fce0003f06270 */
[----:B------:R-:W-:Y:S06]  /*02a0*/  @P1 BRA `(.L_x_1392) ;  /* 0x0000000400001947 */ /* 0x000fec0003800000 */
[----:B------:R-:W0:Y:S01]  /*02b0*/  LDC.64 R6, c[0x0][0x3c0] ;  /* 0x0000f000ff067b82 */ /* 0x000e220000000a00 */
[----:B------:R-:W1:Y:S01]  /*02c0*/  LDCU.64 UR6, c[0x0][0x380] ;  /* 0x00007000ff0677ac */ /* 0x000e620008000a00 */
[----:B0-----:R-:W-:-:S05]  /*02d0*/  IMAD.WIDE.U32 R6, R3, 0x2, R6 ;  /* 0x0000000203067825 */ /* 0x001fca00078e0006 */
[----:B------:R-:W2:Y:S01]  /*02e0*/  LDG.E.U16.CONSTANT R20, desc[UR8][R6.64] ;  /* 0x0000000806147981 */ /* 0x000ea2000c1e9500 */
[----:B------:R-:W-:-:S04]  /*02f0*/  IMAD R2, R21, UR4, RZ ;  /* 0x0000000415027c24 */ /* 0x000fc8000f8e02ff */
[----:B------:R-:W-:-:S04]  /*0300*/  IMAD.IADD R3, R2, 0x1, R21 ;  /* 0x0000000102037824 */ /* 0x000fc800078e0215 */
[----:B------:R-:W-:-:S05]  /*0310*/  IMAD.IADD R4, R3, 0x1, R21 ;  /* 0x0000000103047824 */ /* 0x000fca00078e0215 */
[----:B------:R-:W-:Y:S02]  /*0320*/  IADD3 R9, PT, PT, R4, R21, RZ ;  /* 0x0000001504097210 */ /* 0x000fe40007ffe0ff */
[C---:B--2---:R-:W-:Y:S02]  /*0330*/  IADD3 R8, P1, PT, R20.reuse, R2, RZ ;  /* 0x0000000214087210 */ /* 0x044fe40007f3e0ff */
[----:B------:R-:W-:Y:S02]  /*0340*/  IADD3 R5, P2, PT, R20, R4, RZ ;  /* 0x0000000414057210 */ /* 0x000fe40007f5e0ff */
[----:B------:R-:W-:Y:S02]  /*0350*/  LEA.HI.X.SX32 R17, R2, RZ, 0x1, P1 ;  /* 0x000000ff02117211 */ /* 0x000fe400008f0eff */
[----:B-1----:R-:W-:Y:S02]  /*0360*/  LEA R16, P1, R8, UR6, 0x1 ;  /* 0x0000000608107c11 */ /* 0x002fe4000f8208ff */
[----:B------:R-:W-:-:S02]  /*0370*/  IADD3 R2, P3, PT, R20, R3, RZ ;  /* 0x0000000314027210 */ /* 0x000fc40007f7e0ff */
[----:B------:R-:W-:Y:S02]  /*0380*/  LEA.HI.X R17, R8, UR7, R17, 0x1, P1 ;  /* 0x0000000708117c11 */ /* 0x000fe400088f0c11 */
[----:B------:R-:W-:Y:S02]  /*0390*/  IADD3 R7, P1, PT, R20, R9, RZ ;  /* 0x0000000914077210 */ /* 0x000fe40007f3e0ff */
[----:B------:R-:W-:Y:S01]  /*03a0*/  LEA.HI.X.SX32 R19, R3, RZ, 0x1, P3 ;  /* 0x000000ff03137211 */ /* 0x000fe200018f0eff */
[C---:B------:R-:W-:Y:S01]  /*03b0*/  IMAD.IADD R3, R9.reuse, 0x1, R21 ;  /* 0x0000000109037824 */ /* 0x040fe200078e0215 */
[----:B------:R-:W-:Y:S02]  /*03c0*/  LEA.HI.X.SX32 R24, R4, RZ, 0x1, P2 ;  /* 0x000000ff04187211 */ /* 0x000fe400010f0eff */
[----:B------:R-:W-:Y:S02]  /*03d0*/  LEA.HI.X.SX32 R22, R9, RZ, 0x1, P1 ;  /* 0x000000ff09167211 */ /* 0x000fe400008f0eff */
[----:B------:R-:W-:-:S02]  /*03e0*/  LEA R4, P2, R5, UR6, 0x1 ;  /* 0x0000000605047c11 */ /* 0x000fc4000f8408ff */
[----:B------:R-:W-:Y:S01]  /*03f0*/  LEA R6, P1, R7, UR6, 0x1 ;  /* 0x0000000607067c11 */ /* 0x000fe2000f8208ff */
[----:B------:R-:W-:Y:S01]  /*0400*/  IMAD.IADD R25, R3, 0x1, R21 ;  /* 0x0000000103197824 */ /* 0x000fe200078e0215 */
[----:B------:R-:W-:Y:S02]  /*0410*/  LEA.HI.X R5, R5, UR7, R24, 0x1, P2 ;  /* 0x0000000705057c11 */ /* 0x000fe400090f0c18 */
[----:B------:R-:W-:Y:S02]  /*0420*/  LEA.HI.X R7, R7, UR7, R22, 0x1, P1 ;  /* 0x0000000707077c11 */ /* 0x000fe400088f0c16 */
[----:B------:R-:W-:Y:S01]  /*0430*/  LEA R8, P3, R2, UR6, 0x1 ;  /* 0x0000000602087c11 */ /* 0x000fe2000f8608ff */
[----:B------:R-:W2:Y:S01]  /*0440*/  LDG.E.U16.CONSTANT R23, desc[UR8][R4.64] ;  /* 0x0000000804177981 */ /* 0x000ea2000c1e9500 */
[----:B------:R-:W-:Y:S02]  /*0450*/  IADD3 R24, P1, PT, R20, R3, RZ ;  /* 0x0000000314187210 */ /* 0x000fe40007f3e0ff */
[----:B------:R-:W-:Y:S01]  /*0460*/  LEA.HI.X R9, R2, UR7, R19, 0x1, P3 ;  /* 0x0000000702097c11 */ /* 0x000fe200098f0c13 */
[----:B------:R-:W3:Y:S01]  /*0470*/  LDG.E.U16.CONSTANT R6, desc[UR8][R6.64] ;  /* 0x0000000806067981 */ /* 0x000ee2000c1e9500 */
[----:B------:R-:W-:-:S02]  /*0480*/  LEA.HI.X.SX32 R27, R3, RZ, 0x1, P1 ;  /* 0x000000ff031b7211 */ /* 0x000fc400008f0eff */
[C---:B------:R-:W-:Y:S01]  /*0490*/  LEA R2, P1, R24.reuse, UR6, 0x1 ;  /* 0x0000000618027c11 */ /* 0x040fe2000f8208ff */
[----:B------:R0:W4:Y:S01]  /*04a0*/  LDG.E.U16.CONSTANT R19, desc[UR8][R16.64] ;  /* 0x0000000810137981 */ /* 0x000122000c1e9500 */
[----:B------:R-:W-:Y:S02]  /*04b0*/  IADD3 R26, PT, PT, R25, R21, RZ ;  /* 0x00000015191a7210 */ /* 0x000fe40007ffe0ff */
[----:B------:R-:W-:Y:S01]  /*04c0*/  LEA.HI.X R3, R24, UR7, R27, 0x1, P1 ;  /* 0x0000000718037c11 */ /* 0x000fe200088f0c1b */
[----:B------:R1:W5:Y:S01]  /*04d0*/  LDG.E.U16.CONSTANT R22, desc[UR8][R8.64] ;  /* 0x0000000808167981 */ /* 0x000362000c1e9500 */
[----:B------:R-:W-:Y:S01]  /*04e0*/  IADD3 R24, P1, PT, R20, R25, RZ ;  /* 0x0000001914187210 */ /* 0x000fe20007f3e0ff */
[----:B------:R-:W-:-:S03]  /*04f0*/  IMAD.IADD R21, R26, 0x1, R21 ;  /* 0x000000011a157824 */ /* 0x000fc600078e0215 */
[----:B------:R-:W-:Y:S01]  /*0500*/  LEA.HI.X.SX32 R25, R25, RZ, 0x1, P1 ;  /* 0x000000ff19197211 */ /* 0x000fe200008f0eff */
[----:B------:R-:W5:Y:S01]  /*0510*/  LDG.E.U16.CONSTANT R3, desc[UR8][R2.64] ;  /* 0x0000000802037981 */ /* 0x000f62000c1e9500 */
[C---:B0-----:R-:W-:Y:S02]  /*0520*/  IADD3 R17, P3, PT, R20.reuse, R26, RZ ;  /* 0x0000001a14117210 */ /* 0x041fe40007f7e0ff */
[----:B------:R-:W-:Y:S02]  /*0530*/  IADD3 R20, P1, PT, R20, R21, RZ ;  /* 0x0000001514147210 */ /* 0x000fe40007f3e0ff */
[----:B------:R-:W-:Y:S02]  /*0540*/  LEA.HI.X.SX32 R26, R26, RZ, 0x1, P3 ;  /* 0x000000ff1a1a7211 */ /* 0x000fe400018f0eff */
[----:B------:R-:W-:Y:S02]  /*0550*/  LEA R4, P3, R17, UR6, 0x1 ;  /* 0x0000000611047c11 */ /* 0x000fe4000f8608ff */
[----:B------:R-:W-:-:S02]  /*0560*/  LEA.HI.X.SX32 R21, R21, RZ, 0x1, P1 ;  /* 0x000000ff15157211 */ /* 0x000fc400008f0eff */
[----:B-1----:R-:W-:Y:S02]  /*0570*/  LEA R8, P2, R24, UR6, 0x1 ;  /* 0x0000000618087c11 */ /* 0x002fe4000f8408ff */
[----:B------:R-:W-:Y:S02]  /*0580*/  LEA R16, P1, R20, UR6, 0x1 ;  /* 0x0000000614107c11 */ /* 0x000fe4000f8208ff */
[----:B------:R-:W-:Y:S02]  /*0590*/  LEA.HI.X R5, R17, UR7, R26, 0x1, P3 ;  /* 0x0000000711057c11 */ /* 0x000fe400098f0c1a */
[----:B------:R-:W-:Y:S02]  /*05a0*/  LEA.HI.X R9, R24, UR7, R25, 0x1, P2 ;  /* 0x0000000718097c11 */ /* 0x000fe400090f0c19 */
[----:B------:R-:W-:Y:S02]  /*05b0*/  LEA.HI.X R17, R20, UR7, R21, 0x1, P1 ;  /* 0x0000000714117c11 */ /* 0x000fe400088f0c15 */
[----:B------:R-:W5:Y:S04]  /*05c0*/  LDG.E.U16.CONSTANT R5, desc[UR8][R4.64] ;  /* 0x0000000804057981 */ /* 0x000f68000c1e9500 */
[----:B------:R-:W5:Y:S04]  /*05d0*/  LDG.E.U16.CONSTANT R9, desc[UR8][R8.64] ;  /* 0x0000000808097981 */ /* 0x000f68000c1e9500 */
[----:B------:R-:W5:Y:S01]  /*05e0*/  LDG.E.U16.CONSTANT R17, desc[UR8][R16.64] ;  /* 0x0000000810117981 */ /* 0x000f62000c1e9500 */
[----:B------:R-:W0:Y:S01]  /*05f0*/  S2UR UR6, SR_CgaCtaId ;  /* 0x00000000000679c3 */ /* 0x000e220000008800 */
[----:B------:R-:W-:-:S02]  /*0600*/  UMOV UR5, 0x400 ;  /* 0x0000040000057882 */ /* 0x000fc40000000000 */
[----:B0-----:R-:W-:-:S06]  /*0610*/  ULEA UR5, UR6, UR5, 0x18 ;  /* 0x0000000506057291 */ /* 0x001fcc000f8ec0ff */
[----:B------:R-:W-:-:S05]  /*0620*/  LEA R18, R18, UR5, 0x1 ;  /* 0x0000000512127c11 */ /* 0x000fca000f8e08ff */
[----:B--2---:R0:W-:Y:S04]  /*0630*/  STS.U16 [R18+0x100], R23 ;  /* 0x0001001712007388 */ /* 0x0041e80000000400 */
[----:B---3--:R0:W-:Y:S04]  /*0640*/  STS.U16 [R18+0x180], R6 ;  /* 0x0001800612007388 */ /* 0x0081e80000000400 */
[----:B----4-:R0:W-:Y:S04]  /*0650*/  STS.U16 [R18], R19 ;  /* 0x0000001312007388 */ /* 0x0101e80000000400 */
[----:B-----5:R0:W-:Y:S04]  /*0660*/  STS.U16 [R18+0x80], R22 ;  /* 0x0000801612007388 */ /* 0x0201e80000000400 */
[----:B------:R0:W-:Y:S04]  /*0670*/  STS.U16 [R18+0x200], R3 ;  /* 0x0002000312007388 */ /* 0x0001e80000000400 */
[----:B------:R0:W-:Y:S04]  /*0680*/  STS.U16 [R18+0x300], R5 ;  /* 0x0003000512007388 */ /* 0x0001e80000000400 */
[----:B------:R0:W-:Y:S04]  /*0690*/  STS.U16 [R18+0x280], R9 ;  /* 0x0002800912007388 */ /* 0x0001e80000000400 */
[----:B------:R0:W-:Y:S02]  /*06a0*/  STS.U16 [R18+0x380], R17 ;  /* 0x0003801112007388 */ /* 0x0001e40000000400 */
.L_x_1392:
[----:B------:R-:W-:Y:S05]  /*06b0*/  BSYNC.RECONVERGENT B0 ;  /* 0x0000000000007941 */ /* 0x000fea0003800200 */
.L_x_1391:
[----:B------:R-:W-:Y:S05]  /*06c0*/  @P0 EXIT ;  /* 0x000000000000094d */ /* 0x000fea0003800000 */
[----:B------:R-:W1:Y:S01]  /*06d0*/  LDCU.U8 UR5, c[0x0][0x3e0] ;  /* 0x00007c00ff0577ac */ /* 0x000e620008000000 */
[----:B0-----:R-:W0:Y:S01]  /*06e0*/  LDC.64 R2, c[0x0][0x3a0] ;  /* 0x0000e800ff027b82 */ /* 0x001e220000000a00 */
[----:B------:R-:W-:Y:S02]  /*06f0*/  IMAD R5, R12, UR4, R13 ;  /* 0x000000040c057c24 */ /* 0x000fe4000f8e020d */
[----:B------:R-:W-:Y:S01]  /*0700*/  HMUL2 R16, R14.H0_H0, RZ.H0_H0 ;  /* 0x200000ff0e107232 */ /* 0x000fe20000000800 */
[----:B-1----:R-:W-:-:S06]  /*0710*/  UPRMT UR5, UR5, 0x8880, URZ ;  /* 0x0000888005057896 */ /* 0x002fcc00080000ff */
[----:B------:R-:W-:Y:S01]  /*0720*/  ISETP.NE.AND P0, PT, RZ, UR5, PT ;  /* 0x00000005ff007c0c */ /* 0x000fe2000bf05270 */
[----:B0-----:R-:W-:-:S03]  /*0730*/  IMAD.WIDE R2, R5, 0x2, R2 ;  /* 0x0000000205027825 */ /* 0x001fc600078e0202 */
        /* <DEDUP_REMOVED lines=20> */
.L_x_1393:
        /* <DEDUP_REMOVED lines=8> */
.L_x_1397:
[----:B------:R-:W0:Y:S02]  /*0900*/  LDS R6, [R4] ;  /* 0x0000000004067984 */ /* 0x000e240000000800 */
[----:B0-----:R-:W-:-:S05]  /*0910*/  HFMA2 R7, R6, 1, 1, R16 ;  /* 0x3c003c0006077831 */ /* 0x001fca0000000010 */
[----:B------:R-:W0:Y:S02]  /*0920*/  ATOMS.CAST.SPIN P0, [R4], R6, R7 ;  /* 0x000000060400758d */ /* 0x000e240001800007 */
[----:B0-----:R-:W-:Y:S05]  /*0930*/  @!P0 BRA `(.L_x_1397) ;  /* 0xfffffffc00f08947 */ /* 0x001fea000383ffff */
[----:B------:R-:W-:Y:S05]  /*0940*/  BRA `(.L_x_1395) ;  /* 0x00000000000c7947 */ /* 0x000fea0003800000 */
.L_x_1396:
[----:B0-----:R-:W2:Y:S02]  /*0950*/  LD.E R5, desc[UR8][R2.64] ;  /* 0x0000000802057980 */ /* 0x001ea4000c101900 */
[----:B--2---:R-:W-:-:S05]  /*0960*/  IADD3 R5, PT, PT, R16, R5, RZ ;  /* 0x0000000510057210 */ /* 0x004fca0007ffe0ff */
[----:B------:R1:W-:Y:S02]  /*0970*/  ST.E desc[UR8][R2.64], R5 ;  /* 0x0000000502007985 */ /* 0x0003e4000c101908 */
.L_x_1395:
[----:B------:R-:W-:Y:S05]  /*0980*/  BSYNC.RECONVERGENT B0 ;  /* 0x0000000000007941 */ /* 0x000fea0003800200 */
.L_x_1394:
[----:B------:R2:W-:Y:S01]  /*0990*/  ATOM.E.ADD.F16x2.RN.STRONG.GPU P0, RZ, desc[UR8][R2.64+0x4], R16 ;  /* 0x8000041002ff79a2 */ /* 0x0005e2000c10e108 */
[----:B------:R-:W-:Y:S04]  /*09a0*/  BSSY.RECONVERGENT B0, `(.L_x_1398) ;  /* 0x000000e000007945 */ /* 0x000fe80003800200 */
[----:B--2---:R-:W-:Y:S05]  /*09b0*/  @P0 BRA `(.L_x_1399) ;  /* 0x0000000000300947 */ /* 0x004fea0003800000 */
[----:B------:R-:W2:Y:S02]  /*09c0*/  QSPC.E.S P0, RZ, [R2+0x4] ;  /* 0x0000040002ff73aa */ /* 0x000ea40000000500 */
[----:B--2---:R-:W-:Y:S05]  /*09d0*/  @!P0 BRA `(.L_x_1400) ;  /* 0x00000000001c8947 */ /* 0x004fea0003800000 */
[----:B0-----:R-:W-:-:S05]  /*09e0*/  IMAD.MOV.U32 R4, RZ, RZ, R2 ;  /* 0x000000ffff047224 */ /* 0x001fca00078e0002 */
[----:B------:R-:W-:-:S07]  /*09f0*/  MOV R4, R4 ;  /* 0x0000000400047202 */ /* 0x000fce0000000f00 */
.L_x_1401:
[----:B------:R-:W0:Y:S02]  /*0a00*/  LDS R6, [R4+0x4] ;  /* 0x0000040004067984 */ /* 0x000e240000000800 */
[----:B0-----:R-:W-:-:S05]  /*0a10*/  HADD2 R7, R6, R16 ;  /* 0x0000001006077230 */ /* 0x001fca0000000000 */
[----:B------:R-:W0:Y:S02]  /*0a20*/  ATOMS.CAST.SPIN P0, [R4+0x4], R6, R7 ;  /* 0x000004060400758d */ /* 0x000e240001800007 */
[----:B0-----:R-:W-:Y:S05]  /*0a30*/  @!P0 BRA `(.L_x_1401) ;  /* 0xfffffffc00f08947 */ /* 0x001fea000383ffff */
[----:B------:R-:W-:Y:S05]  /*0a40*/  BRA `(.L_x_1399) ;  /* 0x00000000000c7947 */ /* 0x000fea0003800000 */
.L_x_1400:
[----:B01----:R-:W2:Y:S02]  /*0a50*/  LD.E R5, desc[UR8][R2.64+0x4] ;  /* 0x0000040802057980 */ /* 0x003ea4000c101900 */
[----:B--2---:R-:W-:-:S05]  /*0a60*/  IMAD.IADD R5, R16, 0x1, R5 ;  /* 0x0000000110057824 */ /* 0x004fca00078e0205 */
[----:B------:R2:W-:Y:S02]  /*0a70*/  ST.E desc[UR8][R2.64+0x4], R5 ;  /* 0x0000040502007985 */ /* 0x0005e4000c101908 */
.L_x_1399:
[----:B------:R-:W-:Y:S05]  /*0a80*/  BSYNC.RECONVERGENT B0 ;  /* 0x0000000000007941 */ /* 0x000fea0003800200 */
.L_x_1398:
[----:B------:R-:W-:Y:S02]  /*0a90*/  HMUL2 R0, R0.H0_H0, RZ.H0_H0 ;  /* 0x200000ff00007232 */ /* 0x000fe40000000800 */
[----:B-12---:R-:W-:-:S05]  /*0aa0*/  IMAD.WIDE R2, R12, 0x2, R2 ;  /* 0x000000020c027825 */ /* 0x006fca00078e0202 */
[----:B------:R1:W-:Y:S01]  /*0ab0*/  ATOM.E.ADD.F16x2.RN.STRONG.GPU P0, RZ, desc[UR8][R2.64], R0 ;  /* 0x8000000002ff79a2 */ /* 0x0003e2000c10e108 */
[----:B------:R-:W-:Y:S04]  /*0ac0*/  BSSY.RECONVERGENT B0, `(.L_x_1402) ;  /* 0x000000e000007945 */ /* 0x000fe80003800200 */
[----:B-1----:R-:W-:Y:S05]  /*0ad0*/  @P0 BRA `(.L_x_1403) ;  /* 0x0000000000300947 */ /* 0x002fea0003800000 */
[----:B------:R-:W1:Y:S02]  /*0ae0*/  QSPC.E.S P0, RZ, [R2] ;  /* 0x0000000002ff73aa */ /* 0x000e640000000500 */
[----:B-1----:R-:W-:Y:S05]  /*0af0*/  @!P0 BRA `(.L_x_1404) ;  /* 0x00000000001c8947 */ /* 0x002fea0003800000 */
[----:B0-----:R-:W-:-:S04]  /*0b00*/  MOV R4, R2 ;  /* 0x0000000200047202 */ /* 0x001fc80000000f00 */
[----:B------:R-:W-:-:S07]  /*0b10*/  MOV R4, R4 ;  /* 0x0000000400047202 */ /* 0x000fce0000000f00 */
.L_x_1405:
[----:B------:R-:W0:Y:S02]  /*0b20*/  LDS R6, [R4] ;  /* 0x0000000004067984 */ /* 0x000e240000000800 */
[----:B0-----:R-:W-:-:S05]  /*0b30*/  HFMA2 R7, R6, 1, 1, R0 ;  /* 0x3c003c0006077831 */ /* 0x001fca0000000000 */
[----:B------:R-:W0:Y:S02]  /*0b40*/  ATOMS.CAST.SPIN P0, [R4], R6, R7 ;  /* 0x000000060400758d */ /* 0x000e240001800007 */
[----:B0-----:R-:W-:Y:S05]  /*0b50*/  @!P0 BRA `(.L_x_1405) ;  /* 0xfffffffc00f08947 */ /* 0x001fea000383ffff */
[----:B------:R-:W-:Y:S05]  /*0b60*/  BRA `(.L_x_1403) ;  /* 0x00000000000c7947 */ /* 0x000fea0003800000 */
.L_x_1404:
[----:B0-----:R-:W2:Y:S02]  /*0b70*/  LD.E R5, desc[UR8][R2.64] ;  /* 0x0000000802057980 */ /* 0x001ea4000c101900 */
[----:B--2---:R-:W-:-:S05]  /*0b80*/  IMAD.IADD R5, R0, 0x1, R5 ;  /* 0x0000000100057824 */ /* 0x004fca00078e0205 */
[----:B------:R1:W-:Y:S02]  /*0b90*/  ST.E desc[UR8][R2.64], R5 ;  /* 0x0000000502007985 */ /* 0x0003e4000c101908 */
.L_x_1403:
[----:B------:R-:W-:Y:S05]  /*0ba0*/  BSYNC.RECONVERGENT B0 ;  /* 0x0000000000007941 */ /* 0x000fea0003800200 */
.L_x_1402:
[----:B------:R2:W-:Y:S01]  /*0bb0*/  ATOM.E.ADD.F16x2.RN.STRONG.GPU P0, RZ, desc[UR8][R2.64+0x4], R0 ;  /* 0x8000040002ff79a2 */ /* 0x0005e2000c10e108 */
[----:B------:R-:W-:Y:S04]  /*0bc0*/  BSSY.RECONVERGENT B0, `(.L_x_1406) ;  /* 0x000000e000007945 */ /* 0x000fe80003800200 */
[----:B--2---:R-:W-:Y:S05]  /*0bd0*/  @P0 BRA `(.L_x_1407) ;  /* 0x0000000000300947 */ /* 0x004fea0003800000 */
[----:B------:R-:W2:Y:S02]  /*0be0*/  QSPC.E.S P0, RZ, [R2+0x4] ;  /* 0x0000040002ff73aa */ /* 0x000ea40000000500 */
[----:B--2---:R-:W-:Y:S05]  /*0bf0*/  @!P0 BRA `(.L_x_1408) ;  /* 0x00000000001c8947 */ /* 0x004fea0003800000 */
[----:B0-----:R-:W-:-:S05]  /*0c00*/  IMAD.MOV.U32 R4, RZ, RZ, R2 ;  /* 0x000000ffff047224 */ /* 0x001fca00078e0002 */
[----:B------:R-:W-:-:S07]  /*0c10*/  MOV R4, R4 ;  /* 0x0000000400047202 */ /* 0x000fce0000000f00 */
.L_x_1409:
[----:B------:R-:W0:Y:S02]  /*0c20*/  LDS R6, [R4+0x4] ;  /* 0x0000040004067984 */ /* 0x000e240000000800 */
[----:B0-----:R-:W-:-:S05]  /*0c30*/  HADD2 R7, R6, R0 ;  /* 0x0000000006077230 */ /* 0x001fca0000000000 */
[----:B------:R-:W0:Y:S02]  /*0c40*/  ATOMS.CAST.SPIN P0, [R4+0x4], R6, R7 ;  /* 0x000004060400758d */ /* 0x000e240001800007 */
[----:B0-----:R-:W-:Y:S05]  /*0c50*/  @!P0 BRA `(.L_x_1409) ;  /* 0xfffffffc00f08947 */ /* 0x001fea000383ffff */
[----:B------:R-:W-:Y:S05]  /*0c60*/  BRA `(.L_x_1407) ;  /* 0x00000000000c7947 */ /* 0x000fea0003800000 */
.L_x_1408:
[----:B01----:R-:W2:Y:S02]  /*0c70*/  LD.E R5, desc[UR8][R2.64+0x4] ;  /* 0x0000040802057980 */ /* 0x003ea4000c101900 */
[----:B--2---:R-:W-:-:S05]  /*0c80*/  IADD3 R5, PT, PT, R0, R5, RZ ;  /* 0x0000000500057210 */ /* 0x004fca0007ffe0ff */
[----:B------:R2:W-:Y:S02]  /*0c90*/  ST.E desc[UR8][R2.64+0x4], R5 ;  /* 0x0000040502007985 */ /* 0x0005e4000c101908 */
.L_x_1407:
[----:B------:R-:W-:Y:S05]  /*0ca0*/  BSYNC.RECONVERGENT B0 ;  /* 0x0000000000007941 */ /* 0x000fea0003800200 */
.L_x_1406:
[----:B------:R-:W-:Y:S02]  /*0cb0*/  HMUL2 R11, R11.H0_H0, RZ.H0_H0 ;  /* 0x200000ff0b0b7232 */ /* 0x000fe40000000800 */
[----:B-12---:R-:W-:-:S05]  /*0cc0*/  IMAD.WIDE R2, R12, 0x2, R2 ;  /* 0x000000020c027825 */ /* 0x006fca00078e0202 */
[----:B------:R1:W-:Y:S01]  /*0cd0*/  ATOM.E.ADD.F16x2.RN.STRONG.GPU P0, RZ, desc[UR8][R2.64], R11 ;  /* 0x8000000b02ff79a2 */ /* 0x0003e2000c10e108 */
[----:B------:R-:W-:Y:S04]  /*0ce0*/  BSSY.RECONVERGENT B0, `(.L_x_1410) ;  /* 0x000000e000007945 */ /* 0x000fe80003800200 */
[----:B-1----:R-:W-:Y:S05]  /*0cf0*/  @P0 BRA `(.L_x_1411) ;  /* 0x0000000000300947 */ /* 0x002fea0003800000 */
[----:B------:R-:W1:Y:S02]  /*0d00*/  QSPC.E.S P0, RZ, [R2] ;  /* 0x0000000002ff73aa */ /* 0x000e640000000500 */
[----:B-1----:R-:W-:Y:S05]  /*0d10*/  @!P0 BRA `(.L_x_1412) ;  /* 0x00000000001c8947 */ /* 0x002fea0003800000 */
[----:B0-----:R-:W-:-:S05]  /*0d20*/  IMAD.MOV.U32 R4, RZ, RZ, R2 ;  /* 0x000000ffff047224 */ /* 0x001fca00078e0002 */
[----:B------:R-:W-:-:S07]  /*0d30*/  MOV R4, R4 ;  /* 0x0000000400047202 */ /* 0x000fce0000000f00 */
.L_x_1413:
[----:B------:R-:W0:Y:S02]  /*0d40*/  LDS R6, [R4] ;  /* 0x0000000004067984 */ /* 0x000e240000000800 */
[----:B0-----:R-:W-:-:S05]  /*0d50*/  HFMA2 R7, R6, 1, 1, R11 ;  /* 0x3c003c0006077831 */ /* 0x001fca000000000b */
[----:B------:R-:W0:Y:S02]  /*0d60*/  ATOMS.CAST.SPIN P0, [R4], R6, R7 ;  /* 0x000000060400758d */ /* 0x000e240001800007 */
[----:B0-----:R-:W-:Y:S05]  /*0d70*/  @!P0 BRA `(.L_x_1413) ;  /* 0xfffffffc00f08947 */ /* 0x001fea000383ffff */
[----:B------:R-:W-:Y:S05]  /*0d80*/  BRA `(.L_x_1411) ;  /* 0x00000000000c7947 */ /* 0x000fea0003800000 */
.L_x_1412:
[----:B------:R-:W0:Y:S02]  /*0d90*/  LD.E R0, desc[UR8][R2.64] ;  /* 0x0000000802007980 */ /* 0x000e24000c101900 */
[----:B0-----:R-:W-:-:S05]  /*0da0*/  IMAD.IADD R5, R11, 0x1, R0 ;  /* 0x000000010b057824 */ /* 0x001fca00078e0200 */
[----:B------:R1:W-:Y:S02]  /*0db0*/  ST.E desc[UR8][R2.64], R5 ;  /* 0x0000000502007985 */ /* 0x0003e4000c101908 */
.L_x_1411:
[----:B------:R-:W-:Y:S05]  /*0dc0*/  BSYNC.RECONVERGENT B0 ;  /* 0x0000000000007941 */ /* 0x000fea0003800200 */
.L_x_1410:
[----:B------:R2:W-:Y:S01]  /*0dd0*/  ATOM.E.ADD.F16x2.RN.STRONG.GPU P0, RZ, desc[UR8][R2.64+0x4], R11 ;  /* 0x8000040b02ff79a2 */ /* 0x0005e2000c10e108 */
[----:B------:R-:W-:Y:S04]  /*0de0*/  BSSY.RECONVERGENT B0, `(.L_x_1414) ;  /* 0x000000e000007945 */ /* 0x000fe80003800200 */
[----:B--2---:R-:W-:Y:S05]  /*0df0*/  @P0 BRA `(.L_x_1415) ;  /* 0x0000000000300947 */ /* 0x004fea0003800000 */
[----:B------:R-:W2:Y:S02]  /*0e00*/  QSPC.E.S P0, RZ, [R2+0x4] ;  /* 0x0000040002ff73aa */ /* 0x000ea40000000500 */
[----:B--2---:R-:W-:Y:S05]  /*0e10*/  @!P0 BRA `(.L_x_1416) ;  /* 0x00000000001c8947 */ /* 0x004fea0003800000 */
[----:B0-----:R-:W-:-:S04]  /*0e20*/  MOV R4, R2 ;  /* 0x0000000200047202 */ /* 0x001fc80000000f00 */
[----:B------:R-:W-:-:S07]  /*0e30*/  MOV R4, R4 ;  /* 0x0000000400047202 */ /* 0x000fce0000000f00 */
.L_x_1417:
[----:B------:R-:W0:Y:S02]  /*0e40*/  LDS R6, [R4+0x4] ;  /* 0x0000040004067984 */ /* 0x000e240000000800 */
[----:B0-----:R-:W-:-:S05]  /*0e50*/  HADD2 R7, R6, R11 ;  /* 0x0000000b06077230 */ /* 0x001fca0000000000 */
[----:B------:R-:W0:Y:S02]  /*0e60*/  ATOMS.CAST.SPIN P0, [R4+0x4], R6, R7 ;  /* 0x000004060400758d */ /* 0x000e240001800007 */
[----:B0-----:R-:W-:Y:S05]  /*0e70*/  @!P0 BRA `(.L_x_1417) ;  /* 0xfffffffc00f08947 */ /* 0x001fea000383ffff */
[----:B------:R-:W-:Y:S05]  /*0e80*/  BRA `(.L_x_1415) ;  /* 0x00000000000c7947 */ /* 0x000fea0003800000 */
.L_x_1416:
[----:B------:R-:W2:Y:S02]  /*0e90*/  LD.E R0, desc[UR8][R2.64+0x4] ;  /* 0x0000040802007980 */ /* 0x000ea4000c101900 */
[----:B--2---:R-:W-:-:S05]  /*0ea0*/  IMAD.IADD R11, R11, 0x1, R0 ;  /* 0x000000010b0b7824 */ /* 0x004fca00078e0200 */
[----:B------:R2:W-:Y:S02]  /*0eb0*/  ST.E desc[UR8][R2.64+0x4], R11 ;  /* 0x0000040b02007985 */ /* 0x0005e4000c101908 */
.L_x_1415:
[----:B------:R-:W-:Y:S05]  /*0ec0*/  BSYNC.RECONVERGENT B0 ;  /* 0x0000000000007941 */ /* 0x000fea0003800200 */
.L_x_1414:
        /* <DEDUP_REMOVED lines=9> */
.L_x_1421:
[----:B------:R-:W0:Y:S02]  /*0f60*/  LDS R6, [R4] ;  /* 0x0000000004067984 */ /* 0x000e240000000800 */
[----:B0-----:R-:W-:-:S05]  /*0f70*/  HFMA2 R7, R6, 1, 1, R10 ;  /* 0x3c003c0006077831 */ /* 0x001fca000000000a */
[----:B------:R-:W0:Y:S02]  /*0f80*/  ATOMS.CAST.SPIN P0, [R4], R6, R7 ;  /* 0x000000060400758d */ /* 0x000e240001800007 */
[----:B0-----:R-:W-:Y:S05]  /*0f90*/  @!P0 BRA `(.L_x_1421) ;  /* 0xfffffffc00f08947 */ /* 0x001fea000383ffff */
[----:B------:R-:W-:Y:S05]  /*0fa0*/  BRA `(.L_x_1419) ;  /* 0x00000000000c7947 */ /* 0x000fea0003800000 */
.L_x_1420:
[----:B0-----:R-:W2:Y:S02]  /*0fb0*/  LD.E R5, desc[UR8][R2.64] ;  /* 0x0000000802057980 */ /* 0x001ea4000c101900 */
[----:B--2---:R-:W-:-:S05]  /*0fc0*/  IADD3 R5, PT, PT, R10, R5, RZ ;  /* 0x000000050a057210 */ /* 0x004fca0007ffe0ff */
[----:B------:R1:W-:Y:S02]  /*0fd0*/  ST.E desc[UR8][R2.64], R5 ;  /* 0x0000000502007985 */ /* 0x0003e4000c101908 */
.L_x_1419:
[----:B------:R-:W-:Y:S05]  /*0fe0*/  BSYNC.RECONVERGENT B0 ;  /* 0x0000000000007941 */ /* 0x000fea0003800200 */
.L_x_1418:
[----:B------:R2:W-:Y:S01]  /*0ff0*/  ATOM.E.ADD.F16x2.RN.STRONG.GPU P0, RZ, desc[UR8][R2.64+0x4], R10 ;  /* 0x8000040a02ff79a2 */ /* 0x0005e2000c10e108 */
[----:B------:R-:W-:Y:S04]  /*1000*/  BSSY.RECONVERGENT B0, `(.L_x_1422) ;  /* 0x000000e000007945 */ /* 0x000fe80003800200 */
[----:B--2---:R-:W-:Y:S05]  /*1010*/  @P0 BRA `(.L_x_1423) ;  /* 0x0000000000300947 */ /* 0x004fea0003800000 */
[----:B------:R-:W2:Y:S02]  /*1020*/  QSPC.E.S P0, RZ, [R2+0x4] ;  /* 0x0000040002ff73aa */ /* 0x000ea40000000500 */
[----:B--2---:R-:W-:Y:S05]  /*1030*/  @!P0 BRA `(.L_x_1424) ;  /* 0x00000000001c8947 */ /* 0x004fea0003800000 */
[----:B0-----:R-:W-:-:S05]  /*1040*/  IMAD.MOV.U32 R4, RZ, RZ, R2 ;  /* 0x000000ffff047224 */ /* 0x001fca00078e0002 */
[----:B------:R-:W-:-:S07]  /*1050*/  MOV R4, R4 ;  /* 0x0000000400047202 */ /* 0x000fce0000000f00 */
.L_x_1425:
[----:B------:R-:W0:Y:S02]  /*1060*/  LDS R6, [R4+0x4] ;  /* 0x0000040004067984 */ /* 0x000e240000000800 */
[----:B0-----:R-:W-:-:S05]  /*1070*/  HADD2 R7, R6, R10 ;  /* 0x0000000a06077230 */ /* 0x001fca0000000000 */
[----:B------:R-:W0:Y:S02]  /*1080*/  ATOMS.CAST.SPIN P0, [R4+0x4], R6, R7 ;  /* 0x000004060400758d */ /* 0x000e240001800007 */
[----:B0-----:R-:W-:Y:S05]  /*1090*/  @!P0 BRA `(.L_x_1425) ;  /* 0xfffffffc00f08947 */ /* 0x001fea000383ffff */
[----:B------:R-:W-:Y:S05]  /*10a0*/  BRA `(.L_x_1423) ;  /* 0x00000000000c7947 */ /* 0x000fea0003800000 */
.L_x_1424:
[----:B01----:R-:W2:Y:S02]  /*10b0*/  LD.E R5, desc[UR8][R2.64+0x4] ;  /* 0x0000040802057980 */ /* 0x003ea4000c101900 */
[----:B--2---:R-:W-:-:S05]  /*10c0*/  IMAD.IADD R5, R10, 0x1, R5 ;  /* 0x000000010a057824 */ /* 0x004fca00078e0205 */
[----:B------:R2:W-:Y:S02]  /*10d0*/  ST.E desc[UR8][R2.64+0x4], R5 ;  /* 0x0000040502007985 */ /* 0x0005e4000c101908 */
.L_x_1423:
[----:B------:R-:W-:Y:S05]  /*10e0*/  BSYNC.RECONVERGENT B0 ;  /* 0x0000000000007941 */ /* 0x000fea0003800200 */
.L_x_1422:
[----:B------:R-:W-:Y:S02]  /*10f0*/  HMUL2 R0, R0, RZ.H0_H0 ;  /* 0x200000ff00007232 */ /* 0x000fe40000000000 */
[----:B012---:R-:W-:-:S05]  /*1100*/  IMAD.WIDE R4, R12, 0x2, R2 ;  /* 0x000000020c047825 */ /* 0x007fca00078e0202 */
[----:B------:R0:W-:Y:S01]  /*1110*/  ATOM.E.ADD.F16x2.RN.STRONG.GPU P0, RZ, desc[UR8][R4.64], R0 ;  /* 0x8000000004ff79a2 */ /* 0x0001e2000c10e108 */
[----:B------:R-:W-:Y:S04]  /*1120*/  BSSY.RECONVERGENT B0, `(.L_x_1426) ;  /* 0x000000e000007945 */ /* 0x000fe80003800200 */
[----:B0-----:R-:W-:Y:S05]  /*1130*/  @P0 BRA `(.L_x_1427) ;  /* 0x0000000000300947 */ /* 0x001fea0003800000 */
[----:B------:R-:W0:Y:S02]  /*1140*/  QSPC.E.S P0, RZ, [R4] ;  /* 0x0000000004ff73aa */ /* 0x000e240000000500 */
[----:B0-----:R-:W-:Y:S05]  /*1150*/  @!P0 BRA `(.L_x_1428) ;  /* 0x00000000001c8947 */ /* 0x001fea0003800000 */
[----:B------:R-:W-:-:S04]  /*1160*/  MOV R2, R4 ;  /* 0x0000000400027202 */ /* 0x000fc80000000f00 */
[----:B------:R-:W-:-:S07]  /*1170*/  MOV R2, R2 ;  /* 0x0000000200027202 */ /* 0x000fce0000000f00 */
.L_x_1429:
[----:B------:R-:W0:Y:S02]  /*1180*/  LDS R6, [R2] ;  /* 0x0000000002067984 */ /* 0x000e240000000800 */
[----:B0-----:R-:W-:-:S05]  /*1190*/  HFMA2 R7, R6, 1, 1, R0 ;  /* 0x3c003c0006077831 */ /* 0x001fca0000000000 */
[----:B------:R-:W0:Y:S02]  /*11a0*/  ATOMS.CAST.SPIN P0, [R2], R6, R7 ;  /* 0x000000060200758d */ /* 0x000e240001800007 */
[----:B0-----:R-:W-:Y:S05]  /*11b0*/  @!P0 BRA `(.L_x_1429) ;  /* 0xfffffffc00f08947 */ /* 0x001fea000383ffff */
[----:B------:R-:W-:Y:S05]  /*11c0*/  BRA `(.L_x_1427) ;  /* 0x00000000000c7947 */ /* 0x000fea0003800000 */
.L_x_1428:
[----:B------:R-:W2:Y:S02]  /*11d0*/  LD.E R3, desc[UR8][R4.64] ;  /* 0x0000000804037980 */ /* 0x000ea4000c101900 */
[----:B--2---:R-:W-:-:S05]  /*11e0*/  IMAD.IADD R3, R0, 0x1, R3 ;  /* 0x0000000100037824 */ /* 0x004fca00078e0203 */
[----:B------:R0:W-:Y:S02]  /*11f0*/  ST.E desc[UR8][R4.64], R3 ;  /* 0x0000000304007985 */ /* 0x0001e4000c101908 */
.L_x_1427:
[----:B------:R-:W-:Y:S05]  /*1200*/  BSYNC.RECONVERGENT B0 ;  /* 0x0000000000007941 */ /* 0x000fea0003800200 */
.L_x_1426:
[----:B------:R1:W-:Y:S01]  /*1210*/  ATOM.E.ADD.F16x2.RN.STRONG.GPU P0, RZ, desc[UR8][R4.64+0x4], R0 ;  /* 0x8000040004ff79a2 */ /* 0x0003e2000c10e108 */
[----:B------:R-:W-:Y:S04]  /*1220*/  BSSY.RECONVERGENT B0, `(.L_x_1430) ;  /* 0x000000e000007945 */ /* 0x000fe80003800200 */
[----:B-1----:R-:W-:Y:S05]  /*1230*/  @P0 BRA `(.L_x_1431) ;  /* 0x0000000000300947 */ /* 0x002fea0003800000 */
[----:B------:R-:W1:Y:S02]  /*1240*/  QSPC.E.S P0, RZ, [R4+0x4] ;  /* 0x0000040004ff73aa */ /* 0x000e640000000500 */
[----:B-1----:R-:W-:Y:S05]  /*1250*/  @!P0 BRA `(.L_x_1432) ;  /* 0x00000000001c8947 */ /* 0x002fea0003800000 */
[----:B------:R-:W-:-:S05]  /*1260*/  IMAD.MOV.U32 R2, RZ, RZ, R4 ;  /* 0x000000ffff027224 */ /* 0x000fca00078e0004 */
[----:B------:R-:W-:-:S07]  /*1270*/  MOV R2, R2 ;  /* 0x0000000200027202 */ /* 0x000fce0000000f00 */
.L_x_1433:
[----:B------:R-:W1:Y:S02]  /*1280*/  LDS R6, [R2+0x4] ;  /* 0x0000040002067984 */ /* 0x000e640000000800 */
[----:B-1----:R-:W-:-:S05]  /*1290*/  HADD2 R7, R6, R0 ;  /* 0x0000000006077230 */ /* 0x002fca0000000000 */
[----:B------:R-:W1:Y:S02]  /*12a0*/  ATOMS.CAST.SPIN P0, [R2+0x4], R6, R7 ;  /* 0x000004060200758d */ /* 0x000e640001800007 */
[----:B-1----:R-:W-:Y:S05]  /*12b0*/  @!P0 BRA `(.L_x_1433) ;  /* 0xfffffffc00f08947 */ /* 0x002fea000383ffff */
[----:B------:R-:W-:Y:S05]  /*12c0*/  BRA `(.L_x_1431) ;  /* 0x00000000000c7947 */ /* 0x000fea0003800000 */
.L_x_1432:
[----:B0-----:R-:W2:Y:S02]  /*12d0*/  LD.E R3, desc[UR8][R4.64+0x4] ;  /* 0x0000040804037980 */ /* 0x001ea4000c101900 */
[----:B--2---:R-:W-:-:S05]  /*12e0*/  IADD3 R3, PT, PT, R0, R3, RZ ;  /* 0x0000000300037210 */ /* 0x004fca0007ffe0ff */
[----:B------:R1:W-:Y:S02]  /*12f0*/  ST.E desc[UR8][R4.64+0x4], R3 ;  /* 0x0000040304007985 */ /* 0x0003e4000c101908 */
.L_x_1431:
[----:B------:R-:W-:Y:S05]  /*1300*/  BSYNC.RECONVERGENT B0 ;  /* 0x0000000000007941 */ /* 0x000fea0003800200 */
.L_x_1430:
        /* <DEDUP_REMOVED lines=8> */
.L_x_1437:
[----:B------:R-:W0:Y:S02]  /*1390*/  LDS R6, [R2] ;  /* 0x0000000002067984 */ /* 0x000e240000000800 */
[----:B0-----:R-:W-:-:S05]  /*13a0*/  HFMA2 R7, R6, 1, 1, R0 ;  /* 0x3c003c0006077831 */ /* 0x001fca0000000000 */
[----:B------:R-:W0:Y:S02]  /*13b0*/  ATOMS.CAST.SPIN P0, [R2], R6, R7 ;  /* 0x000000060200758d */ /* 0x000e240001800007 */
[----:B0-----:R-:W-:Y:S05]  /*13c0*/  @!P0 BRA `(.L_x_1437) ;  /* 0xfffffffc00f08947 */ /* 0x001fea000383ffff */
[----:B------:R-:W-:Y:S05]  /*13d0*/  BRA `(.L_x_1435) ;  /* 0x00000000000c7947 */ /* 0x000fea0003800000 */
.L_x_1436:
[----:B------:R-:W2:Y:S02]  /*13e0*/  LD.E R3, desc[UR8][R4.64] ;  /* 0x0000000804037980 */ /* 0x000ea4000c101900 */
[----:B--2---:R-:W-:-:S05]  /*13f0*/  IADD3 R3, PT, PT, R0, R3, RZ ;  /* 0x0000000300037210 */ /* 0x004fca0007ffe0ff */
[----:B------:R0:W-:Y:S02]  /*1400*/  ST.E desc[UR8][R4.64], R3 ;  /* 0x0000000304007985 */ /* 0x0001e4000c101908 */
.L_x_1435:
[----:B------:R-:W-:Y:S05]  /*1410*/  BSYNC.RECONVERGENT B0 ;  /* 0x0000000000007941 */ /* 0x000fea0003800200 */
.L_x_1434:
[----:B------:R1:W-:Y:S01]  /*1420*/  ATOM.E.ADD.F16x2.RN.STRONG.GPU P0, RZ, desc[UR8][R4.64+0x4], R0 ;  /* 0x8000040004ff79a2 */ /* 0x0003e2000c10e108 */
[----:B------:R-:W-:Y:S04]  /*1430*/  BSSY.RECONVERGENT B0, `(.L_x_1438) ;  /* 0x000000e000007945 */ /* 0x000fe80003800200 */
[----:B-1----:R-:W-:Y:S05]  /*1440*/  @P0 BRA `(.L_x_1439) ;  /* 0x0000000000300947 */ /* 0x002fea0003800000 */
[----:B------:R-:W1:Y:S02]  /*1450*/  QSPC.E.S P0, RZ, [R4+0x4] ;  /* 0x0000040004ff73aa */ /* 0x000e640000000500 */
[----:B-1----:R-:W-:Y:S05]  /*1460*/  @!P0 BRA `(.L_x_1440) ;  /* 0x00000000001c8947 */ /* 0x002fea0003800000 */
[----:B------:R-:W-:-:S05]  /*1470*/  IMAD.MOV.U32 R2, RZ, RZ, R4 ;  /* 0x000000ffff027224 */ /* 0x000fca00078e0004 */
[----:B------:R-:W-:-:S07]  /*1480*/  MOV R2, R2 ;  /* 0x0000000200027202 */ /* 0x000fce0000000f00 */
.L_x_1441:
[----:B------:R-:W1:Y:S02]  /*1490*/  LDS R6, [R2+0x4] ;  /* 0x0000040002067984 */ /* 0x000e640000000800 */
[----:B-1----:R-:W-:-:S05]  /*14a0*/  HADD2 R7, R6, R0 ;  /* 0x0000000006077230 */ /* 0x002fca0000000000 */
[----:B------:R-:W1:Y:S02]  /*14b0*/  ATOMS.CAST.SPIN P0, [R2+0x4], R6, R7 ;  /* 0x000004060200758d */ /* 0x000e640001800007 */
[----:B-1----:R-:W-:Y:S05]  /*14c0*/  @!P0 BRA `(.L_x_1441) ;  /* 0xfffffffc00f08947 */ /* 0x002fea000383ffff */
[----:B------:R-:W-:Y:S05]  /*14d0*/  BRA `(.L_x_1439) ;  /* 0x00000000000c7947 */ /* 0x000fea0003800000 */
.L_x_1440:
[----:B0-----:R-:W2:Y:S02]  /*14e0*/  LD.E R3, desc[UR8][R4.64+0x4] ;  /* 0x0000040804037980 */ /* 0x001ea4000c101900 */
[----:B--2---:R-:W-:-:S05]  /*14f0*/  IADD3 R3, PT, PT, R0, R3, RZ ;  /* 0x0000000300037210 */ /* 0x004fca0007ffe0ff */
[----:B------:R1:W-:Y:S02]  /*1500*/  ST.E desc[UR8][R4.64+0x4], R3 ;  /* 0x0000040304007985 */ /* 0x0003e4000c101908 */
.L_x_1439:
[----:B------:R-:W-:Y:S05]  /*1510*/  BSYNC.RECONVERGENT B0 ;  /* 0x0000000000007941 */ /* 0x000fea0003800200 */
.L_x_1438:
        /* <DEDUP_REMOVED lines=8> */
.L_x_1445:
[----:B------:R-:W0:Y:S02]  /*15a0*/  LDS R6, [R2] ;  /* 0x0000000002067984 */ /* 0x000e240000000800 */
[----:B0-----:R-:W-:-:S05]  /*15b0*/  HFMA2 R7, R6, 1, 1, R0 ;  /* 0x3c003c0006077831 */ /* 0x001fca0000000000 */
[----:B------:R-:W0:Y:S02]  /*15c0*/  ATOMS.CAST.SPIN P0, [R2], R6, R7 ;  /* 0x000000060200758d */ /* 0x000e240001800007 */
[----:B0-----:R-:W-:Y:S05]  /*15d0*/  @!P0 BRA `(.L_x_1445) ;  /* 0xfffffffc00f08947 */ /* 0x001fea000383ffff */
[----:B------:R-:W-:Y:S05]  /*15e0*/  BRA `(.L_x_1443) ;  /* 0x00000000000c7947 */ /* 0x000fea0003800000 */
.L_x_1444:
[----:B------:R-:W2:Y:S02]  /*15f0*/  LD.E R3, desc[UR8][R4.64] ;  /* 0x0000000804037980 */ /* 0x000ea4000c101900 */
[----:B--2---:R-:W-:-:S05]  /*1600*/  IADD3 R3, PT, PT, R0, R3, RZ ;  /* 0x0000000300037210 */ /* 0x004fca0007ffe0ff */
[----:B------:R0:W-:Y:S02]  /*1610*/  ST.E desc[UR8][R4.64], R3 ;  /* 0x0000000304007985 */ /* 0x0001e4000c101908 */
.L_x_1443:
[----:B------:R-:W-:Y:S05]  /*1620*/  BSYNC.RECONVERGENT B0 ;  /* 0x0000000000007941 */ /* 0x000fea0003800200 */
.L_x_1442:
[----:B------:R1:W-:Y:S01]  /*1630*/  ATOM.E.ADD.F16x2.RN.STRONG.GPU P0, RZ, desc[UR8][R4.64+0x4], R0 ;  /* 0x8000040004ff79a2 */ /* 0x0003e2000c10e108 */
[----:B------:R-:W-:Y:S04]  /*1640*/  BSSY.RECONVERGENT B0, `(.L_x_1446) ;  /* 0x000000e000007945 */ /* 0x000fe80003800200 */
[----:B-1----:R-:W-:Y:S05]  /*1650*/  @P0 BRA `(.L_x_1447) ;  /* 0x0000000000300947 */ /* 0x002fea0003800000 */
[----:B------:R-:W1:Y:S02]  /*1660*/  QSPC.E.S P0, RZ, [R4+0x4] ;  /* 0x0000040004ff73aa */ /* 0x000e640000000500 */
[----:B-1----:R-:W-:Y:S05]  /*1670*/  @!P0 BRA `(.L_x_1448) ;  /* 0x00000000001c8947 */ /* 0x002fea0003800000 */
[----:B------:R-:W-:-:S05]  /*1680*/  IMAD.MOV.U32 R2, RZ, RZ, R4 ;  /* 0x000000ffff027224 */ /* 0x000fca00078e0004 */
[----:B------:R-:W-:-:S07]  /*1690*/  MOV R2, R2 ;  /* 0x0000000200027202 */ /* 0x000fce0000000f00 */
.L_x_1449:
[----:B------:R-:W1:Y:S02]  /*16a0*/  LDS R6, [R2+0x4] ;  /* 0x0000040002067984 */ /* 0x000e640000000800 */
[----:B-1----:R-:W-:-:S05]  /*16b0*/  HADD2 R7, R6, R0 ;  /* 0x0000000006077230 */ /* 0x002fca0000000000 */
[----:B------:R-:W1:Y:S02]  /*16c0*/  ATOMS.CAST.SPIN P0, [R2+0x4], R6, R7 ;  /* 0x000004060200758d */ /* 0x000e640001800007 */
[----:B-1----:R-:W-:Y:S05]  /*16d0*/  @!P0 BRA `(.L_x_1449) ;  /* 0xfffffffc00f08947 */ /* 0x002fea000383ffff */
[----:B------:R-:W-:Y:S05]  /*16e0*/  BRA `(.L_x_1447) ;  /* 0x00000000000c7947 */ /* 0x000fea0003800000 */
.L_x_1448:
[----:B0-----:R-:W2:Y:S02]  /*16f0*/  LD.E R3, desc[UR8][R4.64+0x4] ;  /* 0x0000040804037980 */ /* 0x001ea4000c101900 */
[----:B--2---:R-:W-:-:S05]  /*1700*/  IADD3 R3, PT, PT, R0, R3, RZ ;  /* 0x0000000300037210 */ /* 0x004fca0007ffe0ff */
[----:B------:R1:W-:Y:S02]  /*1710*/  ST.E desc[UR8][R4.64+0x4], R3 ;  /* 0x0000040304007985 */ /* 0x0003e4000c101908 */
.L_x_1447:
[----:B------:R-:W-:Y:S05]  /*1720*/  BSYNC.RECONVERGENT B0 ;  /* 0x0000000000007941 */ /* 0x000fea0003800200 */
.L_x_1446:
        /* <DEDUP_REMOVED lines=8> */
.L_x_1453:
[----:B------:R-:W0:Y:S02]  /*17b0*/  LDS R6, [R2] ;  /* 0x0000000002067984 */ /* 0x000e240000000800 */
[----:B0-----:R-:W-:-:S05]  /*17c0*/  HFMA2 R7, R6, 1, 1, R0 ;  /* 0x3c003c0006077831 */ /* 0x001fca0000000000 */
[----:B------:R-:W0:Y:S02]  /*17d0*/  ATOMS.CAST.SPIN P0, [R2], R6, R7 ;  /* 0x000000060200758d */ /* 0x000e240001800007 */
[----:B0-----:R-:W-:Y:S05]  /*17e0*/  @!P0 BRA `(.L_x_1453) ;  /* 0xfffffffc00f08947 */ /* 0x001fea000383ffff */
[----:B------:R-:W-:Y:S05]  /*17f0*/  BRA `(.L_x_1451) ;  /* 0x00000000000c7947 */ /* 0x000fea0003800000 */
.L_x_1452:
[----:B------:R-:W2:Y:S02]  /*1800*/  LD.E R3, desc[UR8][R4.64] ;  /* 0x0000000804037980 */ /* 0x000ea4000c101900 */
[----:B--2---:R-:W-:-:S05]  /*1810*/  IADD3 R3, PT, PT, R0, R3, RZ ;  /* 0x0000000300037210 */ /* 0x004fca0007ffe0ff */
[----:B------:R0:W-:Y:S02]  /*1820*/  ST.E desc[UR8][R4.64], R3 ;  /* 0x0000000304007985 */ /* 0x0001e4000c101908 */
.L_x_1451:
[----:B------:R-:W-:Y:S05]  /*1830*/  BSYNC.RECONVERGENT B0 ;  /* 0x0000000000007941 */ /* 0x000fea0003800200 */
.L_x_1450:
[----:B------:R1:W-:Y:S02]  /*1840*/  ATOM.E.ADD.F16x2.RN.STRONG.GPU P0, RZ, desc[UR8][R4.64+0x4], R0 ;  /* 0x8000040004ff79a2 */ /* 0x0003e4000c10e108 */
[----:B-1----:R-:W-:Y:S05]  /*1850*/  @P0 EXIT ;  /* 0x000000000000094d */ /* 0x002fea0003800000 */
[----:B------:R-:W1:Y:S02]  /*1860*/  QSPC.E.S P0, RZ, [R4+0x4] ;  /* 0x0000040004ff73aa */ /* 0x000e640000000500 */
[----:B-1----:R-:W-:Y:S05]  /*1870*/  @!P0 BRA `(.L_x_1454) ;  /* 0x00000000001c8947 */ /* 0x002fea0003800000 */
[----:B------:R-:W-:-:S05]  /*1880*/  IMAD.MOV.U32 R2, RZ, RZ, R4 ;  /* 0x000000ffff027224 */ /* 0x000fca00078e0004 */
[----:B------:R-:W-:-:S07]  /*1890*/  MOV R2, R2 ;  /* 0x0000000200027202 */ /* 0x000fce0000000f00 */
.L_x_1455:
[----:B0-----:R-:W0:Y:S02]  /*18a0*/  LDS R4, [R2+0x4] ;  /* 0x0000040002047984 */ /* 0x001e240000000800 */
[----:B0-----:R-:W-:-:S05]  /*18b0*/  HADD2 R5, R4, R0 ;  /* 0x0000000004057230 */ /* 0x001fca0000000000 */
[----:B------:R-:W0:Y:S02]  /*18c0*/  ATOMS.CAST.SPIN P0, [R2+0x4], R4, R5 ;  /* 0x000004040200758d */ /* 0x000e240001800005 */
[----:B0-----:R-:W-:Y:S05]  /*18d0*/  @!P0 BRA `(.L_x_1455) ;  /* 0xfffffffc00f08947 */ /* 0x001fea000383ffff */
[----:B------:R-:W-:Y:S05]  /*18e0*/  EXIT ;  /* 0x000000000000794d */ /* 0x000fea0003800000 */
.L_x_1454:
[----:B0-----:R-:W2:Y:S02]  /*18f0*/  LD.E R3, desc[UR8][R4.64+0x4] ;  /* 0x0000040804037980 */ /* 0x001ea4000c101900 */
[----:B--2---:R-:W-:-:S05]  /*1900*/  IADD3 R3, PT, PT, R0, R3, RZ ;  /* 0x0000000300037210 */ /* 0x004fca0007ffe0ff */
[----:B------:R-:W-:Y:S01]  /*1910*/  ST.E desc[UR8][R4.64+0x4], R3 ;  /* 0x0000040304007985 */ /* 0x000fe2000c101908 */
[----:B------:R-:W-:Y:S05]  /*1920*/  EXIT ;  /* 0x000000000000794d */ /* 0x000fea0003800000 */
.L_x_1456:
        /* <DEDUP_REMOVED lines=13> */
.L_x_3319:


//--------------------- .text._Z23gemm_half_q_half_kernelILi7ELb1ELb1EEvPK6__halfPKjS4_S2_PS0_iiiiPKtS7_iiiiiibS2_i --------------------------
	.section	.text._Z23gemm_half_q_half_kernelILi7ELb1ELb1EEvPK6__halfPKjS4_S2_PS0_iiiiPKtS7_iiiiiibS2_i,"ax",@progbits
	.align	128
        .global         _Z23gemm_half_q_half_kernelILi7ELb1ELb1EEvPK6__halfPKjS4_S2_PS0_iiiiPKtS7_iiiiiibS2_i
        .type           _Z23gemm_half_q_half_kernelILi7ELb1ELb1EEvPK6__halfPKjS4_S2_PS0_iiiiPKtS7_iiiiiibS2_i,@function
        .size           _Z23gemm_half_q_half_kernelILi7ELb1ELb1EEvPK6__halfPKjS4_S2_PS0_iiiiPKtS7_iiiiiibS2_i,(.L_x_3320 - _Z23gemm_half_q_half_kernelILi7ELb1ELb1EEvPK6__halfPKjS4_S2_PS0_iiiiPKtS7_iiiiiibS2_i)
        .other          _Z23gemm_half_q_half_kernelILi7ELb1ELb1EEvPK6__halfPKjS4_S2_PS0_iiiiPKtS7_iiiiiibS2_i,@"STO_CUDA_ENTRY STV_DEFAULT"
_Z23gemm_half_q_half_kernelILi7ELb1ELb1EEvPK6__halfPKjS4_S2_PS0_iiiiPKtS7_iiiiiibS2_i:
.text._Z23gemm_half_q_half_kernelILi7ELb1ELb1EEvPK6__halfPKjS4_S2_PS0_iiiiPKtS7_iiiiiibS2_i:
        /* <DEDUP_REMOVED lines=29> */
[----:B------:R-:W4:Y:S08]  /*01d0*/  S2UR UR4, SR_CTAID.Y ;  /* 0x00000000000479c3 */ /* 0x000f300000002600 */
[----:B------:R-:W5:Y:S01]  /*01e0*/  LDC R11, c[0x0][0x3ac] ;  /* 0x0000eb00ff0b7b82 */ /* 0x000f620000000800 */
[C---:B-1----:R-:W-:Y:S01]  /*01f0*/  LEA R3, R16.reuse, 0x40, 0x6 ;  /* 0x0000004010037811 */ /* 0x042fe200078e30ff */
[----:B----4-:R-:W-:Y:S01]  /*0200*/  UIMAD UR4, UR4, 0x7, URZ ;  /* 0x00000007040478a4 */ /* 0x010fe2000f8e02ff */
[----:B---3--:R-:W-:-:S02]  /*0210*/  IMAD R2, R16, 0x40, R19 ;  /* 0x0000004010027824 */ /* 0x008fc400078e0213 */
[----:B--2---:R-:W-:Y:S01]  /*0220*/  VIMNMX R3, PT, PT, R3, R8, PT ;  /* 0x0000000803037248 */ /* 0x004fe20003fe0100 */
[----:B0-----:R-:W-:-:S03]  /*0230*/  IMAD R0, R0, 0x40, R19 ;  /* 0x0000004000007824 */ /* 0x001fc600078e0213 */
[----:B------:R-:W-:Y:S02]  /*0240*/  ISETP.GE.AND P1, PT, R2, R3, PT ;  /* 0x000000030200720c */ /* 0x000fe40003f26270 */
[----:B------:R-:W-:-:S04]  /*0250*/  SHF.L.U32 R0, R0, 0x2, RZ ;  /* 0x0000000200007819 */ /* 0x000fc800000006ff */
[----:B-----5:R-:W-:-:S07]  /*0260*/  ISETP.GE.AND P0, PT, R0, R11, PT ;  /* 0x0000000b0000720c */ /* 0x020fce0003f06270 */
        /* <DEDUP_REMOVED lines=10> */
[C---:B------:R-:W-:Y:S02]  /*0310*/  IADD3 R5, P1, PT, R9.reuse, R2, RZ ;  /* 0x0000000209057210 */ /* 0x040fe40007f3e0ff */
[----:B------:R-:W-:Y:S02]  /*0320*/  IADD3 R21, P4, PT, R9, R18, RZ ;  /* 0x0000001209157210 */ /* 0x000fe40007f9e0ff */
[----:B------:R-:W-:Y:S02]  /*0330*/  LEA.HI.X.SX32 R24, R4, RZ, 0x1, P2 ;  /* 0x000000ff04187211 */ /* 0x000fe400010f0eff */
[----:B------:R-:W-:-:S02]  /*0340*/  LEA.HI.X.SX32 R26, R2, RZ, 0x1, P1 ;  /* 0x000000ff021a7211 */ /* 0x000fc400008f0eff */
[----:B-1----:R-:W-:Y:S02]  /*0350*/  LEA R6, P2, R3, UR6, 0x1 ;  /* 0x0000000603067c11 */ /* 0x002fe4000f8408ff */
[C---:B------:R-:W-:Y:S02]  /*0360*/  LEA.HI.X.SX32 R22, R18.reuse, RZ, 0x1, P4 ;  /* 0x000000ff12167211 */ /* 0x040fe400020f0eff */
[----:B------:R-:W-:Y:S02]  /*0370*/  LEA R2, P4, R21, UR6, 0x1 ;  /* 0x0000000615027c11 */ /* 0x000fe4000f8808ff */
[----:B------:R-:W-:Y:S02]  /*0380*/  IADD3 R20, P3, PT, R9, R14, RZ ;  /* 0x0000000e09147210 */ /* 0x000fe40007f7e0ff */
[----:B------:R-:W-:Y:S02]  /*0390*/  LEA.HI.X R7, R3, UR7, R24, 0x1, P2 ;  /* 0x0000000703077c11 */ /* 0x000fe400090f0c18 */
[----:B------:R-:W-:Y:S01]  /*03a0*/  LEA.HI.X R3, R21, UR7, R22, 0x1, P4 ;  /* 0x0000000715037c11 */ /* 0x000fe2000a0f0c16 */
[----:B------:R-:W-:Y:S01]  /*03b0*/  IMAD.IADD R21, R18, 0x1, R8 ;  /* 0x0000000112157824 */ /* 0x000fe200078e0208 */
[----:B------:R-:W-:-:S02]  /*03c0*/  LEA.HI.X.SX32 R23, R14, RZ, 0x1, P3 ;  /* 0x000000ff0e177211 */ /* 0x000fc400018f0eff */
[----:B------:R-:W-:Y:S02]  /*03d0*/  LEA R14, P3, R5, UR6, 0x1 ;  /* 0x00000006050e7c11 */ /* 0x000fe4000f8608ff */
[C---:B------:R-:W-:Y:S01]  /*03e0*/  LEA R4, P1, R20.reuse, UR6, 0x1 ;  /* 0x0000000614047c11 */ /* 0x040fe2000f8208ff */
[----:B------:R-:W-:Y:S01]  /*03f0*/  IMAD.IADD R22, R21, 0x1, R8 ;  /* 0x0000000115167824 */ /* 0x000fe200078e0208 */
[----:B------:R-:W-:Y:S01]  /*0400*/  LEA.HI.X R15, R5, UR7, R26, 0x1, P3 ;  /* 0x00000007050f7c11 */ /* 0x000fe200098f0c1a */
[----:B------:R-:W2:Y:S01]  /*0410*/  LDG.E.U16.CONSTANT R2, desc[UR8][R2.64] ;  /* 0x0000000802027981 */ /* 0x000ea2000c1e9500 */
[----:B------:R-:W-:Y:S02]  /*0420*/  LEA.HI.X R5, R20, UR7, R23, 0x1, P1 ;  /* 0x0000000714057c11 */ /* 0x000fe400088f0c17 */
[----:B------:R-:W-:Y:S01]  /*0430*/  IADD3 R25, P1, PT, R9, R21, RZ ;  /* 0x0000001509197210 */ /* 0x000fe20007f3e0ff */
[----:B------:R0:W3:Y:S01]  /*0440*/  LDG.E.U16.CONSTANT R18, desc[UR8][R14.64] ;  /* 0x000000080e127981 */ /* 0x0000e2000c1e9500 */
[----:B------:R-:W-:-:S02]  /*0450*/  IADD3 R24, PT, PT, R22, R8, RZ ;  /* 0x0000000816187210 */ /* 0x000fc40007ffe0ff */
[----:B------:R-:W-:Y:S01]  /*0460*/  LEA.HI.X.SX32 R26, R21, RZ, 0x1, P1 ;  /* 0x000000ff151a7211 */ /* 0x000fe200008f0eff */
[----:B------:R1:W4:Y:S01]  /*0470*/  LDG.E.U16.CONSTANT R20, desc[UR8][R6.64] ;  /* 0x0000000806147981 */ /* 0x000322000c1e9500 */
[----:B------:R-:W-:Y:S02]  /*0480*/  IADD3 R23, P2, PT, R9, R22, RZ ;  /* 0x0000001609177210 */ /* 0x000fe40007f5e0ff */
[----:B------:R-:W-:Y:S01]  /*0490*/  LEA R8, P1, R25, UR6, 0x1 ;  /* 0x0000000619087c11 */ /* 0x000fe2000f8208ff */
[----:B------:R-:W5:Y:S01]  /*04a0*/  LDG.E.U16.CONSTANT R4, desc[UR8][R4.64] ;  /* 0x0000000804047981 */ /* 0x000f62000c1e9500 */
[----:B------:R-:W-:Y:S02]  /*04b0*/  IADD3 R21, P3, PT, R9, R24, RZ ;  /* 0x0000001809157210 */ /* 0x000fe40007f7e0ff */
[----:B------:R-:W-:Y:S02]  /*04c0*/  LEA.HI.X.SX32 R22, R22, RZ, 0x1, P2 ;  /* 0x000000ff16167211 */ /* 0x000fe400010f0eff */
[----:B------:R-:W-:-:S02]  /*04d0*/  LEA.HI.X R9, R25, UR7, R26, 0x1, P1 ;  /* 0x0000000719097c11 */ /* 0x000fc400088f0c1a */
[----:B0-----:R-:W-:Y:S02]  /*04e0*/  LEA R14, P2, R23, UR6, 0x1 ;  /* 0x00000006170e7c11 */ /* 0x001fe4000f8408ff */
[----:B------:R-:W-:Y:S01]  /*04f0*/  LEA.HI.X.SX32 R24, R24, RZ, 0x1, P3 ;  /* 0x000000ff18187211 */ /* 0x000fe200018f0eff */
[----:B------:R-:W5:Y:S01]  /*0500*/  LDG.E.U16.CONSTANT R8, desc[UR8][R8.64] ;  /* 0x0000000808087981 */ /* 0x000f62000c1e9500 */
[----:B-1----:R-:W-:Y:S02]  /*0510*/  LEA R6, P1, R21, UR6, 0x1 ;  /* 0x0000000615067c11 */ /* 0x002fe4000f8208ff */
[----:B------:R-:W-:Y:S02]  /*0520*/  LEA.HI.X R15, R23, UR7, R22, 0x1, P2 ;  /* 0x00000007170f7c11 */ /* 0x000fe400090f0c16 */
[----:B------:R-:W-:-:S03]  /*0530*/  LEA.HI.X R7, R21, UR7, R24, 0x1, P1 ;  /* 0x0000000715077c11 */ /* 0x000fc600088f0c18 */
[----:B------:R-:W5:Y:S04]  /*0540*/  LDG.E.U16.CONSTANT R14, desc[UR8][R14.64] ;  /* 0x000000080e0e7981 */ /* 0x000f68000c1e9500 */
[----:B------:R-:W5:Y:S01]  /*0550*/  LDG.E.U16.CONSTANT R6, desc[UR8][R6.64] ;  /* 0x0000000806067981 */ /* 0x000f62000c1e9500 */
[----:B------:R-:W0:Y:S01]  /*0560*/  S2UR UR6, SR_CgaCtaId ;  /* 0x00000000000679c3 */ /* 0x000e220000008800 */
[----:B------:R-:W-:Y:S02]  /*0570*/  UMOV UR5, 0x400 ;  /* 0x0000040000057882 */ /* 0x000fe40000000000 */
[----:B0-----:R-:W-:-:S06]  /*0580*/  ULEA UR5, UR6, UR5, 0x18 ;  /* 0x0000000506057291 */ /* 0x001fcc000f8ec0ff */
[----:B------:R-:W-:-:S05]  /*0590*/  LEA R19, R19, UR5, 0x1 ;  /* 0x0000000513137c11 */ /* 0x000fca000f8e08ff */
[----:B--2---:R0:W-:Y:S04]  /*05a0*/  STS.U16 [R19+0x180], R2 ;  /* 0x0001800213007388 */ /* 0x0041e80000000400 */
[----:B---3--:R0:W-:Y:S04]  /*05b0*/  STS.U16 [R19], R18 ;  /* 0x0000001213007388 */ /* 0x0081e80000000400 */
[----:B----4-:R0:W-:Y:S04]  /*05c0*/  STS.U16 [R19+0x80], R20 ;  /* 0x0000801413007388 */ /* 0x0101e80000000400 */
[----:B-----5:R0:W-:Y:S04]  /*05d0*/  STS.U16 [R19+0x100], R4 ;  /* 0x0001000413007388 */ /* 0x0201e80000000400 */
[----:B------:R0:W-:Y:S04]  /*05e0*/  STS.U16 [R19+0x200], R8 ;  /* 0x0002000813007388 */ /* 0x0001e80000000400 */
[----:B------:R0:W-:Y:S04]  /*05f0*/  STS.U16 [R19+0x280], R14 ;  /* 0x0002800e13007388 */ /* 0x0001e80000000400 */
[----:B------:R0:W-:Y:S02]  /*0600*/  STS.U16 [R19+0x300], R6 ;  /* 0x0003000613007388 */ /* 0x0001e40000000400 */
.L_x_1458:
[----:B------:R-:W-:Y:S05]  /*0610*/  BSYNC.RECONVERGENT B0 ;  /* 0x0000000000007941 */ /* 0x000fea0003800200 */
.L_x_1457:
        /* <DEDUP_REMOVED lines=26> */
.L_x_1459:
        /* <DEDUP_REMOVED lines=8> */
.L_x_1463:
[----:B------:R-:W0:Y:S02]  /*0840*/  LDS R6, [R4] ;  /* 0x0000000004067984 */ /* 0x000e240000000800 */
[----:B0-----:R-:W-:-:S05]  /*0850*/  HFMA2 R7, R6, 1, 1, R17 ;  /* 0x3c003c0006077831 */ /* 0x001fca0000000011 */
[----:B------:R-:W0:Y:S02]  /*0860*/  ATOMS.CAST.SPIN P0, [R4], R6, R7 ;  /* 0x000000060400758d */ /* 0x000e240001800007 */
[----:B0-----:R-:W-:Y:S05]  /*0870*/  @!P0 BRA `(.L_x_1463) ;  /* 0xfffffffc00f08947 */ /* 0x001fea000383ffff */
[----:B------:R-:W-:Y:S05]  /*0880*/  BRA `(.L_x_1461) ;  /* 0x00000000000c7947 */ /* 0x000fea0003800000 */
.L_x_1462:
[----:B------:R-:W0:Y:S02]  /*0890*/  LD.E R0, desc[UR8][R2.64] ;  /* 0x0000000802007980 */ /* 0x000e24000c101900 */
[----:B0-----:R-:W-:-:S05]  /*08a0*/  IMAD.IADD R5, R17, 0x1, R0 ;  /* 0x0000000111057824 */ /* 0x001fca00078e0200 */
[----:B------:R1:W-:Y:S02]  /*08b0*/  ST.E desc[UR8][R2.64], R5 ;  /* 0x0000000502007985 */ /* 0x0003e4000c101908 */
.L_x_1461:
[----:B------:R-:W-:Y:S05]  /*08c0*/  BSYNC.RECONVERGENT B0 ;  /* 0x0000000000007941 */ /* 0x000fea0003800200 */
.L_x_1460:
[----:B------:R2:W-:Y:S01]  /*08d0*/  ATOM.E.ADD.F16x2.RN.STRONG.GPU P0, RZ, desc[UR8][R2.64+0x4], R17 ;  /* 0x8000041102ff79a2 */ /* 0x0005e2000c10e108 */
[----:B------:R-:W-:Y:S04]  /*08e0*/  BSSY.RECONVERGENT B0, `(.L_x_1464) ;  /* 0x000000e000007945 */ /* 0x000fe80003800200 */
[----:B--2---:R-:W-:Y:S05]  /*08f0*/  @P0 BRA `(.L_x_1465) ;  /* 0x0000000000300947 */ /* 0x004fea0003800000 */
[----:B------:R-:W2:Y:S02]  /*0900*/  QSPC.E.S P0, RZ, [R2+0x4] ;  /* 0x0000040002ff73aa */ /* 0x000ea40000000500 */
[----:B--2---:R-:W-:Y:S05]  /*0910*/  @!P0 BRA `(.L_x_1466) ;  /* 0x00000000001c8947 */ /* 0x004fea0003800000 */
[----:B0-----:R-:W-:-:S04]  /*0920*/  MOV R4, R2 ;  /* 0x0000000200047202 */ /* 0x001fc80000000f00 */
[----:B------:R-:W-:-:S07]  /*0930*/  MOV R4, R4 ;  /* 0x0000000400047202 */ /* 0x000fce0000000f00 */
.L_x_1467:
[----:B------:R-:W0:Y:S02]  /*0940*/  LDS R6, [R4+0x4] ;  /* 0x0000040004067984 */ /* 0x000e240000000800 */
[----:B0-----:R-:W-:-:S05]  /*0950*/  HADD2 R7, R6, R17 ;  /* 0x0000001106077230 */ /* 0x001fca0000000000 */
[----:B------:R-:W0:Y:S02]  /*0960*/  ATOMS.CAST.SPIN P0, [R4+0x4], R6, R7 ;  /* 0x000004060400758d */ /* 0x000e240001800007 */
[----:B0-----:R-:W-:Y:S05]  /*0970*/  @!P0 BRA `(.L_x_1467) ;  /* 0xfffffffc00f08947 */ /* 0x001fea000383ffff */
[----:B------:R-:W-:Y:S05]  /*0980*/  BRA `(.L_x_1465) ;  /* 0x00000000000c7947 */ /* 0x000fea0003800000 */
.L_x_1466:
[----:B------:R-:W2:Y:S02]  /*0990*/  LD.E R0, desc[UR8][R2.64+0x4] ;  /* 0x0000040802007980 */ /* 0x000ea4000c101900 */
[----:B--2---:R-:W-:-:S05]  /*09a0*/  IMAD.IADD R17, R17, 0x1, R0 ;  /* 0x0000000111117824 */ /* 0x004fca00078e0200 */
[----:B------:R2:W-:Y:S02]  /*09b0*/  ST.E desc[UR8][R2.64+0x4], R17 ;  /* 0x0000041102007985 */ /* 0x0005e4000c101908 */
.L_x_1465:
[----:B------:R-:W-:Y:S05]  /*09c0*/  BSYNC.RECONVERGENT B0 ;  /* 0x0000000000007941 */ /* 0x000fea0003800200 */
.L_x_1464:
        /* <DEDUP_REMOVED lines=9> */
.L_x_1471:
[----:B------:R-:W0:Y:S02]  /*0a60*/  LDS R6, [R4] ;  /* 0x0000000004067984 */ /* 0x000e240000000800 */
[----:B0-----:R-:W-:-:S05]  /*0a70*/  HFMA2 R7, R6, 1, 1, R12 ;  /* 0x3c003c0006077831 */ /* 0x001fca000000000c */
[----:B------:R-:W0:Y:S02]  /*0a80*/  ATOMS.CAST.SPIN P0, [R4], R6, R7 ;  /* 0x000000060400758d */ /* 0x000e240001800007 */
[----:B0-----:R-:W-:Y:S05]  /*0a90*/  @!P0 BRA `(.L_x_1471) ;  /* 0xfffffffc00f08947 */ /* 0x001fea000383ffff */
[----:B------:R-:W-:Y:S05]  /*0aa0*/  BRA `(.L_x_1469) ;  /* 0x00000000000c7947 */ /* 0x000fea0003800000 */
.L_x_1470:
[----:B0-----:R-:W2:Y:S02]  /*0ab0*/  LD.E R5, desc[UR8][R2.64] ;  /* 0x0000000802057980 */ /* 0x001ea4000c101900 */
[----:B--2---:R-:W-:-:S05]  /*0ac0*/  IADD3 R5, PT, PT, R12, R5, RZ ;  /* 0x000000050c057210 */ /* 0x004fca0007ffe0ff */
[----:B------:R1:W-:Y:S02]  /*0ad0*/  ST.E desc[UR8][R2.64], R5 ;  /* 0x0000000502007985 */ /* 0x0003e4000c101908 */
.L_x_1469:
[----:B------:R-:W-:Y:S05]  /*0ae0*/  BSYNC.RECONVERGENT B0 ;  /* 0x0000000000007941 */ /* 0x000fea0003800200 */
.L_x_1468:
[----:B------:R2:W-:Y:S01]  /*0af0*/  ATOM.E.ADD.F16x2.RN.STRONG.GPU P0, RZ, desc[UR8][R2.64+0x4], R12 ;  /* 0x8000040c02ff79a2 */ /* 0x0005e2000c10e108 */
[----:B------:R-:W-:Y:S04]  /*0b00*/  BSSY.RECONVERGENT B0, `(.L_x_1472) ;  /* 0x000000e000007945 */ /* 0x000fe80003800200 */
[----:B--2---:R-:W-:Y:S05]  /*0b10*/  @P0 BRA `(.L_x_1473) ;  /* 0x0000000000300947 */ /* 0x004fea0003800000 */
[----:B------:R-:W2:Y:S02]  /*0b20*/  QSPC.E.S P0, RZ, [R2+0x4] ;  /* 0x0000040002ff73aa */ /* 0x000ea40000000500 */
[----:B--2---:R-:W-:Y:S05]  /*0b30*/  @!P0 BRA `(.L_x_1474) ;  /* 0x00000000001c8947 */ /* 0x004fea0003800000 */
[----:B0-----:R-:W-:-:S05]  /*0b40*/  IMAD.MOV.U32 R4, RZ, RZ, R2 ;  /* 0x000000ffff047224 */ /* 0x001fca00078e0002 */
[----:B------:R-:W-:-:S07]  /*0b50*/  MOV R4, R4 ;  /* 0x0000000400047202 */ /* 0x000fce0000000f00 */
.L_x_1475:
[----:B------:R-:W0:Y:S02]  /*0b60*/  LDS R6, [R4+0x4] ;  /* 0x0000040004067984 */ /* 0x000e240000000800 */
[----:B0-----:R-:W-:-:S05]  /*0b70*/  HADD2 R7, R6, R12 ;  /* 0x0000000c06077230 */ /* 0x001fca0000000000 */
[----:B------:R-:W0:Y:S02]  /*0b80*/  ATOMS.CAST.SPIN P0, [R4+0x4], R6, R7 ;  /* 0x000004060400758d */ /* 0x000e240001800007 */
[----:B0-----:R-:W-:Y:S05]  /*0b90*/  @!P0 BRA `(.L_x_1475) ;  /* 0xfffffffc00f08947 */ /* 0x001fea000383ffff */
[----:B------:R-:W-:Y:S05]  /*0ba0*/  BRA `(.L_x_1473) ;  /* 0x00000000000c7947 */ /* 0x000fea0003800000 */
.L_x_1474:
[----:B01----:R-:W2:Y:S02]  /*0bb0*/  LD.E R5, desc[UR8][R2.64+0x4] ;  /* 0x0000040802057980 */ /* 0x003ea4000c101900 */
[----:B--2---:R-:W-:-:S05]  /*0bc0*/  IMAD.IADD R5, R12, 0x1, R5 ;  /* 0x000000010c057824 */ /* 0x004fca00078e0205 */
[----:B------:R2:W-:Y:S02]  /*0bd0*/  ST.E desc[UR8][R2.64+0x4], R5 ;  /* 0x0000040502007985 */ /* 0x0005e4000c101908 */
.L_x_1473:
[----:B------:R-:W-:Y:S05]  /*0be0*/  BSYNC.RECONVERGENT B0 ;  /* 0x0000000000007941 */ /* 0x000fea0003800200 */
.L_x_1472:
        /* <DEDUP_REMOVED lines=9> */
.L_x_1479:
[----:B------:R-:W0:Y:S02]  /*0c80*/  LDS R6, [R4] ;  /* 0x0000000004067984 */ /* 0x000e240000000800 */
[----:B0-----:R-:W-:-:S05]  /*0c90*/  HFMA2 R7, R6, 1, 1, R13 ;  /* 0x3c003c0006077831 */ /* 0x001fca000000000d */
[----:B------:R-:W0:Y:S02]  /*0ca0*/  ATOMS.CAST.SPIN P0, [R4], R6, R7 ;  /* 0x000000060400758d */ /* 0x000e240001800007 */
[----:B0-----:R-:W-:Y:S05]  /*0cb0*/  @!P0 BRA `(.L_x_1479) ;  /* 0xfffffffc00f08947 */ /* 0x001fea000383ffff */
[----:B------:R-:W-:Y:S05]  /*0cc0*/  BRA `(.L_x_1477) ;  /* 0x00000000000c7947 */ /* 0x000fea0003800000 */
.L_x_1478:
[----:B------:R-:W0:Y:S02]  /*0cd0*/  LD.E R0, desc[UR8][R2.64] ;  /* 0x0000000802007980 */ /* 0x000e24000c101900 */
[----:B0-----:R-:W-:-:S05]  /*0ce0*/  IMAD.IADD R5, R13, 0x1, R0 ;  /* 0x000000010d057824 */ /* 0x001fca00078e0200 */
[----:B------:R1:W-:Y:S02]  /*0cf0*/  ST.E desc[UR8][R2.64], R5 ;  /* 0x0000000502007985 */ /* 0x0003e4000c101908 */
.L_x_1477:
[----:B------:R-:W-:Y:S05]  /*0d00*/  BSYNC.RECONVERGENT B0 ;  /* 0x0000000000007941 */ /* 0x000fea0003800200 */
.L_x_1476:
[----:B------:R2:W-:Y:S01]  /*0d10*/  ATOM.E.ADD.F16x2.RN.STRONG.GPU P0, RZ, desc[UR8][R2.64+0x4], R13 ;  /* 0x8000040d02ff79a2 */ /* 0x0005e2000c10e108 */
[----:B------:R-:W-:Y:S04]  /*0d20*/  BSSY.RECONVERGENT B0, `(.L_x_1480) ;  /* 0x000000e000007945 */ /* 0x000fe80003800200 */
[----:B--2---:R-:W-:Y:S05]  /*0d30*/  @P0 BRA `(.L_x_1481) ;  /* 0x0000000000300947 */ /* 0x004fea0003800000 */
[----:B------:R-:W2:Y:S02]  /*0d40*/  QSPC.E.S P0, RZ, [R2+0x4] ;  /* 0x0000040002ff73aa */ /* 0x000ea40000000500 */
[----:B--2---:R-:W-:Y:S05]  /*0d50*/  @!P0 BRA `(.L_x_1482) ;  /* 0x00000000001c8947 */ /* 0x004fea0003800000 */
[----:B0-----:R-:W-:-:S05]  /*0d60*/  IMAD.MOV.U32 R4, RZ, RZ, R2 ;  /* 0x000000ffff047224 */ /* 0x001fca00078e0002 */
[----:B------:R-:W-:-:S07]  /*0d70*/  MOV R4, R4 ;  /* 0x0000000400047202 */ /* 0x000fce0000000f00 */
.L_x_1483:
[----:B------:R-:W0:Y:S02]  /*0d80*/  LDS R6, [R4+0x4] ;  /* 0x0000040004067984 */ /* 0x000e240000000800 */
[----:B0-----:R-:W-:-:S05]  /*0d90*/  HADD2 R7, R6, R13 ;  /* 0x0000000d06077230 */ /* 0x001fca0000000000 */
[----:B------:R-:W0:Y:S02]  /*0da0*/  ATOMS.CAST.SPIN P0, [R4+0x4], R6, R7 ;  /* 0x000004060400758d */ /* 0x000e240001800007 */
[----:B0-----:R-:W-:Y:S05]  /*0db0*/  @!P0 BRA `(.L_x_1483) ;  /* 0xfffffffc00f08947 */ /* 0x001fea000383ffff */
[----:B------:R-:W-:Y:S05]  /*0dc0*/  BRA `(.L_x_1481) ;  /* 0x00000000000c7947 */ /* 0x000fea0003800000 */
.L_x_1482:
[----:B------:R-:W2:Y:S02]  /*0dd0*/  LD.E R0, desc[UR8][R2.64+0x4] ;  /* 0x0000040802007980 */ /* 0x000ea4000c101900 */
[----:B--2---:R-:W-:-:S05]  /*0de0*/  IADD3 R13, PT, PT, R13, R0, RZ ;  /* 0x000000000d0d7210 */ /* 0x004fca0007ffe0ff */
[----:B------:R2:W-:Y:S02]  /*0df0*/  ST.E desc[UR8][R2.64+0x4], R13 ;  /* 0x0000040d02007985 */ /* 0x0005e4000c101908 */
.L_x_1481:
[----:B------:R-:W-:Y:S05]  /*0e00*/  BSYNC.RECONVERGENT B0 ;  /* 0x0000000000007941 */ /* 0x000fea0003800200 */
.L_x_1480:
        /* <DEDUP_REMOVED lines=9> */
.L_x_1487:
[----:B------:R-:W0:Y:S02]  /*0ea0*/  LDS R6, [R4] ;  /* 0x0000000004067984 */ /* 0x000e240000000800 */
[----:B0-----:R-:W-:-:S05]  /*0eb0*/  HFMA2 R7, R6, 1, 1, R10 ;  /* 0x3c003c0006077831 */ /* 0x001fca000000000a */
[----:B------:R-:W0:Y:S02]  /*0ec0*/  ATOMS.CAST.SPIN P0, [R4], R6, R7 ;  /* 0x000000060400758d */ /* 0x000e240001800007 */
[----:B0-----:R-:W-:Y:S05]  /*0ed0*/  @!P0 BRA `(.L_x_1487) ;  /* 0xfffffffc00f08947 */ /* 0x001fea000383ffff */
[----:B------:R-:W-:Y:S05]  /*0ee0*/  BRA `(.L_x_1485) ;  /* 0x00000000000c7947 */ /* 0x000fea0003800000 */
.L_x_1486:
[----:B0-----:R-:W2:Y:S02]  /*0ef0*/  LD.E R5, desc[UR8][R2.64] ;  /* 0x0000000802057980 */ /* 0x001ea4000c101900 */
[----:B--2---:R-:W-:-:S05]  /*0f00*/  IMAD.IADD R5, R10, 0x1, R5 ;  /* 0x000000010a057824 */ /* 0x004fca00078e0205 */
[----:B------:R1:W-:Y:S02]  /*0f10*/  ST.E desc[UR8][R2.64], R5 ;  /* 0x0000000502007985 */ /* 0x0003e4000c101908 */
.L_x_1485:
[----:B------:R-:W-:Y:S05]  /*0f20*/  BSYNC.RECONVERGENT B0 ;  /* 0x0000000000007941 */ /* 0x000fea0003800200 */
.L_x_1484:
[----:B------:R2:W-:Y:S01]  /*0f30*/  ATOM.E.ADD.F16x2.RN.STRONG.GPU P0, RZ, desc[UR8][R2.64+0x4], R10 ;  /* 0x8000040a02ff79a2 */ /* 0x0005e2000c10e108 */
[----:B------:R-:W-:Y:S04]  /*0f40*/  BSSY.RECONVERGENT B0, `(.L_x_1488) ;  /* 0x000000e000007945 */ /* 0x000fe80003800200 */
[----:B--2---:R-:W-:Y:S05]  /*0f50*/  @P0 BRA `(.L_x_1489) ;  /* 0x0000000000300947 */ /* 0x004fea0003800000 */
[----:B------:R-:W2:Y:S02]  /*0f60*/  QSPC.E.S P0, RZ, [R2+0x4] ;  /* 0x0000040002ff73aa */ /* 0x000ea40000000500 */
[----:B--2---:R-:W-:Y:S05]  /*0f70*/  @!P0 BRA `(.L_x_1490) ;  /* 0x00000000001c8947 */ /* 0x004fea0003800000 */
[----:B0-----:R-:W-:-:S04]  /*0f80*/  MOV R4, R2 ;  /* 0x0000000200047202 */ /* 0x001fc80000000f00 */
[----:B------:R-:W-:-:S07]  /*0f90*/  MOV R4, R4 ;  /* 0x0000000400047202 */ /* 0x000fce0000000f00 */
.L_x_1491:
[----:B------:R-:W0:Y:S02]  /*0fa0*/  LDS R6, [R4+0x4] ;  /* 0x0000040004067984 */ /* 0x000e240000000800 */
[----:B0-----:R-:W-:-:S05]  /*0fb0*/  HADD2 R7, R6, R10 ;  /* 0x0000000a06077230 */ /* 0x001fca0000000000 */
[----:B------:R-:W0:Y:S02]  /*0fc0*/  ATOMS.CAST.SPIN P0, [R4+0x4], R6, R7 ;  /* 0x000004060400758d */ /* 0x000e240001800007 */
[----:B0-----:R-:W-:Y:S05]  /*0fd0*/  @!P0 BRA `(.L_x_1491) ;  /* 0xfffffffc00f08947 */ /* 0x001fea000383ffff */
[----:B------:R-:W-:Y:S05]  /*0fe0*/  BRA `(.L_x_1489) ;  /* 0x00000000000c7947 */ /* 0x000fea0003800000 */
.L_x_1490:
[----:B01----:R-:W2:Y:S02]  /*0ff0*/  LD.E R5, desc[UR8][R2.64+0x4] ;  /* 0x0000040802057980 */ /* 0x003ea4000c101900 */
[----:B--2---:R-:W-:-:S05]  /*1000*/  IMAD.IADD R5, R10, 0x1, R5 ;  /* 0x000000010a057824 */ /* 0x004fca00078e0205 */
[----:B------:R2:W-:Y:S02]  /*1010*/  ST.E desc[UR8][R2.64+0x4], R5 ;  /* 0x0000040502007985 */ /* 0x0005e4000c101908 */
.L_x_1489:
[----:B------:R-:W-:Y:S05]  /*1020*/  BSYNC.RECONVERGENT B0 ;  /* 0x0000000000007941 */ /* 0x000fea0003800200 */
.L_x_1488:
[----:B------:R-:W-:Y:S02]  /*1030*/  HMUL2 R0, R0, RZ.H0_H0 ;  /* 0x200000ff00007232 */ /* 0x000fe40000000000 */
        /* <DEDUP_REMOVED lines=8> */
.L_x_1495:
[----:B------:R-:W0:Y:S02]  /*10c0*/  LDS R6, [R2] ;  /* 0x0000000002067984 */ /* 0x000e240000000800 */
[----:B0-----:R-:W-:-:S05]  /*10d0*/  HFMA2 R7, R6, 1, 1, R0 ;  /* 0x3c003c0006077831 */ /* 0x001fca0000000000 */
[----:B------:R-:W0:Y:S02]  /*10e0*/  ATOMS.CAST.SPIN P0, [R2], R6, R7 ;  /* 0x000000060200758d */ /* 0x000e240001800007 */
[----:B0-----:R-:W-:Y:S05]  /*10f0*/  @!P0 BRA `(.L_x_1495) ;  /* 0xfffffffc00f08947 */ /* 0x001fea000383ffff */
[----:B------:R-:W-:Y:S05]  /*1100*/  BRA `(.L_x_1493) ;  /* 0x00000000000c7947 */ /* 0x000fea0003800000 */
.L_x_1494:
[----:B------:R-:W2:Y:S02]  /*1110*/  LD.E R3, desc[UR8][R4.64] ;  /* 0x0000000804037980 */ /* 0x000ea4000c101900 */
[----:B--2---:R-:W-:-:S05]  /*1120*/  IADD3 R3, PT, PT, R0, R3, RZ ;  /* 0x0000000300037210 */ /* 0x004fca0007ffe0ff */
[----:B------:R0:W-:Y:S02]  /*1130*/  ST.E desc[UR8][R4.64], R3 ;  /* 0x0000000304007985 */ /* 0x0001e4000c101908 */
.L_x_1493:
[----:B------:R-:W-:Y:S05]  /*1140*/  BSYNC.RECONVERGENT B0 ;  /* 0x0000000000007941 */ /* 0x000fea0003800200 */
.L_x_1492:
[----:B------:R1:W-:Y:S01]  /*1150*/  ATOM.E.ADD.F16x2.RN.STRONG.GPU P0, RZ, desc[UR8][R4.64+0x4], R0 ;  /* 0x8000040004ff79a2 */ /* 0x0003e2000c10e108 */
[----:B------:R-:W-:Y:S04]  /*1160*/  BSSY.RECONVERGENT B0, `(.L_x_1496) ;  /* 0x000000e000007945 */ /* 0x000fe80003800200 */
[----:B-1----:R-:W-:Y:S05]  /*1170*/  @P0 BRA `(.L_x_1497) ;  /* 0x0000000000300947 */ /* 0x002fea0003800000 */
[----:B------:R-:W1:Y:S02]  /*1180*/  QSPC.E.S P0, RZ, [R4+0x4] ;  /* 0x0000040004ff73aa */ /* 0x000e640000000500 */
[----:B-1----:R-:W-:Y:S05]  /*1190*/  @!P0 BRA `(.L_x_1498) ;  /* 0x00000000001c8947 */ /* 0x002fea0003800000 */
[----:B------:R-:W-:-:S05]  /*11a0*/  IMAD.MOV.U32 R2, RZ, RZ, R4 ;  /* 0x000000ffff027224 */ /* 0x000fca00078e0004 */
[----:B------:R-:W-:-:S07]  /*11b0*/  MOV R2, R2 ;  /* 0x0000000200027202 */ /* 0x000fce0000000f00 */
.L_x_1499:
[----:B------:R-:W1:Y:S02]  /*11c0*/  LDS R6, [R2+0x4] ;  /* 0x0000040002067984 */ /* 0x000e640000000800 */
[----:B-1----:R-:W-:-:S05]  /*11d0*/  HADD2 R7, R6, R0 ;  /* 0x0000000006077230 */ /* 0x002fca0000000000 */
[----:B------:R-:W1:Y:S02]  /*11e0*/  ATOMS.CAST.SPIN P0, [R2+0x4], R6, R7 ;  /* 0x000004060200758d */ /* 0x000e640001800007 */
[----:B-1----:R-:W-:Y:S05]  /*11f0*/  @!P0 BRA `(.L_x_1499) ;  /* 0xfffffffc00f08947 */ /* 0x002fea000383ffff */
[----:B------:R-:W-:Y:S05]  /*1200*/  BRA `(.L_x_1497) ;  /* 0x00000000000c7947 */ /* 0x000fea0003800000 */
.L_x_1498:
[----:B0-----:R-:W2:Y:S02]  /*1210*/  LD.E R3, desc[UR8][R4.64+0x4] ;  /* 0x0000040804037980 */ /* 0x001ea4000c101900 */
[----:B--2---:R-:W-:-:S05]  /*1220*/  IADD3 R3, PT, PT, R0, R3, RZ ;  /* 0x0000000300037210 */ /* 0x004fca0007ffe0ff */
[----:B------:R1:W-:Y:S02]  /*1230*/  ST.E desc[UR8][R4.64+0x4], R3 ;  /* 0x0000040304007985 */ /* 0x0003e4000c101908 */
.L_x_1497:
[----:B------:R-:W-:Y:S05]  /*1240*/  BSYNC.RECONVERGENT B0 ;  /* 0x0000000000007941 */ /* 0x000fea0003800200 */
.L_x_1496:
        /* <DEDUP_REMOVED lines=8> */
.L_x_1503:
[----:B------:R-:W0:Y:S02]  /*12d0*/  LDS R6, [R2] ;  /* 0x0000000002067984 */ /* 0x000e240000000800 */
[----:B0-----:R-:W-:-:S05]  /*12e0*/  HFMA2 R7, R6, 1, 1, R0 ;  /* 0x3c003c0006077831 */ /* 0x001fca0000000000 */
[----:B------:R-:W0:Y:S02]  /*12f0*/  ATOMS.CAST.SPIN P0, [R2], R6, R7 ;  /* 0x000000060200758d */ /* 0x000e240001800007 */
[----:B0-----:R-:W-:Y:S05]  /*1300*/  @!P0 BRA `(.L_x_1503) ;  /* 0xfffffffc00f08947 */ /* 0x001fea000383ffff */
[----:B------:R-:W-:Y:S05]  /*1310*/  BRA `(.L_x_1501) ;  /* 0x00000000000c7947 */ /* 0x000fea0003800000 */
.L_x_1502:
[----:B------:R-:W2:Y:S02]  /*1320*/  LD.E R3, desc[UR8][R4.64] ;  /* 0x0000000804037980 */ /* 0x000ea4000c101900 */
[----:B--2---:R-:W-:-:S05]  /*1330*/  IADD3 R3, PT, PT, R0, R3, RZ ;  /* 0x0000000300037210 */ /* 0x004fca0007ffe0ff */
[----:B------:R0:W-:Y:S02]  /*1340*/  ST.E desc[UR8][R4.64], R3 ;  /* 0x0000000304007985 */ /* 0x0001e4000c101908 */
.L_x_1501:
[----:B------:R-:W-:Y:S05]  /*1350*/  BSYNC.RECONVERGENT B0 ;  /* 0x0000000000007941 */ /* 0x000fea0003800200 */
.L_x_1500:
[----:B------:R1:W-:Y:S01]  /*1360*/  ATOM.E.ADD.F16x2.RN.STRONG.GPU P0, RZ, desc[UR8][R4.64+0x4], R0 ;  /* 0x8000040004ff79a2 */ /* 0x0003e2000c10e108 */
[----:B------:R-:W-:Y:S04]  /*1370*/  BSSY.RECONVERGENT B0, `(.L_x_1504) ;  /* 0x000000e000007945 */ /* 0x000fe80003800200 */
[----:B-1----:R-:W-:Y:S05]  /*1380*/  @P0 BRA `(.L_x_1505) ;  /* 0x0000000000300947 */ /* 0x002fea0003800000 */
[----:B------:R-:W1:Y:S02]  /*1390*/  QSPC.E.S P0, RZ, [R4+0x4] ;  /* 0x0000040004ff73aa */ /* 0x000e640000000500 */
[----:B-1----:R-:W-:Y:S05]  /*13a0*/  @!P0 BRA `(.L_x_1506) ;  /* 0x00000000001c8947 */ /* 0x002fea0003800000 */
[----:B------:R-:W-:-:S05]  /*13b0*/  IMAD.MOV.U32 R2, RZ, RZ, R4 ;  /* 0x000000ffff027224 */ /* 0x000fca00078e0004 */
[----:B------:R-:W-:-:S07]  /*13c0*/  MOV R2, R2 ;  /* 0x0000000200027202 */ /* 0x000fce0000000f00 */
.L_x_1507:
[----:B------:R-:W1:Y:S02]  /*13d0*/  LDS R6, [R2+0x4] ;  /* 0x0000040002067984 */ /* 0x000e640000000800 */
[----:B-1----:R-:W-:-:S05]  /*13e0*/  HADD2 R7, R6, R0 ;  /* 0x0000000006077230 */ /* 0x002fca0000000000 */
[----:B------:R-:W1:Y:S02]  /*13f0*/  ATOMS.CAST.SPIN P0, [R2+0x4], R6, R7 ;  /* 0x000004060200758d */ /* 0x000e640001800007 */
[----:B-1----:R-:W-:Y:S05]  /*1400*/  @!P0 BRA `(.L_x_1507) ;  /* 0xfffffffc00f08947 */ /* 0x002fea000383ffff */
[----:B------:R-:W-:Y:S05]  /*1410*/  BRA `(.L_x_1505) ;  /* 0x00000000000c7947 */ /* 0x000fea0003800000 */
.L_x_1506:
[----:B0-----:R-:W2:Y:S02]  /*1420*/  LD.E R3, desc[UR8][R4.64+0x4] ;  /* 0x0000040804037980 */ /* 0x001ea4000c101900 */
[----:B--2---:R-:W-:-:S05]  /*1430*/  IADD3 R3, PT, PT, R0, R3, RZ ;  /* 0x0000000300037210 */ /* 0x004fca0007ffe0ff */
[----:B------:R1:W-:Y:S02]  /*1440*/  ST.E desc[UR8][R4.64+0x4], R3 ;  /* 0x0000040304007985 */ /* 0x0003e4000c101908 */
.L_x_1505:
[----:B------:R-:W-:Y:S05]  /*1450*/  BSYNC.RECONVERGENT B0 ;  /* 0x0000000000007941 */ /* 0x000fea0003800200 */
.L_x_1504:
        /* <DEDUP_REMOVED lines=8> */
.L_x_1511:
[----:B------:R-:W0:Y:S02]  /*14e0*/  LDS R6, [R2] ;  /* 0x0000000002067984 */ /* 0x000e240000000800 */
[----:B0-----:R-:W-:-:S05]  /*14f0*/  HFMA2 R7, R6, 1, 1, R0 ;  /* 0x3c003c0006077831 */ /* 0x001fca0000000000 */
[----:B------:R-:W0:Y:S02]  /*1500*/  ATOMS.CAST.SPIN P0, [R2], R6, R7 ;  /* 0x000000060200758d */ /* 0x000e240001800007 */
[----:B0-----:R-:W-:Y:S05]  /*1510*/  @!P0 BRA `(.L_x_1511) ;  /* 0xfffffffc00f08947 */ /* 0x001fea000383ffff */
[----:B------:R-:W-:Y:S05]  /*1520*/  BRA `(.L_x_1509) ;  /* 0x00000000000c7947 */ /* 0x000fea0003800000 */
.L_x_1510:
[----:B------:R-:W2:Y:S02]  /*1530*/  LD.E R3, desc[UR8][R4.64] ;  /* 0x0000000804037980 */ /* 0x000ea4000c101900 */
[----:B--2---:R-:W-:-:S05]  /*1540*/  IADD3 R3, PT, PT, R0, R3, RZ ;  /* 0x0000000300037210 */ /* 0x004fca0007ffe0ff */
[----:B------:R0:W-:Y:S02]  /*1550*/  ST.E desc[UR8][R4.64], R3 ;  /* 0x0000000304007985 */ /* 0x0001e4000c101908 */
.L_x_1509:
[----:B------:R-:W-:Y:S05]  /*1560*/  BSYNC.RECONVERGENT B0 ;  /* 0x0000000000007941 */ /* 0x000fea0003800200 */
.L_x_1508:
[----:B------:R1:W-:Y:S02]  /*1570*/  ATOM.E.ADD.F16x2.RN.STRONG.GPU P0, RZ, desc[UR8][R4.64+0x4], R0 ;  /* 0x8000040004ff79a2 */ /* 0x0003e4000c10e108 */
[----:B-1----:R-:W-:Y:S05]  /*1580*/  @P0 EXIT ;  /* 0x000000000000094d */ /* 0x002fea0003800000 */
[----:B------:R-:W1:Y:S02]  /*1590*/  QSPC.E.S P0, RZ, [R4+0x4] ;  /* 0x0000040004ff73aa */ /* 0x000e640000000500 */
[----:B-1----:R-:W-:Y:S05]  /*15a0*/  @!P0 BRA `(.L_x_1512) ;  /* 0x00000000001c8947 */ /* 0x002fea0003800000 */
[----:B------:R-:W-:-:S05]  /*15b0*/  IMAD.MOV.U32 R2, RZ, RZ, R4 ;  /* 0x000000ffff027224 */ /* 0x000fca00078e0004 */
[----:B------:R-:W-:-:S07]  /*15c0*/  MOV R2, R2 ;  /* 0x0000000200027202 */ /* 0x000fce0000000f00 */
.L_x_1513:
[----:B0-----:R-:W0:Y:S02]  /*15d0*/  LDS R4, [R2+0x4] ;  /* 0x0000040002047984 */ /* 0x001e240000000800 */
[----:B0-----:R-:W-:-:S05]  /*15e0*/  HADD2 R5, R4, R0 ;  /* 0x0000000004057230 */ /* 0x001fca0000000000 */
[----:B------:R-:W0:Y:S02]  /*15f0*/  ATOMS.CAST.SPIN P0, [R2+0x4], R4, R5 ;  /* 0x000004040200758d */ /* 0x000e240001800005 */
[----:B0-----:R-:W-:Y:S05]  /*1600*/  @!P0 BRA `(.L_x_1513) ;  /* 0xfffffffc00f08947 */ /* 0x001fea000383ffff */
[----:B------:R-:W-:Y:S05]  /*1610*/  EXIT ;  /* 0x000000000000794d */ /* 0x000fea0003800000 */
.L_x_1512:
[----:B0-----:R-:W2:Y:S02]  /*1620*/  LD.E R3, desc[UR8][R4.64+0x4] ;  /* 0x0000040804037980 */ /* 0x001ea4000c101900 */
[----:B--2---:R-:W-:-:S05]  /*1630*/  IADD3 R3, PT, PT, R0, R3, RZ ;  /* 0x0000000300037210 */ /* 0x004fca0007ffe0ff */
[----:B------:R-:W-:Y:S01]  /*1640*/  ST.E desc[UR8][R4.64+0x4], R3 ;  /* 0x0000040304007985 */ /* 0x000fe2000c101908 */
[----:B------:R-:W-:Y:S05]  /*1650*/  EXIT ;  /* 0x000000000000794d */ /* 0x000fea0003800000 */
.L_x_1514:
        /* <DEDUP_REMOVED lines=10> */
.L_x_3320:


//--------------------- .text._Z23gemm_half_q_half_kernelILi6ELb1ELb1EEvPK6__halfPKjS4_S2_PS0_iiiiPKtS7_iiiiiibS2_i --------------------------
	.section	.text._Z23gemm_half_q_half_kernelILi6ELb1ELb1EEvPK6__halfPKjS4_S2_PS0_iiiiPKtS7_iiiiiibS2_i,"ax",@progbits
	.align	128
        .global         _Z23gemm_half_q_half_kernelILi6ELb1ELb1EEvPK6__halfPKjS4_S2_PS0_iiiiPKtS7_iiiiiibS2_i
        .type           _Z23gemm_half_q_half_kernelILi6ELb1ELb1EEvPK6__halfPKjS4_S2_PS0_iiiiPKtS7_iiiiiibS2_i,@function
        .size           _Z23gemm_half_q_half_kernelILi6ELb1ELb1EEvPK6__halfPKjS4_S2_PS0_iiiiPKtS7_iiiiiibS2_i,(.L_x_3321 - _Z23gemm_half_q_half_kernelILi6ELb1ELb1EEvPK6__halfPKjS4_S2_PS0_iiiiPKtS7_iiiiiibS2_i)
        .other          _Z23gemm_half_q_half_kernelILi6ELb1ELb1EEvPK6__halfPKjS4_S2_PS0_iiiiPKtS7_iiiiiibS2_i,@"STO_CUDA_ENTRY STV_DEFAULT"
_Z23gemm_half_q_half_kernelILi6ELb1ELb1EEvPK6__halfPKjS4_S2_PS0_iiiiPKtS7_iiiiiibS2_i:
.text._Z23gemm_half_q_half_kernelILi6ELb1ELb1EEvPK6__halfPKjS4_S2_PS0_iiiiPKtS7_iiiiiibS2_i:
        /* <DEDUP_REMOVED lines=8> */
[----:B--2---:R0:W2:Y:S01]  /*0080*/  LDG.E.U16 R13, desc[UR8][R2.64] ;  /* 0x00000008020d7981 */ /* 0x0040a2000c1e1500 */
[----:B------:R-:W-:-:S03]  /*0090*/  IMAD.WIDE R10, R17, 0x2, R8 ;  /* 0x00000002110a7825 */ /* 0x000fc600078e0208 */
[----:B------:R-:W3:Y:S04]  /*00a0*/  LDG.E.U16 R7, desc[UR8][R8.64] ;  /* 0x0000000808077981 */ /* 0x000ee8000c1e1500 */
[----:B------:R-:W4:Y:S01]  /*00b0*/  LDG.E.U16 R6, desc[UR8][R10.64] ;  /* 0x000000080a067981 */ /* 0x000f22000c1e1500 */
[----:B------:R-:W-:-:S04]  /*00c0*/  IMAD.WIDE R14, R17, 0x2, R10 ;  /* 0x00000002110e7825 */ /* 0x000fc800078e020a */
[----:B------:R-:W-:Y:S02]  /*00d0*/  IMAD.WIDE R16, R17, 0x2, R14 ;  /* 0x0000000211107825 */ /* 0x000fe400078e020e */
        /* <DEDUP_REMOVED lines=15> */
[----:B0-----:R-:W-:Y:S01]  /*01d0*/  LEA R3, R14, 0x40, 0x6 ;  /* 0x000000400e037811 */ /* 0x001fe200078e30ff */
[----:B---3--:R-:W-:Y:S01]  /*01e0*/  UIMAD UR4, UR4, 0x6, URZ ;  /* 0x00000006040478a4 */ /* 0x008fe2000f8e02ff */
[----:B--2---:R-:W-:-:S02]  /*01f0*/  IMAD R15, R2, 0x40, R17 ;  /* 0x00000040020f7824 */ /* 0x004fc400078e0211 */
[----:B-1----:R-:W-:Y:S01]  /*0200*/  VIMNMX R3, PT, PT, R3, R16, PT ;  /* 0x0000001003037248 */ /* 0x002fe20003fe0100 */
[----:B------:R-:W-:Y:S02]  /*0210*/  IMAD R2, R14, 0x40, R17 ;  /* 0x000000400e027824 */ /* 0x000fe400078e0211 */
[----:B------:R-:W-:-:S03]  /*0220*/  SHF.L.U32 R15, R15, 0x2, RZ ;  /* 0x000000020f0f7819 */ /* 0x000fc600000006ff */
[----:B------:R-:W-:Y:S02]  /*0230*/  ISETP.GE.AND P1, PT, R2, R3, PT ;  /* 0x000000030200720c */ /* 0x000fe40003f26270 */
[----:B----4-:R-:W-:-:S11]  /*0240*/  ISETP.GE.AND P0, PT, R15, R0, PT ;  /* 0x000000000f00720c */ /* 0x010fd60003f06270 */
[----:B------:R-:W-:Y:S05]  /*0250*/  @P1 BRA `(.L_x_1516) ;  /* 0x0000000000c81947 */ /* 0x000fea0003800000 */
[----:B------:R-:W0:Y:S01]  /*0260*/  LDC.64 R18, c[0x0][0x3c0] ;  /* 0x0000f000ff127b82 */ /* 0x000e220000000a00 */
[----:B------:R-:W1:Y:S01]  /*0270*/  LDCU.64 UR6, c[0x0][0x380] ;  /* 0x00007000ff0677ac */ /* 0x000e620008000a00 */
[----:B0-----:R-:W-:-:S06]  /*0280*/  IMAD.WIDE.U32 R18, R2, 0x2, R18 ;  /* 0x0000000202127825 */ /* 0x001fcc00078e0012 */
        /* <DEDUP_REMOVED lines=13> */
[----:B------:R-:W2:Y:S01]  /*0360*/  LDG.E.U16.CONSTANT R10, desc[UR8][R10.64] ;  /* 0x000000080a0a7981 */ /* 0x000ea2000c1e9500 */
[----:B------:R-:W-:Y:S02]  /*0370*/  LEA R8, P3, R3, UR6, 0x1 ;  /* 0x0000000603087c11 */ /* 0x000fe4000f8608ff */
[C---:B------:R-:W-:Y:S01]  /*0380*/  LEA.HI.X.SX32 R20, R23.reuse, RZ, 0x1, P1 ;  /* 0x000000ff17147211 */ /* 0x040fe200008f0eff */
[----:B------:R-:W-:Y:S01]  /*0390*/  IMAD.IADD R23, R23, 0x1, R16 ;  /* 0x0000000117177824 */ /* 0x000fe200078e0210 */
[----:B------:R-:W-:-:S02]  /*03a0*/  LEA R2, P1, R19, UR6, 0x1 ;  /* 0x0000000613027c11 */ /* 0x000fc4000f8208ff */
[----:B------:R-:W-:Y:S02]  /*03b0*/  LEA.HI.X R9, R3, UR7, R24, 0x1, P3 ;  /* 0x0000000703097c11 */ /* 0x000fe400098f0c18 */
[----:B------:R-:W-:Y:S02]  /*03c0*/  LEA.HI.X.SX32 R22, R21, RZ, 0x1, P2 ;  /* 0x000000ff15167211 */ /* 0x000fe400010f0eff */
[----:B------:R-:W-:Y:S01]  /*03d0*/  LEA.HI.X R3, R19, UR7, R20, 0x1, P1 ;  /* 0x0000000713037c11 */ /* 0x000fe200088f0c14 */
[----:B------:R-:W-:Y:S01]  /*03e0*/  IMAD.IADD R19, R23, 0x1, R16 ;  /* 0x0000000117137824 */ /* 0x000fe200078e0210 */
[C---:B------:R-:W-:Y:S01]  /*03f0*/  LEA R4, P2, R5.reuse, UR6, 0x1 ;  /* 0x0000000605047c11 */ /* 0x040fe2000f8408ff */
[----:B------:R-:W3:Y:S03]  /*0400*/  LDG.E.U16.CONSTANT R8, desc[UR8][R8.64] ;  /* 0x0000000808087981 */ /* 0x000ee6000c1e9500 */
[----:B------:R-:W-:Y:S01]  /*0410*/  LEA.HI.X R5, R5, UR7, R22, 0x1, P2 ;  /* 0x0000000705057c11 */ /* 0x000fe200090f0c16 */
[----:B------:R-:W4:Y:S01]  /*0420*/  LDG.E.U16.CONSTANT R2, desc[UR8][R2.64] ;  /* 0x0000000802027981 */ /* 0x000f22000c1e9500 */
        /* <DEDUP_REMOVED lines=10> */
[----:B------:R-:W5:Y:S01]  /*04d0*/  LDG.E.U16.CONSTANT R20, desc[UR8][R20.64] ;  /* 0x0000000814147981 */ /* 0x000f62000c1e9500 */
[----:B------:R-:W0:Y:S01]  /*04e0*/  S2UR UR6, SR_CgaCtaId ;  /* 0x00000000000679c3 */ /* 0x000e220000008800 */
[----:B------:R-:W-:Y:S02]  /*04f0*/  UMOV UR5, 0x400 ;  /* 0x0000040000057882 */ /* 0x000fe40000000000 */
[----:B0-----:R-:W-:-:S06]  /*0500*/  ULEA UR5, UR6, UR5, 0x18 ;  /* 0x0000000506057291 */ /* 0x001fcc000f8ec0ff */
[----:B------:R-:W-:-:S05]  /*0510*/  LEA R17, R17, UR5, 0x1 ;  /* 0x0000000511117c11 */ /* 0x000fca000f8e08ff */
[----:B--2---:R0:W-:Y:S04]  /*0520*/  STS.U16 [R17], R10 ;  /* 0x0000000a11007388 */ /* 0x0041e80000000400 */
[----:B---3--:R0:W-:Y:S04]  /*0530*/  STS.U16 [R17+0x80], R8 ;  /* 0x0000800811007388 */ /* 0x0081e80000000400 */
[----:B----4-:R0:W-:Y:S04]  /*0540*/  STS.U16 [R17+0x180], R2 ;  /* 0x0001800211007388 */ /* 0x0101e80000000400 */
[----:B-----5:R0:W-:Y:S04]  /*0550*/  STS.U16 [R17+0x100], R4 ;  /* 0x0001000411007388 */ /* 0x0201e80000000400 */
[----:B------:R0:W-:Y:S04]  /*0560*/  STS.U16 [R17+0x200], R18 ;  /* 0x0002001211007388 */ /* 0x0001e80000000400 */
[----:B------:R0:W-:Y:S02]  /*0570*/  STS.U16 [R17+0x280], R20 ;  /* 0x0002801411007388 */ /* 0x0001e40000000400 */
.L_x_1516:
[----:B------:R-:W-:Y:S05]  /*0580*/  BSYNC.RECONVERGENT B0 ;  /* 0x0000000000007941 */ /* 0x000fea0003800200 */
.L_x_1515:
        /* <DEDUP_REMOVED lines=24> */
.L_x_1517:
[----:B------:R-:W-:Y:S06]  /*0710*/  BAR.SYNC.DEFER_BLOCKING 0x0 ;  /* 0x0000000000007b1d */ /* 0x000fec0000010000 */
[----:B------:R1:W-:Y:S01]  /*0720*/  ATOM.E.ADD.F16x2.RN.STRONG.GPU P0, RZ, desc[UR8][R2.64], R13 ;  /* 0x8000000d02ff79a2 */ /* 0x0003e2000c10e108 */
[----:B------:R-:W-:Y:S04]  /*0730*/  BSSY.RECONVERGENT B0, `(.L_x_1518) ;  /* 0x000000e000007945 */ /* 0x000fe80003800200 */
[----:B-1----:R-:W-:Y:S05]  /*0740*/  @P0 BRA `(.L_x_1519) ;  /* 0x0000000000300947 */ /* 0x002fea0003800000 */
[----:B------:R-:W1:Y:S02]  /*0750*/  QSPC.E.S P0, RZ, [R2] ;  /* 0x0000000002ff73aa */ /* 0x000e640000000500 */
[----:B-1----:R-:W-:Y:S05]  /*0760*/  @!P0 BRA `(.L_x_1520) ;  /* 0x00000000001c8947 */ /* 0x002fea0003800000 */
[----:B0-----:R-:W-:-:S04]  /*0770*/  MOV R4, R2 ;  /* 0x0000000200047202 */ /* 0x001fc80000000f00 */
[----:B------:R-:W-:-:S07]  /*0780*/  MOV R4, R4 ;  /* 0x0000000400047202 */ /* 0x000fce0000000f00 */
.L_x_1521:
[----:B------:R-:W0:Y:S02]  /*0790*/  LDS R8, [R4] ;  /* 0x0000000004087984 */ /* 0x000e240000000800 */
[----:B0-----:R-:W-:-:S05]  /*07a0*/  HFMA2 R9, R8, 1, 1, R13 ;  /* 0x3c003c0008097831 */ /* 0x001fca000000000d */
[----:B------:R-:W0:Y:S02]  /*07b0*/  ATOMS.CAST.SPIN P0, [R4], R8, R9 ;  /* 0x000000080400758d */ /* 0x000e240001800009 */
[----:B0-----:R-:W-:Y:S05]  /*07c0*/  @!P0 BRA `(.L_x_1521) ;  /* 0xfffffffc00f08947 */ /* 0x001fea000383ffff */
[----:B------:R-:W-:Y:S05]  /*07d0*/  BRA `(.L_x_1519) ;  /* 0x00000000000c7947 */ /* 0x000fea0003800000 */
.L_x_1520:
[----:B0-----:R-:W2:Y:S02]  /*07e0*/  LD.E R4, desc[UR8][R2.64] ;  /* 0x0000000802047980 */ /* 0x001ea4000c101900 */
[----:B--2---:R-:W-:-:S05]  /*07f0*/  IMAD.IADD R5, R13, 0x1, R4 ;  /* 0x000000010d057824 */ /* 0x004fca00078e0204 */
[----:B------:R1:W-:Y:S02]  /*0800*/  ST.E desc[UR8][R2.64], R5 ;  /* 0x0000000502007985 */ /* 0x0003e4000c101908 */
.L_x_1519:
[----:B------:R-:W-:Y:S05]  /*0810*/  BSYNC.RECONVERGENT B0 ;  /* 0x0000000000007941 */ /* 0x000fea0003800200 */
.L_x_1518:
[----:B------:R2:W-:Y:S01]  /*0820*/  ATOM.E.ADD.F16x2.RN.STRONG.GPU P0, RZ, desc[UR8][R2.64+0x4], R13 ;  /* 0x8000040d02ff79a2 */ /* 0x0005e2000c10e108 */
[----:B------:R-:W-:Y:S04]  /*0830*/  BSSY.RECONVERGENT B0, `(.L_x_1522) ;  /* 0x000000e000007945 */ /* 0x000fe80003800200 */
[----:B--2---:R-:W-:Y:S05]  /*0840*/  @P0 BRA `(.L_x_1523) ;  /* 0x0000000000300947 */ /* 0x004fea0003800000 */
[----:B------:R-:W2:Y:S02]  /*0850*/  QSPC.E.S P0, RZ, [R2+0x4] ;  /* 0x0000040002ff73aa */ /* 0x000ea40000000500 */
[----:B--2---:R-:W-:Y:S05]  /*0860*/  @!P0 BRA `(.L_x_1524) ;  /* 0x00000000001c8947 */ /* 0x004fea0003800000 */
[----:B0-----:R-:W-:-:S05]  /*0870*/  IMAD.MOV.U32 R4, RZ, RZ, R2 ;  /* 0x000000ffff047224 */ /* 0x001fca00078e0002 */
[----:B------:R-:W-:-:S07]  /*0880*/  MOV R4, R4 ;  /* 0x0000000400047202 */ /* 0x000fce0000000f00 */
.L_x_1525:
[----:B------:R-:W0:Y:S02]  /*0890*/  LDS R8, [R4+0x4] ;  /* 0x0000040004087984 */ /* 0x000e240000000800 */
[----:B0-----:R-:W-:-:S05]  /*08a0*/  HADD2 R9, R8, R13 ;  /* 0x0000000d08097230 */ /* 0x001fca0000000000 */
[----:B------:R-:W0:Y:S02]  /*08b0*/  ATOMS.CAST.SPIN P0, [R4+0x4], R8, R9 ;  /* 0x000004080400758d */ /* 0x000e240001800009 */
[----:B0-----:R-:W-:Y:S05]  /*08c0*/  @!P0 BRA `(.L_x_1525) ;  /* 0xfffffffc00f08947 */ /* 0x001fea000383ffff */
[----:B------:R-:W-:Y:S05]  /*08d0*/  BRA `(.L_x_1523) ;  /* 0x00000000000c7947 */ /* 0x000fea0003800000 */
.L_x_1524:
[----:B0-----:R-:W2:Y:S02]  /*08e0*/  LD.E R4, desc[UR8][R2.64+0x4] ;  /* 0x0000040802047980 */ /* 0x001ea4000c101900 */
[----:B--2---:R-:W-:-:S05]  /*08f0*/  IADD3 R13, PT, PT, R13, R4, RZ ;  /* 0x000000040d0d7210 */ /* 0x004fca0007ffe0ff */
[----:B------:R2:W-:Y:S02]  /*0900*/  ST.E desc[UR8][R2.64+0x4], R13 ;  /* 0x0000040d02007985 */ /* 0x0005e4000c101908 */
.L_x_1523:
[----:B------:R-:W-:Y:S05]  /*0910*/  BSYNC.RECONVERGENT B0 ;  /* 0x0000000000007941 */ /* 0x000fea0003800200 */
.L_x_1522:
        /* <DEDUP_REMOVED lines=9> */
.L_x_1529:
[----:B------:R-:W0:Y:S02]  /*09b0*/  LDS R8, [R4] ;  /* 0x0000000004087984 */ /* 0x000e240000000800 */
[----:B0-----:R-:W-:-:S05]  /*09c0*/  HFMA2 R9, R8, 1, 1, R12 ;  /* 0x3c003c0008097831 */ /* 0x001fca000000000c */
[----:B------:R-:W0:Y:S02]  /*09d0*/  ATOMS.CAST.SPIN P0, [R4], R8, R9 ;  /* 0x000000080400758d */ /* 0x000e240001800009 */
[----:B0-----:R-:W-:Y:S05]  /*09e0*/  @!P0 BRA `(.L_x_1529) ;  /* 0xfffffffc00f08947 */ /* 0x001fea000383ffff */
[----:B------:R-:W-:Y:S05]  /*09f0*/  BRA `(.L_x_1527) ;  /* 0x00000000000c7947 */ /* 0x000fea0003800000 */
.L_x_1528:
[----:B0-----:R-:W2:Y:S02]  /*0a00*/  LD.E R5, desc[UR8][R2.64] ;  /* 0x0000000802057980 */ /* 0x001ea4000c101900 */
[----:B--2---:R-:W-:-:S05]  /*0a10*/  IMAD.IADD R5, R12, 0x1, R5 ;  /* 0x000000010c057824 */ /* 0x004fca00078e0205 */
[----:B------:R1:W-:Y:S02]  /*0a20*/  ST.E desc[UR8][R2.64], R5 ;  /* 0x0000000502007985 */ /* 0x0003e4000c101908 */
.L_x_1527:
[----:B------:R-:W-:Y:S05]  /*0a30*/  BSYNC.RECONVERGENT B0 ;  /* 0x0000000000007941 */ /* 0x000fea0003800200 */
.L_x_1526:
[----:B------:R2:W-:Y:S01]  /*0a40*/  ATOM.E.ADD.F16x2.RN.STRONG.GPU P0, RZ, desc[UR8][R2.64+0x4], R12 ;  /* 0x8000040c02ff79a2 */ /* 0x0005e2000c10e108 */
[----:B------:R-:W-:Y:S04]  /*0a50*/  BSSY.RECONVERGENT B0, `(.L_x_1530) ;  /* 0x000000e000007945 */ /* 0x000fe80003800200 */
[----:B--2---:R-:W-:Y:S05]  /*0a60*/  @P0 BRA `(.L_x_1531) ;  /* 0x0000000000300947 */ /* 0x004fea0003800000 */
[----:B------:R-:W2:Y:S02]  /*0a70*/  QSPC.E.S P0, RZ, [R2+0x4] ;  /* 0x0000040002ff73aa */ /* 0x000ea40000000500 */
[----:B--2---:R-:W-:Y:S05]  /*0a80*/  @!P0 BRA `(.L_x_1532) ;  /* 0x00000000001c8947 */ /* 0x004fea0003800000 */
[----:B0-----:R-:W-:-:S04]  /*0a90*/  MOV R4, R2 ;  /* 0x0000000200047202 */ /* 0x001fc80000000f00 */
[----:B------:R-:W-:-:S07]  /*0aa0*/  MOV R4, R4 ;  /* 0x0000000400047202 */ /* 0x000fce0000000f00 */
.L_x_1533:
[----:B------:R-:W0:Y:S02]  /*0ab0*/  LDS R8, [R4+0x4] ;  /* 0x0000040004087984 */ /* 0x000e240000000800 */
[----:B0-----:R-:W-:-:S05]  /*0ac0*/  HADD2 R9, R8, R12 ;  /* 0x0000000c08097230 */ /* 0x001fca0000000000 */
[----:B------:R-:W0:Y:S02]  /*0ad0*/  ATOMS.CAST.SPIN P0, [R4+0x4], R8, R9 ;  /* 0x000004080400758d */ /* 0x000e240001800009 */
[----:B0-----:R-:W-:Y:S05]  /*0ae0*/  @!P0 BRA `(.L_x_1533) ;  /* 0xfffffffc00f08947 */ /* 0x001fea000383ffff */
[----:B------:R-:W-:Y:S05]  /*0af0*/  BRA `(.L_x_1531) ;  /* 0x00000000000c7947 */ /* 0x000fea0003800000 */
.L_x_1532:
[----:B01----:R-:W2:Y:S02]  /*0b00*/  LD.E R5, desc[UR8][R2.64+0x4] ;  /* 0x0000040802057980 */ /* 0x003ea4000c101900 */
[----:B--2---:R-:W-:-:S05]  /*0b10*/  IMAD.IADD R5, R12, 0x1, R5 ;  /* 0x000000010c057824 */ /* 0x004fca00078e0205 */
[----:B------:R2:W-:Y:S02]  /*0b20*/  ST.E desc[UR8][R2.64+0x4], R5 ;  /* 0x0000040502007985 */ /* 0x0005e4000c101908 */
.L_x_1531:
[----:B------:R-:W-:Y:S05]  /*0b30*/  BSYNC.RECONVERGENT B0 ;  /* 0x0000000000007941 */ /* 0x000fea0003800200 */
.L_x_1530:
        /* <DEDUP_REMOVED lines=9> */
.L_x_1537:
[----:B------:R-:W0:Y:S02]  /*0bd0*/  LDS R8, [R4] ;  /* 0x0000000004087984 */ /* 0x000e240000000800 */
[----:B0-----:R-:W-:-:S05]  /*0be0*/  HFMA2 R9, R8, 1, 1, R7 ;  /* 0x3c003c0008097831 */ /* 0x001fca0000000007 */
[----:B------:R-:W0:Y:S02]  /*0bf0*/  ATOMS.CAST.SPIN P0, [R4], R8, R9 ;  /* 0x000000080400758d */ /* 0x000e240001800009 */
[----:B0-----:R-:W-:Y:S05]  /*0c00*/  @!P0 BRA `(.L_x_1537) ;  /* 0xfffffffc00f08947 */ /* 0x001fea000383ffff */
[----:B------:R-:W-:Y:S05]  /*0c10*/  BRA `(.L_x_1535) ;  /* 0x00000000000c7947 */ /* 0x000fea0003800000 */
.L_x_1536:
[----:B0-----:R-:W2:Y:S02]  /*0c20*/  LD.E R4, desc[UR8][R2.64] ;  /* 0x0000000802047980 */ /* 0x001ea4000c101900 */
[----:B--2---:R-:W-:-:S05]  /*0c30*/  IADD3 R5, PT, PT, R7, R4, RZ ;  /* 0x0000000407057210 */ /* 0x004fca0007ffe0ff */
[----:B------:R1:W-:Y:S02]  /*0c40*/  ST.E desc[UR8][R2.64], R5 ;  /* 0x0000000502007985 */ /* 0x0003e4000c101908 */
.L_x_1535:
[----:B------:R-:W-:Y:S05]  /*0c50*/  BSYNC.RECONVERGENT B0 ;  /* 0x0000000000007941 */ /* 0x000fea0003800200 */
.L_x_1534:
[----:B------:R2:W-:Y:S01]  /*0c60*/  ATOM.E.ADD.F16x2.RN.STRONG.GPU P0, RZ, desc[UR8][R2.64+0x4], R7 ;  /* 0x8000040702ff79a2 */ /* 0x0005e2000c10e108 */
[----:B------:R-:W-:Y:S04]  /*0c70*/  BSSY.RECONVERGENT B0, `(.L_x_1538) ;  /* 0x000000e000007945 */ /* 0x000fe80003800200 */
[----:B--2---:R-:W-:Y:S05]  /*0c80*/  @P0 BRA `(.L_x_1539) ;  /* 0x0000000000300947 */ /* 0x004fea0003800000 */
[----:B------:R-:W2:Y:S02]  /*0c90*/  QSPC.E.S P0, RZ, [R2+0x4] ;  /* 0x0000040002ff73aa */ /* 0x000ea40000000500 */
[----:B--2---:R-:W-:Y:S05]  /*0ca0*/  @!P0 BRA `(.L_x_1540) ;  /* 0x00000000001c8947 */ /* 0x004fea0003800000 */
[----:B0-----:R-:W-:-:S05]  /*0cb0*/  IMAD.MOV.U32 R4, RZ, RZ, R2 ;  /* 0x000000ffff047224 */ /* 0x001fca00078e0002 */
[----:B------:R-:W-:-:S07]  /*0cc0*/  MOV R4, R4 ;  /* 0x0000000400047202 */ /* 0x000fce0000000f00 */
.L_x_1541:
[----:B------:R-:W0:Y:S02]  /*0cd0*/  LDS R8, [R4+0x4] ;  /* 0x0000040004087984 */ /* 0x000e240000000800 */
[----:B0-----:R-:W-:-:S05]  /*0ce0*/  HADD2 R9, R8, R7 ;  /* 0x0000000708097230 */ /* 0x001fca0000000000 */
[----:B------:R-:W0:Y:S02]  /*0cf0*/  ATOMS.CAST.SPIN P0, [R4+0x4], R8, R9 ;  /* 0x000004080400758d */ /* 0x000e240001800009 */
[----:B0-----:R-:W-:Y:S05]  /*0d00*/  @!P0 BRA `(.L_x_1541) ;  /* 0xfffffffc00f08947 */ /* 0x001fea000383ffff */
[----:B------:R-:W-:Y:S05]  /*0d10*/  BRA `(.L_x_1539) ;  /* 0x00000000000c7947 */ /* 0x000fea0003800000 */
.L_x_1540:
[----:B0-----:R-:W2:Y:S02]  /*0d20*/  LD.E R4, desc[UR8][R2.64+0x4] ;  /* 0x0000040802047980 */ /* 0x001ea4000c101900 */
[----:B--2---:R-:W-:-:S05]  /*0d30*/  IMAD.IADD R7, R7, 0x1, R4 ;  /* 0x0000000107077824 */ /* 0x004fca00078e0204 */
[----:B------:R2:W-:Y:S02]  /*0d40*/  ST.E desc[UR8][R2.64+0x4], R7 ;  /* 0x0000040702007985 */ /* 0x0005e4000c101908 */
.L_x_1539:
[----:B------:R-:W-:Y:S05]  /*0d50*/  BSYNC.RECONVERGENT B0 ;  /* 0x0000000000007941 */ /* 0x000fea0003800200 */
.L_x_1538:
        /* <DEDUP_REMOVED lines=9> */
.L_x_1545:
[----:B------:R-:W0:Y:S02]  /*0df0*/  LDS R8, [R4] ;  /* 0x0000000004087984 */ /* 0x000e240000000800 */
[----:B0-----:R-:W-:-:S05]  /*0e00*/  HFMA2 R9, R8, 1, 1, R6 ;  /* 0x3c003c0008097831 */ /* 0x001fca0000000006 */
[----:B------:R-:W0:Y:S02]  /*0e10*/  ATOMS.CAST.SPIN P0, [R4], R8, R9 ;  /* 0x000000080400758d */ /* 0x000e240001800009 */
[----:B0-----:R-:W-:Y:S05]  /*0e20*/  @!P0 BRA `(.L_x_1545) ;  /* 0xfffffffc00f08947 */ /* 0x001fea000383ffff */
[----:B------:R-:W-:Y:S05]  /*0e30*/  BRA `(.L_x_1543) ;  /* 0x00000000000c7947 */ /* 0x000fea0003800000 */
.L_x_1544:
[----:B0-----:R-:W2:Y:S02]  /*0e40*/  LD.E R5, desc[UR8][R2.64] ;  /* 0x0000000802057980 */ /* 0x001ea4000c101900 */
[----:B--2---:R-:W-:-:S05]  /*0e50*/  IMAD.IADD R5, R6, 0x1, R5 ;  /* 0x0000000106057824 */ /* 0x004fca00078e0205 */
[----:B------:R1:W-:Y:S02]  /*0e60*/  ST.E desc[UR8][R2.64], R5 ;  /* 0x0000000502007985 */ /* 0x0003e4000c101908 */
.L_x_1543:
[----:B------:R-:W-:Y:S05]  /*0e70*/  BSYNC.RECONVERGENT B0 ;  /* 0x0000000000007941 */ /* 0x000fea0003800200 */
.L_x_1542:
[----:B------:R2:W-:Y:S01]  /*0e80*/  ATOM.E.ADD.F16x2.RN.STRONG.GPU P0, RZ, desc[UR8][R2.64+0x4], R6 ;  /* 0x8000040602ff79a2 */ /* 0x0005e2000c10e108 */
[----:B------:R-:W-:Y:S04]  /*0e90*/  BSSY.RECONVERGENT B0, `(.L_x_1546) ;  /* 0x000000e000007945 */ /* 0x000fe80003800200 */
[----:B--2---:R-:W-:Y:S05]  /*0ea0*/  @P0 BRA `(.L_x_1547) ;  /* 0x0000000000300947 */ /* 0x004fea0003800000 */
[----:B------:R-:W2:Y:S02]  /*0eb0*/  QSPC.E.S P0, RZ, [R2+0x4] ;  /* 0x0000040002ff73aa */ /* 0x000ea40000000500 */
[----:B--2---:R-:W-:Y:S05]  /*0ec0*/  @!P0 BRA `(.L_x_1548) ;  /* 0x00000000001c8947 */ /* 0x004fea0003800000 */
[----:B0-----:R-:W-:-:S04]  /*0ed0*/  MOV R4, R2 ;  /* 0x0000000200047202 */ /* 0x001fc80000000f00 */
[----:B------:R-:W-:-:S07]  /*0ee0*/  MOV R4, R4 ;  /* 0x0000000400047202 */ /* 0x000fce0000000f00 */
.L_x_1549:
[----:B------:R-:W0:Y:S02]  /*0ef0*/  LDS R8, [R4+0x4] ;  /* 0x0000040004087984 */ /* 0x000e240000000800 */
[----:B0-----:R-:W-:-:S05]  /*0f00*/  HADD2 R9, R8, R6 ;  /* 0x0000000608097230 */ /* 0x001fca0000000000 */
[----:B------:R-:W0:Y:S02]  /*0f10*/  ATOMS.CAST.SPIN P0, [R4+0x4], R8, R9 ;  /* 0x000004080400758d */ /* 0x000e240001800009 */
[----:B0-----:R-:W-:Y:S05]  /*0f20*/  @!P0 BRA `(.L_x_1549) ;  /* 0xfffffffc00f08947 */ /* 0x001fea000383ffff */
[----:B------:R-:W-:Y:S05]  /*0f30*/  BRA `(.L_x_1547) ;  /* 0x00000000000c7947 */ /* 0x000fea0003800000 */
.L_x_1548:
[----:B01----:R-:W2:Y:S02]  /*0f40*/  LD.E R5, desc[UR8][R2.64+0x4] ;  /* 0x0000040802057980 */ /* 0x003ea4000c101900 */
[----:B--2---:R-:W-:-:S05]  /*0f50*/  IMAD.IADD R5, R6, 0x1, R5 ;  /* 0x0000000106057824 */ /* 0x004fca00078e0205 */
[----:B------:R2:W-:Y:S02]  /*0f60*/  ST.E desc[UR8][R2.64+0x4], R5 ;  /* 0x0000040502007985 */ /* 0x0005e4000c101908 */
.L_x_1547:
[----:B------:R-:W-:Y:S05]  /*0f70*/  BSYNC.RECONVERGENT B0 ;  /* 0x0000000000007941 */ /* 0x000fea0003800200 */
.L_x_1546:
[----:B0-----:R-:W-:Y:S01]  /*0f80*/  MOV R4, R0 ;  /* 0x0000000000047202 */ /* 0x001fe20000000f00 */
[----:B------:R-:W-:-:S04]  /*0f90*/  IMAD.WIDE R6, R0, 0x2, R2 ;  /* 0x0000000200067825 */ /* 0x000fc800078e0202 */
[----:B------:R-:W-:-:S05]  /*0fa0*/  HMUL2 R4, R4, RZ.H0_H0 ;  /* 0x200000ff04047232 */ /* 0x000fca0000000000 */
[----:B------:R0:W-:Y:S01]  /*0fb0*/  ATOM.E.ADD.F16x2.RN.STRONG.GPU P0, RZ, desc[UR8][R6.64], R4 ;  /* 0x8000000406ff79a2 */ /* 0x0001e2000c10e108 */
[----:B------:R-:W-:Y:S04]  /*0fc0*/  BSSY.RECONVERGENT B0, `(.L_x_1550) ;  /* 0x000000e000007945 */ /* 0x000fe80003800200 */
[----:B0-----:R-:W-:Y:S05]  /*0fd0*/  @P0 BRA `(.L_x_1551) ;  /* 0x0000000000300947 */ /* 0x001fea0003800000 */
[----:B------:R-:W0:Y:S02]  /*0fe0*/  QSPC.E.S P0, RZ, [R6] ;  /* 0x0000000006ff73aa */ /* 0x000e240000000500 */
[----:B0-----:R-:W-:Y:S05]  /*0ff0*/  @!P0 BRA `(.L_x_1552) ;  /* 0x00000000001c8947 */ /* 0x001fea0003800000 */
[----:B-12---:R-:W-:-:S05]  /*1000*/  IMAD.MOV.U32 R2, RZ, RZ, R6 ;  /* 0x000000ffff027224 */ /* 0x006fca00078e0006 */
[----:B------:R-:W-:-:S07]  /*1010*/  MOV R2, R2 ;  /* 0x0000000200027202 */ /* 0x000fce0000000f00 */
.L_x_1553:
[----:B------:R-:W0:Y:S02]  /*1020*/  LDS R8, [R2] ;  /* 0x0000000002087984 */ /* 0x000e240000000800 */
[----:B0-----:R-:W-:-:S05]  /*1030*/  HFMA2 R9, R8, 1, 1, R4 ;  /* 0x3c003c0008097831 */ /* 0x001fca0000000004 */
[----:B------:R-:W0:Y:S02]  /*1040*/  ATOMS.CAST.SPIN P0, [R2], R8, R9 ;  /* 0x000000080200758d */ /* 0x000e240001800009 */
[----:B0-----:R-:W-:Y:S05]  /*1050*/  @!P0 BRA `(.L_x_1553) ;  /* 0xfffffffc00f08947 */ /* 0x001fea000383ffff */
[----:B------:R-:W-:Y:S05]  /*1060*/  BRA `(.L_x_1551) ;  /* 0x00000000000c7947 */ /* 0x000fea0003800000 */
.L_x_1552:
[----:B-12---:R-:W2:Y:S02]  /*1070*/  LD.E R3, desc[UR8][R6.64] ;  /* 0x0000000806037980 */ /* 0x006ea4000c101900 */
[----:B--2---:R-:W-:-:S05]  /*1080*/  IADD3 R3, PT, PT, R4, R3, RZ ;  /* 0x0000000304037210 */ /* 0x004fca0007ffe0ff */
[----:B------:R0:W-:Y:S02]  /*1090*/  ST.E desc[UR8][R6.64], R3 ;  /* 0x0000000306007985 */ /* 0x0001e4000c101908 */
.L_x_1551:
[----:B------:R-:W-:Y:S05]  /*10a0*/  BSYNC.RECONVERGENT B0 ;  /* 0x0000000000007941 */ /* 0x000fea0003800200 */
.L_x_1550:
[----:B------:R3:W-:Y:S01]  /*10b0*/  ATOM.E.ADD.F16x2.RN.STRONG.GPU P0, RZ, desc[UR8][R6.64+0x4], R4 ;  /* 0x8000040406ff79a2 */ /* 0x0007e2000c10e108 */
[----:B------:R-:W-:Y:S04]  /*10c0*/  BSSY.RECONVERGENT B0, `(.L_x_1554) ;  /* 0x000000e000007945 */ /* 0x000fe80003800200 */
[----:B---3--:R-:W-:Y:S05]  /*10d0*/  @P0 BRA `(.L_x_1555) ;  /* 0x0000000000300947 */ /* 0x008fea0003800000 */
[----:B------:R-:W3:Y:S02]  /*10e0*/  QSPC.E.S P0, RZ, [R6+0x4] ;  /* 0x0000040006ff73aa */ /* 0x000ee40000000500 */
[----:B---3--:R-:W-:Y:S05]  /*10f0*/  @!P0 BRA `(.L_x_1556) ;  /* 0x00000000001c8947 */ /* 0x008fea0003800000 */
[----:B-12---:R-:W-:-:S05]  /*1100*/  IMAD.MOV.U32 R2, RZ, RZ, R6 ;  /* 0x000000ffff027224 */ /* 0x006fca00078e0006 */
[----:B------:R-:W-:-:S07]  /*1110*/  MOV R2, R2 ;  /* 0x0000000200027202 */ /* 0x000fce0000000f00 */
.L_x_1557:
[----:B------:R-:W1:Y:S02]  /*1120*/  LDS R8, [R2+0x4] ;  /* 0x0000040002087984 */ /* 0x000e640000000800 */
[----:B-1----:R-:W-:-:S05]  /*1130*/  HADD2 R9, R8, R4 ;  /* 0x0000000408097230 */ /* 0x002fca0000000000 */
[----:B------:R-:W1:Y:S02]  /*1140*/  ATOMS.CAST.SPIN P0, [R2+0x4], R8, R9 ;  /* 0x000004080200758d */ /* 0x000e640001800009 */
[----:B-1----:R-:W-:Y:S05]  /*1150*/  @!P0 BRA `(.L_x_1557) ;  /* 0xfffffffc00f08947 */ /* 0x002fea000383ffff */
[----:B------:R-:W-:Y:S05]  /*1160*/  BRA `(.L_x_1555) ;  /* 0x00000000000c7947 */ /* 0x000fea0003800000 */
.L_x_1556:
[----:B012---:R-:W2:Y:S02]  /*1170*/  LD.E R3, desc[UR8][R6.64+0x4] ;  /* 0x0000040806037980 */ /* 0x007ea4000c101900 */
[----:B--2---:R-:W-:-:S05]  /*1180*/  IADD3 R3, PT, PT, R4, R3, RZ ;  /* 0x0000000304037210 */ /* 0x004fca0007ffe0ff */
[----:B------:R3:W-:Y:S02]  /*1190*/  ST.E desc[UR8][R6.64+0x4], R3 ;  /* 0x0000040306007985 */ /* 0x0007e4000c101908 */
.L_x_1555:
[----:B------:R-:W-:Y:S05]  /*11a0*/  BSYNC.RECONVERGENT B0 ;  /* 0x0000000000007941 */ /* 0x000fea0003800200 */
.L_x_1554:
[----:B0--3--:R-:W-:-:S05]  /*11b0*/  IMAD.WIDE R6, R0, 0x2, R6 ;  /* 0x0000000200067825 */ /* 0x009fca00078e0206 */
[----:B------:R0:W-:Y:S01]  /*11c0*/  ATOM.E.ADD.F16x2.RN.STRONG.GPU P0, RZ, desc[UR8][R6.64], R4 ;  /* 0x8000000406ff79a2 */ /* 0x0001e2000c10e108 */
[----:B------:R-:W-:Y:S04]  /*11d0*/  BSSY.RECONVERGENT B0, `(.L_x_1558) ;  /* 0x000000e000007945 */ /* 0x000fe80003800200 */
[----:B0-----:R-:W-:Y:S05]  /*11e0*/  @P0 BRA `(.L_x_1559) ;  /* 0x0000000000300947 */ /* 0x001fea0003800000 */
[----:B------:R-:W0:Y:S02]  /*11f0*/  QSPC.E.S P0, RZ, [R6] ;  /* 0x0000000006ff73aa */ /* 0x000e240000000500 */
[----:B0-----:R-:W-:Y:S05]  /*1200*/  @!P0 BRA `(.L_x_1560) ;  /* 0x00000000001c8947 */ /* 0x001fea0003800000 */
[----:B-12---:R-:W-:-:S05]  /*1210*/  IMAD.MOV.U32 R2, RZ, RZ, R6 ;  /* 0x000000ffff027224 */ /* 0x006fca00078e0006 */
[----:B------:R-:W-:-:S07]  /*1220*/  MOV R2, R2 ;  /* 0x0000000200027202 */ /* 0x000fce0000000f00 */
.L_x_1561:
[----:B------:R-:W0:Y:S02]  /*1230*/  LDS R8, [R2] ;  /* 0x0000000002087984 */ /* 0x000e240000000800 */
[----:B0-----:R-:W-:-:S05]  /*1240*/  HFMA2 R9, R8, 1, 1, R4 ;  /* 0x3c003c0008097831 */ /* 0x001fca0000000004 */
[----:B------:R-:W0:Y:S02]  /*1250*/  ATOMS.CAST.SPIN P0, [R2], R8, R9 ;  /* 0x000000080200758d */ /* 0x000e240001800009 */
[----:B0-----:R-:W-:Y:S05]  /*1260*/  @!P0 BRA `(.L_x_1561) ;  /* 0xfffffffc00f08947 */ /* 0x001fea000383ffff */
[----:B------:R-:W-:Y:S05]  /*1270*/  BRA `(.L_x_1559) ;  /* 0x00000000000c7947 */ /* 0x000fea0003800000 */
.L_x_1560:
[----:B-12---:R-:W2:Y:S02]  /*1280*/  LD.E R3, desc[UR8][R6.64] ;  /* 0x0000000806037980 */ /* 0x006ea4000c101900 */
[----:B--2---:R-:W-:-:S05]  /*1290*/  IADD3 R3, PT, PT, R4, R3, RZ ;  /* 0x0000000304037210 */ /* 0x004fca0007ffe0ff */
[----:B------:R0:W-:Y:S02]  /*12a0*/  ST.E desc[UR8][R6.64], R3 ;  /* 0x0000000306007985 */ /* 0x0001e4000c101908 */
.L_x_1559:
[----:B------:R-:W-:Y:S05]  /*12b0*/  BSYNC.RECONVERGENT B0 ;  /* 0x0000000000007941 */ /* 0x000fea0003800200 */
.L_x_1558:
[----:B------:R3:W-:Y:S02]  /*12c0*/  ATOM.E.ADD.F16x2.RN.STRONG.GPU P0, RZ, desc[UR8][R6.64+0x4], R4 ;  /* 0x8000040406ff79a2 */ /* 0x0007e4000c10e108 */
[----:B---3--:R-:W-:Y:S05]  /*12d0*/  @P0 EXIT ;  /* 0x000000000000094d */ /* 0x008fea0003800000 */
[----:B------:R-:W3:Y:S02]  /*12e0*/  QSPC.E.S P0, RZ, [R6+0x4] ;  /* 0x0000040006ff73aa */ /* 0x000ee40000000500 */
[----:B---3--:R-:W-:Y:S05]  /*12f0*/  @!P0 BRA `(.L_x_1562) ;  /* 0x00000000001c8947 */ /* 0x008fea0003800000 */
[----:B-12---:R-:W-:-:S05]  /*1300*/  IMAD.MOV.U32 R2, RZ, RZ, R6 ;  /* 0x000000ffff027224 */ /* 0x006fca00078e0006 */
[----:B------:R-:W-:-:S07]  /*1310*/  MOV R2, R2 ;  /* 0x0000000200027202 */ /* 0x000fce0000000f00 */
.L_x_1563:
[----:B0-----:R-:W0:Y:S02]  /*1320*/  LDS R6, [R2+0x4] ;  /* 0x0000040002067984 */ /* 0x001e240000000800 */
[----:B0-----:R-:W-:-:S05]  /*1330*/  HADD2 R7, R6, R4 ;  /* 0x0000000406077230 */ /* 0x001fca0000000000 */
[----:B------:R-:W0:Y:S02]  /*1340*/  ATOMS.CAST.SPIN P0, [R2+0x4], R6, R7 ;  /* 0x000004060200758d */ /* 0x000e240001800007 */
[----:B0-----:R-:W-:Y:S05]  /*1350*/  @!P0 BRA `(.L_x_1563) ;  /* 0xfffffffc00f08947 */ /* 0x001fea000383ffff */
[----:B------:R-:W-:Y:S05]  /*1360*/  EXIT ;  /* 0x000000000000794d */ /* 0x000fea0003800000 */
.L_x_1562:
[----:B012---:R-:W2:Y:S02]  /*1370*/  LD.E R3, desc[UR8][R6.64+0x4] ;  /* 0x0000040806037980 */ /* 0x007ea4000c101900 */
[----:B--2---:R-:W-:-:S05]  /*1380*/  IADD3 R3, PT, PT, R4, R3, RZ ;  /* 0x0000000304037210 */ /* 0x004fca0007ffe0ff */
[----:B------:R-:W-:Y:S01]  /*1390*/  ST.E desc[UR8][R6.64+0x4], R3 ;  /* 0x0000040306007985 */ /* 0x000fe2000c101908 */
[----:B------:R-:W-:Y:S05]  /*13a0*/  EXIT ;  /* 0x000000000000794d */ /* 0x000fea0003800000 */
.L_x_1564:
        /* <DEDUP_REMOVED lines=13> */
.L_x_3321:


//--------------------- .text._Z23gemm_half_q_half_kernelILi5ELb1ELb1EEvPK6__halfPKjS4_S2_PS0_iiiiPKtS7_iiiiiibS2_i --------------------------
	.section	.text._Z23gemm_half_q_half_kernelILi5ELb1ELb1EEvPK6__halfPKjS4_S2_PS0_iiiiPKtS7_iiiiiibS2_i,"ax",@progbits
	.align	128
        .global         _Z23gemm_half_q_half_kernelILi5ELb1ELb1EEvPK6__halfPKjS4_S2_PS0_iiiiPKtS7_iiiiiibS2_i
        .type           _Z23gemm_half_q_half_kernelILi5ELb1ELb1EEvPK6__halfPKjS4_S2_PS0_iiiiPKtS7_iiiiiibS2_i,@function
        .size           _Z23gemm_half_q_half_kernelILi5ELb1ELb1EEvPK6__halfPKjS4_S2_PS0_iiiiPKtS7_iiiiiibS2_i,(.L_x_3322 - _Z23gemm_half_q_half_kernelILi5ELb1ELb1EEvPK6__halfPKjS4_S2_PS0_iiiiPKtS7_iiiiiibS2_i)
        .other          _Z23gemm_half_q_half_kernelILi5ELb1ELb1EEvPK6__halfPKjS4_S2_PS0_iiiiPKtS7_iiiiiibS2_i,@"STO_CUDA_ENTRY STV_DEFAULT"
_Z23gemm_half_q_half_kernelILi5ELb1ELb1EEvPK6__halfPKjS4_S2_PS0_iiiiPKtS7_iiiiiibS2_i:
.text._Z23gemm_half_q_half_kernelILi5ELb1ELb1EEvPK6__halfPKjS4_S2_PS0_iiiiPKtS7_iiiiiibS2_i:
        /* <DEDUP_REMOVED lines=10> */
[----:B------:R-:W2:Y:S04]  /*00a0*/  LDG.E.U16 R12, desc[UR8][R6.64] ;  /* 0x00000008060c7981 */ /* 0x000ea8000c1e1500 */
[----:B------:R-:W2:Y:S01]  /*00b0*/  LDG.E.U16 R13, desc[UR8][R8.64] ;  /* 0x00000008080d7981 */ /* 0x000ea2000c1e1500 */
[----:B------:R-:W-:-:S06]  /*00c0*/  IMAD.WIDE R14, R15, 0x2, R8 ;  /* 0x000000020f0e7825 */ /* 0x000fcc00078e0208 */
[----:B------:R-:W3:Y:S01]  /*00d0*/  LDG.E.U16 R14, desc[UR8][R14.64] ;  /* 0x000000080e0e7981 */ /* 0x000ee2000c1e1500 */
[----:B------:R-:W0:Y:S01]  /*00e0*/  S2R R16, SR_CTAID.X ;  /* 0x0000000000107919 */ /* 0x000e220000002500 */
[----:B---3--:R-:W-:-:S04]  /*00f0*/  LOP3.LUT R0, R10, R11, R14, 0xfe, !PT ;  /* 0x0000000b0a007212 */ /* 0x008fc800078efe0e */
[----:B--2---:R-:W-:-:S04]  /*0100*/  LOP3.LUT R0, R13, R0, R12, 0xfe, !PT ;  /* 0x000000000d007212 */ /* 0x004fc800078efe0c */
        /* <DEDUP_REMOVED lines=10> */
[----:B---3--:R-:W-:Y:S01]  /*01b0*/  UIMAD UR4, UR4, 0x5, URZ ;  /* 0x00000005040478a4 */ /* 0x008fe2000f8e02ff */
        /* <DEDUP_REMOVED lines=19> */
[----:B------:R-:W-:-:S02]  /*02f0*/  LEA.HI.X.SX32 R24, R4, RZ, 0x1, P2 ;  /* 0x000000ff04187211 */ /* 0x000fc400010f0eff */
[----:B------:R-:W-:Y:S01]  /*0300*/  LEA.HI.X R3, R3, UR7, R18, 0x1, P1 ;  /* 0x0000000703037c11 */ /* 0x000fe200088f0c12 */
[----:B------:R-:W-:Y:S01]  /*0310*/  IMAD.IADD R18, R16, 0x1, R9 ;  /* 0x0000000110127824 */ /* 0x000fe200078e0209 */
[C---:B------:R-:W-:Y:S02]  /*0320*/  IADD3 R19, P1, PT, R7.reuse, R8, RZ ;  /* 0x0000000807137210 */ /* 0x040fe40007f3e0ff */
[----:B------:R-:W-:Y:S01]  /*0330*/  IADD3 R9, P3, PT, R7, R16, RZ ;  /* 0x0000001007097210 */ /* 0x000fe20007f7e0ff */
[----:B------:R-:W2:Y:S01]  /*0340*/  LDG.E.U16.CONSTANT R2, desc[UR8][R2.64] ;  /* 0x0000000802027981 */ /* 0x000ea2000c1e9500 */
[----:B------:R-:W-:Y:S02]  /*0350*/  LEA R4, P2, R5, UR6, 0x1 ;  /* 0x0000000605047c11 */ /* 0x000fe4000f8408ff */
[----:B------:R-:W-:Y:S02]  /*0360*/  LEA.HI.X.SX32 R22, R8, RZ, 0x1, P1 ;  /* 0x000000ff08167211 */ /* 0x000fe400008f0eff */
[----:B------:R-:W-:-:S02]  /*0370*/  LEA R6, P1, R19, UR6, 0x1 ;  /* 0x0000000613067c11 */ /* 0x000fc4000f8208ff */
[----:B------:R-:W-:Y:S02]  /*0380*/  LEA.HI.X.SX32 R20, R16, RZ, 0x1, P3 ;  /* 0x000000ff10147211 */ /* 0x000fe400018f0eff */
[----:B------:R-:W-:Y:S02]  /*0390*/  LEA.HI.X R5, R5, UR7, R24, 0x1, P2 ;  /* 0x0000000705057c11 */ /* 0x000fe400090f0c18 */
[----:B------:R-:W-:Y:S02]  /*03a0*/  IADD3 R16, P2, PT, R7, R18, RZ ;  /* 0x0000001207107210 */ /* 0x000fe40007f5e0ff */
[----:B------:R-:W-:Y:S01]  /*03b0*/  LEA.HI.X R7, R19, UR7, R22, 0x1, P1 ;  /* 0x0000000713077c11 */ /* 0x000fe200088f0c16 */
[----:B------:R-:W3:Y:S01]  /*03c0*/  LDG.E.U16.CONSTANT R4, desc[UR8][R4.64] ;  /* 0x0000000804047981 */ /* 0x000ee2000c1e9500 */
[----:B------:R-:W-:Y:S02]  /*03d0*/  LEA.HI.X.SX32 R19, R18, RZ, 0x1, P2 ;  /* 0x000000ff12137211 */ /* 0x000fe400010f0eff */
[----:B------:R-:W-:Y:S01]  /*03e0*/  LEA R8, P3, R9, UR6, 0x1 ;  /* 0x0000000609087c11 */ /* 0x000fe2000f8608ff */
[----:B------:R-:W4:Y:S01]  /*03f0*/  LDG.E.U16.CONSTANT R6, desc[UR8][R6.64] ;  /* 0x0000000806067981 */ /* 0x000f22000c1e9500 */
[----:B------:R-:W-:-:S02]  /*0400*/  LEA R18, P1, R16, UR6, 0x1 ;  /* 0x0000000610127c11 */ /* 0x000fc4000f8208ff */
        /* <DEDUP_REMOVED lines=12> */
[----:B------:R0:W-:Y:S02]  /*04d0*/  STS.U16 [R17+0x200], R18 ;  /* 0x0002001211007388 */ /* 0x0001e40000000400 */
.L_x_1566:
[----:B------:R-:W-:Y:S05]  /*04e0*/  BSYNC.RECONVERGENT B0 ;  /* 0x0000000000007941 */ /* 0x000fea0003800200 */
.L_x_1565:
        /* <DEDUP_REMOVED lines=22> */
.L_x_1567:
        /* <DEDUP_REMOVED lines=8> */
.L_x_1571:
[----:B------:R-:W0:Y:S02]  /*06d0*/  LDS R6, [R4] ;  /* 0x0000000004067984 */ /* 0x000e240000000800 */
[----:B0-----:R-:W-:-:S05]  /*06e0*/  HFMA2 R7, R6, 1, 1, R11 ;  /* 0x3c003c0006077831 */ /* 0x001fca000000000b */
[----:B------:R-:W0:Y:S02]  /*06f0*/  ATOMS.CAST.SPIN P0, [R4], R6, R7 ;  /* 0x000000060400758d */ /* 0x000e240001800007 */
[----:B0-----:R-:W-:Y:S05]  /*0700*/  @!P0 BRA `(.L_x_1571) ;  /* 0xfffffffc00f08947 */ /* 0x001fea000383ffff */
[----:B------:R-:W-:Y:S05]  /*0710*/  BRA `(.L_x_1569) ;  /* 0x00000000000c7947 */ /* 0x000fea0003800000 */
.L_x_1570:
[----:B0-----:R-:W2:Y:S02]  /*0720*/  LD.E R4, desc[UR8][R2.64] ;  /* 0x0000000802047980 */ /* 0x001ea4000c101900 */
[----:B--2---:R-:W-:-:S05]  /*0730*/  IADD3 R5, PT, PT, R11, R4, RZ ;  /* 0x000000040b057210 */ /* 0x004fca0007ffe0ff */
[----:B------:R1:W-:Y:S02]  /*0740*/  ST.E desc[UR8][R2.64], R5 ;  /* 0x0000000502007985 */ /* 0x0003e4000c101908 */
.L_x_1569:
[----:B------:R-:W-:Y:S05]  /*0750*/  BSYNC.RECONVERGENT B0 ;  /* 0x0000000000007941 */ /* 0x000fea0003800200 */
.L_x_1568:
[----:B------:R2:W-:Y:S01]  /*0760*/  ATOM.E.ADD.F16x2.RN.STRONG.GPU P0, RZ, desc[UR8][R2.64+0x4], R11 ;  /* 0x8000040b02ff79a2 */ /* 0x0005e2000c10e108 */
[----:B------:R-:W-:Y:S04]  /*0770*/  BSSY.RECONVERGENT B0, `(.L_x_1572) ;  /* 0x000000e000007945 */ /* 0x000fe80003800200 */
[----:B--2---:R-:W-:Y:S05]  /*0780*/  @P0 BRA `(.L_x_1573) ;  /* 0x0000000000300947 */ /* 0x004fea0003800000 */
[----:B------:R-:W2:Y:S02]  /*0790*/  QSPC.E.S P0, RZ, [R2+0x4] ;  /* 0x0000040002ff73aa */ /* 0x000ea40000000500 */
[----:B--2---:R-:W-:Y:S05]  /*07a0*/  @!P0 BRA `(.L_x_1574) ;  /* 0x00000000001c8947 */ /* 0x004fea0003800000 */
[----:B0-----:R-:W-:-:S05]  /*07b0*/  IMAD.MOV.U32 R4, RZ, RZ, R2 ;  /* 0x000000ffff047224 */ /* 0x001fca00078e0002 */
[----:B------:R-:W-:-:S07]  /*07c0*/  MOV R4, R4 ;  /* 0x0000000400047202 */ /* 0x000fce0000000f00 */
.L_x_1575:
[----:B------:R-:W0:Y:S02]  /*07d0*/  LDS R6, [R4+0x4] ;  /* 0x0000040004067984 */ /* 0x000e240000000800 */
[----:B0-----:R-:W-:-:S05]  /*07e0*/  HADD2 R7, R6, R11 ;  /* 0x0000000b06077230 */ /* 0x001fca0000000000 */
[----:B------:R-:W0:Y:S02]  /*07f0*/  ATOMS.CAST.SPIN P0, [R4+0x4], R6, R7 ;  /* 0x000004060400758d */ /* 0x000e240001800007 */
[----:B0-----:R-:W-:Y:S05]  /*0800*/  @!P0 BRA `(.L_x_1575) ;  /* 0xfffffffc00f08947 */ /* 0x001fea000383ffff */
[----:B------:R-:W-:Y:S05]  /*0810*/  BRA `(.L_x_1573) ;  /* 0x00000000000c7947 */ /* 0x000fea0003800000 */
.L_x_1574:
[----:B0-----:R-:W2:Y:S02]  /*0820*/  LD.E R4, desc[UR8][R2.64+0x4] ;  /* 0x0000040802047980 */ /* 0x001ea4000c101900 */
[----:B--2---:R-:W-:-:S05]  /*0830*/  IMAD.IADD R11, R11, 0x1, R4 ;  /* 0x000000010b0b7824 */ /* 0x004fca00078e0204 */
[----:B------:R2:W-:Y:S02]  /*0840*/  ST.E desc[UR8][R2.64+0x4], R11 ;  /* 0x0000040b02007985 */ /* 0x0005e4000c101908 */
.L_x_1573:
[----:B------:R-:W-:Y:S05]  /*0850*/  BSYNC.RECONVERGENT B0 ;  /* 0x0000000000007941 */ /* 0x000fea0003800200 */
.L_x_1572:
        /* <DEDUP_REMOVED lines=9> */
.L_x_1579:
[----:B------:R-:W0:Y:S02]  /*08f0*/  LDS R6, [R4] ;  /* 0x0000000004067984 */ /* 0x000e240000000800 */
[----:B0-----:R-:W-:-:S05]  /*0900*/  HFMA2 R7, R6, 1, 1, R10 ;  /* 0x3c003c0006077831 */ /* 0x001fca000000000a */
[----:B------:R-:W0:Y:S02]  /*0910*/  ATOMS.CAST.SPIN P0, [R4], R6, R7 ;  /* 0x000000060400758d */ /* 0x000e240001800007 */
[----:B0-----:R-:W-:Y:S05]  /*0920*/  @!P0 BRA `(.L_x_1579) ;  /* 0xfffffffc00f08947 */ /* 0x001fea000383ffff */
[----:B------:R-:W-:Y:S05]  /*0930*/  BRA `(.L_x_1577) ;  /* 0x00000000000c7947 */ /* 0x000fea0003800000 */
.L_x_1578:
[----:B0-----:R-:W2:Y:S02]  /*0940*/  LD.E R5, desc[UR8][R2.64] ;  /* 0x0000000802057980 */ /* 0x001ea4000c101900 */
[----:B--2---:R-:W-:-:S05]  /*0950*/  IMAD.IADD R5, R10, 0x1, R5 ;  /* 0x000000010a057824 */ /* 0x004fca00078e0205 */
[----:B------:R1:W-:Y:S02]  /*0960*/  ST.E desc[UR8][R2.64], R5 ;  /* 0x0000000502007985 */ /* 0x0003e4000c101908 */
.L_x_1577:
[----:B------:R-:W-:Y:S05]  /*0970*/  BSYNC.RECONVERGENT B0 ;  /* 0x0000000000007941 */ /* 0x000fea0003800200 */
.L_x_1576:
[----:B------:R2:W-:Y:S01]  /*0980*/  ATOM.E.ADD.F16x2.RN.STRONG.GPU P0, RZ, desc[UR8][R2.64+0x4], R10 ;  /* 0x8000040a02ff79a2 */ /* 0x0005e2000c10e108 */
[----:B------:R-:W-:Y:S04]  /*0990*/  BSSY.RECONVERGENT B0, `(.L_x_1580) ;  /* 0x000000e000007945 */ /* 0x000fe80003800200 */
[----:B--2---:R-:W-:Y:S05]  /*09a0*/  @P0 BRA `(.L_x_1581) ;  /* 0x0000000000300947 */ /* 0x004fea0003800000 */
[----:B------:R-:W2:Y:S02]  /*09b0*/  QSPC.E.S P0, RZ, [R2+0x4] ;  /* 0x0000040002ff73aa */ /* 0x000ea40000000500 */
[----:B--2---:R-:W-:Y:S05]  /*09c0*/  @!P0 BRA `(.L_x_1582) ;  /* 0x00000000001c8947 */ /* 0x004fea0003800000 */
[----:B0-----:R-:W-:-:S05]  /*09d0*/  IMAD.MOV.U32 R4, RZ, RZ, R2 ;  /* 0x000000ffff047224 */ /* 0x001fca00078e0002 */
[----:B------:R-:W-:-:S07]  /*09e0*/  MOV R4, R4 ;  /* 0x0000000400047202 */ /* 0x000fce0000000f00 */
.L_x_1583:
[----:B------:R-:W0:Y:S02]  /*09f0*/  LDS R6, [R4+0x4] ;  /* 0x0000040004067984 */ /* 0x000e240000000800 */
[----:B0-----:R-:W-:-:S05]  /*0a00*/  HADD2 R7, R6, R10 ;  /* 0x0000000a06077230 */ /* 0x001fca0000000000 */
[----:B------:R-:W0:Y:S02]  /*0a10*/  ATOMS.CAST.SPIN P0, [R4+0x4], R6, R7 ;  /* 0x000004060400758d */ /* 0x000e240001800007 */
[----:B0-----:R-:W-:Y:S05]  /*0a20*/  @!P0 BRA `(.L_x_1583) ;  /* 0xfffffffc00f08947 */ /* 0x001fea000383ffff */
[----:B------:R-:W-:Y:S05]  /*0a30*/  BRA `(.L_x_1581) ;  /* 0x00000000000c7947 */ /* 0x000fea0003800000 */
.L_x_1582:
[----:B01----:R-:W2:Y:S02]  /*0a40*/  LD.E R5, desc[UR8][R2.64+0x4] ;  /* 0x0000040802057980 */ /* 0x003ea4000c101900 */
[----:B--2---:R-:W-:-:S05]  /*0a50*/  IADD3 R5, PT, PT, R10, R5, RZ ;  /* 0x000000050a057210 */ /* 0x004fca0007ffe0ff */
[----:B------:R2:W-:Y:S02]  /*0a60*/  ST.E desc[UR8][R2.64+0x4], R5 ;  /* 0x0000040502007985 */ /* 0x0005e4000c101908 */
.L_x_1581:
[----:B------:R-:W-:Y:S05]  /*0a70*/  BSYNC.RECONVERGENT B0 ;  /* 0x0000000000007941 */ /* 0x000fea0003800200 */
.L_x_1580:
        /* <DEDUP_REMOVED lines=9> */
.L_x_1587:
[----:B------:R-:W0:Y:S02]  /*0b10*/  LDS R6, [R4] ;  /* 0x0000000004067984 */ /* 0x000e240000000800 */
[----:B0-----:R-:W-:-:S05]  /*0b20*/  HFMA2 R7, R6, 1, 1, R12 ;  /* 0x3c003c0006077831 */ /* 0x001fca000000000c */
[----:B------:R-:W0:Y:S02]  /*0b30*/  ATOMS.CAST.SPIN P0, [R4], R6, R7 ;  /* 0x000000060400758d */ /* 0x000e240001800007 */
[----:B0-----:R-:W-:Y:S05]  /*0b40*/  @!P0 BRA `(.L_x_1587) ;  /* 0xfffffffc00f08947 */ /* 0x001fea000383ffff */
[----:B------:R-:W-:Y:S05]  /*0b50*/  BRA `(.L_x_1585) ;  /* 0x00000000000c7947 */ /* 0x000fea0003800000 */
.L_x_1586:
[----:B0-----:R-:W2:Y:S02]  /*0b60*/  LD.E R5, desc[UR8][R2.64] ;  /* 0x0000000802057980 */ /* 0x001ea4000c101900 */
[----:B--2---:R-:W-:-:S05]  /*0b70*/  IMAD.IADD R5, R12, 0x1, R5 ;  /* 0x000000010c057824 */ /* 0x004fca00078e0205 */
[----:B------:R1:W-:Y:S02]  /*0b80*/  ST.E desc[UR8][R2.64], R5 ;  /* 0x0000000502007985 */ /* 0x0003e4000c101908 */
.L_x_1585:
[----:B------:R-:W-:Y:S05]  /*0b90*/  BSYNC.RECONVERGENT B0 ;  /* 0x0000000000007941 */ /* 0x000fea0003800200 */
.L_x_1584:
[----:B------:R2:W-:Y:S01]  /*0ba0*/  ATOM.E.ADD.F16x2.RN.STRONG.GPU P0, RZ, desc[UR8][R2.64+0x4], R12 ;  /* 0x8000040c02ff79a2 */ /* 0x0005e2000c10e108 */
[----:B------:R-:W-:Y:S04]  /*0bb0*/  BSSY.RECONVERGENT B0, `(.L_x_1588) ;  /* 0x000000e000007945 */ /* 0x000fe80003800200 */
[----:B--2---:R-:W-:Y:S05]  /*0bc0*/  @P0 BRA `(.L_x_1589) ;  /* 0x0000000000300947 */ /* 0x004fea0003800000 */
[----:B------:R-:W2:Y:S02]  /*0bd0*/  QSPC.E.S P0, RZ, [R2+0x4] ;  /* 0x0000040002ff73aa */ /* 0x000ea40000000500 */
[----:B--2---:R-:W-:Y:S05]  /*0be0*/  @!P0 BRA `(.L_x_1590) ;  /* 0x00000000001c8947 */ /* 0x004fea0003800000 */
[----:B0-----:R-:W-:-:S04]  /*0bf0*/  MOV R4, R2 ;  /* 0x0000000200047202 */ /* 0x001fc80000000f00 */
[----:B------:R-:W-:-:S07]  /*0c00*/  MOV R4, R4 ;  /* 0x0000000400047202 */ /* 0x000fce0000000f00 */
.L_x_1591:
[----:B------:R-:W0:Y:S02]  /*0c10*/  LDS R6, [R4+0x4] ;  /* 0x0000040004067984 */ /* 0x000e240000000800 */
[----:B0-----:R-:W-:-:S05]  /*0c20*/  HADD2 R7, R6, R12 ;  /* 0x0000000c06077230 */ /* 0x001fca0000000000 */
[----:B------:R-:W0:Y:S02]  /*0c30*/  ATOMS.CAST.SPIN P0, [R4+0x4], R6, R7 ;  /* 0x000004060400758d */ /* 0x000e240001800007 */
[----:B0-----:R-:W-:Y:S05]  /*0c40*/  @!P0 BRA `(.L_x_1591) ;  /* 0xfffffffc00f08947 */ /* 0x001fea000383ffff */
[----:B------:R-:W-:Y:S05]  /*0c50*/  BRA `(.L_x_1589) ;  /* 0x00000000000c7947 */ /* 0x000fea0003800000 */
.L_x_1590:
[----:B01----:R-:W2:Y:S02]  /*0c60*/  LD.E R5, desc[UR8][R2.64+0x4] ;  /* 0x0000040802057980 */ /* 0x003ea4000c101900 */
[----:B--2---:R-:W-:-:S05]  /*0c70*/  IMAD.IADD R5, R12, 0x1, R5 ;  /* 0x000000010c057824 */ /* 0x004fca00078e0205 */
[----:B------:R2:W-:Y:S02]  /*0c80*/  ST.E desc[UR8][R2.64+0x4], R5 ;  /* 0x0000040502007985 */ /* 0x0005e4000c101908 */
.L_x_1589:
[----:B------:R-:W-:Y:S05]  /*0c90*/  BSYNC.RECONVERGENT B0 ;  /* 0x0000000000007941 */ /* 0x000fea0003800200 */
.L_x_1588:
        /* <DEDUP_REMOVED lines=9> */
.L_x_1595:
[----:B------:R-:W0:Y:S02]  /*0d30*/  LDS R6, [R4] ;  /* 0x0000000004067984 */ /* 0x000e240000000800 */
[----:B0-----:R-:W-:-:S05]  /*0d40*/  HFMA2 R7, R6, 1, 1, R13 ;  /* 0x3c003c0006077831 */ /* 0x001fca000000000d */
[----:B------:R-:W0:Y:S02]  /*0d50*/  ATOMS.CAST.SPIN P0, [R4], R6, R7 ;  /* 0x000000060400758d */ /* 0x000e240001800007 */
[----:B0-----:R-:W-:Y:S05]  /*0d60*/  @!P0 BRA `(.L_x_1595) ;  /* 0xfffffffc00f08947 */ /* 0x001fea000383ffff */
[----:B------:R-:W-:Y:S05]  /*0d70*/  BRA `(.L_x_1593) ;  /* 0x00000000000c7947 */ /* 0x000fea0003800000 */
.L_x_1594:
[----:B0-----:R-:W2:Y:S02]  /*0d80*/  LD.E R4, desc[UR8][R2.64] ;  /* 0x0000000802047980 */ /* 0x001ea4000c101900 */
[----:B--2---:R-:W-:-:S05]  /*0d90*/  IMAD.IADD R5, R13, 0x1, R4 ;  /* 0x000000010d057824 */ /* 0x004fca00078e0204 */
[----:B------:R1:W-:Y:S02]  /*0da0*/  ST.E desc[UR8][R2.64], R5 ;  /* 0x0000000502007985 */ /* 0x0003e4000c101908 */
.L_x_1593:
[----:B------:R-:W-:Y:S05]  /*0db0*/  BSYNC.RECONVERGENT B0 ;  /* 0x0000000000007941 */ /* 0x000fea0003800200 */
.L_x_1592:
[----:B------:R2:W-:Y:S01]  /*0dc0*/  ATOM.E.ADD.F16x2.RN.STRONG.GPU P0, RZ, desc[UR8][R2.64+0x4], R13 ;  /* 0x8000040d02ff79a2 */ /* 0x0005e2000c10e108 */
[----:B------:R-:W-:Y:S04]  /*0dd0*/  BSSY.RECONVERGENT B0, `(.L_x_1596) ;  /* 0x000000e000007945 */ /* 0x000fe80003800200 */
[----:B--2---:R-:W-:Y:S05]  /*0de0*/  @P0 BRA `(.L_x_1597) ;  /* 0x0000000000300947 */ /* 0x004fea0003800000 */
[----:B------:R-:W2:Y:S02]  /*0df0*/  QSPC.E.S P0, RZ, [R2+0x4] ;  /* 0x0000040002ff73aa */ /* 0x000ea40000000500 */
[----:B--2---:R-:W-:Y:S05]  /*0e00*/  @!P0 BRA `(.L_x_1598) ;  /* 0x00000000001c8947 */ /* 0x004fea0003800000 */
[----:B0-----:R-:W-:-:S04]  /*0e10*/  MOV R4, R2 ;  /* 0x0000000200047202 */ /* 0x001fc80000000f00 */
[----:B------:R-:W-:-:S07]  /*0e20*/  MOV R4, R4 ;  /* 0x0000000400047202 */ /* 0x000fce0000000f00 */
.L_x_1599:
[----:B------:R-:W0:Y:S02]  /*0e30*/  LDS R6, [R4+0x4] ;  /* 0x0000040004067984 */ /* 0x000e240000000800 */
[----:B0-----:R-:W-:-:S05]  /*0e40*/  HADD2 R7, R6, R13 ;  /* 0x0000000d06077230 */ /* 0x001fca0000000000 */
[----:B------:R-:W0:Y:S02]  /*0e50*/  ATOMS.CAST.SPIN P0, [R4+0x4], R6, R7 ;  /* 0x000004060400758d */ /* 0x000e240001800007 */
[----:B0-----:R-:W-:Y:S05]  /*0e60*/  @!P0 BRA `(.L_x_1599) ;  /* 0xfffffffc00f08947 */ /* 0x001fea000383ffff */
[----:B------:R-:W-:Y:S05]  /*0e70*/  BRA `(.L_x_1597) ;  /* 0x00000000000c7947 */ /* 0x000fea0003800000 */
.L_x_1598:
[----:B0-----:R-:W2:Y:S02]  /*0e80*/  LD.E R4, desc[UR8][R2.64+0x4] ;  /* 0x0000040802047980 */ /* 0x001ea4000c101900 */
[----:B--2---:R-:W-:-:S05]  /*0e90*/  IMAD.IADD R13, R13, 0x1, R4 ;  /* 0x000000010d0d7824 */ /* 0x004fca00078e0204 */
[----:B------:R2:W-:Y:S02]  /*0ea0*/  ST.E desc[UR8][R2.64+0x4], R13 ;  /* 0x0000040d02007985 */ /* 0x0005e4000c101908 */
.L_x_1597:
[----:B------:R-:W-:Y:S05]  /*0eb0*/  BSYNC.RECONVERGENT B0 ;  /* 0x0000000000007941 */ /* 0x000fea0003800200 */
.L_x_1596:
[----:B0-----:R-:W-:Y:S01]  /*0ec0*/  MOV R6, R0 ;  /* 0x0000000000067202 */ /* 0x001fe20000000f00 */
[----:B-1----:R-:W-:-:S04]  /*0ed0*/  IMAD.WIDE R4, R0, 0x2, R2 ;  /* 0x0000000200047825 */ /* 0x002fc800078e0202 */
[----:B------:R-:W-:-:S05]  /*0ee0*/  HMUL2 R6, R6, RZ.H0_H0 ;  /* 0x200000ff06067232 */ /* 0x000fca0000000000 */
[----:B------:R0:W-:Y:S01]  /*0ef0*/  ATOM.E.ADD.F16x2.RN.STRONG.GPU P0, RZ, desc[UR8][R4.64], R6 ;  /* 0x8000000604ff79a2 */ /* 0x0001e2000c10e108 */
[----:B------:R-:W-:Y:S04]  /*0f00*/  BSSY.RECONVERGENT B0, `(.L_x_1600) ;  /* 0x000000e000007945 */ /* 0x000fe80003800200 */
[----:B0-----:R-:W-:Y:S05]  /*0f10*/  @P0 BRA `(.L_x_1601) ;  /* 0x0000000000300947 */ /* 0x001fea0003800000 */
[----:B------:R-:W0:Y:S02]  /*0f20*/  QSPC.E.S P0, RZ, [R4] ;  /* 0x0000000004ff73aa */ /* 0x000e240000000500 */
[----:B0-----:R-:W-:Y:S05]  /*0f30*/  @!P0 BRA `(.L_x_1602) ;  /* 0x00000000001c8947 */ /* 0x001fea0003800000 */
[----:B--2---:R-:W-:-:S05]  /*0f40*/  IMAD.MOV.U32 R2, RZ, RZ, R4 ;  /* 0x000000ffff027224 */ /* 0x004fca00078e0004 */
[----:B------:R-:W-:-:S07]  /*0f50*/  MOV R2, R2 ;  /* 0x0000000200027202 */ /* 0x000fce0000000f00 */
.L_x_1603:
[----:B------:R-:W0:Y:S02]  /*0f60*/  LDS R8, [R2] ;  /* 0x0000000002087984 */ /* 0x000e240000000800 */
[----:B0-----:R-:W-:-:S05]  /*0f70*/  HFMA2 R9, R8, 1, 1, R6 ;  /* 0x3c003c0008097831 */ /* 0x001fca0000000006 */
[----:B------:R-:W0:Y:S02]  /*0f80*/  ATOMS.CAST.SPIN P0, [R2], R8, R9 ;  /* 0x000000080200758d */ /* 0x000e240001800009 */
[----:B0-----:R-:W-:Y:S05]  /*0f90*/  @!P0 BRA `(.L_x_1603) ;  /* 0xfffffffc00f08947 */ /* 0x001fea000383ffff */
[----:B------:R-:W-:Y:S05]  /*0fa0*/  BRA `(.L_x_1601) ;  /* 0x00000000000c7947 */ /* 0x000fea0003800000 */
.L_x_1602:
[----:B--2---:R-:W2:Y:S02]  /*0fb0*/  LD.E R3, desc[UR8][R4.64] ;  /* 0x0000000804037980 */ /* 0x004ea4000c101900 */
[----:B--2---:R-:W-:-:S05]  /*0fc0*/  IADD3 R3, PT, PT, R6, R3, RZ ;  /* 0x0000000306037210 */ /* 0x004fca0007ffe0ff */
[----:B------:R0:W-:Y:S02]  /*0fd0*/  ST.E desc[UR8][R4.64], R3 ;  /* 0x0000000304007985 */ /* 0x0001e4000c101908 */
.L_x_1601:
[----:B------:R-:W-:Y:S05]  /*0fe0*/  BSYNC.RECONVERGENT B0 ;  /* 0x0000000000007941 */ /* 0x000fea0003800200 */
.L_x_1600:
[----:B------:R1:W-:Y:S02]  /*0ff0*/  ATOM.E.ADD.F16x2.RN.STRONG.GPU P0, RZ, desc[UR8][R4.64+0x4], R6 ;  /* 0x8000040604ff79a2 */ /* 0x0003e4000c10e108 */
[----:B-1----:R-:W-:Y:S05]  /*1000*/  @P0 EXIT ;  /* 0x000000000000094d */ /* 0x002fea0003800000 */
[----:B------:R-:W1:Y:S02]  /*1010*/  QSPC.E.S P0, RZ, [R4+0x4] ;  /* 0x0000040004ff73aa */ /* 0x000e640000000500 */
[----:B-1----:R-:W-:Y:S05]  /*1020*/  @!P0 BRA `(.L_x_1604) ;  /* 0x00000000001c8947 */ /* 0x002fea0003800000 */
[----:B--2---:R-:W-:-:S05]  /*1030*/  IMAD.MOV.U32 R2, RZ, RZ, R4 ;  /* 0x000000ffff027224 */ /* 0x004fca00078e0004 */
[----:B------:R-:W-:-:S07]  /*1040*/  MOV R2, R2 ;  /* 0x0000000200027202 */ /* 0x000fce0000000f00 */
.L_x_1605:
[----:B0-----:R-:W0:Y:S02]  /*1050*/  LDS R4, [R2+0x4] ;  /* 0x0000040002047984 */ /* 0x001e240000000800 */
[----:B0-----:R-:W-:-:S05]  /*1060*/  HADD2 R5, R4, R6 ;  /* 0x0000000604057230 */ /* 0x001fca0000000000 */
[----:B------:R-:W0:Y:S02]  /*1070*/  ATOMS.CAST.SPIN P0, [R2+0x4], R4, R5 ;  /* 0x000004040200758d */ /* 0x000e240001800005 */
[----:B0-----:R-:W-:Y:S05]  /*1080*/  @!P0 BRA `(.L_x_1605) ;  /* 0xfffffffc00f08947 */ /* 0x001fea000383ffff */
[----:B------:R-:W-:Y:S05]  /*1090*/  EXIT ;  /* 0x000000000000794d */ /* 0x000fea0003800000 */
.L_x_1604:
[----:B0-2---:R-:W2:Y:S02]  /*10a0*/  LD.E R3, desc[UR8][R4.64+0x4] ;  /* 0x0000040804037980 */ /* 0x005ea4000c101900 */
[----:B--2---:R-:W-:-:S05]  /*10b0*/  IADD3 R3, PT, PT, R6, R3, RZ ;  /* 0x0000000306037210 */ /* 0x004fca0007ffe0ff */
[----:B------:R-:W-:Y:S01]  /*10c0*/  ST.E desc[UR8][R4.64+0x4], R3 ;  /* 0x0000040304007985 */ /* 0x000fe2000c101908 */
[----:B------:R-:W-:Y:S05]  /*10d0*/  EXIT ;  /* 0x000000000000794d */ /* 0x000fea0003800000 */
.L_x_1606:
        /* <DEDUP_REMOVED lines=10> */
.L_x_3322:


//--------------------- .text._Z23gemm_half_q_half_kernelILi4ELb1ELb1EEvPK6__halfPKjS4_S2_PS0_iiiiPKtS7_iiiiiibS2_i --------------------------
	.section	.text._Z23gemm_half_q_half_kernelILi4ELb1ELb1EEvPK6__halfPKjS4_S2_PS0_iiiiPKtS7_iiiiiibS2_i,"ax",@progbits
	.align	128
        .global         _Z23gemm_half_q_half_kernelILi4ELb1ELb1EEvPK6__halfPKjS4_S2_PS0_iiiiPKtS7_iiiiiibS2_i
        .type           _Z23gemm_half_q_half_kernelILi4ELb1ELb1EEvPK6__halfPKjS4_S2_PS0_iiiiPKtS7_iiiiiibS2_i,@function
        .size           _Z23gemm_half_q_half_kernelILi4ELb1ELb1EEvPK6__halfPKjS4_S2_PS0_iiiiPKtS7_iiiiiibS2_i,(.L_x_3323 - _Z23gemm_half_q_half_kernelILi4ELb1ELb1EEvPK6__halfPKjS4_S2_PS0_iiiiPKtS7_iiiiiibS2_i)
        .other          _Z23gemm_half_q_half_kernelILi4ELb1ELb1EEvPK6__halfPKjS4_S2_PS0_iiiiPKtS7_iiiiiibS2_i,@"STO_CUDA_ENTRY STV_DEFAULT"
_Z23gemm_half_q_half_kernelILi4ELb1ELb1EEvPK6__halfPKjS4_S2_PS0_iiiiPKtS7_iiiiiibS2_i:
.text._Z23gemm_half_q_half_kernelILi4ELb1ELb1EEvPK6__halfPKjS4_S2_PS0_iiiiPKtS7_iiiiiibS2_i:
[----:B------:R-:W0:Y:S08]  /*0000*/  LDC R1, c[0x0][0x37c] ;  /* 0x0000df00ff017b82 */ /* 0x000e300000000800 */
[----:B------:R-:W1:Y:S01]  /*0010*/  LDC R7, c[0x0][0x3f0] ;  /* 0x0000fc00ff077b82 */ /* 0x000e620000000800 */
[----:B------:R-:W2:Y:S01]  /*0020*/  LDCU.64 UR8, c[0x0][0x358] ;  /* 0x00006b00ff0877ac */ /* 0x000ea20008000a00 */
[----:B0-----:R-:W-:-:S06]  /*0030*/  IADD3 R1, PT, PT, R1, -0x10, RZ ;  /* 0xfffffff001017810 */ /* 0x001fcc0007ffe0ff */
[----:B------:R-:W1:Y:S08]  /*0040*/  LDC.64 R2, c[0x0][0x3e8] ;  /* 0x0000fa00ff027b82 */ /* 0x000e700000000a00 */
[----:B------:R-:W0:Y:S01]  /*0050*/  LDC.64 R94, c[0x0][0x3e8] ;  /* 0x0000fa00ff5e7b82 */ /* 0x000e220000000a00 */
[----:B-1----:R-:W-:-:S05]  /*0060*/  IMAD.WIDE R2, R7, 0x2, R2 ;  /* 0x0000000207027825 */ /* 0x002fca00078e0202 */
[----:B--2---:R-:W2:Y:S01]  /*0070*/  LDG.E.U16 R93, desc[UR8][R2.64] ;  /* 0x00000008025d7981 */ /* 0x004ea2000c1e1500 */
[----:B------:R-:W-:-:S03]  /*0080*/  IMAD.WIDE R4, R7, 0x2, R2 ;  /* 0x0000000207047825 */ /* 0x000fc600078e0202 */
[----:B0-----:R-:W2:Y:S01]  /*0090*/  LDG.E.U16 R94, desc[UR8][R94.64] ;  /* 0x000000085e5e7981 */ /* 0x001ea2000c1e1500 */
[----:B------:R-:W-:-:S03]  /*00a0*/  IMAD.WIDE R6, R7, 0x2, R4 ;  /* 0x0000000207067825 */ /* 0x000fc600078e0204 */
[----:B------:R-:W2:Y:S04]  /*00b0*/  LDG.E.U16 R92, desc[UR8][R4.64] ;  /* 0x00000008045c7981 */ /* 0x000ea8000c1e1500 */
[----:B------:R-:W3:Y:S01]  /*00c0*/  LDG.E.U16 R91, desc[UR8][R6.64] ;  /* 0x00000008065b7981 */ /* 0x000ee2000c1e1500 */
[----:B------:R-:W0:Y:S01]  /*00d0*/  S2R R14, SR_CTAID.X ;  /* 0x00000000000e7919 */ /* 0x000e220000002500 */
[----:B--2---:R-:W-:-:S04]  /*00e0*/  LOP3.LUT R0, R92, R93, R94, 0xfe, !PT ;  /* 0x0000005d5c007212 */ /* 0x004fc800078efe5e */
[----:B---3--:R-:W-:-:S04]  /*00f0*/  LOP3.LUT R0, R91, R0, RZ, 0xfc, !PT ;  /* 0x000000005b007212 */ /* 0x008fc800078efcff */
        /* <DEDUP_REMOVED lines=8> */
[----:B0-----:R-:W-:Y:S01]  /*0180*/  SHF.L.U32 R90, R9, 0x6, RZ ;  /* 0x00000006095a7819 */ /* 0x001fe200000006ff */
[----:B---3--:R-:W-:-:S03]  /*0190*/  USHF.L.U32 UR4, UR4, 0x2, URZ ;  /* 0x0000000204047899 */ /* 0x008fc600080006ff */
[C---:B--2---:R-:W-:Y:S02]  /*01a0*/  IADD3 R0, PT, PT, R90.reuse, R17, RZ ;  /* 0x000000115a007210 */ /* 0x044fe40007ffe0ff */
[----:B-1----:R-:W-:-:S04]  /*01b0*/  VIADDMNMX R95, R90, 0x40, R3, PT ;  /* 0x000000405a5f7846 */ /* 0x002fc80003800103 */
[----:B------:R-:W-:-:S13]  /*01c0*/  ISETP.GE.AND P0, PT, R0, R95, PT ;  /* 0x0000005f0000720c */ /* 0x000fda0003f06270 */
[----:B------:R-:W-:Y:S05]  /*01d0*/  @P0 BRA `(.L_x_1608) ;  /* 0x0000000000900947 */ /* 0x000fea0003800000 */
[----:B------:R-:W0:Y:S01]  /*01e0*/  LDC.64 R4, c[0x0][0x3c0] ;  /* 0x0000f000ff047b82 */ /* 0x000e220000000a00 */
[----:B------:R-:W1:Y:S01]  /*01f0*/  LDCU.64 UR6, c[0x0][0x380] ;  /* 0x00007000ff0677ac */ /* 0x000e620008000a00 */
[----:B0-----:R-:W-:-:S06]  /*0200*/  IMAD.WIDE.U32 R4, R0, 0x2, R4 ;  /* 0x0000000200047825 */ /* 0x001fcc00078e0004 */
[----:B------:R-:W2:Y:S01]  /*0210*/  LDG.E.U16.CONSTANT R4, desc[UR8][R4.64] ;  /* 0x0000000804047981 */ /* 0x000ea2000c1e9500 */
[----:B------:R-:W-:-:S05]  /*0220*/  IMAD R0, R3, UR4, RZ ;  /* 0x0000000403007c24 */ /* 0x000fca000f8e02ff */
[----:B------:R-:W-:-:S04]  /*0230*/  IADD3 R2, PT, PT, R0, R3, RZ ;  /* 0x0000000300027210 */ /* 0x000fc80007ffe0ff */
[----:B------:R-:W-:-:S04]  /*0240*/  IADD3 R8, PT, PT, R2, R3, RZ ;  /* 0x0000000302087210 */ /* 0x000fc80007ffe0ff */
        /* <DEDUP_REMOVED lines=8> */
[----:B------:R-:W-:Y:S02]  /*02d0*/  LEA.HI.X.SX32 R5, R2, RZ, 0x1, P1 ;  /* 0x000000ff02057211 */ /* 0x000fe400008f0eff */
[----:B------:R-:W-:Y:S01]  /*02e0*/  LEA.HI.X.SX32 R8, R8, RZ, 0x1, P2 ;  /* 0x000000ff08087211 */ /* 0x000fe200010f0eff */
[----:B------:R-:W2:Y:S01]  /*02f0*/  LDG.E.U16.CONSTANT R7, desc[UR8][R6.64] ;  /* 0x0000000806077981 */ /* 0x000ea2000c1e9500 */
[----:B------:R-:W-:Y:S02]  /*0300*/  LEA R4, P0, R16, UR6, 0x1 ;  /* 0x0000000610047c11 */ /* 0x000fe4000f8008ff */
[----:B------:R-:W-:-:S02]  /*0310*/  LEA R10, P1, R15, UR6, 0x1 ;  /* 0x000000060f0a7c11 */ /* 0x000fc4000f8208ff */
[----:B------:R-:W-:Y:S02]  /*0320*/  LEA.HI.X.SX32 R13, R11, RZ, 0x1, P3 ;  /* 0x000000ff0b0d7211 */ /* 0x000fe400018f0eff */
[----:B------:R-:W-:Y:S02]  /*0330*/  LEA R12, P2, R0, UR6, 0x1 ;  /* 0x00000006000c7c11 */ /* 0x000fe4000f8408ff */
[----:B------:R-:W-:Y:S02]  /*0340*/  LEA.HI.X R5, R16, UR7, R5, 0x1, P0 ;  /* 0x0000000710057c11 */ /* 0x000fe400080f0c05 */
[----:B------:R-:W-:Y:S02]  /*0350*/  LEA.HI.X R11, R15, UR7, R8, 0x1, P1 ;  /* 0x000000070f0b7c11 */ /* 0x000fe400088f0c08 */
[----:B------:R-:W-:Y:S02]  /*0360*/  LEA.HI.X R13, R0, UR7, R13, 0x1, P2 ;  /* 0x00000007000d7c11 */ /* 0x000fe400090f0c0d */
[----:B------:R-:W3:Y:S04]  /*0370*/  LDG.E.U16.CONSTANT R5, desc[UR8][R4.64] ;  /* 0x0000000804057981 */ /* 0x000ee8000c1e9500 */
[----:B------:R-:W4:Y:S04]  /*0380*/  LDG.E.U16.CONSTANT R11, desc[UR8][R10.64] ;  /* 0x000000080a0b7981 */ /* 0x000f28000c1e9500 */
[----:B------:R-:W5:Y:S01]  /*0390*/  LDG.E.U16.CONSTANT R13, desc[UR8][R12.64] ;  /* 0x000000080c0d7981 */ /* 0x000f62000c1e9500 */
[----:B------:R-:W0:Y:S01]  /*03a0*/  S2UR UR6, SR_CgaCtaId ;  /* 0x00000000000679c3 */ /* 0x000e220000008800 */
[----:B------:R-:W-:-:S02]  /*03b0*/  UMOV UR5, 0x400 ;  /* 0x0000040000057882 */ /* 0x000fc40000000000 */
[----:B0-----:R-:W-:-:S06]  /*03c0*/  ULEA UR5, UR6, UR5, 0x18 ;  /* 0x0000000506057291 */ /* 0x001fcc000f8ec0ff */
[----:B------:R-:W-:-:S05]  /*03d0*/  LEA R0, R17, UR5, 0x1 ;  /* 0x0000000511007c11 */ /* 0x000fca000f8e08ff */
[----:B--2---:R0:W-:Y:S04]  /*03e0*/  STS.U16 [R0], R7 ;  /* 0x0000000700007388 */ /* 0x0041e80000000400 */
[----:B---3--:R0:W-:Y:S04]  /*03f0*/  STS.U16 [R0+0x80], R5 ;  /* 0x0000800500007388 */ /* 0x0081e80000000400 */
[----:B----4-:R0:W-:Y:S04]  /*0400*/  STS.U16 [R0+0x100], R11 ;  /* 0x0001000b00007388 */ /* 0x0101e80000000400 */
[----:B-----5:R0:W-:Y:S02]  /*0410*/  STS.U16 [R0+0x180], R13 ;  /* 0x0001800d00007388 */ /* 0x0201e40000000400 */
.L_x_1608:
[----:B------:R-:W-:Y:S05]  /*0420*/  BSYNC.RECONVERGENT B0 ;  /* 0x0000000000007941 */ /* 0x000fea0003800200 */
.L_x_1607:
[----:B------:R-:W1:Y:S01]  /*0430*/  LDCU UR5, c[0x0][0x3ac] ;  /* 0x00007580ff0577ac */ /* 0x000e620008000800 */
[----:B------:R-:W-:-:S04]  /*0440*/  LEA R14, R14, R17, 0x6 ;  /* 0x000000110e0e7211 */ /* 0x000fc800078e30ff */
[----:B------:R-:W-:Y:S02]  /*0450*/  SHF.L.U32 R96, R14, 0x2, RZ ;  /* 0x000000020e607819 */ /* 0x000fe400000006ff */
[----:B-1----:R-:W-:-:S04]  /*0460*/  MOV R87, UR5 ;  /* 0x0000000500577c02 */ /* 0x002fc80008000f00 */
[----:B------:R-:W-:-:S13]  /*0470*/  ISETP.GE.AND P0, PT, R96, R87, PT ;  /* 0x000000576000720c */ /* 0x000fda0003f06270 */
[----:B------:R-:W-:Y:S05]  /*0480*/  @P0 EXIT ;  /* 0x000000000000094d */ /* 0x000fea0003800000 */
[----:B0-----:R-:W0:Y:S01]  /*0490*/  LDC.64 R10, c[0x0][0x3b8] ;  /* 0x0000ee00ff0a7b82 */ /* 0x001e220000000a00 */
[----:B------:R-:W-:Y:S01]  /*04a0*/  SHF.L.U32 R15, R9, 0x7, RZ ;  /* 0x00000007090f7819 */ /* 0x000fe200000006ff */
[----:B------:R-:W1:Y:S04]  /*04b0*/  LDCU.U8 UR5, c[0x0][0x3e0] ;  /* 0x00007c00ff0577ac */ /* 0x000e680008000000 */
[----:B0-----:R-:W-:-:S05]  /*04c0*/  IMAD.WIDE.U32 R14, R15, 0x2, R10 ;  /* 0x000000020f0e7825 */ /* 0x001fca00078e000a */
[----:B------:R0:W5:Y:S01]  /*04d0*/  LDG.E.U16.CONSTANT R89, desc[UR8][R14.64+0x2] ;  /* 0x000002080e597981 */ /* 0x000162000c1e9500 */
[----:B-1----:R-:W-:Y:S01]  /*04e0*/  UPRMT UR5, UR5, 0x8880, URZ ;  /* 0x0000888005057896 */ /* 0x002fe200080000ff */
[----:B------:R-:W-:-:S05]  /*04f0*/  ISETP.GE.AND P1, PT, R90, R3, PT ;  /* 0x000000035a00720c */ /* 0x000fca0003f26270 */
[----:B------:R-:W-:-:S04]  /*0500*/  ISETP.NE.AND P0, PT, RZ, UR5, PT ;  /* 0x00000005ff007c0c */ /* 0x000fc8000bf05270 */
[----:B------:R-:W-:-:S13]  /*0510*/  ISETP.NE.OR P0, PT, R9, RZ, !P0 ;  /* 0x000000ff0900720c */ /* 0x000fda0004705670 */
[----:B0-----:R-:W-:Y:S05]  /*0520*/  @P0 BRA `(.L_x_1609) ;  /* 0x0000000000280947 */ /* 0x001fea0003800000 */
        /* <DEDUP_REMOVED lines=10> */
.L_x_1609:
[----:B------:R-:W-:Y:S06]  /*05d0*/  BAR.SYNC.DEFER_BLOCKING 0x0 ;  /* 0x0000000000007b1d */ /* 0x000fec0000010000 */
[----:B------:R-:W-:Y:S05]  /*05e0*/  @P1 BRA `(.L_x_1610) ;  /* 0x0000000000d01947 */ /* 0x000fea0003800000 */
[----:B------:R1:W5:Y:S01]  /*05f0*/  LDG.E.U16.CONSTANT R14, desc[UR8][R14.64] ;  /* 0x000000080e0e7981 */ /* 0x000362000c1e9500 */
[----:B0-----:R-:W-:Y:S01]  /*0600*/  SHF.R.S32.HI R5, RZ, 0x1f, R96 ;  /* 0x0000001fff057819 */ /* 0x001fe20000011460 */
[----:B------:R-:W-:Y:S01]  /*0610*/  HFMA2 R8, -RZ, RZ, 0, 0 ;  /* 0x00000000ff087431 */ /* 0x000fe200000001ff */
[----:B------:R-:W-:Y:S02]  /*0620*/  SHF.L.U32 R0, R17, 0x4, RZ ;  /* 0x0000000411007819 */ /* 0x000fe400000006ff */
[----:B------:R-:W-:Y:S02]  /*0630*/  LEA.HI R5, R5, R96, RZ, 0x3 ;  /* 0x0000006005057211 */ /* 0x000fe400078f18ff */
[----:B------:R-:W-:Y:S02]  /*0640*/  MOV R16, R90 ;  /* 0x0000005a00107202 */ /* 0x000fe40000000f00 */
[----:B------:R-:W-:Y:S02]  /*0650*/  LOP3.LUT R0, R0, 0x10, RZ, 0xc0, !PT ;  /* 0x0000001000007812 */ /* 0x000fe400078ec0ff */
[----:B-1----:R-:W-:-:S07]  /*0660*/  SHF.R.S32.HI R2, RZ, 0x3, R5 ;  /* 0x00000003ff027819 */ /* 0x002fce0000011405 */
.L_x_1611:
[----:B-1----:R-:W0:Y:S01]  /*0670*/  LDC.64 R4, c[0x0][0x390] ;  /* 0x0000e400ff047b82 */ /* 0x002e220000000a00 */
[----:B-----5:R-:W-:-:S05]  /*0680*/  IADD3 R12, PT, PT, R14, R8, RZ ;  /* 0x000000080e0c7210 */ /* 0x020fca0007ffe0ff */
[----:B------:R-:W-:-:S05]  /*0690*/  IMAD R6, R12, R87, RZ ;  /* 0x000000570c067224 */ /* 0x000fca00078e02ff */
[----:B------:R-:W-:-:S04]  /*06a0*/  SHF.R.S32.HI R7, RZ, 0x1f, R6 ;  /* 0x0000001fff077819 */ /* 0x000fc80000011406 */
[----:B------:R-:W-:-:S04]  /*06b0*/  LEA.HI R7, R7, R6, RZ, 0x3 ;  /* 0x0000000607077211 */ /* 0x000fc800078f18ff */
[----:B------:R-:W-:-:S05]  /*06c0*/  LEA.HI.SX32 R7, R7, R2, 0x1d ;  /* 0x0000000207077211 */ /* 0x000fca00078feaff */
[----:B0-----:R-:W-:Y:S02]  /*06d0*/  IMAD.WIDE R4, R7, 0x4, R4 ;  /* 0x0000000407047825 */ /* 0x001fe400078e0204 */
[----:B------:R-:W0:Y:S04]  /*06e0*/  LDC.64 R6, c[0x0][0x398] ;  /* 0x0000e600ff067b82 */ /* 0x000e280000000a00 */
[----:B------:R-:W2:Y:S01]  /*06f0*/  LDG.E.CONSTANT R5, desc[UR8][R4.64] ;  /* 0x0000000804057981 */ /* 0x000ea2000c1e9900 */
[----:B------:R-:W-:Y:S01]  /*0700*/  SHF.L.U32 R13, R16, 0x1, RZ ;  /* 0x00000001100d7819 */ /* 0x000fe200000006ff */
[----:B0-----:R-:W-:-:S04]  /*0710*/  IMAD.WIDE.U32 R6, R12, 0x2, R6 ;  /* 0x000000020c067825 */ /* 0x001fc800078e0006 */
[----:B------:R-:W-:Y:S02]  /*0720*/  IMAD.WIDE.U32 R12, R13, 0x2, R10 ;  /* 0x000000020d0c7825 */ /* 0x000fe400078e000a */
[----:B------:R0:W3:Y:S04]  /*0730*/  LDG.E.U16.CONSTANT R6, desc[UR8][R6.64] ;  /* 0x0000000806067981 */ /* 0x0000e8000c1e9500 */
[----:B------:R-:W4:Y:S01]  /*0740*/  LDG.E.U16.CONSTANT R13, desc[UR8][R12.64+0x2] ;  /* 0x000002080c0d7981 */ /* 0x000f22000c1e9500 */
[----:B--2---:R-:W-:-:S04]  /*0750*/  SHF.R.U32.HI R15, RZ, R0, R5 ;  /* 0x00000000ff0f7219 */ /* 0x004fc80000011605 */
[--C-:B------:R-:W-:Y:S02]  /*0760*/  SHF.R.U32.HI R18, RZ, 0x4, R15.reuse ;  /* 0x00000004ff127819 */ /* 0x100fe4000001160f */
[--C-:B------:R-:W-:Y:S02]  /*0770*/  SHF.R.U32.HI R4, RZ, 0x8, R15.reuse ;  /* 0x00000008ff047819 */ /* 0x100fe4000001160f */
[----:B------:R-:W-:Y:S02]  /*0780*/  LOP3.LUT R18, R18, 0xf, RZ, 0xc0, !PT ;  /* 0x0000000f12127812 */ /* 0x000fe400078ec0ff */
[----:B------:R-:W-:Y:S02]  /*0790*/  LOP3.LUT R4, R4, 0xf, RZ, 0xc0, !PT ;  /* 0x0000000f04047812 */ /* 0x000fe400078ec0ff */
[----:B------:R-:W-:Y:S01]  /*07a0*/  LOP3.LUT R17, R15, 0xf, RZ, 0xc0, !PT ;  /* 0x0000000f0f117812 */ /* 0x000fe200078ec0ff */
[----:B------:R-:W-:Y:S01]  /*07b0*/  IMAD R5, R18, R18, R18 ;  /* 0x0000001212057224 */ /* 0x000fe200078e0212 */
[----:B------:R-:W-:-:S03]  /*07c0*/  SHF.R.U32.HI R15, RZ, 0xc, R15 ;  /* 0x0000000cff0f7819 */ /* 0x000fc6000001160f */
[----:B------:R-:W-:Y:S01]  /*07d0*/  IMAD R20, R17, R17, R17 ;  /* 0x0000001111147224 */ /* 0x000fe200078e0211 */
[----:B------:R-:W-:Y:S01]  /*07e0*/  IADD3 R18, PT, PT, R18, 0x1, R5 ;  /* 0x0000000112127810 */ /* 0x000fe20007ffe005 */
[C---:B------:R-:W-:Y:S01]  /*07f0*/  IMAD R5, R4.reuse, R4, R4 ;  /* 0x0000000404057224 */ /* 0x040fe200078e0204 */
[----:B------:R-:W-:Y:S02]  /*0800*/  LOP3.LUT R15, R15, 0xf, RZ, 0xc0, !PT ;  /* 0x0000000f0f0f7812 */ /* 0x000fe400078ec0ff */
[----:B------:R-:W-:Y:S01]  /*0810*/  IADD3 R20, PT, PT, R17, 0x1, R20 ;  /* 0x0000000111147810 */ /* 0x000fe20007ffe014 */
[----:B0-----:R-:W-:Y:S01]  /*0820*/  I2F.F16 R7, R18 ;  /* 0x0000001200077306 */ /* 0x001fe20000200c00 */
[----:B------:R-:W-:Y:S01]  /*0830*/  IADD3 R5, PT, PT, R4, 0x1, R5 ;  /* 0x0000000104057810 */ /* 0x000fe20007ffe005 */
[----:B------:R-:W-:-:S05]  /*0840*/  IMAD R4, R15, R15, R15 ;  /* 0x0000000f0f047224 */ /* 0x000fca00078e020f */
[----:B------:R-:W-:Y:S01]  /*0850*/  IADD3 R15, PT, PT, R15, 0x1, R4 ;  /* 0x000000010f0f7810 */ /* 0x000fe20007ffe004 */
[----:B------:R-:W0:Y:S01]  /*0860*/  I2F.F16 R20, R20 ;  /* 0x0000001400147306 */ /* 0x000e220000200c00 */
[----:B----4-:R-:W-:-:S04]  /*0870*/  IADD3 R16, PT, PT, R13, R16, RZ ;  /* 0x000000100d107210 */ /* 0x010fc80007ffe0ff */
[----:B------:R-:W-:-:S03]  /*0880*/  ISETP.GE.AND P0, PT, R16, R95, PT ;  /* 0x0000005f1000720c */ /* 0x000fc60003f06270 */
[----:B------:R-:W-:Y:S01]  /*0890*/  I2F.F16 R5, R5 ;  /* 0x0000000500057306 */ /* 0x000fe20000200c00 */
[----:B0-----:R-:W-:-:S07]  /*08a0*/  PRMT R7, R20, 0x5410, R7 ;  /* 0x0000541014077816 */ /* 0x001fce0000000007 */
[----:B------:R-:W0:Y:S01]  /*08b0*/  I2F.F16 R4, R15 ;  /* 0x0000000f00047306 */ /* 0x000e220000200c00 */
[-C--:B---3--:R-:W-:Y:S01]  /*08c0*/  HMUL2 R20, R7, R6.reuse.H0_H0 ;  /* 0x2000000607147232 */ /* 0x088fe20000000000 */
[----:B0-----:R-:W-:Y:S02]  /*08d0*/  PRMT R5, R5, 0x5410, R4 ;  /* 0x0000541005057816 */ /* 0x001fe40000000004 */
[C---:B------:R-:W-:Y:S02]  /*08e0*/  LEA R4, R8.reuse, R1, 0x3 ;  /* 0x0000000108047211 */ /* 0x040fe400078e18ff */
[----:B------:R-:W-:Y:S01]  /*08f0*/  IADD3 R8, PT, PT, R8, 0x1, RZ ;  /* 0x0000000108087810 */ /* 0x000fe20007ffe0ff */
[----:B------:R-:W-:-:S05]  /*0900*/  HMUL2 R21, R5, R6.H0_H0 ;  /* 0x2000000605157232 */ /* 0x000fca0000000000 */
[----:B------:R1:W-:Y:S01]  /*0910*/  STL.64 [R4], R20 ;  /* 0x0000001404007387 */ /* 0x0003e20000100a00 */
[----:B------:R-:W-:Y:S05]  /*0920*/  @!P0 BRA `(.L_x_1611) ;  /* 0xfffffffc00508947 */ /* 0x000fea000383ffff */
.L_x_1610:
[----:B------:R2:W5:Y:S01]  /*0930*/  LDL.64 R84, [R1] ;  /* 0x0000000001547983 */ /* 0x0005620000100a00 */
[----:B------:R-:W3:Y:S01]  /*0940*/  LDCU UR6, c[0x0][0x3c8] ;  /* 0x00007900ff0677ac */ /* 0x000ee20008000800 */
[----:B------:R-:W-:Y:S01]  /*0950*/  HFMA2 R0, -RZ, RZ, 0, 0 ;  /* 0x00000000ff007431 */ /* 0x000fe200000001ff */
[----:B---3--:R-:W-:-:S13]  /*0960*/  ISETP.GT.AND P0, PT, R90, UR6, PT ;  /* 0x000000065a007c0c */ /* 0x008fda000bf04270 */
[----:B--2---:R-:W-:Y:S05]  /*0970*/  @!P0 BRA `(.L_x_1612) ;  /* 0x00000000001c8947 */ /* 0x004fea0003800000 */
[----:B0-----:R-:W0:Y:S02]  /*0980*/  LDC R5, c[0x0][0x3cc] ;  /* 0x0000f300ff057b82 */ /* 0x001e240000000800 */
[----:B0-----:R-:W-:-:S04]  /*0990*/  VIMNMX R0, PT, PT, R90, R5, PT ;  /* 0x000000055a007248 */ /* 0x001fc80003fe0100 */
[----:B------:R-:W-:-:S04]  /*09a0*/  IADD3 R0, PT, PT, R0, -UR6, RZ ;  /* 0x8000000600007c10 */ /* 0x000fc8000fffe0ff */
[----:B------:R-:W-:-:S04]  /*09b0*/  SHF.R.S32.HI R5, RZ, 0x1f, R0 ;  /* 0x0000001fff057819 */ /* 0x000fc80000011400 */
[----:B------:R-:W-:-:S04]  /*09c0*/  LEA.HI R5, R5, R0, RZ, 0x5 ;  /* 0x0000000005057211 */ /* 0x000fc800078f28ff */
[----:B------:R-:W-:-:S05]  /*09d0*/  SHF.R.S32.HI R5, RZ, 0x5, R5 ;  /* 0x00000005ff057819 */ /* 0x000fca0000011405 */
[----:B------:R-:W-:-:S07]  /*09e0*/  IMAD R0, R5, 0x6, RZ ;  /* 0x0000000605007824 */ /* 0x000fce00078e02ff */
.L_x_1612:
[----:B------:R-:W2:Y:S01]  /*09f0*/  LDCU UR4, c[0x0][0x3cc] ;  /* 0x00007980ff0477ac */ /* 0x000ea20008000800 */
[----:B------:R-:W-:Y:S02]  /*0a00*/  MOV R2, RZ ;  /* 0x000000ff00027202 */ /* 0x000fe40000000f00 */
[----:B--2---:R-:W-:-:S13]  /*0a10*/  ISETP.GT.AND P0, PT, R90, UR4, PT ;  /* 0x000000045a007c0c */ /* 0x004fda000bf04270 */
[----:B------:R-:W-:Y:S05]  /*0a20*/  @!P0 BRA `(.L_x_1613) ;  /* 0x00000000001c8947 */ /* 0x000fea0003800000 */
[----:B0-----:R-:W0:Y:S02]  /*0a30*/  LDC R5, c[0x0][0x3d0] ;  /* 0x0000f400ff057b82 */ /* 0x001e240000000800 */
[----:B0-----:R-:W-:-:S04]  /*0a40*/  VIMNMX R2, PT, PT, R90, R5, PT ;  /* 0x000000055a027248 */ /* 0x001fc80003fe0100 */
[----:B------:R-:W-:-:S04]  /*0a50*/  IADD3 R2, PT, PT, R2, -UR4, RZ ;  /* 0x8000000402027c10 */ /* 0x000fc8000fffe0ff */
[----:B------:R-:W-:-:S04]  /*0a60*/  SHF.R.S32.HI R5, RZ, 0x1f, R2 ;  /* 0x0000001fff057819 */ /* 0x000fc80000011402 */
[----:B------:R-:W-:-:S04]  /*0a70*/  LEA.HI R5, R5, R2, RZ, 0x5 ;  /* 0x0000000205057211 */ /* 0x000fc800078f28ff */
[----:B------:R-:W-:-:S04]  /*0a80*/  SHF.R.S32.HI R5, RZ, 0x5, R5 ;  /* 0x00000005ff057819 */ /* 0x000fc80000011405 */
[----:B------:R-:W-:-:S07]  /*0a90*/  LEA R2, R5, R5, 0x2 ;  /* 0x0000000505027211 */ /* 0x000fce00078e10ff */
.L_x_1613:
[----:B------:R-:W2:Y:S01]  /*0aa0*/  LDCU UR4, c[0x0][0x3d0] ;  /* 0x00007a00ff0477ac */ /* 0x000ea20008000800 */
[----:B0-----:R-:W-:Y:S02]  /*0ab0*/  MOV R5, RZ ;  /* 0x000000ff00057202 */ /* 0x001fe40000000f00 */
[----:B--2---:R-:W-:-:S13]  /*0ac0*/  ISETP.GT.AND P0, PT, R90, UR4, PT ;  /* 0x000000045a007c0c */ /* 0x004fda000bf04270 */
[----:B------:R-:W-:Y:S05]  /*0ad0*/  @!P0 BRA `(.L_x_1614) ;  /* 0x00000000001c8947 */ /* 0x000fea0003800000 */
[----:B------:R-:W1:Y:S02]  /*0ae0*/  LDC R5, c[0x0][0x3d4] ;  /* 0x0000f500ff057b82 */ /* 0x000e640000000800 */
[----:B-1----:R-:W-:-:S04]  /*0af0*/  VIMNMX R4, PT, PT, R90, R5, PT ;  /* 0x000000055a047248 */ /* 0x002fc80003fe0100 */
[----:B------:R-:W-:-:S04]  /*0b00*/  IADD3 R4, PT, PT, R4, -UR4, RZ ;  /* 0x8000000404047c10 */ /* 0x000fc8000fffe0ff */
[----:B------:R-:W-:-:S04]  /*0b10*/  SHF.R.S32.HI R5, RZ, 0x1f, R4 ;  /* 0x0000001fff057819 */ /* 0x000fc80000011404 */
[----:B------:R-:W-:-:S04]  /*0b20*/  LEA.HI R5, R5, R4, RZ, 0x5 ;  /* 0x0000000405057211 */ /* 0x000fc800078f28ff */
[----:B------:R-:W-:-:S04]  /*0b30*/  SHF.R.S32.HI R5, RZ, 0x5, R5 ;  /* 0x00000005ff057819 */ /* 0x000fc80000011405 */
[----:B------:R-:W-:-:S07]  /*0b40*/  SHF.L.U32 R5, R5, 0x2, RZ ;  /* 0x0000000205057819 */ /* 0x000fce00000006ff */
.L_x_1614:
[----:B------:R-:W0:Y:S01]  /*0b50*/  LDCU UR4, c[0x0][0x3d4] ;  /* 0x00007a80ff0477ac */ /* 0x000e220008000800 */
[----:B-1----:R-:W-:Y:S01]  /*0b60*/  HFMA2 R4, -RZ, RZ, 0, 0 ;  /* 0x00000000ff047431 */ /* 0x002fe200000001ff */
[----:B0-----:R-:W-:-:S13]  /*0b70*/  ISETP.GT.AND P0, PT, R90, UR4, PT ;  /* 0x000000045a007c0c */ /* 0x001fda000bf04270 */
[----:B------:R-:W-:Y:S05]  /*0b80*/  @!P0 BRA `(.L_x_1615) ;  /* 0x00000000001c8947 */ /* 0x000fea0003800000 */
[----:B------:R-:W0:Y:S02]  /*0b90*/  LDC R7, c[0x0][0x3d8] ;  /* 0x0000f600ff077b82 */ /* 0x000e240000000800 */
[----:B0-----:R-:W-:-:S04]  /*0ba0*/  VIMNMX R4, PT, PT, R90, R7, PT ;  /* 0x000000075a047248 */ /* 0x001fc80003fe0100 */
[----:B------:R-:W-:-:S04]  /*0bb0*/  IADD3 R4, PT, PT, R4, -UR4, RZ ;  /* 0x8000000404047c10 */ /* 0x000fc8000fffe0ff */
[----:B------:R-:W-:-:S04]  /*0bc0*/  SHF.R.S32.HI R7, RZ, 0x1f, R4 ;  /* 0x0000001fff077819 */ /* 0x000fc80000011404 */
[----:B------:R-:W-:-:S04]  /*0bd0*/  LEA.HI R7, R7, R4, RZ, 0x5 ;  /* 0x0000000407077211 */ /* 0x000fc800078f28ff */
[----:B------:R-:W-:-:S04]  /*0be0*/  SHF.R.S32.HI R7, RZ, 0x5, R7 ;  /* 0x00000005ff077819 */ /* 0x000fc80000011407 */
[----:B------:R-:W-:-:S07]  /*0bf0*/  LEA R4, R7, R7, 0x1 ;  /* 0x0000000707047211 */ /* 0x000fce00078e08ff */
.L_x_1615:
[----:B------:R-:W0:Y:S01]  /*0c00*/  LDCU UR4, c[0x0][0x3d8] ;  /* 0x00007b00ff0477ac */ /* 0x000e220008000800 */
[----:B------:R-:W-:Y:S02]  /*0c10*/  MOV R7, RZ ;  /* 0x000000ff00077202 */ /* 0x000fe40000000f00 */
        /* <DEDUP_REMOVED lines=8> */
[----:B------:R-:W-:-:S07]  /*0ca0*/  SHF.L.U32 R7, R7, 0x1, RZ ;  /* 0x0000000107077819 */ /* 0x000fce00000006ff */
.L_x_1616:
[----:B------:R-:W-:Y:S01]  /*0cb0*/  VIMNMX R6, PT, PT, R90, UR6, PT ;  /* 0x000000065a067c48 */ /* 0x000fe2000bfe0100 */
[----:B------:R-:W0:Y:S01]  /*0cc0*/  S2UR UR5, SR_CgaCtaId ;  /* 0x00000000000579c3 */ /* 0x000e220000008800 */
[----:B------:R-:W1:Y:S01]  /*0cd0*/  LDCU.64 UR10, c[0x0][0x388] ;  /* 0x00007100ff0a77ac */ /* 0x000e620008000a00 */
[----:B------:R-:W-:Y:S02]  /*0ce0*/  VIMNMX R3, PT, PT, R3, UR6, PT ;  /* 0x0000000603037c48 */ /* 0x000fe4000bfe0100 */
[----:B------:R-:W-:Y:S01]  /*0cf0*/  SHF.R.S32.HI R13, RZ, 0x1f, R6 ;  /* 0x0000001fff0d7819 */ /* 0x000fe20000011406 */
[----:B------:R-:W-:Y:S01]  /*0d00*/  UMOV UR4, 0x400 ;  /* 0x0000040000047882 */ /* 0x000fe20000000000 */
[----:B-----5:R-:W-:Y:S02]  /*0d10*/  PRMT R86, R84, 0x7610, R84 ;  /* 0x0000761054567816 */ /* 0x020fe40000000054 */
[----:B------:R-:W-:Y:S02]  /*0d20*/  LEA.HI R13, R13, R6, RZ, 0x5 ;  /* 0x000000060d0d7211 */ /* 0x000fe400078f28ff */
[----:B------:R-:W-:-:S02]  /*0d30*/  MOV R88, RZ ;  /* 0x000000ff00587202 */ /* 0x000fc40000000f00 */
[----:B------:R-:W-:Y:S02]  /*0d40*/  SHF.R.S32.HI R13, RZ, 0x5, R13 ;  /* 0x00000005ff0d7819 */ /* 0x000fe4000001140d */
[----:B------:R-:W-:Y:S02]  /*0d50*/  PRMT R8, RZ, 0x5410, RZ ;  /* 0x00005410ff087816 */ /* 0x000fe400000000ff */
[----:B------:R-:W-:Y:S02]  /*0d60*/  LEA R0, R13, R0, 0x3 ;  /* 0x000000000d007211 */ /* 0x000fe400078e18ff */
[----:B------:R-:W-:Y:S02]  /*0d70*/  PRMT R6, RZ, 0x5410, RZ ;  /* 0x00005410ff067816 */ /* 0x000fe400000000ff */
[----:B------:R-:W-:Y:S02]  /*0d80*/  IADD3 R0, PT, PT, R5, R0, R2 ;  /* 0x0000000005007210 */ /* 0x000fe40007ffe002 */
[----:B------:R-:W-:-:S02]  /*0d90*/  IADD3 R89, PT, PT, R90, R89, RZ ;  /* 0x000000595a597210 */ /* 0x000fc40007ffe0ff */
[----:B------:R-:W-:Y:S01]  /*0da0*/  IADD3 R0, PT, PT, R7, R0, R4 ;  /* 0x0000000007007210 */ /* 0x000fe20007ffe004 */
[----:B0-----:R-:W-:Y:S01]  /*0db0*/  ULEA UR4, UR5, UR4, 0x18 ;  /* 0x0000000405047291 */ /* 0x001fe2000f8ec0ff */
[----:B------:R-:W-:Y:S02]  /*0dc0*/  PRMT R7, RZ, 0x5410, RZ ;  /* 0x00005410ff077816 */ /* 0x000fe400000000ff */
[----:B------:R-:W-:Y:S01]  /*0dd0*/  PRMT R4, RZ, 0x5410, RZ ;  /* 0x00005410ff047816 */ /* 0x000fe200000000ff */
[----:B------:R-:W-:Y:S01]  /*0de0*/  IMAD R5, R0, R87, RZ ;  /* 0x0000005700057224 */ /* 0x000fe200078e02ff */
[----:B------:R-:W-:-:S04]  /*0df0*/  SHF.R.S32.HI R0, RZ, 0x1f, R96 ;  /* 0x0000001fff007819 */ /* 0x000fc80000011460 */
[----:B------:R-:W-:-:S04]  /*0e00*/  IADD3 R2, P0, PT, R96, R5, RZ ;  /* 0x0000000560027210 */ /* 0x000fc80007f1e0ff */
[----:B------:R-:W-:Y:S02]  /*0e10*/  LEA.HI.X.SX32 R5, R5, R0, 0x1, P0 ;  /* 0x0000000005057211 */ /* 0x000fe400000f0eff */
[----:B------:R-:W-:Y:S02]  /*0e20*/  ISETP.GT.AND P0, PT, R3, R90, PT ;  /* 0x0000005a0300720c */ /* 0x000fe40003f04270 */
[C---:B------:R-:W-:Y:S02]  /*0e30*/  SHF.L.U32 R0, R2.reuse, 0x2, RZ ;  /* 0x0000000202007819 */ /* 0x040fe400000006ff */
[----:B------:R-:W-:Y:S02]  /*0e40*/  SHF.L.U64.HI R5, R2, 0x2, R5 ;  /* 0x0000000202057819 */ /* 0x000fe40000010205 */
[----:B-1----:R-:W-:Y:S02]  /*0e50*/  IADD3 R108, P1, PT, R0, UR10, RZ ;  /* 0x0000000a006c7c10 */ /* 0x002fe4000ff3e0ff */
[----:B------:R-:W-:-:S02]  /*0e60*/  PRMT R3, RZ, 0x5410, RZ ;  /* 0x00005410ff037816 */ /* 0x000fc400000000ff */
[----:B------:R-:W-:Y:S02]  /*0e70*/  IADD3.X R109, PT, PT, R5, UR11, RZ, P1, !PT ;  /* 0x0000000b056d7c10 */ /* 0x000fe40008ffe4ff */
[----:B------:R-:W-:Y:S02]  /*0e80*/  PRMT R5, RZ, 0x5410, RZ ;  /* 0x00005410ff057816 */ /* 0x000fe400000000ff */
[----:B------:R-:W-:Y:S02]  /*0e90*/  PRMT R2, RZ, 0x5410, RZ ;  /* 0x00005410ff027816 */ /* 0x000fe400000000ff */
[----:B------:R-:W-:Y:S02]  /*0ea0*/  PRMT R0, RZ, 0x5410, RZ ;  /* 0x00005410ff007816 */ /* 0x000fe400000000ff */
[----:B------:R-:W-:Y:S02]  /*0eb0*/  MOV R104, R108 ;  /* 0x0000006c00687202 */ /* 0x000fe40000000f00 */
[----:B------:R-:W-:Y:S01]  /*0ec0*/  MOV R105, R109 ;  /* 0x0000006d00697202 */ /* 0x000fe20000000f00 */
[----:B------:R-:W-:Y:S06]  /*0ed0*/  @!P0 BRA `(.L_x_1617) ;  /* 0x0000007400fc8947 */ /* 0x000fec0003800000 */
[----:B------:R-:W-:-:S04]  /*0ee0*/  IMAD.WIDE.U32 R10, R9, 0x100, R10 ;  /* 0x00000100090a7825 */ /* 0x000fc800078e000a */
[----:B------:R-:W-:Y:S01]  /*0ef0*/  HFMA2 R88, -RZ, RZ, 0, 0 ;  /* 0x00000000ff587431 */ /* 0x000fe200000001ff */
[----:B------:R-:W-:Y:S02]  /*0f00*/  VIMNMX R55, PT, PT, R95, UR6, PT ;  /* 0x000000065f377c48 */ /* 0x000fe4000bfe0100 */
[----:B------:R-:W-:Y:S02]  /*0f10*/  PRMT R8, RZ, 0x7610, R8 ;  /* 0x00007610ff087816 */ /* 0x000fe40000000008 */
[----:B------:R-:W-:-:S04]  /*0f20*/  IADD3 R56, P0, PT, R10, 0x2, RZ ;  /* 0x000000020a387810 */ /* 0x000fc80007f1e0ff */
[----:B------:R-:W-:-:S09]  /*0f30*/  IADD3.X R57, PT, PT, RZ, R11, RZ, P0, !PT ;  /* 0x0000000bff397210 */ /* 0x000fd200007fe4ff */
.L_x_1634:
[----:B0-----:R-:W0:Y:S01]  /*0f40*/  LDC R87, c[0x0][0x3ac] ;  /* 0x0000eb00ff577b82 */ /* 0x001e220000000800 */
[----:B------:R-:W-:Y:S02]  /*0f50*/  MOV R110, R108 ;  /* 0x0000006c006e7202 */ /* 0x000fe40000000f00 */
[----:B------:R-:W-:-:S05]  /*0f60*/  MOV R111, R109 ;  /* 0x0000006d006f7202 */ /* 0x000fca0000000f00 */
[----:B------:R-:W2:Y:S01]  /*0f70*/  LDG.E.128.CONSTANT R32, desc[UR8][R110.64] ;  /* 0x000000086e207981 */ /* 0x000ea2000c1e9d00 */
[----:B0-----:R-:W-:-:S05]  /*0f80*/  IMAD.WIDE R18, R87, 0x4, R110 ;  /* 0x0000000457127825 */ /* 0x001fca00078e026e */
[----:B------:R-:W3:Y:S01]  /*0f90*/  LDG.E.128.CONSTANT R36, desc[UR8][R18.64] ;  /* 0x0000000812247981 */ /* 0x000ee2000c1e9d00 */
[----:B------:R-:W-:-:S05]  /*0fa0*/  IMAD.WIDE R10, R87, 0x4, R18 ;  /* 0x00000004570a7825 */ /* 0x000fca00078e0212 */
[----:B------:R0:W4:Y:S01]  /*0fb0*/  LDG.E.128.CONSTANT R40, desc[UR8][R10.64] ;  /* 0x000000080a287981 */ /* 0x000122000c1e9d00 */
[----:B------:R-:W-:-:S05]  /*0fc0*/  IMAD.WIDE R20, R87, 0x4, R10 ;  /* 0x0000000457147825 */ /* 0x000fca00078e020a */
[----:B------:R-:W4:Y:S01]  /*0fd0*/  LDG.E.128.CONSTANT R12, desc[UR8][R20.64] ;  /* 0x00000008140c7981 */ /* 0x000f22000c1e9d00 */
[----:B------:R-:W-:Y:S01]  /*0fe0*/  ISETP.NE.AND P0, PT, R90, R89, PT ;  /* 0x000000595a00720c */ /* 0x000fe20003f05270 */
[----:B------:R-:W-:-:S04]  /*0ff0*/  IMAD.WIDE R16, R87, 0x4, R20 ;  /* 0x0000000457107825 */ /* 0x000fc800078e0214 */
[C---:B------:R-:W-:Y:S02]  /*1000*/  IMAD.WIDE R22, R87.reuse, 0x4, R16 ;  /* 0x0000000457167825 */ /* 0x040fe400078e0210 */
[----:B------:R-:W5:Y:S06]  /*1010*/  LDG.E.128.CONSTANT R16, desc[UR8][R16.64] ;  /* 0x0000000810107981 */ /* 0x000f6c000c1e9d00 */
[----:B------:R-:W-:Y:S01]  /*1020*/  @!P0 LEA R60, R88, R1, 0x3 ;  /* 0x00000001583c8211 */ /* 0x000fe200078e18ff */
[C---:B------:R-:W-:Y:S01]  /*1030*/  IMAD.WIDE R24, R87.reuse, 0x4, R22 ;  /* 0x0000000457187825 */ /* 0x040fe200078e0216 */
[----:B-1----:R1:W5:Y:S04]  /*1040*/  @!P0 LDG.E.U16.CONSTANT R53, desc[UR8][R56.64] ;  /* 0x0000000838358981 */ /* 0x002368000c1e9500 */
[----:B------:R-:W4:Y:S01]  /*1050*/  @!P0 LDL.64 R60, [R60+0x8] ;  /* 0x000008003c3c8983 */ /* 0x000f220000100a00 */
[----:B------:R-:W-:-:S03]  /*1060*/  IMAD.WIDE R108, R87, 0x4, R24 ;  /* 0x00000004576c7825 */ /* 0x000fc600078e0218 */
[----:B------:R-:W5:Y:S04]  /*1070*/  LDG.E.128.CONSTANT R20, desc[UR8][R22.64] ;  /* 0x0000000816147981 */ /* 0x000f68000c1e9d00 */
[----:B------:R-:W5:Y:S04]  /*1080*/  LDG.E.128.CONSTANT R24, desc[UR8][R24.64] ;  /* 0x0000000818187981 */ /* 0x000f68000c1e9d00 */
[----:B------:R1:W5:Y:S01]  /*1090*/  LDG.E.128.CONSTANT R28, desc[UR8][R108.64] ;  /* 0x000000086c1c7981 */ /* 0x000362000c1e9d00 */
[----:B------:R-:W-:Y:S02]  /*10a0*/  ISETP.NE.AND P1, PT, R94, RZ, PT ;  /* 0x000000ff5e00720c */ /* 0x000fe40003f25270 */
[----:B------:R-:W-:-:S02]  /*10b0*/  ISETP.NE.AND P2, PT, R93, RZ, PT ;  /* 0x000000ff5d00720c */ /* 0x000fc40003f45270 */
[----:B------:R-:W-:Y:S02]  /*10c0*/  ISETP.NE.AND P3, PT, R92, RZ, PT ;  /* 0x000000ff5c00720c */ /* 0x000fe40003f65270 */
[C---:B--2---:R-:W-:Y:S02]  /*10d0*/  LOP3.LUT R9, R32.reuse, 0xff, RZ, 0xc0, !PT ;  /* 0x000000ff20097812 */ /* 0x044fe400078ec0ff */
[----:B------:R-:W-:Y:S02]  /*10e0*/  LEA.HI R49, R35, 0xffffff80, RZ, 0x8 ;  /* 0xffffff8023317811 */ /* 0x000fe400078f40ff */
[----:B------:R-:W-:Y:S02]  /*10f0*/  IADD3 R9, PT, PT, R9, -0x80, RZ ;  /* 0xffffff8009097810 */ /* 0x000fe40007ffe0ff */
[----:B------:R-:W-:Y:S02]  /*1100*/  LEA.HI R52, R32, 0xffffff80, RZ, 0x8 ;  /* 0xffffff8020347811 */ /* 0x000fe400078f40ff */
[----:B------:R2:W1:Y:S01]  /*1110*/  I2F.F16 R48, R9 ;  /* 0x0000000900307306 */ /* 0x0004620000200c00 */
[----:B0-----:R-:W-:-:S02]  /*1120*/  LOP3.LUT R11, R34, 0xff, RZ, 0xc0, !PT ;  /* 0x000000ff220b7812 */ /* 0x001fc400078ec0ff */
[----:B--2---:R-:W-:Y:S02]  /*1130*/  SHF.R.U32.HI R9, RZ, 0x8, R32 ;  /* 0x00000008ff097819 */ /* 0x004fe40000011620 */
[----:B---3--:R-:W-:Y:S02]  /*1140*/  LEA.HI R62, R39, 0xffffff80, RZ, 0x8 ;  /* 0xffffff80273e7811 */ /* 0x008fe400078f40ff */
[----:B------:R-:W-:Y:S02]  /*1150*/  LOP3.LUT R54, R9, 0xff, RZ, 0xc0, !PT ;  /* 0x000000ff09367812 */ /* 0x000fe400078ec0ff */
[----:B------:R-:W-:Y:S01]  /*1160*/  IADD3 R46, PT, PT, R11, -0x80, RZ ;  /* 0xffffff800b2e7810 */ /* 0x000fe20007ffe0ff */
[----:B------:R0:W2:Y:S01]  /*1170*/  I2F.F16 R9, R62 ;  /* 0x0000003e00097306 */ /* 0x0000a20000200c00 */
[----:B------:R-:W-:Y:S02]  /*1180*/  LOP3.LUT R11, R35, 0xff, RZ, 0xc0, !PT ;  /* 0x000000ff230b7812 */ /* 0x000fe400078ec0ff */
[----:B0-----:R-:W-:-:S02]  /*1190*/  SHF.R.U32.HI R62, RZ, 0x8, R35 ;  /* 0x00000008ff3e7819 */ /* 0x001fc40000011623 */
[----:B------:R-:W-:-:S04]  /*11a0*/  SHF.R.U32.HI R35, RZ, 0x10, R35 ;  /* 0x00000010ff237819 */ /* 0x000fc80000011623 */
[----:B------:R-:W-:-:S04]  /*11b0*/  LOP3.LUT R35, R35, 0xff, RZ, 0xc0, !PT ;  /* 0x000000ff23237812 */ /* 0x000fc800078ec0ff */
[----:B------:R-:W-:Y:S02]  /*11c0*/  IADD3 R69, PT, PT, R35, -0x80, RZ ;  /* 0xffffff8023457810 */ /* 0x000fe40007ffe0ff */
[----:B------:R-:W-:-:S04]  /*11d0*/  LOP3.LUT R35, R36, 0xff, RZ, 0xc0, !PT ;  /* 0x000000ff24237812 */ /* 0x000fc800078ec0ff */
[----:B------:R-:W-:Y:S02]  /*11e0*/  IADD3 R35, PT, PT, R35, -0x80, RZ ;  /* 0xffffff8023237810 */ /* 0x000fe40007ffe0ff */
[----:B------:R-:W-:Y:S02]  /*11f0*/  LOP3.LUT R62, R62, 0xff, RZ, 0xc0, !PT ;  /* 0x000000ff3e3e7812 */ /* 0x000fe400078ec0ff */
[----:B------:R0:W3:Y:S01]  /*1200*/  I2F.F16 R68, R35 ;  /* 0x0000002300447306 */ /* 0x0000e20000200c00 */
[----:B------:R-:W-:Y:S02]  /*1210*/  LEA.HI R44, R36, 0xffffff80, RZ, 0x8 ;  /* 0xffffff80242c7811 */ /* 0x000fe400078f40ff */
[----:B------:R-:W-:Y:S02]  /*1220*/  IADD3 R70, PT, PT, R62, -0x80, RZ ;  /* 0xffffff803e467810 */ /* 0x000fe40007ffe0ff */
[----:B------:R-:W-:Y:S02]  /*1230*/  LOP3.LUT R62, R37, 0xff, RZ, 0xc0, !PT ;  /* 0x000000ff253e7812 */ /* 0x000fe400078ec0ff */
[----:B0-----:R-:W-:-:S02]  /*1240*/  SHF.R.U32.HI R35, RZ, 0x8, R36 ;  /* 0x00000008ff237819 */ /* 0x001fc40000011624 */
[----:B------:R-:W-:Y:S02]  /*1250*/  SHF.R.U32.HI R36, RZ, 0x10, R36 ;  /* 0x00000010ff247819 */ /* 0x000fe40000011624 */
[----:B------:R-:W-:Y:S02]  /*1260*/  LOP3.LUT R71, R35, 0xff, RZ, 0xc0, !PT ;  /* 0x000000ff23477812 */ /* 0x000fe400078ec0ff */
[----:B------:R-:W-:Y:S02]  /*1270*/  IADD3 R62, PT, PT, R62, -0x80, RZ ;  /* 0xffffff803e3e7810 */ /* 0x000fe40007ffe0ff */
[----:B------:R-:W-:Y:S02]  /*1280*/  LOP3.LUT R36, R36, 0xff, RZ, 0xc0, !PT ;  /* 0x000000ff24247812 */ /* 0x000fe400078ec0ff */
[----:B------:R-:W-:Y:S02]  /*1290*/  IADD3 R72, PT, PT, R71, -0x80, RZ ;  /* 0xffffff8047487810 */ /* 0x000fe40007ffe0ff */
[----:B----4-:R-:W-:-:S02]  /*12a0*/  LEA.HI R73, R42, 0xffffff80, RZ, 0x8 ;  /* 0xffffff802a497811 */ /* 0x010fc400078f40ff */
[--C-:B------:R-:W-:Y:S01]  /*12b0*/  SHF.R.U32.HI R71, RZ, 0x8, R37.reuse ;  /* 0x00000008ff477819 */ /* 0x100fe20000011625 */
[----:B------:R-:W0:Y:S01]  /*12c0*/  I2F.F16 R67, R62 ;  /* 0x0000003e00437306 */ /* 0x000e220000200c00 */
[----:B------:R-:W-:Y:S02]  /*12d0*/  IADD3 R36, PT, PT, R36, -0x80, RZ ;  /* 0xffffff8024247810 */ /* 0x000fe40007ffe0ff */
[----:B------:R-:W-:Y:S02]  /*12e0*/  IADD3 R45, PT, PT, R11, -0x80, RZ ;  /* 0xffffff800b2d7810 */ /* 0x000fe40007ffe0ff */
[----:B------:R-:W-:Y:S02]  /*12f0*/  LEA.HI R11, R37, 0xffffff80, RZ, 0x8 ;  /* 0xffffff80250b7811 */ /* 0x000fe400078f40ff */
[----:B------:R-:W-:Y:S01]  /*1300*/  SHF.R.U32.HI R37, RZ, 0x10, R37 ;  /* 0x00000010ff257819 */ /* 0x000fe20000011625 */
[----:B------:R4:W0:Y:S01]  /*1310*/  I2F.F16 R62, R73 ;  /* 0x00000049003e7306 */ /* 0x0008220000200c00 */
[----:B------:R-:W-:-:S02]  /*1320*/  LEA.HI R75, R43, 0xffffff80, RZ, 0x8 ;  /* 0xffffff802b4b7811 */ /* 0x000fc400078f40ff */
[----:B------:R-:W-:Y:S02]  /*1330*/  LOP3.LUT R37, R37, 0xff, RZ, 0xc0, !PT ;  /* 0x000000ff25257812 */ /* 0x000fe400078ec0ff */
[----:B----4-:R-:W-:-:S03]  /*1340*/  LOP3.LUT R73, R71, 0xff, RZ, 0xc0, !PT ;  /* 0x000000ff47497812 */ /* 0x010fc600078ec0ff */
[----:B------:R4:W0:Y:S01]  /*1350*/  I2F.F16 R71, R36 ;  /* 0x0000002400477306 */ /* 0x0008220000200c00 */
[----:B------:R-:W-:Y:S02]  /*1360*/  IADD3 R74, PT, PT, R73, -0x80, RZ ;  /* 0xffffff80494a7810 */ /* 0x000fe40007ffe0ff */
[----:B------:R-:W-:Y:S02]  /*1370*/  SHF.R.U32.HI R73, RZ, 0x8, R38 ;  /* 0x00000008ff497819 */ /* 0x000fe40000011626 */
[----:B----4-:R-:W-:Y:S02]  /*1380*/  LOP3.LUT R36, R40, 0xff, RZ, 0xc0, !PT ;  /* 0x000000ff28247812 */ /* 0x010fe400078ec0ff */
[----:B------:R-:W-:Y:S02]  /*1390*/  IADD3 R37, PT, PT, R37, -0x80, RZ ;  /* 0xffffff8025257810 */ /* 0x000fe40007ffe0ff */
[----:B------:R-:W-:Y:S01]  /*13a0*/  IADD3 R36, PT, PT, R36, -0x80, RZ ;  /* 0xffffff8024247810 */ /* 0x000fe20007ffe0ff */
[----:B------:R4:W0:Y:S01]  /*13b0*/  I2F.F16 R35, R75 ;  /* 0x0000004b00237306 */ /* 0x0008220000200c00 */
[----:B------:R-:W-:-:S02]  /*13c0*/  LEA.HI R59, R38, 0xffffff80, RZ, 0x8 ;  /* 0xffffff80263b7811 */ /* 0x000fc400078f40ff */
[----:B------:R-:W-:Y:S02]  /*13d0*/  LOP3.LUT R63, R38, 0xff, RZ, 0xc0, !PT ;  /* 0x000000ff263f7812 */ /* 0x000fe400078ec0ff */
[----:B------:R-:W-:-:S03]  /*13e0*/  SHF.R.U32.HI R38, RZ, 0x10, R38 ;  /* 0x00000010ff267819 */ /* 0x000fc60000011626 */
[----:B------:R1:W0:Y:S01]  /*13f0*/  I2F.F16 R82, R36 ;  /* 0x0000002400527306 */ /* 0x0002220000200c00 */
[----:B----4-:R-:W-:Y:S02]  /*1400*/  LOP3.LUT R75, R73, 0xff, RZ, 0xc0, !PT ;  /* 0x000000ff494b7812 */ /* 0x010fe400078ec0ff */
[----:B------:R-:W-:-:S05]  /*1410*/  LEA.HI R64, R40, 0xffffff80, RZ, 0x8 ;  /* 0xffffff8028407811 */ /* 0x000fca00078f40ff */
[----:B------:R4:W0:Y:S01]  /*1420*/  I2F.F16 R73, R37 ;  /* 0x0000002500497306 */ /* 0x0008220000200c00 */
[--C-:B-1----:R-:W-:Y:S02]  /*1430*/  SHF.R.U32.HI R36, RZ, 0x8, R40.reuse ;  /* 0x00000008ff247819 */ /* 0x102fe40000011628 */
[----:B------:R-:W-:Y:S02]  /*1440*/  LOP3.LUT R38, R38, 0xff, RZ, 0xc0, !PT ;  /* 0x000000ff26267812 */ /* 0x000fe400078ec0ff */
[----:B------:R-:W-:Y:S02]  /*1450*/  LOP3.LUT R36, R36, 0xff, RZ, 0xc0, !PT ;  /* 0x000000ff24247812 */ /* 0x000fe400078ec0ff */
[----:B----4-:R-:W-:Y:S02]  /*1460*/  LOP3.LUT R37, R42, 0xff, RZ, 0xc0, !PT ;  /* 0x000000ff2a257812 */ /* 0x010fe400078ec0ff */
[----:B------:R-:W-:Y:S02]  /*1470*/  SHF.R.U32.HI R40, RZ, 0x10, R40 ;  /* 0x00000010ff287819 */ /* 0x000fe40000011628 */
[----:B------:R-:W-:-:S02]  /*1480*/  IADD3 R37, PT, PT, R37, -0x80, RZ ;  /* 0xffffff8025257810 */ /* 0x000fc40007ffe0ff */
[----:B------:R-:W-:Y:S02]  /*1490*/  IADD3 R36, PT, PT, R36, -0x80, RZ ;  /* 0xffffff8024247810 */ /* 0x000fe40007ffe0ff */
[----:B------:R-:W-:Y:S01]  /*14a0*/  LOP3.LUT R10, R33, 0xff, RZ, 0xc0, !PT ;  /* 0x000000ff210a7812 */ /* 0x000fe200078ec0ff */
[----:B------:R1:W4:Y:S01]  /*14b0*/  I2F.F16 R80, R37 ;  /* 0x0000002500507306 */ /* 0x0003220000200c00 */
[----:B------:R-:W-:Y:S02]  /*14c0*/  IADD3 R38, PT, PT, R38, -0x80, RZ ;  /* 0xffffff8026267810 */ /* 0x000fe40007ffe0ff */
[----:B------:R-:W-:Y:S02]  /*14d0*/  LOP3.LUT R76, R41, 0xff, RZ, 0xc0, !PT ;  /* 0x000000ff294c7812 */ /* 0x000fe400078ec0ff */
[----:B------:R-:W-:Y:S02]  /*14e0*/  SHF.R.U32.HI R99, RZ, 0x8, R42 ;  /* 0x00000008ff637819 */ /* 0x000fe4000001162a */
[----:B------:R-:W-:-:S02]  /*14f0*/  IADD3 R10, PT, PT, R10, -0x80, RZ ;  /* 0xffffff800a0a7810 */ /* 0x000fc40007ffe0ff */
[----:B-1----:R-:W-:Y:S01]  /*1500*/  LOP3.LUT R37, R40, 0xff, RZ, 0xc0, !PT ;  /* 0x000000ff28257812 */ /* 0x002fe200078ec0ff */
[----:B------:R1:W0:Y:S01]  /*1510*/  I2F.F16 R83, R38 ;  /* 0x0000002600537306 */ /* 0x0002220000200c00 */
[----:B------:R-:W-:Y:S02]  /*1520*/  IADD3 R66, PT, PT, R63, -0x80, RZ ;  /* 0xffffff803f427810 */ /* 0x000fe40007ffe0ff */
[----:B------:R-:W-:Y:S02]  /*1530*/  LOP3.LUT R63, R39, 0xff, RZ, 0xc0, !PT ;  /* 0x000000ff273f7812 */ /* 0x000fe400078ec0ff */
[----:B------:R-:W-:-:S03]  /*1540*/  IADD3 R76, PT, PT, R76, -0x80, RZ ;  /* 0xffffff804c4c7810 */ /* 0x000fc60007ffe0ff */
[----:B------:R2:W0:Y:S01]  /*1550*/  I2F.F16 R40, R36 ;  /* 0x0000002400287306 */ /* 0x0004220000200c00 */
[----:B-1----:R-:W-:Y:S02]  /*1560*/  SHF.R.U32.HI R38, RZ, 0x8, R41 ;  /* 0x00000008ff267819 */ /* 0x002fe40000011629 */
[----:B------:R-:W-:Y:S02]  /*1570*/  LEA.HI R97, R14, 0xffffff80, RZ, 0x8 ;  /* 0xffffff800e617811 */ /* 0x000fe400078f40ff */
[----:B------:R-:W-:Y:S02]  /*1580*/  LOP3.LUT R99, R99, 0xff, RZ, 0xc0, !PT ;  /* 0x000000ff63637812 */ /* 0x000fe400078ec0ff */
[----:B--2---:R-:W-:Y:S01]  /*1590*/  SHF.R.U32.HI R36, RZ, 0x10, R42 ;  /* 0x00000010ff247819 */ /* 0x004fe2000001162a */
[----:B------:R-:W1:Y:S01]  /*15a0*/  I2F.F16 R47, R10 ;  /* 0x0000000a002f7306 */ /* 0x000e620000200c00 */
[----:B------:R-:W-:Y:S02]  /*15b0*/  IADD3 R75, PT, PT, R75, -0x80, RZ ;  /* 0xffffff804b4b7810 */ /* 0x000fe40007ffe0ff */
[----:B------:R-:W-:-:S02]  /*15c0*/  IADD3 R37, PT, PT, R37, -0x80, RZ ;  /* 0xffffff8025257810 */ /* 0x000fc40007ffe0ff */
[----:B------:R-:W-:Y:S02]  /*15d0*/  LOP3.LUT R36, R36, 0xff, RZ, 0xc0, !PT ;  /* 0x000000ff24247812 */ /* 0x000fe400078ec0ff */
[----:B------:R-:W-:Y:S01]  /*15e0*/  IADD3 R65, PT, PT, R63, -0x80, RZ ;  /* 0xffffff803f417810 */ /* 0x000fe20007ffe0ff */
[----:B------:R2:W0:Y:S01]  /*15f0*/  I2F.F16 R10, R59 ;  /* 0x0000003b000a7306 */ /* 0x0004220000200c00 */
[----:B------:R-:W-:Y:S02]  /*1600*/  LOP3.LUT R38, R38, 0xff, RZ, 0xc0, !PT ;  /* 0x000000ff26267812 */ /* 0x000fe400078ec0ff */
[----:B------:R-:W-:Y:S02]  /*1610*/  LEA.HI R63, R41, 0xffffff80, RZ, 0x8 ;  /* 0xffffff80293f7811 */ /* 0x000fe400078f40ff */
[----:B------:R-:W-:Y:S02]  /*1620*/  LEA.HI R51, R33, 0xffffff80, RZ, 0x8 ;  /* 0xffffff8021337811 */ /* 0x000fe400078f40ff */
[----:B------:R-:W-:Y:S01]  /*1630*/  LEA.HI R50, R34, 0xffffff80, RZ, 0x8 ;  /* 0xffffff8022327811 */ /* 0x000fe200078f40ff */
[----:B------:R-:W0:Y:S01]  /*1640*/  I2F.F16 R81, R76 ;  /* 0x0000004c00517306 */ /* 0x000e220000200c00 */
[----:B------:R-:W-:-:S02]  /*1650*/  SHF.R.U32.HI R58, RZ, 0x8, R33 ;  /* 0x00000008ff3a7819 */ /* 0x000fc40000011621 */
[----:B--2---:R-:W-:Y:S02]  /*1660*/  SHF.R.U32.HI R59, RZ, 0x8, R34 ;  /* 0x00000008ff3b7819 */ /* 0x004fe40000011622 */
[----:B------:R-:W-:Y:S02]  /*1670*/  SHF.R.U32.HI R41, RZ, 0x10, R41 ;  /* 0x00000010ff297819 */ /* 0x000fe40000011629 */
[----:B------:R-:W-:Y:S01]  /*1680*/  IADD3 R42, PT, PT, R99, -0x80, RZ ;  /* 0xffffff80632a7810 */ /* 0x000fe20007ffe0ff */
[----:B------:R-:W2:Y:S01]  /*1690*/  I2F.F16 R76, R97 ;  /* 0x00000061004c7306 */ /* 0x000ea20000200c00 */
[----:B------:R-:W-:Y:S02]  /*16a0*/  SHF.R.U32.HI R32, RZ, 0x10, R32 ;  /* 0x00000010ff207819 */ /* 0x000fe40000011620 */
[----:B------:R-:W-:Y:S02]  /*16b0*/  SHF.R.U32.HI R33, RZ, 0x10, R33 ;  /* 0x00000010ff217819 */ /* 0x000fe40000011621 */
[----:B------:R-:W-:-:S02]  /*16c0*/  SHF.R.U32.HI R34, RZ, 0x10, R34 ;  /* 0x00000010ff227819 */ /* 0x000fc40000011622 */
[----:B------:R-:W-:Y:S01]  /*16d0*/  IADD3 R99, PT, PT, R36, -0x80, RZ ;  /* 0xffffff8024637810 */ /* 0x000fe20007ffe0ff */
[----:B------:R3:W0:Y:S01]  /*16e0*/  I2F.F16 R84, R75 ;  /* 0x0000004b00547306 */ /* 0x0006220000200c00 */
[----:B------:R-:W-:Y:S02]  /*16f0*/  IADD3 R38, PT, PT, R38, -0x80, RZ ;  /* 0xffffff8026267810 */ /* 0x000fe40007ffe0ff */
[--C-:B------:R-:W-:Y:S02]  /*1700*/  SHF.R.U32.HI R36, RZ, 0x8, R39.reuse ;  /* 0x00000008ff247819 */ /* 0x100fe40000011627 */
[----:B------:R-:W-:-:S03]  /*1710*/  SHF.R.U32.HI R39, RZ, 0x10, R39 ;  /* 0x00000010ff277819 */ /* 0x000fc60000011627 */
[----:B------:R4:W0:Y:S01]  /*1720*/  I2F.F16 R97, R37 ;  /* 0x0000002500617306 */ /* 0x0008220000200c00 */
[----:B---3--:R-:W-:Y:S02]  /*1730*/  LOP3.LUT R75, R43, 0xff, RZ, 0xc0, !PT ;  /* 0x000000ff2b4b7812 */ /* 0x008fe400078ec0ff */
[----:B------:R-:W-:Y:S02]  /*1740*/  LOP3.LUT R32, R32, 0xff, RZ, 0xc0, !PT ;  /* 0x000000ff20207812 */ /* 0x000fe400078ec0ff */
[----:B------:R-:W-:Y:S02]  /*1750*/  LOP3.LUT R58, R58, 0xff, RZ, 0xc0, !PT ;  /* 0x000000ff3a3a7812 */ /* 0x000fe400078ec0ff */
[--C-:B----4-:R-:W-:Y:S02]  /*1760*/  SHF.R.U32.HI R37, RZ, 0x8, R43.reuse ;  /* 0x00000008ff257819 */ /* 0x110fe4000001162b */
[----:B------:R-:W-:Y:S02]  /*1770*/  SHF.R.U32.HI R43, RZ, 0x10, R43 ;  /* 0x00000010ff2b7819 */ /* 0x000fe4000001162b */
[----:B------:R-:W-:-:S02]  /*1780*/  LOP3.LUT R33, R33, 0xff, RZ, 0xc0, !PT ;  /* 0x000000ff21217812 */ /* 0x000fc400078ec0ff */
[----:B------:R-:W-:Y:S02]  /*1790*/  LOP3.LUT R59, R59, 0xff, RZ, 0xc0, !PT ;  /* 0x000000ff3b3b7812 */ /* 0x000fe400078ec0ff */
[----:B------:R-:W-:Y:S02]  /*17a0*/  LOP3.LUT R34, R34, 0xff, RZ, 0xc0, !PT ;  /* 0x000000ff22227812 */ /* 0x000fe400078ec0ff */
[----:B------:R-:W-:Y:S02]  /*17b0*/  LOP3.LUT R98, R41, 0xff, RZ, 0xc0, !PT ;  /* 0x000000ff29627812 */ /* 0x000fe400078ec0ff */
[----:B------:R3:W4:Y:S01]  /*17c0*/  I2F.F16 R41, R38 ;  /* 0x0000002600297306 */ /* 0x0007220000200c00 */
[----:B------:R-:W-:Y:S02]  /*17d0*/  LOP3.LUT R37, R37, 0xff, RZ, 0xc0, !PT ;  /* 0x000000ff25257812 */ /* 0x000fe400078ec0ff */
[----:B------:R-:W-:Y:S02]  /*17e0*/  LOP3.LUT R36, R36, 0xff, RZ, 0xc0, !PT ;  /* 0x000000ff24247812 */ /* 0x000fe400078ec0ff */
[----:B------:R-:W-:-:S02]  /*17f0*/  LOP3.LUT R39, R39, 0xff, RZ, 0xc0, !PT ;  /* 0x000000ff27277812 */ /* 0x000fc400078ec0ff */
[----:B------:R-:W-:Y:S02]  /*1800*/  IADD3 R79, PT, PT, R75, -0x80, RZ ;  /* 0xffffff804b4f7810 */ /* 0x000fe40007ffe0ff */
[----:B---3--:R-:W-:Y:S02]  /*1810*/  LOP3.LUT R38, R43, 0xff, RZ, 0xc0, !PT ;  /* 0x000000ff2b267812 */ /* 0x008fe400078ec0ff */
[----:B------:R-:W-:Y:S02]  /*1820*/  IADD3 R54, PT, PT, R54, -0x80, RZ ;  /* 0xffffff8036367810 */ /* 0x000fe40007ffe0ff */
[----:B------:R-:W-:Y:S02]  /*1830*/  IADD3 R32, PT, PT, R32, -0x80, RZ ;  /* 0xffffff8020207810 */ /* 0x000fe40007ffe0ff */
[----:B------:R-:W-:Y:S02]  /*1840*/  IADD3 R58, PT, PT, R58, -0x80, RZ ;  /* 0xffffff803a3a7810 */ /* 0x000fe40007ffe0ff */
[----:B------:R-:W-:-:S02]  /*1850*/  IADD3 R33, PT, PT, R33, -0x80, RZ ;  /* 0xffffff8021217810 */ /* 0x000fc40007ffe0ff */
[----:B------:R-:W-:Y:S02]  /*1860*/  IADD3 R59, PT, PT, R59, -0x80, RZ ;  /* 0xffffff803b3b7810 */ /* 0x000fe40007ffe0ff */
[----:B------:R-:W-:Y:S02]  /*1870*/  IADD3 R34, PT, PT, R34, -0x80, RZ ;  /* 0xffffff8022227810 */ /* 0x000fe40007ffe0ff */
[----:B------:R-:W-:Y:S02]  /*1880*/  LEA.HI R78, R12, 0xffffff80, RZ, 0x8 ;  /* 0xffffff800c4e7811 */ /* 0x000fe400078f40ff */
[----:B------:R-:W-:Y:S02]  /*1890*/  LEA.HI R77, R13, 0xffffff80, RZ, 0x8 ;  /* 0xffffff800d4d7811 */ /* 0x000fe400078f40ff */
[----:B------:R-:W-:Y:S02]  /*18a0*/  LEA.HI R75, R15, 0xffffff80, RZ, 0x8 ;  /* 0xffffff800f4b7811 */ /* 0x000fe400078f40ff */
[----:B------:R-:W-:-:S02]  /*18b0*/  IADD3 R98, PT, PT, R98, -0x80, RZ ;  /* 0xffffff8062627810 */ /* 0x000fc40007ffe0ff */
[----:B------:R-:W-:Y:S02]  /*18c0*/  IADD3 R37, PT, PT, R37, -0x80, RZ ;  /* 0xffffff8025257810 */ /* 0x000fe40007ffe0ff */
[----:B------:R-:W-:Y:S02]  /*18d0*/  IADD3 R38, PT, PT, R38, -0x80, RZ ;  /* 0xffffff8026267810 */ /* 0x000fe40007ffe0ff */
[----:B------:R-:W-:Y:S02]  /*18e0*/  IADD3 R36, PT, PT, R36, -0x80, RZ ;  /* 0xffffff8024247810 */ /* 0x000fe40007ffe0ff */
[----:B------:R-:W-:Y:S01]  /*18f0*/  IADD3 R39, PT, PT, R39, -0x80, RZ ;  /* 0xffffff8027277810 */ /* 0x000fe20007ffe0ff */
[----:B------:R-:W3:Y:S08]  /*1900*/  I2F.F16 R52, R52 ;  /* 0x0000003400347306 */ /* 0x000ef00000200c00 */
[----:B------:R-:W0:Y:S08]  /*1910*/  I2F.F16 R51, R51 ;  /* 0x0000003300337306 */ /* 0x000e300000200c00 */
        /* <DEDUP_REMOVED lines=27> */
[----:B------:R0:W0:Y:S08]  /*1ad0*/  I2F.F16 R43, R37 ;  /* 0x00000025002b7306 */ /* 0x0000300000200c00 */
[----:B------:R0:W0:Y:S08]  /*1ae0*/  I2F.F16 R100, R38 ;  /* 0x0000002600647306 */ /* 0x0000300000200c00 */
[----:B------:R0:W0:Y:S08]  /*1af0*/  I2F.F16 R112, R36 ;  /* 0x0000002400707306 */ /* 0x0000300000200c00 */
[----:B------:R0:W0:Y:S01]  /*1b00*/  I2F.F16 R113, R39 ;  /* 0x0000002700717306 */ /* 0x0000220000200c00 */
[----:B------:R-:W-:-:S02]  /*1b10*/  @!P0 PRMT R86, R60, 0x7610, R86 ;  /* 0x000076103c568816 */ /* 0x000fc40000000056 */
[----:B------:R-:W-:Y:S02]  /*1b20*/  LOP3.LUT R107, R12, 0xff, RZ, 0xc0, !PT ;  /* 0x000000ff0c6b7812 */ /* 0x000fe400078ec0ff */
[----:B------:R-:W-:Y:S02]  /*1b30*/  @!P0 PRMT R85, R61, 0x7610, R85 ;  /* 0x000076103d558816 */ /* 0x000fe40000000055 */
[----:B------:R-:W-:Y:S02]  /*1b40*/  @!P0 PRMT R86, R86, 0x7610, R60 ;  /* 0x0000761056568816 */ /* 0x000fe4000000003c */
[----:B------:R-:W-:Y:S02]  /*1b50*/  @!P0 PRMT R85, R85, 0x7610, R61 ;  /* 0x0000761055558816 */ /* 0x000fe4000000003d */
[----:B------:R-:W-:Y:S01]  /*1b60*/  IADD3 R107, PT, PT, R107, -0x80, RZ ;  /* 0xffffff806b6b7810 */ /* 0x000fe20007ffe0ff */
[----:B-1234-:R-:W-:Y:S06]  /*1b70*/  @!P1 BRA `(.L_x_1618) ;  /* 0x0000000400689947 */ /* 0x01efec0003800000 */
[----:B0-----:R-:W0:Y:S01]  /*1b80*/  LDS.64 R36, [UR4] ;  /* 0x00000004ff247984 */ /* 0x001e220008000a00 */
[----:B------:R-:W-:Y:S02]  /*1b90*/  HADD2.F32 R60, -RZ, R48.H0_H0 ;  /* 0x20000030ff3c7230 */ /* 0x000fe40000004100 */
[----:B------:R-:W-:Y:S01]  /*1ba0*/  HADD2.F32 R106, -RZ, R47.H0_H0 ;  /* 0x2000002fff6a7230 */ /* 0x000fe20000004100 */
[----:B------:R-:W1:Y:S01]  /*1bb0*/  LDS.64 R38, [UR4+0x8] ;  /* 0x00000804ff267984 */ /* 0x000e620008000a00 */
[----:B------:R-:W-:Y:S02]  /*1bc0*/  HADD2.F32 R101, -RZ, R54.H0_H0 ;  /* 0x20000036ff657230 */ /* 0x000fe40000004100 */
[----:B------:R-:W-:Y:S02]  /*1bd0*/  HADD2.F32 R103, -RZ, R58.H0_H0 ;  /* 0x2000003aff677230 */ /* 0x000fe40000004100 */
[----:B------:R-:W-:Y:S02]  /*1be0*/  HADD2.F32 R102, -RZ, R46.H0_H0 ;  /* 0x2000002eff667230 */ /* 0x000fe40000004100 */
[----:B------:R-:W-:-:S02]  /*1bf0*/  HADD2.F32 R104, -RZ, R45.H0_H0 ;  /* 0x2000002dff687230 */ /* 0x000fc40000004100 */
[----:B------:R-:W-:Y:S02]  /*1c00*/  HADD2.F32 R114, -RZ, R49.H0_H0 ;  /* 0x20000031ff727230 */ /* 0x000fe40000004100 */
[--C-:B0-----:R-:W-:Y:S02]  /*1c10*/  HADD2.F32 R61, -RZ, R36.reuse.H0_H0 ;  /* 0x20000024ff3d7230 */ /* 0x101fe40000004100 */
[----:B------:R-:W-:-:S03]  /*1c20*/  HADD2.F32 R36, -RZ, R36.H1_H1 ;  /* 0x30000024ff247230 */ /* 0x000fc60000004100 */
[----:B------:R-:W-:Y:S01]  /*1c30*/  FFMA.FTZ R60, R60, R61, RZ ;  /* 0x0000003d3c3c7223 */ /* 0x000fe200000100ff */
[C---:B------:R-:W-:Y:S01]  /*1c40*/  FFMA.FTZ R105, R61.reuse, R106, RZ ;  /* 0x0000006a3d697223 */ /* 0x040fe200000100ff */
[C---:B------:R-:W-:Y:S01]  /*1c50*/  FFMA.FTZ R115, R61.reuse, R102, RZ ;  /* 0x000000663d737223 */ /* 0x040fe200000100ff */
[----:B------:R-:W-:Y:S01]  /*1c60*/  FFMA.FTZ R104, R61, R104, RZ ;  /* 0x000000683d687223 */ /* 0x000fe200000100ff */
[----:B------:R-:W-:Y:S01]  /*1c70*/  FFMA.FTZ R101, R101, R36, R60 ;  /* 0x0000002465657223 */ /* 0x000fe2000001003c */
[----:B------:R-:W-:Y:S01]  /*1c80*/  FFMA.FTZ R103, R36, R103, R105 ;  /* 0x0000006724677223 */ /* 0x000fe20000010069 */
[----:B------:R-:W-:Y:S02]  /*1c90*/  HADD2.F32 R61, -RZ, R59.H0_H0 ;  /* 0x2000003bff3d7230 */ /* 0x000fe40000004100 */
[----:B------:R-:W-:Y:S02]  /*1ca0*/  HADD2.F32 R102, -RZ, R32.H0_H0 ;  /* 0x20000020ff667230 */ /* 0x000fe40000004100 */
[----:B------:R-:W-:-:S02]  /*1cb0*/  HADD2.F32 R105, -RZ, R70.H0_H0 ;  /* 0x20000046ff697230 */ /* 0x000fc40000004100 */
[C---:B------:R-:W-:Y:S01]  /*1cc0*/  FFMA.FTZ R115, R36.reuse, R61, R115 ;  /* 0x0000003d24737223 */ /* 0x040fe20000010073 */
[--C-:B------:R-:W-:Y:S02]  /*1cd0*/  HADD2.F32 R60, -RZ, R37.reuse.H0_H0 ;  /* 0x20000025ff3c7230 */ /* 0x100fe40000004100 */
[----:B------:R-:W-:Y:S02]  /*1ce0*/  HADD2.F32 R37, -RZ, R37.H1_H1 ;  /* 0x30000025ff257230 */ /* 0x000fe40000004100 */
[----:B------:R-:W-:Y:S01]  /*1cf0*/  FFMA.FTZ R105, R36, R105, R104 ;  /* 0x0000006924697223 */ /* 0x000fe20000010068 */
[----:B------:R-:W-:Y:S02]  /*1d00*/  HADD2.F32 R61, -RZ, R33.H0_H0 ;  /* 0x20000021ff3d7230 */ /* 0x000fe40000004100 */
[----:B------:R-:W-:Y:S01]  /*1d10*/  FFMA.FTZ R101, R102, R60, R101 ;  /* 0x0000003c66657223 */ /* 0x000fe20000010065 */
[----:B------:R-:W-:Y:S02]  /*1d20*/  HADD2.F32 R102, -RZ, R34.H0_H0 ;  /* 0x20000022ff667230 */ /* 0x000fe40000004100 */
[----:B------:R-:W-:-:S02]  /*1d30*/  HADD2.F32 R106, -RZ, R69.H0_H0 ;  /* 0x20000045ff6a7230 */ /* 0x000fc40000004100 */
[C---:B------:R-:W-:Y:S01]  /*1d40*/  FFMA.FTZ R104, R60.reuse, R61, R103 ;  /* 0x0000003d3c687223 */ /* 0x040fe20000010067 */
[----:B------:R-:W-:Y:S02]  /*1d50*/  HADD2.F32 R36, -RZ, R52.H0_H0 ;  /* 0x20000034ff247230 */ /* 0x000fe40000004100 */
[C---:B------:R-:W-:Y:S01]  /*1d60*/  FFMA.FTZ R115, R60.reuse, R102, R115 ;  /* 0x000000663c737223 */ /* 0x040fe20000010073 */
[----:B------:R-:W-:Y:S02]  /*1d70*/  HADD2.F32 R102, -RZ, R51.H0_H0 ;  /* 0x20000033ff667230 */ /* 0x000fe40000004100 */
[----:B------:R-:W-:Y:S01]  /*1d80*/  FFMA.FTZ R105, R60, R106, R105 ;  /* 0x0000006a3c697223 */ /* 0x000fe20000010069 */
[----:B------:R-:W-:Y:S02]  /*1d90*/  HADD2.F32 R60, -RZ, R68.H0_H0 ;  /* 0x20000044ff3c7230 */ /* 0x000fe40000004100 */
[----:B------:R-:W-:Y:S01]  /*1da0*/  FFMA.FTZ R101, R36, R37, R101 ;  /* 0x0000002524657223 */ /* 0x000fe20000010065 */
[----:B-1----:R-:W-:-:S02]  /*1db0*/  HADD2.F32 R36, -RZ, R38.H0_H0 ;  /* 0x20000026ff247230 */ /* 0x002fc40000004100 */
[C---:B------:R-:W-:Y:S01]  /*1dc0*/  FFMA.FTZ R61, R37.reuse, R102, R104 ;  /* 0x00000066253d7223 */ /* 0x040fe20000010068 */
[----:B------:R-:W-:Y:S02]  /*1dd0*/  HADD2.F32 R106, -RZ, R50.H0_H0 ;  /* 0x20000032ff6a7230 */ /* 0x000fe40000004100 */
[C---:B------:R-:W-:Y:S01]  /*1de0*/  FFMA.FTZ R105, R37.reuse, R114, R105 ;  /* 0x0000007225697223 */ /* 0x040fe20000010069 */
[----:B------:R-:W-:Y:S02]  /*1df0*/  HADD2.F32 R102, -RZ, R66.H0_H0 ;  /* 0x20000042ff667230 */ /* 0x000fe40000004100 */
[----:B------:R-:W-:Y:S01]  /*1e00*/  FFMA.FTZ R60, R60, R36, R101 ;  /* 0x000000243c3c7223 */ /* 0x000fe20000010065 */
[----:B------:R-:W-:Y:S02]  /*1e10*/  HADD2.F32 R101, -RZ, R67.H0_H0 ;  /* 0x20000043ff657230 */ /* 0x000fe40000004100 */
[----:B------:R-:W-:Y:S01]  /*1e20*/  FFMA.FTZ R115, R37, R106, R115 ;  /* 0x0000006a25737223 */ /* 0x000fe20000010073 */
[----:B------:R-:W-:-:S02]  /*1e30*/  HADD2.F32 R104, -RZ, R65.H0_H0 ;  /* 0x20000041ff687230 */ /* 0x000fc40000004100 */
[----:B------:R-:W-:Y:S02]  /*1e40*/  HADD2.F32 R38, -RZ, R38.H1_H1 ;  /* 0x30000026ff267230 */ /* 0x000fe40000004100 */
        /* <DEDUP_REMOVED lines=8> */
[----:B------:R-:W-:Y:S01]  /*1ed0*/  FFMA.FTZ R37, R37, R38, R60 ;  /* 0x0000002625257223 */ /* 0x000fe2000001003c */
[----:B------:R-:W-:Y:S02]  /*1ee0*/  HADD2.F32 R103, -RZ, R84.H0_H0 ;  /* 0x20000054ff677230 */ /* 0x000fe40000004100 */
[----:B------:R-:W-:Y:S02]  /*1ef0*/  HADD2.F32 R105, -RZ, R112.H0_H0 ;  /* 0x20000070ff697230 */ /* 0x000fe40000004100 */
[----:B------:R-:W-:Y:S01]  /*1f00*/  FFMA.FTZ R102, R36, R101, R61 ;  /* 0x0000006524667223 */ /* 0x000fe2000001003d */
[----:B------:R-:W-:Y:S02]  /*1f10*/  HADD2.F32 R60, -RZ, R71.H0_H0 ;  /* 0x20000047ff3c7230 */ /* 0x000fe40000004100 */
[C---:B------:R-:W-:Y:S01]  /*1f20*/  FFMA.FTZ R103, R38.reuse, R103, R115 ;  /* 0x0000006726677223 */ /* 0x040fe20000010073 */
[----:B------:R-:W-:Y:S02]  /*1f30*/  HADD2.F32 R61, -RZ, R83.H0_H0 ;  /* 0x20000053ff3d7230 */ /* 0x000fe40000004100 */
[----:B------:R-:W-:Y:S01]  /*1f40*/  FFMA.FTZ R105, R38, R105, R104 ;  /* 0x0000006926697223 */ /* 0x000fe20000010068 */
[----:B------:R-:W-:-:S02]  /*1f50*/  HADD2.F32 R39, -RZ, R39.H1_H1 ;  /* 0x30000027ff277230 */ /* 0x000fc40000004100 */
[----:B------:R-:W-:Y:S01]  /*1f60*/  FFMA.FTZ R37, R60, R36, R37 ;  /* 0x000000243c257223 */ /* 0x000fe20000010025 */
[----:B------:R-:W-:Y:S02]  /*1f70*/  HADD2.F32 R38, -RZ, R44.H0_H0 ;  /* 0x2000002cff267230 */ /* 0x000fe40000004100 */
[----:B------:R-:W-:Y:S01]  /*1f80*/  FFMA.FTZ R61, R36, R61, R103 ;  /* 0x0000003d243d7223 */ /* 0x000fe20000010067 */
[----:B------:R-:W-:Y:S02]  /*1f90*/  HADD2.F32 R106, -RZ, R113.H0_H0 ;  /* 0x20000071ff6a7230 */ /* 0x000fe40000004100 */
[----:B------:R-:W-:Y:S02]  /*1fa0*/  HADD2.F32 R104, -RZ, R10.H0_H0 ;  /* 0x2000000aff687230 */ /* 0x000fe40000004100 */
[----:B------:R-:W-:Y:S01]  /*1fb0*/  FFMA.FTZ R37, R38, R39, R37 ;  /* 0x0000002726257223 */ /* 0x000fe20000010025 */
[----:B------:R-:W-:Y:S02]  /*1fc0*/  HADD2.F32 R60, -RZ, R11.H0_H0 ;  /* 0x2000000bff3c7230 */ /* 0x000fe40000004100 */
[----:B------:R-:W-:Y:S01]  /*1fd0*/  FFMA.FTZ R106, R36, R106, R105 ;  /* 0x0000006a246a7223 */ /* 0x000fe20000010069 */
[----:B------:R-:W-:-:S02]  /*1fe0*/  HADD2.F32 R38, -RZ, R9.H0_H0 ;  /* 0x20000009ff267230 */ /* 0x000fc40000004100 */
[C---:B------:R-:W-:Y:S01]  /*1ff0*/  FFMA.FTZ R104, R39.reuse, R104, R61 ;  /* 0x0000006827687223 */ /* 0x040fe2000001003d */
[--C-:B------:R-:W-:Y:S02]  /*2000*/  HADD2.F32 R36, -RZ, R86.reuse.H0_H0 ;  /* 0x20000056ff247230 */ /* 0x100fe40000004100 */
[C---:B------:R-:W-:Y:S01]  /*2010*/  FFMA.FTZ R60, R39.reuse, R60, R102 ;  /* 0x0000003c273c7223 */ /* 0x040fe20000010066 */
[----:B------:R-:W-:Y:S02]  /*2020*/  HADD2.F32 R61, -RZ, R86.H1_H1 ;  /* 0x30000056ff3d7230 */ /* 0x000fe40000004100 */
[----:B------:R-:W-:Y:S01]  /*2030*/  FFMA.FTZ R38, R39, R38, R106 ;  /* 0x0000002627267223 */ /* 0x000fe2000001006a */
[--C-:B------:R-:W-:Y:S02]  /*2040*/  HADD2.F32 R101, -RZ, R85.reuse.H0_H0 ;  /* 0x20000055ff657230 */ /* 0x100fe40000004100 */
[----:B------:R-:W-:Y:S01]  /*2050*/  FMUL.FTZ R36, R37, R36 ;  /* 0x0000002425247220 */ /* 0x000fe20000410000 */
[----:B------:R-:W-:-:S02]  /*2060*/  HADD2.F32 R103, -RZ, R85.H1_H1 ;  /* 0x30000055ff677230 */ /* 0x000fc40000004100 */
[----:B------:R-:W-:Y:S01]  /*2070*/  FMUL.FTZ R60, R60, R61 ;  /* 0x0000003d3c3c7220 */ /* 0x000fe20000410000 */
[----:B------:R-:W-:Y:S01]  /*2080*/  FMUL.FTZ R101, R104, R101 ;  /* 0x0000006568657220 */ /* 0x000fe20000410000 */
[----:B------:R-:W-:Y:S01]  /*2090*/  F2FP.F16.F32.PACK_AB R36, RZ, R36 ;  /* 0x00000024ff24723e */ /* 0x000fe200000000ff */
[----:B------:R-:W-:Y:S02]  /*20a0*/  FMUL.FTZ R38, R38, R103 ;  /* 0x0000006726267220 */ /* 0x000fe40000410000 */
[----:B------:R-:W-:Y:S02]  /*20b0*/  F2FP.F16.F32.PACK_AB R60, RZ, R60 ;  /* 0x0000003cff3c723e */ /* 0x000fe400000000ff */
[----:B------:R-:W-:Y:S02]  /*20c0*/  F2FP.F16.F32.PACK_AB R101, RZ, R101 ;  /* 0x00000065ff65723e */ /* 0x000fe400000000ff */
[----:B------:R-:W-:Y:S02]  /*20d0*/  F2FP.F16.F32.PACK_AB R38, RZ, R38 ;  /* 0x00000026ff26723e */ /* 0x000fe400000000ff */
[----:B------:R-:W-:-:S02]  /*20e0*/  PRMT R36, R36, 0x5410, R60 ;  /* 0x0000541024247816 */ /* 0x000fc4000000003c */
[----:B------:R-:W-:-:S03]  /*20f0*/  PRMT R101, R101, 0x5410, R38 ;  /* 0x0000541065657816 */ /* 0x000fc60000000026 */
[----:B------:R-:W-:Y:S02]  /*2100*/  HFMA2 R8, R36, 1, 1, R8 ;  /* 0x3c003c0024087831 */ /* 0x000fe40000000008 */
[----:B------:R-:W-:-:S07]  /*2110*/  HADD2 R7, R101, R7 ;  /* 0x0000000765077230 */ /* 0x000fce0000000000 */
.L_x_1618:
[----:B------:R-:W-:Y:S05]  /*2120*/  @!P2 BRA `(.L_x_1619) ;  /* 0x000000040068a947 */ /* 0x000fea0003800000 */
[----:B0-----:R-:W0:Y:S01]  /*2130*/  LDS.64 R36, [UR4+0x80] ;  /* 0x00008004ff247984 */ /* 0x001e220008000a00 */
        /* <DEDUP_REMOVED lines=10> */
[-C--:B------:R-:W-:Y:S01]  /*21e0*/  FFMA.FTZ R105, R60, R103.reuse, RZ ;  /* 0x000000673c697223 */ /* 0x080fe200000100ff */
[-C--:B------:R-:W-:Y:S01]  /*21f0*/  FFMA.FTZ R61, R61, R103.reuse, RZ ;  /* 0x000000673d3d7223 */ /* 0x080fe200000100ff */
[-C--:B------:R-:W-:Y:S01]  /*2200*/  FFMA.FTZ R101, R101, R103.reuse, RZ ;  /* 0x0000006765657223 */ /* 0x080fe200000100ff */
[----:B------:R-:W-:Y:S01]  /*2210*/  FFMA.FTZ R103, R102, R103, RZ ;  /* 0x0000006766677223 */ /* 0x000fe200000100ff */
[-C--:B------:R-:W-:Y:S01]  /*2220*/  FFMA.FTZ R105, R104, R36.reuse, R105 ;  /* 0x0000002468697223 */ /* 0x080fe20000010069 */
[----:B------:R-:W-:Y:S01]  /*2230*/  FFMA.FTZ R61, R106, R36, R61 ;  /* 0x000000246a3d7223 */ /* 0x000fe2000001003d */
[----:B------:R-:W-:Y:S02]  /*2240*/  HADD2.F32 R104, -RZ, R59.H0_H0 ;  /* 0x2000003bff687230 */ /* 0x000fe40000004100 */
[----:B------:R-:W-:Y:S02]  /*2250*/  HADD2.F32 R106, -RZ, R70.H0_H0 ;  /* 0x20000046ff6a7230 */ /* 0x000fe40000004100 */
[----:B------:R-:W-:-:S02]  /*2260*/  HADD2.F32 R102, -RZ, R32.H0_H0 ;  /* 0x20000020ff667230 */ /* 0x000fc40000004100 */
[-C--:B------:R-:W-:Y:S01]  /*2270*/  FFMA.FTZ R101, R104, R36.reuse, R101 ;  /* 0x0000002468657223 */ /* 0x080fe20000010065 */
[--C-:B------:R-:W-:Y:S02]  /*2280*/  HADD2.F32 R60, -RZ, R37.reuse.H0_H0 ;  /* 0x20000025ff3c7230 */ /* 0x100fe40000004100 */
[----:B------:R-:W-:Y:S01]  /*2290*/  FFMA.FTZ R103, R106, R36, R103 ;  /* 0x000000246a677223 */ /* 0x000fe20000010067 */
[----:B------:R-:W-:Y:S02]  /*22a0*/  HADD2.F32 R104, -RZ, R34.H0_H0 ;  /* 0x20000022ff687230 */ /* 0x000fe40000004100 */
[----:B------:R-:W-:Y:S02]  /*22b0*/  HADD2.F32 R37, -RZ, R37.H1_H1 ;  /* 0x30000025ff257230 */ /* 0x000fe40000004100 */
[-C--:B------:R-:W-:Y:S01]  /*22c0*/  FFMA.FTZ R36, R102, R60.reuse, R105 ;  /* 0x0000003c66247223 */ /* 0x080fe20000010069 */
[----:B------:R-:W-:Y:S02]  /*22d0*/  HADD2.F32 R102, -RZ, R33.H0_H0 ;  /* 0x20000021ff667230 */ /* 0x000fe40000004100 */
[----:B------:R-:W-:Y:S01]  /*22e0*/  FFMA.FTZ R104, R104, R60, R101 ;  /* 0x0000003c68687223 */ /* 0x000fe20000010065 */
[----:B------:R-:W-:-:S02]  /*22f0*/  HADD2.F32 R106, -RZ, R69.H0_H0 ;  /* 0x20000045ff6a7230 */ /* 0x000fc40000004100 */
[----:B------:R-:W-:Y:S02]  /*2300*/  HADD2.F32 R105, -RZ, R52.H0_H0 ;  /* 0x20000034ff697230 */ /* 0x000fe40000004100 */
[-C--:B------:R-:W-:Y:S01]  /*2310*/  FFMA.FTZ R102, R102, R60.reuse, R61 ;  /* 0x0000003c66667223 */ /* 0x080fe2000001003d */
[----:B------:R-:W-:Y:S02]  /*2320*/  HADD2.F32 R101, -RZ, R51.H0_H0 ;  /* 0x20000033ff657230 */ /* 0x000fe40000004100 */
[----:B------:R-:W-:Y:S01]  /*2330*/  FFMA.FTZ R60, R106, R60, R103 ;  /* 0x0000003c6a3c7223 */ /* 0x000fe20000010067 */
[----:B------:R-:W-:Y:S02]  /*2340*/  HADD2.F32 R106, -RZ, R68.H0_H0 ;  /* 0x20000044ff6a7230 */ /* 0x000fe40000004100 */
[-C--:B------:R-:W-:Y:S01]  /*2350*/  FFMA.FTZ R61, R105, R37.reuse, R36 ;  /* 0x00000025693d7223 */ /* 0x080fe20000010024 */
[----:B------:R-:W-:Y:S02]  /*2360*/  HADD2.F32 R103, -RZ, R50.H0_H0 ;  /* 0x20000032ff677230 */ /* 0x000fe40000004100 */
[----:B------:R-:W-:Y:S01]  /*2370*/  FFMA.FTZ R101, R101, R37, R102 ;  /* 0x0000002565657223 */ /* 0x000fe20000010066 */
[----:B-1----:R-:W-:-:S02]  /*2380*/  HADD2.F32 R36, -RZ, R38.H0_H0 ;  /* 0x20000026ff247230 */ /* 0x002fc40000004100 */
[----:B------:R-:W-:Y:S02]  /*2390*/  HADD2.F32 R105, -RZ, R49.H0_H0 ;  /* 0x20000031ff697230 */ /* 0x000fe40000004100 */
[-C--:B------:R-:W-:Y:S01]  /*23a0*/  FFMA.FTZ R103, R103, R37.reuse, R104 ;  /* 0x0000002567677223 */ /* 0x080fe20000010068 */
[----:B------:R-:W-:Y:S02]  /*23b0*/  HADD2.F32 R102, -RZ, R67.H0_H0 ;  /* 0x20000043ff667230 */ /* 0x000fe40000004100 */
[-C--:B------:R-:W-:Y:S01]  /*23c0*/  FFMA.FTZ R61, R106, R36.reuse, R61 ;  /* 0x000000246a3d7223 */ /* 0x080fe2000001003d */
[----:B------:R-:W-:Y:S02]  /*23d0*/  HADD2.F32 R106, -RZ, R66.H0_H0 ;  /* 0x20000042ff6a7230 */ /* 0x000fe40000004100 */
[----:B------:R-:W-:Y:S01]  /*23e0*/  FFMA.FTZ R37, R105, R37, R60 ;  /* 0x0000002569257223 */ /* 0x000fe2000001003c */
[----:B------:R-:W-:Y:S02]  /*23f0*/  HADD2.F32 R38, -RZ, R38.H1_H1 ;  /* 0x30000026ff267230 */ /* 0x000fe40000004100 */
[----:B------:R-:W-:Y:S01]  /*2400*/  FFMA.FTZ R101, R102, R36, R101 ;  /* 0x0000002466657223 */ /* 0x000fe20000010065 */
[----:B------:R-:W-:-:S02]  /*2410*/  HADD2.F32 R104, -RZ, R74.H0_H0 ;  /* 0x2000004aff687230 */ /* 0x000fc40000004100 */
[-C--:B------:R-:W-:Y:S01]  /*2420*/  FFMA.FTZ R103, R106, R36.reuse, R103 ;  /* 0x000000246a677223 */ /* 0x080fe20000010067 */
[----:B------:R-:W-:Y:S02]  /*2430*/  HADD2.F32 R60, -RZ, R72.H0_H0 ;  /* 0x20000048ff3c7230 */ /* 0x000fe40000004100 */
[----:B------:R-:W-:Y:S01]  /*2440*/  FFMA.FTZ R37, R114, R36, R37 ;  /* 0x0000002472257223 */ /* 0x000fe20000010025 */
[----:B------:R-:W-:Y:S02]  /*2450*/  HADD2.F32 R106, -RZ, R112.H0_H0 ;  /* 0x20000070ff6a7230 */ /* 0x000fe40000004100 */
[-C--:B------:R-:W-:Y:S01]  /*2460*/  FFMA.FTZ R101, R104, R38.reuse, R101 ;  /* 0x0000002668657223 */ /* 0x080fe20000010065 */
[----:B------:R-:W-:Y:S02]  /*2470*/  HADD2.F32 R104, -RZ, R84.H0_H0 ;  /* 0x20000054ff687230 */ /* 0x000fe40000004100 */
[----:B------:R-:W-:Y:S01]  /*2480*/  FFMA.FTZ R61, R60, R38, R61 ;  /* 0x000000263c3d7223 */ /* 0x000fe2000001003d */
[----:B------:R-:W-:-:S02]  /*2490*/  HADD2.F32 R60, -RZ, R71.H0_H0 ;  /* 0x20000047ff3c7230 */ /* 0x000fc40000004100 */
[-C--:B------:R-:W-:Y:S01]  /*24a0*/  FFMA.FTZ R37, R106, R38.reuse, R37 ;  /* 0x000000266a257223 */ /* 0x080fe20000010025 */
[----:B------:R-:W-:Y:S02]  /*24b0*/  HADD2.F32 R36, -RZ, R39.H0_H0 ;  /* 0x20000027ff247230 */ /* 0x000fe40000004100 */
        /* <DEDUP_REMOVED lines=8> */
[----:B------:R-:W-:Y:S02]  /*2540*/  HADD2.F32 R101, -RZ, R11.H0_H0 ;  /* 0x2000000bff657230 */ /* 0x000fe40000004100 */
[-C--:B------:R-:W-:Y:S01]  /*2550*/  FFMA.FTZ R102, R102, R36.reuse, R103 ;  /* 0x0000002466667223 */ /* 0x080fe20000010067 */
[----:B------:R-:W-:Y:S02]  /*2560*/  HADD2.F32 R105, -RZ, R10.H0_H0 ;  /* 0x2000000aff697230 */ /* 0x000fe40000004100 */
[----:B------:R-:W-:Y:S01]  /*2570*/  FFMA.FTZ R36, R104, R36, R37 ;  /* 0x0000002468247223 */ /* 0x000fe20000010025 */
[-C--:B------:R-:W-:Y:S01]  /*2580*/  FFMA.FTZ R38, R61, R39.reuse, R38 ;  /* 0x000000273d267223 */ /* 0x080fe20000010026 */
[----:B------:R-:W-:Y:S02]  /*2590*/  HADD2.F32 R103, -RZ, R9.H0_H0 ;  /* 0x20000009ff677230 */ /* 0x000fe40000004100 */
[----:B------:R-:W-:Y:S01]  /*25a0*/  FFMA.FTZ R60, R101, R39, R60 ;  /* 0x00000027653c7223 */ /* 0x000fe2000001003c */
[----:B------:R-:W-:-:S02]  /*25b0*/  HADD2.F32 R37, -RZ, R86.H0_H0 ;  /* 0x20000056ff257230 */ /* 0x000fc40000004100 */
[-C--:B------:R-:W-:Y:S01]  /*25c0*/  FFMA.FTZ R102, R105, R39.reuse, R102 ;  /* 0x0000002769667223 */ /* 0x080fe20000010066 */
[----:B------:R-:W-:Y:S02]  /*25d0*/  HADD2.F32 R61, -RZ, R86.H1_H1 ;  /* 0x30000056ff3d7230 */ /* 0x000fe40000004100 */
[----:B------:R-:W-:Y:S01]  /*25e0*/  FFMA.FTZ R36, R103, R39, R36 ;  /* 0x0000002767247223 */ /* 0x000fe20000010024 */
[--C-:B------:R-:W-:Y:S02]  /*25f0*/  HADD2.F32 R101, -RZ, R85.reuse.H0_H0 ;  /* 0x20000055ff657230 */ /* 0x100fe40000004100 */
[----:B------:R-:W-:Y:S01]  /*2600*/  FMUL.FTZ R38, R37, R38 ;  /* 0x0000002625267220 */ /* 0x000fe20000410000 */
[----:B------:R-:W-:Y:S02]  /*2610*/  HADD2.F32 R105, -RZ, R85.H1_H1 ;  /* 0x30000055ff697230 */ /* 0x000fe40000004100 */
[----:B------:R-:W-:Y:S01]  /*2620*/  FMUL.FTZ R60, R61, R60 ;  /* 0x0000003c3d3c7220 */ /* 0x000fe20000410000 */
[----:B------:R-:W-:Y:S01]  /*2630*/  FMUL.FTZ R102, R101, R102 ;  /* 0x0000006665667220 */ /* 0x000fe20000410000 */
[----:B------:R-:W-:Y:S01]  /*2640*/  F2FP.F16.F32.PACK_AB R38, RZ, R38 ;  /* 0x00000026ff26723e */ /* 0x000fe200000000ff */
[----:B------:R-:W-:-:S02]  /*2650*/  FMUL.FTZ R36, R105, R36 ;  /* 0x0000002469247220 */ /* 0x000fc40000410000 */
[----:B------:R-:W-:Y:S02]  /*2660*/  F2FP.F16.F32.PACK_AB R60, RZ, R60 ;  /* 0x0000003cff3c723e */ /* 0x000fe400000000ff */
[----:B------:R-:W-:Y:S02]  /*2670*/  F2FP.F16.F32.PACK_AB R102, RZ, R102 ;  /* 0x00000066ff66723e */ /* 0x000fe400000000ff */
[----:B------:R-:W-:Y:S02]  /*2680*/  F2FP.F16.F32.PACK_AB R36, RZ, R36 ;  /* 0x00000024ff24723e */ /* 0x000fe400000000ff */
[----:B------:R-:W-:Y:S02]  /*2690*/  PRMT R38, R38, 0x5410, R60 ;  /* 0x0000541026267816 */ /* 0x000fe4000000003c */
[----:B------:R-:W-:-:S03]  /*26a0*/  PRMT R102, R102, 0x5410, R36 ;  /* 0x0000541066667816 */ /* 0x000fc60000000024 */
[----:B------:R-:W-:Y:S02]  /*26b0*/  HFMA2 R6, R38, 1, 1, R6 ;  /* 0x3c003c0026067831 */ /* 0x000fe40000000006 */
[----:B------:R-:W-:-:S07]  /*26c0*/  HADD2 R5, R102, R5 ;  /* 0x0000000566057230 */ /* 0x000fce0000000000 */
.L_x_1619:
        /* <DEDUP_REMOVED lines=91> */
.L_x_1620:
[----:B0-----:R-:W-:Y:S01]  /*2c80*/  LOP3.LUT R36, R13, 0xff, RZ, 0xc0, !PT ;  /* 0x000000ff0d247812 */ /* 0x001fe200078ec0ff */
[----:B------:R-:W0:Y:S01]  /*2c90*/  I2F.F16 R107, R107 ;  /* 0x0000006b006b7306 */ /* 0x000e220000200c00 */
[----:B------:R-:W-:Y:S02]  /*2ca0*/  LOP3.LUT R37, R14, 0xff, RZ, 0xc0, !PT ;  /* 0x000000ff0e257812 */ /* 0x000fe400078ec0ff */
[----:B------:R-:W-:Y:S02]  /*2cb0*/  IADD3 R36, PT, PT, R36, -0x80, RZ ;  /* 0xffffff8024247810 */ /* 0x000fe40007ffe0ff */
[----:B------:R-:W-:Y:S02]  /*2cc0*/  LOP3.LUT R38, R15, 0xff, RZ, 0xc0, !PT ;  /* 0x000000ff0f267812 */ /* 0x000fe400078ec0ff */
[----:B-----5:R-:W-:Y:S01]  /*2cd0*/  LEA.HI R102, R16, 0xffffff80, RZ, 0x8 ;  /* 0xffffff8010667811 */ /* 0x020fe200078f40ff */
[----:B------:R1:W2:Y:S01]  /*2ce0*/  I2F.F16 R60, R36 ;  /* 0x00000024003c7306 */ /* 0x0002a20000200c00 */
[----:B------:R-:W-:-:S02]  /*2cf0*/  LEA.HI R103, R17, 0xffffff80, RZ, 0x8 ;  /* 0xffffff8011677811 */ /* 0x000fc400078f40ff */
[----:B------:R-:W-:Y:S02]  /*2d00*/  LEA.HI R104, R18, 0xffffff80, RZ, 0x8 ;  /* 0xffffff8012687811 */ /* 0x000fe400078f40ff */
[----:B------:R-:W-:Y:S02]  /*2d10*/  LEA.HI R105, R19, 0xffffff80, RZ, 0x8 ;  /* 0xffffff8013697811 */ /* 0x000fe400078f40ff */
[----:B------:R-:W-:Y:S01]  /*2d20*/  IADD3 R37, PT, PT, R37, -0x80, RZ ;  /* 0xffffff8025257810 */ /* 0x000fe20007ffe0ff */
[----:B------:R-:W3:Y:S01]  /*2d30*/  I2F.F16 R102, R102 ;  /* 0x0000006600667306 */ /* 0x000ee20000200c00 */
[----:B-1----:R-:W-:Y:S02]  /*2d40*/  SHF.R.U32.HI R36, RZ, 0x8, R12 ;  /* 0x00000008ff247819 */ /* 0x002fe4000001160c */
[----:B------:R-:W-:Y:S02]  /*2d50*/  IADD3 R38, PT, PT, R38, -0x80, RZ ;  /* 0xffffff8026267810 */ /* 0x000fe40007ffe0ff */
[----:B------:R-:W-:-:S02]  /*2d60*/  LOP3.LUT R36, R36, 0xff, RZ, 0xc0, !PT ;  /* 0x000000ff24247812 */ /* 0x000fc400078ec0ff */
[----:B------:R-:W-:Y:S01]  /*2d70*/  ISETP.NE.AND P4, PT, R91, RZ, PT ;  /* 0x000000ff5b00720c */ /* 0x000fe20003f85270 */
[----:B------:R1:W4:Y:S01]  /*2d80*/  I2F.F16 R61, R37 ;  /* 0x00000025003d7306 */ /* 0x0003220000200c00 */
[----:B------:R-:W-:Y:S02]  /*2d90*/  IADD3 R36, PT, PT, R36, -0x80, RZ ;  /* 0xffffff8024247810 */ /* 0x000fe40007ffe0ff */
[----:B------:R-:W-:-:S04]  /*2da0*/  SHF.R.U32.HI R12, RZ, 0x10, R12 ;  /* 0x00000010ff0c7819 */ /* 0x000fc8000001160c */
[----:B------:R-:W-:Y:S01]  /*2db0*/  LOP3.LUT R12, R12, 0xff, RZ, 0xc0, !PT ;  /* 0x000000ff0c0c7812 */ /* 0x000fe200078ec0ff */
[----:B------:R1:W0:Y:S08]  /*2dc0*/  I2F.F16 R101, R38 ;  /* 0x0000002600657306 */ /* 0x0002300000200c00 */
[----:B------:R-:W0:Y:S08]  /*2dd0*/  I2F.F16 R103, R103 ;  /* 0x0000006700677306 */ /* 0x000e300000200c00 */
[----:B------:R-:W0:Y:S08]  /*2de0*/  I2F.F16 R104, R104 ;  /* 0x0000006800687306 */ /* 0x000e300000200c00 */
[----:B------:R-:W0:Y:S08]  /*2df0*/  I2F.F16 R105, R105 ;  /* 0x0000006900697306 */ /* 0x000e300000200c00 */
[----:B------:R1:W0:Y:S01]  /*2e00*/  I2F.F16 R106, R36 ;  /* 0x00000024006a7306 */ /* 0x0002220000200c00 */
[----:B--234-:R-:W-:Y:S05]  /*2e10*/  @!P4 BRA `(.L_x_1621) ;  /* 0x000000040068c947 */ /* 0x01cfea0003800000 */
[----:B-1----:R-:W1:Y:S01]  /*2e20*/  LDS.64 R36, [UR4+0x180] ;  /* 0x00018004ff247984 */ /* 0x002e620008000a00 */
[----:B------:R-:W-:Y:S02]  /*2e30*/  HADD2.F32 R48, -RZ, R48.H0_H0 ;  /* 0x20000030ff307230 */ /* 0x000fe40000004100 */
[----:B------:R-:W-:Y:S01]  /*2e40*/  HADD2.F32 R47, -RZ, R47.H0_H0 ;  /* 0x2000002fff2f7230 */ /* 0x000fe20000004100 */
[----:B------:R-:W2:Y:S01]  /*2e50*/  LDS.64 R38, [UR4+0x188] ;  /* 0x00018804ff267984 */ /* 0x000ea20008000a00 */
[----:B------:R-:W-:Y:S02]  /*2e60*/  HADD2.F32 R46, -RZ, R46.H0_H0 ;  /* 0x2000002eff2e7230 */ /* 0x000fe40000004100 */
[----:B------:R-:W-:Y:S02]  /*2e70*/  HADD2.F32 R45, -RZ, R45.H0_H0 ;  /* 0x2000002dff2d7230 */ /* 0x000fe40000004100 */
[----:B------:R-:W-:Y:S02]  /*2e80*/  HADD2.F32 R115, -RZ, R54.H0_H0 ;  /* 0x20000036ff737230 */ /* 0x000fe40000004100 */
[----:B------:R-:W-:-:S02]  /*2e90*/  HADD2.F32 R58, -RZ, R58.H0_H0 ;  /* 0x2000003aff3a7230 */ /* 0x000fc40000004100 */
[----:B------:R-:W-:Y:S02]  /*2ea0*/  HADD2.F32 R54, -RZ, R59.H0_H0 ;  /* 0x2000003bff367230 */ /* 0x000fe40000004100 */
[----:B------:R-:W-:Y:S02]  /*2eb0*/  HADD2.F32 R70, -RZ, R70.H0_H0 ;  /* 0x20000046ff467230 */ /* 0x000fe40000004100 */
        /* <DEDUP_REMOVED lines=11> */
[--C-:B-1----:R-:W-:Y:S02]  /*2f70*/  HADD2.F32 R117, -RZ, R36.reuse.H0_H0 ;  /* 0x20000024ff757230 */ /* 0x102fe40000004100 */
[----:B------:R-:W-:-:S03]  /*2f80*/  HADD2.F32 R36, -RZ, R36.H1_H1 ;  /* 0x30000024ff247230 */ /* 0x000fc60000004100 */
[-C--:B------:R-:W-:Y:S01]  /*2f90*/  FFMA.FTZ R48, R48, R117.reuse, RZ ;  /* 0x0000007530307223 */ /* 0x080fe200000100ff */
[-C--:B------:R-:W-:Y:S01]  /*2fa0*/  FFMA.FTZ R119, R47, R117.reuse, RZ ;  /* 0x000000752f777223 */ /* 0x080fe200000100ff */
[-C--:B------:R-:W-:Y:S01]  /*2fb0*/  FFMA.FTZ R47, R46, R117.reuse, RZ ;  /* 0x000000752e2f7223 */ /* 0x080fe200000100ff */
[----:B------:R-:W-:Y:S01]  /*2fc0*/  FFMA.FTZ R117, R45, R117, RZ ;  /* 0x000000752d757223 */ /* 0x000fe200000100ff */
[--C-:B------:R-:W-:Y:S02]  /*2fd0*/  HADD2.F32 R45, -RZ, R37.reuse.H0_H0 ;  /* 0x20000025ff2d7230 */ /* 0x100fe40000004100 */
[-C--:B------:R-:W-:Y:S01]  /*2fe0*/  FFMA.FTZ R48, R115, R36.reuse, R48 ;  /* 0x0000002473307223 */ /* 0x080fe20000010030 */
[-C--:B------:R-:W-:Y:S01]  /*2ff0*/  FFMA.FTZ R46, R58, R36.reuse, R119 ;  /* 0x000000243a2e7223 */ /* 0x080fe20000010077 */
[----:B------:R-:W-:Y:S02]  /*3000*/  HADD2.F32 R115, -RZ, R34.H0_H0 ;  /* 0x20000022ff737230 */ /* 0x000fe40000004100 */
[-C--:B------:R-:W-:Y:S01]  /*3010*/  FFMA.FTZ R32, R54, R36.reuse, R47 ;  /* 0x0000002436207223 */ /* 0x080fe2000001002f */
[----:B------:R-:W-:Y:S01]  /*3020*/  FFMA.FTZ R36, R70, R36, R117 ;  /* 0x0000002446247223 */ /* 0x000fe20000010075 */
[----:B------:R-:W-:Y:S01]  /*3030*/  FFMA.FTZ R46, R33, R45, R46 ;  /* 0x0000002d212e7223 */ /* 0x000fe2000001002e */
[----:B------:R-:W-:-:S02]  /*3040*/  HADD2.F32 R37, -RZ, R37.H1_H1 ;  /* 0x30000025ff257230 */ /* 0x000fc40000004100 */
[-C--:B------:R-:W-:Y:S01]  /*3050*/  FFMA.FTZ R48, R59, R45.reuse, R48 ;  /* 0x0000002d3b307223 */ /* 0x080fe20000010030 */
[----:B------:R-:W-:Y:S02]  /*3060*/  HADD2.F32 R33, -RZ, R52.H0_H0 ;  /* 0x20000034ff217230 */ /* 0x000fe40000004100 */
[-C--:B------:R-:W-:Y:S01]  /*3070*/  FFMA.FTZ R32, R115, R45.reuse, R32 ;  /* 0x0000002d73207223 */ /* 0x080fe20000010020 */
[----:B------:R-:W-:Y:S02]  /*3080*/  HADD2.F32 R47, -RZ, R50.H0_H0 ;  /* 0x20000032ff2f7230 */ /* 0x000fe40000004100 */
[----:B------:R-:W-:Y:S01]  /*3090*/  FFMA.FTZ R36, R69, R45, R36 ;  /* 0x0000002d45247223 */ /* 0x000fe20000010024 */
[-C--:B------:R-:W-:Y:S01]  /*30a0*/  FFMA.FTZ R46, R51, R37.reuse, R46 ;  /* 0x00000025332e7223 */ /* 0x080fe2000001002e */
[-C--:B------:R-:W-:Y:S01]  /*30b0*/  FFMA.FTZ R48, R33, R37.reuse, R48 ;  /* 0x0000002521307223 */ /* 0x080fe20000010030 */
[----:B--2---:R-:W-:Y:S02]  /*30c0*/  HADD2.F32 R33, -RZ, R38.H0_H0 ;  /* 0x20000026ff217230 */ /* 0x004fe40000004100 */
[-C--:B------:R-:W-:Y:S01]  /*30d0*/  FFMA.FTZ R34, R47, R37.reuse, R32 ;  /* 0x000000252f227223 */ /* 0x080fe20000010020 */
[----:B------:R-:W-:Y:S01]  /*30e0*/  FFMA.FTZ R36, R49, R37, R36 ;  /* 0x0000002531247223 */ /* 0x000fe20000010024 */
[----:B------:R-:W-:-:S02]  /*30f0*/  HADD2.F32 R37, -RZ, R68.H0_H0 ;  /* 0x20000044ff257230 */ /* 0x000fc40000004100 */
[----:B------:R-:W-:Y:S02]  /*3100*/  HADD2.F32 R47, -RZ, R66.H0_H0 ;  /* 0x20000042ff2f7230 */ /* 0x000fe40000004100 */
[----:B------:R-:W-:Y:S02]  /*3110*/  HADD2.F32 R45, -RZ, R67.H0_H0 ;  /* 0x20000043ff2d7230 */ /* 0x000fe40000004100 */
[-C--:B------:R-:W-:Y:S01]  /*3120*/  FFMA.FTZ R37, R37, R33.reuse, R48 ;  /* 0x0000002125257223 */ /* 0x080fe20000010030 */
[----:B------:R-:W-:Y:S02]  /*3130*/  HADD2.F32 R38, -RZ, R38.H1_H1 ;  /* 0x30000026ff267230 */ /* 0x000fe40000004100 */
[-C--:B------:R-:W-:Y:S01]  /*3140*/  FFMA.FTZ R47, R47, R33.reuse, R34 ;  /* 0x000000212f2f7223 */ /* 0x080fe20000010022 */
[----:B------:R-:W-:Y:S02]  /*3150*/  HADD2.F32 R32, -RZ, R39.H0_H0 ;  /* 0x20000027ff207230 */ /* 0x000fe40000004100 */
[----:B------:R-:W-:Y:S01]  /*3160*/  FFMA.FTZ R45, R45, R33, R46 ;  /* 0x000000212d2d7223 */ /* 0x000fe2000001002e */
[----:B------:R-:W-:-:S02]  /*3170*/  HADD2.F32 R34, -RZ, R71.H0_H0 ;  /* 0x20000047ff227230 */ /* 0x000fc40000004100 */
[----:B------:R-:W-:Y:S01]  /*3180*/  FFMA.FTZ R33, R65, R33, R36 ;  /* 0x0000002141217223 */ /* 0x000fe20000010024 */
[-C--:B------:R-:W-:Y:S01]  /*3190*/  FFMA.FTZ R37, R72, R38.reuse, R37 ;  /* 0x0000002648257223 */ /* 0x080fe20000010025 */
[----:B------:R-:W-:Y:S02]  /*31a0*/  HADD2.F32 R36, -RZ, R73.H0_H0 ;  /* 0x20000049ff247230 */ /* 0x000fe40000004100 */
[-C--:B------:R-:W-:Y:S01]  /*31b0*/  FFMA.FTZ R45, R74, R38.reuse, R45 ;  /* 0x000000264a2d7223 */ /* 0x080fe2000001002d */
[-C--:B------:R-:W-:Y:S01]  /*31c0*/  FFMA.FTZ R47, R84, R38.reuse, R47 ;  /* 0x00000026542f7223 */ /* 0x080fe2000001002f */
[----:B------:R-:W-:Y:S01]  /*31d0*/  FFMA.FTZ R33, R112, R38, R33 ;  /* 0x0000002670217223 */ /* 0x000fe20000010021 */
[-C--:B------:R-:W-:Y:S01]  /*31e0*/  FFMA.FTZ R34, R34, R32.reuse, R37 ;  /* 0x0000002022227223 */ /* 0x080fe20000010025 */
[----:B------:R-:W-:Y:S02]  /*31f0*/  HADD2.F32 R39, -RZ, R39.H1_H1 ;  /* 0x30000027ff277230 */ /* 0x000fe40000004100 */
[----:B------:R-:W-:Y:S01]  /*3200*/  FFMA.FTZ R36, R36, R32, R45 ;  /* 0x0000002024247223 */ /* 0x000fe2000001002d */
[----:B------:R-:W-:-:S02]  /*3210*/  HADD2.F32 R38, -RZ, R83.H0_H0 ;  /* 0x20000053ff267230 */ /* 0x000fc40000004100 */
[----:B------:R-:W-:Y:S02]  /*3220*/  HADD2.F32 R37, -RZ, R44.H0_H0 ;  /* 0x2000002cff257230 */ /* 0x000fe40000004100 */
[-C--:B------:R-:W-:Y:S01]  /*3230*/  FFMA.FTZ R36, R11, R39.reuse, R36 ;  /* 0x000000270b247223 */ /* 0x080fe20000010024 */
[----:B------:R-:W-:Y:S02]  /*3240*/  HADD2.F32 R46, -RZ, R113.H0_H0 ;  /* 0x20000071ff2e7230 */ /* 0x000fe40000004100 */
[----:B------:R-:W-:Y:S02]  /*3250*/  HADD2.F32 R45, -RZ, R10.H0_H0 ;  /* 0x2000000aff2d7230 */ /* 0x000fe40000004100 */
[-C--:B------:R-:W-:Y:S01]  /*3260*/  FFMA.FTZ R10, R38, R32.reuse, R47 ;  /* 0x00000020260a7223 */ /* 0x080fe2000001002f */
[----:B------:R-:W-:Y:S01]  /*3270*/  FFMA.FTZ R34, R37, R39, R34 ;  /* 0x0000002725227223 */ /* 0x000fe20000010022 */
        /* <DEDUP_REMOVED lines=20> */
.L_x_1621:
[----:B------:R-:W-:Y:S02]  /*33c0*/  SHF.R.U32.HI R10, RZ, 0x8, R13 ;  /* 0x00000008ff0a7819 */ /* 0x000fe4000001160d */
[----:B------:R-:W-:Y:S02]  /*33d0*/  SHF.R.U32.HI R11, RZ, 0x8, R14 ;  /* 0x00000008ff0b7819 */ /* 0x000fe4000001160e */
[----:B------:R-:W-:Y:S02]  /*33e0*/  LOP3.LUT R10, R10, 0xff, RZ, 0xc0, !PT ;  /* 0x000000ff0a0a7812 */ /* 0x000fe400078ec0ff */
[----:B------:R-:W-:Y:S02]  /*33f0*/  LOP3.LUT R11, R11, 0xff, RZ, 0xc0, !PT ;  /* 0x000000ff0b0b7812 */ /* 0x000fe400078ec0ff */
[----:B------:R-:W-:Y:S02]  /*3400*/  IADD3 R10, PT, PT, R10, -0x80, RZ ;  /* 0xffffff800a0a7810 */ /* 0x000fe40007ffe0ff */
[----:B------:R-:W-:-:S02]  /*3410*/  IADD3 R11, PT, PT, R11, -0x80, RZ ;  /* 0xffffff800b0b7810 */ /* 0x000fc40007ffe0ff */
[----:B------:R2:W3:Y:S01]  /*3420*/  I2F.F16 R33, R10 ;  /* 0x0000000a00217306 */ /* 0x0004e20000200c00 */
[----:B------:R-:W-:Y:S02]  /*3430*/  SHF.R.U32.HI R13, RZ, 0x10, R13 ;  /* 0x00000010ff0d7819 */ /* 0x000fe4000001160d */
[----:B------:R-:W-:Y:S02]  /*3440*/  IADD3 R9, PT, PT, R12, -0x80, RZ ;  /* 0xffffff800c097810 */ /* 0x000fe40007ffe0ff */
[----:B------:R-:W-:Y:S02]  /*3450*/  LOP3.LUT R12, R16, 0xff, RZ, 0xc0, !PT ;  /* 0x000000ff100c7812 */ /* 0x000fe400078ec0ff */
[----:B------:R-:W-:Y:S01]  /*3460*/  LOP3.LUT R13, R13, 0xff, RZ, 0xc0, !PT ;  /* 0x000000ff0d0d7812 */ /* 0x000fe200078ec0ff */
[----:B------:R4:W0:Y:S01]  /*3470*/  I2F.F16 R47, R11 ;  /* 0x0000000b002f7306 */ /* 0x0008220000200c00 */
[----:B--2---:R-:W-:Y:S02]  /*3480*/  LOP3.LUT R10, R17, 0xff, RZ, 0xc0, !PT ;  /* 0x000000ff110a7812 */ /* 0x004fe400078ec0ff */
[----:B------:R-:W-:-:S02]  /*3490*/  SHF.R.U32.HI R49, RZ, 0x8, R18 ;  /* 0x00000008ff317819 */ /* 0x000fc40000011612 */
[----:B------:R-:W-:Y:S02]  /*34a0*/  IADD3 R10, PT, PT, R10, -0x80, RZ ;  /* 0xffffff800a0a7810 */ /* 0x000fe40007ffe0ff */
[----:B------:R-:W-:Y:S01]  /*34b0*/  IADD3 R13, PT, PT, R13, -0x80, RZ ;  /* 0xffffff800d0d7810 */ /* 0x000fe20007ffe0ff */
[----:B------:R-:W2:Y:S01]  /*34c0*/  I2F.F16 R9, R9 ;  /* 0x0000000900097306 */ /* 0x000ea20000200c00 */
[----:B----4-:R-:W-:Y:S02]  /*34d0*/  LOP3.LUT R11, R19, 0xff, RZ, 0xc0, !PT ;  /* 0x000000ff130b7812 */ /* 0x010fe400078ec0ff */
[----:B------:R-:W-:Y:S02]  /*34e0*/  SHF.R.U32.HI R50, RZ, 0x10, R18 ;  /* 0x00000010ff327819 */ /* 0x000fe40000011612 */
[----:B------:R-:W-:Y:S02]  /*34f0*/  IADD3 R11, PT, PT, R11, -0x80, RZ ;  /* 0xffffff800b0b7810 */ /* 0x000fe40007ffe0ff */
[----:B------:R-:W-:Y:S01]  /*3500*/  SHF.R.U32.HI R14, RZ, 0x10, R14 ;  /* 0x00000010ff0e7819 */ /* 0x000fe2000001160e */
[----:B------:R4:W0:Y:S01]  /*3510*/  I2F.F16 R34, R10 ;  /* 0x0000000a00227306 */ /* 0x0008220000200c00 */
[----:B------:R-:W-:-:S02]  /*3520*/  IADD3 R12, PT, PT, R12, -0x80, RZ ;  /* 0xffffff800c0c7810 */ /* 0x000fc40007ffe0ff */
[----:B------:R-:W-:Y:S02]  /*3530*/  LOP3.LUT R14, R14, 0xff, RZ, 0xc0, !PT ;  /* 0x000000ff0e0e7812 */ /* 0x000fe400078ec0ff */
[----:B------:R-:W-:Y:S02]  /*3540*/  LOP3.LUT R50, R50, 0xff, RZ, 0xc0, !PT ;  /* 0x000000ff32327812 */ /* 0x000fe400078ec0ff */
[----:B------:R-:W-:Y:S01]  /*3550*/  IADD3 R46, PT, PT, R14, -0x80, RZ ;  /* 0xffffff800e2e7810 */ /* 0x000fe20007ffe0ff */
[----:B-1----:R1:W0:Y:S01]  /*3560*/  I2F.F16 R37, R11 ;  /* 0x0000000b00257306 */ /* 0x0022220000200c00 */
[--C-:B----4-:R-:W-:Y:S02]  /*3570*/  SHF.R.U32.HI R10, RZ, 0x8, R16.reuse ;  /* 0x00000008ff0a7819 */ /* 0x110fe40000011610 */
[----:B------:R-:W-:Y:S02]  /*3580*/  SHF.R.U32.HI R16, RZ, 0x10, R16 ;  /* 0x00000010ff107819 */ /* 0x000fe40000011610 */
[----:B------:R-:W-:-:S02]  /*3590*/  LOP3.LUT R10, R10, 0xff, RZ, 0xc0, !PT ;  /* 0x000000ff0a0a7812 */ /* 0x000fc400078ec0ff */
[----:B------:R-:W-:Y:S01]  /*35a0*/  LEA.HI R38, R20, 0xffffff80, RZ, 0x8 ;  /* 0xffffff8014267811 */ /* 0x000fe200078f40ff */
[----:B------:R4:W0:Y:S01]  /*35b0*/  I2F.F16 R32, R13 ;  /* 0x0000000d00207306 */ /* 0x0008220000200c00 */
[----:B------:R-:W-:Y:S02]  /*35c0*/  IADD3 R10, PT, PT, R10, -0x80, RZ ;  /* 0xffffff800a0a7810 */ /* 0x000fe40007ffe0ff */
[----:B-1----:R-:W-:Y:S02]  /*35d0*/  LOP3.LUT R11, R16, 0xff, RZ, 0xc0, !PT ;  /* 0x000000ff100b7812 */ /* 0x002fe400078ec0ff */
[----:B------:R-:W-:Y:S02]  /*35e0*/  LEA.HI R39, R21, 0xffffff80, RZ, 0x8 ;  /* 0xffffff8015277811 */ /* 0x000fe400078f40ff */
[----:B------:R-:W-:Y:S01]  /*35f0*/  IADD3 R11, PT, PT, R11, -0x80, RZ ;  /* 0xffffff800b0b7810 */ /* 0x000fe20007ffe0ff */
[----:B------:R1:W0:Y:S01]  /*3600*/  I2F.F16 R16, R10 ;  /* 0x0000000a00107306 */ /* 0x0002220000200c00 */
[----:B----4-:R-:W-:-:S02]  /*3610*/  LOP3.LUT R13, R18, 0xff, RZ, 0xc0, !PT ;  /* 0x000000ff120d7812 */ /* 0x010fc400078ec0ff */
[----:B------:R-:W-:Y:S02]  /*3620*/  LEA.HI R44, R22, 0xffffff80, RZ, 0x8 ;  /* 0xffffff80162c7811 */ /* 0x000fe400078f40ff */
[----:B------:R-:W-:Y:S02]  /*3630*/  IADD3 R13, PT, PT, R13, -0x80, RZ ;  /* 0xffffff800d0d7810 */ /* 0x000fe40007ffe0ff */
[----:B------:R-:W-:Y:S01]  /*3640*/  LEA.HI R45, R23, 0xffffff80, RZ, 0x8 ;  /* 0xffffff80172d7811 */ /* 0x000fe200078f40ff */
[----:B------:R4:W0:Y:S01]  /*3650*/  I2F.F16 R48, R11 ;  /* 0x0000000b00307306 */ /* 0x0008220000200c00 */
[----:B-1----:R-:W-:Y:S02]  /*3660*/  LOP3.LUT R10, R49, 0xff, RZ, 0xc0, !PT ;  /* 0x000000ff310a7812 */ /* 0x002fe400078ec0ff */
[----:B------:R-:W-:Y:S02]  /*3670*/  IADD3 R50, PT, PT, R50, -0x80, RZ ;  /* 0xffffff8032327810 */ /* 0x000fe40007ffe0ff */
[----:B------:R-:W-:-:S02]  /*3680*/  IADD3 R18, PT, PT, R10, -0x80, RZ ;  /* 0xffffff800a127810 */ /* 0x000fc40007ffe0ff */
[--C-:B------:R-:W-:Y:S01]  /*3690*/  SHF.R.U32.HI R10, RZ, 0x8, R19.reuse ;  /* 0x00000008ff0a7819 */ /* 0x100fe20000011613 */
[----:B------:R1:W0:Y:S01]  /*36a0*/  I2F.F16 R14, R12 ;  /* 0x0000000c000e7306 */ /* 0x0002220000200c00 */
[----:B----4-:R-:W-:Y:S02]  /*36b0*/  SHF.R.U32.HI R11, RZ, 0x10, R19 ;  /* 0x00000010ff0b7819 */ /* 0x010fe40000011613 */
[----:B------:R-:W-:Y:S02]  /*36c0*/  LOP3.LUT R10, R10, 0xff, RZ, 0xc0, !PT ;  /* 0x000000ff0a0a7812 */ /* 0x000fe400078ec0ff */
[----:B------:R-:W-:Y:S02]  /*36d0*/  LOP3.LUT R11, R11, 0xff, RZ, 0xc0, !PT ;  /* 0x000000ff0b0b7812 */ /* 0x000fe400078ec0ff */
[----:B------:R-:W-:Y:S01]  /*36e0*/  IADD3 R19, PT, PT, R10, -0x80, RZ ;  /* 0xffffff800a137810 */ /* 0x000fe20007ffe0ff */
[----:B------:R4:W0:Y:S01]  /*36f0*/  I2F.F16 R36, R13 ;  /* 0x0000000d00247306 */ /* 0x0008220000200c00 */
[----:B------:R-:W-:-:S02]  /*3700*/  LOP3.LUT R10, R20, 0xff, RZ, 0xc0, !PT ;  /* 0x000000ff140a7812 */ /* 0x000fc400078ec0ff */
[----:B------:R-:W-:Y:S02]  /*3710*/  IADD3 R51, PT, PT, R11, -0x80, RZ ;  /* 0xffffff800b337810 */ /* 0x000fe40007ffe0ff */
[----:B------:R-:W-:Y:S02]  /*3720*/  IADD3 R10, PT, PT, R10, -0x80, RZ ;  /* 0xffffff800a0a7810 */ /* 0x000fe40007ffe0ff */
[----:B------:R-:W-:Y:S01]  /*3730*/  LOP3.LUT R11, R21, 0xff, RZ, 0xc0, !PT ;  /* 0x000000ff150b7812 */ /* 0x000fe200078ec0ff */
[----:B------:R-:W0:Y:S01]  /*3740*/  I2F.F16 R46, R46 ;  /* 0x0000002e002e7306 */ /* 0x000e220000200c00 */
[--C-:B-1----:R-:W-:Y:S02]  /*3750*/  SHF.R.U32.HI R12, RZ, 0x8, R17.reuse ;  /* 0x00000008ff0c7819 */ /* 0x102fe40000011611 */
[----:B------:R-:W-:Y:S02]  /*3760*/  SHF.R.U32.HI R17, RZ, 0x10, R17 ;  /* 0x00000010ff117819 */ /* 0x000fe40000011611 */
[----:B------:R-:W-:-:S02]  /*3770*/  IADD3 R11, PT, PT, R11, -0x80, RZ ;  /* 0xffffff800b0b7810 */ /* 0x000fc40007ffe0ff */
[----:B------:R-:W-:Y:S01]  /*3780*/  LOP3.LUT R12, R12, 0xff, RZ, 0xc0, !PT ;  /* 0x000000ff0c0c7812 */ /* 0x000fe200078ec0ff */
[----:B------:R1:W0:Y:S01]  /*3790*/  I2F.F16 R52, R10 ;  /* 0x0000000a00347306 */ /* 0x0002220000200c00 */
[----:B----4-:R-:W-:Y:S02]  /*37a0*/  LOP3.LUT R13, R17, 0xff, RZ, 0xc0, !PT ;  /* 0x000000ff110d7812 */ /* 0x010fe400078ec0ff */
[----:B------:R-:W-:Y:S02]  /*37b0*/  IADD3 R12, PT, PT, R12, -0x80, RZ ;  /* 0xffffff800c0c7810 */ /* 0x000fe40007ffe0ff */
[----:B------:R-:W-:Y:S02]  /*37c0*/  IADD3 R13, PT, PT, R13, -0x80, RZ ;  /* 0xffffff800d0d7810 */ /* 0x000fe40007ffe0ff */
[----:B------:R-:W-:Y:S01]  /*37d0*/  LEA.HI R65, R24, 0xffffff80, RZ, 0x8 ;  /* 0xffffff8018417811 */ /* 0x000fe200078f40ff */
[----:B------:R4:W0:Y:S01]  /*37e0*/  I2F.F16 R54, R11 ;  /* 0x0000000b00367306 */ /* 0x0008220000200c00 */
[----:B-1----:R-:W-:-:S02]  /*37f0*/  SHF.R.U32.HI R10, RZ, 0x8, R20 ;  /* 0x00000008ff0a7819 */ /* 0x002fc40000011614 */
[----:B------:R-:W-:Y:S02]  /*3800*/  LEA.HI R66, R25, 0xffffff80, RZ, 0x8 ;  /* 0xffffff8019427811 */ /* 0x000fe400078f40ff */
[----:B------:R-:W-:Y:S02]  /*3810*/  LEA.HI R67, R26, 0xffffff80, RZ, 0x8 ;  /* 0xffffff801a437811 */ /* 0x000fe400078f40ff */
[----:B------:R-:W-:Y:S01]  /*3820*/  LEA.HI R68, R27, 0xffffff80, RZ, 0x8 ;  /* 0xffffff801b447811 */ /* 0x000fe200078f40ff */
[----:B------:R1:W0:Y:S01]  /*3830*/  I2F.F16 R17, R12 ;  /* 0x0000000c00117306 */ /* 0x0002220000200c00 */
[----:B----4-:R-:W-:Y:S02]  /*3840*/  LOP3.LUT R11, R10, 0xff, RZ, 0xc0, !PT ;  /* 0x000000ff0a0b7812 */ /* 0x010fe400078ec0ff */
[--C-:B------:R-:W-:Y:S02]  /*3850*/  SHF.R.U32.HI R10, RZ, 0x8, R15.reuse ;  /* 0x00000008ff0a7819 */ /* 0x100fe4000001160f */
[----:B------:R-:W-:-:S02]  /*3860*/  SHF.R.U32.HI R15, RZ, 0x10, R15 ;  /* 0x00000010ff0f7819 */ /* 0x000fc4000001160f */
[----:B------:R-:W-:Y:S01]  /*3870*/  LOP3.LUT R10, R10, 0xff, RZ, 0xc0, !PT ;  /* 0x000000ff0a0a7812 */ /* 0x000fe200078ec0ff */
[----:B------:R4:W0:Y:S01]  /*3880*/  I2F.F16 R49, R13 ;  /* 0x0000000d00317306 */ /* 0x0008220000200c00 */
[----:B-1----:R-:W-:Y:S02]  /*3890*/  LOP3.LUT R12, R22, 0xff, RZ, 0xc0, !PT ;  /* 0x000000ff160c7812 */ /* 0x002fe400078ec0ff */
[----:B------:R-:W-:Y:S02]  /*38a0*/  LOP3.LUT R15, R15, 0xff, RZ, 0xc0, !PT ;  /* 0x000000ff0f0f7812 */ /* 0x000fe400078ec0ff */
[----:B------:R-:W-:Y:S02]  /*38b0*/  IADD3 R12, PT, PT, R12, -0x80, RZ ;  /* 0xffffff800c0c7810 */ /* 0x000fe40007ffe0ff */
[----:B------:R-:W-:Y:S01]  /*38c0*/  IADD3 R11, PT, PT, R11, -0x80, RZ ;  /* 0xffffff800b0b7810 */ /* 0x000fe20007ffe0ff */
[----:B------:R-:W1:Y:S01]  /*38d0*/  I2F.F16 R38, R38 ;  /* 0x0000002600267306 */ /* 0x000e620000200c00 */
[----:B----4-:R-:W-:-:S02]  /*38e0*/  LOP3.LUT R13, R23, 0xff, RZ, 0xc0, !PT ;  /* 0x000000ff170d7812 */ /* 0x010fc400078ec0ff */
[----:B------:R-:W-:Y:S02]  /*38f0*/  IADD3 R10, PT, PT, R10, -0x80, RZ ;  /* 0xffffff800a0a7810 */ /* 0x000fe40007ffe0ff */
[----:B------:R-:W-:Y:S02]  /*3900*/  IADD3 R13, PT, PT, R13, -0x80, RZ ;  /* 0xffffff800d0d7810 */ /* 0x000fe40007ffe0ff */
[----:B------:R-:W-:Y:S01]  /*3910*/  IADD3 R15, PT, PT, R15, -0x80, RZ ;  /* 0xffffff800f0f7810 */ /* 0x000fe20007ffe0ff */
[----:B------:R-:W4:Y:S01]  /*3920*/  I2F.F16 R39, R39 ;  /* 0x0000002700277306 */ /* 0x000f220000200c00 */
[----:B------:R-:W-:-:S04]  /*3930*/  SHF.R.U32.HI R72, RZ, 0x10, R20 ;  /* 0x00000010ff487819 */ /* 0x000fc80000011614 */
[----:B------:R-:W-:-:S03]  /*3940*/  LOP3.LUT R72, R72, 0xff, RZ, 0xc0, !PT ;  /* 0x000000ff48487812 */ /* 0x000fc600078ec0ff */
        /* <DEDUP_REMOVED lines=8> */
[----:B------:R-:W0:Y:S08]  /*39d0*/  I2F.F16 R65, R65 ;  /* 0x0000004100417306 */ /* 0x000e300000200c00 */
[----:B------:R-:W0:Y:S08]  /*39e0*/  I2F.F16 R66, R66 ;  /* 0x0000004200427306 */ /* 0x000e300000200c00 */
[----:B------:R-:W0:Y:S08]  /*39f0*/  I2F.F16 R67, R67 ;  /* 0x0000004300437306 */ /* 0x000e300000200c00 */
[----:B------:R-:W0:Y:S08]  /*3a00*/  I2F.F16 R68, R68 ;  /* 0x0000004400447306 */ /* 0x000e300000200c00 */
[----:B------:R0:W0:Y:S08]  /*3a10*/  I2F.F16 R69, R11 ;  /* 0x0000000b00457306 */ /* 0x0000300000200c00 */
[----:B------:R0:W0:Y:S08]  /*3a20*/  I2F.F16 R112, R10 ;  /* 0x0000000a00707306 */ /* 0x0000300000200c00 */
[----:B------:R0:W0:Y:S01]  /*3a30*/  I2F.F16 R113, R15 ;  /* 0x0000000f00717306 */ /* 0x0000220000200c00 */
[----:B-1234-:R-:W-:Y:S05]  /*3a40*/  @!P1 BRA `(.L_x_1622) ;  /* 0x0000000400689947 */ /* 0x01efea0003800000 */
        /* <DEDUP_REMOVED lines=8> */
[--C-:B0-----:R-:W-:Y:S02]  /*3ad0*/  HADD2.F32 R20, -RZ, R10.reuse.H0_H0 ;  /* 0x2000000aff147230 */ /* 0x101fe40000004100 */
[----:B------:R-:W-:-:S03]  /*3ae0*/  HADD2.F32 R10, -RZ, R10.H1_H1 ;  /* 0x3000000aff0a7230 */ /* 0x000fc60000004100 */
[----:B------:R-:W-:Y:S01]  /*3af0*/  FFMA.FTZ R70, R15, R20, RZ ;  /* 0x000000140f467223 */ /* 0x000fe200000100ff */
[C---:B------:R-:W-:Y:S01]  /*3b00*/  FFMA.FTZ R119, R20.reuse, R71, RZ ;  /* 0x0000004714777223 */ /* 0x040fe200000100ff */
[----:B------:R-:W-:Y:S02]  /*3b10*/  HADD2.F32 R71, -RZ, R97.H0_H0 ;  /* 0x20000061ff477230 */ /* 0x000fe40000004100 */
[C---:B------:R-:W-:Y:S01]  /*3b20*/  FFMA.FTZ R74, R20.reuse, R73, RZ ;  /* 0x00000049144a7223 */ /* 0x040fe200000100ff */
[----:B------:R-:W-:Y:S02]  /*3b30*/  HADD2.F32 R15, -RZ, R11.H0_H0 ;  /* 0x2000000bff0f7230 */ /* 0x000fe40000004100 */
[----:B------:R-:W-:Y:S01]  /*3b40*/  FFMA.FTZ R70, R83, R10, R70 ;  /* 0x0000000a53467223 */ /* 0x000fe20000010046 */
[----:B------:R-:W-:Y:S01]  /*3b50*/  FFMA.FTZ R115, R20, R115, RZ ;  /* 0x0000007314737223 */ /* 0x000fe200000100ff */
[----:B------:R-:W-:Y:S02]  /*3b60*/  HADD2.F32 R73, -RZ, R42.H0_H0 ;  /* 0x2000002aff497230 */ /* 0x000fe40000004100 */
[----:B------:R-:W-:-:S02]  /*3b70*/  HADD2.F32 R83, -RZ, R43.H0_H0 ;  /* 0x2000002bff537230 */ /* 0x000fc40000004100 */
[----:B------:R-:W-:Y:S01]  /*3b80*/  FFMA.FTZ R71, R71, R15, R70 ;  /* 0x0000000f47477223 */ /* 0x000fe20000010046 */
[----:B------:R-:W-:Y:S02]  /*3b90*/  HADD2.F32 R70, -RZ, R98.H0_H0 ;  /* 0x20000062ff467230 */ /* 0x000fe40000004100 */
[C---:B------:R-:W-:Y:S01]  /*3ba0*/  FFMA.FTZ R20, R10.reuse, R117, R115 ;  /* 0x000000750a147223 */ /* 0x040fe20000010073 */
[C---:B------:R-:W-:Y:S01]  /*3bb0*/  FFMA.FTZ R84, R10.reuse, R73, R119 ;  /* 0x000000490a547223 */ /* 0x040fe20000010077 */
[----:B------:R-:W-:Y:S01]  /*3bc0*/  FFMA.FTZ R114, R10, R83, R74 ;  /* 0x000000530a727223 */ /* 0x000fe2000001004a */
[----:B------:R-:W-:Y:S02]  /*3bd0*/  HADD2.F32 R73, -RZ, R99.H0_H0 ;  /* 0x20000063ff497230 */ /* 0x000fe40000004100 */
[----:B------:R-:W-:Y:S01]  /*3be0*/  FFMA.FTZ R74, R15, R70, R20 ;  /* 0x000000460f4a7223 */ /* 0x000fe20000010014 */
[----:B------:R-:W-:Y:S02]  /*3bf0*/  HADD2.F32 R11, -RZ, R11.H1_H1 ;  /* 0x3000000bff0b7230 */ /* 0x000fe40000004100 */
[----:B------:R-:W-:-:S02]  /*3c00*/  HADD2.F32 R10, -RZ, R64.H0_H0 ;  /* 0x20000040ff0a7230 */ /* 0x000fc40000004100 */
[C---:B------:R-:W-:Y:S01]  /*3c10*/  FFMA.FTZ R73, R15.reuse, R73, R84 ;  /* 0x000000490f497223 */ /* 0x040fe20000010054 */
[----:B------:R-:W-:Y:S02]  /*3c20*/  HADD2.F32 R83, -RZ, R100.H0_H0 ;  /* 0x20000064ff537230 */ /* 0x000fe40000004100 */
[----:B------:R-:W-:Y:S02]  /*3c30*/  HADD2.F32 R70, -RZ, R63.H0_H0 ;  /* 0x2000003fff467230 */ /* 0x000fe40000004100 */
[----:B------:R-:W-:Y:S01]  /*3c40*/  FFMA.FTZ R71, R10, R11, R71 ;  /* 0x0000000b0a477223 */ /* 0x000fe20000010047 */
[----:B------:R-:W-:Y:S02]  /*3c50*/  HADD2.F32 R84, -RZ, R62.H0_H0 ;  /* 0x2000003eff547230 */ /* 0x000fe40000004100 */
[----:B------:R-:W-:Y:S01]  /*3c60*/  FFMA.FTZ R83, R15, R83, R114 ;  /* 0x000000530f537223 */ /* 0x000fe20000010072 */
[----:B------:R-:W-:Y:S02]  /*3c70*/  HADD2.F32 R20, -RZ, R107.H0_H0 ;  /* 0x2000006bff147230 */ /* 0x000fe40000004100 */
[----:B------:R-:W-:Y:S01]  /*3c80*/  FFMA.FTZ R15, R11, R70, R74 ;  /* 0x000000460b0f7223 */ /* 0x000fe2000001004a */
[----:B-1----:R-:W-:-:S02]  /*3c90*/  HADD2.F32 R10, -RZ, R12.H0_H0 ;  /* 0x2000000cff0a7230 */ /* 0x002fc40000004100 */
        /* <DEDUP_REMOVED lines=8> */
[----:B------:R-:W-:-:S02]  /*3d20*/  HADD2.F32 R12, -RZ, R12.H1_H1 ;  /* 0x3000000cff0c7230 */ /* 0x000fc40000004100 */
[C---:B------:R-:W-:Y:S01]  /*3d30*/  FFMA.FTZ R73, R10.reuse, R74, R73 ;  /* 0x0000004a0a497223 */ /* 0x040fe20000010049 */
        /* <DEDUP_REMOVED lines=43> */
.L_x_1622:
        /* <DEDUP_REMOVED lines=22> */
[----:B------:R-:W-:Y:S02]  /*4150*/  HADD2.F32 R84, -RZ, R43.H0_H0 ;  /* 0x2000002bff547230 */ /* 0x000fe40000004100 */
[----:B------:R-:W-:Y:S02]  /*4160*/  HADD2.F32 R83, -RZ, R99.H0_H0 ;  /* 0x20000063ff537230 */ /* 0x000fe40000004100 */
[-C--:B------:R-:W-:Y:S01]  /*4170*/  FFMA.FTZ R20, R73, R15.reuse, R20 ;  /* 0x0000000f49147223 */ /* 0x080fe20000010014 */
[----:B------:R-:W-:Y:S02]  /*4180*/  HADD2.F32 R73, -RZ, R98.H0_H0 ;  /* 0x20000062ff497230 */ /* 0x000fe40000004100 */
[----:B------:R-:W-:Y:S01]  /*4190*/  FFMA.FTZ R10, R84, R10, R71 ;  /* 0x0000000a540a7223 */ /* 0x000fe20000010047 */
[----:B------:R-:W-:Y:S02]  /*41a0*/  HADD2.F32 R115, -RZ, R100.H0_H0 ;  /* 0x20000064ff737230 */ /* 0x000fe40000004100 */
[----:B------:R-:W-:Y:S01]  /*41b0*/  FFMA.FTZ R74, R83, R15, R74 ;  /* 0x0000000f534a7223 */ /* 0x000fe2000001004a */
[----:B------:R-:W-:-:S02]  /*41c0*/  HADD2.F32 R11, -RZ, R11.H1_H1 ;  /* 0x3000000bff0b7230 */ /* 0x000fc40000004100 */
[-C--:B------:R-:W-:Y:S01]  /*41d0*/  FFMA.FTZ R70, R73, R15.reuse, R70 ;  /* 0x0000000f49467223 */ /* 0x080fe20000010046 */
[----:B------:R-:W-:Y:S02]  /*41e0*/  HADD2.F32 R71, -RZ, R64.H0_H0 ;  /* 0x20000040ff477230 */ /* 0x000fe40000004100 */
[----:B------:R-:W-:Y:S01]  /*41f0*/  FFMA.FTZ R84, R115, R15, R10 ;  /* 0x0000000f73547223 */ /* 0x000fe2000001000a */
[----:B------:R-:W-:Y:S02]  /*4200*/  HADD2.F32 R73, -RZ, R62.H0_H0 ;  /* 0x2000003eff497230 */ /* 0x000fe40000004100 */
[----:B------:R-:W-:Y:S02]  /*4210*/  HADD2.F32 R83, -RZ, R35.H0_H0 ;  /* 0x20000023ff537230 */ /* 0x000fe40000004100 */
[-C--:B------:R-:W-:Y:S01]  /*4220*/  FFMA.FTZ R15, R71, R11.reuse, R20 ;  /* 0x0000000b470f7223 */ /* 0x080fe20000010014 */
[----:B------:R-:W-:Y:S02]  /*4230*/  HADD2.F32 R71, -RZ, R63.H0_H0 ;  /* 0x2000003fff477230 */ /* 0x000fe40000004100 */
[----:B------:R-:W-:Y:S01]  /*4240*/  FFMA.FTZ R73, R73, R11, R74 ;  /* 0x0000000b49497223 */ /* 0x000fe2000001004a */
[----:B------:R-:W-:-:S02]  /*4250*/  HADD2.F32 R20, -RZ, R107.H0_H0 ;  /* 0x2000006bff147230 */ /* 0x000fc40000004100 */
[----:B-1----:R-:W-:Y:S02]  /*4260*/  HADD2.F32 R10, -RZ, R12.H0_H0 ;  /* 0x2000000cff0a7230 */ /* 0x002fe40000004100 */
[-C--:B------:R-:W-:Y:S01]  /*4270*/  FFMA.FTZ R71, R71, R11.reuse, R70 ;  /* 0x0000000b47477223 */ /* 0x080fe20000010046 */
[----:B------:R-:W-:Y:S02]  /*4280*/  HADD2.F32 R70, -RZ, R60.H0_H0 ;  /* 0x2000003cff467230 */ /* 0x000fe40000004100 */
[----:B------:R-:W-:Y:S01]  /*4290*/  FFMA.FTZ R11, R83, R11, R84 ;  /* 0x0000000b530b7223 */ /* 0x000fe20000010054 */
[----:B------:R-:W-:Y:S02]  /*42a0*/  HADD2.F32 R84, -RZ, R61.H0_H0 ;  /* 0x2000003dff547230 */ /* 0x000fe40000004100 */
[-C--:B------:R-:W-:Y:S01]  /*42b0*/  FFMA.FTZ R15, R20, R10.reuse, R15 ;  /* 0x0000000a140f7223 */ /* 0x080fe2000001000f */
        /* <DEDUP_REMOVED lines=46> */
.L_x_1623:
        /* <DEDUP_REMOVED lines=91> */
.L_x_1624:
[--C-:B0-----:R-:W-:Y:S02]  /*4b50*/  SHF.R.U32.HI R10, RZ, 0x8, R21.reuse ;  /* 0x00000008ff0a7819 */ /* 0x101fe40000011615 */
[----:B------:R-:W-:Y:S02]  /*4b60*/  SHF.R.U32.HI R21, RZ, 0x10, R21 ;  /* 0x00000010ff157819 */ /* 0x000fe40000011615 */
[----:B------:R-:W-:Y:S02]  /*4b70*/  SHF.R.U32.HI R12, RZ, 0x8, R22 ;  /* 0x00000008ff0c7819 */ /* 0x000fe40000011616 */
[----:B------:R-:W-:Y:S02]  /*4b80*/  LOP3.LUT R10, R10, 0xff, RZ, 0xc0, !PT ;  /* 0x000000ff0a0a7812 */ /* 0x000fe400078ec0ff */
[----:B------:R-:W-:Y:S02]  /*4b90*/  LOP3.LUT R11, R21, 0xff, RZ, 0xc0, !PT ;  /* 0x000000ff150b7812 */ /* 0x000fe400078ec0ff */
[----:B------:R-:W-:-:S02]  /*4ba0*/  LOP3.LUT R12, R12, 0xff, RZ, 0xc0, !PT ;  /* 0x000000ff0c0c7812 */ /* 0x000fc400078ec0ff */
[----:B------:R-:W-:Y:S02]  /*4bb0*/  SHF.R.U32.HI R22, RZ, 0x10, R22 ;  /* 0x00000010ff167819 */ /* 0x000fe40000011616 */
[----:B------:R-:W-:Y:S02]  /*4bc0*/  IADD3 R10, PT, PT, R10, -0x80, RZ ;  /* 0xffffff800a0a7810 */ /* 0x000fe40007ffe0ff */
[----:B------:R-:W-:Y:S02]  /*4bd0*/  IADD3 R11, PT, PT, R11, -0x80, RZ ;  /* 0xffffff800b0b7810 */ /* 0x000fe40007ffe0ff */
[----:B------:R-:W-:Y:S01]  /*4be0*/  IADD3 R12, PT, PT, R12, -0x80, RZ ;  /* 0xffffff800c0c7810 */ /* 0x000fe20007ffe0ff */
[----:B------:R0:W1:Y:S01]  /*4bf0*/  I2F.F16 R21, R10 ;  /* 0x0000000a00157306 */ /* 0x0000620000200c00 */
[----:B------:R-:W-:Y:S02]  /*4c00*/  LOP3.LUT R22, R22, 0xff, RZ, 0xc0, !PT ;  /* 0x000000ff16167812 */ /* 0x000fe400078ec0ff */
[----:B------:R-:W-:-:S02]  /*4c10*/  LOP3.LUT R13, R24, 0xff, RZ, 0xc0, !PT ;  /* 0x000000ff180d7812 */ /* 0x000fc400078ec0ff */
[----:B------:R-:W-:Y:S02]  /*4c20*/  IADD3 R15, PT, PT, R72, -0x80, RZ ;  /* 0xffffff80480f7810 */ /* 0x000fe40007ffe0ff */
[----:B------:R-:W-:Y:S01]  /*4c30*/  IADD3 R83, PT, PT, R22, -0x80, RZ ;  /* 0xffffff8016537810 */ /* 0x000fe20007ffe0ff */
[----:B------:R2:W3:Y:S01]  /*4c40*/  I2F.F16 R20, R11 ;  /* 0x0000000b00147306 */ /* 0x0004e20000200c00 */
[----:B0-----:R-:W-:Y:S02]  /*4c50*/  LOP3.LUT R10, R25, 0xff, RZ, 0xc0, !PT ;  /* 0x000000ff190a7812 */ /* 0x001fe400078ec0ff */
[----:B------:R-:W-:Y:S02]  /*4c60*/  LEA.HI R73, R28, 0xffffff80, RZ, 0x8 ;  /* 0xffffff801c497811 */ /* 0x000fe400078f40ff */
[----:B------:R-:W-:Y:S02]  /*4c70*/  LEA.HI R71, R29, 0xffffff80, RZ, 0x8 ;  /* 0xffffff801d477811 */ /* 0x000fe400078f40ff */
[----:B------:R-:W-:Y:S01]  /*4c80*/  IADD3 R13, PT, PT, R13, -0x80, RZ ;  /* 0xffffff800d0d7810 */ /* 0x000fe20007ffe0ff */
[----:B------:R0:W4:Y:S01]  /*4c90*/  I2F.F16 R84, R12 ;  /* 0x0000000c00547306 */ /* 0x0001220000200c00 */
[----:B--2---:R-:W-:-:S02]  /*4ca0*/  LOP3.LUT R11, R26, 0xff, RZ, 0xc0, !PT ;  /* 0x000000ff1a0b7812 */ /* 0x004fc400078ec0ff */
[----:B------:R-:W-:Y:S02]  /*4cb0*/  IADD3 R10, PT, PT, R10, -0x80, RZ ;  /* 0xffffff800a0a7810 */ /* 0x000fe40007ffe0ff */
[----:B------:R-:W-:-:S03]  /*4cc0*/  IADD3 R11, PT, PT, R11, -0x80, RZ ;  /* 0xffffff800b0b7810 */ /* 0x000fc60007ffe0ff */
[----:B------:R-:W2:Y:S01]  /*4cd0*/  I2F.F16 R15, R15 ;  /* 0x0000000f000f7306 */ /* 0x000ea20000200c00 */
[----:B0-----:R-:W-:-:S04]  /*4ce0*/  LOP3.LUT R12, R27, 0xff, RZ, 0xc0, !PT ;  /* 0x000000ff1b0c7812 */ /* 0x001fc800078ec0ff */
[----:B------:R-:W-:-:S03]  /*4cf0*/  IADD3 R12, PT, PT, R12, -0x80, RZ ;  /* 0xffffff800c0c7810 */ /* 0x000fc60007ffe0ff */
[----:B------:R-:W0:Y:S08]  /*4d00*/  I2F.F16 R83, R83 ;  /* 0x0000005300537306 */ /* 0x000e300000200c00 */
[----:B------:R0:W0:Y:S08]  /*4d10*/  I2F.F16 R74, R13 ;  /* 0x0000000d004a7306 */ /* 0x0000300000200c00 */
[----:B------:R0:W0:Y:S08]  /*4d20*/  I2F.F16 R72, R10 ;  /* 0x0000000a00487306 */ /* 0x0000300000200c00 */
[----:B------:R0:W0:Y:S08]  /*4d30*/  I2F.F16 R22, R11 ;  /* 0x0000000b00167306 */ /* 0x0000300000200c00 */
[----:B------:R0:W0:Y:S08]  /*4d40*/  I2F.F16 R70, R12 ;  /* 0x0000000c00467306 */ /* 0x0000300000200c00 */
[----:B------:R-:W0:Y:S08]  /*4d50*/  I2F.F16 R73, R73 ;  /* 0x0000004900497306 */ /* 0x000e300000200c00 */
[----:B------:R-:W0:Y:S01]  /*4d60*/  I2F.F16 R71, R71 ;  /* 0x0000004700477306 */ /* 0x000e220000200c00 */
        /* <DEDUP_REMOVED lines=18> */
[--C-:B0-----:R-:W-:Y:S02]  /*4e90*/  HADD2.F32 R40, -RZ, R10.reuse.H0_H0 ;  /* 0x2000000aff287230 */ /* 0x101fe40000004100 */
[----:B------:R-:W-:-:S03]  /*4ea0*/  HADD2.F32 R10, -RZ, R10.H1_H1 ;  /* 0x3000000aff0a7230 */ /* 0x000fc60000004100 */
[-C--:B------:R-:W-:Y:S01]  /*4eb0*/  FFMA.FTZ R82, R82, R40.reuse, RZ ;  /* 0x0000002852527223 */ /* 0x080fe200000100ff */
[-C--:B------:R-:W-:Y:S01]  /*4ec0*/  FFMA.FTZ R81, R81, R40.reuse, RZ ;  /* 0x0000002851517223 */ /* 0x080fe200000100ff */
[-C--:B------:R-:W-:Y:S01]  /*4ed0*/  FFMA.FTZ R41, R80, R40.reuse, RZ ;  /* 0x0000002850297223 */ /* 0x080fe200000100ff */
[----:B------:R-:W-:Y:S02]  /*4ee0*/  HADD2.F32 R80, -RZ, R42.H0_H0 ;  /* 0x2000002aff507230 */ /* 0x000fe40000004100 */
[----:B------:R-:W-:Y:S01]  /*4ef0*/  FFMA.FTZ R79, R79, R40, RZ ;  /* 0x000000284f4f7223 */ /* 0x000fe200000100ff */
[-C--:B------:R-:W-:Y:S01]  /*4f00*/  FFMA.FTZ R115, R115, R10.reuse, R82 ;  /* 0x0000000a73737223 */ /* 0x080fe20000010052 */
[-C--:B------:R-:W-:Y:S01]  /*4f10*/  FFMA.FTZ R81, R114, R10.reuse, R81 ;  /* 0x0000000a72517223 */ /* 0x080fe20000010051 */
[----:B------:R-:W-:Y:S02]  /*4f20*/  HADD2.F32 R40, -RZ, R11.H0_H0 ;  /* 0x2000000bff287230 */ /* 0x000fe40000004100 */
[----:B------:R-:W-:Y:S01]  /*4f30*/  FFMA.FTZ R41, R80, R10, R41 ;  /* 0x0000000a50297223 */ /* 0x000fe20000010029 */
[----:B------:R-:W-:-:S02]  /*4f40*/  HADD2.F32 R114, -RZ, R43.H0_H0 ;  /* 0x2000002bff727230 */ /* 0x000fc40000004100 */
[----:B------:R-:W-:Y:S02]  /*4f50*/  HADD2.F32 R82, -RZ, R99.H0_H0 ;  /* 0x20000063ff527230 */ /* 0x000fe40000004100 */
[----:B------:R-:W-:Y:S02]  /*4f60*/  HADD2.F32 R42, -RZ, R97.H0_H0 ;  /* 0x20000061ff2a7230 */ /* 0x000fe40000004100 */
[----:B------:R-:W-:Y:S01]  /*4f70*/  FFMA.FTZ R79, R114, R10, R79 ;  /* 0x0000000a724f7223 */ /* 0x000fe2000001004f */
[----:B------:R-:W-:Y:S02]  /*4f80*/  HADD2.F32 R11, -RZ, R11.H1_H1 ;  /* 0x3000000bff0b7230 */ /* 0x000fe40000004100 */
[-C--:B------:R-:W-:Y:S01]  /*4f90*/  FFMA.FTZ R80, R82, R40.reuse, R41 ;  /* 0x0000002852507223 */ /* 0x080fe20000010029 */
[----:B------:R-:W-:Y:S02]  /*4fa0*/  HADD2.F32 R41, -RZ, R64.H0_H0 ;  /* 0x20000040ff297230 */ /* 0x000fe40000004100 */
[-C--:B------:R-:W-:Y:S01]  /*4fb0*/  FFMA.FTZ R10, R42, R40.reuse, R115 ;  /* 0x000000282a0a7223 */ /* 0x080fe20000010073 */
[----:B------:R-:W-:Y:S01]  /*4fc0*/  FFMA.FTZ R42, R98, R40, R81 ;  /* 0x00000028622a7223 */ /* 0x000fe20000010051 */
[----:B------:R-:W-:-:S02]  /*4fd0*/  HADD2.F32 R43, -RZ, R62.H0_H0 ;  /* 0x2000003eff2b7230 */ /* 0x000fc40000004100 */
[----:B------:R-:W-:Y:S01]  /*4fe0*/  FFMA.FTZ R40, R100, R40, R79 ;  /* 0x0000002864287223 */ /* 0x000fe2000001004f */
[----:B------:R-:W-:Y:S02]  /*4ff0*/  HADD2.F32 R81, -RZ, R35.H0_H0 ;  /* 0x20000023ff517230 */ /* 0x000fe40000004100 */
[-C--:B------:R-:W-:Y:S01]  /*5000*/  FFMA.FTZ R35, R41, R11.reuse, R10 ;  /* 0x0000000b29237223 */ /* 0x080fe2000001000a */
[-C--:B------:R-:W-:Y:S01]  /*5010*/  FFMA.FTZ R41, R63, R11.reuse, R42 ;  /* 0x0000000b3f297223 */ /* 0x080fe2000001002a */
[-C--:B------:R-:W-:Y:S01]  /*5020*/  FFMA.FTZ R43, R43, R11.reuse, R80 ;  /* 0x0000000b2b2b7223 */ /* 0x080fe20000010050 */
[----:B------:R-:W-:Y:S02]  /*5030*/  HADD2.F32 R42, -RZ, R107.H0_H0 ;  /* 0x2000006bff2a7230 */ /* 0x000fe40000004100 */
[----:B------:R-:W-:Y:S01]  /*5040*/  FFMA.FTZ R11, R81, R11, R40 ;  /* 0x0000000b510b7223 */ /* 0x000fe20000010028 */
[----:B-1----:R-:W-:Y:S02]  /*5050*/  HADD2.F32 R40, -RZ, R12.H0_H0 ;  /* 0x2000000cff287230 */ /* 0x002fe40000004100 */
[----:B------:R-:W-:-:S02]  /*5060*/  HADD2.F32 R62, -RZ, R61.H0_H0 ;  /* 0x2000003dff3e7230 */ /* 0x000fc40000004100 */
[----:B------:R-:W-:Y:S02]  /*5070*/  HADD2.F32 R64, -RZ, R101.H0_H0 ;  /* 0x20000065ff407230 */ /* 0x000fe40000004100 */
[-C--:B------:R-:W-:Y:S01]  /*5080*/  FFMA.FTZ R35, R42, R40.reuse, R35 ;  /* 0x000000282a237223 */ /* 0x080fe20000010023 */
[----:B------:R-:W-:Y:S02]  /*5090*/  HADD2.F32 R12, -RZ, R12.H1_H1 ;  /* 0x3000000cff0c7230 */ /* 0x000fe40000004100 */
[-C--:B------:R-:W-:Y:S01]  /*50a0*/  FFMA.FTZ R41, R60, R40.reuse, R41 ;  /* 0x000000283c297223 */ /* 0x080fe20000010029 */
[-C--:B------:R-:W-:Y:S01]  /*50b0*/  FFMA.FTZ R43, R62, R40.reuse, R43 ;  /* 0x000000283e2b7223 */ /* 0x080fe2000001002b */
[----:B------:R-:W-:Y:S01]  /*50c0*/  FFMA.FTZ R11, R64, R40, R11 ;  /* 0x00000028400b7223 */ /* 0x000fe2000001000b */
[----:B------:R-:W-:Y:S02]  /*50d0*/  HADD2.F32 R42, -RZ, R33.H0_H0 ;  /* 0x20000021ff2a7230 */ /* 0x000fe40000004100 */
[----:B------:R-:W-:Y:S01]  /*50e0*/  FFMA.FTZ R35, R106, R12, R35 ;  /* 0x0000000c6a237223 */ /* 0x000fe20000010023 */
[----:B------:R-:W-:-:S02]  /*50f0*/  HADD2.F32 R60, -RZ, R47.H0_H0 ;  /* 0x2000002fff3c7230 */ /* 0x000fc40000004100 */
        /* <DEDUP_REMOVED lines=10> */
[-C--:B------:R-:W-:Y:S01]  /*51a0*/  FFMA.FTZ R32, R77, R13.reuse, R32 ;  /* 0x0000000d4d207223 */ /* 0x080fe20000010020 */
[----:B------:R-:W-:Y:S02]  /*51b0*/  HADD2.F32 R9, -RZ, R78.H0_H0 ;  /* 0x2000004eff097230 */ /* 0x000fe40000004100 */
[----:B------:R-:W-:Y:S02]  /*51c0*/  HADD2.F32 R33, -RZ, R76.H0_H0 ;  /* 0x2000004cff217230 */ /* 0x000fe40000004100 */
[-C--:B------:R-:W-:Y:S01]  /*51d0*/  FFMA.FTZ R40, R40, R10.reuse, R43 ;  /* 0x0000000a28287223 */ /* 0x080fe2000001002b */
[----:B------:R-:W-:Y:S01]  /*51e0*/  FFMA.FTZ R10, R42, R10, R11 ;  /* 0x0000000a2a0a7223 */ /* 0x000fe2000001000b */
        /* <DEDUP_REMOVED lines=19> */
.L_x_1625:
[----:B------:R-:W-:Y:S02]  /*5320*/  SHF.R.U32.HI R9, RZ, 0x8, R24 ;  /* 0x00000008ff097819 */ /* 0x000fe40000011618 */
[--C-:B0-----:R-:W-:Y:S02]  /*5330*/  SHF.R.U32.HI R12, RZ, 0x8, R26.reuse ;  /* 0x00000008ff0c7819 */ /* 0x101fe4000001161a */
[----:B------:R-:W-:Y:S02]  /*5340*/  LOP3.LUT R9, R9, 0xff, RZ, 0xc0, !PT ;  /* 0x000000ff09097812 */ /* 0x000fe400078ec0ff */
[----:B------:R-:W-:Y:S02]  /*5350*/  SHF.R.U32.HI R10, RZ, 0x8, R25 ;  /* 0x00000008ff0a7819 */ /* 0x000fe40000011619 */
[----:B------:R-:W-:Y:S02]  /*5360*/  IADD3 R9, PT, PT, R9, -0x80, RZ ;  /* 0xffffff8009097810 */ /* 0x000fe40007ffe0ff */
[----:B------:R-:W-:-:S02]  /*5370*/  SHF.R.U32.HI R26, RZ, 0x10, R26 ;  /* 0x00000010ff1a7819 */ /* 0x000fc4000001161a */
[----:B------:R0:W1:Y:S01]  /*5380*/  I2F.F16 R35, R9 ;  /* 0x0000000900237306 */ /* 0x0000620000200c00 */
[----:B------:R-:W-:Y:S02]  /*5390*/  LOP3.LUT R10, R10, 0xff, RZ, 0xc0, !PT ;  /* 0x000000ff0a0a7812 */ /* 0x000fe400078ec0ff */
[----:B------:R-:W-:Y:S02]  /*53a0*/  SHF.R.U32.HI R25, RZ, 0x10, R25 ;  /* 0x00000010ff197819 */ /* 0x000fe40000011619 */
[----:B------:R-:W-:Y:S02]  /*53b0*/  IADD3 R10, PT, PT, R10, -0x80, RZ ;  /* 0xffffff800a0a7810 */ /* 0x000fe40007ffe0ff */
[----:B------:R-:W-:Y:S02]  /*53c0*/  LOP3.LUT R11, R25, 0xff, RZ, 0xc0, !PT ;  /* 0x000000ff190b7812 */ /* 0x000fe400078ec0ff */
[----:B0-----:R-:W-:Y:S01]  /*53d0*/  LOP3.LUT R9, R26, 0xff, RZ, 0xc0, !PT ;  /* 0x000000ff1a097812 */ /* 0x001fe200078ec0ff */
[----:B------:R0:W2:Y:S01]  /*53e0*/  I2F.F16 R25, R10 ;  /* 0x0000000a00197306 */ /* 0x0000a20000200c00 */
[----:B------:R-:W-:-:S02]  /*53f0*/  SHF.R.U32.HI R13, RZ, 0x8, R27 ;  /* 0x00000008ff0d7819 */ /* 0x000fc4000001161b */
[----:B------:R-:W-:Y:S02]  /*5400*/  IADD3 R42, PT, PT, R9, -0x80, RZ ;  /* 0xffffff80092a7810 */ /* 0x000fe40007ffe0ff */
[----:B------:R-:W-:Y:S02]  /*5410*/  LOP3.LUT R9, R28, 0xff, RZ, 0xc0, !PT ;  /* 0x000000ff1c097812 */ /* 0x000fe400078ec0ff */
[----:B------:R-:W-:Y:S02]  /*5420*/  SHF.R.U32.HI R27, RZ, 0x10, R27 ;  /* 0x00000010ff1b7819 */ /* 0x000fe4000001161b */
[----:B------:R-:W-:Y:S01]  /*5430*/  IADD3 R9, PT, PT, R9, -0x80, RZ ;  /* 0xffffff8009097810 */ /* 0x000fe20007ffe0ff */
[----:B------:R-:W3:Y:S01]  /*5440*/  I2F.F16 R42, R42 ;  /* 0x0000002a002a7306 */ /* 0x000ee20000200c00 */
[----:B0-----:R-:W-:Y:S02]  /*5450*/  LOP3.LUT R10, R29, 0xff, RZ, 0xc0, !PT ;  /* 0x000000ff1d0a7812 */ /* 0x001fe400078ec0ff */
[----:B------:R-:W-:-:S02]  /*5460*/  IADD3 R11, PT, PT, R11, -0x80, RZ ;  /* 0xffffff800b0b7810 */ /* 0x000fc40007ffe0ff */
[----:B------:R-:W-:Y:S02]  /*5470*/  IADD3 R46, PT, PT, R10, -0x80, RZ ;  /* 0xffffff800a2e7810 */ /* 0x000fe40007ffe0ff */
[----:B------:R-:W-:Y:S01]  /*5480*/  LOP3.LUT R10, R30, 0xff, RZ, 0xc0, !PT ;  /* 0x000000ff1e0a7812 */ /* 0x000fe200078ec0ff */
[----:B------:R0:W4:Y:S01]  /*5490*/  I2F.F16 R47, R9 ;  /* 0x00000009002f7306 */ /* 0x0001220000200c00 */
[----:B------:R-:W-:Y:S02]  /*54a0*/  LOP3.LUT R27, R27, 0xff, RZ, 0xc0, !PT ;  /* 0x000000ff1b1b7812 */ /* 0x000fe400078ec0ff */
[----:B------:R-:W-:Y:S02]  /*54b0*/  IADD3 R43, PT, PT, R10, -0x80, RZ ;  /* 0xffffff800a2b7810 */ /* 0x000fe40007ffe0ff */
[----:B------:R-:W-:Y:S02]  /*54c0*/  LOP3.LUT R12, R12, 0xff, RZ, 0xc0, !PT ;  /* 0x000000ff0c0c7812 */ /* 0x000fe400078ec0ff */
[----:B------:R-:W-:Y:S01]  /*54d0*/  SHF.R.U32.HI R10, RZ, 0x8, R28 ;  /* 0x00000008ff0a7819 */ /* 0x000fe2000001161c */
[----:B------:R5:W1:Y:S01]  /*54e0*/  I2F.F16 R41, R11 ;  /* 0x0000000b00297306 */ /* 0x000a620000200c00 */
[----:B0-----:R-:W-:-:S02]  /*54f0*/  SHF.R.U32.HI R9, RZ, 0x8, R29 ;  /* 0x00000008ff097819 */ /* 0x001fc4000001161d */
[----:B------:R-:W-:Y:S02]  /*5500*/  IADD3 R27, PT, PT, R27, -0x80, RZ ;  /* 0xffffff801b1b7810 */ /* 0x000fe40007ffe0ff */
[----:B------:R-:W-:Y:S02]  /*5510*/  LOP3.LUT R9, R9, 0xff, RZ, 0xc0, !PT ;  /* 0x000000ff09097812 */ /* 0x000fe400078ec0ff */
[----:B------:R-:W-:Y:S01]  /*5520*/  IADD3 R12, PT, PT, R12, -0x80, RZ ;  /* 0xffffff800c0c7810 */ /* 0x000fe20007ffe0ff */
[----:B------:R-:W0:Y:S01]  /*5530*/  I2F.F16 R60, R27 ;  /* 0x0000001b003c7306 */ /* 0x000e220000200c00 */
[----:B-----5:R-:W-:Y:S02]  /*5540*/  LOP3.LUT R11, R31, 0xff, RZ, 0xc0, !PT ;  /* 0x000000ff1f0b7812 */ /* 0x020fe400078ec0ff */
[----:B------:R-:W-:Y:S02]  /*5550*/  IADD3 R9, PT, PT, R9, -0x80, RZ ;  /* 0xffffff8009097810 */ /* 0x000fe40007ffe0ff */
[----:B------:R-:W-:-:S02]  /*5560*/  IADD3 R11, PT, PT, R11, -0x80, RZ ;  /* 0xffffff800b0b7810 */ /* 0x000fc40007ffe0ff */
[----:B------:R-:W-:Y:S01]  /*5570*/  LOP3.LUT R10, R10, 0xff, RZ, 0xc0, !PT ;  /* 0x000000ff0a0a7812 */ /* 0x000fe200078ec0ff */
[----:B------:R5:W0:Y:S01]  /*5580*/  I2F.F16 R63, R9 ;  /* 0x00000009003f7306 */ /* 0x000a220000200c00 */
[----:B------:R-:W-:Y:S02]  /*5590*/  SHF.R.U32.HI R28, RZ, 0x10, R28 ;  /* 0x00000010ff1c7819 */ /* 0x000fe4000001161c */
[----:B------:R-:W-:Y:S02]  /*55a0*/  SHF.R.U32.HI R29, RZ, 0x10, R29 ;  /* 0x00000010ff1d7819 */ /* 0x000fe4000001161d */
[----:B------:R-:W-:Y:S02]  /*55b0*/  LEA.HI R32, R30, 0xffffff80, RZ, 0x8 ;  /* 0xffffff801e207811 */ /* 0x000fe400078f40ff */
[----:B------:R-:W-:Y:S01]  /*55c0*/  IADD3 R10, PT, PT, R10, -0x80, RZ ;  /* 0xffffff800a0a7810 */ /* 0x000fe20007ffe0ff */
[----:B------:R2:W0:Y:S01]  /*55d0*/  I2F.F16 R27, R11 ;  /* 0x0000000b001b7306 */ /* 0x0004220000200c00 */
[----:B-----5:R-:W-:-:S02]  /*55e0*/  SHF.R.U32.HI R9, RZ, 0x8, R23 ;  /* 0x00000008ff097819 */ /* 0x020fc40000011617 */
[----:B------:R-:W-:Y:S02]  /*55f0*/  SHF.R.U32.HI R24, RZ, 0x10, R24 ;  /* 0x00000010ff187819 */ /* 0x000fe40000011618 */
[----:B------:R-:W-:Y:S02]  /*5600*/  SHF.R.U32.HI R23, RZ, 0x10, R23 ;  /* 0x00000010ff177819 */ /* 0x000fe40000011617 */
[----:B------:R-:W-:Y:S01]  /*5610*/  LOP3.LUT R28, R28, 0xff, RZ, 0xc0, !PT ;  /* 0x000000ff1c1c7812 */ /* 0x000fe200078ec0ff */
[----:B------:R5:W0:Y:S01]  /*5620*/  I2F.F16 R26, R12 ;  /* 0x0000000c001a7306 */ /* 0x000a220000200c00 */
[--C-:B--2---:R-:W-:Y:S02]  /*5630*/  SHF.R.U32.HI R11, RZ, 0x8, R30.reuse ;  /* 0x00000008ff0b7819 */ /* 0x104fe4000001161e */
[----:B------:R-:W-:Y:S02]  /*5640*/  SHF.R.U32.HI R30, RZ, 0x10, R30 ;  /* 0x00000010ff1e7819 */ /* 0x000fe4000001161e */
[----:B------:R-:W-:-:S02]  /*5650*/  LOP3.LUT R29, R29, 0xff, RZ, 0xc0, !PT ;  /* 0x000000ff1d1d7812 */ /* 0x000fc400078ec0ff */
[----:B------:R-:W-:Y:S01]  /*5660*/  LOP3.LUT R24, R24, 0xff, RZ, 0xc0, !PT ;  /* 0x000000ff18187812 */ /* 0x000fe200078ec0ff */
[----:B------:R2:W0:Y:S01]  /*5670*/  I2F.F16 R62, R10 ;  /* 0x0000000a003e7306 */ /* 0x0004220000200c00 */
[----:B-----5:R-:W-:Y:S02]  /*5680*/  SHF.R.U32.HI R12, RZ, 0x8, R31 ;  /* 0x00000008ff0c7819 */ /* 0x020fe4000001161f */
[----:B------:R-:W-:Y:S02]  /*5690*/  LOP3.LUT R13, R13, 0xff, RZ, 0xc0, !PT ;  /* 0x000000ff0d0d7812 */ /* 0x000fe400078ec0ff */
[----:B------:R-:W-:Y:S02]  /*56a0*/  LOP3.LUT R11, R11, 0xff, RZ, 0xc0, !PT ;  /* 0x000000ff0b0b7812 */ /* 0x000fe400078ec0ff */
[----:B------:R-:W-:Y:S01]  /*56b0*/  LOP3.LUT R12, R12, 0xff, RZ, 0xc0, !PT ;  /* 0x000000ff0c0c7812 */ /* 0x000fe200078ec0ff */
[----:B------:R-:W0:Y:S01]  /*56c0*/  I2F.F16 R32, R32 ;  /* 0x0000002000207306 */ /* 0x000e220000200c00 */
[----:B--2---:R-:W-:-:S02]  /*56d0*/  LOP3.LUT R10, R30, 0xff, RZ, 0xc0, !PT ;  /* 0x000000ff1e0a7812 */ /* 0x004fc400078ec0ff */
[----:B------:R-:W-:Y:S02]  /*56e0*/  LOP3.LUT R9, R9, 0xff, RZ, 0xc0, !PT ;  /* 0x000000ff09097812 */ /* 0x000fe400078ec0ff */
[----:B------:R-:W-:Y:S02]  /*56f0*/  LOP3.LUT R23, R23, 0xff, RZ, 0xc0, !PT ;  /* 0x000000ff17177812 */ /* 0x000fe400078ec0ff */
[----:B------:R-:W-:Y:S01]  /*5700*/  LEA.HI R33, R31, 0xffffff80, RZ, 0x8 ;  /* 0xffffff801f217811 */ /* 0x000fe200078f40ff */
[----:B------:R-:W2:Y:S01]  /*5710*/  I2F.F16 R46, R46 ;  /* 0x0000002e002e7306 */ /* 0x000ea20000200c00 */
[----:B------:R-:W-:Y:S02]  /*5720*/  IADD3 R28, PT, PT, R28, -0x80, RZ ;  /* 0xffffff801c1c7810 */ /* 0x000fe40007ffe0ff */
[----:B------:R-:W-:Y:S02]  /*5730*/  IADD3 R29, PT, PT, R29, -0x80, RZ ;  /* 0xffffff801d1d7810 */ /* 0x000fe40007ffe0ff */
[----:B------:R-:W-:-:S02]  /*5740*/  IADD3 R24, PT, PT, R24, -0x80, RZ ;  /* 0xffffff8018187810 */ /* 0x000fc40007ffe0ff */
[----:B------:R-:W-:Y:S01]  /*5750*/  IADD3 R13, PT, PT, R13, -0x80, RZ ;  /* 0xffffff800d0d7810 */ /* 0x000fe20007ffe0ff */
[----:B------:R-:W0:Y:S01]  /*5760*/  I2F.F16 R33, R33 ;  /* 0x0000002100217306 */ /* 0x000e220000200c00 */
[----:B------:R-:W-:Y:S02]  /*5770*/  IADD3 R11, PT, PT, R11, -0x80, RZ ;  /* 0xffffff800b0b7810 */ /* 0x000fe40007ffe0ff */
[----:B------:R-:W-:Y:S02]  /*5780*/  IADD3 R10, PT, PT, R10, -0x80, RZ ;  /* 0xffffff800a0a7810 */ /* 0x000fe40007ffe0ff */
[----:B------:R-:W-:Y:S02]  /*5790*/  IADD3 R12, PT, PT, R12, -0x80, RZ ;  /* 0xffffff800c0c7810 */ /* 0x000fe40007ffe0ff */
[----:B------:R-:W-:Y:S01]  /*57a0*/  IADD3 R9, PT, PT, R9, -0x80, RZ ;  /* 0xffffff8009097810 */ /* 0x000fe20007ffe0ff */
[----:B------:R0:W0:Y:S01]  /*57b0*/  I2F.F16 R40, R24 ;  /* 0x0000001800287306 */ /* 0x0000220000200c00 */
[----:B------:R-:W-:-:S02]  /*57c0*/  IADD3 R23, PT, PT, R23, -0x80, RZ ;  /* 0xffffff8017177810 */ /* 0x000fc40007ffe0ff */
[----:B------:R-:W-:-:S04]  /*57d0*/  SHF.R.U32.HI R31, RZ, 0x10, R31 ;  /* 0x00000010ff1f7819 */ /* 0x000fc8000001161f */
[----:B------:R-:W-:Y:S01]  /*57e0*/  LOP3.LUT R31, R31, 0xff, RZ, 0xc0, !PT ;  /* 0x000000ff1f1f7812 */ /* 0x000fe200078ec0ff */
[----:B------:R0:W0:Y:S03]  /*57f0*/  I2F.F16 R61, R13 ;  /* 0x0000000d003d7306 */ /* 0x0000260000200c00 */
[----:B------:R-:W-:-:S05]  /*5800*/  IADD3 R31, PT, PT, R31, -0x80, RZ ;  /* 0xffffff801f1f7810 */ /* 0x000fca0007ffe0ff */
[----:B------:R-:W0:Y:S08]  /*5810*/  I2F.F16 R43, R43 ;  /* 0x0000002b002b7306 */ /* 0x000e300000200c00 */
[----:B------:R-:W0:Y:S08]  /*5820*/  I2F.F16 R28, R28 ;  /* 0x0000001c001c7306 */ /* 0x000e300000200c00 */
[----:B------:R-:W0:Y:S08]  /*5830*/  I2F.F16 R29, R29 ;  /* 0x0000001d001d7306 */ /* 0x000e300000200c00 */
[----:B------:R0:W0:Y:S08]  /*5840*/  I2F.F16 R30, R11 ;  /* 0x0000000b001e7306 */ /* 0x0000300000200c00 */
[----:B------:R0:W0:Y:S08]  /*5850*/  I2F.F16 R64, R10 ;  /* 0x0000000a00407306 */ /* 0x0000300000200c00 */
        /* <DEDUP_REMOVED lines=11> */
[----:B0-----:R-:W-:-:S02]  /*5910*/  HADD2.F32 R24, -RZ, R10.H0_H0 ;  /* 0x2000000aff187230 */ /* 0x001fc40000004100 */
[----:B------:R-:W-:Y:S02]  /*5920*/  HADD2.F32 R80, -RZ, R10.H1_H1 ;  /* 0x3000000aff507230 */ /* 0x000fe40000004100 */
[--C-:B------:R-:W-:Y:S02]  /*5930*/  HADD2.F32 R78, -RZ, R11.reuse.H0_H0 ;  /* 0x2000000bff4e7230 */ /* 0x100fe40000004100 */
[----:B------:R-:W-:Y:S01]  /*5940*/  FFMA.FTZ R82, R9, R24, RZ ;  /* 0x0000001809527223 */ /* 0x000fe200000100ff */
[----:B------:R-:W-:Y:S02]  /*5950*/  HADD2.F32 R10, -RZ, R11.H1_H1 ;  /* 0x3000000bff0a7230 */ /* 0x000fe40000004100 */
[C---:B------:R-:W-:Y:S01]  /*5960*/  FFMA.FTZ R81, R24.reuse, R81, RZ ;  /* 0x0000005118517223 */ /* 0x040fe200000100ff */
[----:B------:R-:W-:Y:S02]  /*5970*/  HADD2.F32 R11, -RZ, R36.H0_H0 ;  /* 0x20000024ff0b7230 */ /* 0x000fe40000004100 */
[----:B------:R-:W-:Y:S01]  /*5980*/  FFMA.FTZ R98, R24, R23, RZ ;  /* 0x0000001718627223 */ /* 0x000fe200000100ff */
[----:B------:R-:W-:-:S02]  /*5990*/  HADD2.F32 R23, -RZ, R19.H0_H0 ;  /* 0x20000013ff177230 */ /* 0x000fc40000004100 */
[----:B------:R-:W-:Y:S01]  /*59a0*/  FFMA.FTZ R79, R79, R80, R82 ;  /* 0x000000504f4f7223 */ /* 0x000fe20000010052 */
[----:B------:R-:W-:Y:S02]  /*59b0*/  HADD2.F32 R82, -RZ, R50.H0_H0 ;  /* 0x20000032ff527230 */ /* 0x000fe40000004100 */
[----:B------:R-:W-:Y:S01]  /*59c0*/  FFMA.FTZ R99, R24, R11, RZ ;  /* 0x0000000b18637223 */ /* 0x000fe200000100ff */
[----:B------:R-:W-:Y:S02]  /*59d0*/  HADD2.F32 R11, -RZ, R18.H0_H0 ;  /* 0x20000012ff0b7230 */ /* 0x000fe40000004100 */
[C---:B------:R-:W-:Y:S01]  /*59e0*/  FFMA.FTZ R81, R80.reuse, R97, R81 ;  /* 0x0000006150517223 */ /* 0x040fe20000010051 */
[----:B------:R-:W-:Y:S02]  /*59f0*/  HADD2.F32 R24, -RZ, R48.H0_H0 ;  /* 0x20000030ff187230 */ /* 0x000fe40000004100 */
[----:B------:R-:W-:Y:S01]  /*5a00*/  FFMA.FTZ R97, R80, R23, R98 ;  /* 0x0000001750617223 */ /* 0x000fe20000010062 */
[----:B------:R-:W-:-:S02]  /*5a10*/  HADD2.F32 R9, -RZ, R49.H0_H0 ;  /* 0x20000031ff097230 */ /* 0x000fc40000004100 */
[----:B------:R-:W-:Y:S01]  /*5a20*/  FFMA.FTZ R11, R80, R11, R99 ;  /* 0x0000000b500b7223 */ /* 0x000fe20000010063 */
[----:B------:R-:W-:Y:S02]  /*5a30*/  HADD2.F32 R23, -RZ, R104.H0_H0 ;  /* 0x20000068ff177230 */ /* 0x000fe40000004100 */
[----:B------:R-:W-:Y:S01]  /*5a40*/  FFMA.FTZ R24, R24, R78, R79 ;  /* 0x0000004e18187223 */ /* 0x000fe2000001004f */
[----:B------:R-:W-:Y:S02]  /*5a50*/  HADD2.F32 R79, -RZ, R51.H0_H0 ;  /* 0x20000033ff4f7230 */ /* 0x000fe40000004100 */
[C---:B------:R-:W-:Y:S01]  /*5a60*/  FFMA.FTZ R82, R78.reuse, R82, R11 ;  /* 0x000000524e527223 */ /* 0x040fe2000001000b */
[----:B------:R-:W-:Y:S02]  /*5a70*/  HADD2.F32 R11, -RZ, R103.H0_H0 ;  /* 0x20000067ff0b7230 */ /* 0x000fe40000004100 */
[----:B------:R-:W-:Y:S01]  /*5a80*/  FFMA.FTZ R81, R78, R9, R81 ;  /* 0x000000094e517223 */ /* 0x000fe20000010051 */
[----:B------:R-:W-:-:S02]  /*5a90*/  HADD2.F32 R9, -RZ, R102.H0_H0 ;  /* 0x20000066ff097230 */ /* 0x000fc40000004100 */
[----:B------:R-:W-:Y:S01]  /*5aa0*/  FFMA.FTZ R80, R78, R79, R97 ;  /* 0x0000004f4e507223 */ /* 0x000fe20000010061 */
[C---:B------:R-:W-:Y:S01]  /*5ab0*/  FFMA.FTZ R82, R10.reuse, R23, R82 ;  /* 0x000000170a527223 */ /* 0x040fe20000010052 */
[----:B------:R-:W-:Y:S02]  /*5ac0*/  HADD2.F32 R99, -RZ, R105.H0_H0 ;  /* 0x20000069ff637230 */ /* 0x000fe40000004100 */
[C---:B------:R-:W-:Y:S01]  /*5ad0*/  FFMA.FTZ R78, R10.reuse, R11, R81 ;  /* 0x0000000b0a4e7223 */ /* 0x040fe20000010051 */
[--C-:B-1----:R-:W-:Y:S02]  /*5ae0*/  HADD2.F32 R23, -RZ, R12.reuse.H0_H0 ;  /* 0x2000000cff177230 */ /* 0x102fe40000004100 */
[----:B------:R-:W-:Y:S01]  /*5af0*/  FFMA.FTZ R24, R9, R10, R24 ;  /* 0x0000000a09187223 */ /* 0x000fe20000010018 */
[----:B------:R-:W-:Y:S02]  /*5b00*/  HADD2.F32 R79, -RZ, R12.H1_H1 ;  /* 0x3000000cff4f7230 */ /* 0x000fe40000004100 */
[----:B------:R-:W-:Y:S01]  /*5b10*/  FFMA.FTZ R80, R10, R99, R80 ;  /* 0x000000630a507223 */ /* 0x000fe20000010050 */
[----:B------:R-:W-:-:S02]  /*5b20*/  HADD2.F32 R12, -RZ, R54.H0_H0 ;  /* 0x20000036ff0c7230 */ /* 0x000fc40000004100 */
[----:B------:R-:W-:Y:S02]  /*5b30*/  HADD2.F32 R11, -RZ, R52.H0_H0 ;  /* 0x20000034ff0b7230 */ /* 0x000fe40000004100 */
[----:B------:R-:W-:Y:S02]  /*5b40*/  HADD2.F32 R81, -RZ, R58.H0_H0 ;  /* 0x2000003aff517230 */ /* 0x000fe40000004100 */
[----:B------:R-:W-:Y:S01]  /*5b50*/  FFMA.FTZ R78, R23, R12, R78 ;  /* 0x0000000c174e7223 */ /* 0x000fe2000001004e */
[----:B------:R-:W-:Y:S02]  /*5b60*/  HADD2.F32 R97, -RZ, R59.H0_H0 ;  /* 0x2000003bff617230 */ /* 0x000fe40000004100 */
[----:B------:R-:W-:Y:S01]  /*5b70*/  FFMA.FTZ R11, R11, R23, R24 ;  /* 0x000000170b0b7223 */ /* 0x000fe20000010018 */
        /* <DEDUP_REMOVED lines=11> */
[----:B------:R-:W-:Y:S02]  /*5c30*/  HADD2.F32 R11, -RZ, R15.H0_H0 ;  /* 0x2000000fff0b7230 */ /* 0x000fe40000004100 */
[----:B------:R-:W-:Y:S01]  /*5c40*/  FFMA.FTZ R24, R9, R23, R12 ;  /* 0x0000001709187223 */ /* 0x000fe2000001000c */
[----:B------:R-:W-:Y:S02]  /*5c50*/  HADD2.F32 R13, -RZ, R13.H1_H1 ;  /* 0x3000000dff0d7230 */ /* 0x000fe40000004100 */
[----:B------:R-:W-:Y:S01]  /*5c60*/  FFMA.FTZ R82, R79, R80, R97 ;  /* 0x000000504f527223 */ /* 0x000fe20000010061 */
[----:B------:R-:W-:Y:S02]  /*5c70*/  HADD2.F32 R12, -RZ, R39.H0_H0 ;  /* 0x20000027ff0c7230 */ /* 0x000fe40000004100 */
[----:B------:R-:W-:Y:S01]  /*5c80*/  FFMA.FTZ R11, R11, R9, R10 ;  /* 0x000000090b0b7223 */ /* 0x000fe2000001000a */
[----:B------:R-:W-:Y:S02]  /*5c90*/  HADD2.F32 R23, -RZ, R83.H0_H0 ;  /* 0x20000053ff177230 */ /* 0x000fe40000004100 */
[----:B------:R-:W-:-:S02]  /*5ca0*/  HADD2.F32 R79, -RZ, R76.H0_H0 ;  /* 0x2000004cff4f7230 */ /* 0x000fc40000004100 */
[----:B------:R-:W-:Y:S01]  /*5cb0*/  FFMA.FTZ R12, R13, R12, R24 ;  /* 0x0000000c0d0c7223 */ /* 0x000fe20000010018 */
[----:B------:R-:W-:Y:S02]  /*5cc0*/  HADD2.F32 R10, -RZ, R38.H0_H0 ;  /* 0x20000026ff0a7230 */ /* 0x000fe40000004100 */
[C---:B------:R-:W-:Y:S01]  /*5cd0*/  FFMA.FTZ R23, R9.reuse, R23, R78 ;  /* 0x0000001709177223 */ /* 0x040fe2000001004e */
        /* <DEDUP_REMOVED lines=22> */
.L_x_1626:
        /* <DEDUP_REMOVED lines=13> */
[----:B------:R-:W-:Y:S02]  /*5f10*/  HADD2.F32 R10, -RZ, R34.H0_H0 ;  /* 0x20000022ff0a7230 */ /* 0x000fe40000004100 */
[----:B------:R-:W-:Y:S01]  /*5f20*/  FFMA.FTZ R9, R81, R79, R82 ;  /* 0x0000004f51097223 */ /* 0x000fe20000010052 */
[----:B------:R-:W-:-:S02]  /*5f30*/  HADD2.F32 R11, -RZ, R36.H0_H0 ;  /* 0x20000024ff0b7230 */ /* 0x000fc40000004100 */
[----:B------:R-:W-:Y:S02]  /*5f40*/  HADD2.F32 R81, -RZ, R19.H0_H0 ;  /* 0x20000013ff517230 */ /* 0x000fe40000004100 */
[-C--:B------:R-:W-:Y:S01]  /*5f50*/  FFMA.FTZ R10, R10, R80.reuse, RZ ;  /* 0x000000500a0a7223 */ /* 0x080fe200000100ff */
[----:B------:R-:W-:Y:S02]  /*5f60*/  HADD2.F32 R82, -RZ, R49.H0_H0 ;  /* 0x20000031ff527230 */ /* 0x000fe40000004100 */
[-C--:B------:R-:W-:Y:S01]  /*5f70*/  FFMA.FTZ R98, R11, R80.reuse, RZ ;  /* 0x000000500b627223 */ /* 0x080fe200000100ff */
[----:B------:R-:W-:Y:S01]  /*5f80*/  FFMA.FTZ R80, R23, R80, RZ ;  /* 0x0000005017507223 */ /* 0x000fe200000100ff */
[----:B------:R-:W-:Y:S02]  /*5f90*/  HADD2.F32 R23, -RZ, R18.H0_H0 ;  /* 0x20000012ff177230 */ /* 0x000fe40000004100 */
[----:B------:R-:W-:Y:S01]  /*5fa0*/  FFMA.FTZ R11, R97, R79, R10 ;  /* 0x0000004f610b7223 */ /* 0x000fe2000001000a */
[----:B------:R-:W-:-:S02]  /*5fb0*/  HADD2.F32 R10, -RZ, R48.H0_H0 ;  /* 0x20000030ff0a7230 */ /* 0x000fc40000004100 */
[----:B------:R-:W-:Y:S02]  /*5fc0*/  HADD2.F32 R97, -RZ, R59.H0_H0 ;  /* 0x2000003bff617230 */ /* 0x000fe40000004100 */
[-C--:B------:R-:W-:Y:S01]  /*5fd0*/  FFMA.FTZ R23, R23, R79.reuse, R98 ;  /* 0x0000004f17177223 */ /* 0x080fe20000010062 */
[----:B------:R-:W-:Y:S02]  /*5fe0*/  HADD2.F32 R98, -RZ, R51.H0_H0 ;  /* 0x20000033ff627230 */ /* 0x000fe40000004100 */
[----:B------:R-:W-:Y:S01]  /*5ff0*/  FFMA.FTZ R79, R81, R79, R80 ;  /* 0x0000004f514f7223 */ /* 0x000fe20000010050 */
[-C--:B------:R-:W-:Y:S01]  /*6000*/  FFMA.FTZ R9, R10, R78.reuse, R9 ;  /* 0x0000004e0a097223 */ /* 0x080fe20000010009 */
[-C--:B------:R-:W-:Y:S01]  /*6010*/  FFMA.FTZ R11, R82, R78.reuse, R11 ;  /* 0x0000004e520b7223 */ /* 0x080fe2000001000b */
[----:B------:R-:W-:Y:S02]  /*6020*/  HADD2.F32 R80, -RZ, R103.H0_H0 ;  /* 0x20000067ff507230 */ /* 0x000fe40000004100 */
[----:B------:R-:W-:Y:S01]  /*6030*/  FFMA.FTZ R23, R100, R78, R23 ;  /* 0x0000004e64177223 */ /* 0x000fe20000010017 */
[----:B------:R-:W-:-:S02]  /*6040*/  HADD2.F32 R10, -RZ, R102.H0_H0 ;  /* 0x20000066ff0a7230 */ /* 0x000fc40000004100 */
[----:B------:R-:W-:Y:S01]  /*6050*/  FFMA.FTZ R79, R98, R78, R79 ;  /* 0x0000004e624f7223 */ /* 0x000fe2000001004f */
[----:B------:R-:W-:Y:S02]  /*6060*/  HADD2.F32 R82, -RZ, R104.H0_H0 ;  /* 0x20000068ff527230 */ /* 0x000fe40000004100 */
[-C--:B------:R-:W-:Y:S01]  /*6070*/  FFMA.FTZ R78, R80, R24.reuse, R11 ;  /* 0x00000018504e7223 */ /* 0x080fe2000001000b */
[----:B------:R-:W-:Y:S02]  /*6080*/  HADD2.F32 R100, -RZ, R105.H0_H0 ;  /* 0x20000069ff647230 */ /* 0x000fe40000004100 */
[-C--:B------:R-:W-:Y:S01]  /*6090*/  FFMA.FTZ R10, R10, R24.reuse, R9 ;  /* 0x000000180a0a7223 */ /* 0x080fe20000010009 */
[----:B-1----:R-:W-:Y:S02]  /*60a0*/  HADD2.F32 R11, -RZ, R12.H0_H0 ;  /* 0x2000000cff0b7230 */ /* 0x002fe40000004100 */
[----:B------:R-:W-:Y:S01]  /*60b0*/  FFMA.FTZ R80, R82, R24, R23 ;  /* 0x0000001852507223 */ /* 0x000fe20000010017 */
[----:B------:R-:W-:-:S02]  /*60c0*/  HADD2.F32 R23, -RZ, R52.H0_H0 ;  /* 0x20000034ff177230 */ /* 0x000fc40000004100 */
[----:B------:R-:W-:Y:S01]  /*60d0*/  FFMA.FTZ R24, R100, R24, R79 ;  /* 0x0000001864187223 */ /* 0x000fe2000001004f */
[----:B------:R-:W-:Y:S02]  /*60e0*/  HADD2.F32 R79, -RZ, R54.H0_H0 ;  /* 0x20000036ff4f7230 */ /* 0x000fe40000004100 */
[----:B------:R-:W-:Y:S02]  /*60f0*/  HADD2.F32 R81, -RZ, R58.H0_H0 ;  /* 0x2000003aff517230 */ /* 0x000fe40000004100 */
[-C--:B------:R-:W-:Y:S01]  /*6100*/  FFMA.FTZ R23, R23, R11.reuse, R10 ;  /* 0x0000000b17177223 */ /* 0x080fe2000001000a */
[----:B------:R-:W-:Y:S02]  /*6110*/  HADD2.F32 R12, -RZ, R12.H1_H1 ;  /* 0x3000000cff0c7230 */ /* 0x000fe40000004100 */
[-C--:B------:R-:W-:Y:S01]  /*6120*/  FFMA.FTZ R79, R79, R11.reuse, R78 ;  /* 0x0000000b4f4f7223 */ /* 0x080fe2000001004e */
[----:B------:R-:W-:Y:S02]  /*6130*/  HADD2.F32 R82, -RZ, R69.H0_H0 ;  /* 0x20000045ff527230 */ /* 0x000fe40000004100 */
[-C--:B------:R-:W-:Y:S01]  /*6140*/  FFMA.FTZ R81, R81, R11.reuse, R80 ;  /* 0x0000000b51517223 */ /* 0x080fe20000010050 */
[----:B------:R-:W-:Y:S01]  /*6150*/  FFMA.FTZ R11, R97, R11, R24 ;  /* 0x0000000b610b7223 */ /* 0x000fe20000010018 */
[----:B------:R-:W-:-:S02]  /*6160*/  HADD2.F32 R24, -RZ, R21.H0_H0 ;  /* 0x20000015ff187230 */ /* 0x000fc40000004100 */
[----:B------:R-:W-:Y:S02]  /*6170*/  HADD2.F32 R78, -RZ, R84.H0_H0 ;  /* 0x20000054ff4e7230 */ /* 0x000fe40000004100 */
[-C--:B------:R-:W-:Y:S01]  /*6180*/  FFMA.FTZ R10, R82, R12.reuse, R23 ;  /* 0x0000000c520a7223 */ /* 0x080fe20000010017 */
[----:B------:R-:W-:Y:S02]  /*6190*/  HADD2.F32 R9, -RZ, R13.H0_H0 ;  /* 0x2000000dff097230 */ /* 0x000fe40000004100 */
[-C--:B------:R-:W-:Y:S01]  /*61a0*/  FFMA.FTZ R24, R24, R12.reuse, R79 ;  /* 0x0000000c18187223 */ /* 0x080fe2000001004f */
[----:B------:R-:W-:Y:S02]  /*61b0*/  HADD2.F32 R80, -RZ, R77.H0_H0 ;  /* 0x2000004dff507230 */ /* 0x000fe40000004100 */
[----:B------:R-:W-:Y:S01]  /*61c0*/  FFMA.FTZ R78, R78, R12, R81 ;  /* 0x0000000c4e4e7223 */ /* 0x000fe20000010051 */
[----:B------:R-:W-:Y:S02]  /*61d0*/  HADD2.F32 R97, -RZ, R20.H0_H0 ;  /* 0x20000014ff617230 */ /* 0x000fe40000004100 */
[----:B------:R-:W-:-:S02]  /*61e0*/  HADD2.F32 R23, -RZ, R15.H0_H0 ;  /* 0x2000000fff177230 */ /* 0x000fc40000004100 */
[----:B------:R-:W-:Y:S01]  /*61f0*/  FFMA.FTZ R12, R80, R12, R11 ;  /* 0x0000000c500c7223 */ /* 0x000fe2000001000b */
[----:B------:R-:W-:Y:S02]  /*6200*/  HADD2.F32 R79, -RZ, R83.H0_H0 ;  /* 0x20000053ff4f7230 */ /* 0x000fe40000004100 */
[-C--:B------:R-:W-:Y:S01]  /*6210*/  FFMA.FTZ R24, R97, R9.reuse, R24 ;  /* 0x0000000961187223 */ /* 0x080fe20000010018 */
[----:B------:R-:W-:Y:S02]  /*6220*/  HADD2.F32 R13, -RZ, R13.H1_H1 ;  /* 0x3000000dff0d7230 */ /* 0x000fe40000004100 */
[-C--:B------:R-:W-:Y:S01]  /*6230*/  FFMA.FTZ R10, R23, R9.reuse, R10 ;  /* 0x00000009170a7223 */ /* 0x080fe2000001000a */
[----:B------:R-:W-:Y:S02]  /*6240*/  HADD2.F32 R97, -RZ, R76.H0_H0 ;  /* 0x2000004cff617230 */ /* 0x000fe40000004100 */
[----:B------:R-:W-:Y:S01]  /*6250*/  FFMA.FTZ R78, R79, R9, R78 ;  /* 0x000000094f4e7223 */ /* 0x000fe2000001004e */
[----:B------:R-:W-:-:S02]  /*6260*/  HADD2.F32 R11, -RZ, R38.H0_H0 ;  /* 0x20000026ff0b7230 */ /* 0x000fc40000004100 */
[----:B------:R-:W-:Y:S02]  /*6270*/  HADD2.F32 R23, -RZ, R39.H0_H0 ;  /* 0x20000027ff177230 */ /* 0x000fe40000004100 */
[----:B------:R-:W-:Y:S01]  /*6280*/  FFMA.FTZ R12, R97, R9, R12 ;  /* 0x00000009610c7223 */ /* 0x000fe2000001000c */
[----:B------:R-:W-:Y:S02]  /*6290*/  HADD2.F32 R81, -RZ, R44.H0_H0 ;  /* 0x2000002cff517230 */ /* 0x000fe40000004100 */
[-C--:B------:R-:W-:Y:S01]  /*62a0*/  FFMA.FTZ R10, R11, R13.reuse, R10 ;  /* 0x0000000d0b0a7223 */ /* 0x080fe2000001000a */
[----:B------:R-:W-:Y:S02]  /*62b0*/  HADD2.F32 R79, -RZ, R45.H0_H0 ;  /* 0x2000002dff4f7230 */ /* 0x000fe40000004100 */
[-C--:B------:R-:W-:Y:S01]  /*62c0*/  FFMA.FTZ R24, R23, R13.reuse, R24 ;  /* 0x0000000d17187223 */ /* 0x080fe20000010018 */
[--C-:B------:R-:W-:Y:S02]  /*62d0*/  HADD2.F32 R9, -RZ, R86.reuse.H0_H0 ;  /* 0x20000056ff097230 */ /* 0x100fe40000004100 */
[----:B------:R-:W-:Y:S01]  /*62e0*/  FFMA.FTZ R78, R81, R13, R78 ;  /* 0x0000000d514e7223 */ /* 0x000fe2000001004e */
[----:B------:R-:W-:-:S02]  /*62f0*/  HADD2.F32 R11, -RZ, R86.H1_H1 ;  /* 0x30000056ff0b7230 */ /* 0x000fc40000004100 */
[----:B------:R-:W-:Y:S01]  /*6300*/  FFMA.FTZ R12, R79, R13, R12 ;  /* 0x0000000d4f0c7223 */ /* 0x000fe2000001000c */
[--C-:B------:R-:W-:Y:S02]  /*6310*/  HADD2.F32 R23, -RZ, R85.reuse.H0_H0 ;  /* 0x20000055ff177230 */ /* 0x100fe40000004100 */
[----:B------:R-:W-:Y:S01]  /*6320*/  FMUL.FTZ R10, R9, R10 ;  /* 0x0000000a090a7220 */ /* 0x000fe20000410000 */
[----:B------:R-:W-:Y:S02]  /*6330*/  HADD2.F32 R81, -RZ, R85.H1_H1 ;  /* 0x30000055ff517230 */ /* 0x000fe40000004100 */
[----:B------:R-:W-:Y:S01]  /*6340*/  FMUL.FTZ R24, R11, R24 ;  /* 0x000000180b187220 */ /* 0x000fe20000410000 */
[----:B------:R-:W-:Y:S01]  /*6350*/  FMUL.FTZ R78, R23, R78 ;  /* 0x0000004e174e7220 */ /* 0x000fe20000410000 */
[----:B------:R-:W-:Y:S01]  /*6360*/  F2FP.F16.F32.PACK_AB R10, RZ, R10 ;  /* 0x0000000aff0a723e */ /* 0x000fe200000000ff */
[----:B------:R-:W-:Y:S02]  /*6370*/  FMUL.FTZ R12, R81, R12 ;  /* 0x0000000c510c7220 */ /* 0x000fe40000410000 */
[----:B------:R-:W-:-:S02]  /*6380*/  F2FP.F16.F32.PACK_AB R24, RZ, R24 ;  /* 0x00000018ff18723e */ /* 0x000fc400000000ff */
[----:B------:R-:W-:Y:S02]  /*6390*/  F2FP.F16.F32.PACK_AB R78, RZ, R78 ;  /* 0x0000004eff4e723e */ /* 0x000fe400000000ff */
[----:B------:R-:W-:Y:S02]  /*63a0*/  F2FP.F16.F32.PACK_AB R12, RZ, R12 ;  /* 0x0000000cff0c723e */ /* 0x000fe400000000ff */
[----:B------:R-:W-:Y:S02]  /*63b0*/  PRMT R10, R10, 0x5410, R24 ;  /* 0x000054100a0a7816 */ /* 0x000fe40000000018 */
[----:B------:R-:W-:-:S03]  /*63c0*/  PRMT R78, R78, 0x5410, R12 ;  /* 0x000054104e4e7816 */ /* 0x000fc6000000000c */
[----:B------:R-:W-:Y:S02]  /*63d0*/  HFMA2 R6, R10, 1, 1, R6 ;  /* 0x3c003c000a067831 */ /* 0x000fe40000000006 */
[----:B------:R-:W-:-:S07]  /*63e0*/  HADD2 R5, R78, R5 ;  /* 0x000000054e057230 */ /* 0x000fce0000000000 */
.L_x_1627:
        /* <DEDUP_REMOVED lines=91> */
.L_x_1628:
        /* <DEDUP_REMOVED lines=20> */
[----:B0-----:R-:W-:-:S02]  /*6ae0*/  HADD2.F32 R23, -RZ, R10.H0_H0 ;  /* 0x2000000aff177230 */ /* 0x001fc40000004100 */
[----:B------:R-:W-:Y:S02]  /*6af0*/  HADD2.F32 R10, -RZ, R10.H1_H1 ;  /* 0x3000000aff0a7230 */ /* 0x000fe40000004100 */
[----:B------:R-:W-:Y:S02]  /*6b00*/  HADD2.F32 R9, -RZ, R11.H0_H0 ;  /* 0x2000000bff097230 */ /* 0x000fe40000004100 */
[-C--:B------:R-:W-:Y:S01]  /*6b10*/  FFMA.FTZ R17, R14, R23.reuse, RZ ;  /* 0x000000170e117223 */ /* 0x080fe200000100ff */
[-C--:B------:R-:W-:Y:S01]  /*6b20*/  FFMA.FTZ R79, R34, R23.reuse, RZ ;  /* 0x00000017224f7223 */ /* 0x080fe200000100ff */
[-C--:B------:R-:W-:Y:S01]  /*6b30*/  FFMA.FTZ R81, R36, R23.reuse, RZ ;  /* 0x0000001724517223 */ /* 0x080fe200000100ff */
[----:B------:R-:W-:Y:S01]  /*6b40*/  FFMA.FTZ R37, R37, R23, RZ ;  /* 0x0000001725257223 */ /* 0x000fe200000100ff */
[-C--:B------:R-:W-:Y:S01]  /*6b50*/  FFMA.FTZ R14, R16, R10.reuse, R17 ;  /* 0x0000000a100e7223 */ /* 0x080fe20000010011 */
        /* <DEDUP_REMOVED lines=13> */
[-C--:B------:R-:W-:Y:S01]  /*6c30*/  FFMA.FTZ R16, R103, R11.reuse, R16 ;  /* 0x0000000b67107223 */ /* 0x080fe20000010010 */
[-C--:B------:R-:W-:Y:S01]  /*6c40*/  FFMA.FTZ R14, R17, R11.reuse, R14 ;  /* 0x0000000b110e7223 */ /* 0x080fe2000001000e */
[----:B-1----:R-:W-:Y:S02]  /*6c50*/  HADD2.F32 R9, -RZ, R12.H0_H0 ;  /* 0x2000000cff097230 */ /* 0x002fe40000004100 */
        /* <DEDUP_REMOVED lines=16> */
[----:B------:R-:W-:Y:S02]  /*6d60*/  HADD2.F32 R14, -RZ, R15.H0_H0 ;  /* 0x2000000fff0e7230 */ /* 0x000fe40000004100 */
[-C--:B------:R-:W-:Y:S01]  /*6d70*/  FFMA.FTZ R19, R84, R12.reuse, R19 ;  /* 0x0000000c54137223 */ /* 0x080fe20000010013 */
[----:B------:R-:W-:Y:S01]  /*6d80*/  FFMA.FTZ R9, R18, R12, R9 ;  /* 0x0000000c12097223 */ /* 0x000fe20000010009 */
[----:B------:R-:W-:-:S02]  /*6d90*/  HADD2.F32 R16, -RZ, R83.H0_H0 ;  /* 0x20000053ff107230 */ /* 0x000fc40000004100 */
[-C--:B------:R-:W-:Y:S01]  /*6da0*/  FFMA.FTZ R12, R14, R10.reuse, R11 ;  /* 0x0000000a0e0c7223 */ /* 0x080fe2000001000b */
[----:B------:R-:W-:Y:S02]  /*6db0*/  HADD2.F32 R13, -RZ, R13.H1_H1 ;  /* 0x3000000dff0d7230 */ /* 0x000fe40000004100 */
[-C--:B------:R-:W-:Y:S01]  /*6dc0*/  FFMA.FTZ R14, R20, R10.reuse, R17 ;  /* 0x0000000a140e7223 */ /* 0x080fe20000010011 */
[----:B------:R-:W-:Y:S02]  /*6dd0*/  HADD2.F32 R11, -RZ, R38.H0_H0 ;  /* 0x20000026ff0b7230 */ /* 0x000fe40000004100 */
[-C--:B------:R-:W-:Y:S01]  /*6de0*/  FFMA.FTZ R16, R16, R10.reuse, R19 ;  /* 0x0000000a10107223 */ /* 0x080fe20000010013 */
[----:B------:R-:W-:Y:S02]  /*6df0*/  HADD2.F32 R15, -RZ, R44.H0_H0 ;  /* 0x2000002cff0f7230 */ /* 0x000fe40000004100 */
[----:B------:R-:W-:Y:S01]  /*6e00*/  FFMA.FTZ R10, R76, R10, R9 ;  /* 0x0000000a4c0a7223 */ /* 0x000fe20000010009 */
[----:B------:R-:W-:-:S02]  /*6e10*/  HADD2.F32 R9, -RZ, R86.H0_H0 ;  /* 0x20000056ff097230 */ /* 0x000fc40000004100 */
[-C--:B------:R-:W-:Y:S01]  /*6e20*/  FFMA.FTZ R12, R11, R13.reuse, R12 ;  /* 0x0000000d0b0c7223 */ /* 0x080fe2000001000c */
[----:B------:R-:W-:Y:S02]  /*6e30*/  HADD2.F32 R11, -RZ, R86.H1_H1 ;  /* 0x30000056ff0b7230 */ /* 0x000fe40000004100 */
[-C--:B------:R-:W-:Y:S01]  /*6e40*/  FFMA.FTZ R14, R39, R13.reuse, R14 ;  /* 0x0000000d270e7223 */ /* 0x080fe2000001000e */
[-C--:B------:R-:W-:Y:S01]  /*6e50*/  FFMA.FTZ R16, R15, R13.reuse, R16 ;  /* 0x0000000d0f107223 */ /* 0x080fe20000010010 */
[--C-:B------:R-:W-:Y:S02]  /*6e60*/  HADD2.F32 R15, -RZ, R85.reuse.H0_H0 ;  /* 0x20000055ff0f7230 */ /* 0x100fe40000004100 */
[----:B------:R-:W-:Y:S01]  /*6e70*/  FFMA.FTZ R10, R45, R13, R10 ;  /* 0x0000000d2d0a7223 */ /* 0x000fe2000001000a */
[----:B------:R-:W-:Y:S02]  /*6e80*/  HADD2.F32 R17, -RZ, R85.H1_H1 ;  /* 0x30000055ff117230 */ /* 0x000fe40000004100 */
[----:B------:R-:W-:Y:S01]  /*6e90*/  FMUL.FTZ R12, R9, R12 ;  /* 0x0000000c090c7220 */ /* 0x000fe20000410000 */
[----:B------:R-:W-:Y:S01]  /*6ea0*/  FMUL.FTZ R14, R11, R14 ;  /* 0x0000000e0b0e7220 */ /* 0x000fe20000410000 */
[----:B------:R-:W-:Y:S01]  /*6eb0*/  FMUL.FTZ R16, R15, R16 ;  /* 0x000000100f107220 */ /* 0x000fe20000410000 */
[----:B------:R-:W-:-:S02]  /*6ec0*/  FMUL.FTZ R10, R17, R10 ;  /* 0x0000000a110a7220 */ /* 0x000fc40000410000 */
[----:B------:R-:W-:Y:S02]  /*6ed0*/  F2FP.F16.F32.PACK_AB R12, RZ, R12 ;  /* 0x0000000cff0c723e */ /* 0x000fe400000000ff */
[----:B------:R-:W-:Y:S02]  /*6ee0*/  F2FP.F16.F32.PACK_AB R14, RZ, R14 ;  /* 0x0000000eff0e723e */ /* 0x000fe400000000ff */
[----:B------:R-:W-:Y:S02]  /*6ef0*/  F2FP.F16.F32.PACK_AB R16, RZ, R16 ;  /* 0x00000010ff10723e */ /* 0x000fe400000000ff */
[----:B------:R-:W-:Y:S02]  /*6f00*/  F2FP.F16.F32.PACK_AB R10, RZ, R10 ;  /* 0x0000000aff0a723e */ /* 0x000fe400000000ff */
[----:B------:R-:W-:Y:S02]  /*6f10*/  PRMT R12, R12, 0x5410, R14 ;  /* 0x000054100c0c7816 */ /* 0x000fe4000000000e */
[----:B------:R-:W-:-:S03]  /*6f20*/  PRMT R16, R16, 0x5410, R10 ;  /* 0x0000541010107816 */ /* 0x000fc6000000000a */
[----:B------:R-:W-:Y:S02]  /*6f30*/  HFMA2 R2, R12, 1, 1, R2 ;  /* 0x3c003c000c027831 */ /* 0x000fe40000000002 */
[----:B------:R-:W-:-:S07]  /*6f40*/  HADD2 R0, R16, R0 ;  /* 0x0000000010007230 */ /* 0x000fce0000000000 */
.L_x_1629:
[----:B------:R-:W1:Y:S01]  /*6f50*/  I2F.F16 R31, R31 ;  /* 0x0000001f001f7306 */ /* 0x000e620000200c00 */
[----:B------:R-:W-:Y:S01]  /*6f60*/  @!P0 IADD3 R21, PT, PT, R88, 0x1, RZ ;  /* 0x0000000158158810 */ /* 0x000fe20007ffe0ff */
[----:B------:R-:W-:Y:S06]  /*6f70*/  @!P1 BRA `(.L_x_1630) ;  /* 0x0000000400689947 */ /* 0x000fec0003800000 */
[----:B0-----:R-:W0:Y:S01]  /*6f80*/  LDS.64 R10, [UR4+0x30] ;  /* 0x00003004ff0a7984 */ /* 0x001e220008000a00 */
[----:B------:R-:W-:Y:S02]  /*6f90*/  HADD2.F32 R19, -RZ, R72.H0_H0 ;  /* 0x20000048ff137230 */ /* 0x000fe40000004100 */
[----:B------:R-:W-:Y:S01]  /*6fa0*/  HADD2.F32 R20, -RZ, R25.H0_H0 ;  /* 0x20000019ff147230 */ /* 0x000fe20000004100 */
[----:B------:R-:W2:Y:S01]  /*6fb0*/  LDS.64 R12, [UR4+0x38] ;  /* 0x00003804ff0c7984 */ /* 0x000ea20008000a00 */
[----:B------:R-:W-:Y:S02]  /*6fc0*/  HADD2.F32 R9, -RZ, R74.H0_H0 ;  /* 0x2000004aff097230 */ /* 0x000fe40000004100 */
[----:B------:R-:W-:Y:S02]  /*6fd0*/  HADD2.F32 R15, -RZ, R70.H0_H0 ;  /* 0x20000046ff0f7230 */ /* 0x000fe40000004100 */
[----:B------:R-:W-:Y:S02]  /*6fe0*/  HADD2.F32 R36, -RZ, R61.H0_H0 ;  /* 0x2000003dff247230 */ /* 0x000fe40000004100 */
[----:B------:R-:W-:-:S02]  /*6ff0*/  HADD2.F32 R23, -RZ, R68.H0_H0 ;  /* 0x20000044ff177230 */ /* 0x000fc40000004100 */
[----:B0-----:R-:W-:Y:S02]  /*7000*/  HADD2.F32 R14, -RZ, R10.H0_H0 ;  /* 0x2000000aff0e7230 */ /* 0x001fe40000004100 */
[--C-:B------:R-:W-:Y:S02]  /*7010*/  HADD2.F32 R16, -RZ, R11.reuse.H0_H0 ;  /* 0x2000000bff107230 */ /* 0x100fe40000004100 */
[----:B------:R-:W-:Y:S02]  /*7020*/  HADD2.F32 R18, -RZ, R11.H1_H1 ;  /* 0x3000000bff127230 */ /* 0x000fe40000004100 */
[----:B------:R-:W-:Y:S01]  /*7030*/  FFMA.FTZ R24, R14, R19, RZ ;  /* 0x000000130e187223 */ /* 0x000fe200000100ff */
[----:B------:R-:W-:Y:S02]  /*7040*/  HADD2.F32 R11, -RZ, R22.H0_H0 ;  /* 0x20000016ff0b7230 */ /* 0x000fe40000004100 */
[----:B------:R-:W-:Y:S01]  /*7050*/  FFMA.FTZ R9, R9, R14, RZ ;  /* 0x0000000e09097223 */ /* 0x000fe200000100ff */
[----:B------:R-:W-:-:S02]  /*7060*/  HADD2.F32 R17, -RZ, R10.H1_H1 ;  /* 0x3000000aff117230 */ /* 0x000fc40000004100 */
[C---:B------:R-:W-:Y:S01]  /*7070*/  FFMA.FTZ R15, R14.reuse, R15, RZ ;  /* 0x0000000f0e0f7223 */ /* 0x040fe200000100ff */
[----:B------:R-:W-:Y:S02]  /*7080*/  HADD2.F32 R10, -RZ, R35.H0_H0 ;  /* 0x20000023ff0a7230 */ /* 0x000fe40000004100 */
[----:B------:R-:W-:Y:S01]  /*7090*/  FFMA.FTZ R34, R14, R11, RZ ;  /* 0x0000000b0e227223 */ /* 0x000fe200000100ff */
[----:B------:R-:W-:Y:S02]  /*70a0*/  HADD2.F32 R14, -RZ, R41.H0_H0 ;  /* 0x20000029ff0e7230 */ /* 0x000fe40000004100 */
[----:B------:R-:W-:Y:S01]  /*70b0*/  FFMA.FTZ R11, R17, R20, R24 ;  /* 0x00000014110b7223 */ /* 0x000fe20000010018 */
[----:B------:R-:W-:Y:S02]  /*70c0*/  HADD2.F32 R20, -RZ, R26.H0_H0 ;  /* 0x2000001aff147230 */ /* 0x000fe40000004100 */
[----:B------:R-:W-:Y:S01]  /*70d0*/  FFMA.FTZ R9, R10, R17, R9 ;  /* 0x000000110a097223 */ /* 0x000fe20000010009 */
[----:B------:R-:W-:-:S02]  /*70e0*/  HADD2.F32 R10, -RZ, R40.H0_H0 ;  /* 0x20000028ff0a7230 */ /* 0x000fc40000004100 */
[----:B------:R-:W-:Y:S02]  /*70f0*/  HADD2.F32 R24, -RZ, R42.H0_H0 ;  /* 0x2000002aff187230 */ /* 0x000fe40000004100 */
[C---:B------:R-:W-:Y:S01]  /*7100*/  FFMA.FTZ R19, R17.reuse, R20, R34 ;  /* 0x0000001411137223 */ /* 0x040fe20000010022 */
[----:B------:R-:W-:Y:S01]  /*7110*/  FFMA.FTZ R17, R17, R36, R15 ;  /* 0x0000002411117223 */ /* 0x000fe2000001000f */
        /* <DEDUP_REMOVED lines=11> */
[--C-:B--2---:R-:W-:Y:S02]  /*71d0*/  HADD2.F32 R14, -RZ, R12.reuse.H0_H0 ;  /* 0x2000000cff0e7230 */ /* 0x104fe40000004100 */
[C---:B------:R-:W-:Y:S01]  /*71e0*/  FFMA.FTZ R17, R18.reuse, R11, R15 ;  /* 0x0000000b12117223 */ /* 0x040fe2000001000f */
[----:B------:R-:W-:Y:S01]  /*71f0*/  FFMA.FTZ R19, R18, R19, R24 ;  /* 0x0000001312137223 */ /* 0x000fe20000010018 */
[----:B------:R-:W-:-:S02]  /*7200*/  HADD2.F32 R12, -RZ, R12.H1_H1 ;  /* 0x3000000cff0c7230 */ /* 0x000fc40000004100 */
[----:B------:R-:W-:Y:S02]  /*7210*/  HADD2.F32 R18, -RZ, R43.H0_H0 ;  /* 0x2000002bff127230 */ /* 0x000fe40000004100 */
[----:B------:R-:W-:Y:S01]  /*7220*/  FFMA.FTZ R10, R10, R14, R9 ;  /* 0x0000000e0a0a7223 */ /* 0x000fe20000010009 */
[----:B------:R-:W-:Y:S02]  /*7230*/  HADD2.F32 R20, -RZ, R27.H0_H0 ;  /* 0x2000001bff147230 */ /* 0x000fe40000004100 */
[----:B------:R-:W-:Y:S02]  /*7240*/  HADD2.F32 R11, -RZ, R62.H0_H0 ;  /* 0x2000003eff0b7230 */ /* 0x000fe40000004100 */
[C---:B------:R-:W-:Y:S01]  /*7250*/  FFMA.FTZ R18, R14.reuse, R18, R19 ;  /* 0x000000120e127223 */ /* 0x040fe20000010013 */
[--C-:B------:R-:W-:Y:S02]  /*7260*/  HADD2.F32 R15, -RZ, R13.reuse.H0_H0 ;  /* 0x2000000dff0f7230 */ /* 0x100fe40000004100 */
[----:B------:R-:W-:Y:S01]  /*7270*/  FFMA.FTZ R20, R14, R20, R23 ;  /* 0x000000140e147223 */ /* 0x000fe20000010017 */
[----:B------:R-:W-:-:S02]  /*7280*/  HADD2.F32 R16, -RZ, R13.H1_H1 ;  /* 0x3000000dff107230 */ /* 0x000fc40000004100 */
[----:B------:R-:W-:Y:S01]  /*7290*/  FFMA.FTZ R10, R11, R12, R10 ;  /* 0x0000000c0b0a7223 */ /* 0x000fe2000001000a */
[----:B------:R-:W-:Y:S02]  /*72a0*/  HADD2.F32 R13, -RZ, R46.H0_H0 ;  /* 0x2000002eff0d7230 */ /* 0x000fe40000004100 */
[----:B------:R-:W-:Y:S02]  /*72b0*/  HADD2.F32 R11, -RZ, R63.H0_H0 ;  /* 0x2000003fff0b7230 */ /* 0x000fe40000004100 */
[----:B------:R-:W-:Y:S02]  /*72c0*/  HADD2.F32 R19, -RZ, R30.H0_H0 ;  /* 0x2000001eff137230 */ /* 0x000fe40000004100 */
[----:B------:R-:W-:Y:S01]  /*72d0*/  FFMA.FTZ R13, R14, R13, R17 ;  /* 0x0000000d0e0d7223 */ /* 0x000fe20000010011 */
[----:B------:R-:W-:Y:S02]  /*72e0*/  HADD2.F32 R23, -RZ, R75.H0_H0 ;  /* 0x2000004bff177230 */ /* 0x000fe40000004100 */
[----:B------:R-:W-:-:S02]  /*72f0*/  HADD2.F32 R9, -RZ, R28.H0_H0 ;  /* 0x2000001cff097230 */ /* 0x000fc40000004100 */
[C---:B------:R-:W-:Y:S01]  /*7300*/  FFMA.FTZ R14, R12.reuse, R11, R13 ;  /* 0x0000000b0c0e7223 */ /* 0x040fe2000001000d */
[C---:B------:R-:W-:Y:S01]  /*7310*/  FFMA.FTZ R18, R12.reuse, R19, R18 ;  /* 0x000000130c127223 */ /* 0x040fe20000010012 */
[----:B------:R-:W-:Y:S01]  /*7320*/  FFMA.FTZ R20, R12, R23, R20 ;  /* 0x000000170c147223 */ /* 0x000fe20000010014 */
[----:B------:R-:W-:Y:S02]  /*7330*/  HADD2.F32 R12, -RZ, R64.H0_H0 ;  /* 0x20000040ff0c7230 */ /* 0x000fe40000004100 */
[----:B------:R-:W-:Y:S01]  /*7340*/  FFMA.FTZ R10, R9, R15, R10 ;  /* 0x0000000f090a7223 */ /* 0x000fe2000001000a */
[----:B------:R-:W-:Y:S02]  /*7350*/  HADD2.F32 R17, -RZ, R29.H0_H0 ;  /* 0x2000001dff117230 */ /* 0x000fe40000004100 */
[----:B------:R-:W-:Y:S02]  /*7360*/  HADD2.F32 R13, -RZ, R32.H0_H0 ;  /* 0x20000020ff0d7230 */ /* 0x000fe40000004100 */
[----:B------:R-:W-:Y:S01]  /*7370*/  FFMA.FTZ R12, R15, R12, R18 ;  /* 0x0000000c0f0c7223 */ /* 0x000fe20000010012 */
[----:B------:R-:W-:-:S02]  /*7380*/  HADD2.F32 R9, -RZ, R73.H0_H0 ;  /* 0x20000049ff097230 */ /* 0x000fc40000004100 */
[----:B------:R-:W-:Y:S01]  /*7390*/  FFMA.FTZ R17, R15, R17, R14 ;  /* 0x000000110f117223 */ /* 0x000fe2000001000e */
[----:B-1----:R-:W-:Y:S02]  /*73a0*/  HADD2.F32 R19, -RZ, R31.H0_H0 ;  /* 0x2000001fff137230 */ /* 0x002fe40000004100 */
[----:B------:R-:W-:Y:S01]  /*73b0*/  FFMA.FTZ R12, R16, R13, R12 ;  /* 0x0000000d100c7223 */ /* 0x000fe2000001000c */
        /* <DEDUP_REMOVED lines=22> */
.L_x_1630:
[----:B------:R-:W-:Y:S05]  /*7520*/  @!P2 BRA `(.L_x_1631) ;  /* 0x000000040068a947 */ /* 0x000fea0003800000 */
        /* <DEDUP_REMOVED lines=8> */
[--C-:B0-----:R-:W-:Y:S02]  /*75b0*/  HADD2.F32 R15, -RZ, R10.reuse.H0_H0 ;  /* 0x2000000aff0f7230 */ /* 0x101fe40000004100 */
[----:B------:R-:W-:Y:S02]  /*75c0*/  HADD2.F32 R16, -RZ, R10.H1_H1 ;  /* 0x3000000aff107230 */ /* 0x000fe40000004100 */
[----:B------:R-:W-:Y:S02]  /*75d0*/  HADD2.F32 R10, -RZ, R72.H0_H0 ;  /* 0x20000048ff0a7230 */ /* 0x000fe40000004100 */
[-C--:B------:R-:W-:Y:S01]  /*75e0*/  FFMA.FTZ R9, R9, R15.reuse, RZ ;  /* 0x0000000f09097223 */ /* 0x080fe200000100ff */
[--C-:B------:R-:W-:Y:S02]  /*75f0*/  HADD2.F32 R18, -RZ, R11.reuse.H0_H0 ;  /* 0x2000000bff127230 */ /* 0x100fe40000004100 */
[----:B------:R-:W-:Y:S02]  /*7600*/  HADD2.F32 R17, -RZ, R11.H1_H1 ;  /* 0x3000000bff117230 */ /* 0x000fe40000004100 */
[----:B------:R-:W-:Y:S01]  /*7610*/  FFMA.FTZ R19, R10, R15, RZ ;  /* 0x0000000f0a137223 */ /* 0x000fe200000100ff */
[----:B------:R-:W-:-:S02]  /*7620*/  HADD2.F32 R11, -RZ, R22.H0_H0 ;  /* 0x20000016ff0b7230 */ /* 0x000fc40000004100 */
[-C--:B------:R-:W-:Y:S01]  /*7630*/  FFMA.FTZ R9, R20, R16.reuse, R9 ;  /* 0x0000001014097223 */ /* 0x080fe20000010009 */
[----:B------:R-:W-:Y:S02]  /*7640*/  HADD2.F32 R20, -RZ, R26.H0_H0 ;  /* 0x2000001aff147230 */ /* 0x000fe40000004100 */
[-C--:B------:R-:W-:Y:S01]  /*7650*/  FFMA.FTZ R19, R24, R16.reuse, R19 ;  /* 0x0000001018137223 */ /* 0x080fe20000010013 */
[----:B------:R-:W-:Y:S02]  /*7660*/  HADD2.F32 R10, -RZ, R40.H0_H0 ;  /* 0x20000028ff0a7230 */ /* 0x000fe40000004100 */
[-C--:B------:R-:W-:Y:S01]  /*7670*/  FFMA.FTZ R11, R11, R15.reuse, RZ ;  /* 0x0000000f0b0b7223 */ /* 0x080fe200000100ff */
[----:B------:R-:W-:Y:S01]  /*7680*/  FFMA.FTZ R15, R14, R15, RZ ;  /* 0x0000000f0e0f7223 */ /* 0x000fe200000100ff */
[----:B------:R-:W-:Y:S02]  /*7690*/  HADD2.F32 R24, -RZ, R42.H0_H0 ;  /* 0x2000002aff187230 */ /* 0x000fe40000004100 */
[----:B------:R-:W-:Y:S01]  /*76a0*/  FFMA.FTZ R11, R20, R16, R11 ;  /* 0x00000010140b7223 */ /* 0x000fe2000001000b */
[----:B------:R-:W-:-:S02]  /*76b0*/  HADD2.F32 R14, -RZ, R41.H0_H0 ;  /* 0x20000029ff0e7230 */ /* 0x000fc40000004100 */
[----:B------:R-:W-:Y:S01]  /*76c0*/  FFMA.FTZ R15, R34, R16, R15 ;  /* 0x00000010220f7223 */ /* 0x000fe2000001000f */
[-C--:B------:R-:W-:Y:S01]  /*76d0*/  FFMA.FTZ R10, R10, R18.reuse, R9 ;  /* 0x000000120a0a7223 */ /* 0x080fe20000010009 */
[-C--:B------:R-:W-:Y:S01]  /*76e0*/  FFMA.FTZ R20, R24, R18.reuse, R11 ;  /* 0x0000001218147223 */ /* 0x080fe2000001000b */
[----:B------:R-:W-:Y:S02]  /*76f0*/  HADD2.F32 R16, -RZ, R60.H0_H0 ;  /* 0x2000003cff107230 */ /* 0x000fe40000004100 */
[-C--:B------:R-:W-:Y:S01]  /*7700*/  FFMA.FTZ R14, R14, R18.reuse, R19 ;  /* 0x000000120e0e7223 */ /* 0x080fe20000010013 */
[----:B------:R-:W-:Y:S02]  /*7710*/  HADD2.F32 R9, -RZ, R65.H0_H0 ;  /* 0x20000041ff097230 */ /* 0x000fe40000004100 */
[----:B------:R-:W-:Y:S02]  /*7720*/  HADD2.F32 R11, -RZ, R66.H0_H0 ;  /* 0x20000042ff0b7230 */ /* 0x000fe40000004100 */
[----:B------:R-:W-:Y:S01]  /*7730*/  FFMA.FTZ R18, R16, R18, R15 ;  /* 0x0000001210127223 */ /* 0x000fe2000001000f */
[----:B------:R-:W-:-:S02]  /*7740*/  HADD2.F32 R19, -RZ, R67.H0_H0 ;  /* 0x20000043ff137230 */ /* 0x000fc40000004100 */
[-C--:B------:R-:W-:Y:S01]  /*7750*/  FFMA.FTZ R10, R9, R17.reuse, R10 ;  /* 0x00000011090a7223 */ /* 0x080fe2000001000a */
[----:B--2---:R-:W-:Y:S02]  /*7760*/  HADD2.F32 R9, -RZ, R12.H0_H0 ;  /* 0x2000000cff097230 */ /* 0x004fe40000004100 */
[-C--:B------:R-:W-:Y:S01]  /*7770*/  FFMA.FTZ R16, R11, R17.reuse, R14 ;  /* 0x000000110b107223 */ /* 0x080fe2000001000e */
[----:B------:R-:W-:Y:S02]  /*7780*/  HADD2.F32 R11, -RZ, R47.H0_H0 ;  /* 0x2000002fff0b7230 */ /* 0x000fe40000004100 */
[-C--:B------:R-:W-:Y:S01]  /*7790*/  FFMA.FTZ R20, R19, R17.reuse, R20 ;  /* 0x0000001113147223 */ /* 0x080fe20000010014 */
[----:B------:R-:W-:Y:S02]  /*77a0*/  HADD2.F32 R15, -RZ, R46.H0_H0 ;  /* 0x2000002eff0f7230 */ /* 0x000fe40000004100 */
[----:B------:R-:W-:Y:S01]  /*77b0*/  FFMA.FTZ R18, R23, R17, R18 ;  /* 0x0000001117127223 */ /* 0x000fe20000010012 */
[----:B------:R-:W-:-:S02]  /*77c0*/  HADD2.F32 R12, -RZ, R12.H1_H1 ;  /* 0x3000000cff0c7230 */ /* 0x000fc40000004100 */
[-C--:B------:R-:W-:Y:S01]  /*77d0*/  FFMA.FTZ R11, R11, R9.reuse, R10 ;  /* 0x000000090b0b7223 */ /* 0x080fe2000001000a */
[----:B------:R-:W-:Y:S02]  /*77e0*/  HADD2.F32 R17, -RZ, R43.H0_H0 ;  /* 0x2000002bff117230 */ /* 0x000fe40000004100 */
[-C--:B------:R-:W-:Y:S01]  /*77f0*/  FFMA.FTZ R15, R15, R9.reuse, R16 ;  /* 0x000000090f0f7223 */ /* 0x080fe20000010010 */
        /* <DEDUP_REMOVED lines=12> */
[----:B------:R-:W-:Y:S01]  /*78c0*/  FFMA.FTZ R9, R24, R12, R9 ;  /* 0x0000000c18097223 */ /* 0x000fe20000010009 */
[----:B------:R-:W-:-:S02]  /*78d0*/  HADD2.F32 R18, -RZ, R29.H0_H0 ;  /* 0x2000001dff127230 */ /* 0x000fc40000004100 */
[----:B------:R-:W-:Y:S02]  /*78e0*/  HADD2.F32 R16, -RZ, R64.H0_H0 ;  /* 0x20000040ff107230 */ /* 0x000fe40000004100 */
[-C--:B------:R-:W-:Y:S01]  /*78f0*/  FFMA.FTZ R10, R10, R14.reuse, R11 ;  /* 0x0000000e0a0a7223 */ /* 0x080fe2000001000b */
[----:B------:R-:W-:Y:S02]  /*7900*/  HADD2.F32 R13, -RZ, R13.H1_H1 ;  /* 0x3000000dff0d7230 */ /* 0x000fe40000004100 */
[-C--:B------:R-:W-:Y:S01]  /*7910*/  FFMA.FTZ R12, R18, R14.reuse, R15 ;  /* 0x0000000e120c7223 */ /* 0x080fe2000001000f */
[----:B-1----:R-:W-:Y:S02]  /*7920*/  HADD2.F32 R18, -RZ, R31.H0_H0 ;  /* 0x2000001fff127230 */ /* 0x002fe40000004100 */
[----:B------:R-:W-:Y:S01]  /*7930*/  FFMA.FTZ R16, R16, R14, R17 ;  /* 0x0000000e10107223 */ /* 0x000fe20000010011 */
[----:B------:R-:W-:Y:S02]  /*7940*/  HADD2.F32 R11, -RZ, R73.H0_H0 ;  /* 0x20000049ff0b7230 */ /* 0x000fe40000004100 */
[----:B------:R-:W-:-:S02]  /*7950*/  HADD2.F32 R15, -RZ, R71.H0_H0 ;  /* 0x20000047ff0f7230 */ /* 0x000fc40000004100 */
        /* <DEDUP_REMOVED lines=23> */
.L_x_1631:
        /* <DEDUP_REMOVED lines=91> */
.L_x_1632:
[----:B------:R-:W-:Y:S02]  /*8080*/  @!P0 MOV R88, R21 ;  /* 0x0000001500588202 */ /* 0x000fe40000000f00 */
[----:B------:R-:W-:Y:S01]  /*8090*/  @!P0 IADD3 R89, PT, PT, R53, R90, RZ ;  /* 0x0000005a35598210 */ /* 0x000fe20007ffe0ff */
        /* <DEDUP_REMOVED lines=22> */
[--C-:B0-----:R-:W-:Y:S02]  /*8200*/  HADD2.F32 R9, -RZ, R12.reuse.H0_H0 ;  /* 0x2000000cff097230 */ /* 0x101fe40000004100 */
[----:B------:R-:W-:Y:S02]  /*8210*/  HADD2.F32 R12, -RZ, R12.H1_H1 ;  /* 0x3000000cff0c7230 */ /* 0x000fe40000004100 */
[--C-:B------:R-:W-:Y:S02]  /*8220*/  HADD2.F32 R14, -RZ, R13.reuse.H0_H0 ;  /* 0x2000000dff0e7230 */ /* 0x100fe40000004100 */
[-C--:B------:R-:W-:Y:S01]  /*8230*/  FFMA.FTZ R17, R72, R9.reuse, RZ ;  /* 0x0000000948117223 */ /* 0x080fe200000100ff */
[----:B------:R-:W-:Y:S02]  /*8240*/  HADD2.F32 R15, -RZ, R13.H1_H1 ;  /* 0x3000000dff0f7230 */ /* 0x000fe40000004100 */
        /* <DEDUP_REMOVED lines=8> */
[----:B------:R-:W-:Y:S01]  /*82d0*/  FFMA.FTZ R9, R20, R12, R9 ;  /* 0x0000000c14097223 */ /* 0x000fe20000010009 */
[-C--:B------:R-:W-:Y:S01]  /*82e0*/  FFMA.FTZ R12, R40, R14.reuse, R13 ;  /* 0x0000000e280c7223 */ /* 0x080fe2000001000d */
[-C--:B------:R-:W-:Y:S01]  /*82f0*/  FFMA.FTZ R16, R16, R14.reuse, R17 ;  /* 0x0000000e10107223 */ /* 0x080fe20000010011 */
[----:B------:R-:W-:Y:S02]  /*8300*/  HADD2.F32 R13, -RZ, R66.H0_H0 ;  /* 0x20000042ff0d7230 */ /* 0x000fe40000004100 */
[-C--:B------:R-:W-:Y:S01]  /*8310*/  FFMA.FTZ R18, R18, R14.reuse, R19 ;  /* 0x0000000e12127223 */ /* 0x080fe20000010013 */
[----:B------:R-:W-:Y:S02]  /*8320*/  HADD2.F32 R17, -RZ, R68.H0_H0 ;  /* 0x20000044ff117230 */ /* 0x000fe40000004100 */
[----:B------:R-:W-:Y:S01]  /*8330*/  FFMA.FTZ R14, R60, R14, R9 ;  /* 0x0000000e3c0e7223 */ /* 0x000fe20000010009 */
[----:B--2---:R-:W-:-:S02]  /*8340*/  HADD2.F32 R9, -RZ, R10.H0_H0 ;  /* 0x2000000aff097230 */ /* 0x004fc40000004100 */
[-C--:B------:R-:W-:Y:S01]  /*8350*/  FFMA.FTZ R16, R13, R15.reuse, R16 ;  /* 0x0000000f0d107223 */ /* 0x080fe20000010010 */
[--C-:B------:R-:W-:Y:S02]  /*8360*/  HADD2.F32 R13, -RZ, R11.reuse.H1_H1 ;  /* 0x3000000bff0d7230 */ /* 0x100fe40000004100 */
[-C--:B------:R-:W-:Y:S01]  /*8370*/  FFMA.FTZ R20, R17, R15.reuse, R14 ;  /* 0x0000000f11147223 */ /* 0x080fe2000001000e */
[----:B------:R-:W-:Y:S02]  /*8380*/  HADD2.F32 R14, -RZ, R11.H0_H0 ;  /* 0x2000000bff0e7230 */ /* 0x000fe40000004100 */
[-C--:B------:R-:W-:Y:S01]  /*8390*/  FFMA.FTZ R12, R65, R15.reuse, R12 ;  /* 0x0000000f410c7223 */ /* 0x080fe2000001000c */
[----:B------:R-:W-:Y:S02]  /*83a0*/  HADD2.F32 R11, -RZ, R47.H0_H0 ;  /* 0x2000002fff0b7230 */ /* 0x000fe40000004100 */
[----:B------:R-:W-:Y:S01]  /*83b0*/  FFMA.FTZ R18, R67, R15, R18 ;  /* 0x0000000f43127223 */ /* 0x000fe20000010012 */
[----:B------:R-:W-:-:S02]  /*83c0*/  HADD2.F32 R15, -RZ, R46.H0_H0 ;  /* 0x2000002eff0f7230 */ /* 0x000fc40000004100 */
[----:B------:R-:W-:Y:S02]  /*83d0*/  HADD2.F32 R10, -RZ, R10.H1_H1 ;  /* 0x3000000aff0a7230 */ /* 0x000fe40000004100 */
[-C--:B------:R-:W-:Y:S01]  /*83e0*/  FFMA.FTZ R11, R11, R9.reuse, R12 ;  /* 0x000000090b0b7223 */ /* 0x080fe2000001000c */
[----:B------:R-:W-:Y:S02]  /*83f0*/  HADD2.F32 R12, -RZ, R63.H0_H0 ;  /* 0x2000003fff0c7230 */ /* 0x000fe40000004100 */
[-C--:B------:R-:W-:Y:S01]  /*8400*/  FFMA.FTZ R15, R15, R9.reuse, R16 ;  /* 0x000000090f0f7223 */ /* 0x080fe20000010010 */
[----:B------:R-:W-:Y:S02]  /*8410*/  HADD2.F32 R17, -RZ, R43.H0_H0 ;  /* 0x2000002bff117230 */ /* 0x000fe40000004100 */
[-C--:B------:R-:W-:Y:S01]  /*8420*/  FFMA.FTZ R11, R62, R10.reuse, R11 ;  /* 0x0000000a3e0b7223 */ /* 0x080fe2000001000b */
[----:B------:R-:W-:Y:S02]  /*8430*/  HADD2.F32 R16, -RZ, R29.H0_H0 ;  /* 0x2000001dff107230 */ /* 0x000fe40000004100 */
[----:B------:R-:W-:Y:S01]  /*8440*/  FFMA.FTZ R15, R12, R10, R15 ;  /* 0x0000000a0c0f7223 */ /* 0x000fe2000001000f */
[----:B------:R-:W-:Y:S01]  /*8450*/  FFMA.FTZ R17, R17, R9, R18 ;  /* 0x0000000911117223 */ /* 0x000fe20000010012 */
[----:B------:R-:W-:-:S02]  /*8460*/  HADD2.F32 R18, -RZ, R75.H0_H0 ;  /* 0x2000004bff127230 */ /* 0x000fc40000004100 */
[----:B------:R-:W-:Y:S01]  /*8470*/  FFMA.FTZ R9, R27, R9, R20 ;  /* 0x000000091b097223 */ /* 0x000fe20000010014 */
[----:B------:R-:W-:Y:S01]  /*8480*/  FFMA.FTZ R12, R16, R14, R15 ;  /* 0x0000000e100c7223 */ /* 0x000fe2000001000f */
[----:B------:R-:W-:Y:S02]  /*8490*/  HADD2.F32 R16, -RZ, R64.H0_H0 ;  /* 0x20000040ff107230 */ /* 0x000fe40000004100 */
[-C--:B------:R-:W-:Y:S01]  /*84a0*/  FFMA.FTZ R17, R30, R10.reuse, R17 ;  /* 0x0000000a1e117223 */ /* 0x080fe20000010011 */
[----:B------:R-:W-:Y:S01]  /*84b0*/  FFMA.FTZ R9, R18, R10, R9 ;  /* 0x0000000a12097223 */ /* 0x000fe20000010009 */
[-C--:B------:R-:W-:Y:S01]  /*84c0*/  FFMA.FTZ R10, R28, R14.reuse, R11 ;  /* 0x0000000e1c0a7223 */ /* 0x080fe2000001000b */
[----:B-1----:R-:W-:Y:S02]  /*84d0*/  HADD2.F32 R18, -RZ, R31.H0_H0 ;  /* 0x2000001fff127230 */ /* 0x002fe40000004100 */
[----:B------:R-:W-:Y:S01]  /*84e0*/  FFMA.FTZ R16, R16, R14, R17 ;  /* 0x0000000e10107223 */ /* 0x000fe20000010011 */
[----:B------:R-:W-:-:S02]  /*84f0*/  HADD2.F32 R11, -RZ, R32.H0_H0 ;  /* 0x20000020ff0b7230 */ /* 0x000fc40000004100 */
[-C--:B------:R-:W-:Y:S01]  /*8500*/  FFMA.FTZ R10, R73, R13.reuse, R10 ;  /* 0x0000000d490a7223 */ /* 0x080fe2000001000a */
[-C--:B------:R-:W-:Y:S01]  /*8510*/  FFMA.FTZ R12, R71, R13.reuse, R12 ;  /* 0x0000000d470c7223 */ /* 0x080fe2000001000c */
[----:B------:R-:W-:Y:S01]  /*8520*/  FFMA.FTZ R14, R18, R14, R9 ;  /* 0x0000000e120e7223 */ /* 0x000fe20000010009 */
[--C-:B------:R-:W-:Y:S02]  /*8530*/  HADD2.F32 R9, -RZ, R86.reuse.H0_H0 ;  /* 0x20000056ff097230 */ /* 0x100fe40000004100 */
[-C--:B------:R-:W-:Y:S01]  /*8540*/  FFMA.FTZ R16, R11, R13.reuse, R16 ;  /* 0x0000000d0b107223 */ /* 0x080fe20000010010 */
        /* <DEDUP_REMOVED lines=16> */
.L_x_1633:
[----:B------:R-:W-:Y:S01]  /*8650*/  IADD3 R90, PT, PT, R90, 0x20, RZ ;  /* 0x000000205a5a7810 */ /* 0x000fe20007ffe0ff */
[----:B------:R-:W-:Y:S01]  /*8660*/  UIADD3 UR4, UPT, UPT, UR4, 0x40, URZ ;  /* 0x0000004004047890 */ /* 0x000fe2000fffe0ff */
[----:B------:R-:W-:Y:S01]  /*8670*/  IADD3 R56, P1, PT, R56, 0x80, RZ ;  /* 0x0000008038387810 */ /* 0x000fe20007f3e0ff */
[----:B------:R-:W-:Y:S01]  /*8680*/  IMAD.WIDE R108, R87, 0x4, R108 ;  /* 0x00000004576c7825 */ /* 0x000fe200078e026c */
[----:B------:R-:W-:Y:S02]  /*8690*/  ISETP.GE.AND P0, PT, R90, R55, PT ;  /* 0x000000375a00720c */ /* 0x000fe40003f06270 */
[----:B------:R-:W-:-:S11]  /*86a0*/  IADD3.X R57, PT, PT, RZ, R57, RZ, P1, !PT ;  /* 0x00000039ff397210 */ /* 0x000fd60000ffe4ff */
[----:B------:R-:W-:Y:S05]  /*86b0*/  @!P0 BRA `(.L_x_1634) ;  /* 0xffffff8800208947 */ /* 0x000fea000383ffff */
[----:B------:R-:W-:-:S07]  /*86c0*/  IMAD.WIDE R104, R87, 0x20, R110 ;  /* 0x0000002057687825 */ /* 0x000fce00078e026e */
.L_x_1617:
[----:B------:R-:W2:Y:S02]  /*86d0*/  LDCU UR5, c[0x0][0x3cc] ;  /* 0x00007980ff0577ac */ /* 0x000ea40008000800 */
[----:B--2---:R-:W-:-:S04]  /*86e0*/  VIMNMX R49, PT, PT, R95, UR5, PT ;  /* 0x000000055f317c48 */ /* 0x004fc8000bfe0100 */
[----:B------:R-:W-:-:S13]  /*86f0*/  ISETP.GT.AND P0, PT, R49, R90, PT ;  /* 0x0000005a3100720c */ /* 0x000fda0003f04270 */
[----:B------:R-:W-:Y:S05]  /*8700*/  @!P0 BRA `(.L_x_1635) ;  /* 0x0000004400ac8947 */ /* 0x000fea0003800000 */
[----:B0-----:R-:W0:Y:S01]  /*8710*/  LDC.64 R10, c[0x0][0x3b8] ;  /* 0x0000ee00ff0a7b82 */ /* 0x001e220000000a00 */
[----:B------:R-:W-:Y:S02]  /*8720*/  MOV R116, R104 ;  /* 0x0000006800747202 */ /* 0x000fe40000000f00 */
[----:B------:R-:W-:Y:S01]  /*8730*/  MOV R117, R105 ;  /* 0x0000006900757202 */ /* 0x000fe20000000f00 */
[----:B0-----:R-:W-:-:S03]  /*8740*/  IMAD.WIDE.U32 R10, R90, 0x4, R10 ;  /* 0x000000045a0a7825 */ /* 0x001fc600078e000a */
[----:B------:R-:W-:-:S04]  /*8750*/  IADD3 R46, P0, PT, R10, 0x2, RZ ;  /* 0x000000020a2e7810 */ /* 0x000fc80007f1e0ff */
[----:B------:R-:W-:-:S09]  /*8760*/  IADD3.X R47, PT, PT, RZ, R11, RZ, P0, !PT ;  /* 0x0000000bff2f7210 */ /* 0x000fd200007fe4ff */
.L_x_1644:
[----:B0-----:R-:W0:Y:S01]  /*8770*/  LDC R87, c[0x0][0x3ac] ;  /* 0x0000eb00ff577b82 */ /* 0x001e220000000800 */
[----:B------:R-:W2:Y:S01]  /*8780*/  LDG.E.128.CONSTANT R20, desc[UR8][R116.64] ;  /* 0x0000000874147981 */ /* 0x000ea2000c1e9d00 */
[----:B0-----:R-:W-:-:S04]  /*8790*/  IMAD.WIDE R28, R87, 0x4, R116 ;  /* 0x00000004571c7825 */ /* 0x001fc800078e0274 */
[C---:B------:R-:W-:Y:S02]  /*87a0*/  IMAD.WIDE R10, R87.reuse, 0x4, R28 ;  /* 0x00000004570a7825 */ /* 0x040fe400078e021c */
[----:B-1----:R-:W3:Y:S04]  /*87b0*/  LDG.E.128.CONSTANT R28, desc[UR8][R28.64] ;  /* 0x000000081c1c7981 */ /* 0x002ee8000c1e9d00 */
[----:B------:R0:W4:Y:S01]  /*87c0*/  LDG.E.128.CONSTANT R24, desc[UR8][R10.64] ;  /* 0x000000080a187981 */ /* 0x000122000c1e9d00 */
[----:B------:R-:W-:Y:S01]  /*87d0*/  ISETP.NE.AND P0, PT, R90, R89, PT ;  /* 0x000000595a00720c */ /* 0x000fe20003f05270 */
[----:B------:R-:W-:-:S12]  /*87e0*/  IMAD.WIDE R16, R87, 0x4, R10 ;  /* 0x0000000457107825 */ /* 0x000fd800078e020a */
[----:B------:R-:W-:-:S06]  /*87f0*/  @!P0 LEA R58, R88, R1, 0x3 ;  /* 0x00000001583a8211 */ /* 0x000fcc00078e18ff */
[----:B------:R-:W4:Y:S01]  /*8800*/  @!P0 LDL.64 R58, [R58+0x8] ;  /* 0x000008003a3a8983 */ /* 0x000f220000100a00 */
[----:B------:R-:W-:-:S03]  /*8810*/  IMAD.WIDE R118, R87, 0x4, R16 ;  /* 0x0000000457767825 */ /* 0x000fc600078e0210 */
[----:B------:R-:W5:Y:S01]  /*8820*/  LDG.E.128.CONSTANT R16, desc[UR8][R16.64] ;  /* 0x0000000810107981 */ /* 0x000f62000c1e9d00 */
[----:B------:R-:W-:Y:S02]  /*8830*/  ISETP.NE.AND P1, PT, R94, RZ, PT ;  /* 0x000000ff5e00720c */ /* 0x000fe40003f25270 */
[----:B------:R-:W-:Y:S02]  /*8840*/  ISETP.NE.AND P2, PT, R93, RZ, PT ;  /* 0x000000ff5d00720c */ /* 0x000fe40003f45270 */
[----:B------:R-:W-:Y:S02]  /*8850*/  ISETP.NE.AND P3, PT, R92, RZ, PT ;  /* 0x000000ff5c00720c */ /* 0x000fe40003f65270 */
[----:B--2---:R-:W-:Y:S02]  /*8860*/  LOP3.LUT R12, R21, 0x3f, RZ, 0xc0, !PT ;  /* 0x0000003f150c7812 */ /* 0x004fe400078ec0ff */
[----:B------:R-:W-:Y:S02]  /*8870*/  LOP3.LUT R9, R20, 0x3f, RZ, 0xc0, !PT ;  /* 0x0000003f14097812 */ /* 0x000fe400078ec0ff */
[----:B------:R-:W-:-:S02]  /*8880*/  IADD3 R70, PT, PT, R12, -0x20, RZ ;  /* 0xffffffe00c467810 */ /* 0x000fc40007ffe0ff */
[----:B------:R-:W-:Y:S02]  /*8890*/  IADD3 R9, PT, PT, R9, -0x20, RZ ;  /* 0xffffffe009097810 */ /* 0x000fe40007ffe0ff */
[----:B------:R-:W-:Y:S02]  /*88a0*/  LOP3.LUT R12, R22, 0x3f, RZ, 0xc0, !PT ;  /* 0x0000003f160c7812 */ /* 0x000fe400078ec0ff */
[----:B------:R-:W-:Y:S01]  /*88b0*/  LOP3.LUT R13, R23, 0x3f, RZ, 0xc0, !PT ;  /* 0x0000003f170d7812 */ /* 0x000fe200078ec0ff */
[----:B------:R1:W2:Y:S01]  /*88c0*/  I2F.F16 R82, R9 ;  /* 0x0000000900527306 */ /* 0x0002a20000200c00 */
[----:B------:R-:W-:Y:S02]  /*88d0*/  IADD3 R45, PT, PT, R12, -0x20, RZ ;  /* 0xffffffe00c2d7810 */ /* 0x000fe40007ffe0ff */
[----:B------:R-:W-:Y:S02]  /*88e0*/  IADD3 R43, PT, PT, R13, -0x20, RZ ;  /* 0xffffffe00d2b7810 */ /* 0x000fe40007ffe0ff */
[----:B------:R-:W-:-:S02]  /*88f0*/  SHF.R.U32.HI R12, RZ, 0x6, R20 ;  /* 0x00000006ff0c7819 */ /* 0x000fc40000011614 */
[--C-:B------:R-:W-:Y:S02]  /*8900*/  SHF.R.U32.HI R13, RZ, 0x12, R20.reuse ;  /* 0x00000012ff0d7819 */ /* 0x100fe40000011614 */
[--C-:B-1----:R-:W-:Y:S02]  /*8910*/  SHF.R.U32.HI R9, RZ, 0xc, R20.reuse ;  /* 0x0000000cff097819 */ /* 0x102fe40000011614 */
[----:B------:R-:W-:Y:S02]  /*8920*/  LOP3.LUT R12, R12, 0x3f, RZ, 0xc0, !PT ;  /* 0x0000003f0c0c7812 */ /* 0x000fe400078ec0ff */
[----:B------:R-:W-:Y:S02]  /*8930*/  LOP3.LUT R9, R9, 0x3f, RZ, 0xc0, !PT ;  /* 0x0000003f09097812 */ /* 0x000fe400078ec0ff */
[----:B------:R-:W-:Y:S02]  /*8940*/  LOP3.LUT R13, R13, 0x3f, RZ, 0xc0, !PT ;  /* 0x0000003f0d0d7812 */ /* 0x000fe400078ec0ff */
[----:B------:R-:W-:-:S02]  /*8950*/  SHF.R.U32.HI R14, RZ, 0x18, R20 ;  /* 0x00000018ff0e7819 */ /* 0x000fc40000011614 */
[----:B---3--:R-:W-:Y:S02]  /*8960*/  SHF.R.U32 R20, R20, 0x1e, R28 ;  /* 0x0000001e14147819 */ /* 0x008fe4000000161c */
[----:B------:R-:W-:Y:S02]  /*8970*/  IADD3 R12, PT, PT, R12, -0x20, RZ ;  /* 0xffffffe00c0c7810 */ /* 0x000fe40007ffe0ff */
[----:B------:R-:W-:Y:S02]  /*8980*/  IADD3 R9, PT, PT, R9, -0x20, RZ ;  /* 0xffffffe009097810 */ /* 0x000fe40007ffe0ff */
[----:B------:R-:W-:Y:S02]  /*8990*/  IADD3 R13, PT, PT, R13, -0x20, RZ ;  /* 0xffffffe00d0d7810 */ /* 0x000fe40007ffe0ff */
[----:B------:R-:W-:Y:S01]  /*89a0*/  LOP3.LUT R20, R20, 0x3f, RZ, 0xc0, !PT ;  /* 0x0000003f14147812 */ /* 0x000fe200078ec0ff */
[----:B------:R1:W3:Y:S01]  /*89b0*/  I2F.F16 R79, R12 ;  /* 0x0000000c004f7306 */ /* 0x0002e20000200c00 */
[----:B------:R-:W-:-:S02]  /*89c0*/  SHF.R.U32.HI R15, RZ, 0x6, R21 ;  /* 0x00000006ff0f7819 */ /* 0x000fc40000011615 */
[----:B------:R-:W-:Y:S02]  /*89d0*/  IADD3 R20, PT, PT, R20, -0x20, RZ ;  /* 0xffffffe014147810 */ /* 0x000fe40007ffe0ff */
[----:B------:R-:W-:-:S03]  /*89e0*/  LOP3.LUT R14, R14, 0x3f, RZ, 0xc0, !PT ;  /* 0x0000003f0e0e7812 */ /* 0x000fc600078ec0ff */
[----:B------:R0:W2:Y:S01]  /*89f0*/  I2F.F16 R68, R9 ;  /* 0x0000000900447306 */ /* 0x0000a20000200c00 */
[----:B-1----:R-:W-:Y:S02]  /*8a00*/  SHF.R.U32.HI R12, RZ, 0xc, R21 ;  /* 0x0000000cff0c7819 */ /* 0x002fe40000011615 */
[----:B------:R-:W-:-:S05]  /*8a10*/  SHF.R.U32.HI R50, RZ, 0x10, R28 ;  /* 0x00000010ff327819 */ /* 0x000fca000001161c */
[----:B------:R1:W2:Y:S01]  /*8a20*/  I2F.F16 R67, R13 ;  /* 0x0000000d00437306 */ /* 0x0002a20000200c00 */
[--C-:B0-----:R-:W-:Y:S02]  /*8a30*/  SHF.R.U32.HI R9, RZ, 0x12, R21.reuse ;  /* 0x00000012ff097819 */ /* 0x101fe40000011615 */
[----:B------:R-:W-:Y:S02]  /*8a40*/  LOP3.LUT R15, R15, 0x3f, RZ, 0xc0, !PT ;  /* 0x0000003f0f0f7812 */ /* 0x000fe400078ec0ff */
[----:B------:R-:W-:Y:S02]  /*8a50*/  LOP3.LUT R12, R12, 0x3f, RZ, 0xc0, !PT ;  /* 0x0000003f0c0c7812 */ /* 0x000fe400078ec0ff */
[----:B-1----:R-:W-:Y:S02]  /*8a60*/  SHF.R.U32.HI R13, RZ, 0x18, R21 ;  /* 0x00000018ff0d7819 */ /* 0x002fe40000011615 */
[----:B------:R-:W-:Y:S01]  /*8a70*/  SHF.R.U32 R21, R21, 0x1e, R29 ;  /* 0x0000001e15157819 */ /* 0x000fe2000000161d */
[----:B------:R0:W1:Y:S01]  /*8a80*/  I2F.F16 R69, R20 ;  /* 0x0000001400457306 */ /* 0x0000620000200c00 */
[----:B------:R-:W-:-:S02]  /*8a90*/  LOP3.LUT R9, R9, 0x3f, RZ, 0xc0, !PT ;  /* 0x0000003f09097812 */ /* 0x000fc400078ec0ff */
[----:B------:R-:W-:Y:S02]  /*8aa0*/  LOP3.LUT R21, R21, 0x3f, RZ, 0xc0, !PT ;  /* 0x0000003f15157812 */ /* 0x000fe400078ec0ff */
[----:B------:R-:W-:Y:S02]  /*8ab0*/  IADD3 R14, PT, PT, R14, -0x20, RZ ;  /* 0xffffffe00e0e7810 */ /* 0x000fe40007ffe0ff */
[----:B------:R-:W-:Y:S02]  /*8ac0*/  LOP3.LUT R50, R50, 0x3f, RZ, 0xc0, !PT ;  /* 0x0000003f32327812 */ /* 0x000fe400078ec0ff */
[----:B0-----:R-:W-:Y:S02]  /*8ad0*/  SHF.R.U32.HI R20, RZ, 0x4, R29 ;  /* 0x00000004ff147819 */ /* 0x001fe4000001161d */
[----:B------:R-:W-:Y:S02]  /*8ae0*/  SHF.R.U32.HI R51, RZ, 0x16, R28 ;  /* 0x00000016ff337819 */ /* 0x000fe4000001161c */
[----:B------:R-:W-:-:S02]  /*8af0*/  IADD3 R15, PT, PT, R15, -0x20, RZ ;  /* 0xffffffe00f0f7810 */ /* 0x000fc40007ffe0ff */
[----:B------:R-:W-:Y:S02]  /*8b00*/  IADD3 R12, PT, PT, R12, -0x20, RZ ;  /* 0xffffffe00c0c7810 */ /* 0x000fe40007ffe0ff */
[----:B------:R-:W-:Y:S01]  /*8b10*/  IADD3 R9, PT, PT, R9, -0x20, RZ ;  /* 0xffffffe009097810 */ /* 0x000fe20007ffe0ff */
[----:B------:R0:W1:Y:S01]  /*8b20*/  I2F.F16 R66, R14 ;  /* 0x0000000e00427306 */ /* 0x0000620000200c00 */
[----:B------:R-:W-:Y:S02]  /*8b30*/  IADD3 R21, PT, PT, R21, -0x20, RZ ;  /* 0xffffffe015157810 */ /* 0x000fe40007ffe0ff */
[----:B------:R-:W-:Y:S02]  /*8b40*/  LOP3.LUT R20, R20, 0x3f, RZ, 0xc0, !PT ;  /* 0x0000003f14147812 */ /* 0x000fe400078ec0ff */
[----:B------:R-:W-:Y:S02]  /*8b50*/  LOP3.LUT R51, R51, 0x3f, RZ, 0xc0, !PT ;  /* 0x0000003f33337812 */ /* 0x000fe400078ec0ff */
[----:B------:R-:W-:Y:S01]  /*8b60*/  IADD3 R73, PT, PT, R50, -0x20, RZ ;  /* 0xffffffe032497810 */ /* 0x000fe20007ffe0ff */
[----:B------:R3:W1:Y:S01]  /*8b70*/  I2F.F16 R65, R15 ;  /* 0x0000000f00417306 */ /* 0x0006620000200c00 */
[----:B0-----:R-:W-:-:S02]  /*8b80*/  SHF.R.U32.HI R14, RZ, 0x6, R22 ;  /* 0x00000006ff0e7819 */ /* 0x001fc40000011616 */
[----:B------:R-:W-:Y:S02]  /*8b90*/  SHF.R.U32.HI R53, RZ, 0x16, R29 ;  /* 0x00000016ff357819 */ /* 0x000fe4000001161d */
[----:B------:R-:W-:-:S03]  /*8ba0*/  IADD3 R20, PT, PT, R20, -0x20, RZ ;  /* 0xffffffe014147810 */ /* 0x000fc60007ffe0ff */
[----:B------:R0:W1:Y:S01]  /*8bb0*/  I2F.F16 R41, R12 ;  /* 0x0000000c00297306 */ /* 0x0000620000200c00 */
[----:B---3--:R-:W-:Y:S02]  /*8bc0*/  SHF.R.U32.HI R15, RZ, 0xc, R22 ;  /* 0x0000000cff0f7819 */ /* 0x008fe40000011616 */
[----:B------:R-:W-:Y:S02]  /*8bd0*/  LOP3.LUT R13, R13, 0x3f, RZ, 0xc0, !PT ;  /* 0x0000003f0d0d7812 */ /* 0x000fe400078ec0ff */
[----:B------:R-:W-:-:S03]  /*8be0*/  LOP3.LUT R14, R14, 0x3f, RZ, 0xc0, !PT ;  /* 0x0000003f0e0e7812 */ /* 0x000fc600078ec0ff */
[----:B------:R3:W1:Y:S01]  /*8bf0*/  I2F.F16 R40, R9 ;  /* 0x0000000900287306 */ /* 0x0006620000200c00 */
[----:B0-----:R-:W-:Y:S02]  /*8c00*/  SHF.R.U32.HI R12, RZ, 0x12, R22 ;  /* 0x00000012ff0c7819 */ /* 0x001fe40000011616 */
[----:B------:R-:W-:Y:S02]  /*8c10*/  IADD3 R76, PT, PT, R51, -0x20, RZ ;  /* 0xffffffe0334c7810 */ /* 0x000fe40007ffe0ff */
[----:B------:R-:W-:-:S03]  /*8c20*/  LOP3.LUT R53, R53, 0x3f, RZ, 0xc0, !PT ;  /* 0x0000003f35357812 */ /* 0x000fc600078ec0ff */
[----:B------:R0:W1:Y:S01]  /*8c30*/  I2F.F16 R50, R21 ;  /* 0x0000001500327306 */ /* 0x0000620000200c00 */
[----:B---3--:R-:W-:Y:S02]  /*8c40*/  SHF.R.U32.HI R9, RZ, 0x18, R22 ;  /* 0x00000018ff097819 */ /* 0x008fe40000011616 */
[--C-:B------:R-:W-:Y:S02]  /*8c50*/  SHF.R.U32 R22, R22, 0x1e, R30.reuse ;  /* 0x0000001e16167819 */ /* 0x100fe4000000161e */
[----:B0-----:R-:W-:-:S03]  /*8c60*/  SHF.R.U32.HI R21, RZ, 0xa, R30 ;  /* 0x0000000aff157819 */ /* 0x001fc6000001161e */
[----:B------:R0:W3:Y:S01]  /*8c70*/  I2F.F16 R51, R20 ;  /* 0x0000001400337306 */ /* 0x0000e20000200c00 */
[----:B------:R-:W-:Y:S02]  /*8c80*/  LOP3.LUT R22, R22, 0x3f, RZ, 0xc0, !PT ;  /* 0x0000003f16167812 */ /* 0x000fe400078ec0ff */
[----:B------:R-:W-:Y:S02]  /*8c90*/  LOP3.LUT R21, R21, 0x3f, RZ, 0xc0, !PT ;  /* 0x0000003f15157812 */ /* 0x000fe400078ec0ff */
[----:B------:R-:W-:Y:S02]  /*8ca0*/  IADD3 R13, PT, PT, R13, -0x20, RZ ;  /* 0xffffffe00d0d7810 */ /* 0x000fe40007ffe0ff */
[----:B------:R-:W-:Y:S02]  /*8cb0*/  IADD3 R14, PT, PT, R14, -0x20, RZ ;  /* 0xffffffe00e0e7810 */ /* 0x000fe40007ffe0ff */
[----:B0-----:R-:W-:Y:S02]  /*8cc0*/  SHF.R.U32.HI R20, RZ, 0x4, R30 ;  /* 0x00000004ff147819 */ /* 0x001fe4000001161e */
[----:B------:R-:W-:-:S02]  /*8cd0*/  IADD3 R53, PT, PT, R53, -0x20, RZ ;  /* 0xffffffe035357810 */ /* 0x000fc40007ffe0ff */
[----:B------:R-:W-:Y:S01]  /*8ce0*/  SHF.R.U32.HI R57, RZ, 0x16, R30 ;  /* 0x00000016ff397819 */ /* 0x000fe2000001161e */
[----:B------:R0:W1:Y:S01]  /*8cf0*/  I2F.F16 R39, R13 ;  /* 0x0000000d00277306 */ /* 0x0000620000200c00 */
[----:B------:R-:W-:Y:S02]  /*8d00*/  IADD3 R22, PT, PT, R22, -0x20, RZ ;  /* 0xffffffe016167810 */ /* 0x000fe40007ffe0ff */
[----:B------:R-:W-:Y:S02]  /*8d10*/  LOP3.LUT R20, R20, 0x3f, RZ, 0xc0, !PT ;  /* 0x0000003f14147812 */ /* 0x000fe400078ec0ff */
[----:B------:R-:W-:Y:S02]  /*8d20*/  IADD3 R21, PT, PT, R21, -0x20, RZ ;  /* 0xffffffe015157810 */ /* 0x000fe40007ffe0ff */
[--C-:B------:R-:W-:Y:S01]  /*8d30*/  SHF.R.U32.HI R10, RZ, 0x12, R23.reuse ;  /* 0x00000012ff0a7819 */ /* 0x100fe20000011617 */
[----:B------:R4:W1:Y:S01]  /*8d40*/  I2F.F16 R38, R14 ;  /* 0x0000000e00267306 */ /* 0x0008620000200c00 */
[----:B0-----:R-:W-:-:S02]  /*8d50*/  SHF.R.U32.HI R13, RZ, 0x6, R23 ;  /* 0x00000006ff0d7819 */ /* 0x001fc40000011617 */
[--C-:B------:R-:W-:Y:S02]  /*8d60*/  SHF.R.U32.HI R11, RZ, 0x18, R23.reuse ;  /* 0x00000018ff0b7819 */ /* 0x100fe40000011617 */
[----:B------:R-:W-:Y:S02]  /*8d70*/  LOP3.LUT R57, R57, 0x3f, RZ, 0xc0, !PT ;  /* 0x0000003f39397812 */ /* 0x000fe400078ec0ff */
[----:B------:R-:W-:Y:S01]  /*8d80*/  IADD3 R20, PT, PT, R20, -0x20, RZ ;  /* 0xffffffe014147810 */ /* 0x000fe20007ffe0ff */
[----:B------:R-:W0:Y:S01]  /*8d90*/  I2F.F16 R55, R53 ;  /* 0x0000003500377306 */ /* 0x000e220000200c00 */
[----:B----4-:R-:W-:Y:S02]  /*8da0*/  SHF.R.U32.HI R14, RZ, 0xc, R23 ;  /* 0x0000000cff0e7819 */ /* 0x010fe40000011617 */
[----:B------:R-:W-:Y:S02]  /*8db0*/  SHF.R.U32 R23, R23, 0x1e, R31 ;  /* 0x0000001e17177819 */ /* 0x000fe4000000161f */
[----:B------:R-:W-:-:S03]  /*8dc0*/  IADD3 R57, PT, PT, R57, -0x20, RZ ;  /* 0xffffffe039397810 */ /* 0x000fc60007ffe0ff */
[----:B------:R4:W0:Y:S01]  /*8dd0*/  I2F.F16 R56, R22 ;  /* 0x0000001600387306 */ /* 0x0008220000200c00 */
[----:B------:R-:W-:-:S07]  /*8de0*/  LOP3.LUT R23, R23, 0x3f, RZ, 0xc0, !PT ;  /* 0x0000003f17177812 */ /* 0x000fce00078ec0ff */
[----:B------:R2:W0:Y:S01]  /*8df0*/  I2F.F16 R53, R21 ;  /* 0x0000001500357306 */ /* 0x0004220000200c00 */
[--C-:B----4-:R-:W-:Y:S02]  /*8e00*/  SHF.R.U32.HI R22, RZ, 0x10, R31.reuse ;  /* 0x00000010ff167819 */ /* 0x110fe4000001161f */
[----:B------:R-:W-:Y:S02]  /*8e10*/  IADD3 R23, PT, PT, R23, -0x20, RZ ;  /* 0xffffffe017177810 */ /* 0x000fe40007ffe0ff */
[----:B------:R-:W-:Y:S02]  /*8e20*/  LOP3.LUT R22, R22, 0x3f, RZ, 0xc0, !PT ;  /* 0x0000003f16167812 */ /* 0x000fe400078ec0ff */
[----:B--2---:R-:W-:Y:S01]  /*8e30*/  SHF.R.U32.HI R21, RZ, 0xa, R31 ;  /* 0x0000000aff157819 */ /* 0x004fe2000001161f */
[----:B------:R2:W4:Y:S03]  /*8e40*/  I2F.F16 R54, R20 ;  /* 0x0000001400367306 */ /* 0x0005260000200c00 */
[----:B------:R-:W-:-:S02]  /*8e50*/  LOP3.LUT R21, R21, 0x3f, RZ, 0xc0, !PT ;  /* 0x0000003f15157812 */ /* 0x000fc400078ec0ff */
[----:B------:R-:W-:-:S03]  /*8e60*/  IADD3 R22, PT, PT, R22, -0x20, RZ ;  /* 0xffffffe016167810 */ /* 0x000fc60007ffe0ff */
[----:B------:R3:W0:Y:S01]  /*8e70*/  I2F.F16 R63, R57 ;  /* 0x00000039003f7306 */ /* 0x0006220000200c00 */
[--C-:B--2---:R-:W-:Y:S02]  /*8e80*/  SHF.R.U32.HI R20, RZ, 0x4, R31.reuse ;  /* 0x00000004ff147819 */ /* 0x104fe4000001161f */
[----:B------:R-:W-:Y:S02]  /*8e90*/  IADD3 R21, PT, PT, R21, -0x20, RZ ;  /* 0xffffffe015157810 */ /* 0x000fe40007ffe0ff */
[----:B------:R-:W-:Y:S02]  /*8ea0*/  LOP3.LUT R20, R20, 0x3f, RZ, 0xc0, !PT ;  /* 0x0000003f14147812 */ /* 0x000fe400078ec0ff */
[----:B---3--:R-:W-:Y:S01]  /*8eb0*/  SHF.R.U32.HI R57, RZ, 0x16, R31 ;  /* 0x00000016ff397819 */ /* 0x008fe2000001161f */
[----:B------:R2:W3:Y:S01]  /*8ec0*/  I2F.F16 R62, R23 ;  /* 0x00000017003e7306 */ /* 0x0004e20000200c00 */
[----:B------:R-:W-:Y:S02]  /*8ed0*/  SHF.R.U32.HI R44, RZ, 0x4, R28 ;  /* 0x00000004ff2c7819 */ /* 0x000fe4000001161c */
[----:B------:R-:W-:-:S02]  /*8ee0*/  IADD3 R20, PT, PT, R20, -0x20, RZ ;  /* 0xffffffe014147810 */ /* 0x000fc40007ffe0ff */
[----:B------:R-:W-:-:S03]  /*8ef0*/  SHF.R.U32.HI R48, RZ, 0xa, R28 ;  /* 0x0000000aff307819 */ /* 0x000fc6000001161c */
[----:B------:R1:W0:Y:S01]  /*8f00*/  I2F.F16 R60, R21 ;  /* 0x00000015003c7306 */ /* 0x0002220000200c00 */
[----:B--2---:R-:W-:Y:S02]  /*8f10*/  LOP3.LUT R23, R57, 0x3f, RZ, 0xc0, !PT ;  /* 0x0000003f39177812 */ /* 0x004fe400078ec0ff */
[----:B------:R-:W-:-:S05]  /*8f20*/  SHF.R.U32 R28, R28, 0x1c, R24 ;  /* 0x0000001c1c1c7819 */ /* 0x000fca0000001618 */
[----:B------:R2:W0:Y:S01]  /*8f30*/  I2F.F16 R57, R22 ;  /* 0x0000001600397306 */ /* 0x0004220000200c00 */
[--C-:B-1----:R-:W-:Y:S02]  /*8f40*/  SHF.R.U32.HI R21, RZ, 0x8, R24.reuse ;  /* 0x00000008ff157819 */ /* 0x102fe40000011618 */
[----:B------:R-:W-:Y:S02]  /*8f50*/  LOP3.LUT R44, R44, 0x3f, RZ, 0xc0, !PT ;  /* 0x0000003f2c2c7812 */ /* 0x000fe400078ec0ff */
[----:B------:R-:W-:Y:S02]  /*8f60*/  LOP3.LUT R21, R21, 0x3f, RZ, 0xc0, !PT ;  /* 0x0000003f15157812 */ /* 0x000fe400078ec0ff */
[----:B--2---:R-:W-:Y:S01]  /*8f70*/  SHF.R.U32.HI R22, RZ, 0xe, R24 ;  /* 0x0000000eff167819 */ /* 0x004fe20000011618 */
[----:B------:R1:W2:Y:S01]  /*8f80*/  I2F.F16 R61, R20 ;  /* 0x00000014003d7306 */ /* 0x0002a20000200c00 */
[----:B------:R-:W-:Y:S02]  /*8f90*/  LOP3.LUT R28, R28, 0x3f, RZ, 0xc0, !PT ;  /* 0x0000003f1c1c7812 */ /* 0x000fe400078ec0ff */
[----:B------:R-:W-:-:S02]  /*8fa0*/  LOP3.LUT R22, R22, 0x3f, RZ, 0xc0, !PT ;  /* 0x0000003f16167812 */ /* 0x000fc400078ec0ff */
[----:B------:R-:W-:Y:S02]  /*8fb0*/  IADD3 R44, PT, PT, R44, -0x20, RZ ;  /* 0xffffffe02c2c7810 */ /* 0x000fe40007ffe0ff */
[----:B-1----:R-:W-:Y:S02]  /*8fc0*/  SHF.R.U32.HI R20, RZ, 0x2, R24 ;  /* 0x00000002ff147819 */ /* 0x002fe40000011618 */
[----:B------:R-:W-:Y:S02]  /*8fd0*/  IADD3 R21, PT, PT, R21, -0x20, RZ ;  /* 0xffffffe015157810 */ /* 0x000fe40007ffe0ff */
[----:B------:R-:W-:Y:S02]  /*8fe0*/  LOP3.LUT R20, R20, 0x3f, RZ, 0xc0, !PT ;  /* 0x0000003f14147812 */ /* 0x000fe400078ec0ff */
[----:B------:R-:W-:Y:S01]  /*8ff0*/  IADD3 R22, PT, PT, R22, -0x20, RZ ;  /* 0xffffffe016167810 */ /* 0x000fe20007ffe0ff */
[----:B------:R1:W0:Y:S01]  /*9000*/  I2F.F16 R71, R44 ;  /* 0x0000002c00477306 */ /* 0x0002220000200c00 */
[----:B------:R-:W-:-:S02]  /*9010*/  IADD3 R99, PT, PT, R28, -0x20, RZ ;  /* 0xffffffe01c637810 */ /* 0x000fc40007ffe0ff */
[----:B------:R-:W-:Y:S02]  /*9020*/  SHF.R.U32.HI R52, RZ, 0x10, R29 ;  /* 0x00000010ff347819 */ /* 0x000fe4000001161d */
[----:B------:R-:W-:-:S03]  /*9030*/  IADD3 R20, PT, PT, R20, -0x20, RZ ;  /* 0xffffffe014147810 */ /* 0x000fc60007ffe0ff */
[----:B------:R4:W0:Y:S01]  /*9040*/  I2F.F16 R28, R21 ;  /* 0x00000015001c7306 */ /* 0x0008220000200c00 */
[----:B-1----:R-:W-:Y:S02]  /*9050*/  SHF.R.U32.HI R44, RZ, 0xa, R29 ;  /* 0x0000000aff2c7819 */ /* 0x002fe4000001161d */
[----:B------:R-:W-:-:S05]  /*9060*/  SHF.R.U32 R29, R29, 0x1c, R25 ;  /* 0x0000001c1d1d7819 */ /* 0x000fca0000001619 */
[----:B------:R1:W0:Y:S01]  /*9070*/  I2F.F16 R107, R22 ;  /* 0x00000016006b7306 */ /* 0x0002220000200c00 */
[----:B----4-:R-:W-:-:S04]  /*9080*/  SHF.R.U32.HI R21, RZ, 0x8, R25 ;  /* 0x00000008ff157819 */ /* 0x010fc80000011619 */
[----:B------:R-:W-:Y:S02]  /*9090*/  LOP3.LUT R21, R21, 0x3f, RZ, 0xc0, !PT ;  /* 0x0000003f15157812 */ /* 0x000fe400078ec0ff */
[----:B-1----:R-:W-:Y:S01]  /*90a0*/  SHF.R.U32.HI R22, RZ, 0xe, R25 ;  /* 0x0000000eff167819 */ /* 0x002fe20000011619 */
[----:B------:R1:W4:Y:S03]  /*90b0*/  I2F.F16 R98, R20 ;  /* 0x0000001400627306 */ /* 0x0003260000200c00 */
[----:B------:R-:W-:Y:S02]  /*90c0*/  LOP3.LUT R22, R22, 0x3f, RZ, 0xc0, !PT ;  /* 0x0000003f16167812 */ /* 0x000fe400078ec0ff */
[----:B------:R-:W-:Y:S02]  /*90d0*/  IADD3 R21, PT, PT, R21, -0x20, RZ ;  /* 0xffffffe015157810 */ /* 0x000fe40007ffe0ff */
[----:B-1----:R-:W-:-:S02]  /*90e0*/  LOP3.LUT R20, R29, 0x3f, RZ, 0xc0, !PT ;  /* 0x0000003f1d147812 */ /* 0x002fc400078ec0ff */
[----:B------:R-:W-:Y:S02]  /*90f0*/  IADD3 R22, PT, PT, R22, -0x20, RZ ;  /* 0xffffffe016167810 */ /* 0x000fe40007ffe0ff */
[----:B------:R-:W-:Y:S01]  /*9100*/  IADD3 R20, PT, PT, R20, -0x20, RZ ;  /* 0xffffffe014147810 */ /* 0x000fe20007ffe0ff */
[----:B------:R1:W0:Y:S01]  /*9110*/  I2F.F16 R75, R21 ;  /* 0x00000015004b7306 */ /* 0x0002220000200c00 */
[----:B------:R-:W-:Y:S02]  /*9120*/  LOP3.LUT R48, R48, 0x3f, RZ, 0xc0, !PT ;  /* 0x0000003f30307812 */ /* 0x000fe400078ec0ff */
[----:B------:R-:W-:-:S05]  /*9130*/  LOP3.LUT R9, R9, 0x3f, RZ, 0xc0, !PT ;  /* 0x0000003f09097812 */ /* 0x000fca00078ec0ff */
[----:B------:R3:W0:Y:S01]  /*9140*/  I2F.F16 R78, R20 ;  /* 0x00000014004e7306 */ /* 0x0006220000200c00 */
[----:B-1----:R-:W-:-:S07]  /*9150*/  SHF.R.U32.HI R21, RZ, 0x8, R26 ;  /* 0x00000008ff157819 */ /* 0x002fce000001161a */
[----:B------:R1:W0:Y:S01]  /*9160*/  I2F.F16 R80, R22 ;  /* 0x0000001600507306 */ /* 0x0002220000200c00 */
[--C-:B---3--:R-:W-:Y:S02]  /*9170*/  SHF.R.U32.HI R20, RZ, 0x2, R26.reuse ;  /* 0x00000002ff147819 */ /* 0x108fe4000001161a */
[----:B------:R-:W-:Y:S02]  /*9180*/  LOP3.LUT R21, R21, 0x3f, RZ, 0xc0, !PT ;  /* 0x0000003f15157812 */ /* 0x000fe400078ec0ff */
[----:B------:R-:W-:Y:S02]  /*9190*/  LOP3.LUT R20, R20, 0x3f, RZ, 0xc0, !PT ;  /* 0x0000003f14147812 */ /* 0x000fe400078ec0ff */
[----:B-1----:R-:W-:Y:S02]  /*91a0*/  SHF.R.U32.HI R22, RZ, 0xe, R26 ;  /* 0x0000000eff167819 */ /* 0x002fe4000001161a */
[----:B------:R-:W-:Y:S02]  /*91b0*/  IADD3 R48, PT, PT, R48, -0x20, RZ ;  /* 0xffffffe030307810 */ /* 0x000fe40007ffe0ff */
[----:B------:R-:W-:-:S02]  /*91c0*/  LOP3.LUT R22, R22, 0x3f, RZ, 0xc0, !PT ;  /* 0x0000003f16167812 */ /* 0x000fc400078ec0ff */
[----:B------:R-:W-:Y:S02]  /*91d0*/  LOP3.LUT R44, R44, 0x3f, RZ, 0xc0, !PT ;  /* 0x0000003f2c2c7812 */ /* 0x000fe400078ec0ff */
[----:B------:R-:W-:Y:S01]  /*91e0*/  LOP3.LUT R52, R52, 0x3f, RZ, 0xc0, !PT ;  /* 0x0000003f34347812 */ /* 0x000fe200078ec0ff */
[----:B------:R1:W3:Y:S01]  /*91f0*/  I2F.F16 R72, R48 ;  /* 0x0000003000487306 */ /* 0x0002e20000200c00 */
[----:B------:R-:W-:Y:S02]  /*9200*/  IADD3 R9, PT, PT, R9, -0x20, RZ ;  /* 0xffffffe009097810 */ /* 0x000fe40007ffe0ff */
[----:B------:R-:W-:Y:S02]  /*9210*/  LOP3.LUT R10, R10, 0x3f, RZ, 0xc0, !PT ;  /* 0x0000003f0a0a7812 */ /* 0x000fe400078ec0ff */
[----:B------:R-:W-:Y:S02]  /*9220*/  IADD3 R23, PT, PT, R23, -0x20, RZ ;  /* 0xffffffe017177810 */ /* 0x000fe40007ffe0ff */
[----:B------:R-:W-:-:S02]  /*9230*/  IADD3 R20, PT, PT, R20, -0x20, RZ ;  /* 0xffffffe014147810 */ /* 0x000fc40007ffe0ff */
[----:B------:R-:W-:Y:S02]  /*9240*/  IADD3 R21, PT, PT, R21, -0x20, RZ ;  /* 0xffffffe015157810 */ /* 0x000fe40007ffe0ff */
[----:B------:R-:W-:Y:S02]  /*9250*/  IADD3 R22, PT, PT, R22, -0x20, RZ ;  /* 0xffffffe016167810 */ /* 0x000fe40007ffe0ff */
[----:B-1----:R-:W-:Y:S01]  /*9260*/  IADD3 R48, PT, PT, R44, -0x20, RZ ;  /* 0xffffffe02c307810 */ /* 0x002fe20007ffe0ff */
[----:B------:R1:W0:Y:S01]  /*9270*/  I2F.F16 R35, R9 ;  /* 0x0000000900237306 */ /* 0x0002220000200c00 */
[----:B------:R-:W-:Y:S02]  /*9280*/  IADD3 R44, PT, PT, R52, -0x20, RZ ;  /* 0xffffffe0342c7810 */ /* 0x000fe40007ffe0ff */
[----:B------:R-:W-:Y:S02]  /*9290*/  IADD3 R32, PT, PT, R10, -0x20, RZ ;  /* 0xffffffe00a207810 */ /* 0x000fe40007ffe0ff */
[----:B------:R-:W-:-:S02]  /*92a0*/  SHF.R.U32.HI R52, RZ, 0x10, R30 ;  /* 0x00000010ff347819 */ /* 0x000fc4000001161e */
[----:B------:R-:W-:Y:S01]  /*92b0*/  LEA.HI R64, R24, 0xffffffe0, RZ, 0x6 ;  /* 0xffffffe018407811 */ /* 0x000fe200078f30ff */
[----:B------:R2:W0:Y:S01]  /*92c0*/  I2F.F16 R74, R23 ;  /* 0x00000017004a7306 */ /* 0x0004220000200c00 */
[----:B------:R-:W-:Y:S02]  /*92d0*/  LEA.HI R10, R25, 0xffffffe0, RZ, 0x6 ;  /* 0xffffffe0190a7811 */ /* 0x000fe400078f30ff */
[----:B-1----:R-:W-:Y:S02]  /*92e0*/  LEA.HI R9, R26, 0xffffffe0, RZ, 0x6 ;  /* 0xffffffe01a097811 */ /* 0x002fe400078f30ff */
[----:B------:R-:W-:Y:S02]  /*92f0*/  LEA.HI R42, R27, 0xffffffe0, RZ, 0x6 ;  /* 0xffffffe01b2a7811 */ /* 0x000fe400078f30ff */
[----:B------:R-:W-:Y:S01]  /*9300*/  SHF.R.U32 R30, R30, 0x1c, R26 ;  /* 0x0000001c1e1e7819 */ /* 0x000fe2000000161a */
[----:B------:R1:W0:Y:S01]  /*9310*/  I2F.F16 R81, R20 ;  /* 0x0000001400517306 */ /* 0x0002220000200c00 */
[----:B--2---:R-:W-:-:S02]  /*9320*/  SHF.R.U32.HI R23, RZ, 0x2, R25 ;  /* 0x00000002ff177819 */ /* 0x004fc40000011619 */
[----:B------:R-:W-:Y:S02]  /*9330*/  SHF.R.U32 R31, R31, 0x1c, R27 ;  /* 0x0000001c1f1f7819 */ /* 0x000fe4000000161b */
[----:B------:R-:W-:-:S03]  /*9340*/  SHF.R.U32.HI R24, RZ, 0x14, R24 ;  /* 0x00000014ff187819 */ /* 0x000fc60000011618 */
[----:B------:R2:W0:Y:S01]  /*9350*/  I2F.F16 R83, R21 ;  /* 0x0000001500537306 */ /* 0x0004220000200c00 */
[----:B-1----:R-:W-:Y:S02]  /*9360*/  SHF.R.U32.HI R20, RZ, 0x2, R27 ;  /* 0x00000002ff147819 */ /* 0x002fe4000001161b */
[----:B------:R-:W-:Y:S02]  /*9370*/  SHF.R.U32.HI R25, RZ, 0x14, R25 ;  /* 0x00000014ff197819 */ /* 0x000fe40000011619 */
[----:B------:R-:W-:-:S03]  /*9380*/  SHF.R.U32.HI R26, RZ, 0x14, R26 ;  /* 0x00000014ff1a7819 */ /* 0x000fc6000001161a */
[----:B------:R1:W0:Y:S01]  /*9390*/  I2F.F16 R108, R22 ;  /* 0x00000016006c7306 */ /* 0x0002220000200c00 */
[--C-:B--2---:R-:W-:Y:S02]  /*93a0*/  SHF.R.U32.HI R21, RZ, 0x8, R27.reuse ;  /* 0x00000008ff157819 */ /* 0x104fe4000001161b */
[----:B------:R-:W-:Y:S02]  /*93b0*/  LOP3.LUT R13, R13, 0x3f, RZ, 0xc0, !PT ;  /* 0x0000003f0d0d7812 */ /* 0x000fe400078ec0ff */
[----:B------:R-:W-:Y:S02]  /*93c0*/  LOP3.LUT R14, R14, 0x3f, RZ, 0xc0, !PT ;  /* 0x0000003f0e0e7812 */ /* 0x000fe400078ec0ff */
[--C-:B-1----:R-:W-:Y:S02]  /*93d0*/  SHF.R.U32.HI R22, RZ, 0xe, R27.reuse ;  /* 0x0000000eff167819 */ /* 0x102fe4000001161b */
[----:B------:R-:W-:Y:S02]  /*93e0*/  SHF.R.U32.HI R27, RZ, 0x14, R27 ;  /* 0x00000014ff1b7819 */ /* 0x000fe4000001161b */
[----:B------:R-:W-:-:S02]  /*93f0*/  LOP3.LUT R11, R11, 0x3f, RZ, 0xc0, !PT ;  /* 0x0000003f0b0b7812 */ /* 0x000fc400078ec0ff */
[----:B------:R-:W-:Y:S02]  /*9400*/  LOP3.LUT R52, R52, 0x3f, RZ, 0xc0, !PT ;  /* 0x0000003f34347812 */ /* 0x000fe400078ec0ff */
        /* <DEDUP_REMOVED lines=10> */
[----:B------:R-:W-:-:S02]  /*94b0*/  IADD3 R34, PT, PT, R13, -0x20, RZ ;  /* 0xffffffe00d227810 */ /* 0x000fc40007ffe0ff */
[----:B------:R-:W-:Y:S02]  /*94c0*/  IADD3 R33, PT, PT, R14, -0x20, RZ ;  /* 0xffffffe00e217810 */ /* 0x000fe40007ffe0ff */
[----:B------:R-:W-:Y:S02]  /*94d0*/  IADD3 R11, PT, PT, R11, -0x20, RZ ;  /* 0xffffffe00b0b7810 */ /* 0x000fe40007ffe0ff */
[----:B------:R-:W-:Y:S02]  /*94e0*/  IADD3 R52, PT, PT, R52, -0x20, RZ ;  /* 0xffffffe034347810 */ /* 0x000fe40007ffe0ff */
[----:B------:R-:W-:Y:S02]  /*94f0*/  IADD3 R24, PT, PT, R24, -0x20, RZ ;  /* 0xffffffe018187810 */ /* 0x000fe40007ffe0ff */
[----:B------:R-:W-:Y:S02]  /*9500*/  IADD3 R23, PT, PT, R23, -0x20, RZ ;  /* 0xffffffe017177810 */ /* 0x000fe40007ffe0ff */
[----:B------:R-:W-:-:S02]  /*9510*/  IADD3 R25, PT, PT, R25, -0x20, RZ ;  /* 0xffffffe019197810 */ /* 0x000fc40007ffe0ff */
[----:B------:R-:W-:Y:S02]  /*9520*/  IADD3 R30, PT, PT, R30, -0x20, RZ ;  /* 0xffffffe01e1e7810 */ /* 0x000fe40007ffe0ff */
[----:B------:R-:W-:Y:S02]  /*9530*/  IADD3 R26, PT, PT, R26, -0x20, RZ ;  /* 0xffffffe01a1a7810 */ /* 0x000fe40007ffe0ff */
[----:B------:R-:W-:Y:S02]  /*9540*/  IADD3 R31, PT, PT, R31, -0x20, RZ ;  /* 0xffffffe01f1f7810 */ /* 0x000fe40007ffe0ff */
[----:B------:R-:W-:Y:S02]  /*9550*/  IADD3 R20, PT, PT, R20, -0x20, RZ ;  /* 0xffffffe014147810 */ /* 0x000fe40007ffe0ff */
[----:B------:R-:W-:Y:S02]  /*9560*/  IADD3 R21, PT, PT, R21, -0x20, RZ ;  /* 0xffffffe015157810 */ /* 0x000fe40007ffe0ff */
[----:B------:R-:W-:-:S02]  /*9570*/  IADD3 R22, PT, PT, R22, -0x20, RZ ;  /* 0xffffffe016167810 */ /* 0x000fc40007ffe0ff */
[----:B------:R-:W-:Y:S01]  /*9580*/  IADD3 R27, PT, PT, R27, -0x20, RZ ;  /* 0xffffffe01b1b7810 */ /* 0x000fe20007ffe0ff */
[----:B------:R-:W1:Y:S01]  /*9590*/  I2F.F16 R70, R70 ;  /* 0x0000004600467306 */ /* 0x000e620000200c00 */
[----:B------:R-:W-:Y:S02]  /*95a0*/  LOP3.LUT R15, R15, 0x3f, RZ, 0xc0, !PT ;  /* 0x0000003f0f0f7812 */ /* 0x000fe400078ec0ff */
[----:B------:R-:W-:-:S05]  /*95b0*/  LOP3.LUT R12, R12, 0x3f, RZ, 0xc0, !PT ;  /* 0x0000003f0c0c7812 */ /* 0x000fca00078ec0ff */
[----:B------:R-:W2:Y:S01]  /*95c0*/  I2F.F16 R45, R45 ;  /* 0x0000002d002d7306 */ /* 0x000ea20000200c00 */
[----:B------:R-:W-:Y:S02]  /*95d0*/  IADD3 R15, PT, PT, R15, -0x20, RZ ;  /* 0xffffffe00f0f7810 */ /* 0x000fe40007ffe0ff */
[----:B------:R-:W-:-:S05]  /*95e0*/  IADD3 R12, PT, PT, R12, -0x20, RZ ;  /* 0xffffffe00c0c7810 */ /* 0x000fca0007ffe0ff */
        /* <DEDUP_REMOVED lines=24> */
[----:B------:R-:W0:Y:S01]  /*9770*/  I2F.F16 R113, R27 ;  /* 0x0000001b00717306 */ /* 0x000e220000200c00 */
[----:B------:R-:W-:-:S02]  /*9780*/  @!P0 PRMT R86, R58, 0x7610, R86 ;  /* 0x000076103a568816 */ /* 0x000fc40000000056 */
[----:B------:R-:W-:Y:S02]  /*9790*/  @!P0 PRMT R85, R59, 0x7610, R85 ;  /* 0x000076103b558816 */ /* 0x000fe40000000055 */
[----:B------:R-:W-:-:S03]  /*97a0*/  @!P0 PRMT R86, R86, 0x7610, R58 ;  /* 0x0000761056568816 */ /* 0x000fc6000000003a */
[----:B------:R-:W0:Y:S01]  /*97b0*/  I2F.F16 R37, R15 ;  /* 0x0000000f00257306 */ /* 0x000e220000200c00 */
[----:B------:R-:W-:-:S07]  /*97c0*/  @!P0 PRMT R85, R85, 0x7610, R59 ;  /* 0x0000761055558816 */ /* 0x000fce000000003b */
[----:B------:R4:W0:Y:S02]  /*97d0*/  I2F.F16 R36, R12 ;  /* 0x0000000c00247306 */ /* 0x0008240000200c00 */
[----:B----4-:R4:W5:Y:S02]  /*97e0*/  LDG.E.128.CONSTANT R12, desc[UR8][R118.64] ;  /* 0x00000008760c7981 */ /* 0x010964000c1e9d00 */
[----:B----4-:R-:W-:Y:S01]  /*97f0*/  IMAD.WIDE R118, R87, 0x4, R118 ;  /* 0x0000000457767825 */ /* 0x010fe200078e0276 */
[----:B0123--:R-:W-:Y:S06]  /*9800*/  @!P1 BRA `(.L_x_1636) ;  /* 0x0000000400289947 */ /* 0x00ffec0003800000 */
[----:B------:R-:W0:Y:S01]  /*9810*/  LDS.128 R20, [UR4] ;  /* 0x00000004ff147984 */ /* 0x000e220008000c00 */
[----:B------:R-:W-:Y:S02]  /*9820*/  PRMT R31, R82, 0x5410, R79 ;  /* 0x00005410521f7816 */ /* 0x000fe4000000004f */
[----:B------:R-:W-:Y:S01]  /*9830*/  PRMT R59, R70, 0x5410, R65 ;  /* 0x00005410463b7816 */ /* 0x000fe20000000041 */
[----:B------:R-:W1:Y:S01]  /*9840*/  LDS.128 R24, [UR4+0x10] ;  /* 0x00001004ff187984 */ /* 0x000e620008000c00 */
[----:B------:R-:W-:Y:S02]  /*9850*/  PRMT R101, R45, 0x5410, R38 ;  /* 0x000054102d657816 */ /* 0x000fe40000000026 */
[----:B------:R-:W-:Y:S02]  /*9860*/  PRMT R103, R43, 0x5410, R34 ;  /* 0x000054102b677816 */ /* 0x000fe40000000022 */
[----:B------:R-:W-:Y:S01]  /*9870*/  PRMT R100, R41, 0x5410, R40 ;  /* 0x0000541029647816 */ /* 0x000fe20000000028 */
[----:B0-----:R-:W-:-:S02]  /*9880*/  HFMA2 R30, R31, R20, RZ ;  /* 0x000000141f1e7231 */ /* 0x001fc400000000ff */
[-C--:B------:R-:W-:Y:S01]  /*9890*/  HFMA2 R31, R59, R20.reuse, RZ.H0_H0 ;  /* 0x000000143b1f7231 */ /* 0x080fe200000400ff */
[----:B------:R-:W-:Y:S01]  /*98a0*/  PRMT R59, R68, 0x5410, R67 ;  /* 0x00005410443b7816 */ /* 0x000fe20000000043 */
[-C--:B------:R-:W-:Y:S02]  /*98b0*/  HFMA2 R58, R101, R20.reuse, RZ ;  /* 0x00000014653a7231 */ /* 0x080fe400000000ff */
[----:B------:R-:W-:Y:S02]  /*98c0*/  HFMA2 R20, R103, R20, RZ.H0_H0 ;  /* 0x0000001467147231 */ /* 0x000fe400000400ff */
[-C--:B------:R-:W-:Y:S01]  /*98d0*/  HFMA2 R31, R100, R21.reuse, R31 ;  /* 0x00000015641f7231 */ /* 0x080fe2000000001f */
[----:B------:R-:W-:Y:S01]  /*98e0*/  PRMT R100, R39, 0x5410, R50 ;  /* 0x0000541027647816 */ /* 0x000fe20000000032 */
[----:B------:R-:W-:Y:S01]  /*98f0*/  HFMA2 R30, R59, R21, R30 ;  /* 0x000000153b1e7231 */ /* 0x000fe2000000001e */
[----:B------:R-:W-:-:S03]  /*9900*/  PRMT R59, R37, 0x5410, R36 ;  /* 0x00005410253b7816 */ /* 0x000fc60000000024 */
[----:B------:R-:W-:Y:S02]  /*9910*/  HFMA2 R31, R100, R22, R31 ;  /* 0x00000016641f7231 */ /* 0x000fe4000000001f */
[----:B------:R-:W-:Y:S01]  /*9920*/  HFMA2 R58, R59, R21, R58 ;  /* 0x000000153b3a7231 */ /* 0x000fe2000000003a */
[----:B------:R-:W-:-:S05]  /*9930*/  PRMT R59, R33, 0x5410, R32 ;  /* 0x00005410213b7816 */ /* 0x000fca0000000020 */
[----:B------:R-:W-:Y:S01]  /*9940*/  HFMA2 R20, R59, R21, R20 ;  /* 0x000000153b147231 */ /* 0x000fe20000000014 */
[----:B------:R-:W-:-:S05]  /*9950*/  PRMT R21, R66, 0x5410, R69 ;  /* 0x0000541042157816 */ /* 0x000fca0000000045 */
[----:B------:R-:W-:Y:S01]  /*9960*/  HFMA2 R30, R21, R22, R30 ;  /* 0x00000016151e7231 */ /* 0x000fe2000000001e */
[----:B------:R-:W-:-:S05]  /*9970*/  PRMT R21, R35, 0x5410, R56 ;  /* 0x0000541023157816 */ /* 0x000fca0000000038 */
[----:B------:R-:W-:Y:S01]  /*9980*/  HFMA2 R58, R21, R22, R58 ;  /* 0x00000016153a7231 */ /* 0x000fe2000000003a */
[----:B------:R-:W-:-:S05]  /*9990*/  PRMT R21, R11, 0x5410, R62 ;  /* 0x000054100b157816 */ /* 0x000fca000000003e */
[----:B------:R-:W-:Y:S01]  /*99a0*/  HFMA2 R20, R21, R22, R20 ;  /* 0x0000001615147231 */ /* 0x000fe20000000014 */
[----:B------:R-:W-:Y:S02]  /*99b0*/  PRMT R21, R71, 0x5410, R72 ;  /* 0x0000541047157816 */ /* 0x000fe40000000048 */
[----:B------:R-:W-:-:S03]  /*99c0*/  PRMT R22, R51, 0x5410, R48 ;  /* 0x0000541033167816 */ /* 0x000fc60000000030 */
[-C--:B------:R-:W-:Y:S01]  /*99d0*/  HFMA2 R30, R21, R23.reuse, R30 ;  /* 0x00000017151e7231 */ /* 0x080fe2000000001e */
[----:B------:R-:W-:Y:S01]  /*99e0*/  PRMT R21, R54, 0x5410, R53 ;  /* 0x0000541036157816 */ /* 0x000fe20000000035 */
[----:B------:R-:W-:Y:S01]  /*99f0*/  HFMA2 R31, R22, R23, R31 ;  /* 0x00000017161f7231 */ /* 0x000fe2000000001f */
[----:B------:R-:W-:-:S03]  /*9a00*/  PRMT R22, R44, 0x5410, R55 ;  /* 0x000054102c167816 */ /* 0x000fc60000000037 */
[----:B------:R-:W-:Y:S01]  /*9a10*/  HFMA2 R58, R21, R23, R58 ;  /* 0x00000017153a7231 */ /* 0x000fe2000000003a */
[----:B------:R-:W-:Y:S01]  /*9a20*/  PRMT R21, R61, 0x5410, R60 ;  /* 0x000054103d157816 */ /* 0x000fe2000000003c */
[----:B-1----:R-:W-:Y:S01]  /*9a30*/  HFMA2 R31, R22, R24, R31 ;  /* 0x00000018161f7231 */ /* 0x002fe2000000001f */
[----:B------:R-:W-:-:S03]  /*9a40*/  PRMT R22, R78, 0x5410, R77 ;  /* 0x000054104e167816 */ /* 0x000fc6000000004d */
[----:B------:R-:W-:Y:S01]  /*9a50*/  HFMA2 R20, R21, R23, R20 ;  /* 0x0000001715147231 */ /* 0x000fe20000000014 */
[----:B------:R-:W-:Y:S01]  /*9a60*/  PRMT R21, R73, 0x5410, R76 ;  /* 0x0000541049157816 */ /* 0x000fe2000000004c */
[----:B------:R-:W-:Y:S01]  /*9a70*/  HFMA2 R31, R22, R25, R31 ;  /* 0x00000019161f7231 */ /* 0x000fe2000000001f */
[----:B------:R-:W-:-:S03]  /*9a80*/  PRMT R22, R75, 0x5410, R80 ;  /* 0x000054104b167816 */ /* 0x000fc60000000050 */
[----:B------:R-:W-:Y:S01]  /*9a90*/  HFMA2 R30, R21, R24, R30 ;  /* 0x00000018151e7231 */ /* 0x000fe2000000001e */
[----:B------:R-:W-:Y:S01]  /*9aa0*/  PRMT R21, R52, 0x5410, R63 ;  /* 0x0000541034157816 */ /* 0x000fe2000000003f */
[----:B------:R-:W-:Y:S01]  /*9ab0*/  HFMA2 R31, R22, R26, R31 ;  /* 0x0000001a161f7231 */ /* 0x000fe2000000001f */
[----:B------:R-:W-:-:S03]  /*9ac0*/  PRMT R22, R97, 0x5410, R10 ;  /* 0x0000541061167816 */ /* 0x000fc6000000000a */
[----:B------:R-:W-:Y:S01]  /*9ad0*/  HFMA2 R58, R21, R24, R58 ;  /* 0x00000018153a7231 */ /* 0x000fe2000000003a */
[----:B------:R-:W-:Y:S01]  /*9ae0*/  PRMT R21, R57, 0x5410, R74 ;  /* 0x0000541039157816 */ /* 0x000fe2000000004a */
[----:B------:R-:W-:-:S04]  /*9af0*/  HFMA2 R31, R22, R27, R31 ;  /* 0x0000001b161f7231 */ /* 0x000fc8000000001f */
[----:B------:R-:W-:Y:S01]  /*9b00*/  HFMA2 R20, R21, R24, R20 ;  /* 0x0000001815147231 */ /* 0x000fe20000000014 */
[----:B------:R-:W-:Y:S01]  /*9b10*/  PRMT R21, R99, 0x5410, R98 ;  /* 0x0000541063157816 */ /* 0x000fe20000000062 */
[----:B------:R-:W-:-:S04]  /*9b20*/  HADD2 R31, R31.H0_H0, R31.H1_H1 ;  /* 0x3000001f1f1f7230 */ /* 0x000fc80000000800 */
        /* <DEDUP_REMOVED lines=15> */
[----:B------:R-:W-:Y:S01]  /*9c20*/  PRMT R21, R113, 0x5410, R42 ;  /* 0x0000541071157816 */ /* 0x000fe2000000002a */
[----:B------:R-:W-:-:S04]  /*9c30*/  HADD2 R30, R30.H0_H0, R30.H1_H1 ;  /* 0x3000001e1e1e7230 */ /* 0x000fc80000000800 */
[----:B------:R-:W-:Y:S01]  /*9c40*/  HFMA2 R20, R21, R27, R20 ;  /* 0x0000001b15147231 */ /* 0x000fe20000000014 */
[----:B------:R-:W-:Y:S01]  /*9c50*/  PRMT R30, R30, 0x5410, R31 ;  /* 0x000054101e1e7816 */ /* 0x000fe2000000001f */
[----:B------:R-:W-:Y:S02]  /*9c60*/  HADD2 R58, R58.H0_H0, R58.H1_H1 ;  /* 0x3000003a3a3a7230 */ /* 0x000fe40000000800 */
[----:B------:R-:W-:Y:S02]  /*9c70*/  HADD2 R20, R20.H0_H0, R20.H1_H1 ;  /* 0x3000001414147230 */ /* 0x000fe40000000800 */
[----:B------:R-:W-:-:S03]  /*9c80*/  HFMA2 R8, R30, R86, R8 ;  /* 0x000000561e087231 */ /* 0x000fc60000000008 */
[----:B------:R-:W-:-:S05]  /*9c90*/  PRMT R58, R58, 0x5410, R20 ;  /* 0x000054103a3a7816 */ /* 0x000fca0000000014 */
[----:B------:R-:W-:-:S07]  /*9ca0*/  HFMA2 R7, R58, R85, R7 ;  /* 0x000000553a077231 */ /* 0x000fce0000000007 */
.L_x_1636:
[----:B------:R-:W-:Y:S05]  /*9cb0*/  @!P2 BRA `(.L_x_1637) ;  /* 0x000000040028a947 */ /* 0x000fea0003800000 */
[----:B------:R-:W0:Y:S01]  /*9cc0*/  LDS.128 R20, [UR4+0x80] ;  /* 0x00008004ff147984 */ /* 0x000e220008000c00 */
        /* <DEDUP_REMOVED lines=73> */
.L_x_1637:
        /* <DEDUP_REMOVED lines=75> */
.L_x_1638:
[----:B------:R0:W5:Y:S02]  /*a610*/  LDG.E.128.CONSTANT R20, desc[UR8][R118.64] ;  /* 0x0000000876147981 */ /* 0x000164000c1e9d00 */
[----:B-----5:R-:W-:Y:S02]  /*a620*/  LOP3.LUT R25, R17, 0x3f, RZ, 0xc0, !PT ;  /* 0x0000003f11197812 */ /* 0x020fe400078ec0ff */
[----:B------:R-:W-:Y:S02]  /*a630*/  LOP3.LUT R24, R16, 0x3f, RZ, 0xc0, !PT ;  /* 0x0000003f10187812 */ /* 0x000fe400078ec0ff */
[----:B------:R-:W-:Y:S02]  /*a640*/  IADD3 R101, PT, PT, R25, -0x20, RZ ;  /* 0xffffffe019657810 */ /* 0x000fe40007ffe0ff */
[----:B------:R-:W-:Y:S02]  /*a650*/  IADD3 R24, PT, PT, R24, -0x20, RZ ;  /* 0xffffffe018187810 */ /* 0x000fe40007ffe0ff */
[----:B------:R-:W-:-:S02]  /*a660*/  LOP3.LUT R25, R18, 0x3f, RZ, 0xc0, !PT ;  /* 0x0000003f12197812 */ /* 0x000fc400078ec0ff */
[----:B------:R-:W-:Y:S01]  /*a670*/  LOP3.LUT R26, R19, 0x3f, RZ, 0xc0, !PT ;  /* 0x0000003f131a7812 */ /* 0x000fe200078ec0ff */
[----:B------:R1:W2:Y:S01]  /*a680*/  I2F.F16 R106, R24 ;  /* 0x00000018006a7306 */ /* 0x0002a20000200c00 */
[----:B------:R-:W-:Y:S02]  /*a690*/  IADD3 R58, PT, PT, R25, -0x20, RZ ;  /* 0xffffffe0193a7810 */ /* 0x000fe40007ffe0ff */
[----:B------:R-:W-:Y:S02]  /*a6a0*/  IADD3 R59, PT, PT, R26, -0x20, RZ ;  /* 0xffffffe01a3b7810 */ /* 0x000fe40007ffe0ff */
[--C-:B------:R-:W-:Y:S02]  /*a6b0*/  SHF.R.U32.HI R25, RZ, 0x6, R16.reuse ;  /* 0x00000006ff197819 */ /* 0x100fe40000011610 */
[--C-:B------:R-:W-:Y:S01]  /*a6c0*/  SHF.R.U32.HI R26, RZ, 0x12, R16.reuse ;  /* 0x00000012ff1a7819 */ /* 0x100fe20000011610 */
[----:B------:R-:W3:Y:S01]  /*a6d0*/  I2F.F16 R101, R101 ;  /* 0x0000006500657306 */ /* 0x000ee20000200c00 */
[----:B-1----:R-:W-:-:S02]  /*a6e0*/  SHF.R.U32.HI R24, RZ, 0xc, R16 ;  /* 0x0000000cff187819 */ /* 0x002fc40000011610 */
[----:B------:R-:W-:Y:S02]  /*a6f0*/  SHF.R.U32.HI R27, RZ, 0x18, R16 ;  /* 0x00000018ff1b7819 */ /* 0x000fe40000011610 */
[----:B------:R-:W-:Y:S02]  /*a700*/  SHF.R.U32.HI R30, RZ, 0x6, R17 ;  /* 0x00000006ff1e7819 */ /* 0x000fe40000011611 */
[----:B------:R-:W-:Y:S01]  /*a710*/  LOP3.LUT R25, R25, 0x3f, RZ, 0xc0, !PT ;  /* 0x0000003f19197812 */ /* 0x000fe200078ec0ff */
[----:B------:R-:W1:Y:S01]  /*a720*/  I2F.F16 R58, R58 ;  /* 0x0000003a003a7306 */ /* 0x000e620000200c00 */
[----:B------:R-:W-:Y:S02]  /*a730*/  LOP3.LUT R24, R24, 0x3f, RZ, 0xc0, !PT ;  /* 0x0000003f18187812 */ /* 0x000fe400078ec0ff */
[----:B------:R-:W-:Y:S02]  /*a740*/  LOP3.LUT R26, R26, 0x3f, RZ, 0xc0, !PT ;  /* 0x0000003f1a1a7812 */ /* 0x000fe400078ec0ff */
[----:B------:R-:W-:-:S02]  /*a750*/  LOP3.LUT R27, R27, 0x3f, RZ, 0xc0, !PT ;  /* 0x0000003f1b1b7812 */ /* 0x000fc400078ec0ff */
[----:B------:R-:W-:Y:S01]  /*a760*/  LOP3.LUT R30, R30, 0x3f, RZ, 0xc0, !PT ;  /* 0x0000003f1e1e7812 */ /* 0x000fe200078ec0ff */
[----:B------:R-:W4:Y:S01]  /*a770*/  I2F.F16 R59, R59 ;  /* 0x0000003b003b7306 */ /* 0x000f220000200c00 */
[----:B------:R-:W-:Y:S02]  /*a780*/  IADD3 R25, PT, PT, R25, -0x20, RZ ;  /* 0xffffffe019197810 */ /* 0x000fe40007ffe0ff */
[----:B------:R-:W-:Y:S02]  /*a790*/  IADD3 R24, PT, PT, R24, -0x20, RZ ;  /* 0xffffffe018187810 */ /* 0x000fe40007ffe0ff */
[----:B------:R-:W-:Y:S02]  /*a7a0*/  IADD3 R26, PT, PT, R26, -0x20, RZ ;  /* 0xffffffe01a1a7810 */ /* 0x000fe40007ffe0ff */
[----:B------:R-:W-:Y:S01]  /*a7b0*/  IADD3 R27, PT, PT, R27, -0x20, RZ ;  /* 0xffffffe01b1b7810 */ /* 0x000fe20007ffe0ff */
[----:B------:R0:W0:Y:S01]  /*a7c0*/  I2F.F16 R105, R25 ;  /* 0x0000001900697306 */ /* 0x0000220000200c00 */
[----:B------:R-:W-:-:S02]  /*a7d0*/  IADD3 R30, PT, PT, R30, -0x20, RZ ;  /* 0xffffffe01e1e7810 */ /* 0x000fc40007ffe0ff */
[----:B------:R-:W-:Y:S02]  /*a7e0*/  ISETP.NE.AND P4, PT, R91, RZ, PT ;  /* 0x000000ff5b00720c */ /* 0x000fe40003f85270 */
[----:B------:R-:W-:-:S03]  /*a7f0*/  SHF.R.U32.HI R115, RZ, 0xc, R17 ;  /* 0x0000000cff737819 */ /* 0x000fc60000011611 */
[----:B------:R0:W0:Y:S01]  /*a800*/  I2F.F16 R104, R24 ;  /* 0x0000001800687306 */ /* 0x0000220000200c00 */
[----:B------:R-:W-:-:S07]  /*a810*/  LOP3.LUT R115, R115, 0x3f, RZ, 0xc0, !PT ;  /* 0x0000003f73737812 */ /* 0x000fce00078ec0ff */
[----:B------:R0:W0:Y:S08]  /*a820*/  I2F.F16 R103, R26 ;  /* 0x0000001a00677306 */ /* 0x0000300000200c00 */
[----:B------:R0:W0:Y:S08]  /*a830*/  I2F.F16 R102, R27 ;  /* 0x0000001b00667306 */ /* 0x0000300000200c00 */
[----:B------:R0:W0:Y:S01]  /*a840*/  I2F.F16 R100, R30 ;  /* 0x0000001e00647306 */ /* 0x0000220000200c00 */
[----:B-1234-:R-:W-:Y:S05]  /*a850*/  @!P4 BRA `(.L_x_1639) ;  /* 0x000000040028c947 */ /* 0x01efea0003800000 */
[----:B0-----:R-:W0:Y:S01]  /*a860*/  LDS.128 R24, [UR4+0x180] ;  /* 0x00018004ff187984 */ /* 0x001e220008000c00 */
[----:B------:R-:W-:Y:S02]  /*a870*/  PRMT R107, R28, 0x5410, R107 ;  /* 0x000054101c6b7816 */ /* 0x000fe4000000006b */
[----:B------:R-:W-:Y:S02]  /*a880*/  PRMT R64, R29, 0x5410, R64 ;  /* 0x000054101d407816 */ /* 0x000fe40000000040 */
[----:B------:R-:W1:Y:S01]  /*a890*/  LDS.128 R28, [UR4+0x190] ;  /* 0x00019004ff1c7984 */ /* 0x000e620008000c00 */
[----:B------:R-:W-:Y:S02]  /*a8a0*/  PRMT R79, R82, 0x5410, R79 ;  /* 0x00005410524f7816 */ /* 0x000fe4000000004f */
[----:B------:R-:W-:Y:S02]  /*a8b0*/  PRMT R45, R45, 0x5410, R38 ;  /* 0x000054102d2d7816 */ /* 0x000fe40000000026 */
[----:B------:R-:W-:-:S02]  /*a8c0*/  PRMT R43, R43, 0x5410, R34 ;  /* 0x000054102b2b7816 */ /* 0x000fc40000000022 */
[----:B------:R-:W-:Y:S02]  /*a8d0*/  PRMT R68, R68, 0x5410, R67 ;  /* 0x0000541044447816 */ /* 0x000fe40000000043 */
[----:B------:R-:W-:Y:S02]  /*a8e0*/  PRMT R112, R112, 0x5410, R9 ;  /* 0x0000541070707816 */ /* 0x000fe40000000009 */
[----:B------:R-:W-:Y:S02]  /*a8f0*/  PRMT R36, R37, 0x5410, R36 ;  /* 0x0000541025247816 */ /* 0x000fe40000000024 */
        /* <DEDUP_REMOVED lines=10> */
[----:B------:R-:W-:Y:S01]  /*a9a0*/  PRMT R33, R33, 0x5410, R32 ;  /* 0x0000541021217816 */ /* 0x000fe20000000020 */
[-C--:B0-----:R-:W-:Y:S02]  /*a9b0*/  HFMA2 R34, R79, R24.reuse, RZ ;  /* 0x000000184f227231 */ /* 0x081fe400000000ff */
[-C--:B------:R-:W-:Y:S02]  /*a9c0*/  HFMA2 R65, R65, R24.reuse, RZ.H0_H0 ;  /* 0x0000001841417231 */ /* 0x080fe400000400ff */
[-C--:B------:R-:W-:Y:S01]  /*a9d0*/  HFMA2 R9, R45, R24.reuse, RZ ;  /* 0x000000182d097231 */ /* 0x080fe200000000ff */
[----:B------:R-:W-:Y:S01]  /*a9e0*/  PRMT R39, R39, 0x5410, R50 ;  /* 0x0000541027277816 */ /* 0x000fe20000000032 */
[----:B------:R-:W-:Y:S01]  /*a9f0*/  HFMA2 R24, R43, R24, RZ.H0_H0 ;  /* 0x000000182b187231 */ /* 0x000fe200000400ff */
[----:B------:R-:W-:Y:S01]  /*aa00*/  PRMT R84, R84, 0x5410, R81 ;  /* 0x0000541054547816 */ /* 0x000fe20000000051 */
[-C--:B------:R-:W-:Y:S01]  /*aa10*/  HFMA2 R65, R40, R25.reuse, R65 ;  /* 0x0000001928417231 */ /* 0x080fe20000000041 */
[----:B------:R-:W-:Y:S01]  /*aa20*/  PRMT R62, R11, 0x5410, R62 ;  /* 0x000054100b3e7816 */ /* 0x000fe2000000003e */
[-C--:B------:R-:W-:Y:S01]  /*aa30*/  HFMA2 R34, R68, R25.reuse, R34 ;  /* 0x0000001944227231 */ /* 0x080fe20000000022 */
[----:B------:R-:W-:Y:S01]  /*aa40*/  PRMT R48, R51, 0x5410, R48 ;  /* 0x0000541033307816 */ /* 0x000fe20000000030 */
[----:B------:R-:W-:-:S02]  /*aa50*/  HFMA2 R9, R36, R25, R9 ;  /* 0x0000001924097231 */ /* 0x000fc40000000009 */
[----:B------:R-:W-:Y:S01]  /*aa60*/  HFMA2 R25, R33, R25, R24 ;  /* 0x0000001921197231 */ /* 0x000fe20000000018 */
[----:B------:R-:W-:Y:S01]  /*aa70*/  PRMT R60, R61, 0x5410, R60 ;  /* 0x000054103d3c7816 */ /* 0x000fe2000000003c */
[-C--:B------:R-:W-:Y:S01]  /*aa80*/  HFMA2 R24, R39, R26.reuse, R65 ;  /* 0x0000001a27187231 */ /* 0x080fe20000000041 */
[----:B------:R-:W-:Y:S01]  /*aa90*/  PRMT R55, R44, 0x5410, R55 ;  /* 0x000054102c377816 */ /* 0x000fe20000000037 */
[-C--:B------:R-:W-:Y:S02]  /*aaa0*/  HFMA2 R25, R62, R26.reuse, R25 ;  /* 0x0000001a3e197231 */ /* 0x080fe40000000019 */
[-C--:B------:R-:W-:Y:S01]  /*aab0*/  HFMA2 R36, R69, R26.reuse, R34 ;  /* 0x0000001a45247231 */ /* 0x080fe20000000022 */
[----:B------:R-:W-:Y:S01]  /*aac0*/  PRMT R83, R83, 0x5410, R108 ;  /* 0x0000541053537816 */ /* 0x000fe2000000006c */
[----:B------:R-:W-:Y:S02]  /*aad0*/  HFMA2 R9, R35, R26, R9 ;  /* 0x0000001a23097231 */ /* 0x000fe40000000009 */
[-C--:B------:R-:W-:Y:S01]  /*aae0*/  HFMA2 R24, R48, R27.reuse, R24 ;  /* 0x0000001b30187231 */ /* 0x080fe20000000018 */
[----:B------:R-:W-:Y:S01]  /*aaf0*/  PRMT R74, R57, 0x5410, R74 ;  /* 0x00005410394a7816 */ /* 0x000fe2000000004a */
[----:B------:R-:W-:Y:S01]  /*ab00*/  HFMA2 R25, R60, R27, R25 ;  /* 0x0000001b3c197231 */ /* 0x000fe20000000019 */
[----:B------:R-:W-:Y:S01]  /*ab10*/  PRMT R78, R78, 0x5410, R77 ;  /* 0x000054104e4e7816 */ /* 0x000fe2000000004d */
[----:B-1----:R-:W-:-:S02]  /*ab20*/  HFMA2 R39, R55, R28, R24 ;  /* 0x0000001c37277231 */ /* 0x002fc40000000018 */
[-C--:B------:R-:W-:Y:S01]  /*ab30*/  HFMA2 R36, R72, R27.reuse, R36 ;  /* 0x0000001b48247231 */ /* 0x080fe20000000024 */
[----:B------:R-:W-:Y:S01]  /*ab40*/  PRMT R110, R111, 0x5410, R110 ;  /* 0x000054106f6e7816 */ /* 0x000fe2000000006e */
[----:B------:R-:W-:Y:S01]  /*ab50*/  HFMA2 R9, R54, R27, R9 ;  /* 0x0000001b36097231 */ /* 0x000fe20000000009 */
[----:B------:R-:W-:Y:S01]  /*ab60*/  PRMT R75, R75, 0x5410, R80 ;  /* 0x000054104b4b7816 */ /* 0x000fe20000000050 */
[-C--:B------:R-:W-:Y:S01]  /*ab70*/  HFMA2 R25, R74, R28.reuse, R25 ;  /* 0x0000001c4a197231 */ /* 0x080fe20000000019 */
[----:B------:R-:W-:Y:S01]  /*ab80*/  PRMT R114, R109, 0x5410, R114 ;  /* 0x000054106d727816 */ /* 0x000fe20000000072 */
[-C--:B------:R-:W-:Y:S01]  /*ab90*/  HFMA2 R39, R78, R29.reuse, R39 ;  /* 0x0000001d4e277231 */ /* 0x080fe20000000027 */
[----:B------:R-:W-:Y:S01]  /*aba0*/  PRMT R10, R97, 0x5410, R10 ;  /* 0x00005410610a7816 */ /* 0x000fe2000000000a */
        /* <DEDUP_REMOVED lines=8> */
[----:B------:R-:W-:Y:S02]  /*ac30*/  HFMA2 R42, R84, R29, R42 ;  /* 0x0000001d542a7231 */ /* 0x000fe4000000002a */
[----:B------:R-:W-:Y:S02]  /*ac40*/  HADD2 R39, R39.H0_H0, R39.H1_H1 ;  /* 0x3000002727277230 */ /* 0x000fe40000000800 */
[----:B------:R-:W-:Y:S02]  /*ac50*/  HADD2 R28, R25.H0_H0, R25.H1_H1 ;  /* 0x30000019191c7230 */ /* 0x000fe40000000800 */
[-C--:B------:R-:W-:Y:S02]  /*ac60*/  HFMA2 R32, R107, R30.reuse, R36 ;  /* 0x0000001e6b207231 */ /* 0x080fe40000000024 */
[----:B------:R-:W-:Y:S02]  /*ac70*/  HFMA2 R56, R83, R30, R42 ;  /* 0x0000001e53387231 */ /* 0x000fe4000000002a */
[----:B------:R-:W-:-:S02]  /*ac80*/  HFMA2 R32, R64, R31, R32 ;  /* 0x0000001f40207231 */ /* 0x000fc40000000020 */
[----:B------:R-:W-:Y:S02]  /*ac90*/  HFMA2 R56, R112, R31, R56 ;  /* 0x0000001f70387231 */ /* 0x000fe40000000038 */
[----:B------:R-:W-:Y:S02]  /*aca0*/  HADD2 R32, R32.H0_H0, R32.H1_H1 ;  /* 0x3000002020207230 */ /* 0x000fe40000000800 */
[----:B------:R-:W-:-:S03]  /*acb0*/  HADD2 R56, R56.H0_H0, R56.H1_H1 ;  /* 0x3000003838387230 */ /* 0x000fc60000000800 */
[----:B------:R-:W-:Y:S02]  /*acc0*/  PRMT R32, R32, 0x5410, R39 ;  /* 0x0000541020207816 */ /* 0x000fe40000000027 */
[----:B------:R-:W-:-:S03]  /*acd0*/  PRMT R56, R56, 0x5410, R28 ;  /* 0x0000541038387816 */ /* 0x000fc6000000001c */
[----:B------:R-:W-:Y:S02]  /*ace0*/  HFMA2 R2, R32, R86, R2 ;  /* 0x0000005620027231 */ /* 0x000fe40000000002 */
[----:B------:R-:W-:-:S07]  /*acf0*/  HFMA2 R0, R56, R85, R0 ;  /* 0x0000005538007231 */ /* 0x000fce0000000000 */
.L_x_1639:
[----:B------:R1:W5:Y:S01]  /*ad00*/  @!P0 LDG.E.U16.CONSTANT R63, desc[UR8][R46.64] ;  /* 0x000000082e3f8981 */ /* 0x000362000c1e9500 */
[--C-:B------:R-:W-:Y:S02]  /*ad10*/  SHF.R.U32 R16, R16, 0x1e, R12.reuse ;  /* 0x0000001e10107819 */ /* 0x100fe4000000160c */
[----:B------:R-:W-:Y:S02]  /*ad20*/  SHF.R.U32.HI R9, RZ, 0x12, R17 ;  /* 0x00000012ff097819 */ /* 0x000fe40000011611 */
[----:B------:R-:W-:Y:S02]  /*ad30*/  LOP3.LUT R16, R16, 0x3f, RZ, 0xc0, !PT ;  /* 0x0000003f10107812 */ /* 0x000fe400078ec0ff */
[--C-:B------:R-:W-:Y:S02]  /*ad40*/  SHF.R.U32.HI R35, RZ, 0x4, R12.reuse ;  /* 0x00000004ff237819 */ /* 0x100fe4000001160c */
[----:B------:R-:W-:Y:S02]  /*ad50*/  IADD3 R16, PT, PT, R16, -0x20, RZ ;  /* 0xffffffe010107810 */ /* 0x000fe40007ffe0ff */
[----:B------:R-:W-:-:S02]  /*ad60*/  SHF.R.U32.HI R37, RZ, 0x10, R12 ;  /* 0x00000010ff257819 */ /* 0x000fc4000001160c */
[----:B------:R-:W-:Y:S01]  /*ad70*/  SHF.R.U32.HI R38, RZ, 0x16, R12 ;  /* 0x00000016ff267819 */ /* 0x000fe2000001160c */
[----:B------:R2:W3:Y:S01]  /*ad80*/  I2F.F16 R57, R16 ;  /* 0x0000001000397306 */ /* 0x0004e20000200c00 */
[----:B------:R-:W-:Y:S02]  /*ad90*/  SHF.R.U32.HI R10, RZ, 0x18, R17 ;  /* 0x00000018ff0a7819 */ /* 0x000fe40000011611 */
[----:B------:R-:W-:Y:S02]  /*ada0*/  LOP3.LUT R35, R35, 0x3f, RZ, 0xc0, !PT ;  /* 0x0000003f23237812 */ /* 0x000fe400078ec0ff */
[--C-:B------:R-:W-:Y:S02]  /*adb0*/  SHF.R.U32 R17, R17, 0x1e, R13.reuse ;  /* 0x0000001e11117819 */ /* 0x100fe4000000160d */
[----:B------:R-:W-:Y:S02]  /*adc0*/  LOP3.LUT R37, R37, 0x3f, RZ, 0xc0, !PT ;  /* 0x0000003f25257812 */ /* 0x000fe400078ec0ff */
[----:B--2---:R-:W-:-:S02]  /*add0*/  SHF.R.U32.HI R16, RZ, 0x4, R13 ;  /* 0x00000004ff107819 */ /* 0x004fc4000001160d */
[----:B------:R-:W-:Y:S02]  /*ade0*/  LOP3.LUT R38, R38, 0x3f, RZ, 0xc0, !PT ;  /* 0x0000003f26267812 */ /* 0x000fe400078ec0ff */
[----:B------:R-:W-:Y:S02]  /*adf0*/  SHF.R.U32.HI R36, RZ, 0xa, R12 ;  /* 0x0000000aff247819 */ /* 0x000fe4000001160c */
[----:B------:R-:W-:Y:S02]  /*ae00*/  IADD3 R35, PT, PT, R35, -0x20, RZ ;  /* 0xffffffe023237810 */ /* 0x000fe40007ffe0ff */
[----:B------:R-:W-:Y:S02]  /*ae10*/  LOP3.LUT R17, R17, 0x3f, RZ, 0xc0, !PT ;  /* 0x0000003f11117812 */ /* 0x000fe400078ec0ff */
[----:B------:R-:W-:Y:S02]  /*ae20*/  LOP3.LUT R16, R16, 0x3f, RZ, 0xc0, !PT ;  /* 0x0000003f10107812 */ /* 0x000fe400078ec0ff */
[----:B------:R-:W-:-:S02]  /*ae30*/  IADD3 R37, PT, PT, R37, -0x20, RZ ;  /* 0xffffffe025257810 */ /* 0x000fc40007ffe0ff */
[----:B------:R-:W-:Y:S01]  /*ae40*/  IADD3 R38, PT, PT, R38, -0x20, RZ ;  /* 0xffffffe026267810 */ /* 0x000fe20007ffe0ff */
[----:B------:R2:W4:Y:S01]  /*ae50*/  I2F.F16 R56, R35 ;  /* 0x0000002300387306 */ /* 0x0005220000200c00 */
[----:B------:R-:W-:Y:S02]  /*ae60*/  LOP3.LUT R36, R36, 0x3f, RZ, 0xc0, !PT ;  /* 0x0000003f24247812 */ /* 0x000fe400078ec0ff */
[----:B------:R-:W-:Y:S02]  /*ae70*/  IADD3 R17, PT, PT, R17, -0x20, RZ ;  /* 0xffffffe011117810 */ /* 0x000fe40007ffe0ff */
[----:B------:R-:W-:Y:S02]  /*ae80*/  IADD3 R16, PT, PT, R16, -0x20, RZ ;  /* 0xffffffe010107810 */ /* 0x000fe40007ffe0ff */
[--C-:B------:R-:W-:Y:S01]  /*ae90*/  SHF.R.U32.HI R40, RZ, 0x10, R13.reuse ;  /* 0x00000010ff287819 */ /* 0x100fe2000001160d */
[----:B------:R0:W1:Y:S01]  /*aea0*/  I2F.F16 R60, R38 ;  /* 0x00000026003c7306 */ /* 0x0000620000200c00 */
[----:B--2---:R-:W-:-:S02]  /*aeb0*/  SHF.R.U32.HI R35, RZ, 0xa, R13 ;  /* 0x0000000aff237819 */ /* 0x004fc4000001160d */
[----:B------:R-:W-:Y:S02]  /*aec0*/  LOP3.LUT R9, R9, 0x3f, RZ, 0xc0, !PT ;  /* 0x0000003f09097812 */ /* 0x000fe400078ec0ff */
[----:B------:R-:W-:Y:S02]  /*aed0*/  IADD3 R36, PT, PT, R36, -0x20, RZ ;  /* 0xffffffe024247810 */ /* 0x000fe40007ffe0ff */
[----:B------:R-:W-:Y:S01]  /*aee0*/  SHF.R.U32.HI R11, RZ, 0x6, R18 ;  /* 0x00000006ff0b7819 */ /* 0x000fe20000011612 */
[----:B------:R-:W2:Y:S01]  /*aef0*/  I2F.F16 R53, R37 ;  /* 0x0000002500357306 */ /* 0x000ea20000200c00 */
[----:B0-----:R-:W-:Y:S02]  /*af00*/  SHF.R.U32.HI R38, RZ, 0x16, R13 ;  /* 0x00000016ff267819 */ /* 0x001fe4000001160d */
[----:B------:R-:W-:Y:S02]  /*af10*/  LOP3.LUT R35, R35, 0x3f, RZ, 0xc0, !PT ;  /* 0x0000003f23237812 */ /* 0x000fe400078ec0ff */
[----:B------:R-:W-:-:S02]  /*af20*/  LOP3.LUT R40, R40, 0x3f, RZ, 0xc0, !PT ;  /* 0x0000003f28287812 */ /* 0x000fc400078ec0ff */
[----:B------:R-:W-:Y:S01]  /*af30*/  IADD3 R9, PT, PT, R9, -0x20, RZ ;  /* 0xffffffe009097810 */ /* 0x000fe20007ffe0ff */
[----:B------:R0:W1:Y:S01]  /*af40*/  I2F.F16 R39, R17 ;  /* 0x0000001100277306 */ /* 0x0000620000200c00 */
[----:B------:R-:W-:Y:S02]  /*af50*/  LOP3.LUT R38, R38, 0x3f, RZ, 0xc0, !PT ;  /* 0x0000003f26267812 */ /* 0x000fe400078ec0ff */
[--C-:B------:R-:W-:Y:S02]  /*af60*/  SHF.R.U32.HI R24, RZ, 0xc, R18.reuse ;  /* 0x0000000cff187819 */ /* 0x100fe40000011612 */
[----:B------:R-:W-:Y:S02]  /*af70*/  SHF.R.U32.HI R25, RZ, 0x12, R18 ;  /* 0x00000012ff197819 */ /* 0x000fe40000011612 */
[----:B------:R-:W-:Y:S01]  /*af80*/  LOP3.LUT R10, R10, 0x3f, RZ, 0xc0, !PT ;  /* 0x0000003f0a0a7812 */ /* 0x000fe200078ec0ff */
[----:B------:R3:W1:Y:S01]  /*af90*/  I2F.F16 R37, R16 ;  /* 0x0000001000257306 */ /* 0x0006620000200c00 */
[----:B0-----:R-:W-:-:S02]  /*afa0*/  SHF.R.U32.HI R17, RZ, 0xa, R14 ;  /* 0x0000000aff117819 */ /* 0x001fc4000001160e */
[----:B------:R-:W-:Y:S02]  /*afb0*/  IADD3 R38, PT, PT, R38, -0x20, RZ ;  /* 0xffffffe026267810 */ /* 0x000fe40007ffe0ff */
[----:B------:R-:W-:Y:S02]  /*afc0*/  LOP3.LUT R17, R17, 0x3f, RZ, 0xc0, !PT ;  /* 0x0000003f11117812 */ /* 0x000fe400078ec0ff */
[----:B------:R-:W-:Y:S01]  /*afd0*/  LOP3.LUT R11, R11, 0x3f, RZ, 0xc0, !PT ;  /* 0x0000003f0b0b7812 */ /* 0x000fe200078ec0ff */
[----:B------:R0:W1:Y:S01]  /*afe0*/  I2F.F16 R55, R36 ;  /* 0x0000002400377306 */ /* 0x0000620000200c00 */
[----:B---3--:R-:W-:Y:S02]  /*aff0*/  SHF.R.U32.HI R16, RZ, 0x4, R14 ;  /* 0x00000004ff107819 */ /* 0x008fe4000001160e */
[----:B------:R-:W-:Y:S02]  /*b000*/  IADD3 R17, PT, PT, R17, -0x20, RZ ;  /* 0xffffffe011117810 */ /* 0x000fe40007ffe0ff */
[----:B------:R-:W-:-:S02]  /*b010*/  LOP3.LUT R16, R16, 0x3f, RZ, 0xc0, !PT ;  /* 0x0000003f10107812 */ /* 0x000fc400078ec0ff */
[----:B------:R-:W-:Y:S01]  /*b020*/  LOP3.LUT R24, R24, 0x3f, RZ, 0xc0, !PT ;  /* 0x0000003f18187812 */ /* 0x000fe200078ec0ff */
[----:B------:R3:W1:Y:S01]  /*b030*/  I2F.F16 R32, R9 ;  /* 0x0000000900207306 */ /* 0x0006620000200c00 */
[----:B0-----:R-:W-:Y:S02]  /*b040*/  IADD3 R36, PT, PT, R35, -0x20, RZ ;  /* 0xffffffe023247810 */ /* 0x001fe40007ffe0ff */
[----:B------:R-:W-:Y:S02]  /*b050*/  IADD3 R35, PT, PT, R40, -0x20, RZ ;  /* 0xffffffe028237810 */ /* 0x000fe40007ffe0ff */
[----:B------:R-:W-:Y:S02]  /*b060*/  SHF.R.U32.HI R40, RZ, 0x10, R14 ;  /* 0x00000010ff287819 */ /* 0x000fe4000001160e */
[----:B------:R-:W-:Y:S02]  /*b070*/  IADD3 R16, PT, PT, R16, -0x20, RZ ;  /* 0xffffffe010107810 */ /* 0x000fe40007ffe0ff */
[----:B---3--:R-:W-:Y:S01]  /*b080*/  SHF.R.U32.HI R9, RZ, 0x18, R18 ;  /* 0x00000018ff097819 */ /* 0x008fe20000011612 */
[----:B------:R0:W3:Y:S01]  /*b090*/  I2F.F16 R44, R38 ;  /* 0x00000026002c7306 */ /* 0x0000e20000200c00 */
[----:B------:R-:W-:-:S02]  /*b0a0*/  SHF.R.U32 R18, R18, 0x1e, R14 ;  /* 0x0000001e12127819 */ /* 0x000fc4000000160e */
[----:B------:R-:W-:Y:S02]  /*b0b0*/  LOP3.LUT R9, R9, 0x3f, RZ, 0xc0, !PT ;  /* 0x0000003f09097812 */ /* 0x000fe400078ec0ff */
[----:B------:R-:W-:Y:S02]  /*b0c0*/  SHF.R.U32 R12, R12, 0x1c, R20 ;  /* 0x0000001c0c0c7819 */ /* 0x000fe40000001614 */
[----:B------:R-:W-:Y:S01]  /*b0d0*/  IADD3 R10, PT, PT, R10, -0x20, RZ ;  /* 0xffffffe00a0a7810 */ /* 0x000fe20007ffe0ff */
[----:B------:R4:W1:Y:S01]  /*b0e0*/  I2F.F16 R41, R16 ;  /* 0x0000001000297306 */ /* 0x0008620000200c00 */
[----:B0-----:R-:W-:Y:S02]  /*b0f0*/  LOP3.LUT R38, R40, 0x3f, RZ, 0xc0, !PT ;  /* 0x0000003f28267812 */ /* 0x001fe400078ec0ff */
[----:B------:R-:W-:Y:S02]  /*b100*/  LOP3.LUT R18, R18, 0x3f, RZ, 0xc0, !PT ;  /* 0x0000003f12127812 */ /* 0x000fe400078ec0ff */
[----:B------:R-:W-:-:S02]  /*b110*/  IADD3 R11, PT, PT, R11, -0x20, RZ ;  /* 0xffffffe00b0b7810 */ /* 0x000fc40007ffe0ff */
[----:B------:R-:W-:Y:S01]  /*b120*/  IADD3 R24, PT, PT, R24, -0x20, RZ ;  /* 0xffffffe018187810 */ /* 0x000fe20007ffe0ff */
[----:B------:R0:W1:Y:S01]  /*b130*/  I2F.F16 R40, R17 ;  /* 0x0000001100287306 */ /* 0x0000620000200c00 */
[--C-:B----4-:R-:W-:Y:S02]  /*b140*/  SHF.R.U32.HI R16, RZ, 0x4, R15.reuse ;  /* 0x00000004ff107819 */ /* 0x110fe4000001160f */
[----:B------:R-:W-:Y:S02]  /*b150*/  IADD3 R9, PT, PT, R9, -0x20, RZ ;  /* 0xffffffe009097810 */ /* 0x000fe40007ffe0ff */
[----:B------:R-:W-:Y:S02]  /*b160*/  SHF.R.U32.HI R43, RZ, 0x16, R14 ;  /* 0x00000016ff2b7819 */ /* 0x000fe4000001160e */
[----:B------:R-:W-:Y:S01]  /*b170*/  LOP3.LUT R12, R12, 0x3f, RZ, 0xc0, !PT ;  /* 0x0000003f0c0c7812 */ /* 0x000fe200078ec0ff */
[----:B------:R4:W1:Y:S01]  /*b180*/  I2F.F16 R30, R10 ;  /* 0x0000000a001e7306 */ /* 0x0008620000200c00 */
[----:B0-----:R-:W-:-:S02]  /*b190*/  SHF.R.U32.HI R17, RZ, 0xa, R15 ;  /* 0x0000000aff117819 */ /* 0x001fc4000001160f */
[----:B------:R-:W-:Y:S02]  /*b1a0*/  LOP3.LUT R16, R16, 0x3f, RZ, 0xc0, !PT ;  /* 0x0000003f10107812 */ /* 0x000fe400078ec0ff */
[----:B------:R-:W-:Y:S02]  /*b1b0*/  LOP3.LUT R17, R17, 0x3f, RZ, 0xc0, !PT ;  /* 0x0000003f11117812 */ /* 0x000fe400078ec0ff */
[----:B------:R-:W-:Y:S01]  /*b1c0*/  IADD3 R18, PT, PT, R18, -0x20, RZ ;  /* 0xffffffe012127810 */ /* 0x000fe20007ffe0ff */
[----:B------:R0:W1:Y:S01]  /*b1d0*/  I2F.F16 R31, R11 ;  /* 0x0000000b001f7306 */ /* 0x0000620000200c00 */
[----:B----4-:R-:W-:Y:S02]  /*b1e0*/  SHF.R.U32.HI R10, RZ, 0x6, R19 ;  /* 0x00000006ff0a7819 */ /* 0x010fe40000011613 */
[----:B------:R-:W-:Y:S02]  /*b1f0*/  LOP3.LUT R43, R43, 0x3f, RZ, 0xc0, !PT ;  /* 0x0000003f2b2b7812 */ /* 0x000fe400078ec0ff */
[----:B------:R-:W-:-:S02]  /*b200*/  IADD3 R16, PT, PT, R16, -0x20, RZ ;  /* 0xffffffe010107810 */ /* 0x000fc40007ffe0ff */
[----:B------:R-:W-:Y:S01]  /*b210*/  IADD3 R17, PT, PT, R17, -0x20, RZ ;  /* 0xffffffe011117810 */ /* 0x000fe20007ffe0ff */
[----:B------:R4:W1:Y:S01]  /*b220*/  I2F.F16 R29, R24 ;  /* 0x00000018001d7306 */ /* 0x0008620000200c00 */
[----:B0-----:R-:W-:Y:S02]  /*b230*/  SHF.R.U32.HI R11, RZ, 0xc, R19 ;  /* 0x0000000cff0b7819 */ /* 0x001fe40000011613 */
[----:B------:R-:W-:Y:S02]  /*b240*/  IADD3 R12, PT, PT, R12, -0x20, RZ ;  /* 0xffffffe00c0c7810 */ /* 0x000fe40007ffe0ff */
[----:B------:R-:W-:Y:S02]  /*b250*/  SHF.R.U32 R13, R13, 0x1c, R21 ;  /* 0x0000001c0d0d7819 */ /* 0x000fe40000001615 */
[----:B------:R-:W-:Y:S01]  /*b260*/  LEA.HI R52, R20, 0xffffffe0, RZ, 0x6 ;  /* 0xffffffe014347811 */ /* 0x000fe200078f30ff */
[----:B------:R0:W1:Y:S01]  /*b270*/  I2F.F16 R27, R9 ;  /* 0x00000009001b7306 */ /* 0x0000620000200c00 */
[----:B----4-:R-:W-:-:S02]  /*b280*/  SHF.R.U32.HI R24, RZ, 0x12, R19 ;  /* 0x00000012ff187819 */ /* 0x010fc40000011613 */
[----:B------:R-:W-:Y:S02]  /*b290*/  IADD3 R43, PT, PT, R43, -0x20, RZ ;  /* 0xffffffe02b2b7810 */ /* 0x000fe40007ffe0ff */
[----:B------:R-:W-:Y:S02]  /*b2a0*/  LOP3.LUT R10, R10, 0x3f, RZ, 0xc0, !PT ;  /* 0x0000003f0a0a7812 */ /* 0x000fe400078ec0ff */
[----:B------:R-:W-:Y:S02]  /*b2b0*/  SHF.R.U32 R14, R14, 0x1c, R22 ;  /* 0x0000001c0e0e7819 */ /* 0x000fe40000001616 */
[----:B0-----:R-:W-:Y:S01]  /*b2c0*/  SHF.R.U32.HI R9, RZ, 0x18, R19 ;  /* 0x00000018ff097819 */ /* 0x001fe20000011613 */
[----:B------:R0:W4:Y:S01]  /*b2d0*/  I2F.F16 R42, R18 ;  /* 0x00000012002a7306 */ /* 0x0001220000200c00 */
[----:B------:R-:W-:Y:S02]  /*b2e0*/  SHF.R.U32 R19, R19, 0x1e, R15 ;  /* 0x0000001e13137819 */ /* 0x000fe4000000160f */
[----:B------:R-:W-:-:S02]  /*b2f0*/  IADD3 R10, PT, PT, R10, -0x20, RZ ;  /* 0xffffffe00a0a7810 */ /* 0x000fc40007ffe0ff */
[----:B------:R-:W-:Y:S02]  /*b300*/  LOP3.LUT R19, R19, 0x3f, RZ, 0xc0, !PT ;  /* 0x0000003f13137812 */ /* 0x000fe400078ec0ff */
[----:B------:R-:W-:Y:S01]  /*b310*/  LOP3.LUT R25, R25, 0x3f, RZ, 0xc0, !PT ;  /* 0x0000003f19197812 */ /* 0x000fe200078ec0ff */
[----:B------:R2:W1:Y:S01]  /*b320*/  I2F.F16 R48, R16 ;  /* 0x0000001000307306 */ /* 0x0004620000200c00 */
[----:B0-----:R-:W-:Y:S02]  /*b330*/  SHF.R.U32.HI R18, RZ, 0x10, R15 ;  /* 0x00000010ff127819 */ /* 0x001fe4000001160f */
[----:B------:R-:W-:Y:S02]  /*b340*/  IADD3 R19, PT, PT, R19, -0x20, RZ ;  /* 0xffffffe013137810 */ /* 0x000fe40007ffe0ff */
[----:B------:R-:W-:Y:S02]  /*b350*/  LOP3.LUT R18, R18, 0x3f, RZ, 0xc0, !PT ;  /* 0x0000003f12127812 */ /* 0x000fe400078ec0ff */
[----:B------:R-:W-:Y:S01]  /*b360*/  LOP3.LUT R11, R11, 0x3f, RZ, 0xc0, !PT ;  /* 0x0000003f0b0b7812 */ /* 0x000fe200078ec0ff */
[----:B------:R0:W1:Y:S01]  /*b370*/  I2F.F16 R45, R17 ;  /* 0x00000011002d7306 */ /* 0x0000620000200c00 */
[----:B--2---:R-:W-:-:S02]  /*b380*/  SHF.R.U32.HI R16, RZ, 0x2, R20 ;  /* 0x00000002ff107819 */ /* 0x004fc40000011614 */
[----:B------:R-:W-:-:S05]  /*b390*/  IADD3 R33, PT, PT, R115, -0x20, RZ ;  /* 0xffffffe073217810 */ /* 0x000fca0007ffe0ff */
[----:B------:R2:W1:Y:S01]  /*b3a0*/  I2F.F16 R70, R12 ;  /* 0x0000000c00467306 */ /* 0x0004620000200c00 */
[----:B0-----:R-:W-:Y:S02]  /*b3b0*/  SHF.R.U32.HI R17, RZ, 0x8, R20 ;  /* 0x00000008ff117819 */ /* 0x001fe40000011614 */
[----:B------:R-:W-:Y:S02]  /*b3c0*/  LOP3.LUT R16, R16, 0x3f, RZ, 0xc0, !PT ;  /* 0x0000003f10107812 */ /* 0x000fe400078ec0ff */
[----:B------:R-:W-:-:S03]  /*b3d0*/  LOP3.LUT R17, R17, 0x3f, RZ, 0xc0, !PT ;  /* 0x0000003f11117812 */ /* 0x000fc600078ec0ff */
[----:B------:R0:W1:Y:S01]  /*b3e0*/  I2F.F16 R51, R43 ;  /* 0x0000002b00337306 */ /* 0x0000620000200c00 */
[----:B--2---:R-:W-:Y:S02]  /*b3f0*/  SHF.R.U32.HI R12, RZ, 0x2, R21 ;  /* 0x00000002ff0c7819 */ /* 0x004fe40000011615 */
[----:B------:R-:W-:Y:S02]  /*b400*/  IADD3 R18, PT, PT, R18, -0x20, RZ ;  /* 0xffffffe012127810 */ /* 0x000fe40007ffe0ff */
[----:B------:R-:W-:Y:S02]  /*b410*/  LOP3.LUT R12, R12, 0x3f, RZ, 0xc0, !PT ;  /* 0x0000003f0c0c7812 */ /* 0x000fe400078ec0ff */
[----:B------:R-:W-:Y:S01]  /*b420*/  LOP3.LUT R13, R13, 0x3f, RZ, 0xc0, !PT ;  /* 0x0000003f0d0d7812 */ /* 0x000fe200078ec0ff */
[----:B------:R2:W1:Y:S01]  /*b430*/  I2F.F16 R50, R19 ;  /* 0x0000001300327306 */ /* 0x0004620000200c00 */
[----:B0-----:R-:W-:Y:S02]  /*b440*/  SHF.R.U32.HI R43, RZ, 0x16, R15 ;  /* 0x00000016ff2b7819 */ /* 0x001fe4000001160f */
[----:B------:R-:W-:-:S02]  /*b450*/  IADD3 R16, PT, PT, R16, -0x20, RZ ;  /* 0xffffffe010107810 */ /* 0x000fc40007ffe0ff */
[----:B------:R-:W-:Y:S02]  /*b460*/  IADD3 R17, PT, PT, R17, -0x20, RZ ;  /* 0xffffffe011117810 */ /* 0x000fe40007ffe0ff */
[----:B------:R-:W-:Y:S01]  /*b470*/  IADD3 R12, PT, PT, R12, -0x20, RZ ;  /* 0xffffffe00c0c7810 */ /* 0x000fe20007ffe0ff */
[----:B------:R0:W1:Y:S01]  /*b480*/  I2F.F16 R26, R10 ;  /* 0x0000000a001a7306 */ /* 0x0000620000200c00 */
[----:B--2---:R-:W-:Y:S02]  /*b490*/  LOP3.LUT R19, R43, 0x3f, RZ, 0xc0, !PT ;  /* 0x0000003f2b137812 */ /* 0x004fe400078ec0ff */
[----:B------:R-:W-:Y:S02]  /*b4a0*/  IADD3 R13, PT, PT, R13, -0x20, RZ ;  /* 0xffffffe00d0d7810 */ /* 0x000fe40007ffe0ff */
[----:B------:R-:W-:Y:S02]  /*b4b0*/  LOP3.LUT R14, R14, 0x3f, RZ, 0xc0, !PT ;  /* 0x0000003f0e0e7812 */ /* 0x000fe400078ec0ff */
[----:B------:R-:W-:Y:S01]  /*b4c0*/  IADD3 R25, PT, PT, R25, -0x20, RZ ;  /* 0xffffffe019197810 */ /* 0x000fe20007ffe0ff */
[----:B------:R2:W1:Y:S01]  /*b4d0*/  I2F.F16 R43, R18 ;  /* 0x00000012002b7306 */ /* 0x0004620000200c00 */
[----:B0-----:R-:W-:-:S02]  /*b4e0*/  LEA.HI R10, R21, 0xffffffe0, RZ, 0x6 ;  /* 0xffffffe0150a7811 */ /* 0x001fc400078f30ff */
[----:B------:R-:W-:-:S05]  /*b4f0*/  IADD3 R34, PT, PT, R11, -0x20, RZ ;  /* 0xffffffe00b227810 */ /* 0x000fca0007ffe0ff */
[----:B------:R0:W1:Y:S01]  /*b500*/  I2F.F16 R69, R16 ;  /* 0x0000001000457306 */ /* 0x0000620000200c00 */
[--C-:B--2---:R-:W-:Y:S02]  /*b510*/  SHF.R.U32.HI R18, RZ, 0xe, R20.reuse ;  /* 0x0000000eff127819 */ /* 0x104fe40000011614 */
[----:B------:R-:W-:-:S05]  /*b520*/  SHF.R.U32.HI R20, RZ, 0x14, R20 ;  /* 0x00000014ff147819 */ /* 0x000fca0000011614 */
[----:B------:R2:W1:Y:S01]  /*b530*/  I2F.F16 R68, R17 ;  /* 0x0000001100447306 */ /* 0x0004620000200c00 */
[----:B0-----:R-:W-:Y:S02]  /*b540*/  SHF.R.U32.HI R16, RZ, 0x8, R21 ;  /* 0x00000008ff107819 */ /* 0x001fe40000011615 */
[----:B------:R-:W-:-:S05]  /*b550*/  LOP3.LUT R20, R20, 0x3f, RZ, 0xc0, !PT ;  /* 0x0000003f14147812 */ /* 0x000fca00078ec0ff */
[----:B------:R0:W1:Y:S01]  /*b560*/  I2F.F16 R61, R12 ;  /* 0x0000000c003d7306 */ /* 0x0000620000200c00 */
[--C-:B--2---:R-:W-:Y:S02]  /*b570*/  SHF.R.U32.HI R17, RZ, 0xe, R21.reuse ;  /* 0x0000000eff117819 */ /* 0x104fe40000011615 */
[----:B------:R-:W-:Y:S02]  /*b580*/  SHF.R.U32.HI R21, RZ, 0x14, R21 ;  /* 0x00000014ff157819 */ /* 0x000fe40000011615 */
[----:B------:R-:W-:-:S03]  /*b590*/  LOP3.LUT R16, R16, 0x3f, RZ, 0xc0, !PT ;  /* 0x0000003f10107812 */ /* 0x000fc600078ec0ff */
[----:B------:R2:W1:Y:S01]  /*b5a0*/  I2F.F16 R62, R13 ;  /* 0x0000000d003e7306 */ /* 0x0004620000200c00 */
[----:B0-----:R-:W-:Y:S02]  /*b5b0*/  SHF.R.U32.HI R12, RZ, 0x2, R22 ;  /* 0x00000002ff0c7819 */ /* 0x001fe40000011616 */
[----:B------:R-:W-:Y:S02]  /*b5c0*/  LOP3.LUT R17, R17, 0x3f, RZ, 0xc0, !PT ;  /* 0x0000003f11117812 */ /* 0x000fe400078ec0ff */
[----:B------:R-:W-:Y:S02]  /*b5d0*/  LOP3.LUT R12, R12, 0x3f, RZ, 0xc0, !PT ;  /* 0x0000003f0c0c7812 */ /* 0x000fe400078ec0ff */
[----:B------:R-:W-:Y:S01]  /*b5e0*/  IADD3 R20, PT, PT, R20, -0x20, RZ ;  /* 0xffffffe014147810 */ /* 0x000fe20007ffe0ff */
[----:B------:R-:W0:Y:S01]  /*b5f0*/  I2F.F16 R28, R25 ;  /* 0x00000019001c7306 */ /* 0x000e220000200c00 */
[----:B--2---:R-:W-:Y:S02]  /*b600*/  LOP3.LUT R13, R21, 0x3f, RZ, 0xc0, !PT ;  /* 0x0000003f150d7812 */ /* 0x004fe400078ec0ff */
[----:B------:R-:W-:-:S02]  /*b610*/  LOP3.LUT R9, R9, 0x3f, RZ, 0xc0, !PT ;  /* 0x0000003f09097812 */ /* 0x000fc400078ec0ff */
[----:B------:R-:W-:Y:S02]  /*b620*/  IADD3 R16, PT, PT, R16, -0x20, RZ ;  /* 0xffffffe010107810 */ /* 0x000fe40007ffe0ff */
[----:B------:R-:W-:Y:S01]  /*b630*/  IADD3 R17, PT, PT, R17, -0x20, RZ ;  /* 0xffffffe011117810 */ /* 0x000fe20007ffe0ff */
[----:B------:R-:W2:Y:S01]  /*b640*/  I2F.F16 R33, R33 ;  /* 0x0000002100217306 */ /* 0x000ea20000200c00 */
[----:B------:R-:W-:Y:S02]  /*b650*/  IADD3 R13, PT, PT, R13, -0x20, RZ ;  /* 0xffffffe00d0d7810 */ /* 0x000fe40007ffe0ff */
[----:B------:R-:W-:Y:S02]  /*b660*/  IADD3 R14, PT, PT, R14, -0x20, RZ ;  /* 0xffffffe00e0e7810 */ /* 0x000fe40007ffe0ff */
[----:B------:R-:W-:Y:S02]  /*b670*/  IADD3 R12, PT, PT, R12, -0x20, RZ ;  /* 0xffffffe00c0c7810 */ /* 0x000fe40007ffe0ff */
[----:B------:R-:W-:Y:S01]  /*b680*/  IADD3 R11, PT, PT, R9, -0x20, RZ ;  /* 0xffffffe0090b7810 */ /* 0x000fe20007ffe0ff */
[----:B------:R-:W0:Y:S01]  /*b690*/  I2F.F16 R77, R20 ;  /* 0x00000014004d7306 */ /* 0x000e220000200c00 */
[----:B------:R-:W-:-:S02]  /*b6a0*/  LEA.HI R9, R22, 0xffffffe0, RZ, 0x6 ;  /* 0xffffffe016097811 */ /* 0x000fc400078f30ff */
[----:B------:R-:W-:-:S05]  /*b6b0*/  SHF.R.U32 R15, R15, 0x1c, R23 ;  /* 0x0000001c0f0f7819 */ /* 0x000fca0000001617 */
[----:B------:R3:W0:Y:S01]  /*b6c0*/  I2F.F16 R25, R34 ;  /* 0x0000002200197306 */ /* 0x0006220000200c00 */
[----:B------:R-:W-:-:S07]  /*b6d0*/  LOP3.LUT R24, R24, 0x3f, RZ, 0xc0, !PT ;  /* 0x0000003f18187812 */ /* 0x000fce00078ec0ff */
[----:B------:R4:W0:Y:S01]  /*b6e0*/  I2F.F16 R20, R16 ;  /* 0x0000001000147306 */ /* 0x0008220000200c00 */
[----:B---3--:R-:W-:-:S07]  /*b6f0*/  LEA.HI R34, R23, 0xffffffe0, RZ, 0x6 ;  /* 0xffffffe017227811 */ /* 0x008fce00078f30ff */
[----:B------:R3:W0:Y:S01]  /*b700*/  I2F.F16 R21, R17 ;  /* 0x0000001100157306 */ /* 0x0006220000200c00 */
[----:B----4-:R-:W-:-:S07]  /*b710*/  SHF.R.U32.HI R16, RZ, 0x8, R22 ;  /* 0x00000008ff107819 */ /* 0x010fce0000011616 */
[----:B------:R4:W0:Y:S01]  /*b720*/  I2F.F16 R67, R13 ;  /* 0x0000000d00437306 */ /* 0x0008220000200c00 */
[--C-:B---3--:R-:W-:Y:S02]  /*b730*/  SHF.R.U32.HI R17, RZ, 0xe, R22.reuse ;  /* 0x0000000eff117819 */ /* 0x108fe40000011616 */
[----:B------:R-:W-:-:S05]  /*b740*/  SHF.R.U32.HI R22, RZ, 0x14, R22 ;  /* 0x00000014ff167819 */ /* 0x000fca0000011616 */
[----:B------:R3:W0:Y:S01]  /*b750*/  I2F.F16 R66, R14 ;  /* 0x0000000e00427306 */ /* 0x0006220000200c00 */
[----:B----4-:R-:W-:-:S07]  /*b760*/  SHF.R.U32.HI R13, RZ, 0x8, R23 ;  /* 0x00000008ff0d7819 */ /* 0x010fce0000011617 */
[----:B------:R4:W0:Y:S01]  /*b770*/  I2F.F16 R65, R12 ;  /* 0x0000000c00417306 */ /* 0x0008220000200c00 */
[--C-:B---3--:R-:W-:Y:S02]  /*b780*/  SHF.R.U32.HI R14, RZ, 0xe, R23.reuse ;  /* 0x0000000eff0e7819 */ /* 0x108fe40000011617 */
[----:B------:R-:W-:Y:S02]  /*b790*/  LOP3.LUT R22, R22, 0x3f, RZ, 0xc0, !PT ;  /* 0x0000003f16167812 */ /* 0x000fe400078ec0ff */
[--C-:B----4-:R-:W-:Y:S02]  /*b7a0*/  SHF.R.U32.HI R12, RZ, 0x2, R23.reuse ;  /* 0x00000002ff0c7819 */ /* 0x110fe40000011617 */
[----:B------:R-:W-:Y:S02]  /*b7b0*/  SHF.R.U32.HI R23, RZ, 0x14, R23 ;  /* 0x00000014ff177819 */ /* 0x000fe40000011617 */
        /* <DEDUP_REMOVED lines=17> */
[----:B------:R-:W-:Y:S01]  /*b8d0*/  IADD3 R14, PT, PT, R14, -0x20, RZ ;  /* 0xffffffe00e0e7810 */ /* 0x000fe20007ffe0ff */
[----:B------:R-:W3:Y:S01]  /*b8e0*/  I2F.F16 R24, R24 ;  /* 0x0000001800187306 */ /* 0x000ee20000200c00 */
[----:B------:R-:W-:-:S04]  /*b8f0*/  LOP3.LUT R15, R15, 0x3f, RZ, 0xc0, !PT ;  /* 0x0000003f0f0f7812 */ /* 0x000fc800078ec0ff */
[----:B------:R-:W-:-:S03]  /*b900*/  IADD3 R15, PT, PT, R15, -0x20, RZ ;  /* 0xffffffe00f0f7810 */ /* 0x000fc60007ffe0ff */
[----:B------:R-:W4:Y:S08]  /*b910*/  I2F.F16 R11, R11 ;  /* 0x0000000b000b7306 */ /* 0x000f300000200c00 */
        /* <DEDUP_REMOVED lines=16> */
[----:B------:R1:W0:Y:S02]  /*ba20*/  I2F.F16 R72, R15 ;  /* 0x0000000f00487306 */ /* 0x0002240000200c00 */
[----:B-1----:R-:W-:-:S04]  /*ba30*/  @!P0 IADD3 R15, PT, PT, R88, 0x1, RZ ;  /* 0x00000001580f8810 */ /* 0x002fc80007ffe0ff */
[----:B------:R-:W-:Y:S01]  /*ba40*/  @!P0 MOV R88, R15 ;  /* 0x0000000f00588202 */ /* 0x000fe20000000f00 */
[----:B--234-:R-:W-:Y:S06]  /*ba50*/  @!P1 BRA `(.L_x_1640) ;  /* 0x0000000400289947 */ /* 0x01cfec0003800000 */
[----:B------:R-:W1:Y:S01]  /*ba60*/  LDS.128 R12, [UR4+0x20] ;  /* 0x00002004ff0c7984 */ /* 0x000e620008000c00 */
[----:B------:R-:W-:Y:S02]  /*ba70*/  PRMT R81, R106, 0x5410, R105 ;  /* 0x000054106a517816 */ /* 0x000fe40000000069 */
[----:B------:R-:W-:Y:S01]  /*ba80*/  PRMT R83, R101, 0x5410, R100 ;  /* 0x0000541065537816 */ /* 0x000fe20000000064 */
[----:B------:R-:W2:Y:S01]  /*ba90*/  LDS.128 R16, [UR4+0x30] ;  /* 0x00003004ff107984 */ /* 0x000ea20008000c00 */
[----:B------:R-:W-:Y:S02]  /*baa0*/  PRMT R97, R58, 0x5410, R31 ;  /* 0x000054103a617816 */ /* 0x000fe4000000001f */
[----:B------:R-:W-:Y:S01]  /*bab0*/  PRMT R99, R59, 0x5410, R26 ;  /* 0x000054103b637816 */ /* 0x000fe2000000001a */
[-C--:B-1----:R-:W-:Y:S01]  /*bac0*/  HFMA2 R76, R81, R12.reuse, RZ ;  /* 0x0000000c514c7231 */ /* 0x082fe200000000ff */
[----:B------:R-:W-:Y:S01]  /*bad0*/  PRMT R81, R104, 0x5410, R103 ;  /* 0x0000541068517816 */ /* 0x000fe20000000067 */
[----:B------:R-:W-:-:S02]  /*bae0*/  HFMA2 R78, R83, R12, RZ.H0_H0 ;  /* 0x0000000c534e7231 */ /* 0x000fc400000400ff */
[-C--:B------:R-:W-:Y:S02]  /*baf0*/  HFMA2 R80, R97, R12.reuse, RZ ;  /* 0x0000000c61507231 */ /* 0x080fe400000000ff */
[----:B------:R-:W-:Y:S02]  /*bb00*/  HFMA2 R12, R99, R12, RZ.H0_H0 ;  /* 0x0000000c630c7231 */ /* 0x000fe400000400ff */
[----:B------:R-:W-:Y:S01]  /*bb10*/  HFMA2 R76, R81, R13, R76 ;  /* 0x0000000d514c7231 */ /* 0x000fe2000000004c */
[----:B------:R-:W-:-:S05]  /*bb20*/  PRMT R81, R33, 0x5410, R32 ;  /* 0x0000541021517816 */ /* 0x000fca0000000020 */
[----:B------:R-:W-:Y:S01]  /*bb30*/  HFMA2 R78, R81, R13, R78 ;  /* 0x0000000d514e7231 */ /* 0x000fe2000000004e */
[----:B0-----:R-:W-:-:S05]  /*bb40*/  PRMT R81, R29, 0x5410, R28 ;  /* 0x000054101d517816 */ /* 0x001fca000000001c */
        /* <DEDUP_REMOVED lines=20> */
[----:B--2---:R-:W-:Y:S01]  /*bc90*/  HFMA2 R76, R13, R16, R76 ;  /* 0x000000100d4c7231 */ /* 0x004fe2000000004c */
        /* <DEDUP_REMOVED lines=25> */
[-C--:B------:R-:W-:Y:S01]  /*be30*/  HFMA2 R78, R13, R19.reuse, R78 ;  /* 0x000000130d4e7231 */ /* 0x080fe2000000004e */
[----:B------:R-:W-:Y:S01]  /*be40*/  PRMT R13, R22, 0x5410, R9 ;  /* 0x00005410160d7816 */ /* 0x000fe20000000009 */
[----:B------:R-:W-:Y:S02]  /*be50*/  HADD2 R76, R76.H0_H0, R76.H1_H1 ;  /* 0x3000004c4c4c7230 */ /* 0x000fe40000000800 */
[----:B------:R-:W-:Y:S02]  /*be60*/  HADD2 R78, R78.H0_H0, R78.H1_H1 ;  /* 0x3000004e4e4e7230 */ /* 0x000fe40000000800 */
[----:B------:R-:W-:Y:S01]  /*be70*/  HFMA2 R80, R13, R19, R80 ;  /* 0x000000130d507231 */ /* 0x000fe20000000050 */
[----:B------:R-:W-:Y:S02]  /*be80*/  PRMT R13, R23, 0x5410, R34 ;  /* 0x00005410170d7816 */ /* 0x000fe40000000022 */
[----:B------:R-:W-:-:S03]  /*be90*/  PRMT R76, R76, 0x5410, R78 ;  /* 0x000054104c4c7816 */ /* 0x000fc6000000004e */
[----:B------:R-:W-:Y:S02]  /*bea0*/  HFMA2 R12, R13, R19, R12 ;  /* 0x000000130d0c7231 */ /* 0x000fe4000000000c */
[----:B------:R-:W-:Y:S02]  /*beb0*/  HADD2 R80, R80.H0_H0, R80.H1_H1 ;  /* 0x3000005050507230 */ /* 0x000fe40000000800 */
[----:B------:R-:W-:Y:S02]  /*bec0*/  HFMA2 R8, R76, R86, R8 ;  /* 0x000000564c087231 */ /* 0x000fe40000000008 */
[----:B------:R-:W-:-:S05]  /*bed0*/  HADD2 R12, R12.H0_H0, R12.H1_H1 ;  /* 0x3000000c0c0c7230 */ /* 0x000fca0000000800 */
[----:B------:R-:W-:-:S05]  /*bee0*/  PRMT R80, R80, 0x5410, R12 ;  /* 0x0000541050507816 */ /* 0x000fca000000000c */
[----:B------:R-:W-:-:S07]  /*bef0*/  HFMA2 R7, R80, R85, R7 ;  /* 0x0000005550077231 */ /* 0x000fce0000000007 */
.L_x_1640:
[----:B------:R-:W-:Y:S05]  /*bf00*/  @!P2 BRA `(.L_x_1641) ;  /* 0x000000040028a947 */ /* 0x000fea0003800000 */
        /* <DEDUP_REMOVED lines=74> */
.L_x_1641:
        /* <DEDUP_REMOVED lines=75> */
.L_x_1642:
[----:B-----5:R-:W-:Y:S02]  /*c860*/  @!P0 IADD3 R89, PT, PT, R63, R90, RZ ;  /* 0x0000005a3f598210 */ /* 0x020fe40007ffe0ff */
[----:B------:R-:W-:Y:S02]  /*c870*/  MOV R80, R116 ;  /* 0x0000007400507202 */ /* 0x000fe40000000f00 */
[----:B------:R-:W-:Y:S01]  /*c880*/  MOV R81, R117 ;  /* 0x0000007500517202 */ /* 0x000fe20000000f00 */
[----:B------:R-:W-:Y:S06]  /*c890*/  @!P4 BRA `(.L_x_1643) ;  /* 0x000000040028c947 */ /* 0x000fec0003800000 */
[----:B------:R-:W1:Y:S01]  /*c8a0*/  LDS.128 R12, [UR4+0x1a0] ;  /* 0x0001a004ff0c7984 */ /* 0x000e620008000c00 */
[----:B------:R-:W-:Y:S02]  /*c8b0*/  PRMT R105, R106, 0x5410, R105 ;  /* 0x000054106a697816 */ /* 0x000fe40000000069 */
[----:B------:R-:W-:Y:S01]  /*c8c0*/  PRMT R31, R58, 0x5410, R31 ;  /* 0x000054103a1f7816 */ /* 0x000fe2000000001f */
[----:B------:R-:W2:Y:S01]  /*c8d0*/  LDS.128 R16, [UR4+0x1b0] ;  /* 0x0001b004ff107984 */ /* 0x000ea20008000c00 */
[----:B------:R-:W-:Y:S02]  /*c8e0*/  PRMT R42, R27, 0x5410, R42 ;  /* 0x000054101b2a7816 */ /* 0x000fe4000000002a */
[----:B------:R-:W-:Y:S02]  /*c8f0*/  PRMT R104, R104, 0x5410, R103 ;  /* 0x0000541068687816 */ /* 0x000fe40000000067 */
[----:B------:R-:W-:Y:S02]  /*c900*/  PRMT R27, R11, 0x5410, R50 ;  /* 0x000054100b1b7816 */ /* 0x000fe40000000032 */
[----:B0-----:R-:W-:-:S02]  /*c910*/  PRMT R28, R29, 0x5410, R28 ;  /* 0x000054101d1c7816 */ /* 0x001fc4000000001c */
        /* <DEDUP_REMOVED lines=14> */
[-C--:B-1----:R-:W-:Y:S02]  /*ca00*/  HFMA2 R105, R105, R12.reuse, RZ ;  /* 0x0000000c69697231 */ /* 0x082fe400000000ff */
[-C--:B------:R-:W-:Y:S02]  /*ca10*/  HFMA2 R9, R101, R12.reuse, RZ.H0_H0 ;  /* 0x0000000c65097231 */ /* 0x080fe400000400ff */
[-C--:B------:R-:W-:Y:S01]  /*ca20*/  HFMA2 R11, R31, R12.reuse, RZ ;  /* 0x0000000c1f0b7231 */ /* 0x080fe200000000ff */
[----:B------:R-:W-:Y:S01]  /*ca30*/  PRMT R66, R66, 0x5410, R65 ;  /* 0x0000541042427816 */ /* 0x000fe20000000041 */
[----:B------:R-:W-:Y:S01]  /*ca40*/  HFMA2 R12, R59, R12, RZ.H0_H0 ;  /* 0x0000000c3b0c7231 */ /* 0x000fe200000400ff */
[----:B------:R-:W-:Y:S01]  /*ca50*/  PRMT R73, R68, 0x5410, R73 ;  /* 0x0000541044497816 */ /* 0x000fe20000000049 */
[-C--:B------:R-:W-:Y:S01]  /*ca60*/  HFMA2 R9, R32, R13.reuse, R9 ;  /* 0x0000000d20097231 */ /* 0x080fe20000000009 */
[----:B------:R-:W-:Y:S01]  /*ca70*/  PRMT R45, R48, 0x5410, R45 ;  /* 0x00005410302d7816 */ /* 0x000fe2000000002d */
[----:B------:R-:W-:-:S02]  /*ca80*/  HFMA2 R105, R104, R13, R105 ;  /* 0x0000000d68697231 */ /* 0x000fc40000000069 */
[-C--:B------:R-:W-:Y:S02]  /*ca90*/  HFMA2 R12, R25, R13.reuse, R12 ;  /* 0x0000000d190c7231 */ /* 0x080fe4000000000c */
[----:B------:R-:W-:Y:S02]  /*caa0*/  HFMA2 R11, R28, R13, R11 ;  /* 0x0000000d1c0b7231 */ /* 0x000fe4000000000b */
[-C--:B------:R-:W-:Y:S01]  /*cab0*/  HFMA2 R9, R30, R14.reuse, R9 ;  /* 0x0000000e1e097231 */ /* 0x080fe20000000009 */
[----:B------:R-:W-:Y:S01]  /*cac0*/  PRMT R64, R64, 0x5410, R71 ;  /* 0x0000541040407816 */ /* 0x000fe20000000047 */
[-C--:B------:R-:W-:Y:S01]  /*cad0*/  HFMA2 R12, R27, R14.reuse, R12 ;  /* 0x0000000e1b0c7231 */ /* 0x080fe2000000000c */
[----:B------:R-:W-:Y:S01]  /*cae0*/  PRMT R43, R43, 0x5410, R54 ;  /* 0x000054102b2b7816 */ /* 0x000fe20000000036 */
[----:B------:R-:W-:Y:S02]  /*caf0*/  HFMA2 R9, R36, R15, R9 ;  /* 0x0000000f24097231 */ /* 0x000fe40000000009 */
[-C--:B------:R-:W-:Y:S01]  /*cb00*/  HFMA2 R28, R57, R14.reuse, R105 ;  /* 0x0000000e391c7231 */ /* 0x080fe20000000069 */
[----:B------:R-:W-:Y:S01]  /*cb10*/  PRMT R62, R62, 0x5410, R61 ;  /* 0x000054103e3e7816 */ /* 0x000fe2000000003d */
[----:B------:R-:W-:-:S02]  /*cb20*/  HFMA2 R11, R42, R14, R11 ;  /* 0x0000000e2a0b7231 */ /* 0x000fc4000000000b */
[-C--:B--2---:R-:W-:Y:S01]  /*cb30*/  HFMA2 R31, R44, R16.reuse, R9 ;  /* 0x000000102c1f7231 */ /* 0x084fe20000000009 */
[----:B------:R-:W-:Y:S01]  /*cb40*/  PRMT R52, R77, 0x5410, R52 ;  /* 0x000054104d347816 */ /* 0x000fe20000000034 */
[----:B------:R-:W-:Y:S01]  /*cb50*/  HFMA2 R12, R45, R15, R12 ;  /* 0x0000000f2d0c7231 */ /* 0x000fe2000000000c */
[----:B------:R-:W-:Y:S01]  /*cb60*/  PRMT R75, R72, 0x5410, R75 ;  /* 0x00005410484b7816 */ /* 0x000fe2000000004b */
[----:B------:R-:W-:Y:S02]  /*cb70*/  HFMA2 R31, R62, R17, R31 ;  /* 0x000000113e1f7231 */ /* 0x000fe4000000001f */
[-C--:B------:R-:W-:Y:S01]  /*cb80*/  HFMA2 R28, R56, R15.reuse, R28 ;  /* 0x0000000f381c7231 */ /* 0x080fe2000000001c */
[----:B------:R-:W-:Y:S01]  /*cb90*/  PRMT R21, R20, 0x5410, R21 ;  /* 0x0000541014157816 */ /* 0x000fe20000000015 */
[----:B------:R-:W-:Y:S02]  /*cba0*/  HFMA2 R11, R40, R15, R11 ;  /* 0x0000000f280b7231 */ /* 0x000fe4000000000b */
[----:B------:R-:W-:Y:S01]  /*cbb0*/  HFMA2 R12, R43, R16, R12 ;  /* 0x000000102b0c7231 */ /* 0x000fe2000000000c */
[----:B------:R-:W-:-:S02]  /*cbc0*/  PRMT R79, R74, 0x5410, R79 ;  /* 0x000054104a4f7816 */ /* 0x000fc4000000004f */
[----:B------:R-:W-:Y:S01]  /*cbd0*/  PRMT R10, R67, 0x5410, R10 ;  /* 0x00005410430a7816 */ /* 0x000fe2000000000a */
[----:B------:R-:W-:Y:S02]  /*cbe0*/  HFMA2 R12, R75, R17, R12 ;  /* 0x000000114b0c7231 */ /* 0x000fe4000000000c */
[----:B------:R-:W-:Y:S02]  /*cbf0*/  HFMA2 R35, R53, R16, R28 ;  /* 0x0000001035237231 */ /* 0x000fe4000000001c */
[----:B------:R-:W-:Y:S02]  /*cc00*/  HFMA2 R31, R21, R18, R31 ;  /* 0x00000012151f7231 */ /* 0x000fe4000000001f */
[----:B------:R-:W-:Y:S01]  /*cc10*/  HFMA2 R11, R38, R16, R11 ;  /* 0x00000010260b7231 */ /* 0x000fe2000000000b */
[----:B------:R-:W-:Y:S01]  /*cc20*/  PRMT R23, R23, 0x5410, R34 ;  /* 0x0000541017177816 */ /* 0x000fe20000000022 */
[----:B------:R-:W-:Y:S02]  /*cc30*/  HFMA2 R12, R79, R18, R12 ;  /* 0x000000124f0c7231 */ /* 0x000fe4000000000c */
[----:B------:R-:W-:-:S02]  /*cc40*/  HFMA2 R31, R10, R19, R31 ;  /* 0x000000130a1f7231 */ /* 0x000fc4000000001f */
[----:B------:R-:W-:Y:S02]  /*cc50*/  HFMA2 R9, R70, R17, R35 ;  /* 0x0000001146097231 */ /* 0x000fe40000000023 */
[----:B------:R-:W-:Y:S02]  /*cc60*/  HFMA2 R12, R23, R19, R12 ;  /* 0x00000013170c7231 */ /* 0x000fe4000000000c */
[----:B------:R-:W-:Y:S02]  /*cc70*/  HFMA2 R11, R66, R17, R11 ;  /* 0x00000011420b7231 */ /* 0x000fe4000000000b */
[----:B------:R-:W-:Y:S02]  /*cc80*/  HADD2 R13, R31.H0_H0, R31.H1_H1 ;  /* 0x3000001f1f0d7230 */ /* 0x000fe40000000800 */
[----:B------:R-:W-:Y:S02]  /*cc90*/  HADD2 R12, R12.H0_H0, R12.H1_H1 ;  /* 0x3000000c0c0c7230 */ /* 0x000fe40000000800 */
[----:B------:R-:W-:-:S02]  /*cca0*/  HFMA2 R26, R73, R18, R9 ;  /* 0x00000012491a7231 */ /* 0x000fc40000000009 */
[----:B------:R-:W-:Y:S02]  /*ccb0*/  HFMA2 R11, R64, R18, R11 ;  /* 0x00000012400b7231 */ /* 0x000fe4000000000b */
[-C--:B------:R-:W-:Y:S02]  /*ccc0*/  HFMA2 R26, R52, R19.reuse, R26 ;  /* 0x00000013341a7231 */ /* 0x080fe4000000001a */
[----:B------:R-:W-:Y:S02]  /*ccd0*/  HFMA2 R11, R22, R19, R11 ;  /* 0x00000013160b7231 */ /* 0x000fe4000000000b */
[----:B------:R-:W-:Y:S02]  /*cce0*/  HADD2 R26, R26.H0_H0, R26.H1_H1 ;  /* 0x3000001a1a1a7230 */ /* 0x000fe40000000800 */
[----:B------:R-:W-:-:S03]  /*ccf0*/  HADD2 R11, R11.H0_H0, R11.H1_H1 ;  /* 0x3000000b0b0b7230 */ /* 0x000fc60000000800 */
[----:B------:R-:W-:Y:S02]  /*cd00*/  PRMT R26, R26, 0x5410, R13 ;  /* 0x000054101a1a7816 */ /* 0x000fe4000000000d */
[----:B------:R-:W-:-:S03]  /*cd10*/  PRMT R11, R11, 0x5410, R12 ;  /* 0x000054100b0b7816 */ /* 0x000fc6000000000c */
[----:B------:R-:W-:Y:S02]  /*cd20*/  HFMA2 R2, R26, R86, R2 ;  /* 0x000000561a027231 */ /* 0x000fe40000000002 */
[----:B------:R-:W-:-:S07]  /*cd30*/  HFMA2 R0, R11, R85, R0 ;  /* 0x000000550b007231 */ /* 0x000fce0000000000 */
.L_x_1643:
        /* <DEDUP_REMOVED lines=8> */
.L_x_1635:
[----:B------:R-:W2:Y:S02]  /*cdc0*/  LDCU UR5, c[0x0][0x3d0] ;  /* 0x00007a00ff0577ac */ /* 0x000ea40008000800 */
[----:B--2---:R-:W-:-:S04]  /*cdd0*/  VIMNMX R99, PT, PT, R95, UR5, PT ;  /* 0x000000055f637c48 */ /* 0x004fc8000bfe0100 */
[----:B------:R-:W-:-:S13]  /*cde0*/  ISETP.GT.AND P0, PT, R99, R90, PT ;  /* 0x0000005a6300720c */ /* 0x000fda0003f04270 */
[----:B------:R-:W-:Y:S05]  /*cdf0*/  @!P0 BRA `(.L_x_1645) ;  /* 0x00000024005c8947 */ /* 0x000fea0003800000 */
[----:B0-----:R-:W0:Y:S02]  /*ce00*/  LDC.64 R10, c[0x0][0x3b8] ;  /* 0x0000ee00ff0a7b82 */ /* 0x001e240000000a00 */
[----:B0-----:R-:W-:-:S03]  /*ce10*/  IMAD.WIDE.U32 R10, R90, 0x4, R10 ;  /* 0x000000045a0a7825 */ /* 0x001fc600078e000a */
[----:B------:R-:W-:-:S04]  /*ce20*/  IADD3 R98, P0, PT, R10, 0x2, RZ ;  /* 0x000000020a627810 */ /* 0x000fc80007f1e0ff */
[----:B------:R-:W-:-:S09]  /*ce30*/  IADD3.X R97, PT, PT, RZ, R11, RZ, P0, !PT ;  /* 0x0000000bff617210 */ /* 0x000fd200007fe4ff */
.L_x_1650:
[----:B------:R-:W0:Y:S01]  /*ce40*/  LDC R87, c[0x0][0x3ac] ;  /* 0x0000eb00ff577b82 */ /* 0x000e220000000800 */
[----:B------:R-:W-:Y:S01]  /*ce50*/  ISETP.NE.AND P0, PT, R90, R89, PT ;  /* 0x000000595a00720c */ /* 0x000fe20003f05270 */
[----:B------:R-:W2:-:S12]  /*ce60*/  LDG.E.128.CONSTANT R12, desc[UR8][R104.64] ;  /* 0x00000008680c7981 */ /* 0x000e98000c1e9d00 */
[----:B------:R-:W-:Y:S02]  /*ce70*/  @!P0 LEA R36, R88, R1, 0x3 ;  /* 0x0000000158248211 */ /* 0x000fe400078e18ff */
[----:B------:R-:W-:Y:S02]  /*ce80*/  @!P0 MOV R32, R98 ;  /* 0x0000006200208202 */ /* 0x000fe40000000f00 */
[----:B------:R-:W-:Y:S02]  /*ce90*/  @!P0 MOV R33, R97 ;  /* 0x0000006100218202 */ /* 0x000fe40000000f00 */
[----:B------:R-:W3:Y:S01]  /*cea0*/  @!P0 LDL.64 R36, [R36+0x8] ;  /* 0x0000080024248983 */ /* 0x000ee20000100a00 */
[----:B0-----:R-:W-:-:S03]  /*ceb0*/  IMAD.WIDE R10, R87, 0x4, R104 ;  /* 0x00000004570a7825 */ /* 0x001fc600078e0268 */
[----:B------:R0:W4:Y:S04]  /*cec0*/  @!P0 LDG.E.U16.CONSTANT R9, desc[UR8][R32.64] ;  /* 0x0000000820098981 */ /* 0x000128000c1e9500 */
[----:B------:R-:W5:Y:S01]  /*ced0*/  LDG.E.128.CONSTANT R16, desc[UR8][R10.64] ;  /* 0x000000080a107981 */ /* 0x000f62000c1e9d00 */
[----:B------:R-:W-:-:S05]  /*cee0*/  IMAD.WIDE R34, R87, 0x4, R10 ;  /* 0x0000000457227825 */ /* 0x000fca00078e020a */
[----:B------:R2:W5:Y:S01]  /*cef0*/  LDG.E.128.CONSTANT R20, desc[UR8][R34.64] ;  /* 0x0000000822147981 */ /* 0x000562000c1e9d00 */
[----:B------:R-:W-:-:S05]  /*cf00*/  IMAD.WIDE R38, R87, 0x4, R34 ;  /* 0x0000000457267825 */ /* 0x000fca00078e0222 */
[----:B------:R2:W5:Y:S01]  /*cf10*/  LDG.E.128.CONSTANT R24, desc[UR8][R38.64] ;  /* 0x0000000826187981 */ /* 0x000562000c1e9d00 */
[----:B------:R-:W-:-:S05]  /*cf20*/  IMAD.WIDE R102, R87, 0x4, R38 ;  /* 0x0000000457667825 */ /* 0x000fca00078e0226 */
[----:B-1----:R-:W5:Y:S01]  /*cf30*/  LDG.E.128.CONSTANT R28, desc[UR8][R102.64] ;  /* 0x00000008661c7981 */ /* 0x002f62000c1e9d00 */
[----:B------:R-:W-:-:S05]  /*cf40*/  HFMA2 R40, -RZ, RZ, 0, 0.03125 ;  /* 0x00002800ff287431 */ /* 0x000fca00000001ff */
[----:B0-----:R-:W-:Y:S02]  /*cf50*/  PRMT R32, R40, 0x7610, R32 ;  /* 0x0000761028207816 */ /* 0x001fe40000000020 */
[----:B------:R-:W-:Y:S02]  /*cf60*/  ISETP.NE.AND P1, PT, R94, RZ, PT ;  /* 0x000000ff5e00720c */ /* 0x000fe40003f25270 */
[----:B------:R-:W-:Y:S02]  /*cf70*/  ISETP.NE.AND P2, PT, R93, RZ, PT ;  /* 0x000000ff5d00720c */ /* 0x000fe40003f45270 */
[----:B------:R-:W-:Y:S02]  /*cf80*/  ISETP.NE.AND P3, PT, R92, RZ, PT ;  /* 0x000000ff5c00720c */ /* 0x000fe40003f65270 */
[----:B------:R-:W-:Y:S02]  /*cf90*/  ISETP.NE.AND P4, PT, R91, RZ, PT ;  /* 0x000000ff5b00720c */ /* 0x000fe40003f85270 */
[----:B------:R-:W-:-:S02]  /*cfa0*/  @!P0 IADD3 R100, PT, PT, R88, 0x1, RZ ;  /* 0x0000000158648810 */ /* 0x000fc40007ffe0ff */
[C---:B--2---:R-:W-:Y:S02]  /*cfb0*/  LOP3.LUT R45, R13.reuse, 0x1f001f, RZ, 0xc0, !PT ;  /* 0x001f001f0d2d7812 */ /* 0x044fe400078ec0ff */
[--C-:B------:R-:W-:Y:S02]  /*cfc0*/  SHF.R.U32.HI R46, RZ, 0xa, R13.reuse ;  /* 0x0000000aff2e7819 */ /* 0x100fe4000001160d */
[----:B------:R-:W-:Y:S02]  /*cfd0*/  LOP3.LUT R57, R13, 0x3e003e0, RZ, 0xc0, !PT ;  /* 0x03e003e00d397812 */ /* 0x000fe400078ec0ff */
[----:B------:R-:W-:Y:S02]  /*cfe0*/  SHF.R.U32.HI R34, RZ, 0xf, R13 ;  /* 0x0000000fff227819 */ /* 0x000fe4000001160d */
[----:B------:R-:W-:Y:S02]  /*cff0*/  LOP3.LUT R50, R14, 0x1f001f, RZ, 0xc0, !PT ;  /* 0x001f001f0e327812 */ /* 0x000fe400078ec0ff */
[----:B------:R-:W-:-:S02]  /*d000*/  SHF.R.U32.HI R53, RZ, 0xa, R14 ;  /* 0x0000000aff357819 */ /* 0x000fc4000001160e */
[----:B------:R-:W-:Y:S02]  /*d010*/  LOP3.LUT R13, R14, 0x3e003e0, RZ, 0xc0, !PT ;  /* 0x03e003e00e0d7812 */ /* 0x000fe400078ec0ff */
[----:B------:R-:W-:Y:S02]  /*d020*/  SHF.R.U32.HI R39, RZ, 0xf, R14 ;  /* 0x0000000fff277819 */ /* 0x000fe4000001160e */
[C---:B------:R-:W-:Y:S02]  /*d030*/  LOP3.LUT R67, R15.reuse, 0x1f001f, RZ, 0xc0, !PT ;  /* 0x001f001f0f437812 */ /* 0x040fe400078ec0ff */
[----:B---3--:R-:W-:Y:S02]  /*d040*/  @!P0 PRMT R86, R36, 0x7610, R86 ;  /* 0x0000761024568816 */ /* 0x008fe40000000056 */
[----:B------:R-:W-:Y:S02]  /*d050*/  SHF.R.U32.HI R66, RZ, 0xa, R15 ;  /* 0x0000000aff427819 */ /* 0x000fe4000001160f */
[----:B------:R-:W-:-:S02]  /*d060*/  LOP3.LUT R14, R15, 0x3e003e0, RZ, 0xc0, !PT ;  /* 0x03e003e00f0e7812 */ /* 0x000fc400078ec0ff */
[----:B------:R-:W-:Y:S02]  /*d070*/  SHF.R.U32.HI R33, RZ, 0xf, R12 ;  /* 0x0000000fff217819 */ /* 0x000fe4000001160c */
[----:B------:R-:W-:Y:S02]  /*d080*/  SHF.R.U32.HI R15, RZ, 0xf, R15 ;  /* 0x0000000fff0f7819 */ /* 0x000fe4000001160f */
[----:B------:R-:W-:Y:S02]  /*d090*/  @!P0 PRMT R85, R37, 0x7610, R85 ;  /* 0x0000761025558816 */ /* 0x000fe40000000055 */
[----:B------:R-:W-:Y:S02]  /*d0a0*/  @!P0 PRMT R86, R86, 0x7610, R36 ;  /* 0x0000761056568816 */ /* 0x000fe40000000024 */
[----:B----4-:R-:W-:Y:S02]  /*d0b0*/  @!P0 IADD3 R89, PT, PT, R9, R90, RZ ;  /* 0x0000005a09598210 */ /* 0x010fe40007ffe0ff */
[----:B-----5:R-:W-:-:S02]  /*d0c0*/  LOP3.LUT R38, R16, 0x1f001f, RZ, 0xc0, !PT ;  /* 0x001f001f10267812 */ /* 0x020fc400078ec0ff */
[--C-:B------:R-:W-:Y:S02]  /*d0d0*/  SHF.R.U32.HI R36, RZ, 0xa, R16.reuse ;  /* 0x0000000aff247819 */ /* 0x100fe40000011610 */
[----:B------:R-:W-:Y:S02]  /*d0e0*/  LOP3.LUT R9, R16, 0x3e003e0, RZ, 0xc0, !PT ;  /* 0x03e003e010097812 */ /* 0x000fe400078ec0ff */
[C---:B------:R-:W-:Y:S02]  /*d0f0*/  LOP3.LUT R41, R17.reuse, 0x1f001f, RZ, 0xc0, !PT ;  /* 0x001f001f11297812 */ /* 0x040fe400078ec0ff */
[----:B------:R-:W-:Y:S02]  /*d100*/  SHF.R.U32.HI R44, RZ, 0xa, R17 ;  /* 0x0000000aff2c7819 */ /* 0x000fe40000011611 */
[----:B------:R-:W-:Y:S02]  /*d110*/  LOP3.LUT R10, R17, 0x3e003e0, RZ, 0xc0, !PT ;  /* 0x03e003e0110a7812 */ /* 0x000fe400078ec0ff */
[----:B------:R-:W-:-:S02]  /*d120*/  SHF.R.U32.HI R16, RZ, 0xe, R16 ;  /* 0x0000000eff107819 */ /* 0x000fc40000011610 */
[----:B------:R-:W-:Y:S02]  /*d130*/  SHF.R.U32.HI R17, RZ, 0xe, R17 ;  /* 0x0000000eff117819 */ /* 0x000fe40000011611 */
[----:B------:R-:W-:Y:S02]  /*d140*/  SHF.R.U32.HI R42, RZ, 0xe, R19 ;  /* 0x0000000eff2a7819 */ /* 0x000fe40000011613 */
[----:B------:R-:W-:Y:S02]  /*d150*/  LOP3.LUT R33, R33, 0x10001, RZ, 0xc0, !PT ;  /* 0x0001000121217812 */ /* 0x000fe400078ec0ff */
[----:B------:R-:W-:Y:S02]  /*d160*/  LOP3.LUT R34, R34, 0x10001, RZ, 0xc0, !PT ;  /* 0x0001000122227812 */ /* 0x000fe400078ec0ff */
[----:B------:R-:W-:Y:S02]  /*d170*/  LOP3.LUT R15, R15, 0x10001, RZ, 0xc0, !PT ;  /* 0x000100010f0f7812 */ /* 0x000fe400078ec0ff */
[----:B------:R-:W-:-:S02]  /*d180*/  @!P0 PRMT R85, R85, 0x7610, R37 ;  /* 0x0000761055558816 */ /* 0x000fc40000000025 */
[C---:B------:R-:W-:Y:S02]  /*d190*/  LOP3.LUT R51, R18.reuse, 0x1f001f, RZ, 0xc0, !PT ;  /* 0x001f001f12337812 */ /* 0x040fe400078ec0ff */
[----:B------:R-:W-:Y:S02]  /*d1a0*/  SHF.R.U32.HI R49, RZ, 0xa, R18 ;  /* 0x0000000aff317819 */ /* 0x000fe40000011612 */
[----:B------:R-:W-:Y:S02]  /*d1b0*/  LOP3.LUT R11, R18, 0x3e003e0, RZ, 0xc0, !PT ;  /* 0x03e003e0120b7812 */ /* 0x000fe400078ec0ff */
[C---:B------:R-:W-:Y:S02]  /*d1c0*/  LOP3.LUT R37, R12.reuse, 0x1f001f, RZ, 0xc0, !PT ;  /* 0x001f001f0c257812 */ /* 0x040fe400078ec0ff */
[----:B------:R-:W-:Y:S02]  /*d1d0*/  SHF.R.U32.HI R35, RZ, 0xa, R12 ;  /* 0x0000000aff237819 */ /* 0x000fe4000001160c */
[----:B------:R-:W-:-:S02]  /*d1e0*/  LOP3.LUT R56, R12, 0x3e003e0, RZ, 0xc0, !PT ;  /* 0x03e003e00c387812 */ /* 0x000fc400078ec0ff */
[----:B------:R-:W-:Y:S02]  /*d1f0*/  SHF.R.U32.HI R18, RZ, 0xe, R18 ;  /* 0x0000000eff127819 */ /* 0x000fe40000011612 */
[----:B------:R-:W-:Y:S02]  /*d200*/  LOP3.LUT R39, R39, 0x10001, RZ, 0xc0, !PT ;  /* 0x0001000127277812 */ /* 0x000fe400078ec0ff */
[C---:B------:R-:W-:Y:S02]  /*d210*/  LOP3.LUT R61, R19.reuse, 0x1f001f, RZ, 0xc0, !PT ;  /* 0x001f001f133d7812 */ /* 0x040fe400078ec0ff */
[----:B------:R-:W-:Y:S02]  /*d220*/  SHF.R.U32.HI R65, RZ, 0xa, R19 ;  /* 0x0000000aff417819 */ /* 0x000fe40000011613 */
[----:B------:R-:W-:Y:S02]  /*d230*/  LOP3.LUT R12, R19, 0x3e003e0, RZ, 0xc0, !PT ;  /* 0x03e003e0130c7812 */ /* 0x000fe400078ec0ff */
[----:B------:R-:W-:-:S02]  /*d240*/  LOP3.LUT R19, R33, 0x20002, R16, 0xf8, !PT ;  /* 0x0002000221137812 */ /* 0x000fc400078ef810 */
[----:B------:R-:W-:Y:S02]  /*d250*/  LOP3.LUT R40, R34, 0x20002, R17, 0xf8, !PT ;  /* 0x0002000222287812 */ /* 0x000fe400078ef811 */
[----:B------:R-:W-:Y:S02]  /*d260*/  LOP3.LUT R55, R15, 0x20002, R42, 0xf8, !PT ;  /* 0x000200020f377812 */ /* 0x000fe400078ef82a */
[C---:B------:R-:W-:Y:S02]  /*d270*/  LOP3.LUT R33, R20.reuse, 0x1f001f, RZ, 0xc0, !PT ;  /* 0x001f001f14217812 */ /* 0x040fe400078ec0ff */
[----:B------:R-:W-:Y:S02]  /*d280*/  SHF.R.U32.HI R34, RZ, 0xa, R20 ;  /* 0x0000000aff227819 */ /* 0x000fe40000011614 */
[----:B------:R-:W-:Y:S02]  /*d290*/  LOP3.LUT R15, R20, 0x3e003e0, RZ, 0xc0, !PT ;  /* 0x03e003e0140f7812 */ /* 0x000fe400078ec0ff */
[----:B------:R-:W-:-:S02]  /*d2a0*/  LOP3.LUT R54, R22, 0x1f001f, RZ, 0xc0, !PT ;  /* 0x001f001f16367812 */ /* 0x000fc400078ec0ff */
[----:B------:R-:W-:Y:S02]  /*d2b0*/  SHF.R.U32.HI R52, RZ, 0xa, R22 ;  /* 0x0000000aff347819 */ /* 0x000fe40000011616 */
[----:B------:R-:W-:Y:S02]  /*d2c0*/  LOP3.LUT R16, R22, 0x3e003e0, RZ, 0xc0, !PT ;  /* 0x03e003e016107812 */ /* 0x000fe400078ec0ff */
[----:B------:R-:W-:Y:S02]  /*d2d0*/  LOP3.LUT R47, R39, 0x20002, R18, 0xf8, !PT ;  /* 0x00020002272f7812 */ /* 0x000fe400078ef812 */
[----:B------:R-:W-:Y:S02]  /*d2e0*/  SHF.R.U32.HI R20, RZ, 0xd, R20 ;  /* 0x0000000dff147819 */ /* 0x000fe40000011614 */
[----:B------:R-:W-:Y:S02]  /*d2f0*/  SHF.R.U32.HI R22, RZ, 0xd, R22 ;  /* 0x0000000dff167819 */ /* 0x000fe40000011616 */
[----:B------:R-:W-:-:S02]  /*d300*/  SHF.R.U32.HI R39, RZ, 0xd, R21 ;  /* 0x0000000dff277819 */ /* 0x000fc40000011615 */
[----:B------:R-:W-:Y:S02]  /*d310*/  SHF.R.U32.HI R48, RZ, 0xd, R23 ;  /* 0x0000000dff307819 */ /* 0x000fe40000011617 */
[C---:B------:R-:W-:Y:S02]  /*d320*/  LOP3.LUT R43, R21.reuse, 0x1f001f, RZ, 0xc0, !PT ;  /* 0x001f001f152b7812 */ /* 0x040fe400078ec0ff */
[----:B------:R-:W-:Y:S02]  /*d330*/  SHF.R.U32.HI R42, RZ, 0xa, R21 ;  /* 0x0000000aff2a7819 */ /* 0x000fe40000011615 */
[----:B------:R-:W-:Y:S02]  /*d340*/  LOP3.LUT R17, R21, 0x3e003e0, RZ, 0xc0, !PT ;  /* 0x03e003e015117812 */ /* 0x000fe400078ec0ff */
[----:B------:R-:W-:Y:S02]  /*d350*/  LOP3.LUT R64, R23, 0x1f001f, RZ, 0xc0, !PT ;  /* 0x001f001f17407812 */ /* 0x000fe400078ec0ff */
[----:B------:R-:W-:-:S02]  /*d360*/  SHF.R.U32.HI R62, RZ, 0xa, R23 ;  /* 0x0000000aff3e7819 */ /* 0x000fc40000011617 */
[----:B------:R-:W-:Y:S02]  /*d370*/  LOP3.LUT R18, R23, 0x3e003e0, RZ, 0xc0, !PT ;  /* 0x03e003e017127812 */ /* 0x000fe400078ec0ff */
[----:B------:R-:W-:Y:S02]  /*d380*/  LOP3.LUT R21, R19, 0x40004, R20, 0xf8, !PT ;  /* 0x0004000413157812 */ /* 0x000fe400078ef814 */
[----:B------:R-:W-:Y:S02]  /*d390*/  LOP3.LUT R23, R47, 0x40004, R22, 0xf8, !PT ;  /* 0x000400042f177812 */ /* 0x000fe400078ef816 */
[----:B------:R-:W-:Y:S02]  /*d3a0*/  LOP3.LUT R20, R40, 0x40004, R39, 0xf8, !PT ;  /* 0x0004000428147812 */ /* 0x000fe400078ef827 */
[----:B------:R-:W-:Y:S02]  /*d3b0*/  LOP3.LUT R22, R55, 0x40004, R48, 0xf8, !PT ;  /* 0x0004000437167812 */ /* 0x000fe400078ef830 */
[----:B------:R-:W-:-:S02]  /*d3c0*/  LOP3.LUT R39, R24, 0x1f001f, RZ, 0xc0, !PT ;  /* 0x001f001f18277812 */ /* 0x000fc400078ec0ff */
[--C-:B------:R-:W-:Y:S02]  /*d3d0*/  SHF.R.U32.HI R40, RZ, 0xa, R24.reuse ;  /* 0x0000000aff287819 */ /* 0x100fe40000011618 */
[----:B------:R-:W-:Y:S02]  /*d3e0*/  LOP3.LUT R19, R24, 0x3e003e0, RZ, 0xc0, !PT ;  /* 0x03e003e018137812 */ /* 0x000fe400078ec0ff */
[C---:B------:R-:W-:Y:S02]  /*d3f0*/  LOP3.LUT R47, R25.reuse, 0x1f001f, RZ, 0xc0, !PT ;  /* 0x001f001f192f7812 */ /* 0x040fe400078ec0ff */
[----:B------:R-:W-:Y:S02]  /*d400*/  SHF.R.U32.HI R48, RZ, 0xa, R25 ;  /* 0x0000000aff307819 */ /* 0x000fe40000011619 */
[----:B------:R-:W-:Y:S02]  /*d410*/  LOP3.LUT R71, R25, 0x3e003e0, RZ, 0xc0, !PT ;  /* 0x03e003e019477812 */ /* 0x000fe400078ec0ff */
        /* <DEDUP_REMOVED lines=8> */
[----:B------:R-:W-:Y:S02]  /*d4a0*/  SHF.R.U32.HI R26, RZ, 0xc, R26 ;  /* 0x0000000cff1a7819 */ /* 0x000fe4000001161a */
[----:B------:R-:W-:Y:S02]  /*d4b0*/  SHF.R.U32.HI R27, RZ, 0xc, R27 ;  /* 0x0000000cff1b7819 */ /* 0x000fe4000001161b */
[----:B------:R-:W-:Y:S02]  /*d4c0*/  LOP3.LUT R59, R21, 0x80008, R24, 0xf8, !PT ;  /* 0x00080008153b7812 */ /* 0x000fe400078ef818 */
[----:B------:R-:W-:Y:S02]  /*d4d0*/  LOP3.LUT R58, R20, 0x80008, R25, 0xf8, !PT ;  /* 0x00080008143a7812 */ /* 0x000fe400078ef819 */
[----:B------:R-:W-:-:S02]  /*d4e0*/  LOP3.LUT R20, R28, 0x1f001f, RZ, 0xc0, !PT ;  /* 0x001f001f1c147812 */ /* 0x000fc400078ec0ff */
[--C-:B------:R-:W-:Y:S02]  /*d4f0*/  SHF.R.U32.HI R21, RZ, 0xa, R28.reuse ;  /* 0x0000000aff157819 */ /* 0x100fe4000001161c */
[----:B------:R-:W-:Y:S02]  /*d500*/  LOP3.LUT R73, R28, 0x3e003e0, RZ, 0xc0, !PT ;  /* 0x03e003e01c497812 */ /* 0x000fe400078ec0ff */
[----:B------:R-:W-:Y:S02]  /*d510*/  SHF.R.U32.HI R28, RZ, 0xb, R28 ;  /* 0x0000000bff1c7819 */ /* 0x000fe4000001161c */
[----:B------:R-:W-:Y:S02]  /*d520*/  LOP3.LUT R75, R23, 0x80008, R26, 0xf8, !PT ;  /* 0x00080008174b7812 */ /* 0x000fe400078ef81a */
[----:B------:R-:W-:Y:S02]  /*d530*/  LOP3.LUT R60, R22, 0x80008, R27, 0xf8, !PT ;  /* 0x00080008163c7812 */ /* 0x000fe400078ef81b */
[----:B------:R-:W-:-:S02]  /*d540*/  LOP3.LUT R79, R31, 0x3e003e0, RZ, 0xc0, !PT ;  /* 0x03e003e01f4f7812 */ /* 0x000fc400078ec0ff */
[----:B------:R-:W-:Y:S02]  /*d550*/  LOP3.LUT R26, R31, 0x1f001f, RZ, 0xc0, !PT ;  /* 0x001f001f1f1a7812 */ /* 0x000fe400078ec0ff */
[--C-:B------:R-:W-:Y:S02]  /*d560*/  SHF.R.U32.HI R27, RZ, 0xa, R31.reuse ;  /* 0x0000000aff1b7819 */ /* 0x100fe4000001161f */
[C---:B------:R-:W-:Y:S02]  /*d570*/  LOP3.LUT R24, R30.reuse, 0x1f001f, RZ, 0xc0, !PT ;  /* 0x001f001f1e187812 */ /* 0x040fe400078ec0ff */
[----:B------:R-:W-:Y:S02]  /*d580*/  SHF.R.U32.HI R25, RZ, 0xa, R30 ;  /* 0x0000000aff197819 */ /* 0x000fe4000001161e */
[----:B------:R-:W-:Y:S02]  /*d590*/  LOP3.LUT R78, R30, 0x3e003e0, RZ, 0xc0, !PT ;  /* 0x03e003e01e4e7812 */ /* 0x000fe400078ec0ff */
[----:B------:R-:W-:-:S02]  /*d5a0*/  SHF.R.U32.HI R31, RZ, 0xb, R31 ;  /* 0x0000000bff1f7819 */ /* 0x000fc4000001161f */
[----:B------:R-:W-:Y:S02]  /*d5b0*/  LOP3.LUT R9, R9, 0x64006400, RZ, 0xfc, !PT ;  /* 0x6400640009097812 */ /* 0x000fe400078efcff */
[----:B------:R-:W-:Y:S02]  /*d5c0*/  SHF.R.U32.HI R30, RZ, 0xb, R30 ;  /* 0x0000000bff1e7819 */ /* 0x000fe4000001161e */
[----:B------:R-:W-:Y:S02]  /*d5d0*/  LOP3.LUT R28, R59, 0x100010, R28, 0xf8, !PT ;  /* 0x001000103b1c7812 */ /* 0x000fe400078ef81c */
[----:B------:R-:W-:Y:S02]  /*d5e0*/  LOP3.LUT R13, R13, 0x64006400, RZ, 0xfc, !PT ;  /* 0x640064000d0d7812 */ /* 0x000fe400078efcff */
[----:B------:R-:W-:Y:S02]  /*d5f0*/  LOP3.LUT R17, R17, 0x64006400, RZ, 0xfc, !PT ;  /* 0x6400640011117812 */ /* 0x000fe400078efcff */
[----:B------:R-:W-:-:S02]  /*d600*/  LOP3.LUT R57, R57, 0x64006400, RZ, 0xfc, !PT ;  /* 0x6400640039397812 */ /* 0x000fc400078efcff */
[----:B------:R-:W-:Y:S02]  /*d610*/  LOP3.LUT R59, R14, 0x64006400, RZ, 0xfc, !PT ;  /* 0x640064000e3b7812 */ /* 0x000fe400078efcff */
[----:B------:R-:W-:Y:S02]  /*d620*/  LOP3.LUT R77, R29, 0x3e003e0, RZ, 0xc0, !PT ;  /* 0x03e003e01d4d7812 */ /* 0x000fe400078ec0ff */
[----:B------:R-:W-:Y:S01]  /*d630*/  LOP3.LUT R31, R60, 0x100010, R31, 0xf8, !PT ;  /* 0x001000103c1f7812 */ /* 0x000fe200078ef81f */
[-C--:B------:R-:W-:Y:S01]  /*d640*/  HFMA2 R60, R9, R32.reuse.H0_H0, -48, -48 ;  /* 0xd200d200093c7431 */ /* 0x080fe20000040020 */
[----:B------:R-:W-:Y:S01]  /*d650*/  LOP3.LUT R30, R75, 0x100010, R30, 0xf8, !PT ;  /* 0x001000104b1e7812 */ /* 0x000fe200078ef81e */
[-C--:B------:R-:W-:Y:S01]  /*d660*/  HFMA2 R75, R13, R32.reuse.H0_H0, -48, -48 ;  /* 0xd200d2000d4b7431 */ /* 0x080fe20000040020 */
[----:B------:R-:W-:Y:S01]  /*d670*/  LOP3.LUT R37, R37, 0x64006400, RZ, 0xfc, !PT ;  /* 0x6400640025257812 */ /* 0x000fe200078efcff */
[-C--:B------:R-:W-:Y:S01]  /*d680*/  HFMA2 R9, R17, R32.reuse.H0_H0, -48, -48 ;  /* 0xd200d20011097431 */ /* 0x080fe20000040020 */
[----:B------:R-:W-:Y:S01]  /*d690*/  LOP3.LUT R22, R29, 0x1f001f, RZ, 0xc0, !PT ;  /* 0x001f001f1d167812 */ /* 0x000fe200078ec0ff */
[-C--:B------:R-:W-:Y:S01]  /*d6a0*/  HFMA2 R76, R57, R32.reuse.H0_H0, -48, -48 ;  /* 0xd200d200394c7431 */ /* 0x080fe20000040020 */
[--C-:B------:R-:W-:Y:S01]  /*d6b0*/  SHF.R.U32.HI R23, RZ, 0xa, R29.reuse ;  /* 0x0000000aff177819 */ /* 0x100fe2000001161d */
[----:B------:R-:W-:Y:S01]  /*d6c0*/  HFMA2 R74, R59, R32.H0_H0, -48, -48 ;  /* 0xd200d2003b4a7431 */ /* 0x000fe20000040020 */
[----:B------:R-:W-:-:S02]  /*d6d0*/  SHF.R.U32.HI R29, RZ, 0xb, R29 ;  /* 0x0000000bff1d7819 */ /* 0x000fc4000001161d */
        /* <DEDUP_REMOVED lines=14> */
[----:B------:R-:W-:Y:S01]  /*d7c0*/  LOP3.LUT R79, R79, 0x64006400, RZ, 0xfc, !PT ;  /* 0x640064004f4f7812 */ /* 0x000fe200078efcff */
[----:B------:R-:W-:Y:S01]  /*d7d0*/  HADD2 R84, R37, -1040, -1040 ;  /* 0xe410e41025547430 */ /* 0x000fe20000000000 */
[----:B------:R-:W-:Y:S02]  /*d7e0*/  LOP3.LUT R35, R35, 0x1f001f, RZ, 0xc0, !PT ;  /* 0x001f001f23237812 */ /* 0x000fe400078ec0ff */
[----:B------:R-:W-:Y:S01]  /*d7f0*/  LOP3.LUT R66, R66, 0x1f001f, RZ, 0xc0, !PT ;  /* 0x001f001f42427812 */ /* 0x000fe200078ec0ff */
[-C--:B------:R-:W-:Y:S01]  /*d800*/  HFMA2 R56, R15, R32.reuse.H0_H0, -48, -48 ;  /* 0xd200d2000f387431 */ /* 0x080fe20000040020 */
[----:B------:R-:W-:Y:S01]  /*d810*/  LOP3.LUT R29, R58, 0x100010, R29, 0xf8, !PT ;  /* 0x001000103a1d7812 */ /* 0x000fe200078ef81d */
[-C--:B------:R-:W-:Y:S01]  /*d820*/  HFMA2 R58, R11, R32.reuse.H0_H0, -48, -48 ;  /* 0xd200d2000b3a7431 */ /* 0x080fe20000040020 */
[----:B------:R-:W-:Y:S01]  /*d830*/  LOP3.LUT R38, R38, 0x64006400, RZ, 0xfc, !PT ;  /* 0x6400640026267812 */ /* 0x000fe200078efcff */
        /* <DEDUP_REMOVED lines=12> */
[----:B------:R-:W-:-:S02]  /*d900*/  HFMA2 R13, R13, R32.H0_H0, -48, -48 ;  /* 0xd200d2000d0d7431 */ /* 0x000fc40000040020 */
[-C--:B------:R-:W-:Y:S02]  /*d910*/  HFMA2 R14, R71, R32.reuse.H0_H0, -48, -48 ;  /* 0xd200d200470e7431 */ /* 0x080fe40000040020 */
[-C--:B------:R-:W-:Y:S02]  /*d920*/  HFMA2 R15, R107, R32.reuse.H0_H0, -48, -48 ;  /* 0xd200d2006b0f7431 */ /* 0x080fe40000040020 */
[-C--:B------:R-:W-:Y:S02]  /*d930*/  HFMA2 R16, R73, R32.reuse.H0_H0, -48, -48 ;  /* 0xd200d20049107431 */ /* 0x080fe40000040020 */
[-C--:B------:R-:W-:Y:S02]  /*d940*/  HFMA2 R17, R17, R32.reuse.H0_H0, -48, -48 ;  /* 0xd200d20011117431 */ /* 0x080fe40000040020 */
[-C--:B------:R-:W-:Y:S02]  /*d950*/  HFMA2 R18, R77, R32.reuse.H0_H0, -48, -48 ;  /* 0xd200d2004d127431 */ /* 0x080fe40000040020 */
[----:B------:R-:W-:Y:S01]  /*d960*/  HFMA2 R19, R79, R32.H0_H0, -48, -48 ;  /* 0xd200d2004f137431 */ /* 0x000fe20000040020 */
[----:B------:R-:W-:Y:S01]  /*d970*/  LOP3.LUT R32, R42, 0x1f001f, RZ, 0xc0, !PT ;  /* 0x001f001f2a207812 */ /* 0x000fe200078ec0ff */
[----:B------:R-:W-:Y:S01]  /*d980*/  HADD2 R80, R38, -1040, -1040 ;  /* 0xe410e41026507430 */ /* 0x000fe20000000000 */
[----:B------:R-:W-:-:S02]  /*d990*/  LOP3.LUT R67, R67, 0x64006400, RZ, 0xfc, !PT ;  /* 0x6400640043437812 */ /* 0x000fc400078efcff */
[----:B------:R-:W-:Y:S02]  /*d9a0*/  LOP3.LUT R34, R34, 0x1f001f, RZ, 0xc0, !PT ;  /* 0x001f001f22227812 */ /* 0x000fe400078ec0ff */
[----:B------:R-:W-:Y:S02]  /*d9b0*/  LOP3.LUT R43, R43, 0x64006400, RZ, 0xfc, !PT ;  /* 0x640064002b2b7812 */ /* 0x000fe400078efcff */
[----:B------:R-:W-:Y:S01]  /*d9c0*/  LOP3.LUT R42, R62, 0x1f001f, RZ, 0xc0, !PT ;  /* 0x001f001f3e2a7812 */ /* 0x000fe200078ec0ff */
[----:B------:R-:W-:Y:S01]  /*d9d0*/  HADD2 R62, R37, -1040, -1040 ;  /* 0xe410e410253e7430 */ /* 0x000fe20000000000 */
[----:B------:R-:W-:Y:S02]  /*d9e0*/  LOP3.LUT R46, R46, 0x1f001f, RZ, 0xc0, !PT ;  /* 0x001f001f2e2e7812 */ /* 0x000fe400078ec0ff */
[----:B------:R-:W-:Y:S02]  /*d9f0*/  LOP3.LUT R44, R44, 0x1f001f, RZ, 0xc0, !PT ;  /* 0x001f001f2c2c7812 */ /* 0x000fe400078ec0ff */
[----:B------:R-:W-:-:S02]  /*da00*/  LOP3.LUT R65, R65, 0x1f001f, RZ, 0xc0, !PT ;  /* 0x001f001f41417812 */ /* 0x000fc400078ec0ff */
[----:B------:R-:W-:Y:S02]  /*da10*/  LOP3.LUT R36, R36, 0x64006400, RZ, 0xfc, !PT ;  /* 0x6400640024247812 */ /* 0x000fe400078efcff */
[----:B------:R-:W-:Y:S01]  /*da20*/  LOP3.LUT R49, R49, 0x64006400, RZ, 0xfc, !PT ;  /* 0x6400640031317812 */ /* 0x000fe200078efcff */
[----:B------:R-:W-:Y:S01]  /*da30*/  HADD2 R72, R50, -1040, -1040 ;  /* 0xe410e41032487430 */ /* 0x000fe20000000000 */
[----:B------:R-:W-:Y:S01]  /*da40*/  LOP3.LUT R37, R63, 0x1f001f, RZ, 0xc0, !PT ;  /* 0x001f001f3f257812 */ /* 0x000fe200078ec0ff */
[----:B------:R-:W-:Y:S01]  /*da50*/  HADD2 R82, R35, -1040, -1040 ;  /* 0xe410e41023527430 */ /* 0x000fe20000000000 */
[----:B------:R-:W-:Y:S01]  /*da60*/  LOP3.LUT R38, R69, 0x1f001f, RZ, 0xc0, !PT ;  /* 0x001f001f45267812 */ /* 0x000fe200078ec0ff */
[----:B------:R-:W-:Y:S01]  /*da70*/  HADD2 R79, R66, -1040, -1040 ;  /* 0xe410e410424f7430 */ /* 0x000fe20000000000 */
[----:B------:R-:W-:Y:S01]  /*da80*/  LOP3.LUT R41, R41, 0x64006400, RZ, 0xfc, !PT ;  /* 0x6400640029297812 */ /* 0x000fe200078efcff */
[----:B------:R-:W-:Y:S01]  /*da90*/  HADD2 R71, R67, -1040, -1040 ;  /* 0xe410e41043477430 */ /* 0x000fe20000000000 */
[----:B------:R-:W-:-:S02]  /*daa0*/  LOP3.LUT R35, R34, 0x64006400, RZ, 0xfc, !PT ;  /* 0x6400640022237812 */ /* 0x000fc400078efcff */
[----:B------:R-:W-:Y:S01]  /*dab0*/  LOP3.LUT R50, R68, 0x64006400, RZ, 0xfc, !PT ;  /* 0x6400640044327812 */ /* 0x000fe200078efcff */
[----:B------:R-:W-:Y:S01]  /*dac0*/  HADD2 R68, R43, -1040, -1040 ;  /* 0xe410e4102b447430 */ /* 0x000fe20000000000 */
[----:B------:R-:W-:Y:S01]  /*dad0*/  LOP3.LUT R45, R45, 0x64006400, RZ, 0xfc, !PT ;  /* 0x640064002d2d7812 */ /* 0x000fe200078efcff */
[----:B------:R-:W-:Y:S01]  /*dae0*/  HADD2 R63, R36, -1040, -1040 ;  /* 0xe410e410243f7430 */ /* 0x000fe20000000000 */
[----:B------:R-:W-:Y:S02]  /*daf0*/  LOP3.LUT R46, R46, 0x64006400, RZ, 0xfc, !PT ;  /* 0x640064002e2e7812 */ /* 0x000fe400078efcff */
[----:B------:R-:W-:Y:S02]  /*db00*/  LOP3.LUT R44, R44, 0x64006400, RZ, 0xfc, !PT ;  /* 0x640064002c2c7812 */ /* 0x000fe400078efcff */
[----:B------:R-:W-:Y:S01]  /*db10*/  LOP3.LUT R66, R65, 0x64006400, RZ, 0xfc, !PT ;  /* 0x6400640041427812 */ /* 0x000fe200078efcff */
[----:B------:R-:W-:Y:S01]  /*db20*/  HADD2 R65, R49, -1040, -1040 ;  /* 0xe410e41031417430 */ /* 0x000fe20000000000 */
[----:B------:R-:W-:-:S02]  /*db30*/  LOP3.LUT R54, R54, 0x64006400, RZ, 0xfc, !PT ;  /* 0x6400640036367812 */ /* 0x000fc400078efcff */
[----:B------:R-:W-:Y:S02]  /*db40*/  LOP3.LUT R34, R42, 0x64006400, RZ, 0xfc, !PT ;  /* 0x640064002a227812 */ /* 0x000fe400078efcff */
[----:B------:R-:W-:Y:S02]  /*db50*/  LOP3.LUT R48, R48, 0x1f001f, RZ, 0xc0, !PT ;  /* 0x001f001f30307812 */ /* 0x000fe400078ec0ff */
[----:B------:R-:W-:Y:S02]  /*db60*/  LOP3.LUT R53, R53, 0x1f001f, RZ, 0xc0, !PT ;  /* 0x001f001f35357812 */ /* 0x000fe400078ec0ff */
        /* <DEDUP_REMOVED lines=36> */
[----:B------:R-:W-:-:S02]  /*ddb0*/  HADD2 R25, R47, -1040, -1040 ;  /* 0xe410e4102f197430 */ /* 0x000fc40000000000 */
[----:B------:R-:W-:Y:S02]  /*ddc0*/  HADD2 R78, R53, -1040, -1040 ;  /* 0xe410e410354e7430 */ /* 0x000fe40000000000 */
[----:B------:R-:W-:Y:S02]  /*ddd0*/  HADD2 R61, R51, -1040, -1040 ;  /* 0xe410e410333d7430 */ /* 0x000fe40000000000 */
[----:B------:R-:W-:Y:S02]  /*dde0*/  HADD2 R26, R55, -1040, -1040 ;  /* 0xe410e410371a7430 */ /* 0x000fe40000000000 */
[----:B------:R-:W-:Y:S02]  /*ddf0*/  HADD2 R27, R50, -1040, -1040 ;  /* 0xe410e410321b7430 */ /* 0x000fe40000000000 */
[----:B------:R-:W-:Y:S02]  /*de00*/  HADD2 R47, R48, -1040, -1040 ;  /* 0xe410e410302f7430 */ /* 0x000fe40000000000 */
        /* <DEDUP_REMOVED lines=22> */
[----:B------:R-:W-:Y:S01]  /*df70*/  HADD2 R55, R31, -1040, -1040 ;  /* 0xe410e4101f377430 */ /* 0x000fe20000000000 */
[----:B------:R-:W-:Y:S06]  /*df80*/  @!P1 BRA `(.L_x_1646) ;  /* 0x0000000400309947 */ /* 0x000fec0003800000 */
[----:B------:R-:W0:Y:S04]  /*df90*/  LDS.128 R36, [UR4] ;  /* 0x00000004ff247984 */ /* 0x000e280008000c00 */
[----:B------:R-:W1:Y:S01]  /*dfa0*/  LDS.128 R28, [UR4+0x10] ;  /* 0x00001004ff1c7984 */ /* 0x000e620008000c00 */
        /* <DEDUP_REMOVED lines=8> */
[----:B------:R-:W-:-:S04]  /*e030*/  HFMA2 R37, R77, R38, R33 ;  /* 0x000000264d257231 */ /* 0x000fc80000000021 */
[-C--:B------:R-:W-:Y:S02]  /*e040*/  HFMA2 R37, R81, R39.reuse, R37 ;  /* 0x0000002751257231 */ /* 0x080fe40000000025 */
[-C--:B------:R-:W-:Y:S02]  /*e050*/  HFMA2 R32, R82, R38.reuse, R32 ;  /* 0x0000002652207231 */ /* 0x080fe40000000020 */
[-C--:B------:R-:W-:Y:S02]  /*e060*/  HFMA2 R101, R78, R38.reuse, R34 ;  /* 0x000000264e657231 */ /* 0x080fe40000000022 */
[----:B------:R-:W-:Y:S02]  /*e070*/  HFMA2 R38, R79, R38, R36 ;  /* 0x000000264f267231 */ /* 0x000fe40000000024 */
[----:B-1----:R-:W-:Y:S02]  /*e080*/  HFMA2 R37, R59, R28, R37 ;  /* 0x0000001c3b257231 */ /* 0x002fe40000000025 */
[----:B------:R-:W-:-:S02]  /*e090*/  HFMA2 R38, R62, R39, R38 ;  /* 0x000000273e267231 */ /* 0x000fc40000000026 */
[----:B------:R-:W-:Y:S02]  /*e0a0*/  HFMA2 R36, R80, R39, R32 ;  /* 0x0000002750247231 */ /* 0x000fe40000000020 */
[----:B------:R-:W-:Y:S01]  /*e0b0*/  HFMA2 R37, R64, R29, R37 ;  /* 0x0000001d40257231 */ /* 0x000fe20000000025 */
[----:B------:R-:W0:Y:S01]  /*e0c0*/  LDS.128 R32, [UR4+0x20] ;  /* 0x00002004ff207984 */ /* 0x000e220008000c00 */
[----:B------:R-:W-:Y:S02]  /*e0d0*/  HFMA2 R101, R61, R39, R101 ;  /* 0x000000273d657231 */ /* 0x000fe40000000065 */
        /* <DEDUP_REMOVED lines=10> */
[----:B------:R-:W-:Y:S02]  /*e180*/  HFMA2 R30, R70, R30, R38 ;  /* 0x0000001e461e7231 */ /* 0x000fe40000000026 */
[-C--:B------:R-:W-:Y:S02]  /*e190*/  HFMA2 R28, R56, R31.reuse, R36 ;  /* 0x0000001f381c7231 */ /* 0x080fe40000000024 */
[-C--:B------:R-:W-:Y:S01]  /*e1a0*/  HFMA2 R30, R11, R31.reuse, R30 ;  /* 0x0000001f0b1e7231 */ /* 0x080fe2000000001e */
[----:B------:R-:W1:Y:S01]  /*e1b0*/  LDS.128 R36, [UR4+0x30] ;  /* 0x00003004ff247984 */ /* 0x000e620008000c00 */
[----:B------:R-:W-:Y:S02]  /*e1c0*/  HFMA2 R101, R10, R31, R101 ;  /* 0x0000001f0a657231 */ /* 0x000fe40000000065 */
[----:B0-----:R-:W-:-:S02]  /*e1d0*/  HFMA2 R28, R20, R32, R28 ;  /* 0x00000020141c7231 */ /* 0x001fc4000000001c */
[-C--:B------:R-:W-:Y:S02]  /*e1e0*/  HFMA2 R29, R21, R32.reuse, R29 ;  /* 0x00000020151d7231 */ /* 0x080fe4000000001d */
[-C--:B------:R-:W-:Y:S02]  /*e1f0*/  HFMA2 R101, R22, R32.reuse, R101 ;  /* 0x0000002016657231 */ /* 0x080fe40000000065 */
[----:B------:R-:W-:Y:S02]  /*e200*/  HFMA2 R30, R23, R32, R30 ;  /* 0x00000020171e7231 */ /* 0x000fe4000000001e */
        /* <DEDUP_REMOVED lines=11> */
[----:B------:R-:W-:Y:S02]  /*e2c0*/  HFMA2 R101, R42, R35, R101 ;  /* 0x000000232a657231 */ /* 0x000fe40000000065 */
[-C--:B-1----:R-:W-:Y:S02]  /*e2d0*/  HFMA2 R28, R44, R36.reuse, R28 ;  /* 0x000000242c1c7231 */ /* 0x082fe4000000001c */
        /* <DEDUP_REMOVED lines=12> */
[----:B------:R-:W-:Y:S02]  /*e3a0*/  HADD2 R29, R29.H0_H0, R29.H1_H1 ;  /* 0x3000001d1d1d7230 */ /* 0x000fe40000000800 */
[----:B------:R-:W-:-:S02]  /*e3b0*/  HFMA2 R101, R52, R38, R101 ;  /* 0x0000002634657231 */ /* 0x000fc40000000065 */
[----:B------:R-:W-:Y:S02]  /*e3c0*/  HADD2 R30, R30.H0_H0, R30.H1_H1 ;  /* 0x3000001e1e1e7230 */ /* 0x000fe40000000800 */
        /* <DEDUP_REMOVED lines=8> */
.L_x_1646:
[----:B------:R-:W-:Y:S05]  /*e450*/  @!P2 BRA `(.L_x_1647) ;  /* 0x000000040030a947 */ /* 0x000fea0003800000 */
[----:B------:R-:W0:Y:S04]  /*e460*/  LDS.128 R36, [UR4+0x80] ;  /* 0x00008004ff247984 */ /* 0x000e280008000c00 */
        /* <DEDUP_REMOVED lines=75> */
.L_x_1647:
        /* <DEDUP_REMOVED lines=77> */
.L_x_1648:
[----:B------:R-:W-:Y:S02]  /*edf0*/  @!P0 MOV R88, R100 ;  /* 0x0000006400588202 */ /* 0x000fe40000000f00 */
[----:B------:R-:W-:Y:S02]  /*ee00*/  MOV R100, R104 ;  /* 0x0000006800647202 */ /* 0x000fe40000000f00 */
[----:B------:R-:W-:Y:S01]  /*ee10*/  MOV R101, R105 ;  /* 0x0000006900657202 */ /* 0x000fe20000000f00 */
[----:B------:R-:W-:Y:S06]  /*ee20*/  @!P4 BRA `(.L_x_1649) ;  /* 0x000000040030c947 */ /* 0x000fec0003800000 */
        /* <DEDUP_REMOVED lines=76> */
.L_x_1649:
        /* <DEDUP_REMOVED lines=8> */
.L_x_1645:
[----:B------:R-:W1:Y:S02]  /*f370*/  LDCU UR5, c[0x0][0x3d4] ;  /* 0x00007a80ff0577ac */ /* 0x000e640008000800 */
[----:B-1----:R-:W-:-:S04]  /*f380*/  VIMNMX R31, PT, PT, R95, UR5, PT ;  /* 0x000000055f1f7c48 */ /* 0x002fc8000bfe0100 */
        /* <DEDUP_REMOVED lines=8> */
.L_x_1668:
[----:B------:R-:W-:Y:S01]  /*f410*/  ISETP.NE.AND P0, PT, R90, R89, PT ;  /* 0x000000595a00720c */ /* 0x000fe20003f05270 */
[----:B------:R-:W0:Y:S01]  /*f420*/  LDC R87, c[0x0][0x3ac] ;  /* 0x0000eb00ff577b82 */ /* 0x000e220000000800 */
[----:B------:R-:W2:Y:S11]  /*f430*/  LDG.E.128.CONSTANT R32, desc[UR8][R14.64] ;  /* 0x000000080e207981 */ /* 0x000eb6000c1e9d00 */
[----:B------:R-:W-:Y:S01]  /*f440*/  @!P0 LEA R10, R88, R1, 0x3 ;  /* 0x00000001580a8211 */ /* 0x000fe200078e18ff */
[----:B------:R1:W5:Y:S05]  /*f450*/  @!P0 LDG.E.U16.CONSTANT R39, desc[UR8][R36.64] ;  /* 0x0000000824278981 */ /* 0x00036a000c1e9500 */
[----:B------:R-:W3:Y:S01]  /*f460*/  @!P0 LDL.64 R10, [R10+0x8] ;  /* 0x000008000a0a8983 */ /* 0x000ee20000100a00 */
[----:B0-----:R-:W-:-:S04]  /*f470*/  IMAD.WIDE R24, R87, 0x4, R14 ;  /* 0x0000000457187825 */ /* 0x001fc800078e020e */
[C---:B------:R-:W-:Y:S02]  /*f480*/  IMAD.WIDE R16, R87.reuse, 0x4, R24 ;  /* 0x0000000457107825 */ /* 0x040fe400078e0218 */
[----:B------:R-:W5:Y:S02]  /*f490*/  LDG.E.128.CONSTANT R24, desc[UR8][R24.64] ;  /* 0x0000000818187981 */ /* 0x000f64000c1e9d00 */
[----:B------:R-:W-:Y:S02]  /*f4a0*/  IMAD.WIDE R28, R87, 0x4, R16 ;  /* 0x00000004571c7825 */ /* 0x000fe400078e0210 */
[----:B------:R-:W5:Y:S04]  /*f4b0*/  LDG.E.128.CONSTANT R16, desc[UR8][R16.64] ;  /* 0x0000000810107981 */ /* 0x000f68000c1e9d00 */
[----:B------:R1:W5:Y:S01]  /*f4c0*/  LDG.E.128.CONSTANT R20, desc[UR8][R28.64] ;  /* 0x000000081c147981 */ /* 0x000362000c1e9d00 */
[----:B------:R-:W-:-:S02]  /*f4d0*/  @!P0 IADD3 R9, PT, PT, R88, 0x1, RZ ;  /* 0x0000000158098810 */ /* 0x000fc40007ffe0ff */
[----:B------:R-:W-:Y:S02]  /*f4e0*/  ISETP.NE.AND P1, PT, R94, RZ, PT ;  /* 0x000000ff5e00720c */ /* 0x000fe40003f25270 */
[----:B------:R-:W-:Y:S01]  /*f4f0*/  @!P0 MOV R88, R9 ;  /* 0x0000000900588202 */ /* 0x000fe20000000f00 */
[----:B------:R-:W-:Y:S01]  /*f500*/  HFMA2 R30, -RZ, RZ, 0, 0.0625 ;  /* 0x00002c00ff1e7431 */ /* 0x000fe200000001ff */
[----:B------:R-:W-:Y:S02]  /*f510*/  ISETP.NE.AND P2, PT, R93, RZ, PT ;  /* 0x000000ff5d00720c */ /* 0x000fe40003f45270 */
[----:B------:R-:W-:Y:S02]  /*f520*/  ISETP.NE.AND P3, PT, R92, RZ, PT ;  /* 0x000000ff5c00720c */ /* 0x000fe40003f65270 */
[----:B------:R-:W-:Y:S02]  /*f530*/  ISETP.NE.AND P4, PT, R91, RZ, PT ;  /* 0x000000ff5b00720c */ /* 0x000fe40003f85270 */
[----:B--2---:R-:W-:-:S02]  /*f540*/  LOP3.LUT R9, R32, 0xf000f, RZ, 0xc0, !PT ;  /* 0x000f000f20097812 */ /* 0x004fc400078ec0ff */
[----:B------:R-:W-:Y:S02]  /*f550*/  SHF.R.U32.HI R44, RZ, 0x8, R34 ;  /* 0x00000008ff2c7819 */ /* 0x000fe40000011622 */
[----:B------:R-:W-:Y:S02]  /*f560*/  SHF.R.U32.HI R38, RZ, 0x8, R33 ;  /* 0x00000008ff267819 */ /* 0x000fe40000011621 */
[C---:B------:R-:W-:Y:S02]  /*f570*/  LOP3.LUT R40, R34.reuse, 0xf000f, RZ, 0xc0, !PT ;  /* 0x000f000f22287812 */ /* 0x040fe400078ec0ff */
[----:B------:R-:W-:Y:S02]  /*f580*/  LOP3.LUT R42, R34, 0xf000f0, RZ, 0xc0, !PT ;  /* 0x00f000f0222a7812 */ /* 0x000fe400078ec0ff */
[----:B------:R-:W-:Y:S02]  /*f590*/  SHF.R.U32.HI R47, RZ, 0x8, R35 ;  /* 0x00000008ff2f7819 */ /* 0x000fe40000011623 */
[----:B---3--:R-:W-:-:S02]  /*f5a0*/  @!P0 PRMT R86, R10, 0x7610, R86 ;  /* 0x000076100a568816 */ /* 0x008fc40000000056 */
[----:B------:R-:W-:Y:S02]  /*f5b0*/  @!P0 PRMT R85, R11, 0x7610, R85 ;  /* 0x000076100b558816 */ /* 0x000fe40000000055 */
[----:B------:R-:W-:Y:S02]  /*f5c0*/  @!P0 PRMT R86, R86, 0x7610, R10 ;  /* 0x0000761056568816 */ /* 0x000fe4000000000a */
[----:B------:R-:W-:Y:S02]  /*f5d0*/  LOP3.LUT R10, R32, 0xf000f0, RZ, 0xc0, !PT ;  /* 0x00f000f0200a7812 */ /* 0x000fe400078ec0ff */
[----:B------:R-:W-:Y:S02]  /*f5e0*/  SHF.R.U32.HI R32, RZ, 0x8, R32 ;  /* 0x00000008ff207819 */ /* 0x000fe40000011620 */
[----:B------:R-:W-:Y:S02]  /*f5f0*/  @!P0 PRMT R85, R85, 0x7610, R11 ;  /* 0x0000761055558816 */ /* 0x000fe4000000000b */
        /* <DEDUP_REMOVED lines=28> */
[-C--:B------:R-:W-:Y:S02]  /*f7c0*/  HFMA2 R42, R43, R30.reuse.H0_H0, -72, -72 ;  /* 0xd480d4802b2a7431 */ /* 0x080fe4000004001e */
[-C--:B------:R-:W-:Y:S02]  /*f7d0*/  HFMA2 R50, R51, R30.reuse.H0_H0, -72, -72 ;  /* 0xd480d48033327431 */ /* 0x080fe4000004001e */
[----:B------:R-:W-:Y:S02]  /*f7e0*/  HADD2 R43, R45, -1032, -1032 ;  /* 0xe408e4082d2b7430 */ /* 0x000fe40000000000 */
[----:B------:R-:W-:-:S02]  /*f7f0*/  HFMA2 R48, R49, R30.H0_H0, -72, -72 ;  /* 0xd480d48031307431 */ /* 0x000fc4000004001e */
[----:B------:R-:W-:Y:S02]  /*f800*/  HADD2 R51, R52, -1032, -1032 ;  /* 0xe408e40834337430 */ /* 0x000fe40000000000 */
[----:B------:R-:W-:Y:S02]  /*f810*/  HADD2 R38, R9, -1032, -1032 ;  /* 0xe408e40809267430 */ /* 0x000fe40000000000 */
[-C--:B------:R-:W-:Y:S02]  /*f820*/  HFMA2 R34, R11, R30.reuse.H0_H0, -72, -72 ;  /* 0xd480d4800b227431 */ /* 0x080fe4000004001e */
[----:B------:R-:W-:Y:S02]  /*f830*/  HADD2 R35, R12, -1032, -1032 ;  /* 0xe408e4080c237430 */ /* 0x000fe40000000000 */
[----:B------:R-:W-:Y:S02]  /*f840*/  HFMA2 R40, R33, R30.H0_H0, -72, -72 ;  /* 0xd480d48021287431 */ /* 0x000fe4000004001e */
[----:B------:R-:W-:-:S02]  /*f850*/  HADD2 R41, R41, -1032, -1032 ;  /* 0xe408e40829297430 */ /* 0x000fc40000000000 */
[-C--:B------:R-:W-:Y:S02]  /*f860*/  HFMA2 R44, R53, R30.reuse.H0_H0, -72, -72 ;  /* 0xd480d480352c7431 */ /* 0x080fe4000004001e */
[----:B------:R-:W-:Y:S02]  /*f870*/  HADD2 R45, R10, -1032, -1032 ;  /* 0xe408e4080a2d7430 */ /* 0x000fe40000000000 */
[-C--:B------:R-:W-:Y:S02]  /*f880*/  HFMA2 R46, R13, R30.reuse.H0_H0, -72, -72 ;  /* 0xd480d4800d2e7431 */ /* 0x080fe4000004001e */
[----:B------:R-:W-:Y:S02]  /*f890*/  HADD2 R47, R47, -1032, -1032 ;  /* 0xe408e4082f2f7430 */ /* 0x000fe40000000000 */
[----:B------:R-:W-:Y:S02]  /*f8a0*/  HADD2 R49, R32, -1032, -1032 ;  /* 0xe408e40820317430 */ /* 0x000fe40000000000 */
[----:B------:R-:W-:Y:S01]  /*f8b0*/  HFMA2 R52, R55, R30.H0_H0, -72, -72 ;  /* 0xd480d48037347431 */ /* 0x000fe2000004001e */
[----:B-1----:R-:W-:Y:S06]  /*f8c0*/  @!P1 BRA `(.L_x_1652) ;  /* 0x0000000400689947 */ /* 0x002fec0003800000 */
[----:B------:R-:W0:Y:S01]  /*f8d0*/  LDS.64 R12, [UR4] ;  /* 0x00000004ff0c7984 */ /* 0x000e220008000a00 */
[----:B------:R-:W-:Y:S02]  /*f8e0*/  HADD2.F32 R55, -RZ, R35.H0_H0 ;  /* 0x20000023ff377230 */ /* 0x000fe40000004100 */
[----:B------:R-:W-:Y:S01]  /*f8f0*/  HADD2.F32 R9, -RZ, R38.H0_H0 ;  /* 0x20000026ff097230 */ /* 0x000fe20000004100 */
[----:B------:R-:W1:Y:S01]  /*f900*/  LDS.64 R32, [UR4+0x8] ;  /* 0x00000804ff207984 */ /* 0x000e620008000a00 */
[----:B------:R-:W-:Y:S02]  /*f910*/  HADD2.F32 R11, -RZ, R41.H0_H0 ;  /* 0x20000029ff0b7230 */ /* 0x000fe40000004100 */
[----:B------:R-:W-:Y:S02]  /*f920*/  HADD2.F32 R58, -RZ, R35.H1_H1 ;  /* 0x30000023ff3a7230 */ /* 0x000fe40000004100 */
[----:B------:R-:W-:Y:S02]  /*f930*/  HADD2.F32 R64, -RZ, R43.H1_H1 ;  /* 0x3000002bff407230 */ /* 0x000fe40000004100 */
[----:B------:R-:W-:-:S02]  /*f940*/  HADD2.F32 R57, -RZ, R44.H1_H1 ;  /* 0x3000002cff397230 */ /* 0x000fc40000004100 */
[--C-:B0-----:R-:W-:Y:S02]  /*f950*/  HADD2.F32 R10, -RZ, R12.reuse.H0_H0 ;  /* 0x2000000cff0a7230 */ /* 0x101fe40000004100 */
[----:B------:R-:W-:Y:S02]  /*f960*/  HADD2.F32 R53, -RZ, R12.H1_H1 ;  /* 0x3000000cff357230 */ /* 0x000fe40000004100 */
[--C-:B------:R-:W-:Y:S02]  /*f970*/  HADD2.F32 R54, -RZ, R13.reuse.H0_H0 ;  /* 0x2000000dff367230 */ /* 0x100fe40000004100 */
[----:B------:R-:W-:Y:S01]  /*f980*/  FFMA.FTZ R60, R10, R55, RZ ;  /* 0x000000370a3c7223 */ /* 0x000fe200000100ff */
[----:B------:R-:W-:Y:S02]  /*f990*/  HADD2.F32 R56, -RZ, R13.H1_H1 ;  /* 0x3000000dff387230 */ /* 0x000fe40000004100 */
[----:B------:R-:W-:Y:S01]  /*f9a0*/  FFMA.FTZ R9, R9, R10, RZ ;  /* 0x0000000a09097223 */ /* 0x000fe200000100ff */
[----:B------:R-:W-:-:S02]  /*f9b0*/  HADD2.F32 R12, -RZ, R38.H1_H1 ;  /* 0x30000026ff0c7230 */ /* 0x000fc40000004100 */
[----:B------:R-:W-:Y:S01]  /*f9c0*/  FFMA.FTZ R62, R10, R11, RZ ;  /* 0x0000000b0a3e7223 */ /* 0x000fe200000100ff */
[----:B------:R-:W-:Y:S02]  /*f9d0*/  HADD2.F32 R13, -RZ, R43.H0_H0 ;  /* 0x2000002bff0d7230 */ /* 0x000fe40000004100 */
[----:B------:R-:W-:Y:S01]  /*f9e0*/  FFMA.FTZ R11, R53, R58, R60 ;  /* 0x0000003a350b7223 */ /* 0x000fe2000001003c */
[----:B------:R-:W-:Y:S02]  /*f9f0*/  HADD2.F32 R58, -RZ, R41.H1_H1 ;  /* 0x30000029ff3a7230 */ /* 0x000fe40000004100 */
[----:B------:R-:W-:Y:S01]  /*fa00*/  FFMA.FTZ R9, R12, R53, R9 ;  /* 0x000000350c097223 */ /* 0x000fe20000010009 */
[----:B------:R-:W-:Y:S02]  /*fa10*/  HADD2.F32 R12, -RZ, R40.H0_H0 ;  /* 0x20000028ff0c7230 */ /* 0x000fe40000004100 */
[----:B------:R-:W-:Y:S01]  /*fa20*/  FFMA.FTZ R13, R10, R13, RZ ;  /* 0x0000000d0a0d7223 */ /* 0x000fe200000100ff */
[----:B------:R-:W-:-:S02]  /*fa30*/  HADD2.F32 R10, -RZ, R34.H0_H0 ;  /* 0x20000022ff0a7230 */ /* 0x000fc40000004100 */
[C---:B------:R-:W-:Y:S01]  /*fa40*/  FFMA.FTZ R55, R53.reuse, R58, R62 ;  /* 0x0000003a35377223 */ /* 0x040fe2000001003e */
[----:B------:R-:W-:Y:S02]  /*fa50*/  HADD2.F32 R60, -RZ, R42.H0_H0 ;  /* 0x2000002aff3c7230 */ /* 0x000fe40000004100 */
[----:B------:R-:W-:Y:S01]  /*fa60*/  FFMA.FTZ R53, R53, R64, R13 ;  /* 0x0000004035357223 */ /* 0x000fe2000001000d */
[----:B------:R-:W-:Y:S01]  /*fa70*/  FFMA.FTZ R13, R54, R12, R11 ;  /* 0x0000000c360d7223 */ /* 0x000fe2000001000b */
[----:B------:R-:W-:Y:S02]  /*fa80*/  HADD2.F32 R12, -RZ, R44.H0_H0 ;  /* 0x2000002cff0c7230 */ /* 0x000fe40000004100 */
[----:B------:R-:W-:Y:S01]  /*fa90*/  FFMA.FTZ R10, R10, R54, R9 ;  /* 0x000000360a0a7223 */ /* 0x000fe20000010009 */
[----:B------:R-:W-:Y:S02]  /*faa0*/  HADD2.F32 R9, -RZ, R34.H1_H1 ;  /* 0x30000022ff097230 */ /* 0x000fe40000004100 */
[----:B------:R-:W-:Y:S01]  /*fab0*/  FFMA.FTZ R60, R54, R60, R55 ;  /* 0x0000003c363c7223 */ /* 0x000fe20000010037 */
[----:B------:R-:W-:-:S02]  /*fac0*/  HADD2.F32 R11, -RZ, R40.H1_H1 ;  /* 0x30000028ff0b7230 */ /* 0x000fc40000004100 */
[----:B------:R-:W-:Y:S01]  /*fad0*/  FFMA.FTZ R12, R54, R12, R53 ;  /* 0x0000000c360c7223 */ /* 0x000fe20000010035 */
[----:B------:R-:W-:Y:S02]  /*fae0*/  HADD2.F32 R55, -RZ, R42.H1_H1 ;  /* 0x3000002aff377230 */ /* 0x000fe40000004100 */
[----:B------:R-:W-:Y:S01]  /*faf0*/  FFMA.FTZ R9, R9, R56, R10 ;  /* 0x0000003809097223 */ /* 0x000fe2000001000a */
[----:B------:R-:W-:Y:S02]  /*fb00*/  HADD2.F32 R10, -RZ, R45.H0_H0 ;  /* 0x2000002dff0a7230 */ /* 0x000fe40000004100 */
[C---:B------:R-:W-:Y:S01]  /*fb10*/  FFMA.FTZ R57, R56.reuse, R57, R12 ;  /* 0x0000003938397223 */ /* 0x040fe2000001000c */
[--C-:B-1----:R-:W-:Y:S02]  /*fb20*/  HADD2.F32 R12, -RZ, R32.reuse.H0_H0 ;  /* 0x20000020ff0c7230 */ /* 0x102fe40000004100 */
[----:B------:R-:W-:Y:S01]  /*fb30*/  FFMA.FTZ R53, R56, R11, R13 ;  /* 0x0000000b38357223 */ /* 0x000fe2000001000d */
[----:B------:R-:W-:-:S02]  /*fb40*/  HADD2.F32 R32, -RZ, R32.H1_H1 ;  /* 0x30000020ff207230 */ /* 0x000fc40000004100 */
[----:B------:R-:W-:Y:S01]  /*fb50*/  FFMA.FTZ R55, R56, R55, R60 ;  /* 0x0000003738377223 */ /* 0x000fe2000001003c */
[----:B------:R-:W-:Y:S02]  /*fb60*/  HADD2.F32 R11, -RZ, R45.H1_H1 ;  /* 0x3000002dff0b7230 */ /* 0x000fe40000004100 */
[----:B------:R-:W-:Y:S01]  /*fb70*/  FFMA.FTZ R10, R10, R12, R9 ;  /* 0x0000000c0a0a7223 */ /* 0x000fe20000010009 */
[--C-:B------:R-:W-:Y:S02]  /*fb80*/  HADD2.F32 R13, -RZ, R33.reuse.H0_H0 ;  /* 0x20000021ff0d7230 */ /* 0x100fe40000004100 */
[----:B------:R-:W-:Y:S02]  /*fb90*/  HADD2.F32 R54, -RZ, R33.H1_H1 ;  /* 0x30000021ff367230 */ /* 0x000fe40000004100 */
[----:B------:R-:W-:Y:S01]  /*fba0*/  FFMA.FTZ R10, R11, R32, R10 ;  /* 0x000000200b0a7223 */ /* 0x000fe2000001000a */
[----:B------:R-:W-:Y:S02]  /*fbb0*/  HADD2.F32 R33, -RZ, R47.H0_H0 ;  /* 0x2000002fff217230 */ /* 0x000fe40000004100 */
[----:B------:R-:W-:-:S02]  /*fbc0*/  HADD2.F32 R56, -RZ, R49.H0_H0 ;  /* 0x20000031ff387230 */ /* 0x000fc40000004100 */
[----:B------:R-:W-:Y:S02]  /*fbd0*/  HADD2.F32 R58, -RZ, R51.H0_H0 ;  /* 0x20000033ff3a7230 */ /* 0x000fe40000004100 */
[C---:B------:R-:W-:Y:S01]  /*fbe0*/  FFMA.FTZ R33, R12.reuse, R33, R53 ;  /* 0x000000210c217223 */ /* 0x040fe20000010035 */
[----:B------:R-:W-:Y:S02]  /*fbf0*/  HADD2.F32 R11, -RZ, R47.H1_H1 ;  /* 0x3000002fff0b7230 */ /* 0x000fe40000004100 */
[C---:B------:R-:W-:Y:S01]  /*fc00*/  FFMA.FTZ R56, R12.reuse, R56, R55 ;  /* 0x000000380c387223 */ /* 0x040fe20000010037 */
[----:B------:R-:W-:Y:S02]  /*fc10*/  HADD2.F32 R55, -RZ, R49.H1_H1 ;  /* 0x30000031ff377230 */ /* 0x000fe40000004100 */
[----:B------:R-:W-:Y:S01]  /*fc20*/  FFMA.FTZ R58, R12, R58, R57 ;  /* 0x0000003a0c3a7223 */ /* 0x000fe20000010039 */
[----:B------:R-:W-:Y:S02]  /*fc30*/  HADD2.F32 R53, -RZ, R48.H0_H0 ;  /* 0x20000030ff357230 */ /* 0x000fe40000004100 */
[----:B------:R-:W-:Y:S01]  /*fc40*/  FFMA.FTZ R12, R32, R11, R33 ;  /* 0x0000000b200c7223 */ /* 0x000fe20000010021 */
[----:B------:R-:W-:-:S02]  /*fc50*/  HADD2.F32 R9, -RZ, R46.H0_H0 ;  /* 0x2000002eff097230 */ /* 0x000fc40000004100 */
[C---:B------:R-:W-:Y:S01]  /*fc60*/  FFMA.FTZ R56, R32.reuse, R55, R56 ;  /* 0x0000003720387223 */ /* 0x040fe20000010038 */
[----:B------:R-:W-:Y:S02]  /*fc70*/  HADD2.F32 R57, -RZ, R51.H1_H1 ;  /* 0x30000033ff397230 */ /* 0x000fe40000004100 */
[----:B------:R-:W-:Y:S01]  /*fc80*/  FFMA.FTZ R53, R13, R53, R12 ;  /* 0x000000350d357223 */ /* 0x000fe2000001000c */
[----:B------:R-:W-:Y:S02]  /*fc90*/  HADD2.F32 R12, -RZ, R50.H0_H0 ;  /* 0x20000032ff0c7230 */ /* 0x000fe40000004100 */
[----:B------:R-:W-:Y:S01]  /*fca0*/  FFMA.FTZ R10, R9, R13, R10 ;  /* 0x0000000d090a7223 */ /* 0x000fe2000001000a */
[----:B------:R-:W-:Y:S02]  /*fcb0*/  HADD2.F32 R55, -RZ, R52.H0_H0 ;  /* 0x20000034ff377230 */ /* 0x000fe40000004100 */
[----:B------:R-:W-:Y:S01]  /*fcc0*/  FFMA.FTZ R58, R32, R57, R58 ;  /* 0x00000039203a7223 */ /* 0x000fe2000001003a */
[----:B------:R-:W-:-:S02]  /*fcd0*/  HADD2.F32 R9, -RZ, R46.H1_H1 ;  /* 0x3000002eff097230 */ /* 0x000fc40000004100 */
[C---:B------:R-:W-:Y:S01]  /*fce0*/  FFMA.FTZ R12, R13.reuse, R12, R56 ;  /* 0x0000000c0d0c7223 */ /* 0x040fe20000010038 */
[----:B------:R-:W-:Y:S02]  /*fcf0*/  HADD2.F32 R11, -RZ, R48.H1_H1 ;  /* 0x30000030ff0b7230 */ /* 0x000fe40000004100 */
[----:B------:R-:W-:Y:S01]  /*fd00*/  FFMA.FTZ R55, R13, R55, R58 ;  /* 0x000000370d377223 */ /* 0x000fe2000001003a */
[----:B------:R-:W-:Y:S02]  /*fd10*/  HADD2.F32 R33, -RZ, R50.H1_H1 ;  /* 0x30000032ff217230 */ /* 0x000fe40000004100 */
[----:B------:R-:W-:Y:S01]  /*fd20*/  FFMA.FTZ R9, R9, R54, R10 ;  /* 0x0000003609097223 */ /* 0x000fe2000001000a */
[----:B------:R-:W-:Y:S02]  /*fd30*/  HADD2.F32 R13, -RZ, R52.H1_H1 ;  /* 0x30000034ff0d7230 */ /* 0x000fe40000004100 */
        /* <DEDUP_REMOVED lines=19> */
.L_x_1652:
[----:B------:R-:W-:Y:S05]  /*fe70*/  @!P2 BRA `(.L_x_1653) ;  /* 0x000000040068a947 */ /* 0x000fea0003800000 */
[----:B------:R-:W0:Y:S01]  /*fe80*/  LDS.64 R10, [UR4+0x80] ;  /* 0x00008004ff0a7984 */ /* 0x000e220008000a00 */
[--C-:B------:R-:W-:Y:S02]  /*fe90*/  HADD2.F32 R9, -RZ, R38.reuse.H0_H0 ;  /* 0x20000026ff097230 */ /* 0x100fe40000004100 */
[----:B------:R-:W-:Y:S01]  /*fea0*/  HADD2.F32 R12, -RZ, R43.H0_H0 ;  /* 0x2000002bff0c7230 */ /* 0x000fe20000004100 */
[----:B------:R-:W1:Y:S01]  /*feb0*/  LDS.64 R32, [UR4+0x88] ;  /* 0x00008804ff207984 */ /* 0x000e620008000a00 */
[----:B------:R-:W-:Y:S02]  /*fec0*/  HADD2.F32 R59, -RZ, R35.H1_H1 ;  /* 0x30000023ff3b7230 */ /* 0x000fe40000004100 */
[----:B------:R-:W-:Y:S02]  /*fed0*/  HADD2.F32 R57, -RZ, R38.H1_H1 ;  /* 0x30000026ff397230 */ /* 0x000fe40000004100 */
[----:B------:R-:W-:Y:S02]  /*fee0*/  HADD2.F32 R60, -RZ, R44.H1_H1 ;  /* 0x3000002cff3c7230 */ /* 0x000fe40000004100 */
[----:B------:R-:W-:-:S02]  /*fef0*/  HADD2.F32 R62, -RZ, R51.H0_H0 ;  /* 0x20000033ff3e7230 */ /* 0x000fc40000004100 */
[--C-:B0-----:R-:W-:Y:S02]  /*ff00*/  HADD2.F32 R13, -RZ, R10.reuse.H0_H0 ;  /* 0x2000000aff0d7230 */ /* 0x101fe40000004100 */
[----:B------:R-:W-:Y:S02]  /*ff10*/  HADD2.F32 R53, -RZ, R10.H1_H1 ;  /* 0x3000000aff357230 */ /* 0x000fe40000004100 */
[----:B------:R-:W-:Y:S02]  /*ff20*/  HADD2.F32 R10, -RZ, R35.H0_H0 ;  /* 0x20000023ff0a7230 */ /* 0x000fe40000004100 */
[-C--:B------:R-:W-:Y:S01]  /*ff30*/  FFMA.FTZ R54, R9, R13.reuse, RZ ;  /* 0x0000000d09367223 */ /* 0x080fe200000100ff */
[--C-:B------:R-:W-:Y:S02]  /*ff40*/  HADD2.F32 R55, -RZ, R11.reuse.H0_H0 ;  /* 0x2000000bff377230 */ /* 0x100fe40000004100 */
[----:B------:R-:W-:Y:S01]  /*ff50*/  FFMA.FTZ R12, R12, R13, RZ ;  /* 0x0000000d0c0c7223 */ /* 0x000fe200000100ff */
[----:B------:R-:W-:-:S02]  /*ff60*/  HADD2.F32 R56, -RZ, R11.H1_H1 ;  /* 0x3000000bff387230 */ /* 0x000fc40000004100 */
[----:B------:R-:W-:Y:S01]  /*ff70*/  FFMA.FTZ R10, R10, R13, RZ ;  /* 0x0000000d0a0a7223 */ /* 0x000fe200000100ff */
[----:B------:R-:W-:Y:S02]  /*ff80*/  HADD2.F32 R11, -RZ, R41.H0_H0 ;  /* 0x20000029ff0b7230 */ /* 0x000fe40000004100 */
[-C--:B------:R-:W-:Y:S01]  /*ff90*/  FFMA.FTZ R54, R57, R53.reuse, R54 ;  /* 0x0000003539367223 */ /* 0x080fe20000010036 */
[----:B------:R-:W-:Y:S02]  /*ffa0*/  HADD2.F32 R9, -RZ, R34.H0_H0 ;  /* 0x20000022ff097230 */ /* 0x000fe40000004100 */
[----:B------:R-:W-:Y:S01]  /*ffb0*/  FFMA.FTZ R10, R59, R53, R10 ;  /* 0x000000353b0a7223 */ /* 0x000fe2000001000a */
[----:B------:R-:W-:Y:S02]  /*ffc0*/  HADD2.F32 R59, -RZ, R43.H1_H1 ;  /* 0x3000002bff3b7230 */ /* 0x000fe40000004100 */
[----:B------:R-:W-:Y:S01]  /*ffd0*/  FFMA.FTZ R58, R11, R13, RZ ;  /* 0x0000000d0b3a7223 */ /* 0x000fe200000100ff */
[----:B------:R-:W-:-:S02]  /*ffe0*/  HADD2.F32 R13, -RZ, R41.H1_H1 ;  /* 0x30000029ff0d7230 */ /* 0x000fc40000004100 */
[----:B------:R-:W-:Y:S01]  /*fff0*/  FFMA.FTZ R9, R9, R55, R54 ;  /* 0x0000003709097223 */ /* 0x000fe20000010036 */
        /* <DEDUP_REMOVED lines=8> */
[----:B------:R-:W-:Y:S02]  /*10080*/  HADD2.F32 R54, -RZ, R40.H1_H1 ;  /* 0x30000028ff367230 */ /* 0x000fe40000004100 */
[----:B------:R-:W-:Y:S01]  /*10090*/  FFMA.FTZ R55, R53, R55, R12 ;  /* 0x0000003735377223 */ /* 0x000fe2000001000c */
[----:B------:R-:W-:Y:S02]  /*100a0*/  HADD2.F32 R58, -RZ, R42.H1_H1 ;  /* 0x3000002aff3a7230 */ /* 0x000fe40000004100 */
[-C--:B------:R-:W-:Y:S01]  /*100b0*/  FFMA.FTZ R9, R10, R56.reuse, R9 ;  /* 0x000000380a097223 */ /* 0x080fe20000010009 */
[----:B-1----:R-:W-:Y:S02]  /*100c0*/  HADD2.F32 R10, -RZ, R32.H0_H0 ;  /* 0x20000020ff0a7230 */ /* 0x002fe40000004100 */
[----:B------:R-:W-:Y:S01]  /*100d0*/  FFMA.FTZ R11, R54, R56, R11 ;  /* 0x00000038360b7223 */ /* 0x000fe2000001000b */
[----:B------:R-:W-:-:S02]  /*100e0*/  HADD2.F32 R54, -RZ, R45.H0_H0 ;  /* 0x2000002dff367230 */ /* 0x000fc40000004100 */
[-C--:B------:R-:W-:Y:S01]  /*100f0*/  FFMA.FTZ R13, R58, R56.reuse, R13 ;  /* 0x000000383a0d7223 */ /* 0x080fe2000001000d */
[----:B------:R-:W-:Y:S02]  /*10100*/  HADD2.F32 R58, -RZ, R47.H0_H0 ;  /* 0x2000002fff3a7230 */ /* 0x000fe40000004100 */
[----:B------:R-:W-:Y:S01]  /*10110*/  FFMA.FTZ R55, R60, R56, R55 ;  /* 0x000000383c377223 */ /* 0x000fe20000010037 */
[----:B------:R-:W-:Y:S02]  /*10120*/  HADD2.F32 R60, -RZ, R49.H0_H0 ;  /* 0x20000031ff3c7230 */ /* 0x000fe40000004100 */
[-C--:B------:R-:W-:Y:S01]  /*10130*/  FFMA.FTZ R9, R54, R10.reuse, R9 ;  /* 0x0000000a36097223 */ /* 0x080fe20000010009 */
[----:B------:R-:W-:Y:S02]  /*10140*/  HADD2.F32 R32, -RZ, R32.H1_H1 ;  /* 0x30000020ff207230 */ /* 0x000fe40000004100 */
[----:B------:R-:W-:Y:S01]  /*10150*/  FFMA.FTZ R11, R58, R10, R11 ;  /* 0x0000000a3a0b7223 */ /* 0x000fe2000001000b */
[----:B------:R-:W-:-:S02]  /*10160*/  HADD2.F32 R56, -RZ, R45.H1_H1 ;  /* 0x3000002dff387230 */ /* 0x000fc40000004100 */
[-C--:B------:R-:W-:Y:S01]  /*10170*/  FFMA.FTZ R13, R60, R10.reuse, R13 ;  /* 0x0000000a3c0d7223 */ /* 0x080fe2000001000d */
[----:B------:R-:W-:Y:S02]  /*10180*/  HADD2.F32 R54, -RZ, R47.H1_H1 ;  /* 0x3000002fff367230 */ /* 0x000fe40000004100 */
[----:B------:R-:W-:Y:S01]  /*10190*/  FFMA.FTZ R55, R62, R10, R55 ;  /* 0x0000000a3e377223 */ /* 0x000fe20000010037 */
[----:B------:R-:W-:Y:S02]  /*101a0*/  HADD2.F32 R58, -RZ, R49.H1_H1 ;  /* 0x30000031ff3a7230 */ /* 0x000fe40000004100 */
        /* <DEDUP_REMOVED lines=8> */
[--C-:B------:R-:W-:Y:S02]  /*10230*/  HADD2.F32 R54, -RZ, R50.reuse.H0_H0 ;  /* 0x20000032ff367230 */ /* 0x100fe40000004100 */
[-C--:B------:R-:W-:Y:S01]  /*10240*/  FFMA.FTZ R10, R10, R12.reuse, R9 ;  /* 0x0000000c0a0a7223 */ /* 0x080fe20000010009 */
[----:B------:R-:W-:Y:S02]  /*10250*/  HADD2.F32 R33, -RZ, R33.H1_H1 ;  /* 0x30000021ff217230 */ /* 0x000fe40000004100 */
[----:B------:R-:W-:Y:S01]  /*10260*/  FFMA.FTZ R32, R56, R12, R11 ;  /* 0x0000000c38207223 */ /* 0x000fe2000001000b */
[----:B------:R-:W-:-:S02]  /*10270*/  HADD2.F32 R53, -RZ, R50.H1_H1 ;  /* 0x30000032ff357230 */ /* 0x000fc40000004100 */
[----:B------:R-:W-:Y:S01]  /*10280*/  FFMA.FTZ R54, R54, R12, R13 ;  /* 0x0000000c36367223 */ /* 0x000fe2000001000d */
[----:B------:R-:W-:Y:S02]  /*10290*/  HADD2.F32 R9, -RZ, R46.H1_H1 ;  /* 0x3000002eff097230 */ /* 0x000fe40000004100 */
[----:B------:R-:W-:Y:S02]  /*102a0*/  HADD2.F32 R11, -RZ, R48.H1_H1 ;  /* 0x30000030ff0b7230 */ /* 0x000fe40000004100 */
[-C--:B------:R-:W-:Y:S01]  /*102b0*/  FFMA.FTZ R54, R53, R33.reuse, R54 ;  /* 0x0000002135367223 */ /* 0x080fe20000010036 */
[--C-:B------:R-:W-:Y:S02]  /*102c0*/  HADD2.F32 R56, -RZ, R52.reuse.H0_H0 ;  /* 0x20000034ff387230 */ /* 0x100fe40000004100 */
[-C--:B------:R-:W-:Y:S01]  /*102d0*/  FFMA.FTZ R10, R9, R33.reuse, R10 ;  /* 0x00000021090a7223 */ /* 0x080fe2000001000a */
[----:B------:R-:W-:Y:S02]  /*102e0*/  HADD2.F32 R53, -RZ, R52.H1_H1 ;  /* 0x30000034ff357230 */ /* 0x000fe40000004100 */
[----:B------:R-:W-:Y:S01]  /*102f0*/  FFMA.FTZ R32, R11, R33, R32 ;  /* 0x000000210b207223 */ /* 0x000fe20000010020 */
[----:B------:R-:W-:-:S02]  /*10300*/  HADD2.F32 R9, -RZ, R86.H0_H0 ;  /* 0x20000056ff097230 */ /* 0x000fc40000004100 */
[----:B------:R-:W-:Y:S01]  /*10310*/  FFMA.FTZ R12, R56, R12, R55 ;  /* 0x0000000c380c7223 */ /* 0x000fe20000010037 */
[----:B------:R-:W-:Y:S02]  /*10320*/  HADD2.F32 R11, -RZ, R86.H1_H1 ;  /* 0x30000056ff0b7230 */ /* 0x000fe40000004100 */
        /* <DEDUP_REMOVED lines=15> */
.L_x_1653:
        /* <DEDUP_REMOVED lines=91> */
.L_x_1654:
[----:B------:R-:W-:Y:S05]  /*109d0*/  @!P4 BRA `(.L_x_1655) ;  /* 0x000000040068c947 */ /* 0x000fea0003800000 */
[----:B------:R-:W0:Y:S01]  /*109e0*/  LDS.64 R10, [UR4+0x180] ;  /* 0x00018004ff0a7984 */ /* 0x000e220008000a00 */
[--C-:B------:R-:W-:Y:S02]  /*109f0*/  HADD2.F32 R9, -RZ, R38.reuse.H0_H0 ;  /* 0x20000026ff097230 */ /* 0x100fe40000004100 */
[----:B------:R-:W-:Y:S01]  /*10a00*/  HADD2.F32 R57, -RZ, R38.H1_H1 ;  /* 0x30000026ff397230 */ /* 0x000fe20000004100 */
[----:B------:R-:W1:Y:S01]  /*10a10*/  LDS.64 R32, [UR4+0x188] ;  /* 0x00018804ff207984 */ /* 0x000e620008000a00 */
[--C-:B------:R-:W-:Y:S02]  /*10a20*/  HADD2.F32 R12, -RZ, R43.reuse.H0_H0 ;  /* 0x2000002bff0c7230 */ /* 0x100fe40000004100 */
[----:B------:R-:W-:Y:S02]  /*10a30*/  HADD2.F32 R43, -RZ, R43.H1_H1 ;  /* 0x3000002bff2b7230 */ /* 0x000fe40000004100 */
[--C-:B0-----:R-:W-:Y:S02]  /*10a40*/  HADD2.F32 R13, -RZ, R10.reuse.H0_H0 ;  /* 0x2000000aff0d7230 */ /* 0x101fe40000004100 */
[----:B------:R-:W-:-:S02]  /*10a50*/  HADD2.F32 R53, -RZ, R10.H1_H1 ;  /* 0x3000000aff357230 */ /* 0x000fc40000004100 */
[----:B------:R-:W-:Y:S02]  /*10a60*/  HADD2.F32 R10, -RZ, R35.H0_H0 ;  /* 0x20000023ff0a7230 */ /* 0x000fe40000004100 */
[-C--:B------:R-:W-:Y:S01]  /*10a70*/  FFMA.FTZ R38, R9, R13.reuse, RZ ;  /* 0x0000000d09267223 */ /* 0x080fe200000100ff */
[--C-:B------:R-:W-:Y:S02]  /*10a80*/  HADD2.F32 R55, -RZ, R11.reuse.H0_H0 ;  /* 0x2000000bff377230 */ /* 0x100fe40000004100 */
[-C--:B------:R-:W-:Y:S01]  /*10a90*/  FFMA.FTZ R12, R12, R13.reuse, RZ ;  /* 0x0000000d0c0c7223 */ /* 0x080fe200000100ff */
[----:B------:R-:W-:Y:S02]  /*10aa0*/  HADD2.F32 R54, -RZ, R11.H1_H1 ;  /* 0x3000000bff367230 */ /* 0x000fe40000004100 */
[----:B------:R-:W-:Y:S01]  /*10ab0*/  FFMA.FTZ R10, R10, R13, RZ ;  /* 0x0000000d0a0a7223 */ /* 0x000fe200000100ff */
[----:B------:R-:W-:Y:S02]  /*10ac0*/  HADD2.F32 R11, -RZ, R41.H0_H0 ;  /* 0x20000029ff0b7230 */ /* 0x000fe40000004100 */
[----:B------:R-:W-:Y:S01]  /*10ad0*/  FFMA.FTZ R38, R57, R53, R38 ;  /* 0x0000003539267223 */ /* 0x000fe20000010026 */
[----:B------:R-:W-:-:S02]  /*10ae0*/  HADD2.F32 R35, -RZ, R35.H1_H1 ;  /* 0x30000023ff237230 */ /* 0x000fc40000004100 */
[----:B------:R-:W-:Y:S01]  /*10af0*/  FFMA.FTZ R12, R43, R53, R12 ;  /* 0x000000352b0c7223 */ /* 0x000fe2000001000c */
[----:B------:R-:W-:Y:S02]  /*10b00*/  HADD2.F32 R41, -RZ, R41.H1_H1 ;  /* 0x30000029ff297230 */ /* 0x000fe40000004100 */
[----:B------:R-:W-:Y:S01]  /*10b10*/  FFMA.FTZ R56, R11, R13, RZ ;  /* 0x0000000d0b387223 */ /* 0x000fe200000100ff */
        /* <DEDUP_REMOVED lines=8> */
[----:B------:R-:W-:Y:S02]  /*10ba0*/  HADD2.F32 R35, -RZ, R44.H0_H0 ;  /* 0x2000002cff237230 */ /* 0x000fe40000004100 */
[----:B------:R-:W-:Y:S01]  /*10bb0*/  FFMA.FTZ R13, R13, R55, R56 ;  /* 0x000000370d0d7223 */ /* 0x000fe20000010038 */
[----:B------:R-:W-:Y:S02]  /*10bc0*/  HADD2.F32 R40, -RZ, R40.H1_H1 ;  /* 0x30000028ff287230 */ /* 0x000fe40000004100 */
[----:B------:R-:W-:Y:S01]  /*10bd0*/  FFMA.FTZ R9, R34, R54, R9 ;  /* 0x0000003622097223 */ /* 0x000fe20000010009 */
[----:B------:R-:W-:-:S02]  /*10be0*/  HADD2.F32 R42, -RZ, R42.H1_H1 ;  /* 0x3000002aff2a7230 */ /* 0x000fc40000004100 */
[----:B------:R-:W-:Y:S01]  /*10bf0*/  FFMA.FTZ R55, R35, R55, R12 ;  /* 0x0000003723377223 */ /* 0x000fe2000001000c */
[----:B------:R-:W-:Y:S02]  /*10c00*/  HADD2.F32 R44, -RZ, R44.H1_H1 ;  /* 0x3000002cff2c7230 */ /* 0x000fe40000004100 */
[-C--:B------:R-:W-:Y:S01]  /*10c10*/  FFMA.FTZ R11, R40, R54.reuse, R11 ;  /* 0x00000036280b7223 */ /* 0x080fe2000001000b */
[----:B-1----:R-:W-:Y:S02]  /*10c20*/  HADD2.F32 R10, -RZ, R32.H0_H0 ;  /* 0x20000020ff0a7230 */ /* 0x002fe40000004100 */
        /* <DEDUP_REMOVED lines=8> */
[----:B------:R-:W-:Y:S02]  /*10cb0*/  HADD2.F32 R44, -RZ, R51.H0_H0 ;  /* 0x20000033ff2c7230 */ /* 0x000fe40000004100 */
[----:B------:R-:W-:Y:S01]  /*10cc0*/  FFMA.FTZ R13, R42, R10, R13 ;  /* 0x0000000a2a0d7223 */ /* 0x000fe2000001000d */
[----:B------:R-:W-:Y:S02]  /*10cd0*/  HADD2.F32 R38, -RZ, R45.H1_H1 ;  /* 0x3000002dff267230 */ /* 0x000fe40000004100 */
[----:B------:R-:W-:-:S02]  /*10ce0*/  HADD2.F32 R34, -RZ, R47.H1_H1 ;  /* 0x3000002fff227230 */ /* 0x000fc40000004100 */
[----:B------:R-:W-:Y:S01]  /*10cf0*/  FFMA.FTZ R55, R44, R10, R55 ;  /* 0x0000000a2c377223 */ /* 0x000fe20000010037 */
[----:B------:R-:W-:Y:S02]  /*10d00*/  HADD2.F32 R40, -RZ, R49.H1_H1 ;  /* 0x30000031ff287230 */ /* 0x000fe40000004100 */
        /* <DEDUP_REMOVED lines=8> */
[--C-:B------:R-:W-:Y:S02]  /*10d90*/  HADD2.F32 R34, -RZ, R50.reuse.H0_H0 ;  /* 0x20000032ff227230 */ /* 0x100fe40000004100 */
[-C--:B------:R-:W-:Y:S01]  /*10da0*/  FFMA.FTZ R10, R10, R12.reuse, R9 ;  /* 0x0000000c0a0a7223 */ /* 0x080fe20000010009 */
[----:B------:R-:W-:Y:S02]  /*10db0*/  HADD2.F32 R33, -RZ, R33.H1_H1 ;  /* 0x30000021ff217230 */ /* 0x000fe40000004100 */
[-C--:B------:R-:W-:Y:S01]  /*10dc0*/  FFMA.FTZ R32, R38, R12.reuse, R11 ;  /* 0x0000000c26207223 */ /* 0x080fe2000001000b */
[----:B------:R-:W-:Y:S02]  /*10dd0*/  HADD2.F32 R35, -RZ, R50.H1_H1 ;  /* 0x30000032ff237230 */ /* 0x000fe40000004100 */
[----:B------:R-:W-:Y:S01]  /*10de0*/  FFMA.FTZ R34, R34, R12, R13 ;  /* 0x0000000c22227223 */ /* 0x000fe2000001000d */
[----:B------:R-:W-:-:S02]  /*10df0*/  HADD2.F32 R9, -RZ, R46.H1_H1 ;  /* 0x3000002eff097230 */ /* 0x000fc40000004100 */
[----:B------:R-:W-:Y:S02]  /*10e00*/  HADD2.F32 R11, -RZ, R48.H1_H1 ;  /* 0x30000030ff0b7230 */ /* 0x000fe40000004100 */
[-C--:B------:R-:W-:Y:S01]  /*10e10*/  FFMA.FTZ R34, R35, R33.reuse, R34 ;  /* 0x0000002123227223 */ /* 0x080fe20000010022 */
[--C-:B------:R-:W-:Y:S02]  /*10e20*/  HADD2.F32 R38, -RZ, R52.reuse.H0_H0 ;  /* 0x20000034ff267230 */ /* 0x100fe40000004100 */
[-C--:B------:R-:W-:Y:S01]  /*10e30*/  FFMA.FTZ R10, R9, R33.reuse, R10 ;  /* 0x00000021090a7223 */ /* 0x080fe2000001000a */
[----:B------:R-:W-:Y:S02]  /*10e40*/  HADD2.F32 R35, -RZ, R52.H1_H1 ;  /* 0x30000034ff237230 */ /* 0x000fe40000004100 */
[----:B------:R-:W-:Y:S01]  /*10e50*/  FFMA.FTZ R32, R11, R33, R32 ;  /* 0x000000210b207223 */ /* 0x000fe20000010020 */
[--C-:B------:R-:W-:Y:S02]  /*10e60*/  HADD2.F32 R9, -RZ, R86.reuse.H0_H0 ;  /* 0x20000056ff097230 */ /* 0x100fe40000004100 */
[----:B------:R-:W-:Y:S01]  /*10e70*/  FFMA.FTZ R12, R38, R12, R55 ;  /* 0x0000000c260c7223 */ /* 0x000fe20000010037 */
[----:B------:R-:W-:-:S02]  /*10e80*/  HADD2.F32 R11, -RZ, R86.H1_H1 ;  /* 0x30000056ff0b7230 */ /* 0x000fc40000004100 */
[--C-:B------:R-:W-:Y:S02]  /*10e90*/  HADD2.F32 R13, -RZ, R85.reuse.H0_H0 ;  /* 0x20000055ff0d7230 */ /* 0x100fe40000004100 */
[----:B------:R-:W-:Y:S01]  /*10ea0*/  FFMA.FTZ R12, R35, R33, R12 ;  /* 0x00000021230c7223 */ /* 0x000fe2000001000c */
[----:B------:R-:W-:Y:S02]  /*10eb0*/  HADD2.F32 R41, -RZ, R85.H1_H1 ;  /* 0x30000055ff297230 */ /* 0x000fe40000004100 */
[----:B------:R-:W-:Y:S01]  /*10ec0*/  FMUL.FTZ R10, R9, R10 ;  /* 0x0000000a090a7220 */ /* 0x000fe20000410000 */
[----:B------:R-:W-:Y:S01]  /*10ed0*/  FMUL.FTZ R32, R11, R32 ;  /* 0x000000200b207220 */ /* 0x000fe20000410000 */
[----:B------:R-:W-:Y:S01]  /*10ee0*/  FMUL.FTZ R34, R13, R34 ;  /* 0x000000220d227220 */ /* 0x000fe20000410000 */
[----:B------:R-:W-:Y:S02]  /*10ef0*/  FMUL.FTZ R12, R41, R12 ;  /* 0x0000000c290c7220 */ /* 0x000fe40000410000 */
[----:B------:R-:W-:-:S02]  /*10f00*/  F2FP.F16.F32.PACK_AB R10, RZ, R10 ;  /* 0x0000000aff0a723e */ /* 0x000fc400000000ff */
[----:B------:R-:W-:Y:S02]  /*10f10*/  F2FP.F16.F32.PACK_AB R32, RZ, R32 ;  /* 0x00000020ff20723e */ /* 0x000fe400000000ff */
[----:B------:R-:W-:Y:S02]  /*10f20*/  F2FP.F16.F32.PACK_AB R34, RZ, R34 ;  /* 0x00000022ff22723e */ /* 0x000fe400000000ff */
[----:B------:R-:W-:Y:S02]  /*10f30*/  F2FP.F16.F32.PACK_AB R12, RZ, R12 ;  /* 0x0000000cff0c723e */ /* 0x000fe400000000ff */
[----:B------:R-:W-:Y:S02]  /*10f40*/  PRMT R10, R10, 0x5410, R32 ;  /* 0x000054100a0a7816 */ /* 0x000fe40000000020 */
[----:B------:R-:W-:-:S03]  /*10f50*/  PRMT R34, R34, 0x5410, R12 ;  /* 0x0000541022227816 */ /* 0x000fc6000000000c */
[----:B------:R-:W-:Y:S02]  /*10f60*/  HFMA2 R2, R10, 1, 1, R2 ;  /* 0x3c003c000a027831 */ /* 0x000fe40000000002 */
[----:B------:R-:W-:-:S07]  /*10f70*/  HADD2 R0, R34, R0 ;  /* 0x0000000022007230 */ /* 0x000fce0000000000 */
.L_x_1655:
[C---:B-----5:R-:W-:Y:S02]  /*10f80*/  LOP3.LUT R9, R24.reuse, 0xf000f, RZ, 0xc0, !PT ;  /* 0x000f000f18097812 */ /* 0x060fe400078ec0ff */
[----:B------:R-:W-:Y:S02]  /*10f90*/  LOP3.LUT R10, R24, 0xf000f0, RZ, 0xc0, !PT ;  /* 0x00f000f0180a7812 */ /* 0x000fe400078ec0ff */
[----:B------:R-:W-:Y:S02]  /*10fa0*/  SHF.R.U32.HI R24, RZ, 0x8, R24 ;  /* 0x00000008ff187819 */ /* 0x000fe40000011618 */
[C---:B------:R-:W-:Y:S02]  /*10fb0*/  LOP3.LUT R12, R25.reuse, 0xf000f, RZ, 0xc0, !PT ;  /* 0x000f000f190c7812 */ /* 0x040fe400078ec0ff */
[----:B------:R-:W-:Y:S02]  /*10fc0*/  LOP3.LUT R13, R25, 0xf000f0, RZ, 0xc0, !PT ;  /* 0x00f000f0190d7812 */ /* 0x000fe400078ec0ff */
[----:B------:R-:W-:-:S02]  /*10fd0*/  LOP3.LUT R32, R26, 0xf000f, RZ, 0xc0, !PT ;  /* 0x000f000f1a207812 */ /* 0x000fc400078ec0ff */
[----:B------:R-:W-:Y:S02]  /*10fe0*/  SHF.R.U32.HI R38, RZ, 0x8, R26 ;  /* 0x00000008ff267819 */ /* 0x000fe4000001161a */
[----:B------:R-:W-:Y:S02]  /*10ff0*/  SHF.R.U32.HI R25, RZ, 0x8, R25 ;  /* 0x00000008ff197819 */ /* 0x000fe40000011619 */
[----:B------:R-:W-:Y:S02]  /*11000*/  SHF.R.U32.HI R42, RZ, 0x8, R27 ;  /* 0x00000008ff2a7819 */ /* 0x000fe4000001161b */
[C---:B------:R-:W-:Y:S02]  /*11010*/  LOP3.LUT R40, R27.reuse, 0xf000f, RZ, 0xc0, !PT ;  /* 0x000f000f1b287812 */ /* 0x040fe400078ec0ff */
[----:B------:R-:W-:Y:S02]  /*11020*/  LOP3.LUT R41, R27, 0xf000f0, RZ, 0xc0, !PT ;  /* 0x00f000f01b297812 */ /* 0x000fe400078ec0ff */
[----:B------:R-:W-:-:S02]  /*11030*/  LOP3.LUT R11, R10, 0x64006400, RZ, 0xfc, !PT ;  /* 0x640064000a0b7812 */ /* 0x000fc400078efcff */
        /* <DEDUP_REMOVED lines=8> */
[C---:B------:R-:W-:Y:S02]  /*110c0*/  LOP3.LUT R32, R42.reuse, 0xf000f, RZ, 0xc0, !PT ;  /* 0x000f000f2a207812 */ /* 0x040fe400078ec0ff */
[----:B------:R-:W-:Y:S02]  /*110d0*/  LOP3.LUT R25, R25, 0xf000f0, RZ, 0xc0, !PT ;  /* 0x00f000f019197812 */ /* 0x000fe400078ec0ff */
[----:B------:R-:W-:Y:S02]  /*110e0*/  LOP3.LUT R42, R42, 0xf000f0, RZ, 0xc0, !PT ;  /* 0x00f000f02a2a7812 */ /* 0x000fe400078ec0ff */
[----:B------:R-:W-:Y:S02]  /*110f0*/  LOP3.LUT R33, R13, 0x64006400, RZ, 0xfc, !PT ;  /* 0x640064000d217812 */ /* 0x000fe400078efcff */
[----:B------:R-:W-:-:S02]  /*11100*/  LOP3.LUT R40, R40, 0x64006400, RZ, 0xfc, !PT ;  /* 0x6400640028287812 */ /* 0x000fc400078efcff */
[----:B------:R-:W-:Y:S01]  /*11110*/  LOP3.LUT R41, R41, 0x64006400, RZ, 0xfc, !PT ;  /* 0x6400640029297812 */ /* 0x000fe200078efcff */
[-C--:B------:R-:W-:Y:S01]  /*11120*/  HFMA2 R33, R33, R30.reuse.H0_H0, -72, -72 ;  /* 0xd480d48021217431 */ /* 0x080fe2000004001e */
[----:B------:R-:W-:Y:S02]  /*11130*/  LOP3.LUT R13, R24, 0x64006400, RZ, 0xfc, !PT ;  /* 0x64006400180d7812 */ /* 0x000fe400078efcff */
[----:B------:R-:W-:Y:S01]  /*11140*/  LOP3.LUT R47, R38, 0x64006400, RZ, 0xfc, !PT ;  /* 0x64006400262f7812 */ /* 0x000fe200078efcff */
[----:B------:R-:W-:Y:S01]  /*11150*/  HADD2 R38, R40, -1032, -1032 ;  /* 0xe408e40828267430 */ /* 0x000fe20000000000 */
[----:B------:R-:W-:Y:S01]  /*11160*/  LOP3.LUT R9, R9, 0x64006400, RZ, 0xfc, !PT ;  /* 0x6400640009097812 */ /* 0x000fe200078efcff */
[-C--:B------:R-:W-:Y:S01]  /*11170*/  HFMA2 R40, R41, R30.reuse.H0_H0, -72, -72 ;  /* 0xd480d48029287431 */ /* 0x080fe2000004001e */
[----:B------:R-:W-:Y:S01]  /*11180*/  LOP3.LUT R12, R12, 0x64006400, RZ, 0xfc, !PT ;  /* 0x640064000c0c7812 */ /* 0x000fe200078efcff */
[----:B------:R-:W-:Y:S01]  /*11190*/  HFMA2 R46, R47, R30.H0_H0, -72, -72 ;  /* 0xd480d4802f2e7431 */ /* 0x000fe2000004001e */
[----:B------:R-:W-:-:S02]  /*111a0*/  LOP3.LUT R35, R35, 0x64006400, RZ, 0xfc, !PT ;  /* 0x6400640023237812 */ /* 0x000fc400078efcff */
[----:B------:R-:W-:Y:S02]  /*111b0*/  LOP3.LUT R10, R10, 0x64006400, RZ, 0xfc, !PT ;  /* 0x640064000a0a7812 */ /* 0x000fe400078efcff */
[----:B------:R-:W-:Y:S01]  /*111c0*/  LOP3.LUT R43, R26, 0x64006400, RZ, 0xfc, !PT ;  /* 0x640064001a2b7812 */ /* 0x000fe200078efcff */
[-C--:B------:R-:W-:Y:S01]  /*111d0*/  HFMA2 R26, R11, R30.reuse.H0_H0, -72, -72 ;  /* 0xd480d4800b1a7431 */ /* 0x080fe2000004001e */
[----:B------:R-:W-:Y:S01]  /*111e0*/  LOP3.LUT R25, R25, 0x64006400, RZ, 0xfc, !PT ;  /* 0x6400640019197812 */ /* 0x000fe200078efcff */
[----:B------:R-:W-:Y:S01]  /*111f0*/  HFMA2 R35, R35, R30.H0_H0, -72, -72 ;  /* 0xd480d48023237431 */ /* 0x000fe2000004001e */
[----:B------:R-:W-:Y:S01]  /*11200*/  LOP3.LUT R45, R27, 0x64006400, RZ, 0xfc, !PT ;  /* 0x640064001b2d7812 */ /* 0x000fe200078efcff */
[----:B------:R-:W-:Y:S01]  /*11210*/  HADD2 R27, R12, -1032, -1032 ;  /* 0xe408e4080c1b7430 */ /* 0x000fe20000000000 */
[----:B------:R-:W-:Y:S01]  /*11220*/  LOP3.LUT R24, R32, 0x64006400, RZ, 0xfc, !PT ;  /* 0x6400640020187812 */ /* 0x000fe200078efcff */
[----:B------:R-:W-:Y:S01]  /*11230*/  HADD2 R32, R9, -1032, -1032 ;  /* 0xe408e40809207430 */ /* 0x000fe20000000000 */
[----:B------:R-:W-:Y:S01]  /*11240*/  LOP3.LUT R49, R42, 0x64006400, RZ, 0xfc, !PT ;  /* 0x640064002a317812 */ /* 0x000fe200078efcff */
[----:B------:R-:W-:-:S02]  /*11250*/  HADD2 R41, R10, -1032, -1032 ;  /* 0xe408e4080a297430 */ /* 0x000fc40000000000 */
[-C--:B------:R-:W-:Y:S02]  /*11260*/  HFMA2 R42, R13, R30.reuse.H0_H0, -72, -72 ;  /* 0xd480d4800d2a7431 */ /* 0x080fe4000004001e */
[----:B------:R-:W-:Y:S02]  /*11270*/  HADD2 R43, R43, -1032, -1032 ;  /* 0xe408e4082b2b7430 */ /* 0x000fe40000000000 */
[-C--:B------:R-:W-:Y:S02]  /*11280*/  HFMA2 R44, R25, R30.reuse.H0_H0, -72, -72 ;  /* 0xd480d480192c7431 */ /* 0x080fe4000004001e */
[----:B------:R-:W-:Y:S02]  /*11290*/  HADD2 R45, R45, -1032, -1032 ;  /* 0xe408e4082d2d7430 */ /* 0x000fe40000000000 */
[----:B------:R-:W-:Y:S02]  /*112a0*/  HADD2 R47, R24, -1032, -1032 ;  /* 0xe408e408182f7430 */ /* 0x000fe40000000000 */
[----:B------:R-:W-:Y:S01]  /*112b0*/  HFMA2 R48, R49, R30.H0_H0, -72, -72 ;  /* 0xd480d48031307431 */ /* 0x000fe2000004001e */
[----:B------:R-:W-:Y:S06]  /*112c0*/  @!P1 BRA `(.L_x_1656) ;  /* 0x0000000400689947 */ /* 0x000fec0003800000 */
[----:B------:R-:W0:Y:S01]  /*112d0*/  LDS.64 R12, [UR4+0x10] ;  /* 0x00001004ff0c7984 */ /* 0x000e220008000a00 */
[--C-:B------:R-:W-:Y:S02]  /*112e0*/  HADD2.F32 R51, -RZ, R27.reuse.H0_H0 ;  /* 0x2000001bff337230 */ /* 0x100fe40000004100 */
        /* <DEDUP_REMOVED lines=88> */
.L_x_1656:
[----:B------:R-:W-:Y:S05]  /*11870*/  @!P2 BRA `(.L_x_1657) ;  /* 0x000000040068a947 */ /* 0x000fea0003800000 */
[----:B------:R-:W0:Y:S01]  /*11880*/  LDS.64 R10, [UR4+0x90] ;  /* 0x00009004ff0a7984 */ /* 0x000e220008000a00 */
[----:B------:R-:W-:Y:S02]  /*11890*/  HADD2.F32 R9, -RZ, R32.H0_H0 ;  /* 0x20000020ff097230 */ /* 0x000fe40000004100 */
        /* <DEDUP_REMOVED lines=88> */
.L_x_1657:
        /* <DEDUP_REMOVED lines=91> */
.L_x_1658:
[----:B------:R-:W-:Y:S05]  /*123d0*/  @!P4 BRA `(.L_x_1659) ;  /* 0x000000040068c947 */ /* 0x000fea0003800000 */
[----:B------:R-:W0:Y:S01]  /*123e0*/  LDS.64 R10, [UR4+0x190] ;  /* 0x00019004ff0a7984 */ /* 0x000e220008000a00 */
[----:B------:R-:W-:Y:S02]  /*123f0*/  HADD2.F32 R9, -RZ, R32.H0_H0 ;  /* 0x20000020ff097230 */ /* 0x000fe40000004100 */
[----:B------:R-:W-:Y:S01]  /*12400*/  HADD2.F32 R12, -RZ, R38.H0_H0 ;  /* 0x20000026ff0c7230 */ /* 0x000fe20000004100 */
[----:B------:R-:W1:Y:S01]  /*12410*/  LDS.64 R24, [UR4+0x198] ;  /* 0x00019804ff187984 */ /* 0x000e620008000a00 */
[----:B------:R-:W-:Y:S02]  /*12420*/  HADD2.F32 R53, -RZ, R32.H1_H1 ;  /* 0x30000020ff357230 */ /* 0x000fe40000004100 */
[--C-:B0-----:R-:W-:Y:S02]  /*12430*/  HADD2.F32 R13, -RZ, R10.reuse.H0_H0 ;  /* 0x2000000aff0d7230 */ /* 0x101fe40000004100 */
[----:B------:R-:W-:Y:S02]  /*12440*/  HADD2.F32 R49, -RZ, R10.H1_H1 ;  /* 0x3000000aff317230 */ /* 0x000fe40000004100 */
[----:B------:R-:W-:-:S02]  /*12450*/  HADD2.F32 R51, -RZ, R11.H0_H0 ;  /* 0x2000000bff337230 */ /* 0x000fc40000004100 */
[-C--:B------:R-:W-:Y:S01]  /*12460*/  FFMA.FTZ R32, R9, R13.reuse, RZ ;  /* 0x0000000d09207223 */ /* 0x080fe200000100ff */
[----:B------:R-:W-:Y:S02]  /*12470*/  HADD2.F32 R50, -RZ, R11.H1_H1 ;  /* 0x3000000bff327230 */ /* 0x000fe40000004100 */
[----:B------:R-:W-:Y:S01]  /*12480*/  FFMA.FTZ R12, R12, R13, RZ ;  /* 0x0000000d0c0c7223 */ /* 0x000fe200000100ff */
[--C-:B------:R-:W-:Y:S02]  /*12490*/  HADD2.F32 R10, -RZ, R27.reuse.H0_H0 ;  /* 0x2000001bff0a7230 */ /* 0x100fe40000004100 */
[----:B------:R-:W-:Y:S01]  /*124a0*/  FFMA.FTZ R32, R53, R49, R32 ;  /* 0x0000003135207223 */ /* 0x000fe20000010020 */
[----:B------:R-:W-:Y:S02]  /*124b0*/  HADD2.F32 R11, -RZ, R34.H0_H0 ;  /* 0x20000022ff0b7230 */ /* 0x000fe40000004100 */
[----:B------:R-:W-:Y:S02]  /*124c0*/  HADD2.F32 R27, -RZ, R27.H1_H1 ;  /* 0x3000001bff1b7230 */ /* 0x000fe40000004100 */
[----:B------:R-:W-:Y:S01]  /*124d0*/  FFMA.FTZ R10, R10, R13, RZ ;  /* 0x0000000d0a0a7223 */ /* 0x000fe200000100ff */
[----:B------:R-:W-:-:S02]  /*124e0*/  HADD2.F32 R9, -RZ, R26.H0_H0 ;  /* 0x2000001aff097230 */ /* 0x000fc40000004100 */
[----:B------:R-:W-:Y:S01]  /*124f0*/  FFMA.FTZ R52, R11, R13, RZ ;  /* 0x0000000d0b347223 */ /* 0x000fe200000100ff */
[----:B------:R-:W-:Y:S02]  /*12500*/  HADD2.F32 R13, -RZ, R34.H1_H1 ;  /* 0x30000022ff0d7230 */ /* 0x000fe40000004100 */
[----:B------:R-:W-:Y:S01]  /*12510*/  FFMA.FTZ R10, R27, R49, R10 ;  /* 0x000000311b0a7223 */ /* 0x000fe2000001000a */
        /* <DEDUP_REMOVED lines=9> */
[----:B------:R-:W-:Y:S01]  /*125b0*/  FFMA.FTZ R12, R53, R49, R12 ;  /* 0x00000031350c7223 */ /* 0x000fe2000001000c */
[----:B------:R-:W-:Y:S02]  /*125c0*/  HADD2.F32 R27, -RZ, R40.H0_H0 ;  /* 0x20000028ff1b7230 */ /* 0x000fe40000004100 */
[----:B------:R-:W-:Y:S01]  /*125d0*/  FFMA.FTZ R9, R26, R50, R9 ;  /* 0x000000321a097223 */ /* 0x000fe20000010009 */
[----:B------:R-:W-:-:S02]  /*125e0*/  HADD2.F32 R32, -RZ, R35.H1_H1 ;  /* 0x30000023ff207230 */ /* 0x000fc40000004100 */
[-C--:B------:R-:W-:Y:S01]  /*125f0*/  FFMA.FTZ R11, R10, R50.reuse, R11 ;  /* 0x000000320a0b7223 */ /* 0x080fe2000001000b */
[----:B------:R-:W-:Y:S02]  /*12600*/  HADD2.F32 R40, -RZ, R40.H1_H1 ;  /* 0x30000028ff287230 */ /* 0x000fe40000004100 */
[----:B------:R-:W-:Y:S01]  /*12610*/  FFMA.FTZ R51, R27, R51, R12 ;  /* 0x000000331b337223 */ /* 0x000fe2000001000c */
        /* <DEDUP_REMOVED lines=54> */
.L_x_1659:
[C---:B------:R-:W-:Y:S02]  /*12980*/  LOP3.LUT R9, R16.reuse, 0xf000f, RZ, 0xc0, !PT ;  /* 0x000f000f10097812 */ /* 0x040fe400078ec0ff */
[----:B------:R-:W-:Y:S02]  /*12990*/  LOP3.LUT R10, R16, 0xf000f0, RZ, 0xc0, !PT ;  /* 0x00f000f0100a7812 */ /* 0x000fe400078ec0ff */
[----:B------:R-:W-:Y:S02]  /*129a0*/  SHF.R.U32.HI R16, RZ, 0x8, R16 ;  /* 0x00000008ff107819 */ /* 0x000fe40000011610 */
[C---:B------:R-:W-:Y:S02]  /*129b0*/  LOP3.LUT R12, R17.reuse, 0xf000f, RZ, 0xc0, !PT ;  /* 0x000f000f110c7812 */ /* 0x040fe400078ec0ff */
[----:B------:R-:W-:Y:S02]  /*129c0*/  LOP3.LUT R13, R17, 0xf000f0, RZ, 0xc0, !PT ;  /* 0x00f000f0110d7812 */ /* 0x000fe400078ec0ff */
[----:B------:R-:W-:-:S02]  /*129d0*/  SHF.R.U32.HI R32, RZ, 0x8, R18 ;  /* 0x00000008ff207819 */ /* 0x000fc40000011612 */
[----:B------:R-:W-:Y:S02]  /*129e0*/  SHF.R.U32.HI R17, RZ, 0x8, R17 ;  /* 0x00000008ff117819 */ /* 0x000fe40000011611 */
[C---:B------:R-:W-:Y:S02]  /*129f0*/  LOP3.LUT R24, R18.reuse, 0xf000f, RZ, 0xc0, !PT ;  /* 0x000f000f12187812 */ /* 0x040fe400078ec0ff */
[----:B------:R-:W-:Y:S02]  /*12a00*/  LOP3.LUT R25, R18, 0xf000f0, RZ, 0xc0, !PT ;  /* 0x00f000f012197812 */ /* 0x000fe400078ec0ff */
[----:B------:R-:W-:Y:S02]  /*12a10*/  SHF.R.U32.HI R35, RZ, 0x8, R19 ;  /* 0x00000008ff237819 */ /* 0x000fe40000011613 */
[C---:B------:R-:W-:Y:S02]  /*12a20*/  LOP3.LUT R33, R19.reuse, 0xf000f, RZ, 0xc0, !PT ;  /* 0x000f000f13217812 */ /* 0x040fe400078ec0ff */
        /* <DEDUP_REMOVED lines=8> */
[----:B------:R-:W-:Y:S01]  /*12ab0*/  LOP3.LUT R32, R32, 0xf000f0, RZ, 0xc0, !PT ;  /* 0x00f000f020207812 */ /* 0x000fe200078ec0ff */
[----:B------:R-:W-:Y:S01]  /*12ac0*/  HADD2 R26, R26, -1032, -1032 ;  /* 0xe408e4081a1a7430 */ /* 0x000fe20000000000 */
[----:B------:R-:W-:Y:S01]  /*12ad0*/  LOP3.LUT R17, R17, 0xf000f0, RZ, 0xc0, !PT ;  /* 0x00f000f011117812 */ /* 0x000fe200078ec0ff */
[----:B------:R-:W-:Y:S01]  /*12ae0*/  HFMA2 R27, R27, R30.H0_H0, -72, -72 ;  /* 0xd480d4801b1b7431 */ /* 0x000fe2000004001e */
[C---:B------:R-:W-:Y:S02]  /*12af0*/  LOP3.LUT R24, R35.reuse, 0xf000f, RZ, 0xc0, !PT ;  /* 0x000f000f23187812 */ /* 0x040fe400078ec0ff */
[----:B------:R-:W-:Y:S02]  /*12b00*/  LOP3.LUT R25, R35, 0xf000f0, RZ, 0xc0, !PT ;  /* 0x00f000f023197812 */ /* 0x000fe400078ec0ff */
[----:B------:R-:W-:-:S02]  /*12b10*/  LOP3.LUT R33, R33, 0x64006400, RZ, 0xfc, !PT ;  /* 0x6400640021217812 */ /* 0x000fc400078efcff */
[----:B------:R-:W-:Y:S02]  /*12b20*/  LOP3.LUT R35, R16, 0x64006400, RZ, 0xfc, !PT ;  /* 0x6400640010237812 */ /* 0x000fe400078efcff */
[----:B------:R-:W-:Y:S01]  /*12b30*/  LOP3.LUT R43, R32, 0x64006400, RZ, 0xfc, !PT ;  /* 0x64006400202b7812 */ /* 0x000fe200078efcff */
[----:B------:R-:W-:Y:S01]  /*12b40*/  HADD2 R32, R33, -1032, -1032 ;  /* 0xe408e40821207430 */ /* 0x000fe20000000000 */
[----:B------:R-:W-:Y:S01]  /*12b50*/  LOP3.LUT R9, R9, 0x64006400, RZ, 0xfc, !PT ;  /* 0x6400640009097812 */ /* 0x000fe200078efcff */
[-C--:B------:R-:W-:Y:S01]  /*12b60*/  HFMA2 R35, R35, R30.reuse.H0_H0, -72, -72 ;  /* 0xd480d48023237431 */ /* 0x080fe2000004001e */
[----:B------:R-:W-:Y:S01]  /*12b70*/  LOP3.LUT R12, R12, 0x64006400, RZ, 0xfc, !PT ;  /* 0x640064000c0c7812 */ /* 0x000fe200078efcff */
[----:B------:R-:W-:Y:S01]  /*12b80*/  HFMA2 R42, R43, R30.H0_H0, -72, -72 ;  /* 0xd480d4802b2a7431 */ /* 0x000fe2000004001e */
[----:B------:R-:W-:Y:S02]  /*12b90*/  LOP3.LUT R13, R13, 0x64006400, RZ, 0xfc, !PT ;  /* 0x640064000d0d7812 */ /* 0x000fe400078efcff */
[----:B------:R-:W-:-:S02]  /*12ba0*/  LOP3.LUT R45, R34, 0x64006400, RZ, 0xfc, !PT ;  /* 0x64006400222d7812 */ /* 0x000fc400078efcff */
[----:B------:R-:W-:Y:S02]  /*12bb0*/  LOP3.LUT R10, R10, 0x64006400, RZ, 0xfc, !PT ;  /* 0x640064000a0a7812 */ /* 0x000fe400078efcff */
[----:B------:R-:W-:Y:S01]  /*12bc0*/  LOP3.LUT R38, R18, 0x64006400, RZ, 0xfc, !PT ;  /* 0x6400640012267812 */ /* 0x000fe200078efcff */
[-C--:B------:R-:W-:Y:S01]  /*12bd0*/  HFMA2 R18, R11, R30.reuse.H0_H0, -72, -72 ;  /* 0xd480d4800b127431 */ /* 0x080fe2000004001e */
[----:B------:R-:W-:Y:S01]  /*12be0*/  LOP3.LUT R17, R17, 0x64006400, RZ, 0xfc, !PT ;  /* 0x6400640011117812 */ /* 0x000fe200078efcff */
[-C--:B------:R-:W-:Y:S01]  /*12bf0*/  HFMA2 R33, R45, R30.reuse.H0_H0, -72, -72 ;  /* 0xd480d4802d217431 */ /* 0x080fe2000004001e */
[----:B------:R-:W-:Y:S01]  /*12c00*/  LOP3.LUT R41, R19, 0x64006400, RZ, 0xfc, !PT ;  /* 0x6400640013297812 */ /* 0x000fe200078efcff */
[----:B------:R-:W-:Y:S01]  /*12c10*/  HADD2 R19, R12, -1032, -1032 ;  /* 0xe408e4080c137430 */ /* 0x000fe20000000000 */
[----:B------:R-:W-:Y:S01]  /*12c20*/  LOP3.LUT R16, R24, 0x64006400, RZ, 0xfc, !PT ;  /* 0x6400640018107812 */ /* 0x000fe200078efcff */
[----:B------:R-:W-:Y:S01]  /*12c30*/  HADD2 R24, R9, -1032, -1032 ;  /* 0xe408e40809187430 */ /* 0x000fe20000000000 */
[----:B------:R-:W-:Y:S01]  /*12c40*/  LOP3.LUT R47, R25, 0x64006400, RZ, 0xfc, !PT ;  /* 0x64006400192f7812 */ /* 0x000fe200078efcff */
[----:B------:R-:W-:-:S02]  /*12c50*/  HFMA2 R25, R13, R30.H0_H0, -72, -72 ;  /* 0xd480d4800d197431 */ /* 0x000fc4000004001e */
[----:B------:R-:W-:Y:S02]  /*12c60*/  HADD2 R34, R10, -1032, -1032 ;  /* 0xe408e4080a227430 */ /* 0x000fe40000000000 */
        /* <DEDUP_REMOVED lines=96> */
.L_x_1660:
        /* <DEDUP_REMOVED lines=91> */
.L_x_1661:
        /* <DEDUP_REMOVED lines=91> */
.L_x_1662:
        /* <DEDUP_REMOVED lines=17> */
[----:B------:R-:W-:-:S02]  /*13ee0*/  HADD2.F32 R49, -RZ, R32.H1_H1 ;  /* 0x30000020ff317230 */ /* 0x000fc40000004100 */
[----:B------:R-:W-:Y:S01]  /*13ef0*/  FFMA.FTZ R48, R11, R13, RZ ;  /* 0x0000000d0b307223 */ /* 0x000fe200000100ff */
[----:B------:R-:W-:Y:S02]  /*13f00*/  HADD2.F32 R13, -RZ, R26.H1_H1 ;  /* 0x3000001aff0d7230 */ /* 0x000fe40000004100 */
[-C--:B------:R-:W-:Y:S01]  /*13f10*/  FFMA.FTZ R10, R19, R45.reuse, R10 ;  /* 0x0000002d130a7223 */ /* 0x080fe2000001000a */
[----:B------:R-:W-:Y:S02]  /*13f20*/  HADD2.F32 R19, -RZ, R27.H0_H0 ;  /* 0x2000001bff137230 */ /* 0x000fe40000004100 */
[-C--:B------:R-:W-:Y:S01]  /*13f30*/  FFMA.FTZ R12, R49, R45.reuse, R12 ;  /* 0x0000002d310c7223 */ /* 0x080fe2000001000c */
[----:B------:R-:W-:Y:S02]  /*13f40*/  HADD2.F32 R9, -RZ, R18.H0_H0 ;  /* 0x20000012ff097230 */ /* 0x000fe40000004100 */
[----:B------:R-:W-:Y:S01]  /*13f50*/  FFMA.FTZ R48, R13, R45, R48 ;  /* 0x0000002d0d307223 */ /* 0x000fe20000010030 */
[----:B------:R-:W-:-:S02]  /*13f60*/  HADD2.F32 R11, -RZ, R25.H0_H0 ;  /* 0x20000019ff0b7230 */ /* 0x000fc40000004100 */
[--C-:B------:R-:W-:Y:S02]  /*13f70*/  HADD2.F32 R26, -RZ, R33.reuse.H1_H1 ;  /* 0x30000021ff1a7230 */ /* 0x100fe40000004100 */
[-C--:B------:R-:W-:Y:S01]  /*13f80*/  FFMA.FTZ R13, R19, R47.reuse, R48 ;  /* 0x0000002f130d7223 */ /* 0x080fe20000010030 */
[----:B------:R-:W-:Y:S02]  /*13f90*/  HADD2.F32 R19, -RZ, R33.H0_H0 ;  /* 0x20000021ff137230 */ /* 0x000fe40000004100 */
[-C--:B------:R-:W-:Y:S01]  /*13fa0*/  FFMA.FTZ R9, R9, R47.reuse, R24 ;  /* 0x0000002f09097223 */ /* 0x080fe20000010018 */
[-C--:B------:R-:W-:Y:S01]  /*13fb0*/  FFMA.FTZ R11, R11, R47.reuse, R10 ;  /* 0x0000002f0b0b7223 */ /* 0x080fe2000001000a */
[----:B------:R-:W-:Y:S02]  /*13fc0*/  HADD2.F32 R10, -RZ, R25.H1_H1 ;  /* 0x30000019ff0a7230 */ /* 0x000fe40000004100 */
[----:B------:R-:W-:Y:S02]  /*13fd0*/  HADD2.F32 R24, -RZ, R27.H1_H1 ;  /* 0x3000001bff187230 */ /* 0x000fe40000004100 */
[----:B------:R-:W-:Y:S01]  /*13fe0*/  FFMA.FTZ R47, R19, R47, R12 ;  /* 0x0000002f132f7223 */ /* 0x000fe2000001000c */
[----:B------:R-:W-:-:S02]  /*13ff0*/  HADD2.F32 R18, -RZ, R18.H1_H1 ;  /* 0x30000012ff127230 */ /* 0x000fc40000004100 */
[-C--:B------:R-:W-:Y:S01]  /*14000*/  FFMA.FTZ R11, R10, R46.reuse, R11 ;  /* 0x0000002e0a0b7223 */ /* 0x080fe2000001000b */
[----:B-1----:R-:W-:Y:S02]  /*14010*/  HADD2.F32 R10, -RZ, R16.H0_H0 ;  /* 0x20000010ff0a7230 */ /* 0x002fe40000004100 */
[-C--:B------:R-:W-:Y:S01]  /*14020*/  FFMA.FTZ R13, R24, R46.reuse, R13 ;  /* 0x0000002e180d7223 */ /* 0x080fe2000001000d */
[-C--:B------:R-:W-:Y:S01]  /*14030*/  FFMA.FTZ R47, R26, R46.reuse, R47 ;  /* 0x0000002e1a2f7223 */ /* 0x080fe2000001002f */
[----:B------:R-:W-:Y:S02]  /*14040*/  HADD2.F32 R24, -RZ, R38.H0_H0 ;  /* 0x20000026ff187230 */ /* 0x000fe40000004100 */
[----:B------:R-:W-:Y:S01]  /*14050*/  FFMA.FTZ R9, R18, R46, R9 ;  /* 0x0000002e12097223 */ /* 0x000fe20000010009 */
[----:B------:R-:W-:Y:S02]  /*14060*/  HADD2.F32 R26, -RZ, R41.H0_H0 ;  /* 0x20000029ff1a7230 */ /* 0x000fe40000004100 */
[----:B------:R-:W-:-:S02]  /*14070*/  HADD2.F32 R18, -RZ, R34.H0_H0 ;  /* 0x20000022ff127230 */ /* 0x000fc40000004100 */
[-C--:B------:R-:W-:Y:S01]  /*14080*/  FFMA.FTZ R11, R24, R10.reuse, R11 ;  /* 0x0000000a180b7223 */ /* 0x080fe2000001000b */
[----:B------:R-:W-:Y:S02]  /*14090*/  HADD2.F32 R32, -RZ, R43.H0_H0 ;  /* 0x2000002bff207230 */ /* 0x000fe40000004100 */
        /* <DEDUP_REMOVED lines=19> */
[----:B------:R-:W-:Y:S02]  /*141d0*/  HADD2.F32 R9, -RZ, R40.H1_H1 ;  /* 0x30000028ff097230 */ /* 0x000fe40000004100 */
[----:B------:R-:W-:Y:S02]  /*141e0*/  HADD2.F32 R11, -RZ, R42.H1_H1 ;  /* 0x3000002aff0b7230 */ /* 0x000fe40000004100 */
[----:B------:R-:W-:Y:S01]  /*141f0*/  FFMA.FTZ R18, R18, R12, R13 ;  /* 0x0000000c12127223 */ /* 0x000fe2000001000d */
[----:B------:R-:W-:-:S02]  /*14200*/  HADD2.F32 R24, -RZ, R44.H0_H0 ;  /* 0x2000002cff187230 */ /* 0x000fc40000004100 */
[-C--:B------:R-:W-:Y:S01]  /*14210*/  FFMA.FTZ R16, R9, R17.reuse, R16 ;  /* 0x0000001109107223 */ /* 0x080fe20000010010 */
[----:B------:R-:W-:Y:S02]  /*14220*/  HADD2.F32 R35, -RZ, R35.H1_H1 ;  /* 0x30000023ff237230 */ /* 0x000fe40000004100 */
[-C--:B------:R-:W-:Y:S01]  /*14230*/  FFMA.FTZ R18, R11, R17.reuse, R18 ;  /* 0x000000110b127223 */ /* 0x080fe20000010012 */
[----:B------:R-:W-:Y:S02]  /*14240*/  HADD2.F32 R19, -RZ, R44.H1_H1 ;  /* 0x3000002cff137230 */ /* 0x000fe40000004100 */
[----:B------:R-:W-:Y:S01]  /*14250*/  FFMA.FTZ R12, R24, R12, R47 ;  /* 0x0000000c180c7223 */ /* 0x000fe2000001002f */
        /* <DEDUP_REMOVED lines=18> */
.L_x_1663:
[C---:B------:R-:W-:Y:S02]  /*14380*/  LOP3.LUT R9, R20.reuse, 0xf000f, RZ, 0xc0, !PT ;  /* 0x000f000f14097812 */ /* 0x040fe400078ec0ff */
[----:B------:R-:W-:Y:S02]  /*14390*/  LOP3.LUT R10, R20, 0xf000f0, RZ, 0xc0, !PT ;  /* 0x00f000f0140a7812 */ /* 0x000fe400078ec0ff */
[----:B------:R-:W-:Y:S02]  /*143a0*/  SHF.R.U32.HI R12, RZ, 0x8, R20 ;  /* 0x00000008ff0c7819 */ /* 0x000fe40000011614 */
[----:B------:R-:W-:Y:S02]  /*143b0*/  LOP3.LUT R20, R23, 0xf000f0, RZ, 0xc0, !PT ;  /* 0x00f000f017147812 */ /* 0x000fe400078ec0ff */
[----:B------:R-:W-:Y:S02]  /*143c0*/  LOP3.LUT R18, R22, 0xf000f0, RZ, 0xc0, !PT ;  /* 0x00f000f016127812 */ /* 0x000fe400078ec0ff */
[----:B------:R-:W-:-:S02]  /*143d0*/  SHF.R.U32.HI R27, RZ, 0x8, R22 ;  /* 0x00000008ff1b7819 */ /* 0x000fc40000011616 */
[----:B------:R-:W-:Y:S02]  /*143e0*/  SHF.R.U32.HI R17, RZ, 0x8, R21 ;  /* 0x00000008ff117819 */ /* 0x000fe40000011615 */
[----:B------:R-:W-:Y:S02]  /*143f0*/  SHF.R.U32.HI R34, RZ, 0x8, R23 ;  /* 0x00000008ff227819 */ /* 0x000fe40000011617 */
        /* <DEDUP_REMOVED lines=39> */
[----:B------:R-:W-:Y:S01]  /*14670*/  LOP3.LUT R38, R34, 0x64006400, RZ, 0xfc, !PT ;  /* 0x6400640022267812 */ /* 0x000fe200078efcff */
[----:B------:R-:W-:-:S02]  /*14680*/  HADD2 R33, R12, -1032, -1032 ;  /* 0xe408e4080c217430 */ /* 0x000fc40000000000 */
[----:B------:R-:W-:Y:S02]  /*14690*/  HADD2 R34, R17, -1032, -1032 ;  /* 0xe408e40811227430 */ /* 0x000fe40000000000 */
[----:B------:R-:W-:Y:S02]  /*146a0*/  HADD2 R35, R35, -1032, -1032 ;  /* 0xe408e40823237430 */ /* 0x000fe40000000000 */
[----:B------:R-:W-:Y:S01]  /*146b0*/  HADD2 R38, R38, -1032, -1032 ;  /* 0xe408e40826267430 */ /* 0x000fe20000000000 */
[----:B------:R-:W-:Y:S06]  /*146c0*/  @!P1 BRA `(.L_x_1664) ;  /* 0x0000000400689947 */ /* 0x000fec0003800000 */
[----:B------:R-:W0:Y:S01]  /*146d0*/  LDS.64 R12, [UR4+0x30] ;  /* 0x00003004ff0c7984 */ /* 0x000e220008000a00 */
        /* <DEDUP_REMOVED lines=89> */
.L_x_1664:
[----:B------:R-:W-:Y:S05]  /*14c70*/  @!P2 BRA `(.L_x_1665) ;  /* 0x000000040068a947 */ /* 0x000fea0003800000 */
[----:B------:R-:W0:Y:S01]  /*14c80*/  LDS.64 R10, [UR4+0xb0] ;  /* 0x0000b004ff0a7984 */ /* 0x000e220008000a00 */
[--C-:B------:R-:W-:Y:S02]  /*14c90*/  HADD2.F32 R9, -RZ, R27.reuse.H0_H0 ;  /* 0x2000001bff097230 */ /* 0x100fe40000004100 */
[----:B------:R-:W-:Y:S01]  /*14ca0*/  HADD2.F32 R44, -RZ, R27.H1_H1 ;  /* 0x3000001bff2c7230 */ /* 0x000fe20000004100 */
[----:B------:R-:W1:Y:S01]  /*14cb0*/  LDS.64 R16, [UR4+0xb8] ;  /* 0x0000b804ff107984 */ /* 0x000e620008000a00 */
[----:B------:R-:W-:Y:S02]  /*14cc0*/  HADD2.F32 R46, -RZ, R25.H1_H1 ;  /* 0x30000019ff2e7230 */ /* 0x000fe40000004100 */
[--C-:B------:R-:W-:Y:S02]  /*14cd0*/  HADD2.F32 R12, -RZ, R32.reuse.H0_H0 ;  /* 0x20000020ff0c7230 */ /* 0x100fe40000004100 */
[----:B------:R-:W-:Y:S02]  /*14ce0*/  HADD2.F32 R48, -RZ, R32.H1_H1 ;  /* 0x30000020ff307230 */ /* 0x000fe40000004100 */
[----:B------:R-:W-:-:S02]  /*14cf0*/  HADD2.F32 R45, -RZ, R21.H1_H1 ;  /* 0x30000015ff2d7230 */ /* 0x000fc40000004100 */
        /* <DEDUP_REMOVED lines=9> */
[----:B------:R-:W-:Y:S02]  /*14d90*/  HADD2.F32 R44, -RZ, R26.H1_H1 ;  /* 0x3000001aff2c7230 */ /* 0x000fe40000004100 */
        /* <DEDUP_REMOVED lines=27> */
[----:B------:R-:W-:Y:S02]  /*14f50*/  HADD2.F32 R46, -RZ, R33.H1_H1 ;  /* 0x30000021ff2e7230 */ /* 0x000fe40000004100 */
        /* <DEDUP_REMOVED lines=44> */
.L_x_1665:
        /* <DEDUP_REMOVED lines=91> */
.L_x_1666:
[----:B------:R-:W-:Y:S02]  /*157d0*/  @!P0 IADD3 R89, PT, PT, R39, R90, RZ ;  /* 0x0000005a27598210 */ /* 0x000fe40007ffe0ff */
[----:B------:R-:W-:Y:S02]  /*157e0*/  MOV R104, R14 ;  /* 0x0000000e00687202 */ /* 0x000fe40000000f00 */
[----:B------:R-:W-:Y:S01]  /*157f0*/  MOV R105, R15 ;  /* 0x0000000f00697202 */ /* 0x000fe20000000f00 */
[----:B------:R-:W-:Y:S06]  /*15800*/  @!P4 BRA `(.L_x_1667) ;  /* 0x000000040068c947 */ /* 0x000fec0003800000 */
[----:B------:R-:W0:Y:S01]  /*15810*/  LDS.64 R10, [UR4+0x1b0] ;  /* 0x0001b004ff0a7984 */ /* 0x000e220008000a00 */
[--C-:B------:R-:W-:Y:S02]  /*15820*/  HADD2.F32 R9, -RZ, R27.reuse.H0_H0 ;  /* 0x2000001bff097230 */ /* 0x100fe40000004100 */
[----:B------:R-:W-:Y:S01]  /*15830*/  HADD2.F32 R42, -RZ, R27.H1_H1 ;  /* 0x3000001bff2a7230 */ /* 0x000fe20000004100 */
[----:B------:R-:W1:Y:S01]  /*15840*/  LDS.64 R14, [UR4+0x1b8] ;  /* 0x0001b804ff0e7984 */ /* 0x000e620008000a00 */
[----:B------:R-:W-:Y:S02]  /*15850*/  HADD2.F32 R12, -RZ, R32.H0_H0 ;  /* 0x20000020ff0c7230 */ /* 0x000fe40000004100 */
[----:B------:R-:W-:Y:S02]  /*15860*/  HADD2.F32 R44, -RZ, R25.H1_H1 ;  /* 0x30000019ff2c7230 */ /* 0x000fe40000004100 */
[----:B0-----:R-:W-:Y:S02]  /*15870*/  HADD2.F32 R13, -RZ, R10.H0_H0 ;  /* 0x2000000aff0d7230 */ /* 0x001fe40000004100 */
[----:B------:R-:W-:-:S02]  /*15880*/  HADD2.F32 R40, -RZ, R11.H0_H0 ;  /* 0x2000000bff287230 */ /* 0x000fc40000004100 */
[----:B------:R-:W-:Y:S02]  /*15890*/  HADD2.F32 R17, -RZ, R11.H1_H1 ;  /* 0x3000000bff117230 */ /* 0x000fe40000004100 */
[-C--:B------:R-:W-:Y:S01]  /*158a0*/  FFMA.FTZ R9, R9, R13.reuse, RZ ;  /* 0x0000000d09097223 */ /* 0x080fe200000100ff */
[----:B------:R-:W-:Y:S02]  /*158b0*/  HADD2.F32 R11, -RZ, R26.H0_H0 ;  /* 0x2000001aff0b7230 */ /* 0x000fe40000004100 */
[----:B------:R-:W-:Y:S02]  /*158c0*/  HADD2.F32 R16, -RZ, R10.H1_H1 ;  /* 0x3000000aff107230 */ /* 0x000fe40000004100 */
[----:B------:R-:W-:Y:S02]  /*158d0*/  HADD2.F32 R10, -RZ, R25.H0_H0 ;  /* 0x20000019ff0a7230 */ /* 0x000fe40000004100 */
[----:B------:R-:W-:Y:S01]  /*158e0*/  FFMA.FTZ R11, R11, R13, RZ ;  /* 0x0000000d0b0b7223 */ /* 0x000fe200000100ff */
[----:B------:R-:W-:-:S02]  /*158f0*/  HADD2.F32 R26, -RZ, R26.H1_H1 ;  /* 0x3000001aff1a7230 */ /* 0x000fc40000004100 */
[-C--:B------:R-:W-:Y:S01]  /*15900*/  FFMA.FTZ R9, R42, R16.reuse, R9 ;  /* 0x000000102a097223 */ /* 0x080fe20000010009 */
[----:B------:R-:W-:Y:S02]  /*15910*/  HADD2.F32 R42, -RZ, R32.H1_H1 ;  /* 0x30000020ff2a7230 */ /* 0x000fe40000004100 */
[-C--:B------:R-:W-:Y:S01]  /*15920*/  FFMA.FTZ R25, R10, R13.reuse, RZ ;  /* 0x0000000d0a197223 */ /* 0x080fe200000100ff */
[----:B------:R-:W-:Y:S02]  /*15930*/  HADD2.F32 R10, -RZ, R18.H0_H0 ;  /* 0x20000012ff0a7230 */ /* 0x000fe40000004100 */
[-C--:B------:R-:W-:Y:S01]  /*15940*/  FFMA.FTZ R11, R26, R16.reuse, R11 ;  /* 0x000000101a0b7223 */ /* 0x080fe2000001000b */
[----:B------:R-:W-:Y:S02]  /*15950*/  HADD2.F32 R32, -RZ, R20.H0_H0 ;  /* 0x20000014ff207230 */ /* 0x000fe40000004100 */
[----:B------:R-:W-:Y:S01]  /*15960*/  FFMA.FTZ R13, R12, R13, RZ ;  /* 0x0000000d0c0d7223 */ /* 0x000fe200000100ff */
[----:B------:R-:W-:Y:S01]  /*15970*/  FFMA.FTZ R25, R44, R16, R25 ;  /* 0x000000102c197223 */ /* 0x000fe20000010019 */
[----:B------:R-:W-:Y:S01]  /*15980*/  FFMA.FTZ R10, R10, R40, R9 ;  /* 0x000000280a0a7223 */ /* 0x000fe20000010009 */
[----:B------:R-:W-:-:S02]  /*15990*/  HADD2.F32 R12, -RZ, R19.H0_H0 ;  /* 0x20000013ff0c7230 */ /* 0x000fc40000004100 */
[----:B------:R-:W-:Y:S01]  /*159a0*/  FFMA.FTZ R26, R32, R40, R11 ;  /* 0x00000028201a7223 */ /* 0x000fe2000001000b */
[----:B------:R-:W-:Y:S01]  /*159b0*/  FFMA.FTZ R13, R42, R16, R13 ;  /* 0x000000102a0d7223 */ /* 0x000fe2000001000d */
[----:B------:R-:W-:Y:S02]  /*159c0*/  HADD2.F32 R9, -RZ, R18.H1_H1 ;  /* 0x30000012ff097230 */ /* 0x000fe40000004100 */
        /* <DEDUP_REMOVED lines=13> */
[----:B------:R-:W-:Y:S02]  /*15aa0*/  HADD2.F32 R14, -RZ, R14.H1_H1 ;  /* 0x3000000eff0e7230 */ /* 0x000fe40000004100 */
[-C--:B------:R-:W-:Y:S01]  /*15ab0*/  FFMA.FTZ R11, R11, R9.reuse, R10 ;  /* 0x000000090b0b7223 */ /* 0x080fe2000001000a */
[----:B------:R-:W-:Y:S02]  /*15ac0*/  HADD2.F32 R18, -RZ, R33.H1_H1 ;  /* 0x30000021ff127230 */ /* 0x000fe40000004100 */
[----:B------:R-:W-:Y:S01]  /*15ad0*/  FFMA.FTZ R13, R13, R9, R16 ;  /* 0x000000090d0d7223 */ /* 0x000fe20000010010 */
[----:B------:R-:W-:Y:S02]  /*15ae0*/  HADD2.F32 R17, -RZ, R35.H0_H0 ;  /* 0x20000023ff117230 */ /* 0x000fe40000004100 */
        /* <DEDUP_REMOVED lines=8> */
[----:B------:R-:W-:Y:S02]  /*15b70*/  HADD2.F32 R12, -RZ, R15.H0_H0 ;  /* 0x2000000fff0c7230 */ /* 0x000fe40000004100 */
[----:B------:R-:W-:Y:S01]  /*15b80*/  FFMA.FTZ R17, R18, R14, R17 ;  /* 0x0000000e12117223 */ /* 0x000fe20000010011 */
[----:B------:R-:W-:-:S02]  /*15b90*/  HADD2.F32 R16, -RZ, R23.H0_H0 ;  /* 0x20000017ff107230 */ /* 0x000fc40000004100 */
[----:B------:R-:W-:Y:S01]  /*15ba0*/  FFMA.FTZ R9, R38, R14, R9 ;  /* 0x0000000e26097223 */ /* 0x000fe20000010009 */
[----:B------:R-:W-:Y:S02]  /*15bb0*/  HADD2.F32 R10, -RZ, R22.H0_H0 ;  /* 0x20000016ff0a7230 */ /* 0x000fe40000004100 */
[----:B------:R-:W-:Y:S02]  /*15bc0*/  HADD2.F32 R15, -RZ, R15.H1_H1 ;  /* 0x3000000fff0f7230 */ /* 0x000fe40000004100 */
[-C--:B------:R-:W-:Y:S01]  /*15bd0*/  FFMA.FTZ R14, R16, R12.reuse, R13 ;  /* 0x0000000c100e7223 */ /* 0x080fe2000001000d */
[----:B------:R-:W-:Y:S02]  /*15be0*/  HADD2.F32 R16, -RZ, R24.H0_H0 ;  /* 0x20000018ff107230 */ /* 0x000fe40000004100 */
[----:B------:R-:W-:Y:S01]  /*15bf0*/  FFMA.FTZ R10, R10, R12, R11 ;  /* 0x0000000c0a0a7223 */ /* 0x000fe2000001000b */
[----:B------:R-:W-:Y:S02]  /*15c00*/  HADD2.F32 R18, -RZ, R30.H0_H0 ;  /* 0x2000001eff127230 */ /* 0x000fe40000004100 */
        /* <DEDUP_REMOVED lines=26> */
.L_x_1667:
        /* <DEDUP_REMOVED lines=8> */
.L_x_1651:
[----:B------:R-:W1:Y:S02]  /*15e30*/  LDCU UR5, c[0x0][0x3d8] ;  /* 0x00007b00ff0577ac */ /* 0x000e640008000800 */
[----:B-1----:R-:W-:-:S04]  /*15e40*/  VIMNMX R99, PT, PT, R95, UR5, PT ;  /* 0x000000055f637c48 */ /* 0x002fc8000bfe0100 */
[----:B------:R-:W-:-:S13]  /*15e50*/  ISETP.GT.AND P0, PT, R99, R90, PT ;  /* 0x0000005a6300720c */ /* 0x000fda0003f04270 */
[----:B------:R-:W-:Y:S05]  /*15e60*/  @!P0 BRA `(.L_x_1669) ;  /* 0x0000002000ec8947 */ /* 0x000fea0003800000 */
[----:B0-----:R-:W0:Y:S02]  /*15e70*/  LDC.64 R10, c[0x0][0x3b8] ;  /* 0x0000ee00ff0a7b82 */ /* 0x001e240000000a00 */
[----:B0-----:R-:W-:-:S03]  /*15e80*/  IMAD.WIDE.U32 R10, R90, 0x4, R10 ;  /* 0x000000045a0a7825 */ /* 0x001fc600078e000a */
[----:B------:R-:W-:-:S04]  /*15e90*/  IADD3 R98, P0, PT, R10, 0x2, RZ ;  /* 0x000000020a627810 */ /* 0x000fc80007f1e0ff */
[----:B------:R-:W-:-:S09]  /*15ea0*/  IADD3.X R97, PT, PT, RZ, R11, RZ, P0, !PT ;  /* 0x0000000bff617210 */ /* 0x000fd200007fe4ff */
.L_x_1674:
        /* <DEDUP_REMOVED lines=8> */
[----:B------:R-:W4:Y:S04]  /*15f30*/  @!P0 LDG.E.U16.CONSTANT R9, desc[UR8][R26.64] ;  /* 0x000000081a098981 */ /* 0x000f28000c1e9500 */
[----:B------:R0:W5:Y:S01]  /*15f40*/  LDG.E.128.CONSTANT R16, desc[UR8][R10.64] ;  /* 0x000000080a107981 */ /* 0x000162000c1e9d00 */
[----:B------:R-:W-:-:S05]  /*15f50*/  IMAD.WIDE R102, R87, 0x4, R10 ;  /* 0x0000000457667825 */ /* 0x000fca00078e020a */
[----:B------:R-:W5:Y:S01]  /*15f60*/  LDG.E.128.CONSTANT R20, desc[UR8][R102.64] ;  /* 0x0000000866147981 */ /* 0x000f62000c1e9d00 */
[----:B------:R-:W-:Y:S01]  /*15f70*/  HFMA2 R24, -RZ, RZ, 0, 0.125 ;  /* 0x00003000ff187431 */ /* 0x000fe200000001ff */
[----:B------:R-:W-:Y:S02]  /*15f80*/  MOV R40, 0x2400 ;  /* 0x0000240000287802 */ /* 0x000fe40000000f00 */
[----:B------:R-:W-:Y:S02]  /*15f90*/  ISETP.NE.AND P1, PT, R94, RZ, PT ;  /* 0x000000ff5e00720c */ /* 0x000fe40003f25270 */
[----:B------:R-:W-:Y:S02]  /*15fa0*/  ISETP.NE.AND P2, PT, R93, RZ, PT ;  /* 0x000000ff5d00720c */ /* 0x000fe40003f45270 */
[----:B------:R-:W-:Y:S02]  /*15fb0*/  ISETP.NE.AND P3, PT, R92, RZ, PT ;  /* 0x000000ff5c00720c */ /* 0x000fe40003f65270 */
[----:B------:R-:W-:-:S02]  /*15fc0*/  ISETP.NE.AND P4, PT, R91, RZ, PT ;  /* 0x000000ff5b00720c */ /* 0x000fc40003f85270 */
[----:B------:R-:W-:Y:S02]  /*15fd0*/  @!P0 IADD3 R100, PT, PT, R88, 0x1, RZ ;  /* 0x0000000158648810 */ /* 0x000fe40007ffe0ff */
[----:B--2---:R-:W-:Y:S02]  /*15fe0*/  LOP3.LUT R52, R12, 0x70007, RZ, 0xc0, !PT ;  /* 0x000700070c347812 */ /* 0x004fe400078ec0ff */
[----:B------:R-:W-:Y:S02]  /*15ff0*/  SHF.R.U32.HI R46, RZ, 0x6, R12 ;  /* 0x00000006ff2e7819 */ /* 0x000fe4000001160c */
[C---:B------:R-:W-:Y:S02]  /*16000*/  LOP3.LUT R53, R13.reuse, 0x70007, RZ, 0xc0, !PT ;  /* 0x000700070d357812 */ /* 0x040fe400078ec0ff */
[----:B------:R-:W-:Y:S02]  /*16010*/  LOP3.LUT R25, R13, 0x380038, RZ, 0xc0, !PT ;  /* 0x003800380d197812 */ /* 0x000fe400078ec0ff */
[----:B------:R-:W-:-:S02]  /*16020*/  SHF.R.U32.HI R47, RZ, 0x6, R13 ;  /* 0x00000006ff2f7819 */ /* 0x000fc4000001160d */
[----:B0-----:R-:W-:Y:S02]  /*16030*/  SHF.R.U32.HI R10, RZ, 0xf, R13 ;  /* 0x0000000fff0a7819 */ /* 0x001fe4000001160d */
[----:B---3--:R-:W-:-:S04]  /*16040*/  @!P0 PRMT R85, R29, 0x7610, R85 ;  /* 0x000076101d558816 */ /* 0x008fc80000000055 */
[----:B------:R-:W-:Y:S02]  /*16050*/  @!P0 PRMT R85, R85, 0x7610, R29 ;  /* 0x0000761055558816 */ /* 0x000fe4000000001d */
[----:B----4-:R-:W-:Y:S02]  /*16060*/  @!P0 IADD3 R89, PT, PT, R9, R90, RZ ;  /* 0x0000005a09598210 */ /* 0x010fe40007ffe0ff */
[----:B------:R-:W-:Y:S02]  /*16070*/  LOP3.LUT R9, R12, 0x380038, RZ, 0xc0, !PT ;  /* 0x003800380c097812 */ /* 0x000fe400078ec0ff */
[----:B------:R-:W-:Y:S02]  /*16080*/  SHF.R.U32.HI R12, RZ, 0xf, R12 ;  /* 0x0000000fff0c7819 */ /* 0x000fe4000001160c */
[----:B------:R-:W-:Y:S02]  /*16090*/  SHF.R.U32.HI R29, RZ, 0xf, R15 ;  /* 0x0000000fff1d7819 */ /* 0x000fe4000001160f */
[----:B------:R-:W-:-:S02]  /*160a0*/  @!P0 PRMT R86, R28, 0x7610, R86 ;  /* 0x000076101c568816 */ /* 0x000fc40000000056 */
[C---:B-----5:R-:W-:Y:S02]  /*160b0*/  LOP3.LUT R39, R16.reuse, 0x70007, RZ, 0xc0, !PT ;  /* 0x0007000710277812 */ /* 0x060fe400078ec0ff */
[----:B------:R-:W-:Y:S02]  /*160c0*/  LOP3.LUT R11, R16, 0x380038, RZ, 0xc0, !PT ;  /* 0x00380038100b7812 */ /* 0x000fe400078ec0ff */
[--C-:B------:R-:W-:Y:S02]  /*160d0*/  SHF.R.U32.HI R30, RZ, 0x6, R16.reuse ;  /* 0x00000006ff1e7819 */ /* 0x100fe40000011610 */
[----:B------:R-:W-:Y:S02]  /*160e0*/  SHF.R.U32.HI R13, RZ, 0xe, R16 ;  /* 0x0000000eff0d7819 */ /* 0x000fe40000011610 */
[----:B------:R-:W-:Y:S02]  /*160f0*/  SHF.R.U32.HI R16, RZ, 0xe, R19 ;  /* 0x0000000eff107819 */ /* 0x000fe40000011613 */
[----:B------:R-:W-:-:S02]  /*16100*/  LOP3.LUT R12, R12, 0x10001, RZ, 0xc0, !PT ;  /* 0x000100010c0c7812 */ /* 0x000fc400078ec0ff */
[----:B------:R-:W-:Y:S02]  /*16110*/  LOP3.LUT R29, R29, 0x10001, RZ, 0xc0, !PT ;  /* 0x000100011d1d7812 */ /* 0x000fe400078ec0ff */
[----:B------:R-:W-:Y:S02]  /*16120*/  @!P0 PRMT R86, R86, 0x7610, R28 ;  /* 0x0000761056568816 */ /* 0x000fe4000000001c */
[C---:B------:R-:W-:Y:S02]  /*16130*/  LOP3.LUT R54, R14.reuse, 0x70007, RZ, 0xc0, !PT ;  /* 0x000700070e367812 */ /* 0x040fe400078ec0ff */
[----:B------:R-:W-:Y:S02]  /*16140*/  LOP3.LUT R26, R14, 0x380038, RZ, 0xc0, !PT ;  /* 0x003800380e1a7812 */ /* 0x000fe400078ec0ff */
[--C-:B------:R-:W-:Y:S02]  /*16150*/  SHF.R.U32.HI R51, RZ, 0x6, R14.reuse ;  /* 0x00000006ff337819 */ /* 0x100fe4000001160e */
[----:B------:R-:W-:-:S02]  /*16160*/  SHF.R.U32.HI R27, RZ, 0xf, R14 ;  /* 0x0000000fff1b7819 */ /* 0x000fc4000001160e */
[C---:B------:R-:W-:Y:S02]  /*16170*/  LOP3.LUT R66, R15.reuse, 0x70007, RZ, 0xc0, !PT ;  /* 0x000700070f427812 */ /* 0x040fe400078ec0ff */
[----:B------:R-:W-:Y:S02]  /*16180*/  LOP3.LUT R57, R15, 0x380038, RZ, 0xc0, !PT ;  /* 0x003800380f397812 */ /* 0x000fe400078ec0ff */
[----:B------:R-:W-:Y:S02]  /*16190*/  SHF.R.U32.HI R55, RZ, 0x6, R15 ;  /* 0x00000006ff377819 */ /* 0x000fe4000001160f */
[C---:B------:R-:W-:Y:S02]  /*161a0*/  LOP3.LUT R38, R17.reuse, 0x70007, RZ, 0xc0, !PT ;  /* 0x0007000711267812 */ /* 0x040fe400078ec0ff */
[----:B------:R-:W-:Y:S02]  /*161b0*/  LOP3.LUT R15, R17, 0x380038, RZ, 0xc0, !PT ;  /* 0x00380038110f7812 */ /* 0x000fe400078ec0ff */
[----:B------:R-:W-:-:S02]  /*161c0*/  SHF.R.U32.HI R28, RZ, 0x6, R17 ;  /* 0x00000006ff1c7819 */ /* 0x000fc40000011611 */
[----:B------:R-:W-:Y:S02]  /*161d0*/  LOP3.LUT R14, R10, 0x10001, RZ, 0xc0, !PT ;  /* 0x000100010a0e7812 */ /* 0x000fe400078ec0ff */
[----:B------:R-:W-:Y:S02]  /*161e0*/  SHF.R.U32.HI R17, RZ, 0xe, R17 ;  /* 0x0000000eff117819 */ /* 0x000fe40000011611 */
[----:B------:R-:W-:Y:S02]  /*161f0*/  LOP3.LUT R10, R12, 0x20002, R13, 0xf8, !PT ;  /* 0x000200020c0a7812 */ /* 0x000fe400078ef80d */
[----:B------:R-:W-:Y:S02]  /*16200*/  LOP3.LUT R16, R29, 0x20002, R16, 0xf8, !PT ;  /* 0x000200021d107812 */ /* 0x000fe400078ef810 */
[----:B------:R-:W-:Y:S02]  /*16210*/  SHF.R.U32.HI R31, RZ, 0xd, R20 ;  /* 0x0000000dff1f7819 */ /* 0x000fe40000011614 */
[----:B------:R-:W-:-:S02]  /*16220*/  SHF.R.U32.HI R33, RZ, 0xd, R23 ;  /* 0x0000000dff217819 */ /* 0x000fc40000011617 */
[C---:B------:R-:W-:Y:S02]  /*16230*/  LOP3.LUT R48, R19.reuse, 0x70007, RZ, 0xc0, !PT ;  /* 0x0007000713307812 */ /* 0x040fe400078ec0ff */
[----:B------:R-:W-:Y:S02]  /*16240*/  LOP3.LUT R58, R19, 0x380038, RZ, 0xc0, !PT ;  /* 0x00380038133a7812 */ /* 0x000fe400078ec0ff */
[----:B------:R-:W-:Y:S02]  /*16250*/  SHF.R.U32.HI R43, RZ, 0x6, R19 ;  /* 0x00000006ff2b7819 */ /* 0x000fe40000011613 */
[----:B------:R-:W-:Y:S02]  /*16260*/  LOP3.LUT R17, R14, 0x20002, R17, 0xf8, !PT ;  /* 0x000200020e117812 */ /* 0x000fe400078ef811 */
[----:B------:R-:W-:Y:S02]  /*16270*/  SHF.R.U32.HI R32, RZ, 0xd, R21 ;  /* 0x0000000dff207819 */ /* 0x000fe40000011615 */
[----:B------:R-:W-:-:S02]  /*16280*/  LOP3.LUT R31, R10, 0x40004, R31, 0xf8, !PT ;  /* 0x000400040a1f7812 */ /* 0x000fc400078ef81f */
[----:B------:R-:W-:Y:S02]  /*16290*/  LOP3.LUT R33, R16, 0x40004, R33, 0xf8, !PT ;  /* 0x0004000410217812 */ /* 0x000fe400078ef821 */
[----:B------:R-:W-:Y:S02]  /*162a0*/  LOP3.LUT R13, R47, 0x380038, RZ, 0xc0, !PT ;  /* 0x003800382f0d7812 */ /* 0x000fe400078ec0ff */
[----:B------:R-:W-:Y:S02]  /*162b0*/  LOP3.LUT R19, R55, 0x380038, RZ, 0xc0, !PT ;  /* 0x0038003837137812 */ /* 0x000fe400078ec0ff */
[C---:B------:R-:W-:Y:S02]  /*162c0*/  LOP3.LUT R42, R18.reuse, 0x70007, RZ, 0xc0, !PT ;  /* 0x00070007122a7812 */ /* 0x040fe400078ec0ff */
[----:B------:R-:W-:Y:S02]  /*162d0*/  LOP3.LUT R56, R18, 0x380038, RZ, 0xc0, !PT ;  /* 0x0038003812387812 */ /* 0x000fe400078ec0ff */
[----:B------:R-:W-:-:S02]  /*162e0*/  SHF.R.U32.HI R36, RZ, 0x6, R18 ;  /* 0x00000006ff247819 */ /* 0x000fc40000011612 */
[----:B------:R-:W-:Y:S02]  /*162f0*/  LOP3.LUT R10, R46, 0x380038, RZ, 0xc0, !PT ;  /* 0x003800382e0a7812 */ /* 0x000fe400078ec0ff */
[----:B------:R-:W-:Y:S02]  /*16300*/  LOP3.LUT R16, R51, 0x380038, RZ, 0xc0, !PT ;  /* 0x0038003833107812 */ /* 0x000fe400078ec0ff */
[----:B------:R-:W-:Y:S02]  /*16310*/  SHF.R.U32.HI R18, RZ, 0xe, R18 ;  /* 0x0000000eff127819 */ /* 0x000fe40000011612 */
[----:B------:R-:W-:Y:S02]  /*16320*/  LOP3.LUT R27, R27, 0x10001, RZ, 0xc0, !PT ;  /* 0x000100011b1b7812 */ /* 0x000fe400078ec0ff */
[----:B------:R-:W-:Y:S02]  /*16330*/  LOP3.LUT R57, R57, 0x64006400, RZ, 0xfc, !PT ;  /* 0x6400640039397812 */ /* 0x000fe400078efcff */
[----:B------:R-:W-:-:S02]  /*16340*/  LOP3.LUT R32, R17, 0x40004, R32, 0xf8, !PT ;  /* 0x0004000411207812 */ /* 0x000fc400078ef820 */
[----:B------:R-:W-:Y:S02]  /*16350*/  LOP3.LUT R25, R25, 0x64006400, RZ, 0xfc, !PT ;  /* 0x6400640019197812 */ /* 0x000fe400078efcff */
[----:B------:R-:W-:Y:S02]  /*16360*/  LOP3.LUT R13, R13, 0x64006400, RZ, 0xfc, !PT ;  /* 0x640064000d0d7812 */ /* 0x000fe400078efcff */
[----:B------:R-:W-:Y:S02]  /*16370*/  LOP3.LUT R19, R19, 0x64006400, RZ, 0xfc, !PT ;  /* 0x6400640013137812 */ /* 0x000fe400078efcff */
[----:B------:R-:W-:Y:S02]  /*16380*/  LOP3.LUT R9, R9, 0x64006400, RZ, 0xfc, !PT ;  /* 0x6400640009097812 */ /* 0x000fe400078efcff */
[----:B------:R-:W-:Y:S02]  /*16390*/  LOP3.LUT R75, R10, 0x64006400, RZ, 0xfc, !PT ;  /* 0x640064000a4b7812 */ /* 0x000fe400078efcff */
[----:B------:R-:W-:-:S02]  /*163a0*/  LOP3.LUT R17, R16, 0x64006400, RZ, 0xfc, !PT ;  /* 0x6400640010117812 */ /* 0x000fc400078efcff */
[----:B------:R-:W-:Y:S02]  /*163b0*/  LOP3.LUT R27, R27, 0x20002, R18, 0xf8, !PT ;  /* 0x000200021b1b7812 */ /* 0x000fe400078ef812 */
[----:B------:R-:W-:Y:S02]  /*163c0*/  LOP3.LUT R12, R20, 0x380038, RZ, 0xc0, !PT ;  /* 0x00380038140c7812 */ /* 0x000fe400078ec0ff */
[----:B------:R-:W-:Y:S02]  /*163d0*/  LOP3.LUT R14, R21, 0x380038, RZ, 0xc0, !PT ;  /* 0x00380038150e7812 */ /* 0x000fe400078ec0ff */
[----:B------:R-:W-:Y:S02]  /*163e0*/  LOP3.LUT R10, R28, 0x380038, RZ, 0xc0, !PT ;  /* 0x003800381c0a7812 */ /* 0x000fe400078ec0ff */
[----:B------:R-:W-:Y:S01]  /*163f0*/  LOP3.LUT R16, R36, 0x380038, RZ, 0xc0, !PT ;  /* 0x0038003824107812 */ /* 0x000fe200078ec0ff */
[----:B------:R-:W-:Y:S01]  /*16400*/  HFMA2 R76, R57, R24.H0_H0, -132, -132 ;  /* 0xd820d820394c7431 */ /* 0x000fe20000040018 */
[----:B------:R-:W-:-:S02]  /*16410*/  SHF.R.U32.HI R29, RZ, 0x6, R20 ;  /* 0x00000006ff1d7819 */ /* 0x000fc40000011614 */
[----:B------:R-:W-:Y:S02]  /*16420*/  SHF.R.U32.HI R37, RZ, 0x6, R21 ;  /* 0x00000006ff257819 */ /* 0x000fe40000011615 */
[C---:B------:R-:W-:Y:S02]  /*16430*/  LOP3.LUT R45, R22.reuse, 0x70007, RZ, 0xc0, !PT ;  /* 0x00070007162d7812 */ /* 0x040fe400078ec0ff */
[----:B------:R-:W-:Y:S02]  /*16440*/  LOP3.LUT R18, R22, 0x380038, RZ, 0xc0, !PT ;  /* 0x0038003816127812 */ /* 0x000fe400078ec0ff */
[--C-:B------:R-:W-:Y:S02]  /*16450*/  SHF.R.U32.HI R44, RZ, 0x6, R22.reuse ;  /* 0x00000006ff2c7819 */ /* 0x100fe40000011616 */
[----:B------:R-:W-:Y:S02]  /*16460*/  SHF.R.U32.HI R34, RZ, 0xd, R22 ;  /* 0x0000000dff227819 */ /* 0x000fe40000011616 */
[----:B------:R-:W-:Y:S01]  /*16470*/  SHF.R.U32.HI R50, RZ, 0x6, R23 ;  /* 0x00000006ff327819 */ /* 0x000fe20000011617 */
[-C--:B------:R-:W-:Y:S01]  /*16480*/  HFMA2 R78, R25, R24.reuse.H0_H0, -132, -132 ;  /* 0xd820d820194e7431 */ /* 0x080fe20000040018 */
[C---:B------:R-:W-:Y:S01]  /*16490*/  LOP3.LUT R49, R23.reuse, 0x70007, RZ, 0xc0, !PT ;  /* 0x0007000717317812 */ /* 0x040fe200078ec0ff */
[-C--:B------:R-:W-:Y:S01]  /*164a0*/  HFMA2 R74, R13, R24.reuse.H0_H0, -132, -132 ;  /* 0xd820d8200d4a7431 */ /* 0x080fe20000040018 */
[----:B------:R-:W-:Y:S01]  /*164b0*/  LOP3.LUT R22, R23, 0x380038, RZ, 0xc0, !PT ;  /* 0x0038003817167812 */ /* 0x000fe200078ec0ff */
[-C--:B------:R-:W-:Y:S01]  /*164c0*/  HFMA2 R57, R19, R24.reuse.H0_H0, -132, -132 ;  /* 0xd820d82013397431 */ /* 0x080fe20000040018 */
[----:B------:R-:W-:Y:S01]  /*164d0*/  LOP3.LUT R41, R21, 0x70007, RZ, 0xc0, !PT ;  /* 0x0007000715297812 */ /* 0x000fe200078ec0ff */
[----:B------:R-:W-:Y:S01]  /*164e0*/  HFMA2 R83, R9, R24.H0_H0, -132, -132 ;  /* 0xd820d82009537431 */ /* 0x000fe20000040018 */
        /* <DEDUP_REMOVED lines=11> */
[----:B------:R-:W-:Y:S01]  /*165a0*/  LOP3.LUT R16, R50, 0x380038, RZ, 0xc0, !PT ;  /* 0x0038003832107812 */ /* 0x000fe200078ec0ff */
[-C--:B------:R-:W-:Y:S01]  /*165b0*/  HFMA2 R56, R17, R24.reuse.H0_H0, -132, -132 ;  /* 0xd820d82011387431 */ /* 0x080fe20000040018 */
[----:B------:R-:W-:Y:S01]  /*165c0*/  LOP3.LUT R34, R27, 0x40004, R34, 0xf8, !PT ;  /* 0x000400041b227812 */ /* 0x000fe200078ef822 */
        /* <DEDUP_REMOVED lines=13> */
[-C--:B------:R-:W-:Y:S02]  /*166a0*/  HFMA2 R58, R11, R24.reuse.H0_H0, -132, -132 ;  /* 0xd820d8200b3a7431 */ /* 0x080fe40000040018 */
[----:B------:R-:W-:-:S02]  /*166b0*/  HFMA2 R59, R15, R24.H0_H0, -132, -132 ;  /* 0xd820d8200f3b7431 */ /* 0x000fc40000040018 */
[-C--:B------:R-:W-:Y:S02]  /*166c0*/  HFMA2 R10, R19, R24.reuse.H0_H0, -132, -132 ;  /* 0xd820d820130a7431 */ /* 0x080fe40000040018 */
[-C--:B------:R-:W-:Y:S02]  /*166d0*/  HFMA2 R77, R77, R24.reuse.H0_H0, -132, -132 ;  /* 0xd820d8204d4d7431 */ /* 0x080fe40000040018 */
[-C--:B------:R-:W-:Y:S02]  /*166e0*/  HFMA2 R75, R75, R24.reuse.H0_H0, -132, -132 ;  /* 0xd820d8204b4b7431 */ /* 0x080fe40000040018 */
[-C--:B------:R-:W-:Y:S02]  /*166f0*/  HFMA2 R61, R61, R24.reuse.H0_H0, -132, -132 ;  /* 0xd820d8203d3d7431 */ /* 0x080fe40000040018 */
[-C--:B------:R-:W-:Y:S02]  /*16700*/  HFMA2 R9, R9, R24.reuse.H0_H0, -132, -132 ;  /* 0xd820d82009097431 */ /* 0x080fe40000040018 */
[----:B------:R-:W-:-:S02]  /*16710*/  HFMA2 R11, R25, R24.H0_H0, -132, -132 ;  /* 0xd820d820190b7431 */ /* 0x000fc40000040018 */
[-C--:B------:R-:W-:Y:S02]  /*16720*/  HFMA2 R12, R65, R24.reuse.H0_H0, -132, -132 ;  /* 0xd820d820410c7431 */ /* 0x080fe40000040018 */
[-C--:B------:R-:W-:Y:S02]  /*16730*/  HFMA2 R13, R13, R24.reuse.H0_H0, -132, -132 ;  /* 0xd820d8200d0d7431 */ /* 0x080fe40000040018 */
[-C--:B------:R-:W-:Y:S01]  /*16740*/  HFMA2 R14, R21, R24.reuse.H0_H0, -132, -132 ;  /* 0xd820d820150e7431 */ /* 0x080fe20000040018 */
[----:B------:R-:W-:Y:S01]  /*16750*/  LOP3.LUT R21, R46, 0x1c001c0, RZ, 0xc0, !PT ;  /* 0x01c001c02e157812 */ /* 0x000fe200078ec0ff */
[-C--:B------:R-:W-:Y:S02]  /*16760*/  HFMA2 R15, R27, R24.reuse.H0_H0, -132, -132 ;  /* 0xd820d8201b0f7431 */ /* 0x080fe40000040018 */
[-C--:B------:R-:W-:Y:S02]  /*16770*/  HFMA2 R16, R67, R24.reuse.H0_H0, -132, -132 ;  /* 0xd820d82043107431 */ /* 0x080fe40000040018 */
[----:B------:R-:W-:-:S02]  /*16780*/  HFMA2 R17, R17, R24.H0_H0, -132, -132 ;  /* 0xd820d82011117431 */ /* 0x000fc40000040018 */
[-C--:B------:R-:W-:Y:S02]  /*16790*/  HFMA2 R18, R23, R24.reuse.H0_H0, -132, -132 ;  /* 0xd820d82017127431 */ /* 0x080fe40000040018 */
[-C--:B------:R-:W-:Y:S02]  /*167a0*/  HFMA2 R19, R63, R24.reuse.H0_H0, -132, -132 ;  /* 0xd820d8203f137431 */ /* 0x080fe40000040018 */
[----:B------:R-:W-:Y:S01]  /*167b0*/  HFMA2 R20, R69, R24.H0_H0, -132, -132 ;  /* 0xd820d82045147431 */ /* 0x000fe20000040018 */
        /* <DEDUP_REMOVED lines=21> */
[----:B------:R-:W-:Y:S02]  /*16910*/  LOP3.LUT R22, R29, 0x1c001c0, RZ, 0xc0, !PT ;  /* 0x01c001c01d167812 */ /* 0x000fe400078ec0ff */
[----:B------:R-:W-:Y:S02]  /*16920*/  LOP3.LUT R26, R44, 0x1c001c0, RZ, 0xc0, !PT ;  /* 0x01c001c02c1a7812 */ /* 0x000fe400078ec0ff */
[----:B------:R-:W-:Y:S02]  /*16930*/  LOP3.LUT R68, R50, 0x1c001c0, RZ, 0xc0, !PT ;  /* 0x01c001c032447812 */ /* 0x000fe400078ec0ff */
[----:B------:R-:W-:-:S02]  /*16940*/  LOP3.LUT R54, R54, 0x64006400, RZ, 0xfc, !PT ;  /* 0x6400640036367812 */ /* 0x000fc400078efcff */
[----:B------:R-:W-:Y:S02]  /*16950*/  LOP3.LUT R46, R46, 0x64006400, RZ, 0xfc, !PT ;  /* 0x640064002e2e7812 */ /* 0x000fe400078efcff */
[----:B------:R-:W-:Y:S02]  /*16960*/  LOP3.LUT R47, R47, 0x64006400, RZ, 0xfc, !PT ;  /* 0x640064002f2f7812 */ /* 0x000fe400078efcff */
[----:B------:R-:W-:Y:S02]  /*16970*/  LOP3.LUT R55, R55, 0x64006400, RZ, 0xfc, !PT ;  /* 0x6400640037377812 */ /* 0x000fe400078efcff */
[----:B------:R-:W-:Y:S01]  /*16980*/  LOP3.LUT R36, R36, 0x70007, RZ, 0xc0, !PT ;  /* 0x0007000724247812 */ /* 0x000fe200078ec0ff */
[----:B------:R-:W-:Y:S01]  /*16990*/  HFMA2 R64, R25, R40.H0_H0, -20, -20 ;  /* 0xcd00cd0019407431 */ /* 0x000fe20000040028 */
        /* <DEDUP_REMOVED lines=23> */
[----:B------:R-:W-:Y:S01]  /*16b10*/  LOP3.LUT R52, R52, 0x64006400, RZ, 0xfc, !PT ;  /* 0x6400640034347812 */ /* 0x000fe200078efcff */
[-C--:B------:R-:W-:Y:S01]  /*16b20*/  HFMA2 R22, R23, R40.reuse.H0_H0, -20, -20 ;  /* 0xcd00cd0017167431 */ /* 0x080fe20000040028 */
        /* <DEDUP_REMOVED lines=16> */
[----:B------:R-:W-:Y:S01]  /*16c30*/  LOP3.LUT R55, R50, 0x64006400, RZ, 0xfc, !PT ;  /* 0x6400640032377812 */ /* 0x000fe200078efcff */
[-C--:B------:R-:W-:Y:S02]  /*16c40*/  HFMA2 R63, R63, R40.reuse.H0_H0, -20, -20 ;  /* 0xcd00cd003f3f7431 */ /* 0x080fe40000040028 */
[-C--:B------:R-:W-:Y:S02]  /*16c50*/  HFMA2 R65, R65, R40.reuse.H0_H0, -20, -20 ;  /* 0xcd00cd0041417431 */ /* 0x080fe40000040028 */
[-C--:B------:R-:W-:Y:S02]  /*16c60*/  HFMA2 R21, R21, R40.reuse.H0_H0, -20, -20 ;  /* 0xcd00cd0015157431 */ /* 0x080fe40000040028 */
[-C--:B------:R-:W-:Y:S02]  /*16c70*/  HFMA2 R23, R67, R40.reuse.H0_H0, -20, -20 ;  /* 0xcd00cd0043177431 */ /* 0x080fe40000040028 */
[-C--:B------:R-:W-:Y:S02]  /*16c80*/  HFMA2 R24, R71, R40.reuse.H0_H0, -20, -20 ;  /* 0xcd00cd0047187431 */ /* 0x080fe40000040028 */
[----:B------:R-:W-:-:S02]  /*16c90*/  HFMA2 R25, R25, R40.H0_H0, -20, -20 ;  /* 0xcd00cd0019197431 */ /* 0x000fc40000040028 */
[-C--:B------:R-:W-:Y:S02]  /*16ca0*/  HFMA2 R27, R69, R40.reuse.H0_H0, -20, -20 ;  /* 0xcd00cd00451b7431 */ /* 0x080fe40000040028 */
[----:B------:R-:W-:Y:S02]  /*16cb0*/  HADD2 R68, R42, -1028, -1028 ;  /* 0xe404e4042a447430 */ /* 0x000fe40000000000 */
[----:B------:R-:W-:Y:S02]  /*16cc0*/  HFMA2 R40, R73, R40.H0_H0, -20, -20 ;  /* 0xcd00cd0049287431 */ /* 0x000fe40000040028 */
        /* <DEDUP_REMOVED lines=99> */
.L_x_1670:
        /* <DEDUP_REMOVED lines=77> */
.L_x_1671:
        /* <DEDUP_REMOVED lines=77> */
.L_x_1672:
        /* <DEDUP_REMOVED lines=80> */
.L_x_1673:
        /* <DEDUP_REMOVED lines=8> */
.L_x_1669:
[----:B------:R-:W1:Y:S02]  /*18220*/  LDCU UR5, c[0x0][0x3dc] ;  /* 0x00007b80ff0577ac */ /* 0x000e640008000800 */
[----:B-1----:R-:W-:-:S04]  /*18230*/  VIMNMX R95, PT, PT, R95, UR5, PT ;  /* 0x000000055f5f7c48 */ /* 0x002fc8000bfe0100 */
[----:B------:R-:W-:-:S13]  /*18240*/  ISETP.GT.AND P0, PT, R95, R90, PT ;  /* 0x0000005a5f00720c */ /* 0x000fda0003f04270 */
[----:B------:R-:W-:Y:S05]  /*18250*/  @!P0 BRA `(.L_x_1675) ;  /* 0x0000001000c48947 */ /* 0x000fea0003800000 */
[----:B0-----:R-:W0:Y:S01]  /*18260*/  LDC.64 R10, c[0x0][0x3b8] ;  /* 0x0000ee00ff0a7b82 */ /* 0x001e220000000a00 */
[----:B------:R-:W-:Y:S01]  /*18270*/  UIADD3 UR4, UPT, UPT, UR4, 0x100, URZ ;  /* 0x0000010004047890 */ /* 0x000fe2000fffe0ff */
[----:B0-----:R-:W-:-:S03]  /*18280*/  IMAD.WIDE.U32 R10, R90, 0x4, R10 ;  /* 0x000000045a0a7825 */ /* 0x001fc600078e000a */
[----:B------:R-:W-:-:S04]  /*18290*/  IADD3 R10, P0, PT, R10, 0x2, RZ ;  /* 0x000000020a0a7810 */ /* 0x000fc80007f1e0ff */
[----:B------:R-:W-:-:S09]  /*182a0*/  IADD3.X R11, PT, PT, RZ, R11, RZ, P0, !PT ;  /* 0x0000000bff0b7210 */ /* 0x000fd200007fe4ff */
.L_x_1680:
[----:B------:R-:W-:Y:S01]  /*182b0*/  ISETP.NE.AND P0, PT, R90, R89, PT ;  /* 0x000000595a00720c */ /* 0x000fe20003f05270 */
[----:B------:R-:W2:-:S12]  /*182c0*/  LDG.E.128.CONSTANT R12, desc[UR8][R104.64] ;  /* 0x00000008680c7981 */ /* 0x000e98000c1e9d00 */
[----:B------:R-:W-:Y:S01]  /*182d0*/  @!P0 LEA R18, R88, R1, 0x3 ;  /* 0x0000000158128211 */ /* 0x000fe200078e18ff */
[----:B------:R0:W5:Y:S05]  /*182e0*/  @!P0 LDG.E.U16.CONSTANT R9, desc[UR8][R10.64] ;  /* 0x000000080a098981 */ /* 0x00016a000c1e9500 */
[----:B------:R-:W3:Y:S01]  /*182f0*/  @!P0 LDL.64 R18, [R18+0x8] ;  /* 0x0000080012128983 */ /* 0x000ee20000100a00 */
[----:B------:R-:W-:Y:S01]  /*18300*/  MOV R29, 0x3400 ;  /* 0x00003400001d7802 */ /* 0x000fe20000000f00 */
[----:B------:R-:W-:Y:S01]  /*18310*/  HFMA2 R35, -RZ, RZ, 0, 0.0625 ;  /* 0x00002c00ff237431 */ /* 0x000fe200000001ff */
[----:B------:R-:W-:Y:S02]  /*18320*/  ISETP.NE.AND P1, PT, R94, RZ, PT ;  /* 0x000000ff5e00720c */ /* 0x000fe40003f25270 */
[----:B------:R-:W-:-:S02]  /*18330*/  MOV R16, 0x2400 ;  /* 0x0000240000107802 */ /* 0x000fc40000000f00 */
[----:B------:R-:W-:Y:S02]  /*18340*/  ISETP.NE.AND P2, PT, R93, RZ, PT ;  /* 0x000000ff5d00720c */ /* 0x000fe40003f45270 */
[----:B------:R-:W-:Y:S02]  /*18350*/  ISETP.NE.AND P3, PT, R92, RZ, PT ;  /* 0x000000ff5c00720c */ /* 0x000fe40003f65270 */
[----:B------:R-:W-:Y:S02]  /*18360*/  ISETP.NE.AND P4, PT, R91, RZ, PT ;  /* 0x000000ff5b00720c */ /* 0x000fe40003f85270 */
[----:B------:R-:W-:Y:S02]  /*18370*/  @!P0 IADD3 R55, PT, PT, R88, 0x1, RZ ;  /* 0x0000000158378810 */ /* 0x000fe40007ffe0ff */
[C---:B--2---:R-:W-:Y:S02]  /*18380*/  LOP3.LUT R44, R13.reuse, 0x30003, RZ, 0xc0, !PT ;  /* 0x000300030d2c7812 */ /* 0x044fe400078ec0ff */
[----:B------:R-:W-:-:S02]  /*18390*/  LOP3.LUT R20, R13, 0xc000c, RZ, 0xc0, !PT ;  /* 0x000c000c0d147812 */ /* 0x000fc400078ec0ff */
[C---:B------:R-:W-:Y:S02]  /*183a0*/  LOP3.LUT R28, R13.reuse, 0x300030, RZ, 0xc0, !PT ;  /* 0x003000300d1c7812 */ /* 0x040fe400078ec0ff */
[----:B------:R-:W-:Y:S02]  /*183b0*/  LOP3.LUT R37, R13, 0xc000c0, RZ, 0xc0, !PT ;  /* 0x00c000c00d257812 */ /* 0x000fe400078ec0ff */
[----:B------:R-:W-:Y:S02]  /*183c0*/  SHF.R.U32.HI R46, RZ, 0x8, R13 ;  /* 0x00000008ff2e7819 */ /* 0x000fe4000001160d */
[C---:B------:R-:W-:Y:S02]  /*183d0*/  LOP3.LUT R17, R12.reuse, 0x30003, RZ, 0xc0, !PT ;  /* 0x000300030c117812 */ /* 0x040fe400078ec0ff */
[----:B------:R-:W-:Y:S02]  /*183e0*/  LOP3.LUT R36, R12, 0xc000c0, RZ, 0xc0, !PT ;  /* 0x00c000c00c247812 */ /* 0x000fe400078ec0ff */
[----:B---3--:R-:W-:-:S02]  /*183f0*/  @!P0 PRMT R86, R18, 0x7610, R86 ;  /* 0x0000761012568816 */ /* 0x008fc40000000056 */
[----:B------:R-:W-:Y:S02]  /*18400*/  @!P0 PRMT R85, R19, 0x7610, R85 ;  /* 0x0000761013558816 */ /* 0x000fe40000000055 */
[----:B------:R-:W-:Y:S02]  /*18410*/  @!P0 PRMT R86, R86, 0x7610, R18 ;  /* 0x0000761056568816 */ /* 0x000fe40000000012 */
[----:B------:R-:W-:Y:S02]  /*18420*/  @!P0 PRMT R85, R85, 0x7610, R19 ;  /* 0x0000761055558816 */ /* 0x000fe40000000013 */
[C---:B------:R-:W-:Y:S02]  /*18430*/  LOP3.LUT R18, R12.reuse, 0xc000c, RZ, 0xc0, !PT ;  /* 0x000c000c0c127812 */ /* 0x040fe400078ec0ff */
[----:B------:R-:W-:Y:S02]  /*18440*/  LOP3.LUT R19, R12, 0x300030, RZ, 0xc0, !PT ;  /* 0x003000300c137812 */ /* 0x000fe400078ec0ff */
[----:B------:R-:W-:-:S02]  /*18450*/  LOP3.LUT R13, R14, 0xc000c, RZ, 0xc0, !PT ;  /* 0x000c000c0e0d7812 */ /* 0x000fc400078ec0ff */
[----:B------:R-:W-:Y:S02]  /*18460*/  SHF.R.U32.HI R12, RZ, 0x8, R12 ;  /* 0x00000008ff0c7819 */ /* 0x000fe4000001160c */
[C---:B------:R-:W-:Y:S02]  /*18470*/  LOP3.LUT R47, R14.reuse, 0x30003, RZ, 0xc0, !PT ;  /* 0x000300030e2f7812 */ /* 0x040fe400078ec0ff */
        /* <DEDUP_REMOVED lines=12> */
[----:B------:R-:W-:Y:S02]  /*18540*/  SHF.R.U32.HI R50, RZ, 0x8, R15 ;  /* 0x00000008ff327819 */ /* 0x000fe4000001160f */
[----:B------:R-:W-:Y:S02]  /*18550*/  LOP3.LUT R15, R48, 0xc000c, RZ, 0xc0, !PT ;  /* 0x000c000c300f7812 */ /* 0x000fe400078ec0ff */
[----:B------:R-:W-:Y:S01]  /*18560*/  LOP3.LUT R14, R14, 0x64006400, RZ, 0xfc, !PT ;  /* 0x640064000e0e7812 */ /* 0x000fe200078efcff */
[----:B------:R-:W-:Y:S01]  /*18570*/  HFMA2 R24, R13, R29.H0_H0, -258, -258 ;  /* 0xdc08dc080d187431 */ /* 0x000fe2000004001d */
[----:B------:R-:W-:-:S02]  /*18580*/  LOP3.LUT R21, R20, 0x64006400, RZ, 0xfc, !PT ;  /* 0x6400640014157812 */ /* 0x000fc400078efcff */
[----:B------:R-:W-:Y:S02]  /*18590*/  LOP3.LUT R20, R50, 0xc000c, RZ, 0xc0, !PT ;  /* 0x000c000c32147812 */ /* 0x000fe400078ec0ff */
[----:B------:R-:W-:Y:S02]  /*185a0*/  LOP3.LUT R15, R15, 0x64006400, RZ, 0xfc, !PT ;  /* 0x640064000f0f7812 */ /* 0x000fe400078efcff */
[----:B------:R-:W-:Y:S01]  /*185b0*/  LOP3.LUT R13, R12, 0x300030, RZ, 0xc0, !PT ;  /* 0x003000300c0d7812 */ /* 0x000fe200078ec0ff */
[-C--:B------:R-:W-:Y:S01]  /*185c0*/  HFMA2 R25, R14, R29.reuse.H0_H0, -258, -258 ;  /* 0xdc08dc080e197431 */ /* 0x080fe2000004001d */
[----:B------:R-:W-:Y:S02]  /*185d0*/  LOP3.LUT R18, R18, 0x64006400, RZ, 0xfc, !PT ;  /* 0x6400640012127812 */ /* 0x000fe400078efcff */
[----:B------:R-:W-:Y:S02]  /*185e0*/  LOP3.LUT R27, R20, 0x64006400, RZ, 0xfc, !PT ;  /* 0x64006400141b7812 */ /* 0x000fe400078efcff */
[----:B------:R-:W-:Y:S01]  /*185f0*/  LOP3.LUT R14, R46, 0x300030, RZ, 0xc0, !PT ;  /* 0x003000302e0e7812 */ /* 0x000fe200078ec0ff */
[-C--:B------:R-:W-:Y:S01]  /*18600*/  HFMA2 R26, R15, R29.reuse.H0_H0, -258, -258 ;  /* 0xdc08dc080f1a7431 */ /* 0x080fe2000004001d */
[----:B------:R-:W-:Y:S01]  /*18610*/  LOP3.LUT R13, R13, 0x64006400, RZ, 0xfc, !PT ;  /* 0x640064000d0d7812 */ /* 0x000fe200078efcff */
[----:B------:R-:W-:Y:S01]  /*18620*/  HFMA2 R20, R18, R29.H0_H0, -258, -258 ;  /* 0xdc08dc0812147431 */ /* 0x000fe2000004001d */
[----:B------:R-:W-:-:S02]  /*18630*/  LOP3.LUT R19, R19, 0x64006400, RZ, 0xfc, !PT ;  /* 0x6400640013137812 */ /* 0x000fc400078efcff */
[----:B------:R-:W-:Y:S01]  /*18640*/  LOP3.LUT R15, R48, 0x300030, RZ, 0xc0, !PT ;  /* 0x00300030300f7812 */ /* 0x000fe200078ec0ff */
[-C--:B------:R-:W-:Y:S01]  /*18650*/  HFMA2 R21, R21, R29.reuse.H0_H0, -258, -258 ;  /* 0xdc08dc0815157431 */ /* 0x080fe2000004001d */
[----:B------:R-:W-:Y:S01]  /*18660*/  LOP3.LUT R18, R50, 0x300030, RZ, 0xc0, !PT ;  /* 0x0030003032127812 */ /* 0x000fe200078ec0ff */
[-C--:B------:R-:W-:Y:S01]  /*18670*/  HFMA2 R22, R22, R29.reuse.H0_H0, -258, -258 ;  /* 0xdc08dc0816167431 */ /* 0x080fe2000004001d */
[----:B------:R-:W-:Y:S01]  /*18680*/  LOP3.LUT R14, R14, 0x64006400, RZ, 0xfc, !PT ;  /* 0x640064000e0e7812 */ /* 0x000fe200078efcff */
[-C--:B------:R-:W-:Y:S02]  /*18690*/  HFMA2 R23, R23, R29.reuse.H0_H0, -258, -258 ;  /* 0xdc08dc0817177431 */ /* 0x080fe4000004001d */
[----:B------:R-:W-:Y:S01]  /*186a0*/  HFMA2 R27, R27, R29.H0_H0, -258, -258 ;  /* 0xdc08dc081b1b7431 */ /* 0x000fe2000004001d */
[----:B------:R-:W-:Y:S01]  /*186b0*/  LOP3.LUT R29, R28, 0x64006400, RZ, 0xfc, !PT ;  /* 0x640064001c1d7812 */ /* 0x000fe200078efcff */
[-C--:B------:R-:W-:Y:S01]  /*186c0*/  HFMA2 R32, R13, R35.reuse.H0_H0, -66, -66 ;  /* 0xd420d4200d207431 */ /* 0x080fe20000040023 */
[----:B------:R-:W-:Y:S01]  /*186d0*/  LOP3.LUT R30, R30, 0x64006400, RZ, 0xfc, !PT ;  /* 0x640064001e1e7812 */ /* 0x000fe200078efcff */
[----:B------:R-:W-:Y:S01]  /*186e0*/  HFMA2 R28, R19, R35.H0_H0, -66, -66 ;  /* 0xd420d420131c7431 */ /* 0x000fe20000040023 */
[----:B------:R-:W-:-:S02]  /*186f0*/  LOP3.LUT R31, R31, 0x64006400, RZ, 0xfc, !PT ;  /* 0x640064001f1f7812 */ /* 0x000fc400078efcff */
[----:B------:R-:W-:Y:S02]  /*18700*/  LOP3.LUT R15, R15, 0x64006400, RZ, 0xfc, !PT ;  /* 0x640064000f0f7812 */ /* 0x000fe400078efcff */
[----:B------:R-:W-:Y:S01]  /*18710*/  LOP3.LUT R13, R36, 0x64006400, RZ, 0xfc, !PT ;  /* 0x64006400240d7812 */ /* 0x000fe200078efcff */
[----:B------:R-:W-:Y:S01]  /*18720*/  HFMA2 R33, R14, R35.H0_H0, -66, -66 ;  /* 0xd420d4200e217431 */ /* 0x000fe20000040023 */
[----:B------:R-:W-:Y:S02]  /*18730*/  LOP3.LUT R18, R18, 0x64006400, RZ, 0xfc, !PT ;  /* 0x6400640012127812 */ /* 0x000fe400078efcff */
[----:B------:R-:W-:Y:S02]  /*18740*/  LOP3.LUT R19, R38, 0x64006400, RZ, 0xfc, !PT ;  /* 0x6400640026137812 */ /* 0x000fe400078efcff */
[----:B------:R-:W-:Y:S02]  /*18750*/  LOP3.LUT R36, R48, 0xc000c0, RZ, 0xc0, !PT ;  /* 0x00c000c030247812 */ /* 0x000fe400078ec0ff */
[----:B------:R-:W-:-:S02]  /*18760*/  LOP3.LUT R38, R50, 0xc000c0, RZ, 0xc0, !PT ;  /* 0x00c000c032267812 */ /* 0x000fc400078ec0ff */
[----:B------:R-:W-:Y:S01]  /*18770*/  LOP3.LUT R14, R12, 0xc000c0, RZ, 0xc0, !PT ;  /* 0x00c000c00c0e7812 */ /* 0x000fe200078ec0ff */
[-C--:B------:R-:W-:Y:S01]  /*18780*/  HFMA2 R29, R29, R35.reuse.H0_H0, -66, -66 ;  /* 0xd420d4201d1d7431 */ /* 0x080fe20000040023 */
[----:B------:R-:W-:Y:S01]  /*18790*/  LOP3.LUT R43, R36, 0x64006400, RZ, 0xfc, !PT ;  /* 0x64006400242b7812 */ /* 0x000fe200078efcff */
[-C--:B------:R-:W-:Y:S01]  /*187a0*/  HFMA2 R30, R30, R35.reuse.H0_H0, -66, -66 ;  /* 0xd420d4201e1e7431 */ /* 0x080fe20000040023 */
[----:B------:R-:W-:Y:S01]  /*187b0*/  LOP3.LUT R45, R38, 0x64006400, RZ, 0xfc, !PT ;  /* 0x64006400262d7812 */ /* 0x000fe200078efcff */
[-C--:B------:R-:W-:Y:S02]  /*187c0*/  HFMA2 R31, R31, R35.reuse.H0_H0, -66, -66 ;  /* 0xd420d4201f1f7431 */ /* 0x080fe40000040023 */
[-C--:B------:R-:W-:Y:S01]  /*187d0*/  HFMA2 R34, R15, R35.reuse.H0_H0, -66, -66 ;  /* 0xd420d4200f227431 */ /* 0x080fe20000040023 */
[----:B------:R-:W-:Y:S01]  /*187e0*/  LOP3.LUT R15, R14, 0x64006400, RZ, 0xfc, !PT ;  /* 0x640064000e0f7812 */ /* 0x000fe200078efcff */
[----:B------:R-:W-:Y:S01]  /*187f0*/  HFMA2 R35, R18, R35.H0_H0, -66, -66 ;  /* 0xd420d42012237431 */ /* 0x000fe20000040023 */
[----:B------:R-:W-:-:S02]  /*18800*/  LOP3.LUT R18, R46, 0xc000c0, RZ, 0xc0, !PT ;  /* 0x00c000c02e127812 */ /* 0x000fc400078ec0ff */
        /* <DEDUP_REMOVED lines=18> */
[----:B------:R-:W-:Y:S02]  /*18930*/  HADD2 R46, R47, -1026, -1026 ;  /* 0xe402e4022f2e7430 */ /* 0x000fe40000000000 */
[-C--:B------:R-:W-:Y:S02]  /*18940*/  HFMA2 R37, R37, R16.reuse.H0_H0, -18, -18 ;  /* 0xcc80cc8025257431 */ /* 0x080fe40000040010 */
[-C--:B------:R-:W-:Y:S02]  /*18950*/  HFMA2 R38, R19, R16.reuse.H0_H0, -18, -18 ;  /* 0xcc80cc8013267431 */ /* 0x080fe40000040010 */
[-C--:B------:R-:W-:Y:S02]  /*18960*/  HFMA2 R39, R39, R16.reuse.H0_H0, -18, -18 ;  /* 0xcc80cc8027277431 */ /* 0x080fe40000040010 */
[----:B------:R-:W-:-:S02]  /*18970*/  HFMA2 R40, R15, R16.H0_H0, -18, -18 ;  /* 0xcc80cc800f287431 */ /* 0x000fc40000040010 */
[----:B------:R-:W-:Y:S02]  /*18980*/  HFMA2 R41, R41, R16.H0_H0, -18, -18 ;  /* 0xcc80cc8029297431 */ /* 0x000fe40000040010 */
[----:B------:R-:W-:Y:S02]  /*18990*/  HADD2 R44, R17, -1026, -1026 ;  /* 0xe402e402112c7430 */ /* 0x000fe40000000000 */
[----:B------:R-:W-:Y:S02]  /*189a0*/  HADD2 R45, R45, -1026, -1026 ;  /* 0xe402e4022d2d7430 */ /* 0x000fe40000000000 */
[----:B------:R-:W-:Y:S02]  /*189b0*/  HADD2 R47, R13, -1026, -1026 ;  /* 0xe402e4020d2f7430 */ /* 0x000fe40000000000 */
[----:B------:R-:W-:Y:S02]  /*189c0*/  HADD2 R48, R12, -1026, -1026 ;  /* 0xe402e4020c307430 */ /* 0x000fe40000000000 */
[----:B------:R-:W-:-:S02]  /*189d0*/  HADD2 R49, R49, -1026, -1026 ;  /* 0xe402e40231317430 */ /* 0x000fc40000000000 */
[----:B------:R-:W-:Y:S02]  /*189e0*/  HADD2 R50, R50, -1026, -1026 ;  /* 0xe402e40232327430 */ /* 0x000fe40000000000 */
[----:B------:R-:W-:Y:S01]  /*189f0*/  HADD2 R51, R14, -1026, -1026 ;  /* 0xe402e4020e337430 */ /* 0x000fe20000000000 */
[----:B0-----:R-:W-:Y:S06]  /*18a00*/  @!P1 BRA `(.L_x_1676) ;  /* 0x0000000000a89947 */ /* 0x001fec0003800000 */
[----:B------:R-:W0:Y:S04]  /*18a10*/  LDS.128 R12, [UR4+-0x100] ;  /* 0xffff0004ff0c7984 */ /* 0x000e280008000c00 */
[----:B------:R-:W1:Y:S01]  /*18a20*/  LDS.128 R16, [UR4+-0xf0] ;  /* 0xffff1004ff107984 */ /* 0x000e620008000c00 */
        /* <DEDUP_REMOVED lines=13> */
[----:B-1----:R-:W-:Y:S02]  /*18b00*/  HFMA2 R53, R49, R16, R53 ;  /* 0x0000001031357231 */ /* 0x002fe40000000035 */
        /* <DEDUP_REMOVED lines=9> */
[----:B------:R-:W-:Y:S02]  /*18ba0*/  HFMA2 R12, R43, R19, R12 ;  /* 0x000000132b0c7231 */ /* 0x000fe4000000000c */
[-C--:B------:R-:W-:Y:S02]  /*18bb0*/  HFMA2 R52, R48, R16.reuse, R52 ;  /* 0x0000001030347231 */ /* 0x080fe40000000034 */
[----:B------:R-:W-:Y:S02]  /*18bc0*/  HADD2 R53, R53.H0_H0, R53.H1_H1 ;  /* 0x3000003535357230 */ /* 0x000fe40000000800 */
[----:B------:R-:W-:Y:S02]  /*18bd0*/  HFMA2 R54, R50, R16, R54 ;  /* 0x0000001032367231 */ /* 0x000fe40000000036 */
[----:B------:R-:W-:-:S02]  /*18be0*/  HADD2 R12, R12.H0_H0, R12.H1_H1 ;  /* 0x3000000c0c0c7230 */ /* 0x000fc40000000800 */
[-C--:B------:R-:W-:Y:S02]  /*18bf0*/  HFMA2 R52, R24, R17.reuse, R52 ;  /* 0x0000001118347231 */ /* 0x080fe40000000034 */
[----:B------:R-:W-:Y:S02]  /*18c00*/  HFMA2 R54, R26, R17, R54 ;  /* 0x000000111a367231 */ /* 0x000fe40000000036 */
[-C--:B------:R-:W-:Y:S02]  /*18c10*/  HFMA2 R52, R32, R18.reuse, R52 ;  /* 0x0000001220347231 */ /* 0x080fe40000000034 */
[----:B------:R-:W-:Y:S02]  /*18c20*/  HFMA2 R54, R34, R18, R54 ;  /* 0x0000001222367231 */ /* 0x000fe40000000036 */
[-C--:B------:R-:W-:Y:S02]  /*18c30*/  HFMA2 R52, R40, R19.reuse, R52 ;  /* 0x0000001328347231 */ /* 0x080fe40000000034 */
[----:B------:R-:W-:-:S02]  /*18c40*/  HFMA2 R54, R42, R19, R54 ;  /* 0x000000132a367231 */ /* 0x000fc40000000036 */
[----:B------:R-:W-:Y:S02]  /*18c50*/  HADD2 R52, R52.H0_H0, R52.H1_H1 ;  /* 0x3000003434347230 */ /* 0x000fe40000000800 */
[----:B------:R-:W-:-:S03]  /*18c60*/  HADD2 R54, R54.H0_H0, R54.H1_H1 ;  /* 0x3000003636367230 */ /* 0x000fc60000000800 */
[----:B------:R-:W-:Y:S02]  /*18c70*/  PRMT R52, R52, 0x5410, R53 ;  /* 0x0000541034347816 */ /* 0x000fe40000000035 */
[----:B------:R-:W-:-:S03]  /*18c80*/  PRMT R54, R54, 0x5410, R12 ;  /* 0x0000541036367816 */ /* 0x000fc6000000000c */
[----:B------:R-:W-:Y:S02]  /*18c90*/  HFMA2 R8, R52, R86, R8 ;  /* 0x0000005634087231 */ /* 0x000fe40000000008 */
[----:B------:R-:W-:-:S07]  /*18ca0*/  HFMA2 R7, R54, R85, R7 ;  /* 0x0000005536077231 */ /* 0x000fce0000000007 */
.L_x_1676:
[----:B------:R-:W-:Y:S05]  /*18cb0*/  @!P2 BRA `(.L_x_1677) ;  /* 0x0000000000a8a947 */ /* 0x000fea0003800000 */
        /* <DEDUP_REMOVED lines=42> */
.L_x_1677:
[----:B------:R-:W-:Y:S05]  /*18f60*/  @!P3 BRA `(.L_x_1678) ;  /* 0x0000000000a8b947 */ /* 0x000fea0003800000 */
        /* <DEDUP_REMOVED lines=42> */
.L_x_1678:
[----:B------:R-:W-:Y:S02]  /*19210*/  @!P0 MOV R88, R55 ;  /* 0x0000003700588202 */ /* 0x000fe40000000f00 */
[----:B-----5:R-:W-:Y:S01]  /*19220*/  @!P0 IADD3 R89, PT, PT, R9, R90, RZ ;  /* 0x0000005a09598210 */ /* 0x020fe20007ffe0ff */
[----:B------:R-:W-:Y:S06]  /*19230*/  @!P4 BRA `(.L_x_1679) ;  /* 0x0000000000acc947 */ /* 0x000fec0003800000 */
[----:B------:R-:W0:Y:S01]  /*19240*/  LDS.128 R12, [UR4+0x80] ;  /* 0x00008004ff0c7984 */ /* 0x000e220008000c00 */
[----:B------:R-:W-:-:S03]  /*19250*/  MOV R52, R20 ;  /* 0x0000001400347202 */ /* 0x000fc60000000f00 */
        /* <DEDUP_REMOVED lines=13> */
[----:B------:R-:W-:Y:S02]  /*19330*/  HFMA2 R9, R28, R14, R9 ;  /* 0x0000000e1c097231 */ /* 0x000fe40000000009 */
[----:B-1----:R-:W-:Y:S02]  /*19340*/  HFMA2 R20, R49, R16, R20 ;  /* 0x0000001031147231 */ /* 0x002fe40000000014 */
[----:B------:R-:W-:Y:S02]  /*19350*/  HFMA2 R44, R30, R14, R44 ;  /* 0x0000000e1e2c7231 */ /* 0x000fe4000000002c */
[----:B------:R-:W-:Y:S02]  /*19360*/  HFMA2 R12, R51, R16, R12 ;  /* 0x00000010330c7231 */ /* 0x000fe4000000000c */
        /* <DEDUP_REMOVED lines=9> */
[----:B------:R-:W-:Y:S02]  /*19400*/  HADD2 R20, R20.H0_H0, R20.H1_H1 ;  /* 0x3000001414147230 */ /* 0x000fe40000000800 */
[----:B------:R-:W-:Y:S02]  /*19410*/  HFMA2 R44, R50, R16, R44 ;  /* 0x00000010322c7231 */ /* 0x000fe4000000002c */
[----:B------:R-:W-:Y:S02]  /*19420*/  HADD2 R22, R12.H0_H0, R12.H1_H1 ;  /* 0x3000000c0c167230 */ /* 0x000fe40000000800 */
[-C--:B------:R-:W-:Y:S02]  /*19430*/  HFMA2 R9, R24, R17.reuse, R9 ;  /* 0x0000001118097231 */ /* 0x080fe40000000009 */
[----:B------:R-:W-:-:S02]  /*19440*/  HFMA2 R44, R26, R17, R44 ;  /* 0x000000111a2c7231 */ /* 0x000fc4000000002c */
[-C--:B------:R-:W-:Y:S02]  /*19450*/  HFMA2 R9, R32, R18.reuse, R9 ;  /* 0x0000001220097231 */ /* 0x080fe40000000009 */
        /* <DEDUP_REMOVED lines=9> */
.L_x_1679:
[----:B------:R-:W0:Y:S01]  /*194f0*/  LDC R87, c[0x0][0x3ac] ;  /* 0x0000eb00ff577b82 */ /* 0x000e220000000800 */
[----:B------:R-:W-:Y:S01]  /*19500*/  IADD3 R90, PT, PT, R90, 0x10, RZ ;  /* 0x000000105a5a7810 */ /* 0x000fe20007ffe0ff */
[----:B------:R-:W-:Y:S01]  /*19510*/  UIADD3 UR4, UPT, UPT, UR4, 0x20, URZ ;  /* 0x0000002004047890 */ /* 0x000fe2000fffe0ff */
[----:B------:R-:W-:Y:S02]  /*19520*/  IADD3 R10, P1, PT, R10, 0x40, RZ ;  /* 0x000000400a0a7810 */ /* 0x000fe40007f3e0ff */
[----:B------:R-:W-:Y:S02]  /*19530*/  ISETP.GE.AND P0, PT, R90, R95, PT ;  /* 0x0000005f5a00720c */ /* 0x000fe40003f06270 */
[----:B------:R-:W-:Y:S01]  /*19540*/  IADD3.X R11, PT, PT, RZ, R11, RZ, P1, !PT ;  /* 0x0000000bff0b7210 */ /* 0x000fe20000ffe4ff */
[----:B0-----:R-:W-:-:S10]  /*19550*/  IMAD.WIDE R104, R87, 0x4, R104 ;  /* 0x0000000457687825 */ /* 0x001fd400078e0268 */
[----:B------:R-:W-:Y:S05]  /*19560*/  @!P0 BRA `(.L_x_1680) ;  /* 0xffffffec00508947 */ /* 0x000fea000383ffff */
.L_x_1675:
[----:B------:R-:W1:Y:S01]  /*19570*/  S2UR UR4, SR_CTAID.Y ;  /* 0x00000000000479c3 */ /* 0x000e620000002600 */
[----:B0-----:R-:W-:-:S07]  /*19580*/  HMUL2 R13, R8, R94.H0_H0 ;  /* 0x2000005e080d7232 */ /* 0x001fce0000000000 */
[----:B------:R-:W0:Y:S01]  /*19590*/  LDC.64 R10, c[0x0][0x3a0] ;  /* 0x0000e800ff0a7b82 */ /* 0x000e220000000a00 */
[----:B-1----:R-:W-:-:S05]  /*195a0*/  IMAD R9, R87, UR4, RZ ;  /* 0x0000000457097c24 */ /* 0x002fca000f8e02ff */
[----:B------:R-:W-:-:S05]  /*195b0*/  LEA R9, R9, R96, 0x2 ;  /* 0x0000006009097211 */ /* 0x000fca00078e10ff */
[----:B0-----:R-:W-:-:S05]  /*195c0*/  IMAD.WIDE R10, R9, 0x2, R10 ;  /* 0x00000002090a7825 */ /* 0x001fca00078e020a */
[----:B------:R0:W-:Y:S01]  /*195d0*/  ATOM.E.ADD.F16x2.RN.STRONG.GPU P0, RZ, desc[UR8][R10.64], R13 ;  /* 0x8000000d0aff79a2 */ /* 0x0001e2000c10e108 */
[----:B------:R-:W-:Y:S01]  /*195e0*/  BSSY.RECONVERGENT B0, `(.L_x_1681) ;  /* 0x000000f000007945 */ /* 0x000fe20003800200 */
[----:B------:R-:W-:-:S03]  /*195f0*/  HMUL2 R15, R7, R94.H0_H0 ;  /* 0x2000005e070f7232 */ /* 0x000fc60000000000 */
[----:B0-----:R-:W-:Y:S05]  /*19600*/  @P0 BRA `(.L_x_1682) ;  /* 0x0000000000300947 */ /* 0x001fea0003800000 */
[----:B------:R-:W0:Y:S02]  /*19610*/  QSPC.E.S P0, RZ, [R10] ;  /* 0x000000000aff73aa */ /* 0x000e240000000500 */
[----:B0-----:R-:W-:Y:S05]  /*19620*/  @!P0 BRA `(.L_x_1683) ;  /* 0x00000000001c8947 */ /* 0x001fea0003800000 */
[----:B------:R-:W-:-:S04]  /*19630*/  MOV R8, R10 ;  /* 0x0000000a00087202 */ /* 0x000fc80000000f00 */
[----:B------:R-:W-:-:S07]  /*19640*/  MOV R7, R8 ;  /* 0x0000000800077202 */ /* 0x000fce0000000f00 */
.L_x_1684:
[----:B------:R-:W0:Y:S02]  /*19650*/  LDS R8, [R7] ;  /* 0x0000000007087984 */ /* 0x000e240000000800 */
[----:B0-----:R-:W-:-:S05]  /*19660*/  HADD2 R9, R8, R13 ;  /* 0x0000000d08097230 */ /* 0x001fca0000000000 */
[----:B------:R-:W0:Y:S02]  /*19670*/  ATOMS.CAST.SPIN P0, [R7], R8, R9 ;  /* 0x000000080700758d */ /* 0x000e240001800009 */
[----:B0-----:R-:W-:Y:S05]  /*19680*/  @!P0 BRA `(.L_x_1684) ;  /* 0xfffffffc00f08947 */ /* 0x001fea000383ffff */
[----:B------:R-:W-:Y:S05]  /*19690*/  BRA `(.L_x_1682) ;  /* 0x00000000000c7947 */ /* 0x000fea0003800000 */
.L_x_1683:
[----:B------:R-:W2:Y:S02]  /*196a0*/  LD.E R7, desc[UR8][R10.64] ;  /* 0x000000080a077980 */ /* 0x000ea4000c101900 */
[----:B--2---:R-:W-:-:S05]  /*196b0*/  IADD3 R7, PT, PT, R13, R7, RZ ;  /* 0x000000070d077210 */ /* 0x004fca0007ffe0ff */
[----:B------:R0:W-:Y:S02]  /*196c0*/  ST.E desc[UR8][R10.64], R7 ;  /* 0x000000070a007985 */ /* 0x0001e4000c101908 */
.L_x_1682:
[----:B------:R-:W-:Y:S05]  /*196d0*/  BSYNC.RECONVERGENT B0 ;  /* 0x0000000000007941 */ /* 0x000fea0003800200 */
.L_x_1681:
[----:B------:R1:W-:Y:S01]  /*196e0*/  ATOM.E.ADD.F16x2.RN.STRONG.GPU P0, RZ, desc[UR8][R10.64+0x4], R15 ;  /* 0x8000040f0aff79a2 */ /* 0x0003e2000c10e108 */
[----:B------:R-:W-:Y:S04]  /*196f0*/  BSSY.RECONVERGENT B0, `(.L_x_1685) ;  /* 0x000000e000007945 */ /* 0x000fe80003800200 */
[----:B-1----:R-:W-:Y:S05]  /*19700*/  @P0 BRA `(.L_x_1686) ;  /* 0x0000000000300947 */ /* 0x002fea0003800000 */
[----:B------:R-:W1:Y:S02]  /*19710*/  QSPC.E.S P0, RZ, [R10+0x4] ;  /* 0x000004000aff73aa */ /* 0x000e640000000500 */
[----:B-1----:R-:W-:Y:S05]  /*19720*/  @!P0 BRA `(.L_x_1687) ;  /* 0x00000000001c8947 */ /* 0x002fea0003800000 */
[----:B------:R-:W-:-:S04]  /*19730*/  MOV R8, R10 ;  /* 0x0000000a00087202 */ /* 0x000fc80000000f00 */
[----:B0-----:R-:W-:-:S07]  /*19740*/  MOV R7, R8 ;  /* 0x0000000800077202 */ /* 0x001fce0000000f00 */
.L_x_1688:
[----:B------:R-:W0:Y:S02]  /*19750*/  LDS R8, [R7+0x4] ;  /* 0x0000040007087984 */ /* 0x000e240000000800 */
[----:B0-----:R-:W-:-:S05]  /*19760*/  HFMA2 R9, R8, 1, 1, R15 ;  /* 0x3c003c0008097831 */ /* 0x001fca000000000f */
[----:B------:R-:W0:Y:S02]  /*19770*/  ATOMS.CAST.SPIN P0, [R7+0x4], R8, R9 ;  /* 0x000004080700758d */ /* 0x000e240001800009 */
[----:B0-----:R-:W-:Y:S05]  /*19780*/  @!P0 BRA `(.L_x_1688) ;  /* 0xfffffffc00f08947 */ /* 0x001fea000383ffff */
[----:B------:R-:W-:Y:S05]  /*19790*/  BRA `(.L_x_1686) ;  /* 0x00000000000c7947 */ /* 0x000fea0003800000 */
.L_x_1687:
[----:B0-----:R-:W2:Y:S02]  /*197a0*/  LD.E R7, desc[UR8][R10.64+0x4] ;  /* 0x000004080a077980 */ /* 0x001ea4000c101900 */
[----:B--2---:R-:W-:-:S05]  /*197b0*/  IADD3 R7, PT, PT, R15, R7, RZ ;  /* 0x000000070f077210 */ /* 0x004fca0007ffe0ff */
[----:B------:R1:W-:Y:S02]  /*197c0*/  ST.E desc[UR8][R10.64+0x4], R7 ;  /* 0x000004070a007985 */ /* 0x0003e4000c101908 */
.L_x_1686:
[----:B------:R-:W-:Y:S05]  /*197d0*/  BSYNC.RECONVERGENT B0 ;  /* 0x0000000000007941 */ /* 0x000fea0003800200 */
.L_x_1685:
[----:B01----:R-:W-:-:S04]  /*197e0*/  IMAD.WIDE R10, R87, 0x2, R10 ;  /* 0x00000002570a7825 */ /* 0x003fc800078e020a */
[----:B------:R-:W-:-:S05]  /*197f0*/  HMUL2 R9, R6, R93.H0_H0 ;  /* 0x2000005d06097232 */ /* 0x000fca0000000000 */
        /* <DEDUP_REMOVED lines=8> */
.L_x_1692:
[----:B------:R-:W0:Y:S02]  /*19880*/  LDS R6, [R5] ;  /* 0x0000000005067984 */ /* 0x000e240000000800 */
[----:B0-----:R-:W-:-:S05]  /*19890*/  HADD2 R7, R6, R9 ;  /* 0x0000000906077230 */ /* 0x001fca0000000000 */
[----:B------:R-:W0:Y:S02]  /*198a0*/  ATOMS.CAST.SPIN P0, [R5], R6, R7 ;  /* 0x000000060500758d */ /* 0x000e240001800007 */
[----:B0-----:R-:W-:Y:S05]  /*198b0*/  @!P0 BRA `(.L_x_1692) ;  /* 0xfffffffc00f08947 */ /* 0x001fea000383ffff */
[----:B------:R-:W-:Y:S05]  /*198c0*/  BRA `(.L_x_1690) ;  /* 0x00000000000c7947 */ /* 0x000fea0003800000 */
.L_x_1691:
[----:B------:R-:W2:Y:S02]  /*198d0*/  LD.E R5, desc[UR8][R10.64] ;  /* 0x000000080a057980 */ /* 0x000ea4000c101900 */
[----:B--2---:R-:W-:-:S05]  /*198e0*/  IADD3 R5, PT, PT, R9, R5, RZ ;  /* 0x0000000509057210 */ /* 0x004fca0007ffe0ff */
[----:B------:R0:W-:Y:S02]  /*198f0*/  ST.E desc[UR8][R10.64], R5 ;  /* 0x000000050a007985 */ /* 0x0001e4000c101908 */
.L_x_1690:
[----:B------:R-:W-:Y:S05]  /*19900*/  BSYNC.RECONVERGENT B0 ;  /* 0x0000000000007941 */ /* 0x000fea0003800200 */
.L_x_1689:
[----:B------:R1:W-:Y:S01]  /*19910*/  ATOM.E.ADD.F16x2.RN.STRONG.GPU P0, RZ, desc[UR8][R10.64+0x4], R93 ;  /* 0x8000045d0aff79a2 */ /* 0x0003e2000c10e108 */
[----:B------:R-:W-:Y:S04]  /*19920*/  BSSY.RECONVERGENT B0, `(.L_x_1693) ;  /* 0x000000e000007945 */ /* 0x000fe80003800200 */
[----:B-1----:R-:W-:Y:S05]  /*19930*/  @P0 BRA `(.L_x_1694) ;  /* 0x0000000000300947 */ /* 0x002fea0003800000 */
[----:B------:R-:W1:Y:S02]  /*19940*/  QSPC.E.S P0, RZ, [R10+0x4] ;  /* 0x000004000aff73aa */ /* 0x000e640000000500 */
[----:B-1----:R-:W-:Y:S05]  /*19950*/  @!P0 BRA `(.L_x_1695) ;  /* 0x00000000001c8947 */ /* 0x002fea0003800000 */
[----:B------:R-:W-:-:S04]  /*19960*/  MOV R6, R10 ;  /* 0x0000000a00067202 */ /* 0x000fc80000000f00 */
[----:B0-----:R-:W-:-:S07]  /*19970*/  MOV R5, R6 ;  /* 0x0000000600057202 */ /* 0x001fce0000000f00 */
.L_x_1696:
[----:B------:R-:W0:Y:S02]  /*19980*/  LDS R6, [R5+0x4] ;  /* 0x0000040005067984 */ /* 0x000e240000000800 */
[----:B0-----:R-:W-:-:S05]  /*19990*/  HFMA2 R7, R6, 1, 1, R93 ;  /* 0x3c003c0006077831 */ /* 0x001fca000000005d */
[----:B------:R-:W0:Y:S02]  /*199a0*/  ATOMS.CAST.SPIN P0, [R5+0x4], R6, R7 ;  /* 0x000004060500758d */ /* 0x000e240001800007 */
[----:B0-----:R-:W-:Y:S05]  /*199b0*/  @!P0 BRA `(.L_x_1696) ;  /* 0xfffffffc00f08947 */ /* 0x001fea000383ffff */
[----:B------:R-:W-:Y:S05]  /*199c0*/  BRA `(.L_x_1694) ;  /* 0x00000000000c7947 */ /* 0x000fea0003800000 */
.L_x_1695:
[----:B0-----:R-:W2:Y:S02]  /*199d0*/  LD.E R5, desc[UR8][R10.64+0x4] ;  /* 0x000004080a057980 */ /* 0x001ea4000c101900 */
[----:B--2---:R-:W-:-:S05]  /*199e0*/  IADD3 R5, PT, PT, R93, R5, RZ ;  /* 0x000000055d057210 */ /* 0x004fca0007ffe0ff */
[----:B------:R1:W-:Y:S02]  /*199f0*/  ST.E desc[UR8][R10.64+0x4], R5 ;  /* 0x000004050a007985 */ /* 0x0003e4000c101908 */
.L_x_1694:
[----:B------:R-:W-:Y:S05]  /*19a00*/  BSYNC.RECONVERGENT B0 ;  /* 0x0000000000007941 */ /* 0x000fea0003800200 */
.L_x_1693:
        /* <DEDUP_REMOVED lines=10> */
.L_x_1700:
[----:B------:R-:W0:Y:S02]  /*19ab0*/  LDS R4, [R3] ;  /* 0x0000000003047984 */ /* 0x000e240000000800 */
[----:B0-----:R-:W-:-:S05]  /*19ac0*/  HADD2 R5, R4, R7 ;  /* 0x0000000704057230 */ /* 0x001fca0000000000 */
[----:B------:R-:W0:Y:S02]  /*19ad0*/  ATOMS.CAST.SPIN P0, [R3], R4, R5 ;  /* 0x000000040300758d */ /* 0x000e240001800005 */
[----:B0-----:R-:W-:Y:S05]  /*19ae0*/  @!P0 BRA `(.L_x_1700) ;  /* 0xfffffffc00f08947 */ /* 0x001fea000383ffff */
[----:B------:R-:W-:Y:S05]  /*19af0*/  BRA `(.L_x_1698) ;  /* 0x00000000000c7947 */ /* 0x000fea0003800000 */
.L_x_1699:
[----:B------:R-:W2:Y:S02]  /*19b00*/  LD.E R3, desc[UR8][R10.64] ;  /* 0x000000080a037980 */ /* 0x000ea4000c101900 */
[----:B--2---:R-:W-:-:S05]  /*19b10*/  IADD3 R3, PT, PT, R7, R3, RZ ;  /* 0x0000000307037210 */ /* 0x004fca0007ffe0ff */
[----:B------:R0:W-:Y:S02]  /*19b20*/  ST.E desc[UR8][R10.64], R3 ;  /* 0x000000030a007985 */ /* 0x0001e4000c101908 */
.L_x_1698:
[----:B------:R-:W-:Y:S05]  /*19b30*/  BSYNC.RECONVERGENT B0 ;  /* 0x0000000000007941 */ /* 0x000fea0003800200 */
.L_x_1697:
[----:B------:R1:W-:Y:S01]  /*19b40*/  ATOM.E.ADD.F16x2.RN.STRONG.GPU P0, RZ, desc[UR8][R10.64+0x4], R9 ;  /* 0x800004090aff79a2 */ /* 0x0003e2000c10e108 */
[----:B------:R-:W-:Y:S04]  /*19b50*/  BSSY.RECONVERGENT B0, `(.L_x_1701) ;  /* 0x000000e000007945 */ /* 0x000fe80003800200 */
[----:B-1----:R-:W-:Y:S05]  /*19b60*/  @P0 BRA `(.L_x_1702) ;  /* 0x0000000000300947 */ /* 0x002fea0003800000 */
[----:B------:R-:W1:Y:S02]  /*19b70*/  QSPC.E.S P0, RZ, [R10+0x4] ;  /* 0x000004000aff73aa */ /* 0x000e640000000500 */
[----:B-1----:R-:W-:Y:S05]  /*19b80*/  @!P0 BRA `(.L_x_1703) ;  /* 0x00000000001c8947 */ /* 0x002fea0003800000 */
[----:B------:R-:W-:-:S04]  /*19b90*/  MOV R4, R10 ;  /* 0x0000000a00047202 */ /* 0x000fc80000000f00 */
[----:B0-----:R-:W-:-:S07]  /*19ba0*/  MOV R3, R4 ;  /* 0x0000000400037202 */ /* 0x001fce0000000f00 */
.L_x_1704:
[----:B------:R-:W0:Y:S02]  /*19bb0*/  LDS R4, [R3+0x4] ;  /* 0x0000040003047984 */ /* 0x000e240000000800 */
[----:B0-----:R-:W-:-:S05]  /*19bc0*/  HFMA2 R5, R4, 1, 1, R9 ;  /* 0x3c003c0004057831 */ /* 0x001fca0000000009 */
[----:B------:R-:W0:Y:S02]  /*19bd0*/  ATOMS.CAST.SPIN P0, [R3+0x4], R4, R5 ;  /* 0x000004040300758d */ /* 0x000e240001800005 */
[----:B0-----:R-:W-:Y:S05]  /*19be0*/  @!P0 BRA `(.L_x_1704) ;  /* 0xfffffffc00f08947 */ /* 0x001fea000383ffff */
[----:B------:R-:W-:Y:S05]  /*19bf0*/  BRA `(.L_x_1702) ;  /* 0x00000000000c7947 */ /* 0x000fea0003800000 */
.L_x_1703:
[----:B0-----:R-:W2:Y:S02]  /*19c00*/  LD.E R3, desc[UR8][R10.64+0x4] ;  /* 0x000004080a037980 */ /* 0x001ea4000c101900 */
[----:B--2---:R-:W-:-:S05]  /*19c10*/  IADD3 R3, PT, PT, R9, R3, RZ ;  /* 0x0000000309037210 */ /* 0x004fca0007ffe0ff */
[----:B------:R1:W-:Y:S02]  /*19c20*/  ST.E desc[UR8][R10.64+0x4], R3 ;  /* 0x000004030a007985 */ /* 0x0003e4000c101908 */
.L_x_1702:
[----:B------:R-:W-:Y:S05]  /*19c30*/  BSYNC.RECONVERGENT B0 ;  /* 0x0000000000007941 */ /* 0x000fea0003800200 */
.L_x_1701:
        /* <DEDUP_REMOVED lines=10> */
.L_x_1708:
[----:B------:R-:W0:Y:S02]  /*19ce0*/  LDS R2, [R0] ;  /* 0x0000000000027984 */ /* 0x000e240000000800 */
[----:B0-----:R-:W-:-:S05]  /*19cf0*/  HADD2 R3, R2, R5 ;  /* 0x0000000502037230 */ /* 0x001fca0000000000 */
[----:B------:R-:W0:Y:S02]  /*19d00*/  ATOMS.CAST.SPIN P0, [R0], R2, R3 ;  /* 0x000000020000758d */ /* 0x000e240001800003 */
[----:B0-----:R-:W-:Y:S05]  /*19d10*/  @!P0 BRA `(.L_x_1708) ;  /* 0xfffffffc00f08947 */ /* 0x001fea000383ffff */
[----:B------:R-:W-:Y:S05]  /*19d20*/  BRA `(.L_x_1706) ;  /* 0x00000000000c7947 */ /* 0x000fea0003800000 */
.L_x_1707:
[----:B------:R-:W2:Y:S02]  /*19d30*/  LD.E R0, desc[UR8][R10.64] ;  /* 0x000000080a007980 */ /* 0x000ea4000c101900 */
[----:B--2---:R-:W-:-:S05]  /*19d40*/  IADD3 R3, PT, PT, R5, R0, RZ ;  /* 0x0000000005037210 */ /* 0x004fca0007ffe0ff */
[----:B------:R0:W-:Y:S02]  /*19d50*/  ST.E desc[UR8][R10.64], R3 ;  /* 0x000000030a007985 */ /* 0x0001e4000c101908 */
.L_x_1706:
[----:B------:R-:W-:Y:S05]  /*19d60*/  BSYNC.RECONVERGENT B0 ;  /* 0x0000000000007941 */ /* 0x000fea0003800200 */
.L_x_1705:
[----:B------:R1:W-:Y:S02]  /*19d70*/  ATOM.E.ADD.F16x2.RN.STRONG.GPU P0, RZ, desc[UR8][R10.64+0x4], R91 ;  /* 0x8000045b0aff79a2 */ /* 0x0003e4000c10e108 */
[----:B-1----:R-:W-:Y:S05]  /*19d80*/  @P0 EXIT ;  /* 0x000000000000094d */ /* 0x002fea0003800000 */
[----:B------:R-:W1:Y:S02]  /*19d90*/  QSPC.E.S P0, RZ, [R10+0x4] ;  /* 0x000004000aff73aa */ /* 0x000e640000000500 */
[----:B-1----:R-:W-:Y:S05]  /*19da0*/  @!P0 BRA `(.L_x_1709) ;  /* 0x00000000001c8947 */ /* 0x002fea0003800000 */
[----:B------:R-:W-:-:S04]  /*19db0*/  MOV R2, R10 ;  /* 0x0000000a00027202 */ /* 0x000fc80000000f00 */
[----:B------:R-:W-:-:S07]  /*19dc0*/  MOV R0, R2 ;  /* 0x0000000200007202 */ /* 0x000fce0000000f00 */
.L_x_1710:
[----:B------:R-:W0:Y:S02]  /*19dd0*/  LDS R2, [R0+0x4] ;  /* 0x0000040000027984 */ /* 0x000e240000000800 */
[----:B0-----:R-:W-:-:S05]  /*19de0*/  HFMA2 R3, R2, 1, 1, R91 ;  /* 0x3c003c0002037831 */ /* 0x001fca000000005b */
[----:B------:R-:W0:Y:S02]  /*19df0*/  ATOMS.CAST.SPIN P0, [R0+0x4], R2, R3 ;  /* 0x000004020000758d */ /* 0x000e240001800003 */
[----:B0-----:R-:W-:Y:S05]  /*19e00*/  @!P0 BRA `(.L_x_1710) ;  /* 0xfffffffc00f08947 */ /* 0x001fea000383ffff */
[----:B------:R-:W-:Y:S05]  /*19e10*/  EXIT ;  /* 0x000000000000794d */ /* 0x000fea0003800000 */
.L_x_1709:
[----:B------:R-:W0:Y:S02]  /*19e20*/  LD.E R0, desc[UR8][R10.64+0x4] ;  /* 0x000004080a007980 */ /* 0x000e24000c101900 */
[----:B0-----:R-:W-:-:S05]  /*19e30*/  IADD3 R3, PT, PT, R91, R0, RZ ;  /* 0x000000005b037210 */ /* 0x001fca0007ffe0ff */
[----:B------:R-:W-:Y:S01]  /*19e40*/  ST.E desc[UR8][R10.64+0x4], R3 ;  /* 0x000004030a007985 */ /* 0x000fe2000c101908 */
[----:B------:R-:W-:Y:S05]  /*19e50*/  EXIT ;  /* 0x000000000000794d */ /* 0x000fea0003800000 */
.L_x_1711:
        /* <DEDUP_REMOVED lines=10> */
.L_x_3323:


//--------------------- .text._Z23gemm_half_q_half_kernelILi3ELb1ELb1EEvPK6__halfPKjS4_S2_PS0_iiiiPKtS7_iiiiiibS2_i --------------------------
	.section	.text._Z23gemm_half_q_half_kernelILi3ELb1ELb1EEvPK6__halfPKjS4_S2_PS0_iiiiPKtS7_iiiiiibS2_i,"ax",@progbits
	.align	128
        .global         _Z23gemm_half_q_half_kernelILi3ELb1ELb1EEvPK6__halfPKjS4_S2_PS0_iiiiPKtS7_iiiiiibS2_i
        .type           _Z23gemm_half_q_half_kernelILi3ELb1ELb1EEvPK6__halfPKjS4_S2_PS0_iiiiPKtS7_iiiiiibS2_i,@function
        .size           _Z23gemm_half_q_half_kernelILi3ELb1ELb1EEvPK6__halfPKjS4_S2_PS0_iiiiPKtS7_iiiiiibS2_i,(.L_x_3324 - _Z23gemm_half_q_half_kernelILi3ELb1ELb1EEvPK6__halfPKjS4_S2_PS0_iiiiPKtS7_iiiiiibS2_i)
        .other          _Z23gemm_half_q_half_kernelILi3ELb1ELb1EEvPK6__halfPKjS4_S2_PS0_iiiiPKtS7_iiiiiibS2_i,@"STO_CUDA_ENTRY STV_DEFAULT"
_Z23gemm_half_q_half_kernelILi3ELb1ELb1EEvPK6__halfPKjS4_S2_PS0_iiiiPKtS7_iiiiiibS2_i:
.text._Z23gemm_half_q_half_kernelILi3ELb1ELb1EEvPK6__halfPKjS4_S2_PS0_iiiiPKtS7_iiiiiibS2_i:
        /* <DEDUP_REMOVED lines=9> */
[----:B0-----:R-:W2:Y:S04]  /*0090*/  LDG.E.U16 R56, desc[UR8][R2.64] ;  /* 0x0000000802387981 */ /* 0x001ea8000c1e1500 */
[----:B------:R-:W2:Y:S01]  /*00a0*/  LDG.E.U16 R54, desc[UR8][R54.64] ;  /* 0x0000000836367981 */ /* 0x000ea2000c1e1500 */
[----:B------:R-:W0:Y:S01]  /*00b0*/  S2R R13, SR_CTAID.X ;  /* 0x00000000000d7919 */ /* 0x000e220000002500 */
        /* <DEDUP_REMOVED lines=10> */
[----:B---3--:R-:W-:-:S03]  /*0160*/  UIMAD UR4, UR4, 0x3, URZ ;  /* 0x00000003040478a4 */ /* 0x008fc6000f8e02ff */
        /* <DEDUP_REMOVED lines=10> */
[----:B------:R-:W-:Y:S02]  /*0210*/  IADD3 R11, PT, PT, R9, R4, RZ ;  /* 0x00000004090b7210 */ /* 0x000fe40007ffe0ff */
[C---:B--2---:R-:W-:Y:S02]  /*0220*/  IADD3 R14, P0, PT, R2.reuse, R7, RZ ;  /* 0x00000007020e7210 */ /* 0x044fe40007f1e0ff */
[C---:B------:R-:W-:Y:S02]  /*0230*/  IADD3 R10, P1, PT, R2.reuse, R9, RZ ;  /* 0x00000009020a7210 */ /* 0x040fe40007f3e0ff */
[----:B------:R-:W-:Y:S02]  /*0240*/  IADD3 R0, P2, PT, R2, R11, RZ ;  /* 0x0000000b02007210 */ /* 0x000fe40007f5e0ff */
[----:B------:R-:W-:Y:S02]  /*0250*/  LEA.HI.X.SX32 R7, R7, RZ, 0x1, P0 ;  /* 0x000000ff07077211 */ /* 0x000fe400000f0eff */
[----:B------:R-:W-:-:S02]  /*0260*/  LEA.HI.X.SX32 R9, R9, RZ, 0x1, P1 ;  /* 0x000000ff09097211 */ /* 0x000fc400008f0eff */
[----:B-1----:R-:W-:Y:S02]  /*0270*/  LEA R2, P0, R14, UR6, 0x1 ;  /* 0x000000060e027c11 */ /* 0x002fe4000f8008ff */
[----:B------:R-:W-:Y:S02]  /*0280*/  LEA.HI.X.SX32 R11, R11, RZ, 0x1, P2 ;  /* 0x000000ff0b0b7211 */ /* 0x000fe400010f0eff */
[----:B------:R-:W-:Y:S02]  /*0290*/  LEA R6, P1, R10, UR6, 0x1 ;  /* 0x000000060a067c11 */ /* 0x000fe4000f8208ff */
[----:B------:R-:W-:Y:S02]  /*02a0*/  LEA R8, P2, R0, UR6, 0x1 ;  /* 0x0000000600087c11 */ /* 0x000fe4000f8408ff */
[----:B------:R-:W-:Y:S02]  /*02b0*/  LEA.HI.X R3, R14, UR7, R7, 0x1, P0 ;  /* 0x000000070e037c11 */ /* 0x000fe400080f0c07 */
[----:B------:R-:W-:-:S02]  /*02c0*/  LEA.HI.X R7, R10, UR7, R9, 0x1, P1 ;  /* 0x000000070a077c11 */ /* 0x000fc400088f0c09 */
[----:B------:R-:W-:Y:S02]  /*02d0*/  LEA.HI.X R9, R0, UR7, R11, 0x1, P2 ;  /* 0x0000000700097c11 */ /* 0x000fe400090f0c0b */
[----:B------:R-:W2:Y:S04]  /*02e0*/  LDG.E.U16.CONSTANT R3, desc[UR8][R2.64] ;  /* 0x0000000802037981 */ /* 0x000ea8000c1e9500 */
[----:B------:R-:W3:Y:S04]  /*02f0*/  LDG.E.U16.CONSTANT R7, desc[UR8][R6.64] ;  /* 0x0000000806077981 */ /* 0x000ee8000c1e9500 */
[----:B------:R-:W4:Y:S01]  /*0300*/  LDG.E.U16.CONSTANT R9, desc[UR8][R8.64] ;  /* 0x0000000808097981 */ /* 0x000f22000c1e9500 */
[----:B------:R-:W0:Y:S01]  /*0310*/  S2UR UR6, SR_CgaCtaId ;  /* 0x00000000000679c3 */ /* 0x000e220000008800 */
[----:B------:R-:W-:-:S02]  /*0320*/  UMOV UR5, 0x400 ;  /* 0x0000040000057882 */ /* 0x000fc40000000000 */
[----:B0-----:R-:W-:-:S06]  /*0330*/  ULEA UR5, UR6, UR5, 0x18 ;  /* 0x0000000506057291 */ /* 0x001fcc000f8ec0ff */
[----:B------:R-:W-:-:S05]  /*0340*/  LEA R0, R12, UR5, 0x1 ;  /* 0x000000050c007c11 */ /* 0x000fca000f8e08ff */
[----:B--2---:R0:W-:Y:S04]  /*0350*/  STS.U16 [R0], R3 ;  /* 0x0000000300007388 */ /* 0x0041e80000000400 */
[----:B---3--:R0:W-:Y:S04]  /*0360*/  STS.U16 [R0+0x80], R7 ;  /* 0x0000800700007388 */ /* 0x0081e80000000400 */
[----:B----4-:R0:W-:Y:S02]  /*0370*/  STS.U16 [R0+0x100], R9 ;  /* 0x0001000900007388 */ /* 0x0101e40000000400 */
.L_x_1713:
[----:B------:R-:W-:Y:S05]  /*0380*/  BSYNC.RECONVERGENT B0 ;  /* 0x0000000000007941 */ /* 0x000fea0003800200 */
.L_x_1712:
        /* <DEDUP_REMOVED lines=23> */
[----:B------:R0:W-:Y:S02]  /*0500*/  STG.E.64 desc[UR8][R14.64], RZ ;  /* 0x000000ff0e007986 */ /* 0x0001e4000c101b08 */
.L_x_1714:
        /* <DEDUP_REMOVED lines=10> */
.L_x_1716:
        /* <DEDUP_REMOVED lines=16> */
[----:B------:R-:W-:Y:S02]  /*06b0*/  LOP3.LUT R17, R15, 0xf, RZ, 0xc0, !PT ;  /* 0x0000000f0f117812 */ /* 0x000fe400078ec0ff */
[----:B------:R-:W-:Y:S02]  /*06c0*/  LOP3.LUT R6, R6, 0xf, RZ, 0xc0, !PT ;  /* 0x0000000f06067812 */ /* 0x000fe400078ec0ff */
[----:B------:R-:W-:Y:S01]  /*06d0*/  SHF.R.U32.HI R19, RZ, 0x4, R15 ;  /* 0x00000004ff137819 */ /* 0x000fe2000001160f */
[----:B------:R-:W-:Y:S01]  /*06e0*/  IMAD R20, R17, R17, R17 ;  /* 0x0000001111147224 */ /* 0x000fe200078e0211 */
[----:B------:R-:W-:Y:S01]  /*06f0*/  SHF.R.U32.HI R15, RZ, 0xc, R15 ;  /* 0x0000000cff0f7819 */ /* 0x000fe2000001160f */
[----:B------:R-:W-:Y:S01]  /*0700*/  IMAD R7, R6, R6, R6 ;  /* 0x0000000606077224 */ /* 0x000fe200078e0206 */
[----:B------:R-:W-:-:S02]  /*0710*/  LOP3.LUT R19, R19, 0xf, RZ, 0xc0, !PT ;  /* 0x0000000f13137812 */ /* 0x000fc400078ec0ff */
[----:B------:R-:W-:Y:S02]  /*0720*/  LOP3.LUT R15, R15, 0xf, RZ, 0xc0, !PT ;  /* 0x0000000f0f0f7812 */ /* 0x000fe400078ec0ff */
[----:B------:R-:W-:Y:S01]  /*0730*/  IADD3 R7, PT, PT, R6, 0x1, R7 ;  /* 0x0000000106077810 */ /* 0x000fe20007ffe007 */
[----:B0-----:R-:W-:Y:S01]  /*0740*/  IMAD R8, R19, R19, R19 ;  /* 0x0000001313087224 */ /* 0x001fe200078e0213 */
[----:B------:R-:W-:Y:S01]  /*0750*/  IADD3 R20, PT, PT, R17, 0x1, R20 ;  /* 0x0000000111147810 */ /* 0x000fe20007ffe014 */
[----:B------:R-:W-:-:S03]  /*0760*/  IMAD R6, R15, R15, R15 ;  /* 0x0000000f0f067224 */ /* 0x000fc600078e020f */
[----:B------:R-:W-:Y:S01]  /*0770*/  IADD3 R8, PT, PT, R19, 0x1, R8 ;  /* 0x0000000113087810 */ /* 0x000fe20007ffe008 */
[----:B------:R-:W-:Y:S01]  /*0780*/  I2F.F16 R7, R7 ;  /* 0x0000000700077306 */ /* 0x000fe20000200c00 */
[----:B------:R-:W-:Y:S02]  /*0790*/  IADD3 R15, PT, PT, R15, 0x1, R6 ;  /* 0x000000010f0f7810 */ /* 0x000fe40007ffe006 */
[----:B----4-:R-:W-:-:S05]  /*07a0*/  IADD3 R18, PT, PT, R21, R18, RZ ;  /* 0x0000001215127210 */ /* 0x010fca0007ffe0ff */
[----:B------:R-:W0:Y:S01]  /*07b0*/  I2F.F16 R6, R15 ;  /* 0x0000000f00067306 */ /* 0x000e220000200c00 */
[----:B------:R-:W-:-:S07]  /*07c0*/  ISETP.GE.AND P0, PT, R18, R53, PT ;  /* 0x000000351200720c */ /* 0x000fce0003f06270 */
[----:B------:R-:W-:Y:S01]  /*07d0*/  I2F.F16 R20, R20 ;  /* 0x0000001400147306 */ /* 0x000fe20000200c00 */
[----:B0-----:R-:W-:-:S07]  /*07e0*/  PRMT R6, R7, 0x5410, R6 ;  /* 0x0000541007067816 */ /* 0x001fce0000000006 */
[----:B------:R-:W0:Y:S02]  /*07f0*/  I2F.F16 R11, R8 ;  /* 0x00000008000b7306 */ /* 0x000e240000200c00 */
[----:B0-----:R-:W-:Y:S01]  /*0800*/  PRMT R10, R20, 0x5410, R11 ;  /* 0x00005410140a7816 */ /* 0x001fe2000000000b */
[-C--:B---3--:R-:W-:Y:S01]  /*0810*/  HMUL2 R11, R6, R9.reuse.H0_H0 ;  /* 0x20000009060b7232 */ /* 0x088fe20000000000 */
[C---:B------:R-:W-:Y:S02]  /*0820*/  LEA R6, R14.reuse, R1, 0x3 ;  /* 0x000000010e067211 */ /* 0x040fe400078e18ff */
[----:B------:R-:W-:Y:S01]  /*0830*/  IADD3 R14, PT, PT, R14, 0x1, RZ ;  /* 0x000000010e0e7810 */ /* 0x000fe20007ffe0ff */
[----:B------:R-:W-:-:S05]  /*0840*/  HMUL2 R10, R10, R9.H0_H0 ;  /* 0x200000090a0a7232 */ /* 0x000fca0000000000 */
[----:B------:R1:W-:Y:S01]  /*0850*/  STL.64 [R6], R10 ;  /* 0x0000000a06007387 */ /* 0x0003e20000100a00 */
[----:B------:R-:W-:Y:S05]  /*0860*/  @!P0 BRA `(.L_x_1716) ;  /* 0xfffffffc00508947 */ /* 0x000fea000383ffff */
.L_x_1715:
[----:B------:R2:W5:Y:S01]  /*0870*/  LDL.64 R114, [R1] ;  /* 0x0000000001727983 */ /* 0x0005620000100a00 */
[----:B------:R-:W3:Y:S01]  /*0880*/  LDCU UR7, c[0x0][0x3c8] ;  /* 0x00007900ff0777ac */ /* 0x000ee20008000800 */
[----:B------:R-:W-:Y:S01]  /*0890*/  HFMA2 R0, -RZ, RZ, 0, 0 ;  /* 0x00000000ff007431 */ /* 0x000fe200000001ff */
[----:B---3--:R-:W-:-:S13]  /*08a0*/  ISETP.GT.AND P0, PT, R55, UR7, PT ;  /* 0x0000000737007c0c */ /* 0x008fda000bf04270 */
[----:B--2---:R-:W-:Y:S05]  /*08b0*/  @!P0 BRA `(.L_x_1717) ;  /* 0x00000000001c8947 */ /* 0x004fea0003800000 */
[----:B------:R-:W2:Y:S02]  /*08c0*/  LDC R0, c[0x0][0x3cc] ;  /* 0x0000f300ff007b82 */ /* 0x000ea40000000800 */
[----:B--2---:R-:W-:-:S04]  /*08d0*/  VIMNMX R0, PT, PT, R55, R0, PT ;  /* 0x0000000037007248 */ /* 0x004fc80003fe0100 */
[----:B------:R-:W-:-:S04]  /*08e0*/  IADD3 R0, PT, PT, R0, -UR7, RZ ;  /* 0x8000000700007c10 */ /* 0x000fc8000fffe0ff */
[----:B0-----:R-:W-:-:S04]  /*08f0*/  SHF.R.S32.HI R7, RZ, 0x1f, R0 ;  /* 0x0000001fff077819 */ /* 0x001fc80000011400 */
[----:B------:R-:W-:-:S04]  /*0900*/  LEA.HI R7, R7, R0, RZ, 0x5 ;  /* 0x0000000007077211 */ /* 0x000fc800078f28ff */
[----:B------:R-:W-:-:S05]  /*0910*/  SHF.R.S32.HI R7, RZ, 0x5, R7 ;  /* 0x00000005ff077819 */ /* 0x000fca0000011407 */
[----:B------:R-:W-:-:S07]  /*0920*/  IMAD R0, R7, 0x6, RZ ;  /* 0x0000000607007824 */ /* 0x000fce00078e02ff */
.L_x_1717:
[----:B------:R-:W2:Y:S01]  /*0930*/  LDCU UR5, c[0x0][0x3cc] ;  /* 0x00007980ff0577ac */ /* 0x000ea20008000800 */
[----:B01----:R-:W-:Y:S02]  /*0940*/  MOV R6, RZ ;  /* 0x000000ff00067202 */ /* 0x003fe40000000f00 */
[----:B--2---:R-:W-:-:S13]  /*0950*/  ISETP.GT.AND P0, PT, R55, UR5, PT ;  /* 0x0000000537007c0c */ /* 0x004fda000bf04270 */
        /* <DEDUP_REMOVED lines=8> */
.L_x_1718:
        /* <DEDUP_REMOVED lines=11> */
.L_x_1719:
[----:B------:R-:W0:Y:S01]  /*0a90*/  LDCU UR5, c[0x0][0x3d4] ;  /* 0x00007a80ff0577ac */ /* 0x000e220008000800 */
[----:B------:R-:W-:Y:S01]  /*0aa0*/  HFMA2 R8, -RZ, RZ, 0, 0 ;  /* 0x00000000ff087431 */ /* 0x000fe200000001ff */
        /* <DEDUP_REMOVED lines=9> */
.L_x_1720:
        /* <DEDUP_REMOVED lines=11> */
.L_x_1721:
        /* <DEDUP_REMOVED lines=14> */
[----:B------:R-:W-:-:S02]  /*0cd0*/  PRMT R23, RZ, 0x5410, RZ ;  /* 0x00005410ff177816 */ /* 0x000fc400000000ff */
[----:B------:R-:W-:Y:S01]  /*0ce0*/  IADD3 R0, PT, PT, R9, R0, R8 ;  /* 0x0000000009007210 */ /* 0x000fe20007ffe008 */
[----:B0-----:R-:W-:Y:S01]  /*0cf0*/  ULEA UR5, UR6, UR5, 0x18 ;  /* 0x0000000506057291 */ /* 0x001fe2000f8ec0ff */
[----:B------:R-:W-:Y:S02]  /*0d00*/  PRMT R22, RZ, 0x5410, RZ ;  /* 0x00005410ff167816 */ /* 0x000fe400000000ff */
[----:B------:R-:W-:Y:S01]  /*0d10*/  PRMT R21, RZ, 0x5410, RZ ;  /* 0x00005410ff157816 */ /* 0x000fe200000000ff */
[----:B------:R-:W-:Y:S01]  /*0d20*/  IMAD R7, R0, R51, RZ ;  /* 0x0000003300077224 */ /* 0x000fe200078e02ff */
[----:B------:R-:W-:Y:S02]  /*0d30*/  SHF.R.S32.HI R0, RZ, 0x1f, R52 ;  /* 0x0000001fff007819 */ /* 0x000fe40000011434 */
[----:B------:R-:W-:Y:S02]  /*0d40*/  PRMT R20, RZ, 0x5410, RZ ;  /* 0x00005410ff147816 */ /* 0x000fe400000000ff */
[----:B------:R-:W-:-:S02]  /*0d50*/  IADD3 R6, P0, PT, R52, R7, RZ ;  /* 0x0000000734067210 */ /* 0x000fc40007f1e0ff */
[----:B------:R-:W-:Y:S02]  /*0d60*/  IADD3 R16, PT, PT, R55, R16, RZ ;  /* 0x0000001037107210 */ /* 0x000fe40007ffe0ff */
[----:B------:R-:W-:Y:S02]  /*0d70*/  LEA.HI.X.SX32 R7, R7, R0, 0x1, P0 ;  /* 0x0000000007077211 */ /* 0x000fe400000f0eff */
[----:B------:R-:W-:Y:S02]  /*0d80*/  ISETP.GT.AND P0, PT, R4, R55, PT ;  /* 0x000000370400720c */ /* 0x000fe40003f04270 */
[C---:B------:R-:W-:Y:S02]  /*0d90*/  SHF.L.U32 R0, R6.reuse, 0x2, RZ ;  /* 0x0000000206007819 */ /* 0x040fe400000006ff */
[----:B------:R-:W-:Y:S02]  /*0da0*/  SHF.L.U64.HI R7, R6, 0x2, R7 ;  /* 0x0000000206077819 */ /* 0x000fe40000010207 */
[----:B-1----:R-:W-:-:S04]  /*0db0*/  IADD3 R68, P1, PT, R0, UR10, RZ ;  /* 0x0000000a00447c10 */ /* 0x002fc8000ff3e0ff */
[----:B------:R-:W-:Y:S02]  /*0dc0*/  IADD3.X R69, PT, PT, R7, UR11, RZ, P1, !PT ;  /* 0x0000000b07457c10 */ /* 0x000fe40008ffe4ff */
        /* <DEDUP_REMOVED lines=9> */
.L_x_1735:
        /* <DEDUP_REMOVED lines=15> */
[C---:B------:R-:W-:Y:S02]  /*0f50*/  IMAD.WIDE R8, R51.reuse, 0x4, R12 ;  /* 0x0000000433087825 */ /* 0x040fe400078e020c */
[----:B-1----:R-:W5:Y:S04]  /*0f60*/  LDG.E.128.CONSTANT R12, desc[UR8][R12.64] ;  /* 0x000000080c0c7981 */ /* 0x002f68000c1e9d00 */
[----:B------:R-:W4:Y:S01]  /*0f70*/  @!P0 LDL.64 R70, [R70+0x8] ;  /* 0x0000080046468983 */ /* 0x000f220000100a00 */
[----:B------:R-:W-:-:S03]  /*0f80*/  IMAD.WIDE R68, R51, 0x4, R8 ;  /* 0x0000000433447825 */ /* 0x000fc600078e0208 */
[----:B------:R-:W5:Y:S04]  /*0f90*/  LDG.E.128.CONSTANT R8, desc[UR8][R8.64] ;  /* 0x0000000808087981 */ /* 0x000f68000c1e9d00 */
[----:B------:R-:W5:Y:S01]  /*0fa0*/  LDG.E.128.CONSTANT R4, desc[UR8][R68.64] ;  /* 0x0000000844047981 */ /* 0x000f62000c1e9d00 */
[----:B------:R-:W-:-:S05]  /*0fb0*/  @!P0 MOV R65, R61 ;  /* 0x0000003d00418202 */ /* 0x000fca0000000f00 */
[----:B------:R1:W5:Y:S01]  /*0fc0*/  @!P0 LDG.E.U16.CONSTANT R46, desc[UR8][R64.64] ;  /* 0x00000008402e8981 */ /* 0x000362000c1e9500 */
[----:B------:R-:W-:Y:S02]  /*0fd0*/  ISETP.NE.AND P1, PT, R56, RZ, PT ;  /* 0x000000ff3800720c */ /* 0x000fe40003f25270 */
[----:B------:R-:W-:Y:S02]  /*0fe0*/  ISETP.NE.AND P2, PT, R57, RZ, PT ;  /* 0x000000ff3900720c */ /* 0x000fe40003f45270 */
[----:B--2---:R-:W-:Y:S02]  /*0ff0*/  LOP3.LUT R0, R32, 0xff, RZ, 0xc0, !PT ;  /* 0x000000ff20007812 */ /* 0x004fe400078ec0ff */
[----:B------:R-:W-:Y:S02]  /*1000*/  LEA.HI R47, R35, 0xffffff80, RZ, 0x8 ;  /* 0xffffff80232f7811 */ /* 0x000fe400078f40ff */
[----:B------:R-:W-:Y:S02]  /*1010*/  IADD3 R0, PT, PT, R0, -0x80, RZ ;  /* 0xffffff8000007810 */ /* 0x000fe40007ffe0ff */
[----:B------:R-:W-:-:S02]  /*1020*/  SHF.R.U32.HI R67, RZ, 0x8, R35 ;  /* 0x00000008ff437819 */ /* 0x000fc40000011623 */
[----:B------:R2:W1:Y:S01]  /*1030*/  I2F.F16 R45, R0 ;  /* 0x00000000002d7306 */ /* 0x0004620000200c00 */
[----:B0-----:R-:W-:Y:S02]  /*1040*/  LOP3.LUT R3, R34, 0xff, RZ, 0xc0, !PT ;  /* 0x000000ff22037812 */ /* 0x001fe400078ec0ff */
[C---:B------:R-:W-:Y:S02]  /*1050*/  LOP3.LUT R2, R33.reuse, 0xff, RZ, 0xc0, !PT ;  /* 0x000000ff21027812 */ /* 0x040fe400078ec0ff */
[----:B------:R-:W-:Y:S02]  /*1060*/  LEA.HI R60, R32, 0xffffff80, RZ, 0x8 ;  /* 0xffffff80203c7811 */ /* 0x000fe400078f40ff */
[----:B------:R-:W-:Y:S01]  /*1070*/  LEA.HI R59, R33, 0xffffff80, RZ, 0x8 ;  /* 0xffffff80213b7811 */ /* 0x000fe200078f40ff */
[----:B------:R-:W0:Y:S01]  /*1080*/  I2F.F16 R47, R47 ;  /* 0x0000002f002f7306 */ /* 0x000e220000200c00 */
[----:B--2---:R-:W-:Y:S02]  /*1090*/  LOP3.LUT R0, R35, 0xff, RZ, 0xc0, !PT ;  /* 0x000000ff23007812 */ /* 0x004fe400078ec0ff */
[----:B------:R-:W-:-:S02]  /*10a0*/  SHF.R.U32.HI R35, RZ, 0x10, R35 ;  /* 0x00000010ff237819 */ /* 0x000fc40000011623 */
[----:B------:R-:W-:Y:S02]  /*10b0*/  LEA.HI R58, R34, 0xffffff80, RZ, 0x8 ;  /* 0xffffff80223a7811 */ /* 0x000fe400078f40ff */
[----:B------:R-:W-:Y:S01]  /*10c0*/  LOP3.LUT R35, R35, 0xff, RZ, 0xc0, !PT ;  /* 0x000000ff23237812 */ /* 0x000fe200078ec0ff */
[----:B------:R-:W2:Y:S03]  /*10d0*/  I2F.F16 R60, R60 ;  /* 0x0000003c003c7306 */ /* 0x000ea60000200c00 */
[----:B------:R-:W-:Y:S02]  /*10e0*/  IADD3 R78, PT, PT, R35, -0x80, RZ ;  /* 0xffffff80234e7810 */ /* 0x000fe40007ffe0ff */
[----:B---3--:R-:W-:Y:S02]  /*10f0*/  LOP3.LUT R35, R36, 0xff, RZ, 0xc0, !PT ;  /* 0x000000ff24237812 */ /* 0x008fe400078ec0ff */
[----:B------:R-:W-:Y:S01]  /*1100*/  LOP3.LUT R67, R67, 0xff, RZ, 0xc0, !PT ;  /* 0x000000ff43437812 */ /* 0x000fe200078ec0ff */
[----:B------:R-:W3:Y:S01]  /*1110*/  I2F.F16 R59, R59 ;  /* 0x0000003b003b7306 */ /* 0x000ee20000200c00 */
[----:B------:R-:W-:-:S02]  /*1120*/  IADD3 R35, PT, PT, R35, -0x80, RZ ;  /* 0xffffff8023237810 */ /* 0x000fc40007ffe0ff */
[----:B------:R-:W-:Y:S02]  /*1130*/  IADD3 R79, PT, PT, R67, -0x80, RZ ;  /* 0xffffff80434f7810 */ /* 0x000fe40007ffe0ff */
[----:B------:R-:W-:-:S03]  /*1140*/  LOP3.LUT R67, R37, 0xff, RZ, 0xc0, !PT ;  /* 0x000000ff25437812 */ /* 0x000fc600078ec0ff */
[----:B------:R1:W0:Y:S01]  /*1150*/  I2F.F16 R77, R35 ;  /* 0x00000023004d7306 */ /* 0x0002220000200c00 */
[----:B------:R-:W-:Y:S02]  /*1160*/  LEA.HI R17, R36, 0xffffff80, RZ, 0x8 ;  /* 0xffffff8024117811 */ /* 0x000fe400078f40ff */
[----:B------:R-:W-:Y:S02]  /*1170*/  IADD3 R67, PT, PT, R67, -0x80, RZ ;  /* 0xffffff8043437810 */ /* 0x000fe40007ffe0ff */
[----:B----4-:R-:W-:Y:S02]  /*1180*/  LEA.HI R82, R42, 0xffffff80, RZ, 0x8 ;  /* 0xffffff802a527811 */ /* 0x010fe400078f40ff */
[----:B------:R-:W-:Y:S01]  /*1190*/  IADD3 R19, PT, PT, R3, -0x80, RZ ;  /* 0xffffff8003137810 */ /* 0x000fe20007ffe0ff */
[----:B------:R-:W4:Y:S01]  /*11a0*/  I2F.F16 R58, R58 ;  /* 0x0000003a003a7306 */ /* 0x000f220000200c00 */
[----:B-1----:R-:W-:-:S04]  /*11b0*/  SHF.R.U32.HI R35, RZ, 0x8, R36 ;  /* 0x00000008ff237819 */ /* 0x002fc80000011624 */
[----:B------:R-:W-:Y:S02]  /*11c0*/  LOP3.LUT R80, R35, 0xff, RZ, 0xc0, !PT ;  /* 0x000000ff23507812 */ /* 0x000fe400078ec0ff */
[----:B------:R-:W-:Y:S02]  /*11d0*/  SHF.R.U32.HI R36, RZ, 0x10, R36 ;  /* 0x00000010ff247819 */ /* 0x000fe40000011624 */
[----:B------:R-:W-:Y:S02]  /*11e0*/  IADD3 R81, PT, PT, R80, -0x80, RZ ;  /* 0xffffff8050517810 */ /* 0x000fe40007ffe0ff */
[----:B------:R-:W-:Y:S01]  /*11f0*/  SHF.R.U32.HI R80, RZ, 0x8, R37 ;  /* 0x00000008ff507819 */ /* 0x000fe20000011625 */
[----:B------:R-:W1:Y:S01]  /*1200*/  I2F.F16 R76, R67 ;  /* 0x00000043004c7306 */ /* 0x000e620000200c00 */
[----:B------:R-:W-:Y:S02]  /*1210*/  LOP3.LUT R36, R36, 0xff, RZ, 0xc0, !PT ;  /* 0x000000ff24247812 */ /* 0x000fe400078ec0ff */
[----:B------:R-:W-:-:S02]  /*1220*/  LEA.HI R3, R37, 0xffffff80, RZ, 0x8 ;  /* 0xffffff8025037811 */ /* 0x000fc400078f40ff */
[----:B------:R-:W-:-:S03]  /*1230*/  IADD3 R36, PT, PT, R36, -0x80, RZ ;  /* 0xffffff8024247810 */ /* 0x000fc60007ffe0ff */
[----:B------:R2:W0:Y:S01]  /*1240*/  I2F.F16 R67, R82 ;  /* 0x0000005200437306 */ /* 0x0004220000200c00 */
[----:B------:R-:W-:Y:S02]  /*1250*/  SHF.R.U32.HI R37, RZ, 0x10, R37 ;  /* 0x00000010ff257819 */ /* 0x000fe40000011625 */
[----:B------:R-:W-:Y:S02]  /*1260*/  LEA.HI R84, R43, 0xffffff80, RZ, 0x8 ;  /* 0xffffff802b547811 */ /* 0x000fe400078f40ff */
[----:B--2---:R-:W-:-:S03]  /*1270*/  LOP3.LUT R82, R80, 0xff, RZ, 0xc0, !PT ;  /* 0x000000ff50527812 */ /* 0x004fc600078ec0ff */
[----:B------:R2:W0:Y:S01]  /*1280*/  I2F.F16 R80, R36 ;  /* 0x0000002400507306 */ /* 0x0004220000200c00 */
[----:B------:R-:W-:Y:S02]  /*1290*/  IADD3 R83, PT, PT, R82, -0x80, RZ ;  /* 0xffffff8052537810 */ /* 0x000fe40007ffe0ff */
[----:B------:R-:W-:Y:S02]  /*12a0*/  SHF.R.U32.HI R82, RZ, 0x8, R38 ;  /* 0x00000008ff527819 */ /* 0x000fe40000011626 */
[----:B------:R-:W-:-:S03]  /*12b0*/  LOP3.LUT R37, R37, 0xff, RZ, 0xc0, !PT ;  /* 0x000000ff25257812 */ /* 0x000fc600078ec0ff */
[----:B------:R3:W0:Y:S01]  /*12c0*/  I2F.F16 R35, R84 ;  /* 0x0000005400237306 */ /* 0x0006220000200c00 */
[----:B--2---:R-:W-:Y:S02]  /*12d0*/  LOP3.LUT R36, R40, 0xff, RZ, 0xc0, !PT ;  /* 0x000000ff28247812 */ /* 0x004fe400078ec0ff */
[----:B------:R-:W-:Y:S02]  /*12e0*/  IADD3 R37, PT, PT, R37, -0x80, RZ ;  /* 0xffffff8025257810 */ /* 0x000fe40007ffe0ff */
[----:B------:R-:W-:Y:S02]  /*12f0*/  IADD3 R36, PT, PT, R36, -0x80, RZ ;  /* 0xffffff8024247810 */ /* 0x000fe40007ffe0ff */
[----:B---3--:R-:W-:Y:S02]  /*1300*/  LOP3.LUT R84, R82, 0xff, RZ, 0xc0, !PT ;  /* 0x000000ff52547812 */ /* 0x008fe400078ec0ff */
[----:B------:R2:W3:Y:S02]  /*1310*/  I2F.F16 R82, R37 ;  /* 0x0000002500527306 */ /* 0x0004e40000200c00 */
[----:B------:R-:W-:-:S02]  /*1320*/  IADD3 R93, PT, PT, R84, -0x80, RZ ;  /* 0xffffff80545d7810 */ /* 0x000fc40007ffe0ff */
[----:B------:R-:W-:-:S04]  /*1330*/  LEA.HI R73, R40, 0xffffff80, RZ, 0x8 ;  /* 0xffffff8028497811 */ /* 0x000fc800078f40ff */
[----:B------:R4:W0:Y:S01]  /*1340*/  I2F.F16 R84, R36 ;  /* 0x0000002400547306 */ /* 0x0008220000200c00 */
[----:B--2---:R-:W-:-:S04]  /*1350*/  LOP3.LUT R37, R42, 0xff, RZ, 0xc0, !PT ;  /* 0x000000ff2a257812 */ /* 0x004fc800078ec0ff */
[----:B------:R-:W-:Y:S02]  /*1360*/  IADD3 R37, PT, PT, R37, -0x80, RZ ;  /* 0xffffff8025257810 */ /* 0x000fe40007ffe0ff */
[--C-:B----4-:R-:W-:Y:S02]  /*1370*/  SHF.R.U32.HI R36, RZ, 0x8, R40.reuse ;  /* 0x00000008ff247819 */ /* 0x110fe40000011628 */
[----:B------:R-:W-:Y:S02]  /*1380*/  SHF.R.U32.HI R40, RZ, 0x10, R40 ;  /* 0x00000010ff287819 */ /* 0x000fe40000011628 */
[----:B------:R-:W-:Y:S01]  /*1390*/  LOP3.LUT R36, R36, 0xff, RZ, 0xc0, !PT ;  /* 0x000000ff24247812 */ /* 0x000fe200078ec0ff */
[----:B------:R2:W4:Y:S03]  /*13a0*/  I2F.F16 R86, R37 ;  /* 0x0000002500567306 */ /* 0x0005260000200c00 */
[----:B------:R-:W-:-:S02]  /*13b0*/  IADD3 R36, PT, PT, R36, -0x80, RZ ;  /* 0xffffff8024247810 */ /* 0x000fc40007ffe0ff */
[--C-:B------:R-:W-:Y:S02]  /*13c0*/  SHF.R.U32.HI R96, RZ, 0x8, R42.reuse ;  /* 0x00000008ff607819 */ /* 0x100fe4000001162a */
[----:B--2---:R-:W-:Y:S02]  /*13d0*/  LOP3.LUT R37, R40, 0xff, RZ, 0xc0, !PT ;  /* 0x000000ff28257812 */ /* 0x004fe400078ec0ff */
[----:B------:R2:W0:Y:S02]  /*13e0*/  I2F.F16 R40, R36 ;  /* 0x0000002400287306 */ /* 0x0004240000200c00 */
[----:B------:R-:W-:Y:S02]  /*13f0*/  IADD3 R37, PT, PT, R37, -0x80, RZ ;  /* 0xffffff8025257810 */ /* 0x000fe40007ffe0ff */
[----:B------:R-:W-:Y:S02]  /*1400*/  LOP3.LUT R96, R96, 0xff, RZ, 0xc0, !PT ;  /* 0x000000ff60607812 */ /* 0x000fe400078ec0ff */
[----:B--2---:R-:W-:-:S02]  /*1410*/  SHF.R.U32.HI R36, RZ, 0x10, R42 ;  /* 0x00000010ff247819 */ /* 0x004fc4000001162a */
[----:B------:R2:W0:Y:S01]  /*1420*/  I2F.F16 R94, R37 ;  /* 0x00000025005e7306 */ /* 0x0004220000200c00 */
[----:B------:R-:W-:Y:S02]  /*1430*/  LOP3.LUT R87, R43, 0xff, RZ, 0xc0, !PT ;  /* 0x000000ff2b577812 */ /* 0x000fe400078ec0ff */
[----:B------:R-:W-:Y:S02]  /*1440*/  LOP3.LUT R36, R36, 0xff, RZ, 0xc0, !PT ;  /* 0x000000ff24247812 */ /* 0x000fe400078ec0ff */
[----:B------:R-:W-:Y:S02]  /*1450*/  IADD3 R42, PT, PT, R96, -0x80, RZ ;  /* 0xffffff80602a7810 */ /* 0x000fe40007ffe0ff */
[--C-:B--2---:R-:W-:Y:S02]  /*1460*/  SHF.R.U32.HI R37, RZ, 0x8, R43.reuse ;  /* 0x00000008ff257819 */ /* 0x104fe4000001162b */
[----:B------:R-:W-:Y:S02]  /*1470*/  SHF.R.U32.HI R43, RZ, 0x10, R43 ;  /* 0x00000010ff2b7819 */ /* 0x000fe4000001162b */
[----:B------:R-:W-:-:S02]  /*1480*/  IADD3 R2, PT, PT, R2, -0x80, RZ ;  /* 0xffffff8002027810 */ /* 0x000fc40007ffe0ff */
[----:B------:R-:W-:Y:S02]  /*1490*/  IADD3 R96, PT, PT, R36, -0x80, RZ ;  /* 0xffffff8024607810 */ /* 0x000fe40007ffe0ff */
[----:B------:R-:W-:Y:S01]  /*14a0*/  LOP3.LUT R36, R43, 0xff, RZ, 0xc0, !PT ;  /* 0x000000ff2b247812 */ /* 0x000fe200078ec0ff */
[----:B------:R2:W0:Y:S01]  /*14b0*/  I2F.F16 R44, R2 ;  /* 0x00000002002c7306 */ /* 0x0004220000200c00 */
[----:B------:R-:W-:Y:S02]  /*14c0*/  LOP3.LUT R72, R38, 0xff, RZ, 0xc0, !PT ;  /* 0x000000ff26487812 */ /* 0x000fe400078ec0ff */
[----:B------:R-:W-:Y:S02]  /*14d0*/  IADD3 R97, PT, PT, R36, -0x80, RZ ;  /* 0xffffff8024617810 */ /* 0x000fe40007ffe0ff */
[----:B------:R-:W-:Y:S02]  /*14e0*/  LOP3.LUT R36, R28, 0xff, RZ, 0xc0, !PT ;  /* 0x000000ff1c247812 */ /* 0x000fe400078ec0ff */
[----:B--2---:R-:W-:-:S02]  /*14f0*/  LEA.HI R2, R38, 0xffffff80, RZ, 0x8 ;  /* 0xffffff8026027811 */ /* 0x004fc400078f40ff */
[----:B------:R-:W-:Y:S02]  /*1500*/  SHF.R.U32.HI R38, RZ, 0x10, R38 ;  /* 0x00000010ff267819 */ /* 0x000fe40000011626 */
[----:B------:R-:W-:Y:S02]  /*1510*/  IADD3 R98, PT, PT, R36, -0x80, RZ ;  /* 0xffffff8024627810 */ /* 0x000fe40007ffe0ff */
[----:B------:R-:W-:Y:S02]  /*1520*/  LOP3.LUT R38, R38, 0xff, RZ, 0xc0, !PT ;  /* 0x000000ff26267812 */ /* 0x000fe400078ec0ff */
[----:B------:R-:W-:Y:S02]  /*1530*/  IADD3 R18, PT, PT, R0, -0x80, RZ ;  /* 0xffffff8000127810 */ /* 0x000fe40007ffe0ff */
[----:B------:R-:W-:Y:S02]  /*1540*/  LOP3.LUT R36, R29, 0xff, RZ, 0xc0, !PT ;  /* 0x000000ff1d247812 */ /* 0x000fe400078ec0ff */
[----:B------:R-:W-:-:S02]  /*1550*/  SHF.R.U32.HI R0, RZ, 0x8, R32 ;  /* 0x00000008ff007819 */ /* 0x000fc40000011620 */
[----:B------:R-:W-:Y:S02]  /*1560*/  IADD3 R75, PT, PT, R72, -0x80, RZ ;  /* 0xffffff80484b7810 */ /* 0x000fe40007ffe0ff */
[C---:B------:R-:W-:Y:S02]  /*1570*/  LEA.HI R66, R39.reuse, 0xffffff80, RZ, 0x8 ;  /* 0xffffff8027427811 */ /* 0x040fe400078f40ff */
[----:B------:R-:W-:Y:S02]  /*1580*/  LOP3.LUT R72, R39, 0xff, RZ, 0xc0, !PT ;  /* 0x000000ff27487812 */ /* 0x000fe400078ec0ff */
[----:B------:R-:W-:Y:S02]  /*1590*/  IADD3 R38, PT, PT, R38, -0x80, RZ ;  /* 0xffffff8026267810 */ /* 0x000fe40007ffe0ff */
[----:B------:R-:W-:Y:S02]  /*15a0*/  IADD3 R99, PT, PT, R36, -0x80, RZ ;  /* 0xffffff8024637810 */ /* 0x000fe40007ffe0ff */
[----:B------:R-:W-:Y:S01]  /*15b0*/  LOP3.LUT R36, R30, 0xff, RZ, 0xc0, !PT ;  /* 0x000000ff1e247812 */ /* 0x000fe200078ec0ff */
[----:B------:R2:W0:Y:S01]  /*15c0*/  I2F.F16 R92, R38 ;  /* 0x00000026005c7306 */ /* 0x0004220000200c00 */
[----:B------:R-:W-:-:S02]  /*15d0*/  LOP3.LUT R63, R0, 0xff, RZ, 0xc0, !PT ;  /* 0x000000ff003f7812 */ /* 0x000fc400078ec0ff */
[----:B------:R-:W-:Y:S02]  /*15e0*/  LOP3.LUT R37, R37, 0xff, RZ, 0xc0, !PT ;  /* 0x000000ff25257812 */ /* 0x000fe400078ec0ff */
[----:B------:R-:W-:Y:S02]  /*15f0*/  IADD3 R74, PT, PT, R72, -0x80, RZ ;  /* 0xffffff80484a7810 */ /* 0x000fe40007ffe0ff */
[----:B------:R-:W-:Y:S01]  /*1600*/  SHF.R.U32.HI R65, RZ, 0x8, R33 ;  /* 0x00000008ff417819 */ /* 0x000fe20000011621 */
[----:B------:R1:W0:Y:S01]  /*1610*/  I2F.F16 R0, R66 ;  /* 0x0000004200007306 */ /* 0x0002220000200c00 */
[C---:B------:R-:W-:Y:S02]  /*1620*/  LEA.HI R72, R41.reuse, 0xffffff80, RZ, 0x8 ;  /* 0xffffff8029487811 */ /* 0x040fe400078f40ff */
[----:B------:R-:W-:Y:S02]  /*1630*/  LOP3.LUT R85, R41, 0xff, RZ, 0xc0, !PT ;  /* 0x000000ff29557812 */ /* 0x000fe400078ec0ff */
[----:B--2---:R-:W-:-:S02]  /*1640*/  SHF.R.U32.HI R38, RZ, 0x8, R41 ;  /* 0x00000008ff267819 */ /* 0x004fc40000011629 */
[----:B------:R-:W-:Y:S02]  /*1650*/  SHF.R.U32.HI R32, RZ, 0x10, R32 ;  /* 0x00000010ff207819 */ /* 0x000fe40000011620 */
[--C-:B-1----:R-:W-:Y:S02]  /*1660*/  SHF.R.U32.HI R66, RZ, 0x8, R34.reuse ;  /* 0x00000008ff427819 */ /* 0x102fe40000011622 */
[----:B------:R-:W-:Y:S02]  /*1670*/  SHF.R.U32.HI R33, RZ, 0x10, R33 ;  /* 0x00000010ff217819 */ /* 0x000fe40000011621 */
[----:B------:R-:W-:Y:S02]  /*1680*/  SHF.R.U32.HI R34, RZ, 0x10, R34 ;  /* 0x00000010ff227819 */ /* 0x000fe40000011622 */
[----:B------:R-:W-:Y:S02]  /*1690*/  SHF.R.U32.HI R41, RZ, 0x10, R41 ;  /* 0x00000010ff297819 */ /* 0x000fe40000011629 */
[----:B------:R-:W-:-:S02]  /*16a0*/  IADD3 R100, PT, PT, R36, -0x80, RZ ;  /* 0xffffff8024647810 */ /* 0x000fc40007ffe0ff */
[----:B------:R-:W-:Y:S02]  /*16b0*/  IADD3 R37, PT, PT, R37, -0x80, RZ ;  /* 0xffffff8025257810 */ /* 0x000fe40007ffe0ff */
[--C-:B------:R-:W-:Y:S02]  /*16c0*/  SHF.R.U32.HI R36, RZ, 0x8, R39.reuse ;  /* 0x00000008ff247819 */ /* 0x100fe40000011627 */
[----:B------:R-:W-:Y:S01]  /*16d0*/  SHF.R.U32.HI R39, RZ, 0x10, R39 ;  /* 0x00000010ff277819 */ /* 0x000fe20000011627 */
[----:B------:R1:W2:Y:S01]  /*16e0*/  I2F.F16 R43, R37 ;  /* 0x00000025002b7306 */ /* 0x0002a20000200c00 */
[----:B------:R-:W-:Y:S02]  /*16f0*/  LOP3.LUT R32, R32, 0xff, RZ, 0xc0, !PT ;  /* 0x000000ff20207812 */ /* 0x000fe400078ec0ff */
[----:B------:R-:W-:Y:S02]  /*1700*/  LOP3.LUT R65, R65, 0xff, RZ, 0xc0, !PT ;  /* 0x000000ff41417812 */ /* 0x000fe400078ec0ff */
[----:B------:R-:W-:-:S02]  /*1710*/  LOP3.LUT R33, R33, 0xff, RZ, 0xc0, !PT ;  /* 0x000000ff21217812 */ /* 0x000fc400078ec0ff */
[----:B------:R-:W-:Y:S02]  /*1720*/  LOP3.LUT R66, R66, 0xff, RZ, 0xc0, !PT ;  /* 0x000000ff42427812 */ /* 0x000fe400078ec0ff */
[----:B------:R-:W-:Y:S02]  /*1730*/  LOP3.LUT R34, R34, 0xff, RZ, 0xc0, !PT ;  /* 0x000000ff22227812 */ /* 0x000fe400078ec0ff */
[----:B------:R-:W-:Y:S02]  /*1740*/  LOP3.LUT R95, R41, 0xff, RZ, 0xc0, !PT ;  /* 0x000000ff295f7812 */ /* 0x000fe400078ec0ff */
[----:B------:R-:W-:Y:S02]  /*1750*/  LOP3.LUT R38, R38, 0xff, RZ, 0xc0, !PT ;  /* 0x000000ff26267812 */ /* 0x000fe400078ec0ff */
[----:B-1----:R-:W-:Y:S02]  /*1760*/  LOP3.LUT R37, R31, 0xff, RZ, 0xc0, !PT ;  /* 0x000000ff1f257812 */ /* 0x002fe400078ec0ff */
[----:B------:R-:W-:-:S02]  /*1770*/  LOP3.LUT R36, R36, 0xff, RZ, 0xc0, !PT ;  /* 0x000000ff24247812 */ /* 0x000fc400078ec0ff */
[----:B------:R-:W-:Y:S02]  /*1780*/  LOP3.LUT R39, R39, 0xff, RZ, 0xc0, !PT ;  /* 0x000000ff27277812 */ /* 0x000fe400078ec0ff */
        /* <DEDUP_REMOVED lines=8> */
[----:B------:R-:W-:Y:S02]  /*1810*/  LEA.HI R88, R28, 0xffffff80, RZ, 0x8 ;  /* 0xffffff801c587811 */ /* 0x000fe400078f40ff */
[----:B------:R-:W-:Y:S02]  /*1820*/  LEA.HI R89, R29, 0xffffff80, RZ, 0x8 ;  /* 0xffffff801d597811 */ /* 0x000fe400078f40ff */
[----:B------:R-:W-:-:S02]  /*1830*/  LEA.HI R90, R30, 0xffffff80, RZ, 0x8 ;  /* 0xffffff801e5a7811 */ /* 0x000fc400078f40ff */
[----:B------:R-:W-:Y:S02]  /*1840*/  LEA.HI R91, R31, 0xffffff80, RZ, 0x8 ;  /* 0xffffff801f5b7811 */ /* 0x000fe400078f40ff */
[----:B------:R-:W-:Y:S02]  /*1850*/  IADD3 R95, PT, PT, R95, -0x80, RZ ;  /* 0xffffff805f5f7810 */ /* 0x000fe40007ffe0ff */
[----:B------:R-:W-:Y:S02]  /*1860*/  IADD3 R38, PT, PT, R38, -0x80, RZ ;  /* 0xffffff8026267810 */ /* 0x000fe40007ffe0ff */
[----:B------:R-:W-:Y:S02]  /*1870*/  IADD3 R37, PT, PT, R37, -0x80, RZ ;  /* 0xffffff8025257810 */ /* 0x000fe40007ffe0ff */
[----:B------:R-:W-:Y:S02]  /*1880*/  IADD3 R36, PT, PT, R36, -0x80, RZ ;  /* 0xffffff8024247810 */ /* 0x000fe40007ffe0ff */
[----:B------:R-:W-:Y:S01]  /*1890*/  IADD3 R39, PT, PT, R39, -0x80, RZ ;  /* 0xffffff8027277810 */ /* 0x000fe20007ffe0ff */
[----:B------:R-:W1:Y:S08]  /*18a0*/  I2F.F16 R19, R19 ;  /* 0x0000001300137306 */ /* 0x000e700000200c00 */
        /* <DEDUP_REMOVED lines=35> */
[----:B------:R0:W0:Y:S01]  /*1ae0*/  I2F.F16 R110, R39 ;  /* 0x00000027006e7306 */ /* 0x0000220000200c00 */
[----:B------:R-:W-:-:S02]  /*1af0*/  @!P0 PRMT R114, R70, 0x7610, R114 ;  /* 0x0000761046728816 */ /* 0x000fc40000000072 */
[----:B------:R-:W-:Y:S02]  /*1b00*/  @!P0 PRMT R112, R71, 0x7610, R112 ;  /* 0x0000761047708816 */ /* 0x000fe40000000070 */
[----:B------:R-:W-:Y:S02]  /*1b10*/  @!P0 PRMT R114, R114, 0x7610, R70 ;  /* 0x0000761072728816 */ /* 0x000fe40000000046 */
[----:B------:R-:W-:Y:S01]  /*1b20*/  @!P0 PRMT R112, R112, 0x7610, R71 ;  /* 0x0000761070708816 */ /* 0x000fe20000000047 */
        /* <DEDUP_REMOVED lines=14> */
[----:B------:R-:W-:Y:S01]  /*1c10*/  FFMA.FTZ R111, R71, R102, RZ ;  /* 0x00000066476f7223 */ /* 0x000fe200000100ff */
[----:B------:R-:W-:Y:S02]  /*1c20*/  HADD2.F32 R102, -RZ, R32.H0_H0 ;  /* 0x20000020ff667230 */ /* 0x000fe40000004100 */
[----:B------:R-:W-:Y:S01]  /*1c30*/  FFMA.FTZ R103, R103, R36, R70 ;  /* 0x0000002467677223 */ /* 0x000fe20000010046 */
[----:B------:R-:W-:Y:S02]  /*1c40*/  HADD2.F32 R70, -RZ, R37.H0_H0 ;  /* 0x20000025ff467230 */ /* 0x000fe40000004100 */
[----:B------:R-:W-:Y:S01]  /*1c50*/  FFMA.FTZ R106, R71, R106, RZ ;  /* 0x0000006a476a7223 */ /* 0x000fe200000100ff */
[----:B------:R-:W-:Y:S02]  /*1c60*/  HADD2.F32 R71, -RZ, R66.H0_H0 ;  /* 0x20000042ff477230 */ /* 0x000fe40000004100 */
[----:B------:R-:W-:Y:S01]  /*1c70*/  FFMA.FTZ R105, R36, R105, R107 ;  /* 0x0000006924697223 */ /* 0x000fe2000001006b */
        /* <DEDUP_REMOVED lines=17> */
[----:B-1----:R-:W-:-:S02]  /*1d90*/  HADD2.F32 R36, -RZ, R38.H0_H0 ;  /* 0x20000026ff247230 */ /* 0x002fc40000004100 */
[C---:B------:R-:W-:Y:S01]  /*1da0*/  FFMA.FTZ R111, R37.reuse, R116, R111 ;  /* 0x00000074256f7223 */ /* 0x040fe2000001006f */
        /* <DEDUP_REMOVED lines=16> */
[----:B------:R-:W-:Y:S02]  /*1eb0*/  HADD2.F32 R105, -RZ, R104.H0_H0 ;  /* 0x20000068ff697230 */ /* 0x000fe40000004100 */
[----:B------:R-:W-:Y:S01]  /*1ec0*/  FFMA.FTZ R102, R36, R102, R71 ;  /* 0x0000006624667223 */ /* 0x000fe20000010047 */
[----:B------:R-:W-:Y:S02]  /*1ed0*/  HADD2.F32 R70, -RZ, R80.H0_H0 ;  /* 0x20000050ff467230 */ /* 0x000fe40000004100 */
[C---:B------:R-:W-:Y:S01]  /*1ee0*/  FFMA.FTZ R103, R38.reuse, R103, R111 ;  /* 0x0000006726677223 */ /* 0x040fe2000001006f */
[----:B------:R-:W-:Y:S02]  /*1ef0*/  HADD2.F32 R71, -RZ, R92.H0_H0 ;  /* 0x2000005cff477230 */ /* 0x000fe40000004100 */
[----:B------:R-:W-:Y:S01]  /*1f00*/  FFMA.FTZ R105, R38, R105, R116 ;  /* 0x0000006926697223 */ /* 0x000fe20000010074 */
[----:B------:R-:W-:Y:S02]  /*1f10*/  HADD2.F32 R39, -RZ, R39.H1_H1 ;  /* 0x30000027ff277230 */ /* 0x000fe40000004100 */
        /* <DEDUP_REMOVED lines=28> */
.L_x_1723:
        /* <DEDUP_REMOVED lines=29> */
[----:B------:R-:W-:-:S02]  /*22b0*/  HADD2.F32 R37, -RZ, R37.H1_H1 ;  /* 0x30000025ff257230 */ /* 0x000fc40000004100 */
[----:B------:R-:W-:Y:S02]  /*22c0*/  HADD2.F32 R105, -RZ, R60.H0_H0 ;  /* 0x2000003cff697230 */ /* 0x000fe40000004100 */
[-C--:B------:R-:W-:Y:S01]  /*22d0*/  FFMA.FTZ R102, R102, R70.reuse, R71 ;  /* 0x0000004666667223 */ /* 0x080fe20000010047 */
[----:B------:R-:W-:Y:S01]  /*22e0*/  FFMA.FTZ R70, R116, R70, R103 ;  /* 0x0000004674467223 */ /* 0x000fe20000010067 */
[----:B------:R-:W-:Y:S02]  /*22f0*/  HADD2.F32 R103, -RZ, R59.H0_H0 ;  /* 0x2000003bff677230 */ /* 0x000fe40000004100 */
[-C--:B------:R-:W-:Y:S01]  /*2300*/  FFMA.FTZ R71, R105, R37.reuse, R36 ;  /* 0x0000002569477223 */ /* 0x080fe20000010024 */
[----:B------:R-:W-:Y:S02]  /*2310*/  HADD2.F32 R116, -RZ, R77.H0_H0 ;  /* 0x2000004dff747230 */ /* 0x000fe40000004100 */
        /* <DEDUP_REMOVED lines=55> */
.L_x_1724:
[----:B0-----:R-:W-:Y:S02]  /*2690*/  SHF.R.U32.HI R36, RZ, 0x8, R28 ;  /* 0x00000008ff247819 */ /* 0x001fe4000001161c */
[--C-:B------:R-:W-:Y:S02]  /*26a0*/  SHF.R.U32.HI R106, RZ, 0x8, R30.reuse ;  /* 0x00000008ff6a7819 */ /* 0x100fe4000001161e */
[----:B------:R-:W-:Y:S02]  /*26b0*/  LOP3.LUT R36, R36, 0xff, RZ, 0xc0, !PT ;  /* 0x000000ff24247812 */ /* 0x000fe400078ec0ff */
[----:B------:R-:W-:Y:S02]  /*26c0*/  SHF.R.U32.HI R107, RZ, 0x10, R30 ;  /* 0x00000010ff6b7819 */ /* 0x000fe4000001161e */
[----:B------:R-:W-:Y:S02]  /*26d0*/  IADD3 R36, PT, PT, R36, -0x80, RZ ;  /* 0xffffff8024247810 */ /* 0x000fe40007ffe0ff */
[----:B------:R-:W-:-:S02]  /*26e0*/  SHF.R.U32.HI R37, RZ, 0x8, R29 ;  /* 0x00000008ff257819 */ /* 0x000fc4000001161d */
[----:B------:R-:W-:Y:S01]  /*26f0*/  SHF.R.U32.HI R28, RZ, 0x10, R28 ;  /* 0x00000010ff1c7819 */ /* 0x000fe2000001161c */
[----:B------:R0:W1:Y:S01]  /*2700*/  I2F.F16 R103, R36 ;  /* 0x0000002400677306 */ /* 0x0000620000200c00 */
[----:B------:R-:W-:Y:S02]  /*2710*/  SHF.R.U32.HI R29, RZ, 0x10, R29 ;  /* 0x00000010ff1d7819 */ /* 0x000fe4000001161d */
[----:B------:R-:W-:Y:S02]  /*2720*/  LOP3.LUT R107, R107, 0xff, RZ, 0xc0, !PT ;  /* 0x000000ff6b6b7812 */ /* 0x000fe400078ec0ff */
[----:B------:R-:W-:Y:S02]  /*2730*/  LOP3.LUT R28, R28, 0xff, RZ, 0xc0, !PT ;  /* 0x000000ff1c1c7812 */ /* 0x000fe400078ec0ff */
[----:B------:R-:W-:Y:S02]  /*2740*/  LOP3.LUT R37, R37, 0xff, RZ, 0xc0, !PT ;  /* 0x000000ff25257812 */ /* 0x000fe400078ec0ff */
[----:B0-----:R-:W-:-:S02]  /*2750*/  LOP3.LUT R36, R106, 0xff, RZ, 0xc0, !PT ;  /* 0x000000ff6a247812 */ /* 0x001fc400078ec0ff */
[----:B------:R-:W-:Y:S02]  /*2760*/  LOP3.LUT R29, R29, 0xff, RZ, 0xc0, !PT ;  /* 0x000000ff1d1d7812 */ /* 0x000fe400078ec0ff */
[----:B-----5:R-:W-:Y:S02]  /*2770*/  LEA.HI R71, R24, 0xffffff80, RZ, 0x8 ;  /* 0xffffff8018477811 */ /* 0x020fe400078f40ff */
[----:B------:R-:W-:Y:S02]  /*2780*/  LEA.HI R70, R25, 0xffffff80, RZ, 0x8 ;  /* 0xffffff8019467811 */ /* 0x000fe400078f40ff */
[----:B------:R-:W-:Y:S02]  /*2790*/  LEA.HI R39, R26, 0xffffff80, RZ, 0x8 ;  /* 0xffffff801a277811 */ /* 0x000fe400078f40ff */
[----:B------:R-:W-:Y:S01]  /*27a0*/  LEA.HI R38, R27, 0xffffff80, RZ, 0x8 ;  /* 0xffffff801b267811 */ /* 0x000fe200078f40ff */
[----:B------:R-:W0:Y:S01]  /*27b0*/  I2F.F16 R71, R71 ;  /* 0x0000004700477306 */ /* 0x000e220000200c00 */
[----:B------:R-:W-:-:S02]  /*27c0*/  IADD3 R30, PT, PT, R36, -0x80, RZ ;  /* 0xffffff80241e7810 */ /* 0x000fc40007ffe0ff */
[----:B------:R-:W-:Y:S02]  /*27d0*/  IADD3 R107, PT, PT, R107, -0x80, RZ ;  /* 0xffffff806b6b7810 */ /* 0x000fe40007ffe0ff */
[----:B------:R-:W-:Y:S02]  /*27e0*/  IADD3 R28, PT, PT, R28, -0x80, RZ ;  /* 0xffffff801c1c7810 */ /* 0x000fe40007ffe0ff */
[----:B------:R-:W-:Y:S01]  /*27f0*/  IADD3 R37, PT, PT, R37, -0x80, RZ ;  /* 0xffffff8025257810 */ /* 0x000fe20007ffe0ff */
[----:B------:R-:W2:Y:S01]  /*2800*/  I2F.F16 R70, R70 ;  /* 0x0000004600467306 */ /* 0x000ea20000200c00 */
[----:B------:R-:W-:Y:S02]  /*2810*/  IADD3 R29, PT, PT, R29, -0x80, RZ ;  /* 0xffffff801d1d7810 */ /* 0x000fe40007ffe0ff */
[----:B------:R-:W-:Y:S02]  /*2820*/  ISETP.NE.AND P3, PT, R54, RZ, PT ;  /* 0x000000ff3600720c */ /* 0x000fe40003f65270 */
[----:B------:R-:W-:-:S03]  /*2830*/  LOP3.LUT R111, R24, 0xff, RZ, 0xc0, !PT ;  /* 0x000000ff186f7812 */ /* 0x000fc600078ec0ff */
[----:B------:R-:W3:Y:S08]  /*2840*/  I2F.F16 R39, R39 ;  /* 0x0000002700277306 */ /* 0x000ef00000200c00 */
[----:B------:R-:W4:Y:S08]  /*2850*/  I2F.F16 R38, R38 ;  /* 0x0000002600267306 */ /* 0x000f300000200c00 */
        /* <DEDUP_REMOVED lines=26> */
[--C-:B0-----:R-:W-:Y:S02]  /*2a00*/  HADD2.F32 R65, -RZ, R28.reuse.H0_H0 ;  /* 0x2000001cff417230 */ /* 0x101fe40000004100 */
[----:B------:R-:W-:-:S03]  /*2a10*/  HADD2.F32 R28, -RZ, R28.H1_H1 ;  /* 0x3000001cff1c7230 */ /* 0x000fc60000004100 */
[-C--:B------:R-:W-:Y:S01]  /*2a20*/  FFMA.FTZ R116, R45, R65.reuse, RZ ;  /* 0x000000412d747223 */ /* 0x080fe200000100ff */
[-C--:B------:R-:W-:Y:S01]  /*2a30*/  FFMA.FTZ R19, R19, R65.reuse, RZ ;  /* 0x0000004113137223 */ /* 0x080fe200000100ff */
[-C--:B------:R-:W-:Y:S01]  /*2a40*/  FFMA.FTZ R113, R44, R65.reuse, RZ ;  /* 0x000000412c717223 */ /* 0x080fe200000100ff */
[----:B------:R-:W-:Y:S01]  /*2a50*/  FFMA.FTZ R45, R18, R65, RZ ;  /* 0x00000041122d7223 */ /* 0x000fe200000100ff */
[-C--:B------:R-:W-:Y:S01]  /*2a60*/  FFMA.FTZ R63, R63, R28.reuse, R116 ;  /* 0x0000001c3f3f7223 */ /* 0x080fe20000010074 */
[----:B------:R-:W-:Y:S02]  /*2a70*/  HADD2.F32 R116, -RZ, R79.H0_H0 ;  /* 0x2000004fff747230 */ /* 0x000fe40000004100 */
[-C--:B------:R-:W-:Y:S01]  /*2a80*/  FFMA.FTZ R19, R66, R28.reuse, R19 ;  /* 0x0000001c42137223 */ /* 0x080fe20000010013 */
[----:B------:R-:W-:Y:S02]  /*2a90*/  HADD2.F32 R18, -RZ, R29.H0_H0 ;  /* 0x2000001dff127230 */ /* 0x000fe40000004100 */
[----:B------:R-:W-:Y:S01]  /*2aa0*/  FFMA.FTZ R113, R118, R28, R113 ;  /* 0x0000001c76717223 */ /* 0x000fe20000010071 */
[----:B------:R-:W-:-:S02]  /*2ab0*/  HADD2.F32 R44, -RZ, R33.H0_H0 ;  /* 0x20000021ff2c7230 */ /* 0x000fc40000004100 */
[----:B------:R-:W-:Y:S01]  /*2ac0*/  FFMA.FTZ R45, R116, R28, R45 ;  /* 0x0000001c742d7223 */ /* 0x000fe2000001002d */
[----:B------:R-:W-:Y:S02]  /*2ad0*/  HADD2.F32 R29, -RZ, R29.H1_H1 ;  /* 0x3000001dff1d7230 */ /* 0x000fe40000004100 */
[-C--:B------:R-:W-:Y:S01]  /*2ae0*/  FFMA.FTZ R28, R32, R18.reuse, R63 ;  /* 0x00000012201c7223 */ /* 0x080fe2000001003f */
[-C--:B------:R-:W-:Y:S01]  /*2af0*/  FFMA.FTZ R34, R34, R18.reuse, R19 ;  /* 0x0000001222227223 */ /* 0x080fe20000010013 */
[-C--:B------:R-:W-:Y:S01]  /*2b00*/  FFMA.FTZ R32, R44, R18.reuse, R113 ;  /* 0x000000122c207223 */ /* 0x080fe20000010071 */
[----:B------:R-:W-:Y:S02]  /*2b10*/  HADD2.F32 R19, -RZ, R60.H0_H0 ;  /* 0x2000003cff137230 */ /* 0x000fe40000004100 */
[----:B------:R-:W-:Y:S01]  /*2b20*/  FFMA.FTZ R18, R78, R18, R45 ;  /* 0x000000124e127223 */ /* 0x000fe2000001002d */
[----:B------:R-:W-:Y:S02]  /*2b30*/  HADD2.F32 R33, -RZ, R58.H0_H0 ;  /* 0x2000003aff217230 */ /* 0x000fe40000004100 */
[----:B------:R-:W-:Y:S01]  /*2b40*/  FFMA.FTZ R32, R59, R29, R32 ;  /* 0x0000001d3b207223 */ /* 0x000fe20000010020 */
[----:B------:R-:W-:-:S02]  /*2b50*/  HADD2.F32 R45, -RZ, R75.H0_H0 ;  /* 0x2000004bff2d7230 */ /* 0x000fc40000004100 */
[-C--:B------:R-:W-:Y:S01]  /*2b60*/  FFMA.FTZ R28, R19, R29.reuse, R28 ;  /* 0x0000001d131c7223 */ /* 0x080fe2000001001c */
[-C--:B------:R-:W-:Y:S01]  /*2b70*/  FFMA.FTZ R44, R47, R29.reuse, R18 ;  /* 0x0000001d2f2c7223 */ /* 0x080fe20000010012 */
[----:B------:R-:W-:Y:S01]  /*2b80*/  FFMA.FTZ R34, R33, R29, R34 ;  /* 0x0000001d21227223 */ /* 0x000fe20000010022 */
[----:B-1----:R-:W-:Y:S02]  /*2b90*/  HADD2.F32 R19, -RZ, R36.H0_H0 ;  /* 0x20000024ff137230 */ /* 0x002fe40000004100 */
[----:B------:R-:W-:Y:S02]  /*2ba0*/  HADD2.F32 R29, -RZ, R77.H0_H0 ;  /* 0x2000004dff1d7230 */ /* 0x000fe40000004100 */
        /* <DEDUP_REMOVED lines=12> */
[----:B------:R-:W-:Y:S01]  /*2c70*/  FFMA.FTZ R33, R32, R36, R33 ;  /* 0x0000002420217223 */ /* 0x000fe20000010021 */
[----:B------:R-:W-:Y:S02]  /*2c80*/  HADD2.F32 R28, -RZ, R80.H0_H0 ;  /* 0x20000050ff1c7230 */ /* 0x000fe40000004100 */
[----:B------:R-:W-:Y:S02]  /*2c90*/  HADD2.F32 R37, -RZ, R37.H1_H1 ;  /* 0x30000025ff257230 */ /* 0x000fe40000004100 */
[----:B------:R-:W-:Y:S01]  /*2ca0*/  FFMA.FTZ R19, R47, R19, R44 ;  /* 0x000000132f137223 */ /* 0x000fe2000001002c */
[-C--:B------:R-:W-:Y:S01]  /*2cb0*/  FFMA.FTZ R32, R82, R18.reuse, R33 ;  /* 0x0000001252207223 */ /* 0x080fe20000010021 */
[-C--:B------:R-:W-:Y:S01]  /*2cc0*/  FFMA.FTZ R28, R28, R18.reuse, R29 ;  /* 0x000000121c1c7223 */ /* 0x080fe2000001001d */
[----:B------:R-:W-:Y:S02]  /*2cd0*/  HADD2.F32 R29, -RZ, R2.H0_H0 ;  /* 0x20000002ff1d7230 */ /* 0x000fe40000004100 */
[----:B------:R-:W-:Y:S01]  /*2ce0*/  FFMA.FTZ R2, R92, R18, R45 ;  /* 0x000000125c027223 */ /* 0x000fe2000001002d */
[----:B------:R-:W-:Y:S01]  /*2cf0*/  FFMA.FTZ R19, R104, R36, R19 ;  /* 0x0000002468137223 */ /* 0x000fe20000010013 */
[-C--:B------:R-:W-:Y:S01]  /*2d00*/  FFMA.FTZ R28, R17, R37.reuse, R28 ;  /* 0x00000025111c7223 */ /* 0x080fe2000001001c */
[-C--:B------:R-:W-:Y:S01]  /*2d10*/  FFMA.FTZ R32, R3, R37.reuse, R32 ;  /* 0x0000002503207223 */ /* 0x080fe20000010020 */
[----:B------:R-:W-:Y:S01]  /*2d20*/  FFMA.FTZ R2, R29, R37, R2 ;  /* 0x000000251d027223 */ /* 0x000fe20000010002 */
[----:B------:R-:W-:-:S02]  /*2d30*/  HADD2.F32 R29, -RZ, R0.H0_H0 ;  /* 0x20000000ff1d7230 */ /* 0x000fc40000004100 */
[----:B------:R-:W-:Y:S01]  /*2d40*/  FFMA.FTZ R18, R110, R18, R19 ;  /* 0x000000126e127223 */ /* 0x000fe20000010013 */
[--C-:B------:R-:W-:Y:S02]  /*2d50*/  HADD2.F32 R3, -RZ, R114.reuse.H0_H0 ;  /* 0x20000072ff037230 */ /* 0x100fe40000004100 */
        /* <DEDUP_REMOVED lines=16> */
.L_x_1725:
[----:B------:R-:W-:Y:S02]  /*2e60*/  LOP3.LUT R2, R25, 0xff, RZ, 0xc0, !PT ;  /* 0x000000ff19027812 */ /* 0x000fe400078ec0ff */
[----:B------:R-:W-:Y:S02]  /*2e70*/  LOP3.LUT R3, R26, 0xff, RZ, 0xc0, !PT ;  /* 0x000000ff1a037812 */ /* 0x000fe400078ec0ff */
[----:B------:R-:W-:Y:S02]  /*2e80*/  IADD3 R2, PT, PT, R2, -0x80, RZ ;  /* 0xffffff8002027810 */ /* 0x000fe40007ffe0ff */
[----:B------:R-:W-:Y:S02]  /*2e90*/  IADD3 R3, PT, PT, R3, -0x80, RZ ;  /* 0xffffff8003037810 */ /* 0x000fe40007ffe0ff */
[----:B------:R1:W2:Y:S01]  /*2ea0*/  I2F.F16 R17, R2 ;  /* 0x0000000200117306 */ /* 0x0002a20000200c00 */
[--C-:B------:R-:W-:Y:S02]  /*2eb0*/  SHF.R.U32.HI R34, RZ, 0x8, R25.reuse ;  /* 0x00000008ff227819 */ /* 0x100fe40000011619 */
[----:B0-----:R-:W-:-:S02]  /*2ec0*/  SHF.R.U32.HI R37, RZ, 0x10, R25 ;  /* 0x00000010ff257819 */ /* 0x001fc40000011619 */
[----:B------:R-:W-:Y:S02]  /*2ed0*/  LOP3.LUT R36, R34, 0xff, RZ, 0xc0, !PT ;  /* 0x000000ff22247812 */ /* 0x000fe400078ec0ff */
[----:B------:R-:W-:Y:S01]  /*2ee0*/  LOP3.LUT R37, R37, 0xff, RZ, 0xc0, !PT ;  /* 0x000000ff25257812 */ /* 0x000fe200078ec0ff */
[----:B------:R0:W3:Y:S01]  /*2ef0*/  I2F.F16 R18, R3 ;  /* 0x0000000300127306 */ /* 0x0000e20000200c00 */
[--C-:B-1----:R-:W-:Y:S02]  /*2f00*/  SHF.R.U32.HI R2, RZ, 0x8, R24.reuse ;  /* 0x00000008ff027819 */ /* 0x102fe40000011618 */
[----:B------:R-:W-:Y:S02]  /*2f10*/  SHF.R.U32.HI R24, RZ, 0x10, R24 ;  /* 0x00000010ff187819 */ /* 0x000fe40000011618 */
[----:B------:R-:W-:Y:S02]  /*2f20*/  LOP3.LUT R2, R2, 0xff, RZ, 0xc0, !PT ;  /* 0x000000ff02027812 */ /* 0x000fe400078ec0ff */
[----:B------:R-:W-:-:S02]  /*2f30*/  IADD3 R25, PT, PT, R36, -0x80, RZ ;  /* 0xffffff8024197810 */ /* 0x000fc40007ffe0ff */
[----:B------:R-:W-:Y:S02]  /*2f40*/  IADD3 R2, PT, PT, R2, -0x80, RZ ;  /* 0xffffff8002027810 */ /* 0x000fe40007ffe0ff */
[----:B0-----:R-:W-:Y:S02]  /*2f50*/  LOP3.LUT R3, R24, 0xff, RZ, 0xc0, !PT ;  /* 0x000000ff18037812 */ /* 0x001fe400078ec0ff */
[----:B------:R0:W1:Y:S01]  /*2f60*/  I2F.F16 R24, R2 ;  /* 0x0000000200187306 */ /* 0x0000620000200c00 */
[----:B------:R-:W-:Y:S02]  /*2f70*/  IADD3 R36, PT, PT, R37, -0x80, RZ ;  /* 0xffffff8025247810 */ /* 0x000fe40007ffe0ff */
[----:B------:R-:W-:Y:S02]  /*2f80*/  IADD3 R3, PT, PT, R3, -0x80, RZ ;  /* 0xffffff8003037810 */ /* 0x000fe40007ffe0ff */
[----:B------:R-:W-:Y:S02]  /*2f90*/  LOP3.LUT R19, R27, 0xff, RZ, 0xc0, !PT ;  /* 0x000000ff1b137812 */ /* 0x000fe400078ec0ff */
[----:B------:R-:W-:Y:S01]  /*2fa0*/  SHF.R.U32.HI R77, RZ, 0x8, R14 ;  /* 0x00000008ff4d7819 */ /* 0x000fe2000001160e */
[----:B------:R4:W1:Y:S01]  /*2fb0*/  I2F.F16 R34, R3 ;  /* 0x0000000300227306 */ /* 0x0008620000200c00 */
[----:B0-----:R-:W-:-:S02]  /*2fc0*/  SHF.R.U32.HI R2, RZ, 0x10, R26 ;  /* 0x00000010ff027819 */ /* 0x001fc4000001161a */
[----:B------:R-:W-:Y:S02]  /*2fd0*/  LEA.HI R32, R14, 0xffffff80, RZ, 0x8 ;  /* 0xffffff800e207811 */ /* 0x000fe400078f40ff */
[----:B------:R-:W-:Y:S02]  /*2fe0*/  LOP3.LUT R2, R2, 0xff, RZ, 0xc0, !PT ;  /* 0x000000ff02027812 */ /* 0x000fe400078ec0ff */
[----:B------:R-:W-:Y:S01]  /*2ff0*/  SHF.R.U32.HI R44, RZ, 0x8, R26 ;  /* 0x00000008ff2c7819 */ /* 0x000fe2000001161a */
[----:B------:R-:W0:Y:S01]  /*3000*/  I2F.F16 R25, R25 ;  /* 0x0000001900197306 */ /* 0x000e220000200c00 */
[----:B------:R-:W-:Y:S02]  /*3010*/  IADD3 R37, PT, PT, R2, -0x80, RZ ;  /* 0xffffff8002257810 */ /* 0x000fe40007ffe0ff */
[----:B------:R-:W-:Y:S02]  /*3020*/  LOP3.LUT R2, R12, 0xff, RZ, 0xc0, !PT ;  /* 0x000000ff0c027812 */ /* 0x000fe400078ec0ff */
[----:B----4-:R-:W-:-:S02]  /*3030*/  SHF.R.U32.HI R3, RZ, 0x8, R27 ;  /* 0x00000008ff037819 */ /* 0x010fc4000001161b */
[----:B------:R-:W-:Y:S01]  /*3040*/  IADD3 R2, PT, PT, R2, -0x80, RZ ;  /* 0xffffff8002027810 */ /* 0x000fe20007ffe0ff */
[----:B------:R-:W4:Y:S01]  /*3050*/  I2F.F16 R32, R32 ;  /* 0x0000002000207306 */ /* 0x000f220000200c00 */
[----:B------:R-:W-:Y:S02]  /*3060*/  LOP3.LUT R3, R3, 0xff, RZ, 0xc0, !PT ;  /* 0x000000ff03037812 */ /* 0x000fe400078ec0ff */
[----:B------:R-:W-:Y:S02]  /*3070*/  SHF.R.U32.HI R27, RZ, 0x10, R27 ;  /* 0x00000010ff1b7819 */ /* 0x000fe4000001161b */
[----:B------:R-:W-:Y:S02]  /*3080*/  IADD3 R66, PT, PT, R3, -0x80, RZ ;  /* 0xffffff8003427810 */ /* 0x000fe40007ffe0ff */
[----:B------:R-:W-:Y:S01]  /*3090*/  LOP3.LUT R3, R13, 0xff, RZ, 0xc0, !PT ;  /* 0x000000ff0d037812 */ /* 0x000fe200078ec0ff */
[----:B------:R5:W0:Y:S01]  /*30a0*/  I2F.F16 R58, R2 ;  /* 0x00000002003a7306 */ /* 0x000a220000200c00 */
[----:B------:R-:W-:-:S02]  /*30b0*/  LOP3.LUT R27, R27, 0xff, RZ, 0xc0, !PT ;  /* 0x000000ff1b1b7812 */ /* 0x000fc400078ec0ff */
[----:B------:R-:W-:Y:S02]  /*30c0*/  IADD3 R3, PT, PT, R3, -0x80, RZ ;  /* 0xffffff8003037810 */ /* 0x000fe40007ffe0ff */
[----:B------:R-:W-:Y:S02]  /*30d0*/  IADD3 R59, PT, PT, R27, -0x80, RZ ;  /* 0xffffff801b3b7810 */ /* 0x000fe40007ffe0ff */
[----:B------:R-:W-:Y:S01]  /*30e0*/  LOP3.LUT R27, R14, 0xff, RZ, 0xc0, !PT ;  /* 0x000000ff0e1b7812 */ /* 0x000fe200078ec0ff */
[----:B------:R2:W0:Y:S01]  /*30f0*/  I2F.F16 R65, R3 ;  /* 0x0000000300417306 */ /* 0x0004220000200c00 */
[----:B-----5:R-:W-:Y:S02]  /*3100*/  SHF.R.U32.HI R2, RZ, 0x8, R12 ;  /* 0x00000008ff027819 */ /* 0x020fe4000001160c */
[----:B------:R-:W-:Y:S02]  /*3110*/  SHF.R.U32.HI R14, RZ, 0x10, R14 ;  /* 0x00000010ff0e7819 */ /* 0x000fe4000001160e */
[----:B------:R-:W-:-:S02]  /*3120*/  LOP3.LUT R2, R2, 0xff, RZ, 0xc0, !PT ;  /* 0x000000ff02027812 */ /* 0x000fc400078ec0ff */
[----:B------:R-:W-:Y:S01]  /*3130*/  LEA.HI R28, R12, 0xffffff80, RZ, 0x8 ;  /* 0xffffff800c1c7811 */ /* 0x000fe200078f40ff */
[----:B------:R-:W0:Y:S01]  /*3140*/  I2F.F16 R36, R36 ;  /* 0x0000002400247306 */ /* 0x000e220000200c00 */
[----:B------:R-:W-:Y:S02]  /*3150*/  IADD3 R2, PT, PT, R2, -0x80, RZ ;  /* 0xffffff8002027810 */ /* 0x000fe40007ffe0ff */
[----:B------:R-:W-:Y:S02]  /*3160*/  LEA.HI R29, R13, 0xffffff80, RZ, 0x8 ;  /* 0xffffff800d1d7811 */ /* 0x000fe400078f40ff */
[----:B--2---:R-:W-:Y:S02]  /*3170*/  SHF.R.U32.HI R3, RZ, 0x8, R13 ;  /* 0x00000008ff037819 */ /* 0x004fe4000001160d */
[----:B------:R-:W-:Y:S01]  /*3180*/  IADD3 R63, PT, PT, R27, -0x80, RZ ;  /* 0xffffff801b3f7810 */ /* 0x000fe20007ffe0ff */
[----:B------:R2:W0:Y:S01]  /*3190*/  I2F.F16 R75, R2 ;  /* 0x00000002004b7306 */ /* 0x0004220000200c00 */
[----:B------:R-:W-:-:S02]  /*31a0*/  SHF.R.U32.HI R12, RZ, 0x10, R12 ;  /* 0x00000010ff0c7819 */ /* 0x000fc4000001160c */
[----:B------:R-:W-:Y:S02]  /*31b0*/  SHF.R.U32.HI R13, RZ, 0x10, R13 ;  /* 0x00000010ff0d7819 */ /* 0x000fe4000001160d */
[----:B------:R-:W-:Y:S02]  /*31c0*/  LOP3.LUT R44, R44, 0xff, RZ, 0xc0, !PT ;  /* 0x000000ff2c2c7812 */ /* 0x000fe400078ec0ff */
[----:B------:R-:W-:Y:S01]  /*31d0*/  LOP3.LUT R27, R15, 0xff, RZ, 0xc0, !PT ;  /* 0x000000ff0f1b7812 */ /* 0x000fe200078ec0ff */
[----:B------:R-:W0:Y:S01]  /*31e0*/  I2F.F16 R28, R28 ;  /* 0x0000001c001c7306 */ /* 0x000e220000200c00 */
[----:B--2---:R-:W-:Y:S02]  /*31f0*/  LOP3.LUT R2, R77, 0xff, RZ, 0xc0, !PT ;  /* 0x000000ff4d027812 */ /* 0x004fe400078ec0ff */
[----:B------:R-:W-:Y:S02]  /*3200*/  LOP3.LUT R14, R14, 0xff, RZ, 0xc0, !PT ;  /* 0x000000ff0e0e7812 */ /* 0x000fe400078ec0ff */
[----:B------:R-:W-:-:S02]  /*3210*/  IADD3 R78, PT, PT, R2, -0x80, RZ ;  /* 0xffffff80024e7810 */ /* 0x000fc40007ffe0ff */
[--C-:B------:R-:W-:Y:S01]  /*3220*/  SHF.R.U32.HI R2, RZ, 0x8, R31.reuse ;  /* 0x00000008ff027819 */ /* 0x100fe2000001161f */
[----:B------:R-:W2:Y:S01]  /*3230*/  I2F.F16 R29, R29 ;  /* 0x0000001d001d7306 */ /* 0x000ea20000200c00 */
[----:B------:R-:W-:Y:S02]  /*3240*/  SHF.R.U32.HI R31, RZ, 0x10, R31 ;  /* 0x00000010ff1f7819 */ /* 0x000fe4000001161f */
[----:B------:R-:W-:Y:S02]  /*3250*/  LOP3.LUT R12, R12, 0xff, RZ, 0xc0, !PT ;  /* 0x000000ff0c0c7812 */ /* 0x000fe400078ec0ff */
[----:B------:R-:W-:Y:S02]  /*3260*/  LOP3.LUT R3, R3, 0xff, RZ, 0xc0, !PT ;  /* 0x000000ff03037812 */ /* 0x000fe400078ec0ff */
[----:B------:R-:W-:Y:S01]  /*3270*/  LOP3.LUT R13, R13, 0xff, RZ, 0xc0, !PT ;  /* 0x000000ff0d0d7812 */ /* 0x000fe200078ec0ff */
[----:B------:R-:W0:Y:S01]  /*3280*/  I2F.F16 R37, R37 ;  /* 0x0000002500257306 */ /* 0x000e220000200c00 */
[----:B------:R-:W-:-:S02]  /*3290*/  LOP3.LUT R2, R2, 0xff, RZ, 0xc0, !PT ;  /* 0x000000ff02027812 */ /* 0x000fc400078ec0ff */
[----:B------:R-:W-:Y:S02]  /*32a0*/  LOP3.LUT R31, R31, 0xff, RZ, 0xc0, !PT ;  /* 0x000000ff1f1f7812 */ /* 0x000fe400078ec0ff */
[----:B------:R-:W-:Y:S02]  /*32b0*/  IADD3 R26, PT, PT, R44, -0x80, RZ ;  /* 0xffffff802c1a7810 */ /* 0x000fe40007ffe0ff */
[----:B------:R-:W-:Y:S01]  /*32c0*/  IADD3 R60, PT, PT, R27, -0x80, RZ ;  /* 0xffffff801b3c7810 */ /* 0x000fe20007ffe0ff */
[----:B------:R-:W0:Y:S01]  /*32d0*/  I2F.F16 R66, R66 ;  /* 0x0000004200427306 */ /* 0x000e220000200c00 */
[----:B------:R-:W-:Y:S02]  /*32e0*/  IADD3 R0, PT, PT, R111, -0x80, RZ ;  /* 0xffffff806f007810 */ /* 0x000fe40007ffe0ff */
[----:B------:R-:W-:Y:S02]  /*32f0*/  IADD3 R19, PT, PT, R19, -0x80, RZ ;  /* 0xffffff8013137810 */ /* 0x000fe40007ffe0ff */
[----:B------:R-:W-:-:S02]  /*3300*/  LEA.HI R33, R15, 0xffffff80, RZ, 0x8 ;  /* 0xffffff800f217811 */ /* 0x000fc400078f40ff */
[----:B------:R-:W-:Y:S01]  /*3310*/  LEA.HI R27, R8, 0xffffff80, RZ, 0x8 ;  /* 0xffffff80081b7811 */ /* 0x000fe200078f40ff */
[----:B------:R-:W0:Y:S01]  /*3320*/  I2F.F16 R0, R0 ;  /* 0x0000000000007306 */ /* 0x000e220000200c00 */
[----:B------:R-:W-:Y:S02]  /*3330*/  LEA.HI R44, R9, 0xffffff80, RZ, 0x8 ;  /* 0xffffff80092c7811 */ /* 0x000fe400078f40ff */
[----:B------:R-:W-:Y:S02]  /*3340*/  LEA.HI R45, R10, 0xffffff80, RZ, 0x8 ;  /* 0xffffff800a2d7811 */ /* 0x000fe400078f40ff */
[----:B------:R-:W-:Y:S02]  /*3350*/  LEA.HI R47, R11, 0xffffff80, RZ, 0x8 ;  /* 0xffffff800b2f7811 */ /* 0x000fe400078f40ff */
[----:B------:R-:W-:Y:S01]  /*3360*/  IADD3 R14, PT, PT, R14, -0x80, RZ ;  /* 0xffffff800e0e7810 */ /* 0x000fe20007ffe0ff */
[----:B------:R-:W0:Y:S01]  /*3370*/  I2F.F16 R19, R19 ;  /* 0x0000001300137306 */ /* 0x000e220000200c00 */
[----:B------:R-:W-:-:S02]  /*3380*/  IADD3 R12, PT, PT, R12, -0x80, RZ ;  /* 0xffffff800c0c7810 */ /* 0x000fc40007ffe0ff */
[----:B------:R-:W-:Y:S02]  /*3390*/  IADD3 R3, PT, PT, R3, -0x80, RZ ;  /* 0xffffff8003037810 */ /* 0x000fe40007ffe0ff */
[----:B------:R-:W-:Y:S02]  /*33a0*/  IADD3 R13, PT, PT, R13, -0x80, RZ ;  /* 0xffffff800d0d7810 */ /* 0x000fe40007ffe0ff */
[----:B------:R-:W-:Y:S01]  /*33b0*/  IADD3 R2, PT, PT, R2, -0x80, RZ ;  /* 0xffffff8002027810 */ /* 0x000fe20007ffe0ff */
[----:B------:R-:W0:Y:S01]  /*33c0*/  I2F.F16 R33, R33 ;  /* 0x0000002100217306 */ /* 0x000e220000200c00 */
[----:B------:R-:W-:Y:S02]  /*33d0*/  IADD3 R31, PT, PT, R31, -0x80, RZ ;  /* 0xffffff801f1f7810 */ /* 0x000fe40007ffe0ff */
[----:B------:R-:W-:-:S04]  /*33e0*/  LOP3.LUT R104, R8, 0xff, RZ, 0xc0, !PT ;  /* 0x000000ff08687812 */ /* 0x000fc800078ec0ff */
[----:B------:R-:W-:Y:S01]  /*33f0*/  IADD3 R104, PT, PT, R104, -0x80, RZ ;  /* 0xffffff8068687810 */ /* 0x000fe20007ffe0ff */
        /* <DEDUP_REMOVED lines=11> */
[----:B------:R-:W0:Y:S08]  /*34b0*/  I2F.F16 R78, R78 ;  /* 0x0000004e004e7306 */ /* 0x000e300000200c00 */
[----:B------:R-:W0:Y:S08]  /*34c0*/  I2F.F16 R14, R14 ;  /* 0x0000000e000e7306 */ /* 0x000e300000200c00 */
        /* <DEDUP_REMOVED lines=17> */
[----:B------:R-:W-:Y:S01]  /*35e0*/  FFMA.FTZ R82, R83, R2, R82 ;  /* 0x0000000253527223 */ /* 0x000fe20000010052 */
[----:B------:R-:W-:Y:S02]  /*35f0*/  HADD2.F32 R83, -RZ, R43.H0_H0 ;  /* 0x2000002bff537230 */ /* 0x000fe40000004100 */
[----:B------:R-:W-:Y:S01]  /*3600*/  FFMA.FTZ R115, R80, R79, RZ ;  /* 0x0000004f50737223 */ /* 0x000fe200000100ff */
[----:B------:R-:W-:Y:S02]  /*3610*/  HADD2.F32 R79, -RZ, R94.H0_H0 ;  /* 0x2000005eff4f7230 */ /* 0x000fe40000004100 */
[----:B------:R-:W-:Y:S01]  /*3620*/  FFMA.FTZ R80, R2, R113, R93 ;  /* 0x0000007102507223 */ /* 0x000fe2000001005d */
[----:B------:R-:W-:-:S02]  /*3630*/  HADD2.F32 R31, -RZ, R3.H0_H0 ;  /* 0x20000003ff1f7230 */ /* 0x000fc40000004100 */
[C---:B------:R-:W-:Y:S01]  /*3640*/  FFMA.FTZ R116, R2.reuse, R81, R115 ;  /* 0x0000005102747223 */ /* 0x040fe20000010073 */
[----:B------:R-:W-:Y:S01]  /*3650*/  FFMA.FTZ R118, R2, R83, R92 ;  /* 0x0000005302767223 */ /* 0x000fe2000001005c */
[----:B------:R-:W-:Y:S02]  /*3660*/  HADD2.F32 R3, -RZ, R3.H1_H1 ;  /* 0x30000003ff037230 */ /* 0x000fe40000004100 */
[----:B------:R-:W-:Y:S02]  /*3670*/  HADD2.F32 R81, -RZ, R95.H0_H0 ;  /* 0x2000005fff517230 */ /* 0x000fe40000004100 */
[----:B------:R-:W-:Y:S01]  /*3680*/  FFMA.FTZ R79, R79, R31, R82 ;  /* 0x0000001f4f4f7223 */ /* 0x000fe20000010052 */
[----:B------:R-:W-:Y:S02]  /*3690*/  HADD2.F32 R2, -RZ, R73.H0_H0 ;  /* 0x20000049ff027230 */ /* 0x000fe40000004100 */
[----:B------:R-:W-:Y:S02]  /*36a0*/  HADD2.F32 R83, -RZ, R96.H0_H0 ;  /* 0x20000060ff537230 */ /* 0x000fe40000004100 */
[----:B------:R-:W-:Y:S01]  /*36b0*/  FFMA.FTZ R92, R31, R81, R80 ;  /* 0x000000511f5c7223 */ /* 0x000fe20000010050 */
[----:B------:R-:W-:-:S02]  /*36c0*/  HADD2.F32 R93, -RZ, R97.H0_H0 ;  /* 0x20000061ff5d7230 */ /* 0x000fc40000004100 */
[----:B------:R-:W-:Y:S01]  /*36d0*/  FFMA.FTZ R79, R2, R3, R79 ;  /* 0x00000003024f7223 */ /* 0x000fe2000001004f */
[----:B------:R-:W-:Y:S02]  /*36e0*/  HADD2.F32 R80, -RZ, R98.H0_H0 ;  /* 0x20000062ff507230 */ /* 0x000fe40000004100 */
[C---:B------:R-:W-:Y:S01]  /*36f0*/  FFMA.FTZ R83, R31.reuse, R83, R116 ;  /* 0x000000531f537223 */ /* 0x040fe20000010074 */
[----:B-1----:R-:W-:Y:S02]  /*3700*/  HADD2.F32 R2, -RZ, R12.H0_H0 ;  /* 0x2000000cff027230 */ /* 0x002fe40000004100 */
[----:B------:R-:W-:Y:S01]  /*3710*/  FFMA.FTZ R93, R31, R93, R118 ;  /* 0x0000005d1f5d7223 */ /* 0x000fe20000010076 */
[----:B------:R-:W-:Y:S02]  /*3720*/  HADD2.F32 R82, -RZ, R72.H0_H0 ;  /* 0x20000048ff527230 */ /* 0x000fe40000004100 */
[----:B------:R-:W-:Y:S02]  /*3730*/  HADD2.F32 R116, -RZ, R67.H0_H0 ;  /* 0x20000043ff747230 */ /* 0x000fe40000004100 */
[----:B------:R-:W-:Y:S01]  /*3740*/  FFMA.FTZ R80, R80, R2, R79 ;  /* 0x0000000250507223 */ /* 0x000fe2000001004f */
        /* <DEDUP_REMOVED lines=53> */
.L_x_1726:
        /* <DEDUP_REMOVED lines=28> */
[----:B------:R-:W-:Y:S02]  /*3c60*/  HADD2.F32 R3, -RZ, R3.H1_H1 ;  /* 0x30000003ff037230 */ /* 0x000fe40000004100 */
[----:B------:R-:W-:Y:S01]  /*3c70*/  FFMA.FTZ R82, R81, R31, R82 ;  /* 0x0000001f51527223 */ /* 0x000fe20000010052 */
[----:B------:R-:W-:-:S02]  /*3c80*/  HADD2.F32 R79, -RZ, R73.H0_H0 ;  /* 0x20000049ff4f7230 */ /* 0x000fc40000004100 */
[-C--:B------:R-:W-:Y:S01]  /*3c90*/  FFMA.FTZ R92, R83, R31.reuse, R92 ;  /* 0x0000001f535c7223 */ /* 0x080fe2000001005c */
[----:B------:R-:W-:Y:S01]  /*3ca0*/  FFMA.FTZ R116, R93, R31, R2 ;  /* 0x0000001f5d747223 */ /* 0x000fe20000010002 */
[----:B------:R-:W-:Y:S02]  /*3cb0*/  HADD2.F32 R81, -RZ, R67.H0_H0 ;  /* 0x20000043ff517230 */ /* 0x000fe40000004100 */
[-C--:B------:R-:W-:Y:S01]  /*3cc0*/  FFMA.FTZ R31, R79, R3.reuse, R80 ;  /* 0x000000034f1f7223 */ /* 0x080fe20000010050 */
[----:B------:R-:W-:Y:S02]  /*3cd0*/  HADD2.F32 R79, -RZ, R72.H0_H0 ;  /* 0x20000048ff4f7230 */ /* 0x000fe40000004100 */
[----:B------:R-:W-:Y:S02]  /*3ce0*/  HADD2.F32 R83, -RZ, R35.H0_H0 ;  /* 0x20000023ff537230 */ /* 0x000fe40000004100 */
[----:B------:R-:W-:Y:S01]  /*3cf0*/  FFMA.FTZ R81, R81, R3, R92 ;  /* 0x0000000351517223 */ /* 0x000fe2000001005c */
[----:B------:R-:W-:-:S02]  /*3d00*/  HADD2.F32 R80, -RZ, R98.H0_H0 ;  /* 0x20000062ff507230 */ /* 0x000fc40000004100 */
[-C--:B------:R-:W-:Y:S01]  /*3d10*/  FFMA.FTZ R79, R79, R3.reuse, R82 ;  /* 0x000000034f4f7223 */ /* 0x080fe20000010052 */
[----:B-1----:R-:W-:Y:S02]  /*3d20*/  HADD2.F32 R2, -RZ, R12.H0_H0 ;  /* 0x2000000cff027230 */ /* 0x002fe40000004100 */
        /* <DEDUP_REMOVED lines=50> */
.L_x_1727:
[----:B0-----:R-:W-:Y:S01]  /*4050*/  LOP3.LUT R2, R9, 0xff, RZ, 0xc0, !PT ;  /* 0x000000ff09027812 */ /* 0x001fe200078ec0ff */
[----:B------:R-:W0:Y:S01]  /*4060*/  I2F.F16 R104, R104 ;  /* 0x0000006800687306 */ /* 0x000e220000200c00 */
[----:B------:R-:W-:Y:S02]  /*4070*/  LOP3.LUT R3, R10, 0xff, RZ, 0xc0, !PT ;  /* 0x000000ff0a037812 */ /* 0x000fe400078ec0ff */
[----:B------:R-:W-:Y:S02]  /*4080*/  IADD3 R2, PT, PT, R2, -0x80, RZ ;  /* 0xffffff8002027810 */ /* 0x000fe40007ffe0ff */
[----:B------:R-:W-:Y:S02]  /*4090*/  LOP3.LUT R12, R11, 0xff, RZ, 0xc0, !PT ;  /* 0x000000ff0b0c7812 */ /* 0x000fe400078ec0ff */
[----:B------:R-:W-:Y:S01]  /*40a0*/  LEA.HI R81, R4, 0xffffff80, RZ, 0x8 ;  /* 0xffffff8004517811 */ /* 0x000fe200078f40ff */
        /* <DEDUP_REMOVED lines=9> */
[----:B------:R-:W-:Y:S01]  /*4140*/  SHF.R.U32.HI R8, RZ, 0x10, R8 ;  /* 0x00000010ff087819 */ /* 0x000fe20000011608 */
[----:B------:R1:W4:Y:S01]  /*4150*/  I2F.F16 R79, R3 ;  /* 0x00000003004f7306 */ /* 0x0003220000200c00 */
[----:B------:R-:W-:Y:S02]  /*4160*/  IADD3 R2, PT, PT, R2, -0x80, RZ ;  /* 0xffffff8002027810 */ /* 0x000fe40007ffe0ff */
[----:B------:R-:W-:-:S05]  /*4170*/  LOP3.LUT R8, R8, 0xff, RZ, 0xc0, !PT ;  /* 0x000000ff08087812 */ /* 0x000fca00078ec0ff */
        /* <DEDUP_REMOVED lines=23> */
[--C-:B-1----:R-:W-:Y:S02]  /*42f0*/  HADD2.F32 R40, -RZ, R2.reuse.H0_H0 ;  /* 0x20000002ff287230 */ /* 0x102fe40000004100 */
[----:B------:R-:W-:-:S03]  /*4300*/  HADD2.F32 R2, -RZ, R2.H1_H1 ;  /* 0x30000002ff027230 */ /* 0x000fc60000004100 */
[-C--:B------:R-:W-:Y:S01]  /*4310*/  FFMA.FTZ R84, R84, R40.reuse, RZ ;  /* 0x0000002854547223 */ /* 0x080fe200000100ff */
[-C--:B------:R-:W-:Y:S01]  /*4320*/  FFMA.FTZ R41, R86, R40.reuse, RZ ;  /* 0x0000002856297223 */ /* 0x080fe200000100ff */
[----:B------:R-:W-:Y:S02]  /*4330*/  HADD2.F32 R86, -RZ, R43.H0_H0 ;  /* 0x2000002bff567230 */ /* 0x000fe40000004100 */
[----:B------:R-:W-:Y:S01]  /*4340*/  FFMA.FTZ R87, R87, R40, RZ ;  /* 0x0000002857577223 */ /* 0x000fe200000100ff */
[----:B------:R-:W-:Y:S01]  /*4350*/  FFMA.FTZ R113, R113, R2, R84 ;  /* 0x0000000271717223 */ /* 0x000fe20000010054 */
[----:B------:R-:W-:Y:S02]  /*4360*/  HADD2.F32 R84, -RZ, R42.H0_H0 ;  /* 0x2000002aff547230 */ /* 0x000fe40000004100 */
[----:B------:R-:W-:Y:S01]  /*4370*/  FFMA.FTZ R85, R85, R40, RZ ;  /* 0x0000002855557223 */ /* 0x000fe200000100ff */
[----:B------:R-:W-:Y:S02]  /*4380*/  HADD2.F32 R40, -RZ, R3.H0_H0 ;  /* 0x20000003ff287230 */ /* 0x000fe40000004100 */
[----:B------:R-:W-:Y:S01]  /*4390*/  FFMA.FTZ R87, R86, R2, R87 ;  /* 0x0000000256577223 */ /* 0x000fe20000010057 */
[----:B------:R-:W-:-:S02]  /*43a0*/  HADD2.F32 R42, -RZ, R95.H0_H0 ;  /* 0x2000005fff2a7230 */ /* 0x000fc40000004100 */
[-C--:B------:R-:W-:Y:S01]  /*43b0*/  FFMA.FTZ R41, R84, R2.reuse, R41 ;  /* 0x0000000254297223 */ /* 0x080fe20000010029 */
[----:B------:R-:W-:Y:S01]  /*43c0*/  FFMA.FTZ R85, R116, R2, R85 ;  /* 0x0000000274557223 */ /* 0x000fe20000010055 */
[----:B------:R-:W-:Y:S02]  /*43d0*/  HADD2.F32 R86, -RZ, R97.H0_H0 ;  /* 0x20000061ff567230 */ /* 0x000fe40000004100 */
[-C--:B------:R-:W-:Y:S01]  /*43e0*/  FFMA.FTZ R2, R94, R40.reuse, R113 ;  /* 0x000000285e027223 */ /* 0x080fe20000010071 */
[-C--:B------:R-:W-:Y:S01]  /*43f0*/  FFMA.FTZ R84, R96, R40.reuse, R41 ;  /* 0x0000002860547223 */ /* 0x080fe20000010029 */
[----:B------:R-:W-:Y:S02]  /*4400*/  HADD2.F32 R3, -RZ, R3.H1_H1 ;  /* 0x30000003ff037230 */ /* 0x000fe40000004100 */
[-C--:B------:R-:W-:Y:S01]  /*4410*/  FFMA.FTZ R42, R42, R40.reuse, R85 ;  /* 0x000000282a2a7223 */ /* 0x080fe20000010055 */
[----:B------:R-:W-:Y:S02]  /*4420*/  HADD2.F32 R41, -RZ, R72.H0_H0 ;  /* 0x20000048ff297230 */ /* 0x000fe40000004100 */
[----:B------:R-:W-:Y:S01]  /*4430*/  FFMA.FTZ R40, R86, R40, R87 ;  /* 0x0000002856287223 */ /* 0x000fe20000010057 */
[----:B------:R-:W-:-:S02]  /*4440*/  HADD2.F32 R43, -RZ, R67.H0_H0 ;  /* 0x20000043ff2b7230 */ /* 0x000fc40000004100 */
[----:B------:R-:W-:Y:S02]  /*4450*/  HADD2.F32 R67, -RZ, R35.H0_H0 ;  /* 0x20000023ff437230 */ /* 0x000fe40000004100 */
[-C--:B------:R-:W-:Y:S01]  /*4460*/  FFMA.FTZ R35, R73, R3.reuse, R2 ;  /* 0x0000000349237223 */ /* 0x080fe20000010002 */
[-C--:B------:R-:W-:Y:S01]  /*4470*/  FFMA.FTZ R41, R41, R3.reuse, R42 ;  /* 0x0000000329297223 */ /* 0x080fe2000001002a */
[-C--:B------:R-:W-:Y:S01]  /*4480*/  FFMA.FTZ R43, R43, R3.reuse, R84 ;  /* 0x000000032b2b7223 */ /* 0x080fe20000010054 */
[----:B------:R-:W-:Y:S02]  /*4490*/  HADD2.F32 R72, -RZ, R99.H0_H0 ;  /* 0x20000063ff487230 */ /* 0x000fe40000004100 */
[----:B------:R-:W-:Y:S01]  /*44a0*/  FFMA.FTZ R3, R67, R3, R40 ;  /* 0x0000000343037223 */ /* 0x000fe20000010028 */
[--C-:B--2---:R-:W-:Y:S02]  /*44b0*/  HADD2.F32 R40, -RZ, R12.reuse.H0_H0 ;  /* 0x2000000cff287230 */ /* 0x104fe40000004100 */
[----:B------:R-:W-:-:S02]  /*44c0*/  HADD2.F32 R12, -RZ, R12.H1_H1 ;  /* 0x3000000cff0c7230 */ /* 0x000fc40000004100 */
[----:B------:R-:W-:Y:S02]  /*44d0*/  HADD2.F32 R84, -RZ, R101.H0_H0 ;  /* 0x20000065ff547230 */ /* 0x000fe40000004100 */
[-C--:B------:R-:W-:Y:S01]  /*44e0*/  FFMA.FTZ R35, R98, R40.reuse, R35 ;  /* 0x0000002862237223 */ /* 0x080fe20000010023 */
[----:B------:R-:W-:Y:S02]  /*44f0*/  HADD2.F32 R42, -RZ, R103.H0_H0 ;  /* 0x20000067ff2a7230 */ /* 0x000fe40000004100 */
[-C--:B------:R-:W-:Y:S01]  /*4500*/  FFMA.FTZ R41, R72, R40.reuse, R41 ;  /* 0x0000002848297223 */ /* 0x080fe20000010029 */
[-C--:B------:R-:W-:Y:S01]  /*4510*/  FFMA.FTZ R43, R100, R40.reuse, R43 ;  /* 0x00000028642b7223 */ /* 0x080fe2000001002b */
[----:B------:R-:W-:Y:S01]  /*4520*/  FFMA.FTZ R3, R84, R40, R3 ;  /* 0x0000002854037223 */ /* 0x000fe20000010003 */
[----:B------:R-:W-:Y:S02]  /*4530*/  HADD2.F32 R40, -RZ, R105.H0_H0 ;  /* 0x20000069ff287230 */ /* 0x000fe40000004100 */
        /* <DEDUP_REMOVED lines=13> */
[-C--:B------:R-:W-:Y:S01]  /*4610*/  FFMA.FTZ R40, R40, R2.reuse, R43 ;  /* 0x0000000228287223 */ /* 0x080fe2000001002b */
[----:B------:R-:W-:Y:S02]  /*4620*/  HADD2.F32 R41, -RZ, R90.H0_H0 ;  /* 0x2000005aff297230 */ /* 0x000fe40000004100 */
[----:B------:R-:W-:Y:S01]  /*4630*/  FFMA.FTZ R2, R110, R2, R3 ;  /* 0x000000026e027223 */ /* 0x000fe20000010003 */
[--C-:B------:R-:W-:Y:S02]  /*4640*/  HADD2.F32 R3, -RZ, R114.reuse.H0_H0 ;  /* 0x20000072ff037230 */ /* 0x100fe40000004100 */
[----:B------:R-:W-:Y:S01]  /*4650*/  FFMA.FTZ R12, R35, R13, R12 ;  /* 0x0000000d230c7223 */ /* 0x000fe2000001000c */
[----:B------:R-:W-:-:S02]  /*4660*/  HADD2.F32 R35, -RZ, R114.H1_H1 ;  /* 0x30000072ff237230 */ /* 0x000fc40000004100 */
        /* <DEDUP_REMOVED lines=17> */
.L_x_1728:
[----:B-1----:R-:W-:Y:S02]  /*4780*/  SHF.R.U32.HI R2, RZ, 0x8, R9 ;  /* 0x00000008ff027819 */ /* 0x002fe40000011609 */
[----:B------:R-:W-:Y:S02]  /*4790*/  SHF.R.U32.HI R3, RZ, 0x8, R10 ;  /* 0x00000008ff037819 */ /* 0x000fe4000001160a */
[----:B------:R-:W-:Y:S02]  /*47a0*/  LOP3.LUT R2, R2, 0xff, RZ, 0xc0, !PT ;  /* 0x000000ff02027812 */ /* 0x000fe400078ec0ff */
[----:B------:R-:W-:Y:S02]  /*47b0*/  LOP3.LUT R3, R3, 0xff, RZ, 0xc0, !PT ;  /* 0x000000ff03037812 */ /* 0x000fe400078ec0ff */
[----:B------:R-:W-:Y:S02]  /*47c0*/  IADD3 R2, PT, PT, R2, -0x80, RZ ;  /* 0xffffff8002027810 */ /* 0x000fe40007ffe0ff */
[----:B------:R-:W-:-:S02]  /*47d0*/  IADD3 R8, PT, PT, R8, -0x80, RZ ;  /* 0xffffff8008087810 */ /* 0x000fc40007ffe0ff */
[----:B------:R-:W-:Y:S01]  /*47e0*/  IADD3 R3, PT, PT, R3, -0x80, RZ ;  /* 0xffffff8003037810 */ /* 0x000fe20007ffe0ff */
[----:B------:R1:W2:Y:S01]  /*47f0*/  I2F.F16 R13, R2 ;  /* 0x00000002000d7306 */ /* 0x0002a20000200c00 */
[----:B------:R-:W-:Y:S02]  /*4800*/  SHF.R.U32.HI R9, RZ, 0x10, R9 ;  /* 0x00000010ff097819 */ /* 0x000fe40000011609 */
[----:B------:R-:W-:Y:S02]  /*4810*/  SHF.R.U32.HI R10, RZ, 0x10, R10 ;  /* 0x00000010ff0a7819 */ /* 0x000fe4000001160a */
[----:B------:R-:W-:Y:S02]  /*4820*/  LOP3.LUT R9, R9, 0xff, RZ, 0xc0, !PT ;  /* 0x000000ff09097812 */ /* 0x000fe400078ec0ff */
[----:B------:R-:W-:Y:S01]  /*4830*/  LOP3.LUT R10, R10, 0xff, RZ, 0xc0, !PT ;  /* 0x000000ff0a0a7812 */ /* 0x000fe200078ec0ff */
[----:B------:R3:W4:Y:S01]  /*4840*/  I2F.F16 R12, R8 ;  /* 0x00000008000c7306 */ /* 0x0007220000200c00 */
[----:B-1----:R-:W-:-:S02]  /*4850*/  LOP3.LUT R2, R4, 0xff, RZ, 0xc0, !PT ;  /* 0x000000ff04027812 */ /* 0x002fc400078ec0ff */
[----:B------:R-:W-:Y:S02]  /*4860*/  IADD3 R9, PT, PT, R9, -0x80, RZ ;  /* 0xffffff8009097810 */ /* 0x000fe40007ffe0ff */
[----:B------:R-:W-:Y:S02]  /*4870*/  IADD3 R2, PT, PT, R2, -0x80, RZ ;  /* 0xffffff8002027810 */ /* 0x000fe40007ffe0ff */
[----:B------:R-:W-:Y:S01]  /*4880*/  IADD3 R10, PT, PT, R10, -0x80, RZ ;  /* 0xffffff800a0a7810 */ /* 0x000fe20007ffe0ff */
[----:B------:R1:W0:Y:S01]  /*4890*/  I2F.F16 R30, R3 ;  /* 0x00000003001e7306 */ /* 0x0002220000200c00 */
[--C-:B---3--:R-:W-:Y:S02]  /*48a0*/  SHF.R.U32.HI R8, RZ, 0x8, R11.reuse ;  /* 0x00000008ff087819 */ /* 0x108fe4000001160b */
[----:B------:R-:W-:Y:S02]  /*48b0*/  SHF.R.U32.HI R11, RZ, 0x10, R11 ;  /* 0x00000010ff0b7819 */ /* 0x000fe4000001160b */
[----:B------:R-:W-:-:S02]  /*48c0*/  LOP3.LUT R8, R8, 0xff, RZ, 0xc0, !PT ;  /* 0x000000ff08087812 */ /* 0x000fc400078ec0ff */
[----:B------:R-:W-:Y:S01]  /*48d0*/  LOP3.LUT R11, R11, 0xff, RZ, 0xc0, !PT ;  /* 0x000000ff0b0b7812 */ /* 0x000fe200078ec0ff */
[----:B------:R3:W0:Y:S01]  /*48e0*/  I2F.F16 R41, R2 ;  /* 0x0000000200297306 */ /* 0x0006220000200c00 */
[----:B-1----:R-:W-:Y:S02]  /*48f0*/  LOP3.LUT R3, R5, 0xff, RZ, 0xc0, !PT ;  /* 0x000000ff05037812 */ /* 0x002fe400078ec0ff */
[----:B------:R-:W-:Y:S02]  /*4900*/  IADD3 R8, PT, PT, R8, -0x80, RZ ;  /* 0xffffff8008087810 */ /* 0x000fe40007ffe0ff */
[----:B------:R-:W-:Y:S02]  /*4910*/  IADD3 R40, PT, PT, R3, -0x80, RZ ;  /* 0xffffff8003287810 */ /* 0x000fe40007ffe0ff */
[----:B------:R-:W-:Y:S01]  /*4920*/  LOP3.LUT R3, R6, 0xff, RZ, 0xc0, !PT ;  /* 0x000000ff06037812 */ /* 0x000fe200078ec0ff */
[----:B------:R1:W0:Y:S01]  /*4930*/  I2F.F16 R43, R8 ;  /* 0x00000008002b7306 */ /* 0x0002220000200c00 */
[----:B---3--:R-:W-:-:S02]  /*4940*/  SHF.R.U32.HI R2, RZ, 0x8, R5 ;  /* 0x00000008ff027819 */ /* 0x008fc40000011605 */
[----:B------:R-:W-:Y:S02]  /*4950*/  IADD3 R35, PT, PT, R3, -0x80, RZ ;  /* 0xffffff8003237810 */ /* 0x000fe40007ffe0ff */
[----:B------:R-:W-:Y:S02]  /*4960*/  SHF.R.U32.HI R3, RZ, 0x8, R4 ;  /* 0x00000008ff037819 */ /* 0x000fe40000011604 */
[----:B------:R-:W-:Y:S01]  /*4970*/  LOP3.LUT R2, R2, 0xff, RZ, 0xc0, !PT ;  /* 0x000000ff02027812 */ /* 0x000fe200078ec0ff */
[----:B------:R-:W3:Y:S01]  /*4980*/  I2F.F16 R9, R9 ;  /* 0x0000000900097306 */ /* 0x000ee20000200c00 */
[----:B-1----:R-:W-:Y:S02]  /*4990*/  LOP3.LUT R8, R7, 0xff, RZ, 0xc0, !PT ;  /* 0x000000ff07087812 */ /* 0x002fe400078ec0ff */
[----:B------:R-:W-:Y:S02]  /*49a0*/  LOP3.LUT R3, R3, 0xff, RZ, 0xc0, !PT ;  /* 0x000000ff03037812 */ /* 0x000fe400078ec0ff */
[----:B------:R-:W-:-:S02]  /*49b0*/  IADD3 R11, PT, PT, R11, -0x80, RZ ;  /* 0xffffff800b0b7810 */ /* 0x000fc40007ffe0ff */
[----:B------:R-:W-:Y:S01]  /*49c0*/  IADD3 R2, PT, PT, R2, -0x80, RZ ;  /* 0xffffff8002027810 */ /* 0x000fe20007ffe0ff */
[----:B------:R-:W1:Y:S01]  /*49d0*/  I2F.F16 R10, R10 ;  /* 0x0000000a000a7306 */ /* 0x000e620000200c00 */
[----:B------:R-:W-:Y:S02]  /*49e0*/  IADD3 R8, PT, PT, R8, -0x80, RZ ;  /* 0xffffff8008087810 */ /* 0x000fe40007ffe0ff */
[----:B------:R-:W-:Y:S02]  /*49f0*/  IADD3 R3, PT, PT, R3, -0x80, RZ ;  /* 0xffffff8003037810 */ /* 0x000fe40007ffe0ff */
[----:B------:R-:W-:Y:S02]  /*4a00*/  SHF.R.U32.HI R4, RZ, 0x10, R4 ;  /* 0x00000010ff047819 */ /* 0x000fe40000011604 */
[----:B------:R-:W-:Y:S01]  /*4a10*/  SHF.R.U32.HI R5, RZ, 0x10, R5 ;  /* 0x00000010ff057819 */ /* 0x000fe20000011605 */
[----:B------:R5:W0:Y:S01]  /*4a20*/  I2F.F16 R73, R2 ;  /* 0x0000000200497306 */ /* 0x000a220000200c00 */
[----:B------:R-:W-:-:S02]  /*4a30*/  LOP3.LUT R4, R4, 0xff, RZ, 0xc0, !PT ;  /* 0x000000ff04047812 */ /* 0x000fc400078ec0ff */
[----:B------:R-:W-:Y:S02]  /*4a40*/  LOP3.LUT R5, R5, 0xff, RZ, 0xc0, !PT ;  /* 0x000000ff05057812 */ /* 0x000fe400078ec0ff */
[----:B------:R-:W-:Y:S02]  /*4a50*/  IADD3 R4, PT, PT, R4, -0x80, RZ ;  /* 0xffffff8004047810 */ /* 0x000fe40007ffe0ff */
[----:B------:R-:W-:Y:S01]  /*4a60*/  IADD3 R5, PT, PT, R5, -0x80, RZ ;  /* 0xffffff8005057810 */ /* 0x000fe20007ffe0ff */
[----:B------:R-:W0:Y:S01]  /*4a70*/  I2F.F16 R42, R11 ;  /* 0x0000000b002a7306 */ /* 0x000e220000200c00 */
[--C-:B-----5:R-:W-:Y:S02]  /*4a80*/  SHF.R.U32.HI R2, RZ, 0x8, R15.reuse ;  /* 0x00000008ff027819 */ /* 0x120fe4000001160f */
[----:B------:R-:W-:Y:S02]  /*4a90*/  SHF.R.U32.HI R15, RZ, 0x10, R15 ;  /* 0x00000010ff0f7819 */ /* 0x000fe4000001160f */
[----:B------:R-:W-:-:S02]  /*4aa0*/  LOP3.LUT R2, R2, 0xff, RZ, 0xc0, !PT ;  /* 0x000000ff02027812 */ /* 0x000fc400078ec0ff */
[----:B------:R-:W-:Y:S01]  /*4ab0*/  LOP3.LUT R15, R15, 0xff, RZ, 0xc0, !PT ;  /* 0x000000ff0f0f7812 */ /* 0x000fe200078ec0ff */
[----:B------:R5:W0:Y:S01]  /*4ac0*/  I2F.F16 R11, R8 ;  /* 0x00000008000b7306 */ /* 0x000a220000200c00 */
[----:B------:R-:W-:Y:S02]  /*4ad0*/  IADD3 R2, PT, PT, R2, -0x80, RZ ;  /* 0xffffff8002027810 */ /* 0x000fe40007ffe0ff */
[----:B------:R-:W-:-:S05]  /*4ae0*/  IADD3 R88, PT, PT, R15, -0x80, RZ ;  /* 0xffffff800f587810 */ /* 0x000fca0007ffe0ff */
[----:B------:R2:W0:Y:S01]  /*4af0*/  I2F.F16 R72, R3 ;  /* 0x0000000300487306 */ /* 0x0004220000200c00 */
[--C-:B-----5:R-:W-:Y:S02]  /*4b00*/  SHF.R.U32.HI R8, RZ, 0x8, R6.reuse ;  /* 0x00000008ff087819 */ /* 0x120fe40000011606 */
[----:B------:R-:W-:Y:S02]  /*4b10*/  SHF.R.U32.HI R6, RZ, 0x10, R6 ;  /* 0x00000010ff067819 */ /* 0x000fe40000011606 */
[----:B------:R-:W-:Y:S02]  /*4b20*/  LOP3.LUT R8, R8, 0xff, RZ, 0xc0, !PT ;  /* 0x000000ff08087812 */ /* 0x000fe400078ec0ff */
[----:B------:R-:W-:Y:S01]  /*4b30*/  LOP3.LUT R6, R6, 0xff, RZ, 0xc0, !PT ;  /* 0x000000ff06067812 */ /* 0x000fe200078ec0ff */
[----:B------:R-:W0:Y:S01]  /*4b40*/  I2F.F16 R40, R40 ;  /* 0x0000002800287306 */ /* 0x000e220000200c00 */
[----:B--2---:R-:W-:Y:S02]  /*4b50*/  SHF.R.U32.HI R3, RZ, 0x8, R7 ;  /* 0x00000008ff037819 */ /* 0x004fe40000011607 */
[----:B------:R-:W-:-:S02]  /*4b60*/  IADD3 R8, PT, PT, R8, -0x80, RZ ;  /* 0xffffff8008087810 */ /* 0x000fc40007ffe0ff */
[----:B------:R-:W-:Y:S02]  /*4b70*/  LOP3.LUT R3, R3, 0xff, RZ, 0xc0, !PT ;  /* 0x000000ff03037812 */ /* 0x000fe400078ec0ff */
[----:B------:R-:W-:Y:S01]  /*4b80*/  IADD3 R6, PT, PT, R6, -0x80, RZ ;  /* 0xffffff8006067810 */ /* 0x000fe20007ffe0ff */
[----:B------:R-:W2:Y:S01]  /*4b90*/  I2F.F16 R35, R35 ;  /* 0x0000002300237306 */ /* 0x000ea20000200c00 */
[----:B------:R-:W-:Y:S02]  /*4ba0*/  IADD3 R3, PT, PT, R3, -0x80, RZ ;  /* 0xffffff8003037810 */ /* 0x000fe40007ffe0ff */
[----:B------:R-:W-:-:S04]  /*4bb0*/  SHF.R.U32.HI R7, RZ, 0x10, R7 ;  /* 0x00000010ff077819 */ /* 0x000fc80000011607 */
[----:B------:R-:W-:Y:S01]  /*4bc0*/  LOP3.LUT R7, R7, 0xff, RZ, 0xc0, !PT ;  /* 0x000000ff07077812 */ /* 0x000fe200078ec0ff */
[----:B------:R0:W0:Y:S03]  /*4bd0*/  I2F.F16 R67, R4 ;  /* 0x0000000400437306 */ /* 0x0000260000200c00 */
[----:B------:R-:W-:-:S05]  /*4be0*/  IADD3 R15, PT, PT, R7, -0x80, RZ ;  /* 0xffffff80070f7810 */ /* 0x000fca0007ffe0ff */
[----:B------:R0:W0:Y:S08]  /*4bf0*/  I2F.F16 R84, R5 ;  /* 0x0000000500547306 */ /* 0x0000300000200c00 */
[----:B------:R0:W0:Y:S08]  /*4c00*/  I2F.F16 R85, R8 ;  /* 0x0000000800557306 */ /* 0x0000300000200c00 */
[----:B------:R0:W0:Y:S08]  /*4c10*/  I2F.F16 R86, R6 ;  /* 0x0000000600567306 */ /* 0x0000300000200c00 */
[----:B------:R0:W0:Y:S08]  /*4c20*/  I2F.F16 R87, R3 ;  /* 0x0000000300577306 */ /* 0x0000300000200c00 */
[----:B------:R0:W0:Y:S08]  /*4c30*/  I2F.F16 R89, R2 ;  /* 0x0000000200597306 */ /* 0x0000300000200c00 */
        /* <DEDUP_REMOVED lines=11> */
[----:B------:R-:W-:Y:S02]  /*4cf0*/  HADD2.F32 R2, -RZ, R0.H0_H0 ;  /* 0x20000000ff027230 */ /* 0x000fe40000004100 */
[C---:B------:R-:W-:Y:S01]  /*4d00*/  FFMA.FTZ R97, R7.reuse, R96, RZ ;  /* 0x0000006007617223 */ /* 0x040fe200000100ff */
[C---:B------:R-:W-:Y:S01]  /*4d10*/  FFMA.FTZ R99, R7.reuse, R6, RZ ;  /* 0x0000000607637223 */ /* 0x040fe200000100ff */
[----:B------:R-:W-:Y:S01]  /*4d20*/  FFMA.FTZ R8, R7, R8, RZ ;  /* 0x0000000807087223 */ /* 0x000fe200000100ff */
[----:B------:R-:W-:Y:S02]  /*4d30*/  HADD2.F32 R90, -RZ, R3.H0_H0 ;  /* 0x20000003ff5a7230 */ /* 0x000fe40000004100 */
[----:B------:R-:W-:Y:S01]  /*4d40*/  FFMA.FTZ R2, R2, R7, RZ ;  /* 0x0000000702027223 */ /* 0x000fe200000100ff */
[----:B------:R-:W-:-:S02]  /*4d50*/  HADD2.F32 R7, -RZ, R26.H0_H0 ;  /* 0x2000001aff077230 */ /* 0x000fc40000004100 */
[C---:B------:R-:W-:Y:S01]  /*4d60*/  FFMA.FTZ R95, R94.reuse, R95, R97 ;  /* 0x0000005f5e5f7223 */ /* 0x040fe20000010061 */
[----:B------:R-:W-:Y:S02]  /*4d70*/  HADD2.F32 R97, -RZ, R66.H0_H0 ;  /* 0x20000042ff617230 */ /* 0x000fe40000004100 */
[----:B------:R-:W-:Y:S01]  /*4d80*/  FFMA.FTZ R91, R91, R94, R2 ;  /* 0x0000005e5b5b7223 */ /* 0x000fe20000010002 */
[----:B------:R-:W-:Y:S02]  /*4d90*/  HADD2.F32 R6, -RZ, R36.H0_H0 ;  /* 0x20000024ff067230 */ /* 0x000fe40000004100 */
[C---:B------:R-:W-:Y:S01]  /*4da0*/  FFMA.FTZ R7, R94.reuse, R7, R99 ;  /* 0x000000075e077223 */ /* 0x040fe20000010063 */
        /* <DEDUP_REMOVED lines=9> */
[----:B------:R-:W-:Y:S02]  /*4e40*/  HADD2.F32 R2, -RZ, R71.H0_H0 ;  /* 0x20000047ff027230 */ /* 0x000fe40000004100 */
[----:B------:R-:W-:Y:S01]  /*4e50*/  FFMA.FTZ R97, R90, R7, R97 ;  /* 0x000000075a617223 */ /* 0x000fe20000010061 */
[----:B------:R-:W-:-:S02]  /*4e60*/  HADD2.F32 R94, -RZ, R39.H0_H0 ;  /* 0x20000027ff5e7230 */ /* 0x000fc40000004100 */
[C---:B------:R-:W-:Y:S01]  /*4e70*/  FFMA.FTZ R7, R3.reuse, R6, R8 ;  /* 0x0000000603077223 */ /* 0x040fe20000010008 */
[----:B------:R-:W-:Y:S02]  /*4e80*/  HADD2.F32 R96, -RZ, R38.H0_H0 ;  /* 0x20000026ff607230 */ /* 0x000fe40000004100 */
[----:B------:R-:W-:Y:S01]  /*4e90*/  FFMA.FTZ R91, R2, R3, R91 ;  /* 0x00000003025b7223 */ /* 0x000fe2000001005b */
[--C-:B-1----:R-:W-:Y:S02]  /*4ea0*/  HADD2.F32 R6, -RZ, R4.reuse.H0_H0 ;  /* 0x20000004ff067230 */ /* 0x102fe40000004100 */
[C---:B------:R-:W-:Y:S01]  /*4eb0*/  FFMA.FTZ R95, R3.reuse, R94, R95 ;  /* 0x0000005e035f7223 */ /* 0x040fe2000001005f */
[----:B------:R-:W-:Y:S02]  /*4ec0*/  HADD2.F32 R8, -RZ, R4.H1_H1 ;  /* 0x30000004ff087230 */ /* 0x000fe40000004100 */
[----:B------:R-:W-:Y:S01]  /*4ed0*/  FFMA.FTZ R97, R3, R96, R97 ;  /* 0x0000006003617223 */ /* 0x000fe20000010061 */
[----:B------:R-:W-:-:S02]  /*4ee0*/  HADD2.F32 R4, -RZ, R58.H0_H0 ;  /* 0x2000003aff047230 */ /* 0x000fc40000004100 */
[----:B------:R-:W-:Y:S02]  /*4ef0*/  HADD2.F32 R90, -RZ, R65.H0_H0 ;  /* 0x20000041ff5a7230 */ /* 0x000fe40000004100 */
        /* <DEDUP_REMOVED lines=48> */
.L_x_1729:
        /* <DEDUP_REMOVED lines=11> */
[-C--:B------:R-:W-:Y:S01]  /*52b0*/  FFMA.FTZ R97, R6, R91.reuse, RZ ;  /* 0x0000005b06617223 */ /* 0x080fe200000100ff */
[--C-:B------:R-:W-:Y:S02]  /*52c0*/  HADD2.F32 R90, -RZ, R3.reuse.H0_H0 ;  /* 0x20000003ff5a7230 */ /* 0x100fe40000004100 */
[-C--:B------:R-:W-:Y:S01]  /*52d0*/  FFMA.FTZ R7, R7, R91.reuse, RZ ;  /* 0x0000005b07077223 */ /* 0x080fe200000100ff */
[----:B------:R-:W-:Y:S02]  /*52e0*/  HADD2.F32 R8, -RZ, R3.H1_H1 ;  /* 0x30000003ff087230 */ /* 0x000fe40000004100 */
[----:B------:R-:W-:Y:S01]  /*52f0*/  FFMA.FTZ R95, R2, R91, RZ ;  /* 0x0000005b025f7223 */ /* 0x000fe200000100ff */
[----:B------:R-:W-:-:S02]  /*5300*/  HADD2.F32 R3, -RZ, R17.H0_H0 ;  /* 0x20000011ff037230 */ /* 0x000fc40000004100 */
[-C--:B------:R-:W-:Y:S01]  /*5310*/  FFMA.FTZ R7, R100, R94.reuse, R7 ;  /* 0x0000005e64077223 */ /* 0x080fe20000010007 */
[----:B------:R-:W-:Y:S02]  /*5320*/  HADD2.F32 R2, -RZ, R34.H0_H0 ;  /* 0x20000022ff027230 */ /* 0x000fe40000004100 */
[----:B------:R-:W-:Y:S01]  /*5330*/  FFMA.FTZ R95, R96, R94, R95 ;  /* 0x0000005e605f7223 */ /* 0x000fe2000001005f */
[----:B------:R-:W-:Y:S02]  /*5340*/  HADD2.F32 R96, -RZ, R26.H0_H0 ;  /* 0x2000001aff607230 */ /* 0x000fe40000004100 */
[----:B------:R-:W-:Y:S01]  /*5350*/  FFMA.FTZ R3, R3, R91, RZ ;  /* 0x0000005b03037223 */ /* 0x000fe200000100ff */
[----:B------:R-:W-:Y:S02]  /*5360*/  HADD2.F32 R6, -RZ, R36.H0_H0 ;  /* 0x20000024ff067230 */ /* 0x000fe40000004100 */
        /* <DEDUP_REMOVED lines=10> */
[----:B------:R-:W-:Y:S01]  /*5410*/  FFMA.FTZ R7, R96, R90, R7 ;  /* 0x0000005a60077223 */ /* 0x000fe20000010007 */
[----:B------:R-:W-:Y:S02]  /*5420*/  HADD2.F32 R98, -RZ, R38.H0_H0 ;  /* 0x20000026ff627230 */ /* 0x000fe40000004100 */
[-C--:B------:R-:W-:Y:S01]  /*5430*/  FFMA.FTZ R95, R2, R8.reuse, R95 ;  /* 0x00000008025f7223 */ /* 0x080fe2000001005f */
[-C--:B------:R-:W-:Y:S01]  /*5440*/  FFMA.FTZ R3, R6, R8.reuse, R3 ;  /* 0x0000000806037223 */ /* 0x080fe20000010003 */
[-C--:B------:R-:W-:Y:S01]  /*5450*/  FFMA.FTZ R97, R94, R8.reuse, R97 ;  /* 0x000000085e617223 */ /* 0x080fe20000010061 */
[----:B-1----:R-:W-:Y:S02]  /*5460*/  HADD2.F32 R6, -RZ, R4.H0_H0 ;  /* 0x20000004ff067230 */ /* 0x002fe40000004100 */
[----:B------:R-:W-:Y:S01]  /*5470*/  FFMA.FTZ R7, R98, R8, R7 ;  /* 0x0000000862077223 */ /* 0x000fe20000010007 */
[----:B------:R-:W-:Y:S02]  /*5480*/  HADD2.F32 R8, -RZ, R58.H0_H0 ;  /* 0x2000003aff087230 */ /* 0x000fe40000004100 */
[----:B------:R-:W-:-:S02]  /*5490*/  HADD2.F32 R94, -RZ, R65.H0_H0 ;  /* 0x20000041ff5e7230 */ /* 0x000fc40000004100 */
[----:B------:R-:W-:Y:S02]  /*54a0*/  HADD2.F32 R96, -RZ, R63.H0_H0 ;  /* 0x2000003fff607230 */ /* 0x000fe40000004100 */
[-C--:B------:R-:W-:Y:S01]  /*54b0*/  FFMA.FTZ R95, R8, R6.reuse, R95 ;  /* 0x00000006085f7223 */ /* 0x080fe2000001005f */
        /* <DEDUP_REMOVED lines=22> */
[----:B------:R-:W-:Y:S02]  /*5620*/  HADD2.F32 R90, -RZ, R88.H0_H0 ;  /* 0x20000058ff5a7230 */ /* 0x000fe40000004100 */
[----:B------:R-:W-:-:S02]  /*5630*/  HADD2.F32 R3, -RZ, R28.H0_H0 ;  /* 0x2000001cff037230 */ /* 0x000fc40000004100 */
[-C--:B------:R-:W-:Y:S01]  /*5640*/  FFMA.FTZ R8, R95, R5.reuse, R8 ;  /* 0x000000055f087223 */ /* 0x080fe20000010008 */
[----:B------:R-:W-:Y:S02]  /*5650*/  HADD2.F32 R91, -RZ, R29.H0_H0 ;  /* 0x2000001dff5b7230 */ /* 0x000fe40000004100 */
[----:B------:R-:W-:Y:S01]  /*5660*/  FFMA.FTZ R2, R90, R2, R7 ;  /* 0x000000025a027223 */ /* 0x000fe20000010007 */
        /* <DEDUP_REMOVED lines=20> */
.L_x_1730:
        /* <DEDUP_REMOVED lines=19> */
[--C-:B0-----:R-:W-:Y:S02]  /*58e0*/  HADD2.F32 R6, -RZ, R2.reuse.H0_H0 ;  /* 0x20000002ff067230 */ /* 0x101fe40000004100 */
[----:B------:R-:W-:-:S02]  /*58f0*/  HADD2.F32 R7, -RZ, R2.H1_H1 ;  /* 0x30000002ff077230 */ /* 0x000fc40000004100 */
[----:B------:R-:W-:Y:S02]  /*5900*/  HADD2.F32 R2, -RZ, R3.H0_H0 ;  /* 0x20000003ff027230 */ /* 0x000fe40000004100 */
[-C--:B------:R-:W-:Y:S01]  /*5910*/  FFMA.FTZ R8, R17, R6.reuse, RZ ;  /* 0x0000000611087223 */ /* 0x080fe200000100ff */
[-C--:B------:R-:W-:Y:S01]  /*5920*/  FFMA.FTZ R0, R0, R6.reuse, RZ ;  /* 0x0000000600007223 */ /* 0x080fe200000100ff */
[-C--:B------:R-:W-:Y:S01]  /*5930*/  FFMA.FTZ R18, R18, R6.reuse, RZ ;  /* 0x0000000612127223 */ /* 0x080fe200000100ff */
[----:B------:R-:W-:Y:S01]  /*5940*/  FFMA.FTZ R6, R19, R6, RZ ;  /* 0x0000000613067223 */ /* 0x000fe200000100ff */
[-C--:B------:R-:W-:Y:S01]  /*5950*/  FFMA.FTZ R19, R25, R7.reuse, R8 ;  /* 0x0000000719137223 */ /* 0x080fe20000010008 */
[----:B------:R-:W-:Y:S02]  /*5960*/  HADD2.F32 R25, -RZ, R26.H0_H0 ;  /* 0x2000001aff197230 */ /* 0x000fe40000004100 */
[----:B------:R-:W-:Y:S01]  /*5970*/  FFMA.FTZ R17, R91, R7, R0 ;  /* 0x000000075b117223 */ /* 0x000fe20000010000 */
[----:B------:R-:W-:-:S02]  /*5980*/  HADD2.F32 R8, -RZ, R37.H0_H0 ;  /* 0x20000025ff087230 */ /* 0x000fc40000004100 */
[----:B------:R-:W-:Y:S02]  /*5990*/  HADD2.F32 R91, -RZ, R66.H0_H0 ;  /* 0x20000042ff5b7230 */ /* 0x000fe40000004100 */
[-C--:B------:R-:W-:Y:S01]  /*59a0*/  FFMA.FTZ R25, R25, R7.reuse, R18 ;  /* 0x0000000719197223 */ /* 0x080fe20000010012 */
[----:B------:R-:W-:Y:S02]  /*59b0*/  HADD2.F32 R0, -RZ, R34.H0_H0 ;  /* 0x20000022ff007230 */ /* 0x000fe40000004100 */
[----:B------:R-:W-:Y:S02]  /*59c0*/  HADD2.F32 R3, -RZ, R3.H1_H1 ;  /* 0x30000003ff037230 */ /* 0x000fe40000004100 */
[-C--:B------:R-:W-:Y:S01]  /*59d0*/  FFMA.FTZ R18, R8, R2.reuse, R25 ;  /* 0x0000000208127223 */ /* 0x080fe20000010019 */
[----:B------:R-:W-:Y:S02]  /*59e0*/  HADD2.F32 R8, -RZ, R59.H0_H0 ;  /* 0x2000003bff087230 */ /* 0x000fe40000004100 */
[----:B------:R-:W-:Y:S01]  /*59f0*/  FFMA.FTZ R7, R91, R7, R6 ;  /* 0x000000075b077223 */ /* 0x000fe20000010006 */
        /* <DEDUP_REMOVED lines=12> */
[----:B------:R-:W-:Y:S02]  /*5ac0*/  HADD2.F32 R6, -RZ, R5.H1_H1 ;  /* 0x30000005ff067230 */ /* 0x000fe40000004100 */
[-C--:B------:R-:W-:Y:S01]  /*5ad0*/  FFMA.FTZ R7, R7, R3.reuse, R8 ;  /* 0x0000000307077223 */ /* 0x080fe20000010008 */
[----:B------:R-:W-:Y:S02]  /*5ae0*/  HADD2.F32 R5, -RZ, R58.H0_H0 ;  /* 0x2000003aff057230 */ /* 0x000fe40000004100 */
[----:B------:R-:W-:Y:S02]  /*5af0*/  HADD2.F32 R4, -RZ, R4.H1_H1 ;  /* 0x30000004ff047230 */ /* 0x000fe40000004100 */
        /* <DEDUP_REMOVED lines=8> */
[----:B------:R-:W-:Y:S02]  /*5b80*/  HADD2.F32 R8, -RZ, R89.H0_H0 ;  /* 0x20000059ff087230 */ /* 0x000fe40000004100 */
[-C--:B------:R-:W-:Y:S01]  /*5b90*/  FFMA.FTZ R5, R26, R4.reuse, R5 ;  /* 0x000000041a057223 */ /* 0x080fe20000010005 */
[----:B------:R-:W-:Y:S01]  /*5ba0*/  FFMA.FTZ R17, R78, R4, R17 ;  /* 0x000000044e117223 */ /* 0x000fe20000010011 */
[----:B------:R-:W-:Y:S01]  /*5bb0*/  FFMA.FTZ R7, R0, R2, R7 ;  /* 0x0000000200077223 */ /* 0x000fe20000010007 */
[----:B------:R-:W-:-:S02]  /*5bc0*/  HADD2.F32 R0, -RZ, R29.H0_H0 ;  /* 0x2000001dff007230 */ /* 0x000fc40000004100 */
[----:B------:R-:W-:Y:S01]  /*5bd0*/  FFMA.FTZ R3, R8, R4, R3 ;  /* 0x0000000408037223 */ /* 0x000fe20000010003 */
[-C--:B------:R-:W-:Y:S01]  /*5be0*/  FFMA.FTZ R5, R74, R2.reuse, R5 ;  /* 0x000000024a057223 */ /* 0x080fe20000010005 */
[-C--:B------:R-:W-:Y:S01]  /*5bf0*/  FFMA.FTZ R17, R14, R2.reuse, R17 ;  /* 0x000000020e117223 */ /* 0x080fe20000010011 */
[----:B------:R-:W-:Y:S02]  /*5c00*/  HADD2.F32 R8, -RZ, R33.H0_H0 ;  /* 0x20000021ff087230 */ /* 0x000fe40000004100 */
[----:B------:R-:W-:Y:S01]  /*5c10*/  FFMA.FTZ R3, R88, R2, R3 ;  /* 0x0000000258037223 */ /* 0x000fe20000010003 */
[-C--:B------:R-:W-:Y:S01]  /*5c20*/  FFMA.FTZ R7, R0, R6.reuse, R7 ;  /* 0x0000000600077223 */ /* 0x080fe20000010007 */
[--C-:B------:R-:W-:Y:S02]  /*5c30*/  HADD2.F32 R0, -RZ, R114.reuse.H0_H0 ;  /* 0x20000072ff007230 */ /* 0x100fe40000004100 */
[----:B------:R-:W-:Y:S01]  /*5c40*/  FFMA.FTZ R5, R28, R6, R5 ;  /* 0x000000061c057223 */ /* 0x000fe20000010005 */
[----:B------:R-:W-:-:S02]  /*5c50*/  HADD2.F32 R2, -RZ, R114.H1_H1 ;  /* 0x30000072ff027230 */ /* 0x000fc40000004100 */
[-C--:B------:R-:W-:Y:S01]  /*5c60*/  FFMA.FTZ R17, R32, R6.reuse, R17 ;  /* 0x0000000620117223 */ /* 0x080fe20000010011 */
        /* <DEDUP_REMOVED lines=15> */
.L_x_1731:
        /* <DEDUP_REMOVED lines=10> */
[----:B0-----:R-:W-:-:S02]  /*5e00*/  HADD2.F32 R3, -RZ, R4.H0_H0 ;  /* 0x20000004ff037230 */ /* 0x001fc40000004100 */
[--C-:B------:R-:W-:Y:S02]  /*5e10*/  HADD2.F32 R14, -RZ, R5.reuse.H0_H0 ;  /* 0x20000005ff0e7230 */ /* 0x100fe40000004100 */
[----:B------:R-:W-:Y:S02]  /*5e20*/  HADD2.F32 R17, -RZ, R5.H1_H1 ;  /* 0x30000005ff117230 */ /* 0x000fe40000004100 */
[----:B------:R-:W-:Y:S01]  /*5e30*/  FFMA.FTZ R0, R0, R3, RZ ;  /* 0x0000000300007223 */ /* 0x000fe200000100ff */
[----:B------:R-:W-:Y:S02]  /*5e40*/  HADD2.F32 R8, -RZ, R4.H1_H1 ;  /* 0x30000004ff087230 */ /* 0x000fe40000004100 */
[C---:B------:R-:W-:Y:S01]  /*5e50*/  FFMA.FTZ R25, R3.reuse, R18, RZ ;  /* 0x0000001203197223 */ /* 0x040fe200000100ff */
[----:B------:R-:W-:Y:S02]  /*5e60*/  HADD2.F32 R5, -RZ, R93.H0_H0 ;  /* 0x2000005dff057230 */ /* 0x000fe40000004100 */
[----:B------:R-:W-:Y:S01]  /*5e70*/  FFMA.FTZ R29, R3, R2, RZ ;  /* 0x00000002031d7223 */ /* 0x000fe200000100ff */
[----:B------:R-:W-:-:S02]  /*5e80*/  HADD2.F32 R4, -RZ, R80.H0_H0 ;  /* 0x20000050ff047230 */ /* 0x000fc40000004100 */
[C---:B------:R-:W-:Y:S01]  /*5e90*/  FFMA.FTZ R19, R8.reuse, R19, R25 ;  /* 0x0000001308137223 */ /* 0x040fe20000010019 */
[----:B------:R-:W-:Y:S02]  /*5ea0*/  HADD2.F32 R25, -RZ, R43.H0_H0 ;  /* 0x2000002bff197230 */ /* 0x000fe40000004100 */
[----:B------:R-:W-:Y:S01]  /*5eb0*/  FFMA.FTZ R0, R5, R8, R0 ;  /* 0x0000000805007223 */ /* 0x000fe20000010000 */
[----:B------:R-:W-:Y:S02]  /*5ec0*/  HADD2.F32 R5, -RZ, R30.H0_H0 ;  /* 0x2000001eff057230 */ /* 0x000fe40000004100 */
[----:B------:R-:W-:Y:S01]  /*5ed0*/  FFMA.FTZ R4, R3, R4, RZ ;  /* 0x0000000403047223 */ /* 0x000fe200000100ff */
[----:B------:R-:W-:Y:S02]  /*5ee0*/  HADD2.F32 R3, -RZ, R12.H0_H0 ;  /* 0x2000000cff037230 */ /* 0x000fe40000004100 */
[----:B------:R-:W-:Y:S02]  /*5ef0*/  HADD2.F32 R2, -RZ, R9.H0_H0 ;  /* 0x20000009ff027230 */ /* 0x000fe40000004100 */
[----:B------:R-:W-:Y:S01]  /*5f00*/  FFMA.FTZ R5, R8, R5, R29 ;  /* 0x0000000508057223 */ /* 0x000fe2000001001d */
[----:B------:R-:W-:-:S02]  /*5f10*/  HADD2.F32 R18, -RZ, R10.H0_H0 ;  /* 0x2000000aff127230 */ /* 0x000fc40000004100 */
[----:B------:R-:W-:Y:S01]  /*5f20*/  FFMA.FTZ R25, R8, R25, R4 ;  /* 0x0000001908197223 */ /* 0x000fe20000010004 */
[----:B------:R-:W-:Y:S01]  /*5f30*/  FFMA.FTZ R3, R3, R14, R0 ;  /* 0x0000000e03037223 */ /* 0x000fe20000010000 */
[C---:B------:R-:W-:Y:S01]  /*5f40*/  FFMA.FTZ R4, R14.reuse, R2, R19 ;  /* 0x000000020e047223 */ /* 0x040fe20000010013 */
[----:B------:R-:W-:Y:S02]  /*5f50*/  HADD2.F32 R0, -RZ, R27.H0_H0 ;  /* 0x2000001bff007230 */ /* 0x000fe40000004100 */
[----:B------:R-:W-:Y:S01]  /*5f60*/  FFMA.FTZ R5, R14, R18, R5 ;  /* 0x000000120e057223 */ /* 0x000fe20000010005 */
[----:B------:R-:W-:Y:S02]  /*5f70*/  HADD2.F32 R2, -RZ, R44.H0_H0 ;  /* 0x2000002cff027230 */ /* 0x000fe40000004100 */
[----:B------:R-:W-:Y:S02]  /*5f80*/  HADD2.F32 R18, -RZ, R42.H0_H0 ;  /* 0x2000002aff127230 */ /* 0x000fe40000004100 */
[----:B------:R-:W-:Y:S01]  /*5f90*/  FFMA.FTZ R0, R0, R17, R3 ;  /* 0x0000001100007223 */ /* 0x000fe20000010003 */
[----:B------:R-:W-:-:S02]  /*5fa0*/  HADD2.F32 R8, -RZ, R45.H0_H0 ;  /* 0x2000002dff087230 */ /* 0x000fc40000004100 */
[C---:B------:R-:W-:Y:S01]  /*5fb0*/  FFMA.FTZ R19, R17.reuse, R2, R4 ;  /* 0x0000000211137223 */ /* 0x040fe20000010004 */
[--C-:B--2---:R-:W-:Y:S02]  /*5fc0*/  HADD2.F32 R4, -RZ, R6.reuse.H0_H0 ;  /* 0x20000006ff047230 */ /* 0x104fe40000004100 */
[----:B------:R-:W-:Y:S01]  /*5fd0*/  FFMA.FTZ R29, R14, R18, R25 ;  /* 0x000000120e1d7223 */ /* 0x000fe20000010019 */
[----:B------:R-:W-:Y:S02]  /*5fe0*/  HADD2.F32 R3, -RZ, R41.H0_H0 ;  /* 0x20000029ff037230 */ /* 0x000fe40000004100 */
[C---:B------:R-:W-:Y:S01]  /*5ff0*/  FFMA.FTZ R25, R17.reuse, R8, R5 ;  /* 0x0000000811197223 */ /* 0x040fe20000010005 */
        /* <DEDUP_REMOVED lines=27> */
[----:B-1----:R-:W-:Y:S02]  /*61b0*/  HADD2.F32 R14, -RZ, R15.H0_H0 ;  /* 0x2000000fff0e7230 */ /* 0x002fe40000004100 */
[----:B------:R-:W-:Y:S01]  /*61c0*/  FFMA.FTZ R0, R0, R7, R3 ;  /* 0x0000000700007223 */ /* 0x000fe20000010003 */
[----:B------:R-:W-:-:S02]  /*61d0*/  HADD2.F32 R8, -RZ, R83.H0_H0 ;  /* 0x20000053ff087230 */ /* 0x000fc40000004100 */
[C---:B------:R-:W-:Y:S01]  /*61e0*/  FFMA.FTZ R5, R6.reuse, R5, R25 ;  /* 0x0000000506057223 */ /* 0x040fe20000010019 */
[----:B------:R-:W-:Y:S02]  /*61f0*/  HADD2.F32 R4, -RZ, R92.H0_H0 ;  /* 0x2000005cff047230 */ /* 0x000fe40000004100 */
[----:B------:R-:W-:Y:S01]  /*6200*/  FFMA.FTZ R14, R6, R14, R29 ;  /* 0x0000000e060e7223 */ /* 0x000fe2000001001d */
[--C-:B------:R-:W-:Y:S02]  /*6210*/  HADD2.F32 R3, -RZ, R114.reuse.H0_H0 ;  /* 0x20000072ff037230 */ /* 0x100fe40000004100 */
[C---:B------:R-:W-:Y:S01]  /*6220*/  FFMA.FTZ R5, R7.reuse, R8, R5 ;  /* 0x0000000807057223 */ /* 0x040fe20000010005 */
[----:B------:R-:W-:Y:S02]  /*6230*/  HADD2.F32 R17, -RZ, R114.H1_H1 ;  /* 0x30000072ff117230 */ /* 0x000fe40000004100 */
[----:B------:R-:W-:Y:S01]  /*6240*/  FFMA.FTZ R4, R7, R4, R14 ;  /* 0x0000000407047223 */ /* 0x000fe2000001000e */
[----:B------:R-:W-:-:S02]  /*6250*/  HADD2.F32 R6, -RZ, R112.H0_H0 ;  /* 0x20000070ff067230 */ /* 0x000fc40000004100 */
[----:B------:R-:W-:Y:S01]  /*6260*/  FMUL.FTZ R0, R3, R0 ;  /* 0x0000000003007220 */ /* 0x000fe20000410000 */
[----:B------:R-:W-:Y:S02]  /*6270*/  HADD2.F32 R19, -RZ, R112.H1_H1 ;  /* 0x30000070ff137230 */ /* 0x000fe40000004100 */
[----:B------:R-:W-:Y:S01]  /*6280*/  FMUL.FTZ R2, R17, R2 ;  /* 0x0000000211027220 */ /* 0x000fe20000410000 */
[----:B------:R-:W-:Y:S01]  /*6290*/  FMUL.FTZ R5, R6, R5 ;  /* 0x0000000506057220 */ /* 0x000fe20000410000 */
[----:B------:R-:W-:Y:S01]  /*62a0*/  F2FP.F16.F32.PACK_AB R0, RZ, R0 ;  /* 0x00000000ff00723e */ /* 0x000fe200000000ff */
[----:B------:R-:W-:Y:S02]  /*62b0*/  FMUL.FTZ R4, R19, R4 ;  /* 0x0000000413047220 */ /* 0x000fe40000410000 */
[----:B------:R-:W-:Y:S02]  /*62c0*/  F2FP.F16.F32.PACK_AB R2, RZ, R2 ;  /* 0x00000002ff02723e */ /* 0x000fe400000000ff */
[----:B------:R-:W-:-:S02]  /*62d0*/  F2FP.F16.F32.PACK_AB R5, RZ, R5 ;  /* 0x00000005ff05723e */ /* 0x000fc400000000ff */
[----:B------:R-:W-:Y:S02]  /*62e0*/  F2FP.F16.F32.PACK_AB R4, RZ, R4 ;  /* 0x00000004ff04723e */ /* 0x000fe400000000ff */
[----:B------:R-:W-:Y:S02]  /*62f0*/  PRMT R0, R0, 0x5410, R2 ;  /* 0x0000541000007816 */ /* 0x000fe40000000002 */
[----:B------:R-:W-:-:S03]  /*6300*/  PRMT R5, R5, 0x5410, R4 ;  /* 0x0000541005057816 */ /* 0x000fc60000000004 */
[----:B------:R-:W-:Y:S02]  /*6310*/  HFMA2 R49, R0, 1, 1, R49 ;  /* 0x3c003c0000317831 */ /* 0x000fe40000000031 */
[----:B------:R-:W-:-:S07]  /*6320*/  HADD2 R48, R5, R48 ;  /* 0x0000003005307230 */ /* 0x000fce0000000000 */
.L_x_1732:
        /* <DEDUP_REMOVED lines=18> */
[----:B------:R-:W-:Y:S01]  /*6450*/  FFMA.FTZ R19, R28, R8, R19 ;  /* 0x000000081c137223 */ /* 0x000fe20000010013 */
[----:B------:R-:W-:Y:S02]  /*6460*/  HADD2.F32 R28, -RZ, R43.H0_H0 ;  /* 0x2000002bff1c7230 */ /* 0x000fe40000004100 */
[-C--:B------:R-:W-:Y:S01]  /*6470*/  FFMA.FTZ R3, R3, R7.reuse, RZ ;  /* 0x0000000703037223 */ /* 0x080fe200000100ff */
        /* <DEDUP_REMOVED lines=17> */
[----:B--2---:R-:W-:Y:S02]  /*6590*/  HADD2.F32 R0, -RZ, R4.H0_H0 ;  /* 0x20000004ff007230 */ /* 0x004fe40000004100 */
        /* <DEDUP_REMOVED lines=12> */
[----:B------:R-:W-:Y:S01]  /*6660*/  FFMA.FTZ R17, R8, R4, R17 ;  /* 0x0000000408117223 */ /* 0x000fe20000010011 */
        /* <DEDUP_REMOVED lines=14> */
[----:B-1----:R-:W-:-:S02]  /*6750*/  HADD2.F32 R8, -RZ, R15.H0_H0 ;  /* 0x2000000fff087230 */ /* 0x002fc40000004100 */
        /* <DEDUP_REMOVED lines=24> */
.L_x_1733:
        /* <DEDUP_REMOVED lines=24> */
[----:B------:R-:W-:Y:S02]  /*6a60*/  HADD2.F32 R4, -RZ, R4.H1_H1 ;  /* 0x30000004ff047230 */ /* 0x000fe40000004100 */
[--C-:B------:R-:W-:Y:S02]  /*6a70*/  HADD2.F32 R6, -RZ, R5.reuse.H0_H0 ;  /* 0x20000005ff067230 */ /* 0x100fe40000004100 */
[-C--:B------:R-:W-:Y:S01]  /*6a80*/  FFMA.FTZ R31, R31, R0.reuse, RZ ;  /* 0x000000001f1f7223 */ /* 0x080fe200000100ff */
[----:B------:R-:W-:Y:S02]  /*6a90*/  HADD2.F32 R7, -RZ, R5.H1_H1 ;  /* 0x30000005ff077230 */ /* 0x000fe40000004100 */
[-C--:B------:R-:W-:Y:S01]  /*6aa0*/  FFMA.FTZ R5, R104, R0.reuse, RZ ;  /* 0x0000000068057223 */ /* 0x080fe200000100ff */
[----:B------:R-:W-:Y:S01]  /*6ab0*/  FFMA.FTZ R79, R79, R0, RZ ;  /* 0x000000004f4f7223 */ /* 0x000fe200000100ff */
[----:B------:R-:W-:Y:S01]  /*6ac0*/  FFMA.FTZ R31, R14, R4, R31 ;  /* 0x000000040e1f7223 */ /* 0x000fe2000001001f */
[----:B------:R-:W-:-:S02]  /*6ad0*/  HADD2.F32 R14, -RZ, R43.H0_H0 ;  /* 0x2000002bff0e7230 */ /* 0x000fc40000004100 */
[----:B------:R-:W-:Y:S01]  /*6ae0*/  FFMA.FTZ R13, R80, R0, RZ ;  /* 0x00000000500d7223 */ /* 0x000fe200000100ff */
[-C--:B------:R-:W-:Y:S01]  /*6af0*/  FFMA.FTZ R5, R8, R4.reuse, R5 ;  /* 0x0000000408057223 */ /* 0x080fe20000010005 */
[----:B------:R-:W-:Y:S02]  /*6b00*/  HADD2.F32 R0, -RZ, R12.H0_H0 ;  /* 0x2000000cff007230 */ /* 0x000fe40000004100 */
[-C--:B------:R-:W-:Y:S01]  /*6b10*/  FFMA.FTZ R79, R30, R4.reuse, R79 ;  /* 0x000000041e4f7223 */ /* 0x080fe2000001004f */
[----:B------:R-:W-:Y:S02]  /*6b20*/  HADD2.F32 R8, -RZ, R9.H0_H0 ;  /* 0x20000009ff087230 */ /* 0x000fe40000004100 */
[----:B------:R-:W-:Y:S01]  /*6b30*/  FFMA.FTZ R13, R14, R4, R13 ;  /* 0x000000040e0d7223 */ /* 0x000fe2000001000d */
[----:B------:R-:W-:Y:S02]  /*6b40*/  HADD2.F32 R9, -RZ, R35.H0_H0 ;  /* 0x20000023ff097230 */ /* 0x000fe40000004100 */
[-C--:B------:R-:W-:Y:S01]  /*6b50*/  FFMA.FTZ R0, R0, R6.reuse, R5 ;  /* 0x0000000600007223 */ /* 0x080fe20000010005 */
[-C--:B------:R-:W-:Y:S01]  /*6b60*/  FFMA.FTZ R10, R10, R6.reuse, R79 ;  /* 0x000000060a0a7223 */ /* 0x080fe2000001004f */
[----:B------:R-:W-:Y:S01]  /*6b70*/  FFMA.FTZ R4, R8, R6, R31 ;  /* 0x0000000608047223 */ /* 0x000fe2000001001f */
[----:B------:R-:W-:-:S02]  /*6b80*/  HADD2.F32 R5, -RZ, R44.H0_H0 ;  /* 0x2000002cff057230 */ /* 0x000fc40000004100 */
[----:B------:R-:W-:Y:S01]  /*6b90*/  FFMA.FTZ R6, R42, R6, R13 ;  /* 0x000000062a067223 */ /* 0x000fe2000001000d */
[-C--:B------:R-:W-:Y:S01]  /*6ba0*/  FFMA.FTZ R0, R27, R7.reuse, R0 ;  /* 0x000000071b007223 */ /* 0x080fe20000010000 */
[-C--:B------:R-:W-:Y:S01]  /*6bb0*/  FFMA.FTZ R10, R45, R7.reuse, R10 ;  /* 0x000000072d0a7223 */ /* 0x080fe2000001000a */
[-C--:B------:R-:W-:Y:S01]  /*6bc0*/  FFMA.FTZ R8, R5, R7.reuse, R4 ;  /* 0x0000000705087223 */ /* 0x080fe20000010004 */
[----:B------:R-:W-:Y:S01]  /*6bd0*/  FFMA.FTZ R12, R47, R7, R6 ;  /* 0x000000072f0c7223 */ /* 0x000fe20000010006 */
[--C-:B--2---:R-:W-:Y:S02]  /*6be0*/  HADD2.F32 R4, -RZ, R3.reuse.H0_H0 ;  /* 0x20000003ff047230 */ /* 0x104fe40000004100 */
[----:B------:R-:W-:Y:S02]  /*6bf0*/  HADD2.F32 R6, -RZ, R3.H1_H1 ;  /* 0x30000003ff067230 */ /* 0x000fe40000004100 */
[----:B------:R-:W-:Y:S02]  /*6c00*/  HADD2.F32 R5, -RZ, R2.H0_H0 ;  /* 0x20000002ff057230 */ /* 0x000fe40000004100 */
[----:B------:R-:W-:-:S02]  /*6c10*/  HADD2.F32 R3, -RZ, R41.H0_H0 ;  /* 0x20000029ff037230 */ /* 0x000fc40000004100 */
        /* <DEDUP_REMOVED lines=8> */
[-C--:B------:R-:W-:Y:S01]  /*6ca0*/  FFMA.FTZ R3, R72, R2.reuse, R3 ;  /* 0x0000000248037223 */ /* 0x080fe20000010003 */
[----:B------:R-:W-:Y:S02]  /*6cb0*/  HADD2.F32 R12, -RZ, R87.H0_H0 ;  /* 0x20000057ff0c7230 */ /* 0x000fe40000004100 */
[-C--:B------:R-:W-:Y:S01]  /*6cc0*/  FFMA.FTZ R9, R10, R2.reuse, R9 ;  /* 0x000000020a097223 */ /* 0x080fe20000010009 */
[----:B------:R-:W-:Y:S02]  /*6cd0*/  HADD2.F32 R0, -RZ, R67.H0_H0 ;  /* 0x20000043ff007230 */ /* 0x000fe40000004100 */
[-C--:B------:R-:W-:Y:S01]  /*6ce0*/  FFMA.FTZ R7, R8, R2.reuse, R7 ;  /* 0x0000000208077223 */ /* 0x080fe20000010007 */
[----:B-1----:R-:W-:Y:S02]  /*6cf0*/  HADD2.F32 R8, -RZ, R15.H0_H0 ;  /* 0x2000000fff087230 */ /* 0x002fe40000004100 */
[----:B------:R-:W-:Y:S01]  /*6d00*/  FFMA.FTZ R5, R12, R2, R5 ;  /* 0x000000020c057223 */ /* 0x000fe20000010005 */
[----:B------:R-:W-:-:S02]  /*6d10*/  HADD2.F32 R2, -RZ, R83.H0_H0 ;  /* 0x20000053ff027230 */ /* 0x000fc40000004100 */
[-C--:B------:R-:W-:Y:S01]  /*6d20*/  FFMA.FTZ R3, R0, R4.reuse, R3 ;  /* 0x0000000400037223 */ /* 0x080fe20000010003 */
[----:B------:R-:W-:Y:S02]  /*6d30*/  HADD2.F32 R0, -RZ, R81.H0_H0 ;  /* 0x20000051ff007230 */ /* 0x000fe40000004100 */
[-C--:B------:R-:W-:Y:S01]  /*6d40*/  FFMA.FTZ R9, R86, R4.reuse, R9 ;  /* 0x0000000456097223 */ /* 0x080fe20000010009 */
[-C--:B------:R-:W-:Y:S01]  /*6d50*/  FFMA.FTZ R7, R84, R4.reuse, R7 ;  /* 0x0000000454077223 */ /* 0x080fe20000010007 */
[----:B------:R-:W-:Y:S01]  /*6d60*/  FFMA.FTZ R5, R8, R4, R5 ;  /* 0x0000000408057223 */ /* 0x000fe20000010005 */
[----:B------:R-:W-:Y:S02]  /*6d70*/  HADD2.F32 R4, -RZ, R112.H0_H0 ;  /* 0x20000070ff047230 */ /* 0x000fe40000004100 */
[-C--:B------:R-:W-:Y:S01]  /*6d80*/  FFMA.FTZ R3, R0, R6.reuse, R3 ;  /* 0x0000000600037223 */ /* 0x080fe20000010003 */
[----:B------:R-:W-:Y:S01]  /*6d90*/  FFMA.FTZ R9, R2, R6, R9 ;  /* 0x0000000602097223 */ /* 0x000fe20000010009 */
[----:B------:R-:W-:-:S02]  /*6da0*/  HADD2.F32 R0, -RZ, R114.H0_H0 ;  /* 0x20000072ff007230 */ /* 0x000fc40000004100 */
[-C--:B------:R-:W-:Y:S01]  /*6db0*/  FFMA.FTZ R7, R82, R6.reuse, R7 ;  /* 0x0000000652077223 */ /* 0x080fe20000010007 */
[----:B------:R-:W-:Y:S02]  /*6dc0*/  HADD2.F32 R2, -RZ, R114.H1_H1 ;  /* 0x30000072ff027230 */ /* 0x000fe40000004100 */
        /* <DEDUP_REMOVED lines=14> */
.L_x_1734:
        /* <DEDUP_REMOVED lines=8> */
.L_x_1722:
        /* <DEDUP_REMOVED lines=10> */
.L_x_1743:
[----:B------:R-:W2:Y:S01]  /*6fd0*/  LDG.E.128.CONSTANT R36, desc[UR8][R118.64] ;  /* 0x0000000876247981 */ /* 0x000ea2000c1e9d00 */
[----:B0-----:R-:W0:Y:S02]  /*6fe0*/  LDC R51, c[0x0][0x3ac] ;  /* 0x0000eb00ff337b82 */ /* 0x001e240000000800 */
[----:B0-----:R-:W-:-:S04]  /*6ff0*/  IMAD.WIDE R44, R51, 0x4, R118 ;  /* 0x00000004332c7825 */ /* 0x001fc800078e0276 */
[----:B------:R-:W-:Y:S02]  /*7000*/  IMAD.WIDE R2, R51, 0x4, R44 ;  /* 0x0000000433027825 */ /* 0x000fe400078e022c */
[----:B------:R-:W3:Y:S04]  /*7010*/  LDG.E.128.CONSTANT R44, desc[UR8][R44.64] ;  /* 0x000000082c2c7981 */ /* 0x000ee8000c1e9d00 */
[----:B------:R0:W4:Y:S01]  /*7020*/  LDG.E.128.CONSTANT R40, desc[UR8][R2.64] ;  /* 0x0000000802287981 */ /* 0x000122000c1e9d00 */
[----:B------:R-:W-:Y:S01]  /*7030*/  ISETP.NE.AND P0, PT, R55, R16, PT ;  /* 0x000000103700720c */ /* 0x000fe20003f05270 */
[----:B0-----:R-:W-:-:S12]  /*7040*/  IMAD.WIDE R2, R51, 0x4, R2 ;  /* 0x0000000433027825 */ /* 0x001fd800078e0202 */
[----:B------:R-:W-:Y:S01]  /*7050*/  @!P0 LEA R76, R50, R1, 0x3 ;  /* 0x00000001324c8211 */ /* 0x000fe200078e18ff */
[----:B------:R0:W4:Y:S01]  /*7060*/  LDG.E.128.CONSTANT R24, desc[UR8][R2.64] ;  /* 0x0000000802187981 */ /* 0x000122000c1e9d00 */
[----:B------:R-:W-:-:S04]  /*7070*/  IMAD.WIDE R28, R51, 0x4, R2 ;  /* 0x00000004331c7825 */ /* 0x000fc800078e0202 */
[----:B------:R-:W4:Y:S01]  /*7080*/  @!P0 LDL.64 R76, [R76+0x8] ;  /* 0x000008004c4c8983 */ /* 0x000f220000100a00 */
[----:B------:R-:W-:-:S05]  /*7090*/  IMAD.WIDE R116, R51, 0x4, R28 ;  /* 0x0000000433747825 */ /* 0x000fca00078e021c */
[----:B------:R0:W5:Y:S01]  /*70a0*/  LDG.E.128.CONSTANT R32, desc[UR8][R116.64] ;  /* 0x0000000874207981 */ /* 0x000162000c1e9d00 */
[----:B--2---:R-:W-:-:S04]  /*70b0*/  LOP3.LUT R5, R39, 0x3f, RZ, 0xc0, !PT ;  /* 0x0000003f27057812 */ /* 0x004fc800078ec0ff */
[----:B-1----:R-:W-:Y:S02]  /*70c0*/  IADD3 R15, PT, PT, R5, -0x20, RZ ;  /* 0xffffffe0050f7810 */ /* 0x002fe40007ffe0ff */
[----:B------:R-:W-:-:S04]  /*70d0*/  SHF.R.U32.HI R5, RZ, 0x12, R36 ;  /* 0x00000012ff057819 */ /* 0x000fc80000011624 */
[----:B------:R-:W-:Y:S02]  /*70e0*/  LOP3.LUT R5, R5, 0x3f, RZ, 0xc0, !PT ;  /* 0x0000003f05057812 */ /* 0x000fe400078ec0ff */
[----:B------:R-:W-:Y:S02]  /*70f0*/  SHF.R.U32.HI R6, RZ, 0x18, R36 ;  /* 0x00000018ff067819 */ /* 0x000fe40000011624 */
[----:B------:R-:W-:Y:S02]  /*7100*/  IADD3 R5, PT, PT, R5, -0x20, RZ ;  /* 0xffffffe005057810 */ /* 0x000fe40007ffe0ff */
[----:B------:R-:W-:Y:S02]  /*7110*/  LOP3.LUT R6, R6, 0x3f, RZ, 0xc0, !PT ;  /* 0x0000003f06067812 */ /* 0x000fe400078ec0ff */
[----:B------:R1:W2:Y:S02]  /*7120*/  I2F.F16 R78, R5 ;  /* 0x00000005004e7306 */ /* 0x0002a40000200c00 */
[----:B------:R-:W-:-:S02]  /*7130*/  IADD3 R6, PT, PT, R6, -0x20, RZ ;  /* 0xffffffe006067810 */ /* 0x000fc40007ffe0ff */
[----:B-1----:R-:W-:-:S04]  /*7140*/  SHF.R.U32.HI R5, RZ, 0x18, R37 ;  /* 0x00000018ff057819 */ /* 0x002fc80000011625 */
[----:B------:R1:W0:Y:S01]  /*7150*/  I2F.F16 R75, R6 ;  /* 0x00000006004b7306 */ /* 0x0002220000200c00 */
[----:B------:R-:W-:-:S04]  /*7160*/  LOP3.LUT R5, R5, 0x3f, RZ, 0xc0, !PT ;  /* 0x0000003f05057812 */ /* 0x000fc800078ec0ff */
[----:B------:R-:W-:Y:S02]  /*7170*/  IADD3 R5, PT, PT, R5, -0x20, RZ ;  /* 0xffffffe005057810 */ /* 0x000fe40007ffe0ff */
[----:B-1----:R-:W-:Y:S02]  /*7180*/  SHF.R.U32.HI R6, RZ, 0x6, R38 ;  /* 0x00000006ff067819 */ /* 0x002fe40000011626 */
[----:B------:R1:W0:Y:S01]  /*7190*/  I2F.F16 R11, R5 ;  /* 0x00000005000b7306 */ /* 0x0002220000200c00 */
[--C-:B------:R-:W-:Y:S02]  /*71a0*/  SHF.R.U32.HI R30, RZ, 0xc, R39.reuse ;  /* 0x0000000cff1e7819 */ /* 0x100fe40000011627 */
[----:B------:R-:W-:Y:S02]  /*71b0*/  LOP3.LUT R6, R6, 0x3f, RZ, 0xc0, !PT ;  /* 0x0000003f06067812 */ /* 0x000fe400078ec0ff */
[----:B------:R-:W-:Y:S02]  /*71c0*/  LOP3.LUT R30, R30, 0x3f, RZ, 0xc0, !PT ;  /* 0x0000003f1e1e7812 */ /* 0x000fe400078ec0ff */
[----:B-1----:R-:W-:-:S02]  /*71d0*/  SHF.R.U32.HI R5, RZ, 0x6, R39 ;  /* 0x00000006ff057819 */ /* 0x002fc40000011627 */
[----:B------:R-:W-:Y:S02]  /*71e0*/  IADD3 R6, PT, PT, R6, -0x20, RZ ;  /* 0xffffffe006067810 */ /* 0x000fe40007ffe0ff */
[----:B------:R-:W-:Y:S02]  /*71f0*/  LOP3.LUT R5, R5, 0x3f, RZ, 0xc0, !PT ;  /* 0x0000003f05057812 */ /* 0x000fe400078ec0ff */
[----:B------:R1:W0:Y:S02]  /*7200*/  I2F.F16 R10, R6 ;  /* 0x00000006000a7306 */ /* 0x0002240000200c00 */
[----:B-1----:R-:W-:Y:S02]  /*7210*/  IADD3 R6, PT, PT, R5, -0x20, RZ ;  /* 0xffffffe005067810 */ /* 0x002fe40007ffe0ff */
[----:B------:R-:W-:Y:S02]  /*7220*/  IADD3 R5, PT, PT, R30, -0x20, RZ ;  /* 0xffffffe01e057810 */ /* 0x000fe40007ffe0ff */
[----:B------:R-:W5:Y:S01]  /*7230*/  LDG.E.128.CONSTANT R28, desc[UR8][R28.64] ;  /* 0x000000081c1c7981 */ /* 0x000f62000c1e9d00 */
[----:B------:R-:W-:-:S02]  /*7240*/  LOP3.LUT R4, R37, 0x3f, RZ, 0xc0, !PT ;  /* 0x0000003f25047812 */ /* 0x000fc400078ec0ff */
[----:B------:R-:W-:Y:S02]  /*7250*/  LOP3.LUT R0, R36, 0x3f, RZ, 0xc0, !PT ;  /* 0x0000003f24007812 */ /* 0x000fe400078ec0ff */
[----:B------:R-:W-:Y:S02]  /*7260*/  IADD3 R80, PT, PT, R4, -0x20, RZ ;  /* 0xffffffe004507810 */ /* 0x000fe40007ffe0ff */
[----:B------:R-:W-:Y:S02]  /*7270*/  IADD3 R0, PT, PT, R0, -0x20, RZ ;  /* 0xffffffe000007810 */ /* 0x000fe40007ffe0ff */
[----:B------:R-:W-:Y:S02]  /*7280*/  LOP3.LUT R4, R38, 0x3f, RZ, 0xc0, !PT ;  /* 0x0000003f26047812 */ /* 0x000fe400078ec0ff */
[----:B------:R1:W0:Y:S02]  /*7290*/  I2F.F16 R92, R0 ;  /* 0x00000000005c7306 */ /* 0x0002240000200c00 */
[----:B------:R-:W-:-:S02]  /*72a0*/  IADD3 R17, PT, PT, R4, -0x20, RZ ;  /* 0xffffffe004117810 */ /* 0x000fc40007ffe0ff */
[--C-:B------:R-:W-:Y:S02]  /*72b0*/  SHF.R.U32.HI R4, RZ, 0x6, R36.reuse ;  /* 0x00000006ff047819 */ /* 0x100fe40000011624 */
[----:B-1----:R-:W-:Y:S02]  /*72c0*/  SHF.R.U32.HI R0, RZ, 0xc, R36 ;  /* 0x0000000cff007819 */ /* 0x002fe40000011624 */
[----:B------:R-:W-:Y:S02]  /*72d0*/  LOP3.LUT R4, R4, 0x3f, RZ, 0xc0, !PT ;  /* 0x0000003f04047812 */ /* 0x000fe400078ec0ff */
[----:B------:R-:W-:Y:S02]  /*72e0*/  LOP3.LUT R0, R0, 0x3f, RZ, 0xc0, !PT ;  /* 0x0000003f00007812 */ /* 0x000fe400078ec0ff */
[----:B------:R-:W-:Y:S02]  /*72f0*/  IADD3 R4, PT, PT, R4, -0x20, RZ ;  /* 0xffffffe004047810 */ /* 0x000fe40007ffe0ff */
[----:B------:R-:W-:-:S02]  /*7300*/  IADD3 R0, PT, PT, R0, -0x20, RZ ;  /* 0xffffffe000007810 */ /* 0x000fc40007ffe0ff */
[----:B---3--:R-:W-:Y:S01]  /*7310*/  SHF.R.U32 R36, R36, 0x1e, R44 ;  /* 0x0000001e24247819 */ /* 0x008fe2000000162c */
[----:B------:R1:W3:Y:S01]  /*7320*/  I2F.F16 R87, R4 ;  /* 0x0000000400577306 */ /* 0x0002e20000200c00 */
[----:B------:R-:W-:Y:S02]  /*7330*/  SHF.R.U32.HI R7, RZ, 0x6, R37 ;  /* 0x00000006ff077819 */ /* 0x000fe40000011625 */
[----:B------:R-:W-:-:S05]  /*7340*/  LOP3.LUT R36, R36, 0x3f, RZ, 0xc0, !PT ;  /* 0x0000003f24247812 */ /* 0x000fca00078ec0ff */
[----:B------:R2:W0:Y:S01]  /*7350*/  I2F.F16 R79, R0 ;  /* 0x00000000004f7306 */ /* 0x0004220000200c00 */
[--C-:B-1----:R-:W-:Y:S02]  /*7360*/  SHF.R.U32.HI R4, RZ, 0xc, R37.reuse ;  /* 0x0000000cff047819 */ /* 0x102fe40000011625 */
[----:B------:R-:W-:Y:S02]  /*7370*/  SHF.R.U32.HI R62, RZ, 0x16, R44 ;  /* 0x00000016ff3e7819 */ /* 0x000fe4000001162c */
[----:B--2---:R-:W-:Y:S02]  /*7380*/  SHF.R.U32.HI R0, RZ, 0x12, R37 ;  /* 0x00000012ff007819 */ /* 0x004fe40000011625 */
[----:B------:R-:W-:Y:S02]  /*7390*/  SHF.R.U32 R37, R37, 0x1e, R45 ;  /* 0x0000001e25257819 */ /* 0x000fe4000000162d */
[----:B------:R-:W-:Y:S02]  /*73a0*/  IADD3 R36, PT, PT, R36, -0x20, RZ ;  /* 0xffffffe024247810 */ /* 0x000fe40007ffe0ff */
[----:B------:R-:W-:-:S02]  /*73b0*/  LOP3.LUT R37, R37, 0x3f, RZ, 0xc0, !PT ;  /* 0x0000003f25257812 */ /* 0x000fc400078ec0ff */
[----:B------:R-:W-:Y:S01]  /*73c0*/  LOP3.LUT R62, R62, 0x3f, RZ, 0xc0, !PT ;  /* 0x0000003f3e3e7812 */ /* 0x000fe200078ec0ff */
[----:B------:R1:W2:Y:S01]  /*73d0*/  I2F.F16 R84, R36 ;  /* 0x0000002400547306 */ /* 0x0002a20000200c00 */
[----:B------:R-:W-:Y:S02]  /*73e0*/  SHF.R.U32.HI R61, RZ, 0x10, R44 ;  /* 0x00000010ff3d7819 */ /* 0x000fe4000001162c */
[----:B------:R-:W-:Y:S02]  /*73f0*/  IADD3 R37, PT, PT, R37, -0x20, RZ ;  /* 0xffffffe025257810 */ /* 0x000fe40007ffe0ff */
[----:B------:R-:W-:Y:S02]  /*7400*/  LOP3.LUT R61, R61, 0x3f, RZ, 0xc0, !PT ;  /* 0x0000003f3d3d7812 */ /* 0x000fe400078ec0ff */
[----:B------:R-:W-:Y:S02]  /*7410*/  IADD3 R86, PT, PT, R62, -0x20, RZ ;  /* 0xffffffe03e567810 */ /* 0x000fe40007ffe0ff */
[--C-:B-1----:R-:W-:Y:S01]  /*7420*/  SHF.R.U32.HI R36, RZ, 0x4, R45.reuse ;  /* 0x00000004ff247819 */ /* 0x102fe2000001162d */
[----:B------:R1:W0:Y:S01]  /*7430*/  I2F.F16 R62, R37 ;  /* 0x00000025003e7306 */ /* 0x0002220000200c00 */
[----:B------:R-:W-:-:S02]  /*7440*/  SHF.R.U32.HI R64, RZ, 0x16, R45 ;  /* 0x00000016ff407819 */ /* 0x000fc4000001162d */
[----:B------:R-:W-:Y:S02]  /*7450*/  LOP3.LUT R7, R7, 0x3f, RZ, 0xc0, !PT ;  /* 0x0000003f07077812 */ /* 0x000fe400078ec0ff */
[----:B------:R-:W-:Y:S02]  /*7460*/  LOP3.LUT R4, R4, 0x3f, RZ, 0xc0, !PT ;  /* 0x0000003f04047812 */ /* 0x000fe400078ec0ff */
[----:B------:R-:W-:Y:S02]  /*7470*/  LOP3.LUT R0, R0, 0x3f, RZ, 0xc0, !PT ;  /* 0x0000003f00007812 */ /* 0x000fe400078ec0ff */
[----:B------:R-:W-:Y:S02]  /*7480*/  LOP3.LUT R36, R36, 0x3f, RZ, 0xc0, !PT ;  /* 0x0000003f24247812 */ /* 0x000fe400078ec0ff */
[----:B-1----:R-:W-:Y:S02]  /*7490*/  SHF.R.U32.HI R37, RZ, 0xa, R46 ;  /* 0x0000000aff257819 */ /* 0x002fe4000001162e */
[----:B------:R-:W-:-:S02]  /*74a0*/  IADD3 R61, PT, PT, R61, -0x20, RZ ;  /* 0xffffffe03d3d7810 */ /* 0x000fc40007ffe0ff */
[----:B------:R-:W-:Y:S02]  /*74b0*/  LOP3.LUT R64, R64, 0x3f, RZ, 0xc0, !PT ;  /* 0x0000003f40407812 */ /* 0x000fe400078ec0ff */
[----:B------:R-:W-:Y:S02]  /*74c0*/  IADD3 R7, PT, PT, R7, -0x20, RZ ;  /* 0xffffffe007077810 */ /* 0x000fe40007ffe0ff */
[----:B------:R-:W-:Y:S02]  /*74d0*/  IADD3 R4, PT, PT, R4, -0x20, RZ ;  /* 0xffffffe004047810 */ /* 0x000fe40007ffe0ff */
[----:B------:R-:W-:Y:S02]  /*74e0*/  IADD3 R0, PT, PT, R0, -0x20, RZ ;  /* 0xffffffe000007810 */ /* 0x000fe40007ffe0ff */
[----:B------:R-:W-:Y:S02]  /*74f0*/  IADD3 R36, PT, PT, R36, -0x20, RZ ;  /* 0xffffffe024247810 */ /* 0x000fe40007ffe0ff */
[----:B------:R-:W-:Y:S01]  /*7500*/  LOP3.LUT R37, R37, 0x3f, RZ, 0xc0, !PT ;  /* 0x0000003f25257812 */ /* 0x000fe200078ec0ff */
[----:B------:R1:W0:Y:S01]  /*7510*/  I2F.F16 R73, R7 ;  /* 0x0000000700497306 */ /* 0x0002220000200c00 */
[----:B------:R-:W-:-:S02]  /*7520*/  IADD3 R64, PT, PT, R64, -0x20, RZ ;  /* 0xffffffe040407810 */ /* 0x000fc40007ffe0ff */
[----:B------:R-:W-:-:S05]  /*7530*/  IADD3 R37, PT, PT, R37, -0x20, RZ ;  /* 0xffffffe025257810 */ /* 0x000fca0007ffe0ff */
[----:B------:R4:W0:Y:S01]  /*7540*/  I2F.F16 R13, R4 ;  /* 0x00000004000d7306 */ /* 0x0008220000200c00 */
[----:B-1----:R-:W-:-:S07]  /*7550*/  SHF.R.U32.HI R7, RZ, 0xc, R38 ;  /* 0x0000000cff077819 */ /* 0x002fce0000011626 */
[----:B------:R1:W0:Y:S01]  /*7560*/  I2F.F16 R12, R0 ;  /* 0x00000000000c7306 */ /* 0x0002220000200c00 */
[----:B----4-:R-:W-:-:S07]  /*7570*/  SHF.R.U32.HI R4, RZ, 0x12, R38 ;  /* 0x00000012ff047819 */ /* 0x010fce0000011626 */
[----:B------:R-:W4:Y:S01]  /*7580*/  I2F.F16 R81, R61 ;  /* 0x0000003d00517306 */ /* 0x000f220000200c00 */
[----:B-1----:R-:W-:Y:S02]  /*7590*/  SHF.R.U32.HI R0, RZ, 0x18, R38 ;  /* 0x00000018ff007819 */ /* 0x002fe40000011626 */
[----:B------:R-:W-:-:S05]  /*75a0*/  SHF.R.U32 R38, R38, 0x1e, R46 ;  /* 0x0000001e26267819 */ /* 0x000fca000000162e */
[----:B------:R1:W0:Y:S01]  /*75b0*/  I2F.F16 R61, R36 ;  /* 0x00000024003d7306 */ /* 0x0002220000200c00 */
[----:B------:R-:W-:Y:S02]  /*75c0*/  LOP3.LUT R38, R38, 0x3f, RZ, 0xc0, !PT ;  /* 0x0000003f26267812 */ /* 0x000fe400078ec0ff */
[----:B-1----:R-:W-:-:S05]  /*75d0*/  SHF.R.U32.HI R36, RZ, 0x4, R46 ;  /* 0x00000004ff247819 */ /* 0x002fca000001162e */
[----:B------:R-:W1:Y:S01]  /*75e0*/  I2F.F16 R68, R64 ;  /* 0x0000004000447306 */ /* 0x000e620000200c00 */
[----:B------:R-:W-:-:S07]  /*75f0*/  LOP3.LUT R36, R36, 0x3f, RZ, 0xc0, !PT ;  /* 0x0000003f24247812 */ /* 0x000fce00078ec0ff */
[----:B------:R3:W0:Y:S01]  /*7600*/  I2F.F16 R64, R37 ;  /* 0x0000002500407306 */ /* 0x0006220000200c00 */
[----:B------:R-:W-:Y:S02]  /*7610*/  IADD3 R38, PT, PT, R38, -0x20, RZ ;  /* 0xffffffe026267810 */ /* 0x000fe40007ffe0ff */
[----:B------:R-:W-:Y:S02]  /*7620*/  IADD3 R36, PT, PT, R36, -0x20, RZ ;  /* 0xffffffe024247810 */ /* 0x000fe40007ffe0ff */
[----:B------:R-:W-:Y:S02]  /*7630*/  SHF.R.U32.HI R67, RZ, 0x16, R46 ;  /* 0x00000016ff437819 */ /* 0x000fe4000001162e */
[----:B---3--:R-:W-:-:S04]  /*7640*/  SHF.R.U32.HI R37, RZ, 0xa, R47 ;  /* 0x0000000aff257819 */ /* 0x008fc8000001162f */
[----:B------:R-:W-:Y:S01]  /*7650*/  LOP3.LUT R37, R37, 0x3f, RZ, 0xc0, !PT ;  /* 0x0000003f25257812 */ /* 0x000fe200078ec0ff */
[----:B------:R3:W0:Y:S01]  /*7660*/  I2F.F16 R66, R38 ;  /* 0x0000002600427306 */ /* 0x0006220000200c00 */
[----:B------:R-:W-:Y:S02]  /*7670*/  LOP3.LUT R67, R67, 0x3f, RZ, 0xc0, !PT ;  /* 0x0000003f43437812 */ /* 0x000fe400078ec0ff */
[----:B------:R-:W-:Y:S02]  /*7680*/  IADD3 R69, PT, PT, R37, -0x20, RZ ;  /* 0xffffffe025457810 */ /* 0x000fe40007ffe0ff */
[----:B------:R-:W-:-:S03]  /*7690*/  SHF.R.U32.HI R37, RZ, 0x16, R47 ;  /* 0x00000016ff257819 */ /* 0x000fc6000001162f */
[----:B------:R2:W0:Y:S01]  /*76a0*/  I2F.F16 R65, R36 ;  /* 0x0000002400417306 */ /* 0x0004220000200c00 */
[--C-:B---3--:R-:W-:Y:S02]  /*76b0*/  SHF.R.U32.HI R38, RZ, 0x10, R47.reuse ;  /* 0x00000010ff267819 */ /* 0x108fe4000001162f */
[----:B------:R-:W-:Y:S02]  /*76c0*/  IADD3 R67, PT, PT, R67, -0x20, RZ ;  /* 0xffffffe043437810 */ /* 0x000fe40007ffe0ff */
[----:B------:R-:W-:Y:S02]  /*76d0*/  LOP3.LUT R38, R38, 0x3f, RZ, 0xc0, !PT ;  /* 0x0000003f26267812 */ /* 0x000fe400078ec0ff */
[----:B--2---:R-:W-:Y:S02]  /*76e0*/  SHF.R.U32.HI R36, RZ, 0x4, R47 ;  /* 0x00000004ff247819 */ /* 0x004fe4000001162f */
[----:B------:R-:W-:Y:S02]  /*76f0*/  LOP3.LUT R37, R37, 0x3f, RZ, 0xc0, !PT ;  /* 0x0000003f25257812 */ /* 0x000fe400078ec0ff */
[----:B------:R-:W-:Y:S01]  /*7700*/  LOP3.LUT R36, R36, 0x3f, RZ, 0xc0, !PT ;  /* 0x0000003f24247812 */ /* 0x000fe200078ec0ff */
[----:B------:R2:W3:Y:S01]  /*7710*/  I2F.F16 R74, R67 ;  /* 0x00000043004a7306 */ /* 0x0004e20000200c00 */
[----:B------:R-:W-:-:S02]  /*7720*/  SHF.R.U32.HI R59, RZ, 0x4, R44 ;  /* 0x00000004ff3b7819 */ /* 0x000fc4000001162c */
[----:B------:R-:W-:Y:S02]  /*7730*/  SHF.R.U32.HI R60, RZ, 0xa, R44 ;  /* 0x0000000aff3c7819 */ /* 0x000fe4000001162c */
[----:B------:R-:W-:Y:S02]  /*7740*/  IADD3 R36, PT, PT, R36, -0x20, RZ ;  /* 0xffffffe024247810 */ /* 0x000fe40007ffe0ff */
[----:B------:R-:W-:Y:S02]  /*7750*/  IADD3 R85, PT, PT, R37, -0x20, RZ ;  /* 0xffffffe025557810 */ /* 0x000fe40007ffe0ff */
[----:B--2---:R-:W-:Y:S02]  /*7760*/  IADD3 R67, PT, PT, R38, -0x20, RZ ;  /* 0xffffffe026437810 */ /* 0x004fe40007ffe0ff */
[--C-:B------:R-:W-:Y:S02]  /*7770*/  SHF.R.U32 R44, R44, 0x1c, R40.reuse ;  /* 0x0000001c2c2c7819 */ /* 0x100fe40000001628 */
[----:B------:R-:W-:-:S02]  /*7780*/  SHF.R.U32.HI R37, RZ, 0x2, R40 ;  /* 0x00000002ff257819 */ /* 0x000fc40000011628 */
[----:B------:R-:W-:Y:S01]  /*7790*/  SHF.R.U32.HI R38, RZ, 0x8, R40 ;  /* 0x00000008ff267819 */ /* 0x000fe20000011628 */
[----:B------:R2:W0:Y:S01]  /*77a0*/  I2F.F16 R70, R36 ;  /* 0x0000002400467306 */ /* 0x0004220000200c00 */
[----:B------:R-:W-:Y:S02]  /*77b0*/  LOP3.LUT R37, R37, 0x3f, RZ, 0xc0, !PT ;  /* 0x0000003f25257812 */ /* 0x000fe400078ec0ff */
[----:B------:R-:W-:Y:S02]  /*77c0*/  LOP3.LUT R38, R38, 0x3f, RZ, 0xc0, !PT ;  /* 0x0000003f26267812 */ /* 0x000fe400078ec0ff */
[----:B------:R-:W-:Y:S02]  /*77d0*/  LOP3.LUT R59, R59, 0x3f, RZ, 0xc0, !PT ;  /* 0x0000003f3b3b7812 */ /* 0x000fe400078ec0ff */
[----:B--2---:R-:W-:Y:S02]  /*77e0*/  LOP3.LUT R36, R44, 0x3f, RZ, 0xc0, !PT ;  /* 0x0000003f2c247812 */ /* 0x004fe400078ec0ff */
[----:B------:R-:W-:-:S02]  /*77f0*/  IADD3 R37, PT, PT, R37, -0x20, RZ ;  /* 0xffffffe025257810 */ /* 0x000fc40007ffe0ff */
[----:B------:R-:W-:Y:S02]  /*7800*/  IADD3 R36, PT, PT, R36, -0x20, RZ ;  /* 0xffffffe024247810 */ /* 0x000fe40007ffe0ff */
[----:B------:R-:W-:Y:S02]  /*7810*/  IADD3 R38, PT, PT, R38, -0x20, RZ ;  /* 0xffffffe026267810 */ /* 0x000fe40007ffe0ff */
[----:B------:R-:W-:Y:S01]  /*7820*/  IADD3 R59, PT, PT, R59, -0x20, RZ ;  /* 0xffffffe03b3b7810 */ /* 0x000fe20007ffe0ff */
[----:B------:R2:W0:Y:S01]  /*7830*/  I2F.F16 R96, R36 ;  /* 0x0000002400607306 */ /* 0x0004220000200c00 */
[----:B------:R-:W-:Y:S02]  /*7840*/  SHF.R.U32.HI R63, RZ, 0x10, R45 ;  /* 0x00000010ff3f7819 */ /* 0x000fe4000001162d */
[----:B------:R-:W-:-:S05]  /*7850*/  LOP3.LUT R4, R4, 0x3f, RZ, 0xc0, !PT ;  /* 0x0000003f04047812 */ /* 0x000fca00078ec0ff */
[----:B------:R4:W0:Y:S01]  /*7860*/  I2F.F16 R95, R37 ;  /* 0x00000025005f7306 */ /* 0x0008220000200c00 */
[----:B--2---:R-:W-:Y:S02]  /*7870*/  SHF.R.U32.HI R36, RZ, 0x2, R41 ;  /* 0x00000002ff247819 */ /* 0x004fe40000011629 */
[----:B------:R-:W-:-:S05]  /*7880*/  LOP3.LUT R0, R0, 0x3f, RZ, 0xc0, !PT ;  /* 0x0000003f00007812 */ /* 0x000fca00078ec0ff */
[----:B------:R2:W0:Y:S01]  /*7890*/  I2F.F16 R93, R38 ;  /* 0x00000026005d7306 */ /* 0x0004220000200c00 */
[----:B----4-:R-:W-:Y:S02]  /*78a0*/  SHF.R.U32.HI R37, RZ, 0x8, R41 ;  /* 0x00000008ff257819 */ /* 0x010fe40000011629 */
[----:B------:R-:W-:-:S05]  /*78b0*/  LOP3.LUT R60, R60, 0x3f, RZ, 0xc0, !PT ;  /* 0x0000003f3c3c7812 */ /* 0x000fca00078ec0ff */
[----:B------:R4:W0:Y:S01]  /*78c0*/  I2F.F16 R83, R59 ;  /* 0x0000003b00537306 */ /* 0x0008220000200c00 */
[----:B--2---:R-:W-:Y:S02]  /*78d0*/  SHF.R.U32.HI R38, RZ, 0xe, R41 ;  /* 0x0000000eff267819 */ /* 0x004fe40000011629 */
[----:B------:R-:W-:Y:S02]  /*78e0*/  LOP3.LUT R36, R36, 0x3f, RZ, 0xc0, !PT ;  /* 0x0000003f24247812 */ /* 0x000fe400078ec0ff */
[----:B------:R-:W-:Y:S02]  /*78f0*/  LOP3.LUT R37, R37, 0x3f, RZ, 0xc0, !PT ;  /* 0x0000003f25257812 */ /* 0x000fe400078ec0ff */
[----:B----4-:R-:W-:Y:S02]  /*7900*/  SHF.R.U32.HI R59, RZ, 0xa, R45 ;  /* 0x0000000aff3b7819 */ /* 0x010fe4000001162d */
[----:B------:R-:W-:Y:S02]  /*7910*/  SHF.R.U32 R45, R45, 0x1c, R41 ;  /* 0x0000001c2d2d7819 */ /* 0x000fe40000001629 */
[----:B------:R-:W-:-:S02]  /*7920*/  LOP3.LUT R38, R38, 0x3f, RZ, 0xc0, !PT ;  /* 0x0000003f26267812 */ /* 0x000fc400078ec0ff */
[----:B------:R-:W-:Y:S02]  /*7930*/  LOP3.LUT R7, R7, 0x3f, RZ, 0xc0, !PT ;  /* 0x0000003f07077812 */ /* 0x000fe400078ec0ff */
[----:B------:R-:W-:Y:S02]  /*7940*/  LOP3.LUT R45, R45, 0x3f, RZ, 0xc0, !PT ;  /* 0x0000003f2d2d7812 */ /* 0x000fe400078ec0ff */
[----:B------:R-:W-:Y:S02]  /*7950*/  IADD3 R4, PT, PT, R4, -0x20, RZ ;  /* 0xffffffe004047810 */ /* 0x000fe40007ffe0ff */
[----:B------:R-:W-:Y:S02]  /*7960*/  IADD3 R0, PT, PT, R0, -0x20, RZ ;  /* 0xffffffe000007810 */ /* 0x000fe40007ffe0ff */
[----:B------:R-:W-:Y:S02]  /*7970*/  IADD3 R60, PT, PT, R60, -0x20, RZ ;  /* 0xffffffe03c3c7810 */ /* 0x000fe40007ffe0ff */
[----:B------:R-:W-:-:S02]  /*7980*/  LOP3.LUT R59, R59, 0x3f, RZ, 0xc0, !PT ;  /* 0x0000003f3b3b7812 */ /* 0x000fc400078ec0ff */
[----:B------:R-:W-:Y:S02]  /*7990*/  IADD3 R36, PT, PT, R36, -0x20, RZ ;  /* 0xffffffe024247810 */ /* 0x000fe40007ffe0ff */
[----:B------:R-:W-:Y:S02]  /*79a0*/  IADD3 R37, PT, PT, R37, -0x20, RZ ;  /* 0xffffffe025257810 */ /* 0x000fe40007ffe0ff */
[----:B------:R-:W-:Y:S02]  /*79b0*/  IADD3 R38, PT, PT, R38, -0x20, RZ ;  /* 0xffffffe026267810 */ /* 0x000fe40007ffe0ff */
[----:B------:R-:W-:Y:S01]  /*79c0*/  LOP3.LUT R63, R63, 0x3f, RZ, 0xc0, !PT ;  /* 0x0000003f3f3f7812 */ /* 0x000fe200078ec0ff */
[----:B------:R2:W4:Y:S01]  /*79d0*/  I2F.F16 R8, R4 ;  /* 0x0000000400087306 */ /* 0x0005220000200c00 */
[----:B------:R-:W-:Y:S02]  /*79e0*/  IADD3 R9, PT, PT, R7, -0x20, RZ ;  /* 0xffffffe007097810 */ /* 0x000fe40007ffe0ff */
[----:B------:R-:W-:-:S05]  /*79f0*/  IADD3 R88, PT, PT, R45, -0x20, RZ ;  /* 0xffffffe02d587810 */ /* 0x000fca0007ffe0ff */
[----:B------:R1:W0:Y:S01]  /*7a00*/  I2F.F16 R7, R0 ;  /* 0x0000000000077306 */ /* 0x0002220000200c00 */
[----:B--2---:R-:W-:-:S07]  /*7a10*/  SHF.R.U32.HI R4, RZ, 0x12, R39 ;  /* 0x00000012ff047819 */ /* 0x004fce0000011627 */
[----:B------:R2:W0:Y:S01]  /*7a20*/  I2F.F16 R82, R60 ;  /* 0x0000003c00527306 */ /* 0x0004220000200c00 */
[----:B-1----:R-:W-:Y:S02]  /*7a30*/  SHF.R.U32.HI R0, RZ, 0x18, R39 ;  /* 0x00000018ff007819 */ /* 0x002fe40000011627 */
[----:B------:R-:W-:-:S05]  /*7a40*/  SHF.R.U32 R39, R39, 0x1e, R47 ;  /* 0x0000001e27277819 */ /* 0x000fca000000162f */
[----:B------:R-:W1:Y:S01]  /*7a50*/  I2F.F16 R44, R85 ;  /* 0x00000055002c7306 */ /* 0x000e620000200c00 */
[----:B--2---:R-:W-:Y:S02]  /*7a60*/  IADD3 R60, PT, PT, R59, -0x20, RZ ;  /* 0xffffffe03b3c7810 */ /* 0x004fe40007ffe0ff */
[----:B------:R-:W-:Y:S02]  /*7a70*/  IADD3 R59, PT, PT, R63, -0x20, RZ ;  /* 0xffffffe03f3b7810 */ /* 0x000fe40007ffe0ff */
[----:B------:R-:W-:-:S03]  /*7a80*/  SHF.R.U32.HI R63, RZ, 0x10, R46 ;  /* 0x00000010ff3f7819 */ /* 0x000fc6000001162e */
[----:B------:R2:W0:Y:S01]  /*7a90*/  I2F.F16 R85, R36 ;  /* 0x0000002400557306 */ /* 0x0004220000200c00 */
[----:B------:R-:W-:Y:S02]  /*7aa0*/  SHF.R.U32 R46, R46, 0x1c, R42 ;  /* 0x0000001c2e2e7819 */ /* 0x000fe4000000162a */
[----:B------:R-:W-:-:S05]  /*7ab0*/  LOP3.LUT R39, R39, 0x3f, RZ, 0xc0, !PT ;  /* 0x0000003f27277812 */ /* 0x000fca00078ec0ff */
[----:B------:R3:W0:Y:S01]  /*7ac0*/  I2F.F16 R45, R37 ;  /* 0x00000025002d7306 */ /* 0x0006220000200c00 */
[----:B--2---:R-:W-:-:S07]  /*7ad0*/  SHF.R.U32.HI R36, RZ, 0x2, R42 ;  /* 0x00000002ff247819 */ /* 0x004fce000001162a */
[----:B------:R2:W0:Y:S01]  /*7ae0*/  I2F.F16 R90, R38 ;  /* 0x00000026005a7306 */ /* 0x0004220000200c00 */
[--C-:B---3--:R-:W-:Y:S02]  /*7af0*/  SHF.R.U32.HI R37, RZ, 0x8, R42.reuse ;  /* 0x00000008ff257819 */ /* 0x108fe4000001162a */
[----:B------:R-:W-:Y:S02]  /*7b00*/  LOP3.LUT R36, R36, 0x3f, RZ, 0xc0, !PT ;  /* 0x0000003f24247812 */ /* 0x000fe400078ec0ff */
[----:B------:R-:W-:Y:S02]  /*7b10*/  LOP3.LUT R37, R37, 0x3f, RZ, 0xc0, !PT ;  /* 0x0000003f25257812 */ /* 0x000fe400078ec0ff */
[----:B--2---:R-:W-:Y:S02]  /*7b20*/  SHF.R.U32.HI R38, RZ, 0xe, R42 ;  /* 0x0000000eff267819 */ /* 0x004fe4000001162a */
[----:B------:R-:W-:Y:S02]  /*7b30*/  LOP3.LUT R46, R46, 0x3f, RZ, 0xc0, !PT ;  /* 0x0000003f2e2e7812 */ /* 0x000fe400078ec0ff */
[----:B------:R-:W-:-:S02]  /*7b40*/  LOP3.LUT R38, R38, 0x3f, RZ, 0xc0, !PT ;  /* 0x0000003f26267812 */ /* 0x000fc400078ec0ff */
[----:B------:R-:W-:Y:S02]  /*7b50*/  LOP3.LUT R0, R0, 0x3f, RZ, 0xc0, !PT ;  /* 0x0000003f00007812 */ /* 0x000fe400078ec0ff */
[----:B------:R-:W-:Y:S02]  /*7b60*/  IADD3 R39, PT, PT, R39, -0x20, RZ ;  /* 0xffffffe027277810 */ /* 0x000fe40007ffe0ff */
[----:B------:R-:W-:Y:S02]  /*7b70*/  IADD3 R36, PT, PT, R36, -0x20, RZ ;  /* 0xffffffe024247810 */ /* 0x000fe40007ffe0ff */
[----:B------:R-:W-:Y:S02]  /*7b80*/  IADD3 R37, PT, PT, R37, -0x20, RZ ;  /* 0xffffffe025257810 */ /* 0x000fe40007ffe0ff */
[----:B------:R-:W-:Y:S01]  /*7b90*/  IADD3 R38, PT, PT, R38, -0x20, RZ ;  /* 0xffffffe026267810 */ /* 0x000fe20007ffe0ff */
[----:B------:R2:W3:Y:S01]  /*7ba0*/  I2F.F16 R72, R39 ;  /* 0x0000002700487306 */ /* 0x0004e20000200c00 */
[----:B------:R-:W-:-:S02]  /*7bb0*/  IADD3 R94, PT, PT, R46, -0x20, RZ ;  /* 0xffffffe02e5e7810 */ /* 0x000fc40007ffe0ff */
[----:B0-----:R-:W-:Y:S02]  /*7bc0*/  IADD3 R3, PT, PT, R0, -0x20, RZ ;  /* 0xffffffe000037810 */ /* 0x001fe40007ffe0ff */
[----:B------:R-:W-:Y:S02]  /*7bd0*/  LEA.HI R71, R40, 0xffffffe0, RZ, 0x6 ;  /* 0xffffffe028477811 */ /* 0x000fe400078f30ff */
[----:B------:R-:W-:Y:S01]  /*7be0*/  LEA.HI R2, R41, 0xffffffe0, RZ, 0x6 ;  /* 0xffffffe029027811 */ /* 0x000fe200078f30ff */
[----:B------:R0:W1:Y:S01]  /*7bf0*/  I2F.F16 R89, R36 ;  /* 0x0000002400597306 */ /* 0x0000620000200c00 */
[----:B------:R-:W-:Y:S02]  /*7c00*/  LEA.HI R0, R42, 0xffffffe0, RZ, 0x6 ;  /* 0xffffffe02a007811 */ /* 0x000fe400078f30ff */
[----:B------:R-:W-:Y:S02]  /*7c10*/  LEA.HI R58, R43, 0xffffffe0, RZ, 0x6 ;  /* 0xffffffe02b3a7811 */ /* 0x000fe400078f30ff */
[----:B--2---:R-:W-:-:S02]  /*7c20*/  SHF.R.U32.HI R39, RZ, 0xe, R40 ;  /* 0x0000000eff277819 */ /* 0x004fc40000011628 */
[--C-:B------:R-:W-:Y:S01]  /*7c30*/  SHF.R.U32 R47, R47, 0x1c, R43.reuse ;  /* 0x0000001c2f2f7819 */ /* 0x100fe2000000162b */
[----:B------:R2:W1:Y:S01]  /*7c40*/  I2F.F16 R46, R37 ;  /* 0x00000025002e7306 */ /* 0x0004620000200c00 */
[----:B0-----:R-:W-:Y:S02]  /*7c50*/  SHF.R.U32.HI R36, RZ, 0x2, R43 ;  /* 0x00000002ff247819 */ /* 0x001fe4000001162b */
[----:B------:R-:W-:Y:S02]  /*7c60*/  SHF.R.U32.HI R40, RZ, 0x14, R40 ;  /* 0x00000014ff287819 */ /* 0x000fe40000011628 */
[----:B------:R-:W-:-:S03]  /*7c70*/  SHF.R.U32.HI R41, RZ, 0x14, R41 ;  /* 0x00000014ff297819 */ /* 0x000fc60000011629 */
[----:B------:R0:W1:Y:S01]  /*7c80*/  I2F.F16 R107, R38 ;  /* 0x00000026006b7306 */ /* 0x0000620000200c00 */
[--C-:B--2---:R-:W-:Y:S02]  /*7c90*/  SHF.R.U32.HI R37, RZ, 0x8, R43.reuse ;  /* 0x00000008ff257819 */ /* 0x104fe4000001162b */
[----:B------:R-:W-:Y:S02]  /*7ca0*/  SHF.R.U32.HI R42, RZ, 0x14, R42 ;  /* 0x00000014ff2a7819 */ /* 0x000fe4000001162a */
[----:B------:R-:W-:Y:S02]  /*7cb0*/  LOP3.LUT R4, R4, 0x3f, RZ, 0xc0, !PT ;  /* 0x0000003f04047812 */ /* 0x000fe400078ec0ff */
[--C-:B0-----:R-:W-:Y:S02]  /*7cc0*/  SHF.R.U32.HI R38, RZ, 0xe, R43.reuse ;  /* 0x0000000eff267819 */ /* 0x101fe4000001162b */
        /* <DEDUP_REMOVED lines=20> */
[----:B------:R-:W-:Y:S01]  /*7e10*/  ISETP.NE.AND P1, PT, R56, RZ, PT ;  /* 0x000000ff3800720c */ /* 0x000fe20003f25270 */
[----:B------:R-:W0:Y:S01]  /*7e20*/  I2F.F16 R80, R80 ;  /* 0x0000005000507306 */ /* 0x000e220000200c00 */
[----:B------:R-:W-:-:S04]  /*7e30*/  LOP3.LUT R47, R47, 0x3f, RZ, 0xc0, !PT ;  /* 0x0000003f2f2f7812 */ /* 0x000fc800078ec0ff */
[----:B------:R-:W-:-:S03]  /*7e40*/  IADD3 R47, PT, PT, R47, -0x20, RZ ;  /* 0xffffffe02f2f7810 */ /* 0x000fc60007ffe0ff */
[----:B------:R-:W2:Y:S08]  /*7e50*/  I2F.F16 R17, R17 ;  /* 0x0000001100117306 */ /* 0x000eb00000200c00 */
        /* <DEDUP_REMOVED lines=27> */
[----:B------:R-:W-:-:S05]  /*8010*/  @!P0 PRMT R112, R77, 0x7610, R112 ;  /* 0x000076104d708816 */ /* 0x000fca0000000070 */
[----:B------:R4:W0:Y:S01]  /*8020*/  I2F.F16 R109, R47 ;  /* 0x0000002f006d7306 */ /* 0x0008220000200c00 */
[----:B------:R-:W-:Y:S02]  /*8030*/  ISETP.NE.AND P2, PT, R57, RZ, PT ;  /* 0x000000ff3900720c */ /* 0x000fe40003f45270 */
[----:B------:R-:W-:Y:S02]  /*8040*/  @!P0 PRMT R114, R114, 0x7610, R76 ;  /* 0x0000761072728816 */ /* 0x000fe4000000004c */
[----:B------:R-:W-:Y:S02]  /*8050*/  @!P0 PRMT R112, R112, 0x7610, R77 ;  /* 0x0000761070708816 */ /* 0x000fe4000000004d */
[----:B----4-:R-:W-:-:S04]  /*8060*/  LOP3.LUT R47, R24, 0x3f, RZ, 0xc0, !PT ;  /* 0x0000003f182f7812 */ /* 0x010fc800078ec0ff */
[----:B------:R-:W-:Y:S01]  /*8070*/  IADD3 R47, PT, PT, R47, -0x20, RZ ;  /* 0xffffffe02f2f7810 */ /* 0x000fe20007ffe0ff */
[----:B-123--:R-:W-:Y:S06]  /*8080*/  @!P1 BRA `(.L_x_1737) ;  /* 0x0000000400289947 */ /* 0x00efec0003800000 */
[----:B------:R-:W1:Y:S01]  /*8090*/  LDS.128 R36, [UR5] ;  /* 0x00000005ff247984 */ /* 0x000e620008000c00 */
[----:B------:R-:W-:Y:S02]  /*80a0*/  PRMT R77, R92, 0x5410, R87 ;  /* 0x000054105c4d7816 */ /* 0x000fe40000000057 */
[----:B0-----:R-:W-:Y:S01]  /*80b0*/  PRMT R97, R80, 0x5410, R73 ;  /* 0x0000541050617816 */ /* 0x001fe20000000049 */
[----:B------:R-:W0:Y:S01]  /*80c0*/  LDS.128 R40, [UR5+0x10] ;  /* 0x00001005ff287984 */ /* 0x000e220008000c00 */
[----:B------:R-:W-:Y:S02]  /*80d0*/  PRMT R99, R17, 0x5410, R10 ;  /* 0x0000541011637816 */ /* 0x000fe4000000000a */
[----:B------:R-:W-:Y:S01]  /*80e0*/  PRMT R98, R13, 0x5410, R12 ;  /* 0x000054100d627816 */ /* 0x000fe2000000000c */
[-C--:B-1----:R-:W-:Y:S02]  /*80f0*/  HFMA2 R76, R77, R36.reuse, RZ ;  /* 0x000000244d4c7231 */ /* 0x082fe400000000ff */
[----:B------:R-:W-:-:S02]  /*8100*/  HFMA2 R77, R97, R36, RZ.H0_H0 ;  /* 0x00000024614d7231 */ /* 0x000fc400000400ff */
[----:B------:R-:W-:Y:S01]  /*8110*/  HFMA2 R97, R99, R36, RZ ;  /* 0x0000002463617231 */ /* 0x000fe200000000ff */
[----:B------:R-:W-:Y:S01]  /*8120*/  PRMT R99, R15, 0x5410, R6 ;  /* 0x000054100f637816 */ /* 0x000fe20000000006 */
[----:B------:R-:W-:Y:S01]  /*8130*/  HFMA2 R77, R98, R37, R77 ;  /* 0x00000025624d7231 */ /* 0x000fe2000000004d */
[----:B------:R-:W-:-:S03]  /*8140*/  PRMT R98, R9, 0x5410, R8 ;  /* 0x0000541009627816 */ /* 0x000fc60000000008 */
[----:B------:R-:W-:Y:S01]  /*8150*/  HFMA2 R36, R99, R36, RZ.H0_H0 ;  /* 0x0000002463247231 */ /* 0x000fe200000400ff */
        /* <DEDUP_REMOVED lines=19> */
[-C--:B------:R-:W-:Y:S01]  /*8290*/  HFMA2 R97, R38, R39.reuse, R97 ;  /* 0x0000002726617231 */ /* 0x080fe20000000061 */
[----:B------:R-:W-:Y:S01]  /*82a0*/  PRMT R38, R59, 0x5410, R68 ;  /* 0x000054103b267816 */ /* 0x000fe20000000044 */
[----:B------:R-:W-:Y:S01]  /*82b0*/  HFMA2 R36, R37, R39, R36 ;  /* 0x0000002725247231 */ /* 0x000fe20000000024 */
[----:B------:R-:W-:-:S03]  /*82c0*/  PRMT R37, R81, 0x5410, R86 ;  /* 0x0000541051257816 */ /* 0x000fc60000000056 */
[-C--:B0-----:R-:W-:Y:S01]  /*82d0*/  HFMA2 R77, R38, R40.reuse, R77 ;  /* 0x00000028264d7231 */ /* 0x081fe2000000004d */
[----:B------:R-:W-:Y:S01]  /*82e0*/  PRMT R38, R63, 0x5410, R74 ;  /* 0x000054103f267816 */ /* 0x000fe2000000004a */
[----:B------:R-:W-:Y:S01]  /*82f0*/  HFMA2 R76, R37, R40, R76 ;  /* 0x00000028254c7231 */ /* 0x000fe2000000004c */
        /* <DEDUP_REMOVED lines=25> */
[-C--:B------:R-:W-:Y:S02]  /*8490*/  HFMA2 R97, R38, R43.reuse, R97 ;  /* 0x0000002b26617231 */ /* 0x080fe40000000061 */
[----:B------:R-:W-:Y:S02]  /*84a0*/  HADD2 R38, R77.H0_H0, R77.H1_H1 ;  /* 0x3000004d4d267230 */ /* 0x000fe40000000800 */
[----:B------:R-:W-:Y:S02]  /*84b0*/  HFMA2 R36, R37, R43, R36 ;  /* 0x0000002b25247231 */ /* 0x000fe40000000024 */
[----:B------:R-:W-:Y:S02]  /*84c0*/  HADD2 R76, R76.H0_H0, R76.H1_H1 ;  /* 0x3000004c4c4c7230 */ /* 0x000fe40000000800 */
[----:B------:R-:W-:Y:S02]  /*84d0*/  HADD2 R36, R36.H0_H0, R36.H1_H1 ;  /* 0x3000002424247230 */ /* 0x000fe40000000800 */
[----:B------:R-:W-:Y:S01]  /*84e0*/  HADD2 R97, R97.H0_H0, R97.H1_H1 ;  /* 0x3000006161617230 */ /* 0x000fe20000000800 */
[----:B------:R-:W-:-:S04]  /*84f0*/  PRMT R76, R76, 0x5410, R38 ;  /* 0x000054104c4c7816 */ /* 0x000fc80000000026 */
[----:B------:R-:W-:Y:S01]  /*8500*/  PRMT R97, R97, 0x5410, R36 ;  /* 0x0000541061617816 */ /* 0x000fe20000000024 */
[----:B------:R-:W-:-:S04]  /*8510*/  HFMA2 R49, R76, R114, R49 ;  /* 0x000000724c317231 */ /* 0x000fc80000000031 */
[----:B------:R-:W-:-:S07]  /*8520*/  HFMA2 R48, R97, R112, R48 ;  /* 0x0000007061307231 */ /* 0x000fce0000000030 */
.L_x_1737:
[----:B------:R-:W-:Y:S05]  /*8530*/  @!P2 BRA `(.L_x_1738) ;  /* 0x000000040028a947 */ /* 0x000fea0003800000 */
[----:B------:R-:W1:Y:S01]  /*8540*/  LDS.128 R36, [UR5+0x80] ;  /* 0x00008005ff247984 */ /* 0x000e620008000c00 */
        /* <DEDUP_REMOVED lines=73> */
.L_x_1738:
[----:B------:R-:W-:Y:S01]  /*89e0*/  LOP3.LUT R36, R25, 0x3f, RZ, 0xc0, !PT ;  /* 0x0000003f19247812 */ /* 0x000fe200078ec0ff */
[----:B------:R-:W1:Y:S01]  /*89f0*/  I2F.F16 R47, R47 ;  /* 0x0000002f002f7306 */ /* 0x000e620000200c00 */
[----:B------:R-:W-:Y:S02]  /*8a00*/  LOP3.LUT R37, R27, 0x3f, RZ, 0xc0, !PT ;  /* 0x0000003f1b257812 */ /* 0x000fe400078ec0ff */
[----:B------:R-:W-:Y:S02]  /*8a10*/  IADD3 R76, PT, PT, R36, -0x20, RZ ;  /* 0xffffffe0244c7810 */ /* 0x000fe40007ffe0ff */
[----:B------:R-:W-:Y:S02]  /*8a20*/  LOP3.LUT R36, R26, 0x3f, RZ, 0xc0, !PT ;  /* 0x0000003f1a247812 */ /* 0x000fe400078ec0ff */
[----:B------:R-:W-:Y:S02]  /*8a30*/  IADD3 R97, PT, PT, R37, -0x20, RZ ;  /* 0xffffffe025617810 */ /* 0x000fe40007ffe0ff */
[----:B------:R-:W-:Y:S01]  /*8a40*/  IADD3 R77, PT, PT, R36, -0x20, RZ ;  /* 0xffffffe0244d7810 */ /* 0x000fe20007ffe0ff */
[----:B------:R-:W2:Y:S01]  /*8a50*/  I2F.F16 R76, R76 ;  /* 0x0000004c004c7306 */ /* 0x000ea20000200c00 */
[----:B------:R-:W-:-:S02]  /*8a60*/  SHF.R.U32.HI R36, RZ, 0x6, R24 ;  /* 0x00000006ff247819 */ /* 0x000fc40000011618 */
[--C-:B------:R-:W-:Y:S02]  /*8a70*/  SHF.R.U32.HI R37, RZ, 0xc, R24.reuse ;  /* 0x0000000cff257819 */ /* 0x100fe40000011618 */
[----:B------:R-:W-:Y:S02]  /*8a80*/  LOP3.LUT R36, R36, 0x3f, RZ, 0xc0, !PT ;  /* 0x0000003f24247812 */ /* 0x000fe400078ec0ff */
[----:B------:R-:W-:Y:S01]  /*8a90*/  LOP3.LUT R37, R37, 0x3f, RZ, 0xc0, !PT ;  /* 0x0000003f25257812 */ /* 0x000fe200078ec0ff */
[----:B------:R-:W3:Y:S01]  /*8aa0*/  I2F.F16 R77, R77 ;  /* 0x0000004d004d7306 */ /* 0x000ee20000200c00 */
[----:B------:R-:W-:Y:S02]  /*8ab0*/  IADD3 R36, PT, PT, R36, -0x20, RZ ;  /* 0xffffffe024247810 */ /* 0x000fe40007ffe0ff */
[----:B------:R-:W-:Y:S02]  /*8ac0*/  IADD3 R37, PT, PT, R37, -0x20, RZ ;  /* 0xffffffe025257810 */ /* 0x000fe40007ffe0ff */
[----:B------:R-:W-:-:S02]  /*8ad0*/  SHF.R.U32.HI R39, RZ, 0x18, R24 ;  /* 0x00000018ff277819 */ /* 0x000fc40000011618 */
[--C-:B------:R-:W-:Y:S01]  /*8ae0*/  SHF.R.U32.HI R40, RZ, 0x6, R25.reuse ;  /* 0x00000006ff287819 */ /* 0x100fe20000011619 */
[----:B------:R4:W0:Y:S01]  /*8af0*/  I2F.F16 R98, R36 ;  /* 0x0000002400627306 */ /* 0x0008220000200c00 */
[----:B------:R-:W-:Y:S02]  /*8b00*/  SHF.R.U32.HI R38, RZ, 0x12, R24 ;  /* 0x00000012ff267819 */ /* 0x000fe40000011618 */
[----:B------:R-:W-:Y:S02]  /*8b10*/  LOP3.LUT R39, R39, 0x3f, RZ, 0xc0, !PT ;  /* 0x0000003f27277812 */ /* 0x000fe400078ec0ff */
[----:B------:R-:W-:Y:S02]  /*8b20*/  LOP3.LUT R40, R40, 0x3f, RZ, 0xc0, !PT ;  /* 0x0000003f28287812 */ /* 0x000fe400078ec0ff */
[----:B------:R-:W-:Y:S01]  /*8b30*/  LOP3.LUT R38, R38, 0x3f, RZ, 0xc0, !PT ;  /* 0x0000003f26267812 */ /* 0x000fe200078ec0ff */
[----:B------:R1:W0:Y:S01]  /*8b40*/  I2F.F16 R99, R37 ;  /* 0x0000002500637306 */ /* 0x0002220000200c00 */
[----:B----4-:R-:W-:-:S02]  /*8b50*/  SHF.R.U32.HI R36, RZ, 0xc, R25 ;  /* 0x0000000cff247819 */ /* 0x010fc40000011619 */
[----:B------:R-:W-:Y:S02]  /*8b60*/  IADD3 R39, PT, PT, R39, -0x20, RZ ;  /* 0xffffffe027277810 */ /* 0x000fe40007ffe0ff */
[----:B------:R-:W-:Y:S02]  /*8b70*/  LOP3.LUT R36, R36, 0x3f, RZ, 0xc0, !PT ;  /* 0x0000003f24247812 */ /* 0x000fe400078ec0ff */
[----:B------:R-:W-:Y:S01]  /*8b80*/  IADD3 R40, PT, PT, R40, -0x20, RZ ;  /* 0xffffffe028287810 */ /* 0x000fe20007ffe0ff */
[----:B------:R-:W4:Y:S01]  /*8b90*/  I2F.F16 R97, R97 ;  /* 0x0000006100617306 */ /* 0x000f220000200c00 */
[----:B-1----:R-:W-:Y:S02]  /*8ba0*/  SHF.R.U32.HI R37, RZ, 0x12, R25 ;  /* 0x00000012ff257819 */ /* 0x002fe40000011619 */
[----:B------:R-:W-:Y:S02]  /*8bb0*/  IADD3 R36, PT, PT, R36, -0x20, RZ ;  /* 0xffffffe024247810 */ /* 0x000fe40007ffe0ff */
[----:B------:R-:W-:-:S02]  /*8bc0*/  LOP3.LUT R37, R37, 0x3f, RZ, 0xc0, !PT ;  /* 0x0000003f25257812 */ /* 0x000fc400078ec0ff */
[----:B------:R-:W-:Y:S01]  /*8bd0*/  ISETP.NE.AND P3, PT, R54, RZ, PT ;  /* 0x000000ff3600720c */ /* 0x000fe20003f65270 */
[----:B------:R-:W1:Y:S01]  /*8be0*/  I2F.F16 R101, R39 ;  /* 0x0000002700657306 */ /* 0x000e620000200c00 */
[----:B------:R-:W-:Y:S02]  /*8bf0*/  IADD3 R37, PT, PT, R37, -0x20, RZ ;  /* 0xffffffe025257810 */ /* 0x000fe40007ffe0ff */
[----:B------:R-:W-:Y:S02]  /*8c00*/  IADD3 R38, PT, PT, R38, -0x20, RZ ;  /* 0xffffffe026267810 */ /* 0x000fe40007ffe0ff */
[----:B------:R-:W-:-:S03]  /*8c10*/  SHF.R.U32.HI R120, RZ, 0x6, R26 ;  /* 0x00000006ff787819 */ /* 0x000fc6000001161a */
[----:B------:R-:W0:Y:S08]  /*8c20*/  I2F.F16 R103, R40 ;  /* 0x0000002800677306 */ /* 0x000e300000200c00 */
[----:B------:R-:W0:Y:S08]  /*8c30*/  I2F.F16 R102, R36 ;  /* 0x0000002400667306 */ /* 0x000e300000200c00 */
[----:B------:R-:W0:Y:S08]  /*8c40*/  I2F.F16 R105, R37 ;  /* 0x0000002500697306 */ /* 0x000e300000200c00 */
[----:B------:R2:W0:Y:S02]  /*8c50*/  I2F.F16 R100, R38 ;  /* 0x0000002600647306 */ /* 0x0004240000200c00 */
[----:B--2---:R-:W-:-:S04]  /*8c60*/  SHF.R.U32.HI R38, RZ, 0x18, R25 ;  /* 0x00000018ff267819 */ /* 0x004fc80000011619 */
[----:B------:R-:W-:-:S04]  /*8c70*/  LOP3.LUT R38, R38, 0x3f, RZ, 0xc0, !PT ;  /* 0x0000003f26267812 */ /* 0x000fc800078ec0ff */
[----:B------:R-:W-:Y:S01]  /*8c80*/  IADD3 R121, PT, PT, R38, -0x20, RZ ;  /* 0xffffffe026797810 */ /* 0x000fe20007ffe0ff */
[----:B01-34-:R-:W-:Y:S06]  /*8c90*/  @!P3 BRA `(.L_x_1739) ;  /* 0x000000040028b947 */ /* 0x01bfec0003800000 */
[----:B------:R-:W0:Y:S01]  /*8ca0*/  LDS.128 R36, [UR5+0x100] ;  /* 0x00010005ff247984 */ /* 0x000e220008000c00 */
[----:B------:R-:W-:Y:S02]  /*8cb0*/  PRMT R87, R92, 0x5410, R87 ;  /* 0x000054105c577816 */ /* 0x000fe40000000057 */
[----:B------:R-:W-:Y:S01]  /*8cc0*/  PRMT R17, R17, 0x5410, R10 ;  /* 0x0000541011117816 */ /* 0x000fe2000000000a */
[----:B------:R-:W1:Y:S01]  /*8cd0*/  LDS.128 R40, [UR5+0x110] ;  /* 0x00011005ff287984 */ /* 0x000e620008000c00 */
        /* <DEDUP_REMOVED lines=20> */
[-C--:B------:R-:W-:Y:S02]  /*8e20*/  HFMA2 R4, R17, R36.reuse, RZ ;  /* 0x0000002411047231 */ /* 0x080fe400000000ff */
[----:B------:R-:W-:Y:S01]  /*8e30*/  HFMA2 R36, R15, R36, RZ.H0_H0 ;  /* 0x000000240f247231 */ /* 0x000fe200000400ff */
[----:B------:R-:W-:Y:S01]  /*8e40*/  PRMT R69, R70, 0x5410, R69 ;  /* 0x0000541046457816 */ /* 0x000fe20000000045 */
[-C--:B------:R-:W-:Y:S01]  /*8e50*/  HFMA2 R6, R12, R37.reuse, R6 ;  /* 0x000000250c067231 */ /* 0x080fe20000000006 */
[----:B------:R-:W-:Y:S01]  /*8e60*/  PRMT R59, R59, 0x5410, R68 ;  /* 0x000054103b3b7816 */ /* 0x000fe20000000044 */
[----:B------:R-:W-:-:S02]  /*8e70*/  HFMA2 R36, R5, R37, R36 ;  /* 0x0000002505247231 */ /* 0x000fc40000000024 */
[-C--:B------:R-:W-:Y:S02]  /*8e80*/  HFMA2 R87, R78, R37.reuse, R87 ;  /* 0x000000254e577231 */ /* 0x080fe40000000057 */
[-C--:B------:R-:W-:Y:S02]  /*8e90*/  HFMA2 R6, R11, R38.reuse, R6 ;  /* 0x000000260b067231 */ /* 0x080fe40000000006 */
[----:B------:R-:W-:Y:S01]  /*8ea0*/  HFMA2 R4, R8, R37, R4 ;  /* 0x0000002508047231 */ /* 0x000fe20000000004 */
[----:B------:R-:W-:Y:S01]  /*8eb0*/  PRMT R107, R46, 0x5410, R107 ;  /* 0x000054102e6b7816 */ /* 0x000fe2000000006b */
[-C--:B------:R-:W-:Y:S01]  /*8ec0*/  HFMA2 R36, R3, R38.reuse, R36 ;  /* 0x0000002603247231 */ /* 0x080fe20000000024 */
[----:B------:R-:W-:Y:S01]  /*8ed0*/  PRMT R67, R67, 0x5410, R44 ;  /* 0x0000541043437816 */ /* 0x000fe2000000002c */
[----:B------:R-:W-:Y:S01]  /*8ee0*/  HFMA2 R6, R60, R39, R6 ;  /* 0x000000273c067231 */ /* 0x000fe20000000006 */
[----:B------:R-:W-:Y:S01]  /*8ef0*/  PRMT R88, R88, 0x5410, R85 ;  /* 0x0000541058587816 */ /* 0x000fe20000000055 */
[----:B------:R-:W-:-:S02]  /*8f00*/  HFMA2 R87, R75, R38, R87 ;  /* 0x000000264b577231 */ /* 0x000fc40000000057 */
[-C--:B------:R-:W-:Y:S02]  /*8f10*/  HFMA2 R36, R69, R39.reuse, R36 ;  /* 0x0000002745247231 */ /* 0x080fe40000000024 */
[----:B------:R-:W-:Y:S01]  /*8f20*/  HFMA2 R4, R7, R38, R4 ;  /* 0x0000002607047231 */ /* 0x000fe20000000004 */
[----:B------:R-:W-:Y:S01]  /*8f30*/  PRMT R110, R110, 0x5410, R71 ;  /* 0x000054106e6e7816 */ /* 0x000fe20000000047 */
[-C--:B-1----:R-:W-:Y:S01]  /*8f40*/  HFMA2 R44, R59, R40.reuse, R6 ;  /* 0x000000283b2c7231 */ /* 0x082fe20000000006 */
[----:B------:R-:W-:Y:S01]  /*8f50*/  PRMT R109, R109, 0x5410, R108 ;  /* 0x000054106d6d7816 */ /* 0x000fe2000000006c */
[----:B------:R-:W-:Y:S01]  /*8f60*/  HFMA2 R36, R67, R40, R36 ;  /* 0x0000002843247231 */ /* 0x000fe20000000024 */
[----:B------:R-:W-:Y:S01]  /*8f70*/  PRMT R45, R45, 0x5410, R90 ;  /* 0x000054102d2d7816 */ /* 0x000fe2000000005a */
[-C--:B------:R-:W-:Y:S01]  /*8f80*/  HFMA2 R87, R82, R39.reuse, R87 ;  /* 0x0000002752577231 */ /* 0x080fe20000000057 */
[----:B------:R-:W-:Y:S01]  /*8f90*/  PRMT R0, R111, 0x5410, R0 ;  /* 0x000054106f007816 */ /* 0x000fe20000000000 */
[----:B------:R-:W-:-:S02]  /*8fa0*/  HFMA2 R4, R64, R39, R4 ;  /* 0x0000002740047231 */ /* 0x000fc40000000004 */
[-C--:B------:R-:W-:Y:S01]  /*8fb0*/  HFMA2 R44, R88, R41.reuse, R44 ;  /* 0x00000029582c7231 */ /* 0x080fe2000000002c */
[----:B------:R-:W-:Y:S01]  /*8fc0*/  PRMT R113, R106, 0x5410, R113 ;  /* 0x000054106a717816 */ /* 0x000fe20000000071 */
[----:B------:R-:W-:Y:S01]  /*8fd0*/  HFMA2 R36, R109, R41, R36 ;  /* 0x000000296d247231 */ /* 0x000fe20000000024 */
[----:B------:R-:W-:Y:S01]  /*8fe0*/  PRMT R2, R91, 0x5410, R2 ;  /* 0x000054105b027816 */ /* 0x000fe20000000002 */
[----:B------:R-:W-:Y:S02]  /*8ff0*/  HFMA2 R44, R45, R42, R44 ;  /* 0x0000002a2d2c7231 */ /* 0x000fe4000000002c */
[-C--:B------:R-:W-:Y:S01]  /*9000*/  HFMA2 R87, R81, R40.reuse, R87 ;  /* 0x0000002851577231 */ /* 0x080fe20000000057 */
[----:B------:R-:W-:Y:S01]  /*9010*/  PRMT R115, R115, 0x5410, R58 ;  /* 0x0000541073737816 */ /* 0x000fe2000000003a */
        /* <DEDUP_REMOVED lines=18> */
.L_x_1739:
[--C-:B------:R-:W-:Y:S01]  /*9140*/  SHF.R.U32.HI R2, RZ, 0x12, R26.reuse ;  /* 0x00000012ff027819 */ /* 0x100fe2000001161a */
[----:B------:R-:W0:Y:S01]  /*9150*/  I2F.F16 R121, R121 ;  /* 0x0000007900797306 */ /* 0x000e220000200c00 */
[----:B------:R-:W-:Y:S02]  /*9160*/  SHF.R.U32.HI R4, RZ, 0x6, R27 ;  /* 0x00000006ff047819 */ /* 0x000fe4000001161b */
[----:B------:R-:W-:Y:S02]  /*9170*/  LOP3.LUT R2, R2, 0x3f, RZ, 0xc0, !PT ;  /* 0x0000003f02027812 */ /* 0x000fe400078ec0ff */
[----:B------:R-:W-:Y:S02]  /*9180*/  LOP3.LUT R4, R4, 0x3f, RZ, 0xc0, !PT ;  /* 0x0000003f04047812 */ /* 0x000fe400078ec0ff */
[----:B------:R-:W-:Y:S02]  /*9190*/  IADD3 R2, PT, PT, R2, -0x20, RZ ;  /* 0xffffffe002027810 */ /* 0x000fe40007ffe0ff */
[----:B------:R-:W-:-:S02]  /*91a0*/  SHF.R.U32.HI R3, RZ, 0x18, R26 ;  /* 0x00000018ff037819 */ /* 0x000fc4000001161a */
[----:B------:R1:W2:Y:S01]  /*91b0*/  I2F.F16 R37, R2 ;  /* 0x0000000200257306 */ /* 0x0002a20000200c00 */
[----:B------:R-:W-:Y:S02]  /*91c0*/  IADD3 R4, PT, PT, R4, -0x20, RZ ;  /* 0xffffffe004047810 */ /* 0x000fe40007ffe0ff */
[----:B------:R-:W-:Y:S02]  /*91d0*/  SHF.R.U32.HI R5, RZ, 0xc, R27 ;  /* 0x0000000cff057819 */ /* 0x000fe4000001161b */
[----:B------:R-:W-:Y:S02]  /*91e0*/  LOP3.LUT R3, R3, 0x3f, RZ, 0xc0, !PT ;  /* 0x0000003f03037812 */ /* 0x000fe400078ec0ff */
[----:B------:R-:W-:Y:S01]  /*91f0*/  LOP3.LUT R5, R5, 0x3f, RZ, 0xc0, !PT ;  /* 0x0000003f05057812 */ /* 0x000fe200078ec0ff */
[----:B------:R3:W4:Y:S01]  /*9200*/  I2F.F16 R38, R4 ;  /* 0x0000000400267306 */ /* 0x0007220000200c00 */
[----:B-1----:R1:W5:Y:S01]  /*9210*/  @!P0 LDG.E.U16.CONSTANT R2, desc[UR8][R18.64] ;  /* 0x0000000812028981 */ /* 0x002362000c1e9500 */
[----:B------:R-:W-:-:S02]  /*9220*/  IADD3 R3, PT, PT, R3, -0x20, RZ ;  /* 0xffffffe003037810 */ /* 0x000fc40007ffe0ff */
[----:B------:R-:W-:Y:S02]  /*9230*/  IADD3 R5, PT, PT, R5, -0x20, RZ ;  /* 0xffffffe005057810 */ /* 0x000fe40007ffe0ff */
[----:B------:R-:W-:Y:S02]  /*9240*/  SHF.R.U32.HI R0, RZ, 0xc, R26 ;  /* 0x0000000cff007819 */ /* 0x000fe4000001161a */
[----:B------:R0:W1:Y:S01]  /*9250*/  I2F.F16 R17, R3 ;  /* 0x0000000300117306 */ /* 0x0000620000200c00 */
[--C-:B---3-5:R-:W-:Y:S02]  /*9260*/  SHF.R.U32.HI R4, RZ, 0x4, R28.reuse ;  /* 0x00000004ff047819 */ /* 0x128fe4000001161c */
[----:B------:R-:W-:Y:S02]  /*9270*/  SHF.R.U32 R24, R24, 0x1e, R28 ;  /* 0x0000001e18187819 */ /* 0x000fe4000000161c */
[----:B------:R-:W-:Y:S02]  /*9280*/  LOP3.LUT R4, R4, 0x3f, RZ, 0xc0, !PT ;  /* 0x0000003f04047812 */ /* 0x000fe400078ec0ff */
[----:B------:R-:W-:Y:S01]  /*9290*/  LOP3.LUT R120, R120, 0x3f, RZ, 0xc0, !PT ;  /* 0x0000003f78787812 */ /* 0x000fe200078ec0ff */
[----:B------:R3:W1:Y:S01]  /*92a0*/  I2F.F16 R36, R5 ;  /* 0x0000000500247306 */ /* 0x0006620000200c00 */
[----:B0-----:R-:W-:-:S02]  /*92b0*/  SHF.R.U32.HI R3, RZ, 0x18, R27 ;  /* 0x00000018ff037819 */ /* 0x001fc4000001161b */
[----:B------:R-:W-:Y:S02]  /*92c0*/  IADD3 R4, PT, PT, R4, -0x20, RZ ;  /* 0xffffffe004047810 */ /* 0x000fe40007ffe0ff */
[----:B------:R-:W-:Y:S02]  /*92d0*/  LOP3.LUT R3, R3, 0x3f, RZ, 0xc0, !PT ;  /* 0x0000003f03037812 */ /* 0x000fe400078ec0ff */
[----:B------:R-:W-:Y:S02]  /*92e0*/  SHF.R.U32 R25, R25, 0x1e, R29 ;  /* 0x0000001e19197819 */ /* 0x000fe4000000161d */
[--C-:B---3--:R-:W-:Y:S01]  /*92f0*/  SHF.R.U32.HI R5, RZ, 0xa, R28.reuse ;  /* 0x0000000aff057819 */ /* 0x108fe2000001161c */
[----:B------:R0:W3:Y:S01]  /*9300*/  I2F.F16 R69, R4 ;  /* 0x0000000400457306 */ /* 0x0000e20000200c00 */
[----:B------:R-:W-:Y:S02]  /*9310*/  SHF.R.U32.HI R6, RZ, 0x10, R28 ;  /* 0x00000010ff067819 */ /* 0x000fe4000001161c */
[----:B------:R-:W-:-:S02]  /*9320*/  LOP3.LUT R5, R5, 0x3f, RZ, 0xc0, !PT ;  /* 0x0000003f05057812 */ /* 0x000fc400078ec0ff */
[----:B------:R-:W-:Y:S02]  /*9330*/  IADD3 R13, PT, PT, R3, -0x20, RZ ;  /* 0xffffffe0030d7810 */ /* 0x000fe40007ffe0ff */
[----:B------:R-:W-:Y:S02]  /*9340*/  SHF.R.U32 R26, R26, 0x1e, R30 ;  /* 0x0000001e1a1a7819 */ /* 0x000fe4000000161e */
[----:B0-----:R-:W-:Y:S02]  /*9350*/  SHF.R.U32.HI R4, RZ, 0xa, R29 ;  /* 0x0000000aff047819 */ /* 0x001fe4000001161d */
[----:B------:R-:W-:Y:S02]  /*9360*/  LOP3.LUT R3, R24, 0x3f, RZ, 0xc0, !PT ;  /* 0x0000003f18037812 */ /* 0x000fe400078ec0ff */
[----:B------:R-:W-:Y:S02]  /*9370*/  IADD3 R5, PT, PT, R5, -0x20, RZ ;  /* 0xffffffe005057810 */ /* 0x000fe40007ffe0ff */
[----:B------:R-:W-:-:S02]  /*9380*/  LOP3.LUT R4, R4, 0x3f, RZ, 0xc0, !PT ;  /* 0x0000003f04047812 */ /* 0x000fc400078ec0ff */
[----:B------:R-:W-:Y:S01]  /*9390*/  IADD3 R3, PT, PT, R3, -0x20, RZ ;  /* 0xffffffe003037810 */ /* 0x000fe20007ffe0ff */
[----:B------:R0:W1:Y:S01]  /*93a0*/  I2F.F16 R72, R5 ;  /* 0x0000000500487306 */ /* 0x0000620000200c00 */
[----:B------:R-:W-:Y:S02]  /*93b0*/  IADD3 R4, PT, PT, R4, -0x20, RZ ;  /* 0xffffffe004047810 */ /* 0x000fe40007ffe0ff */
[----:B------:R-:W-:Y:S02]  /*93c0*/  LOP3.LUT R25, R25, 0x3f, RZ, 0xc0, !PT ;  /* 0x0000003f19197812 */ /* 0x000fe400078ec0ff */
[----:B------:R-:W-:Y:S02]  /*93d0*/  LOP3.LUT R0, R0, 0x3f, RZ, 0xc0, !PT ;  /* 0x0000003f00007812 */ /* 0x000fe400078ec0ff */
[----:B------:R-:W-:Y:S02]  /*93e0*/  LEA.HI R7, R35, 0xffffffe0, RZ, 0x6 ;  /* 0xffffffe023077811 */ /* 0x000fe400078f30ff */
[----:B0-----:R-:W-:Y:S01]  /*93f0*/  SHF.R.U32.HI R5, RZ, 0x10, R29 ;  /* 0x00000010ff057819 */ /* 0x001fe2000001161d */
[----:B------:R0:W1:Y:S01]  /*9400*/  I2F.F16 R78, R3 ;  /* 0x00000003004e7306 */ /* 0x0000620000200c00 */
[----:B------:R-:W-:-:S02]  /*9410*/  IADD3 R25, PT, PT, R25, -0x20, RZ ;  /* 0xffffffe019197810 */ /* 0x000fc40007ffe0ff */
[----:B------:R-:W-:Y:S02]  /*9420*/  LOP3.LUT R5, R5, 0x3f, RZ, 0xc0, !PT ;  /* 0x0000003f05057812 */ /* 0x000fe400078ec0ff */
[----:B------:R-:W-:Y:S02]  /*9430*/  LOP3.LUT R6, R6, 0x3f, RZ, 0xc0, !PT ;  /* 0x0000003f06067812 */ /* 0x000fe400078ec0ff */
[----:B------:R-:W-:Y:S01]  /*9440*/  LOP3.LUT R26, R26, 0x3f, RZ, 0xc0, !PT ;  /* 0x0000003f1a1a7812 */ /* 0x000fe200078ec0ff */
[----:B------:R2:W1:Y:S01]  /*9450*/  I2F.F16 R39, R4 ;  /* 0x0000000400277306 */ /* 0x0004620000200c00 */
[----:B0-----:R-:W-:Y:S02]  /*9460*/  SHF.R.U32.HI R3, RZ, 0x4, R29 ;  /* 0x00000004ff037819 */ /* 0x001fe4000001161d */
[----:B------:R-:W-:Y:S02]  /*9470*/  IADD3 R5, PT, PT, R5, -0x20, RZ ;  /* 0xffffffe005057810 */ /* 0x000fe40007ffe0ff */
[----:B------:R-:W-:-:S02]  /*9480*/  LOP3.LUT R3, R3, 0x3f, RZ, 0xc0, !PT ;  /* 0x0000003f03037812 */ /* 0x000fc400078ec0ff */
[----:B------:R-:W-:Y:S02]  /*9490*/  IADD3 R0, PT, PT, R0, -0x20, RZ ;  /* 0xffffffe000007810 */ /* 0x000fe40007ffe0ff */
[----:B--2---:R-:W-:Y:S01]  /*94a0*/  SHF.R.U32.HI R4, RZ, 0xa, R30 ;  /* 0x0000000aff047819 */ /* 0x004fe2000001161e */
[----:B------:R-:W0:Y:S01]  /*94b0*/  I2F.F16 R46, R25 ;  /* 0x00000019002e7306 */ /* 0x000e220000200c00 */
[----:B------:R-:W-:Y:S02]  /*94c0*/  LEA.HI R43, R32, 0xffffffe0, RZ, 0x6 ;  /* 0xffffffe0202b7811 */ /* 0x000fe400078f30ff */
[----:B------:R-:W-:Y:S02]  /*94d0*/  LOP3.LUT R4, R4, 0x3f, RZ, 0xc0, !PT ;  /* 0x0000003f04047812 */ /* 0x000fe400078ec0ff */
[----:B------:R-:W-:Y:S02]  /*94e0*/  IADD3 R3, PT, PT, R3, -0x20, RZ ;  /* 0xffffffe003037810 */ /* 0x000fe40007ffe0ff */
[----:B------:R-:W-:Y:S01]  /*94f0*/  IADD3 R4, PT, PT, R4, -0x20, RZ ;  /* 0xffffffe004047810 */ /* 0x000fe20007ffe0ff */
[----:B------:R2:W0:Y:S01]  /*9500*/  I2F.F16 R25, R5 ;  /* 0x0000000500197306 */ /* 0x0004220000200c00 */
[----:B------:R-:W-:-:S02]  /*9510*/  IADD3 R6, PT, PT, R6, -0x20, RZ ;  /* 0xffffffe006067810 */ /* 0x000fc40007ffe0ff */
[----:B------:R-:W-:Y:S02]  /*9520*/  IADD3 R26, PT, PT, R26, -0x20, RZ ;  /* 0xffffffe01a1a7810 */ /* 0x000fe40007ffe0ff */
[----:B------:R-:W-:Y:S02]  /*9530*/  LEA.HI R12, R33, 0xffffffe0, RZ, 0x6 ;  /* 0xffffffe0210c7811 */ /* 0x000fe400078f30ff */
[----:B------:R-:W-:Y:S01]  /*9540*/  IADD3 R42, PT, PT, R120, -0x20, RZ ;  /* 0xffffffe0782a7810 */ /* 0x000fe20007ffe0ff */
[----:B------:R4:W0:Y:S01]  /*9550*/  I2F.F16 R40, R0 ;  /* 0x0000000000287306 */ /* 0x0008220000200c00 */
[----:B--2---:R-:W-:-:S04]  /*9560*/  SHF.R.U32.HI R5, RZ, 0x10, R30 ;  /* 0x00000010ff057819 */ /* 0x004fc8000001161e */
[----:B------:R-:W-:-:S03]  /*9570*/  LOP3.LUT R5, R5, 0x3f, RZ, 0xc0, !PT ;  /* 0x0000003f05057812 */ /* 0x000fc600078ec0ff */
[----:B------:R2:W0:Y:S01]  /*9580*/  I2F.F16 R44, R3 ;  /* 0x00000003002c7306 */ /* 0x0004220000200c00 */
[----:B------:R-:W-:Y:S02]  /*9590*/  IADD3 R5, PT, PT, R5, -0x20, RZ ;  /* 0xffffffe005057810 */ /* 0x000fe40007ffe0ff */
[----:B----4-:R-:W-:-:S05]  /*95a0*/  SHF.R.U32.HI R0, RZ, 0x12, R27 ;  /* 0x00000012ff007819 */ /* 0x010fca000001161b */
[----:B------:R4:W0:Y:S01]  /*95b0*/  I2F.F16 R41, R4 ;  /* 0x0000000400297306 */ /* 0x0008220000200c00 */
[----:B--2---:R-:W-:-:S04]  /*95c0*/  SHF.R.U32.HI R3, RZ, 0x4, R30 ;  /* 0x00000004ff037819 */ /* 0x004fc8000001161e */
[----:B------:R-:W-:-:S03]  /*95d0*/  LOP3.LUT R3, R3, 0x3f, RZ, 0xc0, !PT ;  /* 0x0000003f03037812 */ /* 0x000fc600078ec0ff */
[----:B------:R2:W0:Y:S01]  /*95e0*/  I2F.F16 R67, R6 ;  /* 0x0000000600437306 */ /* 0x0004220000200c00 */
[----:B----4-:R-:W-:-:S04]  /*95f0*/  SHF.R.U32.HI R4, RZ, 0xa, R31 ;  /* 0x0000000aff047819 */ /* 0x010fc8000001161f */
[----:B------:R-:W-:-:S03]  /*9600*/  LOP3.LUT R4, R4, 0x3f, RZ, 0xc0, !PT ;  /* 0x0000003f04047812 */ /* 0x000fc600078ec0ff */
[----:B------:R-:W4:Y:S01]  /*9610*/  I2F.F16 R60, R26 ;  /* 0x0000001a003c7306 */ /* 0x000f220000200c00 */
[----:B--2---:R-:W-:Y:S02]  /*9620*/  SHF.R.U32.HI R6, RZ, 0x16, R29 ;  /* 0x00000016ff067819 */ /* 0x004fe4000001161d */
[----:B------:R-:W-:Y:S02]  /*9630*/  IADD3 R3, PT, PT, R3, -0x20, RZ ;  /* 0xffffffe003037810 */ /* 0x000fe40007ffe0ff */
[----:B------:R-:W-:Y:S02]  /*9640*/  LOP3.LUT R6, R6, 0x3f, RZ, 0xc0, !PT ;  /* 0x0000003f06067812 */ /* 0x000fe400078ec0ff */
[----:B------:R-:W-:Y:S01]  /*9650*/  IADD3 R66, PT, PT, R4, -0x20, RZ ;  /* 0xffffffe004427810 */ /* 0x000fe20007ffe0ff */
[----:B------:R2:W0:Y:S01]  /*9660*/  I2F.F16 R26, R5 ;  /* 0x00000005001a7306 */ /* 0x0004220000200c00 */
[--C-:B------:R-:W-:Y:S02]  /*9670*/  SHF.R.U32 R27, R27, 0x1e, R31.reuse ;  /* 0x0000001e1b1b7819 */ /* 0x100fe4000000161f */
[----:B------:R-:W-:-:S02]  /*9680*/  SHF.R.U32.HI R4, RZ, 0x16, R31 ;  /* 0x00000016ff047819 */ /* 0x000fc4000001161f */
[----:B------:R-:W-:-:S03]  /*9690*/  IADD3 R6, PT, PT, R6, -0x20, RZ ;  /* 0xffffffe006067810 */ /* 0x000fc60007ffe0ff */
[----:B------:R3:W0:Y:S01]  /*96a0*/  I2F.F16 R24, R7 ;  /* 0x0000000700187306 */ /* 0x0006220000200c00 */
[----:B--2---:R-:W-:Y:S02]  /*96b0*/  SHF.R.U32.HI R5, RZ, 0x10, R31 ;  /* 0x00000010ff057819 */ /* 0x004fe4000001161f */
[----:B------:R-:W-:Y:S02]  /*96c0*/  LOP3.LUT R4, R4, 0x3f, RZ, 0xc0, !PT ;  /* 0x0000003f04047812 */ /* 0x000fe400078ec0ff */
[----:B------:R-:W-:-:S03]  /*96d0*/  LOP3.LUT R5, R5, 0x3f, RZ, 0xc0, !PT ;  /* 0x0000003f05057812 */ /* 0x000fc600078ec0ff */
[----:B------:R2:W0:Y:S01]  /*96e0*/  I2F.F16 R58, R3 ;  /* 0x00000003003a7306 */ /* 0x0004220000200c00 */
[----:B---3--:R-:W-:Y:S02]  /*96f0*/  SHF.R.U32.HI R7, RZ, 0x16, R28 ;  /* 0x00000016ff077819 */ /* 0x008fe4000001161c */
[----:B------:R-:W-:Y:S02]  /*9700*/  IADD3 R59, PT, PT, R5, -0x20, RZ ;  /* 0xffffffe0053b7810 */ /* 0x000fe40007ffe0ff */
[----:B------:R-:W-:-:S03]  /*9710*/  IADD3 R8, PT, PT, R4, -0x20, RZ ;  /* 0xffffffe004087810 */ /* 0x000fc60007ffe0ff */
[----:B------:R3:W0:Y:S01]  /*9720*/  I2F.F16 R62, R6 ;  /* 0x00000006003e7306 */ /* 0x0006220000200c00 */
[----:B--2---:R-:W-:Y:S02]  /*9730*/  LOP3.LUT R3, R27, 0x3f, RZ, 0xc0, !PT ;  /* 0x0000003f1b037812 */ /* 0x004fe400078ec0ff */
[----:B------:R-:W-:Y:S02]  /*9740*/  SHF.R.U32 R28, R28, 0x1c, R32 ;  /* 0x0000001c1c1c7819 */ /* 0x000fe40000001620 */
[----:B------:R-:W-:-:S03]  /*9750*/  IADD3 R3, PT, PT, R3, -0x20, RZ ;  /* 0xffffffe003037810 */ /* 0x000fc60007ffe0ff */
[----:B------:R-:W2:Y:S01]  /*9760*/  I2F.F16 R42, R42 ;  /* 0x0000002a002a7306 */ /* 0x000ea20000200c00 */
[----:B---3--:R-:W-:Y:S02]  /*9770*/  SHF.R.U32.HI R6, RZ, 0x16, R30 ;  /* 0x00000016ff067819 */ /* 0x008fe4000001161e */
[--C-:B------:R-:W-:Y:S02]  /*9780*/  SHF.R.U32.HI R4, RZ, 0x2, R32.reuse ;  /* 0x00000002ff047819 */ /* 0x100fe40000011620 */
[----:B------:R-:W-:Y:S02]  /*9790*/  SHF.R.U32.HI R5, RZ, 0x8, R32 ;  /* 0x00000008ff057819 */ /* 0x000fe40000011620 */
[----:B------:R-:W-:Y:S01]  /*97a0*/  LOP3.LUT R6, R6, 0x3f, RZ, 0xc0, !PT ;  /* 0x0000003f06067812 */ /* 0x000fe200078ec0ff */
[----:B------:R3:W0:Y:S01]  /*97b0*/  I2F.F16 R64, R3 ;  /* 0x0000000300407306 */ /* 0x0006220000200c00 */
[----:B------:R-:W-:Y:S02]  /*97c0*/  LOP3.LUT R4, R4, 0x3f, RZ, 0xc0, !PT ;  /* 0x0000003f04047812 */ /* 0x000fe400078ec0ff */
[----:B------:R-:W-:-:S02]  /*97d0*/  LOP3.LUT R5, R5, 0x3f, RZ, 0xc0, !PT ;  /* 0x0000003f05057812 */ /* 0x000fc400078ec0ff */
[----:B------:R-:W-:Y:S02]  /*97e0*/  IADD3 R6, PT, PT, R6, -0x20, RZ ;  /* 0xffffffe006067810 */ /* 0x000fe40007ffe0ff */
[----:B---3--:R-:W-:Y:S02]  /*97f0*/  LOP3.LUT R3, R28, 0x3f, RZ, 0xc0, !PT ;  /* 0x0000003f1c037812 */ /* 0x008fe400078ec0ff */
[----:B------:R3:W0:Y:S01]  /*9800*/  I2F.F16 R27, R6 ;  /* 0x00000006001b7306 */ /* 0x0006220000200c00 */
[----:B------:R-:W-:Y:S02]  /*9810*/  IADD3 R4, PT, PT, R4, -0x20, RZ ;  /* 0xffffffe004047810 */ /* 0x000fe40007ffe0ff */
[----:B------:R-:W-:Y:S02]  /*9820*/  IADD3 R3, PT, PT, R3, -0x20, RZ ;  /* 0xffffffe003037810 */ /* 0x000fe40007ffe0ff */
[----:B------:R-:W-:Y:S02]  /*9830*/  IADD3 R5, PT, PT, R5, -0x20, RZ ;  /* 0xffffffe005057810 */ /* 0x000fe40007ffe0ff */
[--C-:B---3--:R-:W-:Y:S01]  /*9840*/  SHF.R.U32.HI R6, RZ, 0xe, R32.reuse ;  /* 0x0000000eff067819 */ /* 0x108fe20000011620 */
[----:B------:R3:W0:Y:S01]  /*9850*/  I2F.F16 R86, R3 ;  /* 0x0000000300567306 */ /* 0x0006220000200c00 */
[----:B------:R-:W-:-:S02]  /*9860*/  SHF.R.U32.HI R32, RZ, 0x14, R32 ;  /* 0x00000014ff207819 */ /* 0x000fc40000011620 */
[----:B------:R-:W-:Y:S02]  /*9870*/  LOP3.LUT R6, R6, 0x3f, RZ, 0xc0, !PT ;  /* 0x0000003f06067812 */ /* 0x000fe400078ec0ff */
[----:B------:R-:W-:-:S03]  /*9880*/  LOP3.LUT R32, R32, 0x3f, RZ, 0xc0, !PT ;  /* 0x0000003f20207812 */ /* 0x000fc600078ec0ff */
[----:B------:R1:W0:Y:S01]  /*9890*/  I2F.F16 R79, R4 ;  /* 0x00000004004f7306 */ /* 0x0002220000200c00 */
[--C-:B---3--:R-:W-:Y:S02]  /*98a0*/  SHF.R.U32.HI R3, RZ, 0x2, R33.reuse ;  /* 0x00000002ff037819 */ /* 0x108fe40000011621 */
[----:B------:R-:W-:-:S05]  /*98b0*/  SHF.R.U32 R29, R29, 0x1c, R33 ;  /* 0x0000001c1d1d7819 */ /* 0x000fca0000001621 */
[----:B------:R3:W0:Y:S01]  /*98c0*/  I2F.F16 R75, R5 ;  /* 0x00000005004b7306 */ /* 0x0006220000200c00 */
[--C-:B-1----:R-:W-:Y:S02]  /*98d0*/  SHF.R.U32.HI R4, RZ, 0x8, R33.reuse ;  /* 0x00000008ff047819 */ /* 0x102fe40000011621 */
[----:B------:R-:W-:Y:S02]  /*98e0*/  LOP3.LUT R3, R3, 0x3f, RZ, 0xc0, !PT ;  /* 0x0000003f03037812 */ /* 0x000fe400078ec0ff */
[----:B------:R-:W-:Y:S02]  /*98f0*/  LOP3.LUT R4, R4, 0x3f, RZ, 0xc0, !PT ;  /* 0x0000003f04047812 */ /* 0x000fe400078ec0ff */
[----:B---3--:R-:W-:Y:S02]  /*9900*/  SHF.R.U32.HI R5, RZ, 0xe, R33 ;  /* 0x0000000eff057819 */ /* 0x008fe40000011621 */
[----:B------:R-:W-:Y:S02]  /*9910*/  IADD3 R6, PT, PT, R6, -0x20, RZ ;  /* 0xffffffe006067810 */ /* 0x000fe40007ffe0ff */
[----:B------:R-:W-:-:S02]  /*9920*/  LOP3.LUT R5, R5, 0x3f, RZ, 0xc0, !PT ;  /* 0x0000003f05057812 */ /* 0x000fc400078ec0ff */
[----:B------:R-:W-:Y:S02]  /*9930*/  IADD3 R32, PT, PT, R32, -0x20, RZ ;  /* 0xffffffe020207810 */ /* 0x000fe40007ffe0ff */
[----:B------:R-:W-:Y:S02]  /*9940*/  LOP3.LUT R29, R29, 0x3f, RZ, 0xc0, !PT ;  /* 0x0000003f1d1d7812 */ /* 0x000fe400078ec0ff */
[----:B------:R-:W-:Y:S02]  /*9950*/  SHF.R.U32.HI R33, RZ, 0x14, R33 ;  /* 0x00000014ff217819 */ /* 0x000fe40000011621 */
[----:B------:R-:W-:Y:S02]  /*9960*/  IADD3 R3, PT, PT, R3, -0x20, RZ ;  /* 0xffffffe003037810 */ /* 0x000fe40007ffe0ff */
[----:B------:R-:W-:Y:S02]  /*9970*/  IADD3 R4, PT, PT, R4, -0x20, RZ ;  /* 0xffffffe004047810 */ /* 0x000fe40007ffe0ff */
[----:B------:R-:W-:Y:S01]  /*9980*/  IADD3 R5, PT, PT, R5, -0x20, RZ ;  /* 0xffffffe005057810 */ /* 0x000fe20007ffe0ff */
[----:B------:R1:W3:Y:S01]  /*9990*/  I2F.F16 R82, R6 ;  /* 0x0000000600527306 */ /* 0x0002e20000200c00 */
[----:B------:R-:W-:-:S02]  /*99a0*/  IADD3 R68, PT, PT, R29, -0x20, RZ ;  /* 0xffffffe01d447810 */ /* 0x000fc40007ffe0ff */
[----:B------:R-:W-:-:S05]  /*99b0*/  LOP3.LUT R0, R0, 0x3f, RZ, 0xc0, !PT ;  /* 0x0000003f00007812 */ /* 0x000fca00078ec0ff */
[----:B------:R-:W0:Y:S01]  /*99c0*/  I2F.F16 R84, R32 ;  /* 0x0000002000547306 */ /* 0x000e220000200c00 */
[----:B-1----:R-:W-:Y:S02]  /*99d0*/  LOP3.LUT R6, R33, 0x3f, RZ, 0xc0, !PT ;  /* 0x0000003f21067812 */ /* 0x002fe400078ec0ff */
[----:B------:R-:W-:-:S05]  /*99e0*/  SHF.R.U32 R30, R30, 0x1c, R34 ;  /* 0x0000001c1e1e7819 */ /* 0x000fca0000001622 */
[----:B------:R1:W0:Y:S01]  /*99f0*/  I2F.F16 R29, R3 ;  /* 0x00000003001d7306 */ /* 0x0002220000200c00 */
[----:B------:R-:W-:Y:S02]  /*9a00*/  LOP3.LUT R7, R7, 0x3f, RZ, 0xc0, !PT ;  /* 0x0000003f07077812 */ /* 0x000fe400078ec0ff */
[----:B------:R-:W-:-:S05]  /*9a10*/  IADD3 R15, PT, PT, R0, -0x20, RZ ;  /* 0xffffffe0000f7810 */ /* 0x000fca0007ffe0ff */
[----:B------:R4:W0:Y:S01]  /*9a20*/  I2F.F16 R32, R4 ;  /* 0x0000000400207306 */ /* 0x0008220000200c00 */
[----:B-1----:R-:W-:-:S07]  /*9a30*/  SHF.R.U32.HI R3, RZ, 0x2, R34 ;  /* 0x00000002ff037819 */ /* 0x002fce0000011622 */
[----:B------:R1:W0:Y:S01]  /*9a40*/  I2F.F16 R33, R5 ;  /* 0x0000000500217306 */ /* 0x0002220000200c00 */
[--C-:B----4-:R-:W-:Y:S02]  /*9a50*/  SHF.R.U32.HI R4, RZ, 0x8, R34.reuse ;  /* 0x00000008ff047819 */ /* 0x110fe40000011622 */
[----:B------:R-:W-:Y:S02]  /*9a60*/  LOP3.LUT R3, R3, 0x3f, RZ, 0xc0, !PT ;  /* 0x0000003f03037812 */ /* 0x000fe400078ec0ff */
[----:B------:R-:W-:Y:S02]  /*9a70*/  LOP3.LUT R4, R4, 0x3f, RZ, 0xc0, !PT ;  /* 0x0000003f04047812 */ /* 0x000fe400078ec0ff */
[----:B-1----:R-:W-:Y:S02]  /*9a80*/  SHF.R.U32.HI R5, RZ, 0xe, R34 ;  /* 0x0000000eff057819 */ /* 0x002fe40000011622 */
[----:B------:R-:W-:Y:S02]  /*9a90*/  LEA.HI R0, R34, 0xffffffe0, RZ, 0x6 ;  /* 0xffffffe022007811 */ /* 0x000fe400078f30ff */
[----:B------:R-:W-:-:S02]  /*9aa0*/  LOP3.LUT R5, R5, 0x3f, RZ, 0xc0, !PT ;  /* 0x0000003f05057812 */ /* 0x000fc400078ec0ff */
[----:B------:R-:W-:Y:S02]  /*9ab0*/  IADD3 R6, PT, PT, R6, -0x20, RZ ;  /* 0xffffffe006067810 */ /* 0x000fe40007ffe0ff */
[----:B------:R-:W-:Y:S02]  /*9ac0*/  LOP3.LUT R30, R30, 0x3f, RZ, 0xc0, !PT ;  /* 0x0000003f1e1e7812 */ /* 0x000fe400078ec0ff */
[----:B------:R-:W-:Y:S02]  /*9ad0*/  SHF.R.U32.HI R34, RZ, 0x14, R34 ;  /* 0x00000014ff227819 */ /* 0x000fe40000011622 */
[----:B------:R-:W-:Y:S02]  /*9ae0*/  IADD3 R7, PT, PT, R7, -0x20, RZ ;  /* 0xffffffe007077810 */ /* 0x000fe40007ffe0ff */
[----:B------:R-:W-:Y:S02]  /*9af0*/  IADD3 R3, PT, PT, R3, -0x20, RZ ;  /* 0xffffffe003037810 */ /* 0x000fe40007ffe0ff */
[----:B------:R-:W-:-:S02]  /*9b00*/  IADD3 R4, PT, PT, R4, -0x20, RZ ;  /* 0xffffffe004047810 */ /* 0x000fc40007ffe0ff */
[----:B------:R-:W-:Y:S01]  /*9b10*/  IADD3 R5, PT, PT, R5, -0x20, RZ ;  /* 0xffffffe005057810 */ /* 0x000fe20007ffe0ff */
[----:B------:R1:W4:Y:S01]  /*9b20*/  I2F.F16 R65, R6 ;  /* 0x0000000600417306 */ /* 0x0003220000200c00 */
[----:B------:R-:W-:-:S07]  /*9b30*/  IADD3 R63, PT, PT, R30, -0x20, RZ ;  /* 0xffffffe01e3f7810 */ /* 0x000fce0007ffe0ff */
[----:B------:R2:W0:Y:S01]  /*9b40*/  I2F.F16 R70, R7 ;  /* 0x0000000700467306 */ /* 0x0004220000200c00 */
[----:B-1----:R-:W-:-:S07]  /*9b50*/  LOP3.LUT R6, R34, 0x3f, RZ, 0xc0, !PT ;  /* 0x0000003f22067812 */ /* 0x002fce00078ec0ff */
[----:B------:R1:W0:Y:S01]  /*9b60*/  I2F.F16 R30, R3 ;  /* 0x00000003001e7306 */ /* 0x0002220000200c00 */
[----:B--2---:R-:W-:Y:S02]  /*9b70*/  SHF.R.U32.HI R7, RZ, 0x4, R31 ;  /* 0x00000004ff077819 */ /* 0x004fe4000001161f */
[----:B------:R-:W-:-:S05]  /*9b80*/  SHF.R.U32 R31, R31, 0x1c, R35 ;  /* 0x0000001c1f1f7819 */ /* 0x000fca0000001623 */
[----:B------:R2:W0:Y:S01]  /*9b90*/  I2F.F16 R61, R4 ;  /* 0x00000004003d7306 */ /* 0x0004220000200c00 */
[----:B-1----:R-:W-:-:S07]  /*9ba0*/  SHF.R.U32.HI R3, RZ, 0x2, R35 ;  /* 0x00000002ff037819 */ /* 0x002fce0000011623 */
[----:B------:R1:W0:Y:S01]  /*9bb0*/  I2F.F16 R34, R5 ;  /* 0x0000000500227306 */ /* 0x0002220000200c00 */
[--C-:B--2---:R-:W-:Y:S02]  /*9bc0*/  SHF.R.U32.HI R4, RZ, 0x8, R35.reuse ;  /* 0x00000008ff047819 */ /* 0x104fe40000011623 */
[----:B------:R-:W-:Y:S02]  /*9bd0*/  LOP3.LUT R31, R31, 0x3f, RZ, 0xc0, !PT ;  /* 0x0000003f1f1f7812 */ /* 0x000fe400078ec0ff */
[--C-:B-1----:R-:W-:Y:S02]  /*9be0*/  SHF.R.U32.HI R5, RZ, 0xe, R35.reuse ;  /* 0x0000000eff057819 */ /* 0x102fe40000011623 */
[----:B------:R-:W-:Y:S02]  /*9bf0*/  SHF.R.U32.HI R35, RZ, 0x14, R35 ;  /* 0x00000014ff237819 */ /* 0x000fe40000011623 */
[----:B------:R-:W-:Y:S02]  /*9c00*/  LOP3.LUT R7, R7, 0x3f, RZ, 0xc0, !PT ;  /* 0x0000003f07077812 */ /* 0x000fe400078ec0ff */
[----:B------:R-:W-:-:S02]  /*9c10*/  LOP3.LUT R35, R35, 0x3f, RZ, 0xc0, !PT ;  /* 0x0000003f23237812 */ /* 0x000fc400078ec0ff */
[----:B------:R-:W-:Y:S02]  /*9c20*/  LOP3.LUT R3, R3, 0x3f, RZ, 0xc0, !PT ;  /* 0x0000003f03037812 */ /* 0x000fe400078ec0ff */
[----:B------:R-:W-:Y:S02]  /*9c30*/  LOP3.LUT R4, R4, 0x3f, RZ, 0xc0, !PT ;  /* 0x0000003f04047812 */ /* 0x000fe400078ec0ff */
[----:B------:R-:W-:Y:S02]  /*9c40*/  LOP3.LUT R5, R5, 0x3f, RZ, 0xc0, !PT ;  /* 0x0000003f05057812 */ /* 0x000fe400078ec0ff */
[----:B------:R-:W-:Y:S02]  /*9c50*/  IADD3 R74, PT, PT, R31, -0x20, RZ ;  /* 0xffffffe01f4a7810 */ /* 0x000fe40007ffe0ff */
[----:B------:R-:W-:Y:S02]  /*9c60*/  IADD3 R35, PT, PT, R35, -0x20, RZ ;  /* 0xffffffe023237810 */ /* 0x000fe40007ffe0ff */
[----:B------:R-:W-:-:S02]  /*9c70*/  IADD3 R7, PT, PT, R7, -0x20, RZ ;  /* 0xffffffe007077810 */ /* 0x000fc40007ffe0ff */
[----:B------:R-:W-:Y:S02]  /*9c80*/  IADD3 R3, PT, PT, R3, -0x20, RZ ;  /* 0xffffffe003037810 */ /* 0x000fe40007ffe0ff */
[----:B------:R-:W-:Y:S02]  /*9c90*/  IADD3 R4, PT, PT, R4, -0x20, RZ ;  /* 0xffffffe004047810 */ /* 0x000fe40007ffe0ff */
[----:B------:R-:W-:Y:S01]  /*9ca0*/  IADD3 R5, PT, PT, R5, -0x20, RZ ;  /* 0xffffffe005057810 */ /* 0x000fe20007ffe0ff */
[----:B------:R-:W1:Y:S01]  /*9cb0*/  I2F.F16 R15, R15 ;  /* 0x0000000f000f7306 */ /* 0x000e620000200c00 */
[----:B------:R-:W-:-:S07]  /*9cc0*/  IADD3 R6, PT, PT, R6, -0x20, RZ ;  /* 0xffffffe006067810 */ /* 0x000fce0007ffe0ff */
        /* <DEDUP_REMOVED lines=16> */
[----:B---3--:R-:W-:-:S04]  /*9dd0*/  @!P0 IADD3 R6, PT, PT, R50, 0x1, RZ ;  /* 0x0000000132068810 */ /* 0x008fc80007ffe0ff */
[----:B------:R-:W-:Y:S01]  /*9de0*/  @!P0 MOV R50, R6 ;  /* 0x0000000600328202 */ /* 0x000fe20000000f00 */
[----:B-12-4-:R-:W-:Y:S06]  /*9df0*/  @!P1 BRA `(.L_x_1740) ;  /* 0x0000000400289947 */ /* 0x016fec0003800000 */
[----:B------:R-:W1:Y:S01]  /*9e00*/  LDS.128 R4, [UR5+0x20] ;  /* 0x00002005ff047984 */ /* 0x000e620008000c00 */
[----:B------:R-:W-:Y:S02]  /*9e10*/  PRMT R3, R47, 0x5410, R98 ;  /* 0x000054102f037816 */ /* 0x000fe40000000062 */
[----:B------:R-:W-:Y:S01]  /*9e20*/  PRMT R88, R99, 0x5410, R100 ;  /* 0x0000541063587816 */ /* 0x000fe20000000064 */
[----:B------:R-:W2:Y:S01]  /*9e30*/  LDS.128 R8, [UR5+0x30] ;  /* 0x00003005ff087984 */ /* 0x000ea20008000c00 */
[----:B------:R-:W-:Y:S02]  /*9e40*/  PRMT R81, R76, 0x5410, R103 ;  /* 0x000054104c517816 */ /* 0x000fe40000000067 */
[----:B------:R-:W-:Y:S02]  /*9e50*/  PRMT R83, R77, 0x5410, R42 ;  /* 0x000054104d537816 */ /* 0x000fe4000000002a */
[----:B------:R-:W-:Y:S01]  /*9e60*/  PRMT R85, R97, 0x5410, R38 ;  /* 0x0000541061557816 */ /* 0x000fe20000000026 */
[----:B-1----:R-:W-:-:S02]  /*9e70*/  HFMA2 R3, R3, R4, RZ ;  /* 0x0000000403037231 */ /* 0x002fc400000000ff */
[-C--:B------:R-:W-:Y:S02]  /*9e80*/  HFMA2 R81, R81, R4.reuse, RZ.H0_H0 ;  /* 0x0000000451517231 */ /* 0x080fe400000400ff */
[-C--:B------:R-:W-:Y:S02]  /*9e90*/  HFMA2 R83, R83, R4.reuse, RZ ;  /* 0x0000000453537231 */ /* 0x080fe400000000ff */
[----:B------:R-:W-:Y:S01]  /*9ea0*/  HFMA2 R4, R85, R4, RZ.H0_H0 ;  /* 0x0000000455047231 */ /* 0x000fe200000400ff */
[----:B------:R-:W-:Y:S01]  /*9eb0*/  PRMT R85, R36, 0x5410, R15 ;  /* 0x0000541024557816 */ /* 0x000fe2000000000f */
[----:B------:R-:W-:Y:S01]  /*9ec0*/  HFMA2 R3, R88, R5, R3 ;  /* 0x0000000558037231 */ /* 0x000fe20000000003 */
[----:B------:R-:W-:-:S03]  /*9ed0*/  PRMT R88, R102, 0x5410, R105 ;  /* 0x0000541066587816 */ /* 0x000fc60000000069 */
[-C--:B------:R-:W-:Y:S02]  /*9ee0*/  HFMA2 R4, R85, R5.reuse, R4 ;  /* 0x0000000555047231 */ /* 0x080fe40000000004 */
[----:B------:R-:W-:Y:S01]  /*9ef0*/  HFMA2 R81, R88, R5, R81 ;  /* 0x0000000558517231 */ /* 0x000fe20000000051 */
[----:B0-----:R-:W-:-:S05]  /*9f00*/  PRMT R88, R40, 0x5410, R37 ;  /* 0x0000541028587816 */ /* 0x001fca0000000025 */
[----:B------:R-:W-:Y:S01]  /*9f10*/  HFMA2 R83, R88, R5, R83 ;  /* 0x0000000558537231 */ /* 0x000fe20000000053 */
[----:B------:R-:W-:Y:S02]  /*9f20*/  PRMT R88, R101, 0x5410, R78 ;  /* 0x0000541065587816 */ /* 0x000fe4000000004e */
[----:B------:R-:W-:-:S03]  /*9f30*/  PRMT R5, R13, 0x5410, R64 ;  /* 0x000054100d057816 */ /* 0x000fc60000000040 */
[----:B------:R-:W-:Y:S01]  /*9f40*/  HFMA2 R3, R88, R6, R3 ;  /* 0x0000000658037231 */ /* 0x000fe20000000003 */
[----:B------:R-:W-:-:S05]  /*9f50*/  PRMT R88, R121, 0x5410, R46 ;  /* 0x0000541079587816 */ /* 0x000fca000000002e */
[----:B------:R-:W-:Y:S01]  /*9f60*/  HFMA2 R81, R88, R6, R81 ;  /* 0x0000000658517231 */ /* 0x000fe20000000051 */
[----:B------:R-:W-:-:S05]  /*9f70*/  PRMT R88, R17, 0x5410, R60 ;  /* 0x0000541011587816 */ /* 0x000fca000000003c */
[-C--:B------:R-:W-:Y:S02]  /*9f80*/  HFMA2 R83, R88, R6.reuse, R83 ;  /* 0x0000000658537231 */ /* 0x080fe40000000053 */
[----:B------:R-:W-:Y:S01]  /*9f90*/  HFMA2 R6, R5, R6, R4 ;  /* 0x0000000605067231 */ /* 0x000fe20000000004 */
[----:B------:R-:W-:Y:S02]  /*9fa0*/  PRMT R4, R69, 0x5410, R72 ;  /* 0x0000541045047816 */ /* 0x000fe40000000048 */
[----:B------:R-:W-:Y:S02]  /*9fb0*/  PRMT R88, R44, 0x5410, R39 ;  /* 0x000054102c587816 */ /* 0x000fe40000000027 */
[----:B------:R-:W-:Y:S01]  /*9fc0*/  PRMT R5, R86, 0x5410, R79 ;  /* 0x0000541056057816 */ /* 0x000fe2000000004f */
        /* <DEDUP_REMOVED lines=8> */
[-C--:B--2---:R-:W-:Y:S01]  /*a050*/  HFMA2 R4, R3, R8.reuse, R4 ;  /* 0x0000000803047231 */ /* 0x084fe20000000004 */
[----:B------:R-:W-:Y:S01]  /*a060*/  PRMT R3, R59, 0x5410, R28 ;  /* 0x000054103b037816 */ /* 0x000fe2000000001c */
[----:B------:R-:W-:Y:S01]  /*a070*/  HFMA2 R81, R88, R8, R81 ;  /* 0x0000000858517231 */ /* 0x000fe20000000051 */
[----:B------:R-:W-:-:S03]  /*a080*/  PRMT R88, R26, 0x5410, R27 ;  /* 0x000054101a587816 */ /* 0x000fc6000000001b */
[-C--:B------:R-:W-:Y:S01]  /*a090*/  HFMA2 R6, R3, R8.reuse, R6 ;  /* 0x0000000803067231 */ /* 0x080fe20000000006 */
[----:B------:R-:W-:Y:S01]  /*a0a0*/  PRMT R3, R74, 0x5410, R31 ;  /* 0x000054104a037816 */ /* 0x000fe2000000001f */
[-C--:B------:R-:W-:Y:S01]  /*a0b0*/  HFMA2 R5, R5, R9.reuse, R4 ;  /* 0x0000000905057231 */ /* 0x080fe20000000004 */
[----:B------:R-:W-:Y:S01]  /*a0c0*/  PRMT R4, R68, 0x5410, R29 ;  /* 0x0000541044047816 */ /* 0x000fe2000000001d */
[----:B------:R-:W-:Y:S02]  /*a0d0*/  HFMA2 R83, R88, R8, R83 ;  /* 0x0000000858537231 */ /* 0x000fe40000000053 */
[-C--:B------:R-:W-:Y:S01]  /*a0e0*/  HFMA2 R6, R3, R9.reuse, R6 ;  /* 0x0000000903067231 */ /* 0x080fe20000000006 */
[----:B------:R-:W-:Y:S01]  /*a0f0*/  PRMT R3, R71, 0x5410, R80 ;  /* 0x0000541047037816 */ /* 0x000fe20000000050 */
[----:B------:R-:W-:Y:S01]  /*a100*/  HFMA2 R81, R4, R9, R81 ;  /* 0x0000000904517231 */ /* 0x000fe20000000051 */
[----:B------:R-:W-:-:S03]  /*a110*/  PRMT R4, R63, 0x5410, R30 ;  /* 0x000054103f047816 */ /* 0x000fc6000000001e */
[----:B------:R-:W-:Y:S01]  /*a120*/  HFMA2 R6, R3, R10, R6 ;  /* 0x0000000a03067231 */ /* 0x000fe20000000006 */
[----:B------:R-:W-:Y:S01]  /*a130*/  PRMT R3, R35, 0x5410, R24 ;  /* 0x0000541023037816 */ /* 0x000fe20000000018 */
[----:B------:R-:W-:Y:S01]  /*a140*/  HFMA2 R83, R4, R9, R83 ;  /* 0x0000000904537231 */ /* 0x000fe20000000053 */
[----:B------:R-:W-:-:S03]  /*a150*/  PRMT R4, R75, 0x5410, R82 ;  /* 0x000054104b047816 */ /* 0x000fc60000000052 */
[----:B------:R-:W-:Y:S02]  /*a160*/  HFMA2 R6, R3, R11, R6 ;  /* 0x0000000b03067231 */ /* 0x000fe40000000006 */
        /* <DEDUP_REMOVED lines=13> */
[----:B------:R-:W-:-:S03]  /*a240*/  HFMA2 R83, R4, R11, R83 ;  /* 0x0000000b04537231 */ /* 0x000fc60000000053 */
[----:B------:R-:W-:Y:S01]  /*a250*/  PRMT R5, R5, 0x5410, R81 ;  /* 0x0000541005057816 */ /* 0x000fe20000000051 */
[----:B------:R-:W-:-:S04]  /*a260*/  HADD2 R83, R83.H0_H0, R83.H1_H1 ;  /* 0x3000005353537230 */ /* 0x000fc80000000800 */
[----:B------:R-:W-:Y:S01]  /*a270*/  HFMA2 R49, R5, R114, R49 ;  /* 0x0000007205317231 */ /* 0x000fe20000000031 */
[----:B------:R-:W-:-:S05]  /*a280*/  PRMT R83, R83, 0x5410, R6 ;  /* 0x0000541053537816 */ /* 0x000fca0000000006 */
[----:B------:R-:W-:-:S07]  /*a290*/  HFMA2 R48, R83, R112, R48 ;  /* 0x0000007053307231 */ /* 0x000fce0000000030 */
.L_x_1740:
[----:B------:R-:W-:Y:S05]  /*a2a0*/  @!P2 BRA `(.L_x_1741) ;  /* 0x000000040028a947 */ /* 0x000fea0003800000 */
        /* <DEDUP_REMOVED lines=74> */
.L_x_1741:
[----:B------:R-:W-:Y:S02]  /*a750*/  @!P0 IADD3 R16, PT, PT, R2, R55, RZ ;  /* 0x0000003702108210 */ /* 0x000fe40007ffe0ff */
        /* <DEDUP_REMOVED lines=9> */
[----:B0-----:R-:W-:Y:S02]  /*a7f0*/  PRMT R17, R13, 0x5410, R64 ;  /* 0x000054100d117816 */ /* 0x001fe40000000040 */
        /* <DEDUP_REMOVED lines=26> */
[----:B------:R-:W-:Y:S02]  /*a9a0*/  PRMT R75, R75, 0x5410, R82 ;  /* 0x000054104b4b7816 */ /* 0x000fe40000000052 */
[----:B------:R-:W-:Y:S01]  /*a9b0*/  PRMT R45, R45, 0x5410, R66 ;  /* 0x000054102d2d7816 */ /* 0x000fe20000000042 */
[----:B------:R-:W-:Y:S01]  /*a9c0*/  HFMA2 R0, R39, R7, R0 ;  /* 0x0000000727007231 */ /* 0x000fe20000000000 */
[----:B------:R-:W-:Y:S01]  /*a9d0*/  PRMT R25, R25, 0x5410, R62 ;  /* 0x0000541019197816 */ /* 0x000fe2000000003e */
[-C--:B------:R-:W-:Y:S01]  /*a9e0*/  HFMA2 R36, R101, R6.reuse, R47 ;  /* 0x0000000665247231 */ /* 0x080fe2000000002f */
[----:B------:R-:W-:Y:S01]  /*a9f0*/  PRMT R34, R61, 0x5410, R34 ;  /* 0x000054103d227816 */ /* 0x000fe20000000022 */
[----:B------:R-:W-:-:S02]  /*aa00*/  HFMA2 R13, R60, R6, R13 ;  /* 0x000000063c0d7231 */ /* 0x000fc4000000000d */
[----:B------:R-:W-:Y:S01]  /*aa10*/  HFMA2 R6, R17, R6, R4 ;  /* 0x0000000611067231 */ /* 0x000fe20000000004 */
[----:B------:R-:W-:Y:S01]  /*aa20*/  PRMT R59, R59, 0x5410, R28 ;  /* 0x000054103b3b7816 */ /* 0x000fe2000000001c */
[-C--:B--2---:R-:W-:Y:S01]  /*aa30*/  HFMA2 R0, R25, R8.reuse, R0 ;  /* 0x0000000819007231 */ /* 0x084fe20000000000 */
        /* <DEDUP_REMOVED lines=9> */
[-C--:B------:R-:W-:Y:S01]  /*aad0*/  HFMA2 R43, R67, R8.reuse, R4 ;  /* 0x00000008432b7231 */ /* 0x080fe20000000004 */
[----:B------:R-:W-:Y:S01]  /*aae0*/  PRMT R24, R35, 0x5410, R24 ;  /* 0x0000541023187816 */ /* 0x000fe20000000018 */
[----:B------:R-:W-:-:S02]  /*aaf0*/  HFMA2 R13, R26, R8, R13 ;  /* 0x000000081a0d7231 */ /* 0x000fc4000000000d */
        /* <DEDUP_REMOVED lines=9> */
[----:B------:R-:W-:Y:S02]  /*ab90*/  HADD2 R6, R6.H0_H0, R6.H1_H1 ;  /* 0x3000000606067230 */ /* 0x000fe40000000800 */
[----:B------:R-:W-:Y:S02]  /*aba0*/  HADD2 R9, R9.H0_H0, R9.H1_H1 ;  /* 0x3000000909097230 */ /* 0x000fe40000000800 */
        /* <DEDUP_REMOVED lines=8> */
.L_x_1742:
        /* <DEDUP_REMOVED lines=8> */
.L_x_1736:
        /* <DEDUP_REMOVED lines=8> */
.L_x_1748:
[----:B------:R-:W0:Y:S01]  /*ad30*/  LDC R51, c[0x0][0x3ac] ;  /* 0x0000eb00ff337b82 */ /* 0x000e220000000800 */
[----:B------:R-:W-:Y:S01]  /*ad40*/  ISETP.NE.AND P0, PT, R55, R16, PT ;  /* 0x000000103700720c */ /* 0x000fe20003f05270 */
[----:B------:R-:W2:-:S12]  /*ad50*/  LDG.E.128.CONSTANT R4, desc[UR8][R100.64] ;  /* 0x0000000864047981 */ /* 0x000e98000c1e9d00 */
[----:B------:R-:W-:Y:S02]  /*ad60*/  @!P0 MOV R28, R94 ;  /* 0x0000005e001c8202 */ /* 0x000fe40000000f00 */
[----:B------:R-:W-:-:S04]  /*ad70*/  @!P0 LEA R36, R50, R1, 0x3 ;  /* 0x0000000132248211 */ /* 0x000fc800078e18ff */
[----:B------:R-:W3:Y:S01]  /*ad80*/  @!P0 LDG.E.U16.CONSTANT R28, desc[UR8][R28.64] ;  /* 0x000000081c1c8981 */ /* 0x000ee2000c1e9500 */
[----:B0-----:R-:W-:-:S03]  /*ad90*/  IMAD.WIDE R2, R51, 0x4, R100 ;  /* 0x0000000433027825 */ /* 0x001fc600078e0264 */
[----:B------:R-:W4:Y:S04]  /*ada0*/  @!P0 LDL.64 R36, [R36+0x8] ;  /* 0x0000080024248983 */ /* 0x000f280000100a00 */
[----:B------:R-:W5:Y:S01]  /*adb0*/  LDG.E.128.CONSTANT R32, desc[UR8][R2.64] ;  /* 0x0000000802207981 */ /* 0x000f62000c1e9d00 */
[----:B------:R-:W-:-:S05]  /*adc0*/  IMAD.WIDE R18, R51, 0x4, R2 ;  /* 0x0000000433127825 */ /* 0x000fca00078e0202 */
[----:B-1----:R-:W5:Y:S01]  /*add0*/  LDG.E.128.CONSTANT R12, desc[UR8][R18.64] ;  /* 0x00000008120c7981 */ /* 0x002f62000c1e9d00 */
[----:B------:R-:W-:-:S05]  /*ade0*/  IMAD.WIDE R30, R51, 0x4, R18 ;  /* 0x00000004331e7825 */ /* 0x000fca00078e0212 */
[----:B------:R2:W5:Y:S01]  /*adf0*/  LDG.E.128.CONSTANT R8, desc[UR8][R30.64] ;  /* 0x000000081e087981 */ /* 0x000562000c1e9d00 */
[----:B------:R-:W-:-:S05]  /*ae00*/  IMAD.WIDE R98, R51, 0x4, R30 ;  /* 0x0000000433627825 */ /* 0x000fca00078e021e */
[----:B------:R-:W5:Y:S01]  /*ae10*/  LDG.E.128.CONSTANT R24, desc[UR8][R98.64] ;  /* 0x0000000862187981 */ /* 0x000f62000c1e9d00 */
[----:B------:R-:W-:Y:S01]  /*ae20*/  HFMA2 R0, -RZ, RZ, 0, 0.03125 ;  /* 0x00002800ff007431 */ /* 0x000fe200000001ff */
[----:B------:R-:W-:Y:S02]  /*ae30*/  ISETP.NE.AND P1, PT, R56, RZ, PT ;  /* 0x000000ff3800720c */ /* 0x000fe40003f25270 */
[----:B------:R-:W-:Y:S02]  /*ae40*/  ISETP.NE.AND P2, PT, R57, RZ, PT ;  /* 0x000000ff3900720c */ /* 0x000fe40003f45270 */
[----:B------:R-:W-:Y:S02]  /*ae50*/  ISETP.NE.AND P3, PT, R54, RZ, PT ;  /* 0x000000ff3600720c */ /* 0x000fe40003f65270 */
[----:B--2---:R-:W-:Y:S02]  /*ae60*/  SHF.R.U32.HI R30, RZ, 0xf, R5 ;  /* 0x0000000fff1e7819 */ /* 0x004fe40000011605 */
[----:B------:R-:W-:-:S02]  /*ae70*/  LOP3.LUT R58, R6, 0x1f001f, RZ, 0xc0, !PT ;  /* 0x001f001f063a7812 */ /* 0x000fc400078ec0ff */
[--C-:B------:R-:W-:Y:S02]  /*ae80*/  SHF.R.U32.HI R61, RZ, 0xa, R6.reuse ;  /* 0x0000000aff3d7819 */ /* 0x100fe40000011606 */
[----:B------:R-:W-:Y:S02]  /*ae90*/  LOP3.LUT R17, R6, 0x3e003e0, RZ, 0xc0, !PT ;  /* 0x03e003e006117812 */ /* 0x000fe400078ec0ff */
[----:B------:R-:W-:Y:S02]  /*aea0*/  SHF.R.U32.HI R40, RZ, 0xf, R6 ;  /* 0x0000000fff287819 */ /* 0x000fe40000011606 */
[C---:B------:R-:W-:Y:S02]  /*aeb0*/  LOP3.LUT R77, R7.reuse, 0x1f001f, RZ, 0xc0, !PT ;  /* 0x001f001f074d7812 */ /* 0x040fe400078ec0ff */
[----:B------:R-:W-:Y:S02]  /*aec0*/  SHF.R.U32.HI R76, RZ, 0xa, R7 ;  /* 0x0000000aff4c7819 */ /* 0x000fe40000011607 */
[----:B------:R-:W-:-:S02]  /*aed0*/  LOP3.LUT R6, R7, 0x3e003e0, RZ, 0xc0, !PT ;  /* 0x03e003e007067812 */ /* 0x000fc400078ec0ff */
[----:B---3--:R-:W-:Y:S02]  /*aee0*/  @!P0 IADD3 R16, PT, PT, R28, R55, RZ ;  /* 0x000000371c108210 */ /* 0x008fe40007ffe0ff */
[----:B------:R-:W-:Y:S02]  /*aef0*/  SHF.R.U32.HI R28, RZ, 0xf, R4 ;  /* 0x0000000fff1c7819 */ /* 0x000fe40000011604 */
[----:B------:R-:W-:Y:S02]  /*af00*/  SHF.R.U32.HI R42, RZ, 0xf, R7 ;  /* 0x0000000fff2a7819 */ /* 0x000fe40000011607 */
[----:B----4-:R-:W-:Y:S02]  /*af10*/  @!P0 PRMT R114, R36, 0x7610, R114 ;  /* 0x0000761024728816 */ /* 0x010fe40000000072 */
[----:B------:R-:W-:Y:S02]  /*af20*/  @!P0 PRMT R112, R37, 0x7610, R112 ;  /* 0x0000761025708816 */ /* 0x000fe40000000070 */
[----:B-----5:R-:W-:-:S02]  /*af30*/  SHF.R.U32.HI R7, RZ, 0xe, R32 ;  /* 0x0000000eff077819 */ /* 0x020fc40000011620 */
[----:B------:R-:W-:Y:S02]  /*af40*/  LOP3.LUT R28, R28, 0x10001, RZ, 0xc0, !PT ;  /* 0x000100011c1c7812 */ /* 0x000fe400078ec0ff */
[C---:B------:R-:W-:Y:S02]  /*af50*/  LOP3.LUT R44, R5.reuse, 0x1f001f, RZ, 0xc0, !PT ;  /* 0x001f001f052c7812 */ /* 0x040fe400078ec0ff */
[----:B------:R-:W-:Y:S02]  /*af60*/  SHF.R.U32.HI R43, RZ, 0xa, R5 ;  /* 0x0000000aff2b7819 */ /* 0x000fe40000011605 */
[----:B------:R-:W-:Y:S02]  /*af70*/  LOP3.LUT R19, R5, 0x3e003e0, RZ, 0xc0, !PT ;  /* 0x03e003e005137812 */ /* 0x000fe400078ec0ff */
[----:B------:R-:W-:Y:S02]  /*af80*/  SHF.R.U32.HI R31, RZ, 0xe, R33 ;  /* 0x0000000eff1f7819 */ /* 0x000fe40000011621 */
[----:B------:R-:W-:-:S02]  /*af90*/  LOP3.LUT R30, R30, 0x10001, RZ, 0xc0, !PT ;  /* 0x000100011e1e7812 */ /* 0x000fc400078ec0ff */
[----:B------:R-:W-:Y:S02]  /*afa0*/  SHF.R.U32.HI R63, RZ, 0xe, R34 ;  /* 0x0000000eff3f7819 */ /* 0x000fe40000011622 */
[C---:B------:R-:W-:Y:S02]  /*afb0*/  LOP3.LUT R69, R35.reuse, 0x1f001f, RZ, 0xc0, !PT ;  /* 0x001f001f23457812 */ /* 0x040fe400078ec0ff */
[----:B------:R-:W-:Y:S02]  /*afc0*/  SHF.R.U32.HI R75, RZ, 0xa, R35 ;  /* 0x0000000aff4b7819 */ /* 0x000fe40000011623 */
[----:B------:R-:W-:Y:S02]  /*afd0*/  LOP3.LUT R5, R35, 0x3e003e0, RZ, 0xc0, !PT ;  /* 0x03e003e023057812 */ /* 0x000fe400078ec0ff */
[----:B------:R-:W-:Y:S02]  /*afe0*/  LOP3.LUT R40, R40, 0x10001, RZ, 0xc0, !PT ;  /* 0x0001000128287812 */ /* 0x000fe400078ec0ff */
[----:B------:R-:W-:-:S02]  /*aff0*/  LOP3.LUT R46, R33, 0x1f001f, RZ, 0xc0, !PT ;  /* 0x001f001f212e7812 */ /* 0x000fc400078ec0ff */
[----:B------:R-:W-:Y:S02]  /*b000*/  SHF.R.U32.HI R41, RZ, 0xa, R33 ;  /* 0x0000000aff297819 */ /* 0x000fe40000011621 */
[----:B------:R-:W-:Y:S02]  /*b010*/  LOP3.LUT R3, R33, 0x3e003e0, RZ, 0xc0, !PT ;  /* 0x03e003e021037812 */ /* 0x000fe400078ec0ff */
[----:B------:R-:W-:Y:S02]  /*b020*/  SHF.R.U32.HI R35, RZ, 0xe, R35 ;  /* 0x0000000eff237819 */ /* 0x000fe40000011623 */
[----:B------:R-:W-:Y:S02]  /*b030*/  LOP3.LUT R42, R42, 0x10001, RZ, 0xc0, !PT ;  /* 0x000100012a2a7812 */ /* 0x000fe400078ec0ff */
[----:B------:R-:W-:Y:S02]  /*b040*/  @!P0 PRMT R114, R114, 0x7610, R36 ;  /* 0x0000761072728816 */ /* 0x000fe40000000024 */
[----:B------:R-:W-:-:S02]  /*b050*/  @!P0 PRMT R112, R112, 0x7610, R37 ;  /* 0x0000761070708816 */ /* 0x000fc40000000025 */
[----:B------:R-:W-:Y:S02]  /*b060*/  LOP3.LUT R33, R28, 0x20002, R7, 0xf8, !PT ;  /* 0x000200021c217812 */ /* 0x000fe400078ef807 */
[C---:B------:R-:W-:Y:S02]  /*b070*/  LOP3.LUT R38, R4.reuse, 0x1f001f, RZ, 0xc0, !PT ;  /* 0x001f001f04267812 */ /* 0x040fe400078ec0ff */
[----:B------:R-:W-:Y:S02]  /*b080*/  SHF.R.U32.HI R36, RZ, 0xa, R4 ;  /* 0x0000000aff247819 */ /* 0x000fe40000011604 */
[----:B------:R-:W-:Y:S02]  /*b090*/  LOP3.LUT R18, R4, 0x3e003e0, RZ, 0xc0, !PT ;  /* 0x03e003e004127812 */ /* 0x000fe400078ec0ff */
[----:B------:R-:W-:Y:S02]  /*b0a0*/  LOP3.LUT R39, R32, 0x1f001f, RZ, 0xc0, !PT ;  /* 0x001f001f20277812 */ /* 0x000fe400078ec0ff */
[----:B------:R-:W-:-:S02]  /*b0b0*/  SHF.R.U32.HI R37, RZ, 0xa, R32 ;  /* 0x0000000aff257819 */ /* 0x000fc40000011620 */
[----:B------:R-:W-:Y:S02]  /*b0c0*/  LOP3.LUT R2, R32, 0x3e003e0, RZ, 0xc0, !PT ;  /* 0x03e003e020027812 */ /* 0x000fe400078ec0ff */
        /* <DEDUP_REMOVED lines=8> */
[C---:B------:R-:W-:Y:S02]  /*b150*/  LOP3.LUT R31, R12.reuse, 0x1f001f, RZ, 0xc0, !PT ;  /* 0x001f001f0c1f7812 */ /* 0x040fe400078ec0ff */
[----:B------:R-:W-:Y:S02]  /*b160*/  SHF.R.U32.HI R32, RZ, 0xa, R12 ;  /* 0x0000000aff207819 */ /* 0x000fe4000001160c */
[----:B------:R-:W-:-:S02]  /*b170*/  LOP3.LUT R7, R12, 0x3e003e0, RZ, 0xc0, !PT ;  /* 0x03e003e00c077812 */ /* 0x000fc400078ec0ff */
[----:B------:R-:W-:Y:S02]  /*b180*/  SHF.R.U32.HI R14, RZ, 0xd, R14 ;  /* 0x0000000dff0e7819 */ /* 0x000fe4000001160e */
[----:B------:R-:W-:Y:S02]  /*b190*/  LOP3.LUT R67, R42, 0x20002, R35, 0xf8, !PT ;  /* 0x000200022a437812 */ /* 0x000fe400078ef823 */
[----:B------:R-:W-:Y:S02]  /*b1a0*/  SHF.R.U32.HI R12, RZ, 0xd, R12 ;  /* 0x0000000dff0c7819 */ /* 0x000fe4000001160c */
[----:B------:R-:W-:Y:S02]  /*b1b0*/  SHF.R.U32.HI R30, RZ, 0xd, R13 ;  /* 0x0000000dff1e7819 */ /* 0x000fe4000001160d */
        /* <DEDUP_REMOVED lines=10> */
[----:B------:R-:W-:Y:S02]  /*b260*/  LOP3.LUT R14, R67, 0x40004, R34, 0xf8, !PT ;  /* 0x00040004430e7812 */ /* 0x000fe400078ef822 */
[C---:B------:R-:W-:Y:S02]  /*b270*/  LOP3.LUT R33, R8.reuse, 0x1f001f, RZ, 0xc0, !PT ;  /* 0x001f001f08217812 */ /* 0x040fe400078ec0ff */
[----:B------:R-:W-:Y:S02]  /*b280*/  SHF.R.U32.HI R34, RZ, 0xa, R8 ;  /* 0x0000000aff227819 */ /* 0x000fe40000011608 */
[----:B------:R-:W-:-:S02]  /*b290*/  LOP3.LUT R78, R8, 0x3e003e0, RZ, 0xc0, !PT ;  /* 0x03e003e0084e7812 */ /* 0x000fc400078ec0ff */
[C---:B------:R-:W-:Y:S02]  /*b2a0*/  LOP3.LUT R42, R9.reuse, 0x1f001f, RZ, 0xc0, !PT ;  /* 0x001f001f092a7812 */ /* 0x040fe400078ec0ff */
[----:B------:R-:W-:Y:S02]  /*b2b0*/  SHF.R.U32.HI R45, RZ, 0xa, R9 ;  /* 0x0000000aff2d7819 */ /* 0x000fe40000011609 */
[----:B------:R-:W-:Y:S02]  /*b2c0*/  LOP3.LUT R84, R9, 0x3e003e0, RZ, 0xc0, !PT ;  /* 0x03e003e009547812 */ /* 0x000fe400078ec0ff */
[C---:B------:R-:W-:Y:S02]  /*b2d0*/  LOP3.LUT R73, R11.reuse, 0x1f001f, RZ, 0xc0, !PT ;  /* 0x001f001f0b497812 */ /* 0x040fe400078ec0ff */
[----:B------:R-:W-:Y:S02]  /*b2e0*/  SHF.R.U32.HI R72, RZ, 0xa, R11 ;  /* 0x0000000aff487819 */ /* 0x000fe4000001160b */
[----:B------:R-:W-:-:S02]  /*b2f0*/  LOP3.LUT R85, R11, 0x3e003e0, RZ, 0xc0, !PT ;  /* 0x03e003e00b557812 */ /* 0x000fc400078ec0ff */
[----:B------:R-:W-:Y:S02]  /*b300*/  SHF.R.U32.HI R8, RZ, 0xc, R8 ;  /* 0x0000000cff087819 */ /* 0x000fe40000011608 */
[----:B------:R-:W-:Y:S02]  /*b310*/  SHF.R.U32.HI R9, RZ, 0xc, R9 ;  /* 0x0000000cff097819 */ /* 0x000fe40000011609 */
[--C-:B------:R-:W-:Y:S02]  /*b320*/  SHF.R.U32.HI R12, RZ, 0xc, R10.reuse ;  /* 0x0000000cff0c7819 */ /* 0x100fe4000001160a */
[----:B------:R-:W-:Y:S02]  /*b330*/  SHF.R.U32.HI R11, RZ, 0xc, R11 ;  /* 0x0000000cff0b7819 */ /* 0x000fe4000001160b */
        /* <DEDUP_REMOVED lines=10> */
[----:B------:R-:W-:Y:S02]  /*b3e0*/  SHF.R.U32.HI R8, RZ, 0xb, R24 ;  /* 0x0000000bff087819 */ /* 0x000fe40000011618 */
[C---:B------:R-:W-:Y:S02]  /*b3f0*/  LOP3.LUT R14, R25.reuse, 0x1f001f, RZ, 0xc0, !PT ;  /* 0x001f001f190e7812 */ /* 0x040fe400078ec0ff */
[----:B------:R-:W-:Y:S02]  /*b400*/  SHF.R.U32.HI R15, RZ, 0xa, R25 ;  /* 0x0000000aff0f7819 */ /* 0x000fe40000011619 */
[----:B------:R-:W-:-:S02]  /*b410*/  LOP3.LUT R87, R25, 0x3e003e0, RZ, 0xc0, !PT ;  /* 0x03e003e019577812 */ /* 0x000fc400078ec0ff */
[----:B------:R-:W-:Y:S02]  /*b420*/  SHF.R.U32.HI R9, RZ, 0xb, R25 ;  /* 0x0000000bff097819 */ /* 0x000fe40000011619 */
[C---:B------:R-:W-:Y:S02]  /*b430*/  LOP3.LUT R24, R26.reuse, 0x1f001f, RZ, 0xc0, !PT ;  /* 0x001f001f1a187812 */ /* 0x040fe400078ec0ff */
[--C-:B------:R-:W-:Y:S02]  /*b440*/  SHF.R.U32.HI R25, RZ, 0xa, R26.reuse ;  /* 0x0000000aff197819 */ /* 0x100fe4000001161a */
[----:B------:R-:W-:Y:S02]  /*b450*/  LOP3.LUT R88, R26, 0x3e003e0, RZ, 0xc0, !PT ;  /* 0x03e003e01a587812 */ /* 0x000fe400078ec0ff */
[----:B------:R-:W-:Y:S02]  /*b460*/  SHF.R.U32.HI R66, RZ, 0xb, R26 ;  /* 0x0000000bff427819 */ /* 0x000fe4000001161a */
[----:B------:R-:W-:-:S02]  /*b470*/  LOP3.LUT R89, R27, 0x3e003e0, RZ, 0xc0, !PT ;  /* 0x03e003e01b597812 */ /* 0x000fc400078ec0ff */
[----:B------:R-:W-:Y:S02]  /*b480*/  LOP3.LUT R26, R27, 0x1f001f, RZ, 0xc0, !PT ;  /* 0x001f001f1b1a7812 */ /* 0x000fe400078ec0ff */
[--C-:B------:R-:W-:Y:S02]  /*b490*/  SHF.R.U32.HI R30, RZ, 0xa, R27.reuse ;  /* 0x0000000aff1e7819 */ /* 0x100fe4000001161b */
[----:B------:R-:W-:Y:S02]  /*b4a0*/  SHF.R.U32.HI R68, RZ, 0xb, R27 ;  /* 0x0000000bff447819 */ /* 0x000fe4000001161b */
[----:B------:R-:W-:Y:S02]  /*b4b0*/  LOP3.LUT R27, R6, 0x64006400, RZ, 0xfc, !PT ;  /* 0x64006400061b7812 */ /* 0x000fe400078efcff */
[----:B------:R-:W-:-:S03]  /*b4c0*/  LOP3.LUT R3, R3, 0x64006400, RZ, 0xfc, !PT ;  /* 0x6400640003037812 */ /* 0x000fc600078efcff */
[-C--:B------:R-:W-:Y:S01]  /*b4d0*/  HFMA2 R82, R27, R0.reuse.H0_H0, -48, -48 ;  /* 0xd200d2001b527431 */ /* 0x080fe20000040000 */
[----:B------:R-:W-:Y:S02]  /*b4e0*/  LOP3.LUT R27, R5, 0x64006400, RZ, 0xfc, !PT ;  /* 0x64006400051b7812 */ /* 0x000fe400078efcff */
[----:B------:R-:W-:Y:S02]  /*b4f0*/  LOP3.LUT R19, R19, 0x64006400, RZ, 0xfc, !PT ;  /* 0x6400640013137812 */ /* 0x000fe400078efcff */
[----:B------:R-:W-:Y:S01]  /*b500*/  LOP3.LUT R93, R65, 0x64006400, RZ, 0xfc, !PT ;  /* 0x64006400415d7812 */ /* 0x000fe200078efcff */
[-C--:B------:R-:W-:Y:S01]  /*b510*/  HFMA2 R65, R27, R0.reuse.H0_H0, -48, -48 ;  /* 0xd200d2001b417431 */ /* 0x080fe20000040000 */
[----:B------:R-:W-:Y:S02]  /*b520*/  LOP3.LUT R9, R10, 0x100010, R9, 0xf8, !PT ;  /* 0x001000100a097812 */ /* 0x000fe400078ef809 */
[----:B------:R-:W-:Y:S02]  /*b530*/  LOP3.LUT R7, R7, 0x64006400, RZ, 0xfc, !PT ;  /* 0x6400640007077812 */ /* 0x000fe400078efcff */
[----:B------:R-:W-:Y:S01]  /*b540*/  LOP3.LUT R10, R67, 0x100010, R66, 0xf8, !PT ;  /* 0x00100010430a7812 */ /* 0x000fe200078ef842 */
[----:B------:R-:W-:Y:S01]  /*b550*/  HFMA2 R67, R3, R0.H0_H0, -48, -48 ;  /* 0xd200d20003437431 */ /* 0x000fe20000040000 */
[----:B------:R-:W-:-:S02]  /*b560*/  LOP3.LUT R27, R84, 0x64006400, RZ, 0xfc, !PT ;  /* 0x64006400541b7812 */ /* 0x000fc400078efcff */
        /* <DEDUP_REMOVED lines=9> */
[----:B------:R-:W-:Y:S02]  /*b600*/  LOP3.LUT R36, R36, 0x64006400, RZ, 0xfc, !PT ;  /* 0x6400640024247812 */ /* 0x000fe400078efcff */
[----:B------:R-:W-:Y:S02]  /*b610*/  LOP3.LUT R8, R13, 0x100010, R8, 0xf8, !PT ;  /* 0x001000100d087812 */ /* 0x000fe400078ef808 */
[----:B------:R-:W-:Y:S01]  /*b620*/  LOP3.LUT R91, R28, 0x64006400, RZ, 0xfc, !PT ;  /* 0x640064001c5b7812 */ /* 0x000fe200078efcff */
[-C--:B------:R-:W-:Y:S01]  /*b630*/  HFMA2 R4, R3, R0.reuse.H0_H0, -48, -48 ;  /* 0xd200d20003047431 */ /* 0x080fe20000040000 */
[----:B------:R-:W-:Y:S01]  /*b640*/  LOP3.LUT R13, R81, 0x100010, R68, 0xf8, !PT ;  /* 0x00100010510d7812 */ /* 0x000fe200078ef844 */
[----:B------:R-:W-:Y:S01]  /*b650*/  HFMA2 R81, R17, R0.H0_H0, -48, -48 ;  /* 0xd200d20011517431 */ /* 0x000fe20000040000 */
[----:B------:R-:W-:Y:S02]  /*b660*/  LOP3.LUT R43, R43, 0x1f001f, RZ, 0xc0, !PT ;  /* 0x001f001f2b2b7812 */ /* 0x000fe400078ec0ff */
[----:B------:R-:W-:-:S02]  /*b670*/  LOP3.LUT R76, R76, 0x1f001f, RZ, 0xc0, !PT ;  /* 0x001f001f4c4c7812 */ /* 0x000fc400078ec0ff */
[----:B------:R-:W-:Y:S02]  /*b680*/  LOP3.LUT R39, R39, 0x64006400, RZ, 0xfc, !PT ;  /* 0x6400640027277812 */ /* 0x000fe400078efcff */
[----:B------:R-:W-:Y:S01]  /*b690*/  LOP3.LUT R27, R69, 0x64006400, RZ, 0xfc, !PT ;  /* 0x64006400451b7812 */ /* 0x000fe200078efcff */
[-C--:B------:R-:W-:Y:S01]  /*b6a0*/  HFMA2 R3, R87, R0.reuse.H0_H0, -48, -48 ;  /* 0xd200d20057037431 */ /* 0x080fe20000040000 */
[----:B------:R-:W-:Y:S02]  /*b6b0*/  LOP3.LUT R46, R46, 0x64006400, RZ, 0xfc, !PT ;  /* 0x640064002e2e7812 */ /* 0x000fe400078efcff */
[----:B------:R-:W-:Y:S01]  /*b6c0*/  LOP3.LUT R41, R41, 0x1f001f, RZ, 0xc0, !PT ;  /* 0x001f001f29297812 */ /* 0x000fe200078ec0ff */
[-C--:B------:R-:W-:Y:S01]  /*b6d0*/  HFMA2 R66, R19, R0.reuse.H0_H0, -48, -48 ;  /* 0xd200d20013427431 */ /* 0x080fe20000040000 */
[----:B------:R-:W-:Y:S01]  /*b6e0*/  LOP3.LUT R17, R2, 0x64006400, RZ, 0xfc, !PT ;  /* 0x6400640002117812 */ /* 0x000fe200078efcff */
[----:B------:R-:W-:Y:S01]  /*b6f0*/  HADD2 R87, R36, -1040, -1040 ;  /* 0xe410e41024577430 */ /* 0x000fe20000000000 */
[----:B------:R-:W-:Y:S01]  /*b700*/  LOP3.LUT R45, R45, 0x1f001f, RZ, 0xc0, !PT ;  /* 0x001f001f2d2d7812 */ /* 0x000fe200078ec0ff */
[----:B------:R-:W-:Y:S01]  /*b710*/  HFMA2 R19, R91, R0.H0_H0, -48, -48 ;  /* 0xd200d2005b137431 */ /* 0x000fe20000040000 */
        /* <DEDUP_REMOVED lines=76> */
[----:B------:R-:W-:-:S02]  /*bbe0*/  HFMA2 R79, R79, R0.H0_H0, -48, -48 ;  /* 0xd200d2004f4f7431 */ /* 0x000fc40000040000 */
[-C--:B------:R-:W-:Y:S02]  /*bbf0*/  HFMA2 R18, R93, R0.reuse.H0_H0, -48, -48 ;  /* 0xd200d2005d127431 */ /* 0x080fe40000040000 */
[-C--:B------:R-:W-:Y:S02]  /*bc00*/  HFMA2 R17, R17, R0.reuse.H0_H0, -48, -48 ;  /* 0xd200d20011117431 */ /* 0x080fe40000040000 */
[-C--:B------:R-:W-:Y:S02]  /*bc10*/  HFMA2 R5, R95, R0.reuse.H0_H0, -48, -48 ;  /* 0xd200d2005f057431 */ /* 0x080fe40000040000 */
[-C--:B------:R-:W-:Y:S02]  /*bc20*/  HFMA2 R2, R85, R0.reuse.H0_H0, -48, -48 ;  /* 0xd200d20055027431 */ /* 0x080fe40000040000 */
[----:B------:R-:W-:Y:S02]  /*bc30*/  HADD2 R75, R31, -1040, -1040 ;  /* 0xe410e4101f4b7430 */ /* 0x000fe40000000000 */
[----:B------:R-:W-:-:S02]  /*bc40*/  HFMA2 R0, R89, R0.H0_H0, -48, -48 ;  /* 0xd200d20059007431 */ /* 0x000fc40000040000 */
[----:B------:R-:W-:Y:S02]  /*bc50*/  HADD2 R71, R37, -1040, -1040 ;  /* 0xe410e41025477430 */ /* 0x000fe40000000000 */
[----:B------:R-:W-:Y:S02]  /*bc60*/  HADD2 R30, R32, -1040, -1040 ;  /* 0xe410e410201e7430 */ /* 0x000fe40000000000 */
[----:B------:R-:W-:Y:S01]  /*bc70*/  HADD2 R31, R35, -1040, -1040 ;  /* 0xe410e410231f7430 */ /* 0x000fe20000000000 */
[----:B------:R-:W-:Y:S01]  /*bc80*/  @!P0 IADD3 R93, PT, PT, R50, 0x1, RZ ;  /* 0x00000001325d8810 */ /* 0x000fe20007ffe0ff */
        /* <DEDUP_REMOVED lines=104> */
.L_x_1745:
        /* <DEDUP_REMOVED lines=77> */
.L_x_1746:
        /* <DEDUP_REMOVED lines=80> */
.L_x_1747:
        /* <DEDUP_REMOVED lines=8> */
.L_x_1744:
[----:B------:R-:W0:Y:S02]  /*cd60*/  LDCU UR6, c[0x0][0x3d4] ;  /* 0x00007a80ff0677ac */ /* 0x000e240008000800 */
[----:B0-----:R-:W-:-:S04]  /*cd70*/  VIMNMX R34, PT, PT, R53, UR6, PT ;  /* 0x0000000635227c48 */ /* 0x001fc8000bfe0100 */
[----:B------:R-:W-:-:S13]  /*cd80*/  ISETP.GT.AND P0, PT, R34, R55, PT ;  /* 0x000000372200720c */ /* 0x000fda0003f04270 */
[----:B------:R-:W-:Y:S05]  /*cd90*/  @!P0 BRA `(.L_x_1749) ;  /* 0x0000005000ec8947 */ /* 0x000fea0003800000 */
[----:B------:R-:W0:Y:S01]  /*cda0*/  LDC.64 R2, c[0x0][0x3b8] ;  /* 0x0000ee00ff027b82 */ /* 0x000e220000000a00 */
[----:B------:R-:W-:Y:S02]  /*cdb0*/  MOV R6, R100 ;  /* 0x0000006400067202 */ /* 0x000fe40000000f00 */
[----:B------:R-:W-:Y:S01]  /*cdc0*/  MOV R7, R101 ;  /* 0x0000006500077202 */ /* 0x000fe20000000f00 */
[----:B0-----:R-:W-:-:S03]  /*cdd0*/  IMAD.WIDE.U32 R2, R55, 0x4, R2 ;  /* 0x0000000437027825 */ /* 0x001fc600078e0002 */
[----:B------:R-:W-:-:S04]  /*cde0*/  IADD3 R32, P0, PT, R2, 0x2, RZ ;  /* 0x0000000202207810 */ /* 0x000fc80007f1e0ff */
[----:B------:R-:W-:-:S09]  /*cdf0*/  IADD3.X R33, PT, PT, RZ, R3, RZ, P0, !PT ;  /* 0x00000003ff217210 */ /* 0x000fd200007fe4ff */
.L_x_1762:
[----:B------:R-:W-:Y:S01]  /*ce00*/  ISETP.NE.AND P0, PT, R55, R16, PT ;  /* 0x000000103700720c */ /* 0x000fe20003f05270 */
[----:B------:R-:W0:Y:S01]  /*ce10*/  LDC R51, c[0x0][0x3ac] ;  /* 0x0000eb00ff337b82 */ /* 0x000e220000000800 */
[----:B------:R-:W2:Y:S11]  /*ce20*/  LDG.E.128.CONSTANT R28, desc[UR8][R6.64] ;  /* 0x00000008061c7981 */ /* 0x000eb6000c1e9d00 */
[----:B------:R-:W-:Y:S01]  /*ce30*/  @!P0 LEA R2, R50, R1, 0x3 ;  /* 0x0000000132028211 */ /* 0x000fe200078e18ff */
[----:B------:R3:W5:Y:S05]  /*ce40*/  @!P0 LDG.E.U16.CONSTANT R36, desc[UR8][R32.64] ;  /* 0x0000000820248981 */ /* 0x00076a000c1e9500 */
[----:B------:R-:W4:Y:S01]  /*ce50*/  @!P0 LDL.64 R2, [R2+0x8] ;  /* 0x0000080002028983 */ /* 0x000f220000100a00 */
[----:B0-----:R-:W-:-:S04]  /*ce60*/  IMAD.WIDE R24, R51, 0x4, R6 ;  /* 0x0000000433187825 */ /* 0x001fc800078e0206 */
[C---:B------:R-:W-:Y:S02]  /*ce70*/  IMAD.WIDE R12, R51.reuse, 0x4, R24 ;  /* 0x00000004330c7825 */ /* 0x040fe400078e0218 */
[----:B------:R-:W5:Y:S02]  /*ce80*/  LDG.E.128.CONSTANT R24, desc[UR8][R24.64] ;  /* 0x0000000818187981 */ /* 0x000f64000c1e9d00 */
[----:B------:R-:W-:Y:S02]  /*ce90*/  IMAD.WIDE R18, R51, 0x4, R12 ;  /* 0x0000000433127825 */ /* 0x000fe400078e020c */
[----:B-1----:R-:W5:Y:S04]  /*cea0*/  LDG.E.128.CONSTANT R12, desc[UR8][R12.64] ;  /* 0x000000080c0c7981 */ /* 0x002f68000c1e9d00 */
[----:B------:R3:W5:Y:S01]  /*ceb0*/  LDG.E.128.CONSTANT R8, desc[UR8][R18.64] ;  /* 0x0000000812087981 */ /* 0x000762000c1e9d00 */
[----:B------:R-:W-:-:S02]  /*cec0*/  @!P0 IADD3 R0, PT, PT, R50, 0x1, RZ ;  /* 0x0000000132008810 */ /* 0x000fc40007ffe0ff */
[----:B------:R-:W-:Y:S02]  /*ced0*/  ISETP.NE.AND P1, PT, R56, RZ, PT ;  /* 0x000000ff3800720c */ /* 0x000fe40003f25270 */
[----:B------:R-:W-:Y:S01]  /*cee0*/  @!P0 MOV R50, R0 ;  /* 0x0000000000328202 */ /* 0x000fe20000000f00 */
[----:B------:R-:W-:Y:S01]  /*cef0*/  HFMA2 R5, -RZ, RZ, 0, 0.0625 ;  /* 0x00002c00ff057431 */ /* 0x000fe200000001ff */
[----:B------:R-:W-:Y:S02]  /*cf00*/  ISETP.NE.AND P2, PT, R57, RZ, PT ;  /* 0x000000ff3900720c */ /* 0x000fe40003f45270 */
[----:B------:R-:W-:Y:S02]  /*cf10*/  ISETP.NE.AND P3, PT, R54, RZ, PT ;  /* 0x000000ff3600720c */ /* 0x000fe40003f65270 */
[----:B--2---:R-:W-:Y:S02]  /*cf20*/  LOP3.LUT R0, R28, 0xf000f, RZ, 0xc0, !PT ;  /* 0x000f000f1c007812 */ /* 0x004fe400078ec0ff */
[----:B------:R-:W-:-:S02]  /*cf30*/  LOP3.LUT R4, R29, 0xf000f, RZ, 0xc0, !PT ;  /* 0x000f000f1d047812 */ /* 0x000fc400078ec0ff */
[----:B------:R-:W-:Y:S02]  /*cf40*/  LOP3.LUT R17, R29, 0xf000f0, RZ, 0xc0, !PT ;  /* 0x00f000f01d117812 */ /* 0x000fe400078ec0ff */
[C---:B------:R-:W-:Y:S02]  /*cf50*/  LOP3.LUT R35, R30.reuse, 0xf000f, RZ, 0xc0, !PT ;  /* 0x000f000f1e237812 */ /* 0x040fe400078ec0ff */
[----:B------:R-:W-:Y:S02]  /*cf60*/  LOP3.LUT R39, R30, 0xf000f0, RZ, 0xc0, !PT ;  /* 0x00f000f01e277812 */ /* 0x000fe400078ec0ff */
[----:B------:R-:W-:Y:S02]  /*cf70*/  SHF.R.U32.HI R29, RZ, 0x8, R29 ;  /* 0x00000008ff1d7819 */ /* 0x000fe4000001161d */
[----:B----4-:R-:W-:Y:S02]  /*cf80*/  @!P0 PRMT R114, R2, 0x7610, R114 ;  /* 0x0000761002728816 */ /* 0x010fe40000000072 */
[----:B------:R-:W-:-:S02]  /*cf90*/  @!P0 PRMT R112, R3, 0x7610, R112 ;  /* 0x0000761003708816 */ /* 0x000fc40000000070 */
[----:B------:R-:W-:Y:S02]  /*cfa0*/  @!P0 PRMT R114, R114, 0x7610, R2 ;  /* 0x0000761072728816 */ /* 0x000fe40000000002 */
[----:B------:R-:W-:Y:S02]  /*cfb0*/  LOP3.LUT R2, R28, 0xf000f0, RZ, 0xc0, !PT ;  /* 0x00f000f01c027812 */ /* 0x000fe400078ec0ff */
[----:B------:R-:W-:Y:S02]  /*cfc0*/  SHF.R.U32.HI R28, RZ, 0x8, R28 ;  /* 0x00000008ff1c7819 */ /* 0x000fe4000001161c */
[----:B------:R-:W-:Y:S02]  /*cfd0*/  SHF.R.U32.HI R30, RZ, 0x8, R30 ;  /* 0x00000008ff1e7819 */ /* 0x000fe4000001161e */
[----:B------:R-:W-:Y:S02]  /*cfe0*/  LOP3.LUT R41, R31, 0xf000f, RZ, 0xc0, !PT ;  /* 0x000f000f1f297812 */ /* 0x000fe400078ec0ff */
[----:B------:R-:W-:-:S02]  /*cff0*/  SHF.R.U32.HI R43, RZ, 0x8, R31 ;  /* 0x00000008ff2b7819 */ /* 0x000fc4000001161f */
[----:B------:R-:W-:Y:S02]  /*d000*/  @!P0 PRMT R112, R112, 0x7610, R3 ;  /* 0x0000761070708816 */ /* 0x000fe40000000003 */
        /* <DEDUP_REMOVED lines=25> */
[-C--:B------:R-:W-:Y:S02]  /*d1a0*/  HFMA2 R35, R38, R5.reuse.H0_H0, -72, -72 ;  /* 0xd480d48026237431 */ /* 0x080fe40000040005 */
[-C--:B------:R-:W-:Y:S02]  /*d1b0*/  HFMA2 R38, R40, R5.reuse.H0_H0, -72, -72 ;  /* 0xd480d48028267431 */ /* 0x080fe40000040005 */
[-C--:B------:R-:W-:Y:S02]  /*d1c0*/  HFMA2 R40, R42, R5.reuse.H0_H0, -72, -72 ;  /* 0xd480d4802a287431 */ /* 0x080fe40000040005 */
[----:B------:R-:W-:Y:S02]  /*d1d0*/  HADD2 R31, R0, -1032, -1032 ;  /* 0xe408e408001f7430 */ /* 0x000fe40000000000 */
[----:B------:R-:W-:-:S02]  /*d1e0*/  HFMA2 R17, R2, R5.H0_H0, -72, -72 ;  /* 0xd480d48002117431 */ /* 0x000fc40000040005 */
[----:B------:R-:W-:Y:S02]  /*d1f0*/  HADD2 R30, R4, -1032, -1032 ;  /* 0xe408e408041e7430 */ /* 0x000fe40000000000 */
[----:B------:R-:W-:Y:S02]  /*d200*/  HADD2 R37, R37, -1032, -1032 ;  /* 0xe408e40825257430 */ /* 0x000fe40000000000 */
[----:B------:R-:W-:Y:S02]  /*d210*/  HADD2 R39, R39, -1032, -1032 ;  /* 0xe408e40827277430 */ /* 0x000fe40000000000 */
[----:B------:R-:W-:Y:S02]  /*d220*/  HADD2 R41, R3, -1032, -1032 ;  /* 0xe408e40803297430 */ /* 0x000fe40000000000 */
[----:B------:R-:W-:Y:S02]  /*d230*/  HFMA2 R42, R28, R5.H0_H0, -72, -72 ;  /* 0xd480d4801c2a7431 */ /* 0x000fe40000040005 */
[----:B------:R-:W-:-:S02]  /*d240*/  HADD2 R43, R43, -1032, -1032 ;  /* 0xe408e4082b2b7430 */ /* 0x000fc40000000000 */
[-C--:B------:R-:W-:Y:S02]  /*d250*/  HFMA2 R44, R44, R5.reuse.H0_H0, -72, -72 ;  /* 0xd480d4802c2c7431 */ /* 0x080fe40000040005 */
[----:B------:R-:W-:Y:S02]  /*d260*/  HADD2 R45, R45, -1032, -1032 ;  /* 0xe408e4082d2d7430 */ /* 0x000fe40000000000 */
[-C--:B------:R-:W-:Y:S02]  /*d270*/  HFMA2 R46, R46, R5.reuse.H0_H0, -72, -72 ;  /* 0xd480d4802e2e7431 */ /* 0x080fe40000040005 */
[----:B------:R-:W-:Y:S02]  /*d280*/  HADD2 R47, R47, -1032, -1032 ;  /* 0xe408e4082f2f7430 */ /* 0x000fe40000000000 */
[----:B------:R-:W-:Y:S01]  /*d290*/  HFMA2 R58, R58, R5.H0_H0, -72, -72 ;  /* 0xd480d4803a3a7431 */ /* 0x000fe20000040005 */
[----:B---3--:R-:W-:Y:S06]  /*d2a0*/  @!P1 BRA `(.L_x_1750) ;  /* 0x0000000400689947 */ /* 0x008fec0003800000 */
[----:B------:R-:W0:Y:S01]  /*d2b0*/  LDS.64 R60, [UR5] ;  /* 0x00000005ff3c7984 */ /* 0x000e220008000a00 */
[--C-:B------:R-:W-:Y:S02]  /*d2c0*/  HADD2.F32 R64, -RZ, R30.reuse.H0_H0 ;  /* 0x2000001eff407230 */ /* 0x100fe40000004100 */
[----:B------:R-:W-:Y:S01]  /*d2d0*/  HADD2.F32 R0, -RZ, R31.H0_H0 ;  /* 0x2000001fff007230 */ /* 0x000fe20000004100 */
[----:B------:R-:W1:Y:S01]  /*d2e0*/  LDS.64 R28, [UR5+0x8] ;  /* 0x00000805ff1c7984 */ /* 0x000e620008000a00 */
[----:B------:R-:W-:Y:S02]  /*d2f0*/  HADD2.F32 R63, -RZ, R30.H1_H1 ;  /* 0x3000001eff3f7230 */ /* 0x000fe40000004100 */
[----:B------:R-:W-:Y:S02]  /*d300*/  HADD2.F32 R2, -RZ, R37.H0_H0 ;  /* 0x20000025ff027230 */ /* 0x000fe40000004100 */
[----:B------:R-:W-:Y:S02]  /*d310*/  HADD2.F32 R4, -RZ, R39.H0_H0 ;  /* 0x20000027ff047230 */ /* 0x000fe40000004100 */
[----:B------:R-:W-:-:S02]  /*d320*/  HADD2.F32 R59, -RZ, R31.H1_H1 ;  /* 0x3000001fff3b7230 */ /* 0x000fc40000004100 */
[--C-:B0-----:R-:W-:Y:S02]  /*d330*/  HADD2.F32 R3, -RZ, R60.reuse.H0_H0 ;  /* 0x2000003cff037230 */ /* 0x101fe40000004100 */
[----:B------:R-:W-:Y:S02]  /*d340*/  HADD2.F32 R60, -RZ, R60.H1_H1 ;  /* 0x3000003cff3c7230 */ /* 0x000fe40000004100 */
[----:B------:R-:W-:Y:S02]  /*d350*/  HADD2.F32 R62, -RZ, R61.H0_H0 ;  /* 0x2000003dff3e7230 */ /* 0x000fe40000004100 */
[C---:B------:R-:W-:Y:S01]  /*d360*/  FFMA.FTZ R65, R3.reuse, R64, RZ ;  /* 0x0000004003417223 */ /* 0x040fe200000100ff */
[----:B------:R-:W-:Y:S01]  /*d370*/  FFMA.FTZ R0, R0, R3, RZ ;  /* 0x0000000300007223 */ /* 0x000fe200000100ff */
[C---:B------:R-:W-:Y:S01]  /*d380*/  FFMA.FTZ R67, R3.reuse, R2, RZ ;  /* 0x0000000203437223 */ /* 0x040fe200000100ff */
[----:B------:R-:W-:Y:S01]  /*d390*/  FFMA.FTZ R4, R3, R4, RZ ;  /* 0x0000000403047223 */ /* 0x000fe200000100ff */
[----:B------:R-:W-:Y:S01]  /*d3a0*/  FFMA.FTZ R63, R60, R63, R65 ;  /* 0x0000003f3c3f7223 */ /* 0x000fe20000010041 */
[----:B------:R-:W-:-:S02]  /*d3b0*/  HADD2.F32 R65, -RZ, R39.H1_H1 ;  /* 0x30000027ff417230 */ /* 0x000fc40000004100 */
[----:B------:R-:W-:Y:S01]  /*d3c0*/  FFMA.FTZ R0, R59, R60, R0 ;  /* 0x0000003c3b007223 */ /* 0x000fe20000010000 */
[----:B------:R-:W-:Y:S02]  /*d3d0*/  HADD2.F32 R2, -RZ, R35.H0_H0 ;  /* 0x20000023ff027230 */ /* 0x000fe40000004100 */
[----:B------:R-:W-:Y:S02]  /*d3e0*/  HADD2.F32 R3, -RZ, R17.H0_H0 ;  /* 0x20000011ff037230 */ /* 0x000fe40000004100 */
[----:B------:R-:W-:Y:S01]  /*d3f0*/  FFMA.FTZ R65, R60, R65, R4 ;  /* 0x000000413c417223 */ /* 0x000fe20000010004 */
[----:B------:R-:W-:Y:S02]  /*d400*/  HADD2.F32 R59, -RZ, R37.H1_H1 ;  /* 0x30000025ff3b7230 */ /* 0x000fe40000004100 */
[----:B------:R-:W-:Y:S01]  /*d410*/  FFMA.FTZ R4, R62, R2, R63 ;  /* 0x000000023e047223 */ /* 0x000fe2000001003f */
[----:B------:R-:W-:Y:S02]  /*d420*/  HADD2.F32 R63, -RZ, R40.H0_H0 ;  /* 0x20000028ff3f7230 */ /* 0x000fe40000004100 */
[----:B------:R-:W-:Y:S01]  /*d430*/  FFMA.FTZ R3, R3, R62, R0 ;  /* 0x0000003e03037223 */ /* 0x000fe20000010000 */
[----:B------:R-:W-:-:S02]  /*d440*/  HADD2.F32 R61, -RZ, R61.H1_H1 ;  /* 0x3000003dff3d7230 */ /* 0x000fc40000004100 */
[----:B------:R-:W-:Y:S01]  /*d450*/  FFMA.FTZ R59, R60, R59, R67 ;  /* 0x0000003b3c3b7223 */ /* 0x000fe20000010043 */
[--C-:B------:R-:W-:Y:S02]  /*d460*/  HADD2.F32 R64, -RZ, R38.reuse.H0_H0 ;  /* 0x20000026ff407230 */ /* 0x100fe40000004100 */
[C---:B------:R-:W-:Y:S01]  /*d470*/  FFMA.FTZ R67, R62.reuse, R63, R65 ;  /* 0x0000003f3e437223 */ /* 0x040fe20000010041 */
[----:B------:R-:W-:Y:S02]  /*d480*/  HADD2.F32 R0, -RZ, R17.H1_H1 ;  /* 0x30000011ff007230 */ /* 0x000fe40000004100 */
[----:B------:R-:W-:Y:S02]  /*d490*/  HADD2.F32 R2, -RZ, R35.H1_H1 ;  /* 0x30000023ff027230 */ /* 0x000fe40000004100 */
[----:B------:R-:W-:Y:S01]  /*d4a0*/  FFMA.FTZ R59, R62, R64, R59 ;  /* 0x000000403e3b7223 */ /* 0x000fe2000001003b */
[----:B------:R-:W-:Y:S02]  /*d4b0*/  HADD2.F32 R60, -RZ, R38.H1_H1 ;  /* 0x30000026ff3c7230 */ /* 0x000fe40000004100 */
[----:B------:R-:W-:Y:S01]  /*d4c0*/  FFMA.FTZ R0, R0, R61, R3 ;  /* 0x0000003d00007223 */ /* 0x000fe20000010003 */
[----:B------:R-:W-:-:S02]  /*d4d0*/  HADD2.F32 R64, -RZ, R40.H1_H1 ;  /* 0x30000028ff407230 */ /* 0x000fc40000004100 */
[C---:B------:R-:W-:Y:S01]  /*d4e0*/  FFMA.FTZ R63, R61.reuse, R2, R4 ;  /* 0x000000023d3f7223 */ /* 0x040fe20000010004 */
[--C-:B-1----:R-:W-:Y:S02]  /*d4f0*/  HADD2.F32 R4, -RZ, R28.reuse.H0_H0 ;  /* 0x2000001cff047230 */ /* 0x102fe40000004100 */
[C---:B------:R-:W-:Y:S01]  /*d500*/  FFMA.FTZ R65, R61.reuse, R60, R59 ;  /* 0x0000003c3d417223 */ /* 0x040fe2000001003b */
[----:B------:R-:W-:Y:S02]  /*d510*/  HADD2.F32 R3, -RZ, R41.H0_H0 ;  /* 0x20000029ff037230 */ /* 0x000fe40000004100 */
[----:B------:R-:W-:Y:S01]  /*d520*/  FFMA.FTZ R67, R61, R64, R67 ;  /* 0x000000403d437223 */ /* 0x000fe20000010043 */
[----:B------:R-:W-:Y:S02]  /*d530*/  HADD2.F32 R59, -RZ, R28.H1_H1 ;  /* 0x3000001cff3b7230 */ /* 0x000fe40000004100 */
[----:B------:R-:W-:Y:S02]  /*d540*/  HADD2.F32 R60, -RZ, R43.H0_H0 ;  /* 0x2000002bff3c7230 */ /* 0x000fe40000004100 */
[----:B------:R-:W-:Y:S01]  /*d550*/  FFMA.FTZ R3, R3, R4, R0 ;  /* 0x0000000403037223 */ /* 0x000fe20000010000 */
[----:B------:R-:W-:-:S02]  /*d560*/  HADD2.F32 R2, -RZ, R41.H1_H1 ;  /* 0x30000029ff027230 */ /* 0x000fc40000004100 */
[----:B------:R-:W-:Y:S02]  /*d570*/  HADD2.F32 R62, -RZ, R45.H0_H0 ;  /* 0x2000002dff3e7230 */ /* 0x000fe40000004100 */
[----:B------:R-:W-:Y:S01]  /*d580*/  FFMA.FTZ R60, R4, R60, R63 ;  /* 0x0000003c043c7223 */ /* 0x000fe2000001003f */
[----:B------:R-:W-:Y:S02]  /*d590*/  HADD2.F32 R64, -RZ, R47.H0_H0 ;  /* 0x2000002fff407230 */ /* 0x000fe40000004100 */
[----:B------:R-:W-:Y:S01]  /*d5a0*/  FFMA.FTZ R2, R2, R59, R3 ;  /* 0x0000003b02027223 */ /* 0x000fe20000010003 */
[----:B------:R-:W-:Y:S02]  /*d5b0*/  HADD2.F32 R0, -RZ, R43.H1_H1 ;  /* 0x3000002bff007230 */ /* 0x000fe40000004100 */
[C---:B------:R-:W-:Y:S01]  /*d5c0*/  FFMA.FTZ R65, R4.reuse, R62, R65 ;  /* 0x0000003e04417223 */ /* 0x040fe20000010041 */
[----:B------:R-:W-:Y:S02]  /*d5d0*/  HADD2.F32 R28, -RZ, R29.H0_H0 ;  /* 0x2000001dff1c7230 */ /* 0x000fe40000004100 */
[----:B------:R-:W-:Y:S01]  /*d5e0*/  FFMA.FTZ R67, R4, R64, R67 ;  /* 0x0000004004437223 */ /* 0x000fe20000010043 */
[----:B------:R-:W-:-:S02]  /*d5f0*/  HADD2.F32 R3, -RZ, R42.H0_H0 ;  /* 0x2000002aff037230 */ /* 0x000fc40000004100 */
[----:B------:R-:W-:Y:S01]  /*d600*/  FFMA.FTZ R61, R59, R0, R60 ;  /* 0x000000003b3d7223 */ /* 0x000fe2000001003c */
[----:B------:R-:W-:Y:S02]  /*d610*/  HADD2.F32 R62, -RZ, R45.H1_H1 ;  /* 0x3000002dff3e7230 */ /* 0x000fe40000004100 */
[----:B------:R-:W-:Y:S02]  /*d620*/  HADD2.F32 R64, -RZ, R47.H1_H1 ;  /* 0x3000002fff407230 */ /* 0x000fe40000004100 */
[----:B------:R-:W-:Y:S01]  /*d630*/  FFMA.FTZ R3, R3, R28, R2 ;  /* 0x0000001c03037223 */ /* 0x000fe20000010002 */
[--C-:B------:R-:W-:Y:S02]  /*d640*/  HADD2.F32 R4, -RZ, R44.reuse.H0_H0 ;  /* 0x2000002cff047230 */ /* 0x100fe40000004100 */
[C---:B------:R-:W-:Y:S01]  /*d650*/  FFMA.FTZ R65, R59.reuse, R62, R65 ;  /* 0x0000003e3b417223 */ /* 0x040fe20000010041 */
[----:B------:R-:W-:Y:S02]  /*d660*/  HADD2.F32 R29, -RZ, R29.H1_H1 ;  /* 0x3000001dff1d7230 */ /* 0x000fe40000004100 */
[----:B------:R-:W-:Y:S01]  /*d670*/  FFMA.FTZ R67, R59, R64, R67 ;  /* 0x000000403b437223 */ /* 0x000fe20000010043 */
[----:B------:R-:W-:-:S02]  /*d680*/  HADD2.F32 R2, -RZ, R44.H1_H1 ;  /* 0x3000002cff027230 */ /* 0x000fc40000004100 */
[----:B------:R-:W-:Y:S01]  /*d690*/  FFMA.FTZ R4, R28, R4, R61 ;  /* 0x000000041c047223 */ /* 0x000fe2000001003d */
[----:B------:R-:W-:Y:S02]  /*d6a0*/  HADD2.F32 R0, -RZ, R42.H1_H1 ;  /* 0x3000002aff007230 */ /* 0x000fe40000004100 */
[----:B------:R-:W-:Y:S02]  /*d6b0*/  HADD2.F32 R59, -RZ, R46.H0_H0 ;  /* 0x2000002eff3b7230 */ /* 0x000fe40000004100 */
[----:B------:R-:W-:Y:S01]  /*d6c0*/  FFMA.FTZ R2, R29, R2, R4 ;  /* 0x000000021d027223 */ /* 0x000fe20000010004 */
[----:B------:R-:W-:Y:S02]  /*d6d0*/  HADD2.F32 R62, -RZ, R58.H0_H0 ;  /* 0x2000003aff3e7230 */ /* 0x000fe40000004100 */
[----:B------:R-:W-:Y:S01]  /*d6e0*/  FFMA.FTZ R0, R0, R29, R3 ;  /* 0x0000001d00007223 */ /* 0x000fe20000010003 */
[----:B------:R-:W-:Y:S02]  /*d6f0*/  HADD2.F32 R60, -RZ, R46.H1_H1 ;  /* 0x3000002eff3c7230 */ /* 0x000fe40000004100 */
[----:B------:R-:W-:Y:S01]  /*d700*/  FFMA.FTZ R59, R28, R59, R65 ;  /* 0x0000003b1c3b7223 */ /* 0x000fe20000010041 */
[----:B------:R-:W-:-:S02]  /*d710*/  HADD2.F32 R4, -RZ, R58.H1_H1 ;  /* 0x3000003aff047230 */ /* 0x000fc40000004100 */
[----:B------:R-:W-:Y:S01]  /*d720*/  FFMA.FTZ R62, R28, R62, R67 ;  /* 0x0000003e1c3e7223 */ /* 0x000fe20000010043 */
        /* <DEDUP_REMOVED lines=18> */
.L_x_1750:
        /* <DEDUP_REMOVED lines=21> */
[----:B------:R-:W-:Y:S02]  /*d9a0*/  HADD2.F32 R4, -RZ, R37.H1_H1 ;  /* 0x30000025ff047230 */ /* 0x000fe40000004100 */
[----:B------:R-:W-:Y:S01]  /*d9b0*/  FFMA.FTZ R65, R66, R60, R65 ;  /* 0x0000003c42417223 */ /* 0x000fe20000010041 */
[----:B------:R-:W-:-:S02]  /*d9c0*/  HADD2.F32 R2, -RZ, R35.H0_H0 ;  /* 0x20000023ff027230 */ /* 0x000fc40000004100 */
[----:B------:R-:W-:Y:S01]  /*d9d0*/  FFMA.FTZ R0, R0, R62, R61 ;  /* 0x0000003e00007223 */ /* 0x000fe2000001003d */
[----:B------:R-:W-:Y:S02]  /*d9e0*/  HADD2.F32 R66, -RZ, R39.H1_H1 ;  /* 0x30000027ff427230 */ /* 0x000fe40000004100 */
[----:B------:R-:W-:Y:S01]  /*d9f0*/  FFMA.FTZ R3, R4, R60, R3 ;  /* 0x0000003c04037223 */ /* 0x000fe20000010003 */
[----:B------:R-:W-:Y:S02]  /*da00*/  HADD2.F32 R61, -RZ, R35.H1_H1 ;  /* 0x30000023ff3d7230 */ /* 0x000fe40000004100 */
[-C--:B------:R-:W-:Y:S01]  /*da10*/  FFMA.FTZ R2, R2, R62.reuse, R65 ;  /* 0x0000003e02027223 */ /* 0x080fe20000010041 */
[----:B------:R-:W-:Y:S02]  /*da20*/  HADD2.F32 R65, -RZ, R38.H1_H1 ;  /* 0x30000026ff417230 */ /* 0x000fe40000004100 */
[----:B------:R-:W-:Y:S01]  /*da30*/  FFMA.FTZ R4, R64, R62, R3 ;  /* 0x0000003e40047223 */ /* 0x000fe20000010003 */
[----:B------:R-:W-:-:S02]  /*da40*/  HADD2.F32 R64, -RZ, R40.H0_H0 ;  /* 0x20000028ff407230 */ /* 0x000fc40000004100 */
[----:B------:R-:W-:Y:S01]  /*da50*/  FFMA.FTZ R59, R66, R60, R59 ;  /* 0x0000003c423b7223 */ /* 0x000fe2000001003b */
[----:B------:R-:W-:Y:S02]  /*da60*/  HADD2.F32 R3, -RZ, R17.H1_H1 ;  /* 0x30000011ff037230 */ /* 0x000fe40000004100 */
[-C--:B------:R-:W-:Y:S01]  /*da70*/  FFMA.FTZ R60, R61, R63.reuse, R2 ;  /* 0x0000003f3d3c7223 */ /* 0x080fe20000010002 */
[--C-:B-1----:R-:W-:Y:S02]  /*da80*/  HADD2.F32 R2, -RZ, R29.reuse.H0_H0 ;  /* 0x2000001dff027230 */ /* 0x102fe40000004100 */
[----:B------:R-:W-:Y:S01]  /*da90*/  FFMA.FTZ R64, R64, R62, R59 ;  /* 0x0000003e40407223 */ /* 0x000fe2000001003b */
[-C--:B------:R-:W-:Y:S01]  /*daa0*/  FFMA.FTZ R62, R65, R63.reuse, R4 ;  /* 0x0000003f413e7223 */ /* 0x080fe20000010004 */
[-C--:B------:R-:W-:Y:S01]  /*dab0*/  FFMA.FTZ R0, R3, R63.reuse, R0 ;  /* 0x0000003f03007223 */ /* 0x080fe20000010000 */
[----:B------:R-:W-:Y:S02]  /*dac0*/  HADD2.F32 R4, -RZ, R29.H1_H1 ;  /* 0x3000001dff047230 */ /* 0x000fe40000004100 */
[----:B------:R-:W-:Y:S01]  /*dad0*/  FFMA.FTZ R64, R67, R63, R64 ;  /* 0x0000003f43407223 */ /* 0x000fe20000010040 */
[----:B------:R-:W-:-:S02]  /*dae0*/  HADD2.F32 R3, -RZ, R28.H0_H0 ;  /* 0x2000001cff037230 */ /* 0x000fc40000004100 */
[----:B------:R-:W-:Y:S02]  /*daf0*/  HADD2.F32 R29, -RZ, R41.H0_H0 ;  /* 0x20000029ff1d7230 */ /* 0x000fe40000004100 */
[----:B------:R-:W-:Y:S02]  /*db00*/  HADD2.F32 R59, -RZ, R43.H0_H0 ;  /* 0x2000002bff3b7230 */ /* 0x000fe40000004100 */
[----:B------:R-:W-:Y:S02]  /*db10*/  HADD2.F32 R61, -RZ, R45.H0_H0 ;  /* 0x2000002dff3d7230 */ /* 0x000fe40000004100 */
[-C--:B------:R-:W-:Y:S01]  /*db20*/  FFMA.FTZ R29, R29, R3.reuse, R0 ;  /* 0x000000031d1d7223 */ /* 0x080fe20000010000 */
[----:B------:R-:W-:Y:S02]  /*db30*/  HADD2.F32 R63, -RZ, R47.H0_H0 ;  /* 0x2000002fff3f7230 */ /* 0x000fe40000004100 */
[----:B------:R-:W-:Y:S01]  /*db40*/  FFMA.FTZ R59, R59, R3, R60 ;  /* 0x000000033b3b7223 */ /* 0x000fe2000001003c */
[----:B------:R-:W-:-:S02]  /*db50*/  HADD2.F32 R28, -RZ, R28.H1_H1 ;  /* 0x3000001cff1c7230 */ /* 0x000fc40000004100 */
[-C--:B------:R-:W-:Y:S01]  /*db60*/  FFMA.FTZ R61, R61, R3.reuse, R62 ;  /* 0x000000033d3d7223 */ /* 0x080fe2000001003e */
[----:B------:R-:W-:Y:S02]  /*db70*/  HADD2.F32 R66, -RZ, R41.H1_H1 ;  /* 0x30000029ff427230 */ /* 0x000fe40000004100 */
[----:B------:R-:W-:Y:S01]  /*db80*/  FFMA.FTZ R3, R63, R3, R64 ;  /* 0x000000033f037223 */ /* 0x000fe20000010040 */
[----:B------:R-:W-:Y:S02]  /*db90*/  HADD2.F32 R60, -RZ, R43.H1_H1 ;  /* 0x3000002bff3c7230 */ /* 0x000fe40000004100 */
[----:B------:R-:W-:Y:S02]  /*dba0*/  HADD2.F32 R64, -RZ, R45.H1_H1 ;  /* 0x3000002dff407230 */ /* 0x000fe40000004100 */
[-C--:B------:R-:W-:Y:S01]  /*dbb0*/  FFMA.FTZ R29, R66, R28.reuse, R29 ;  /* 0x0000001c421d7223 */ /* 0x080fe2000001001d */
[----:B------:R-:W-:Y:S02]  /*dbc0*/  HADD2.F32 R0, -RZ, R42.H0_H0 ;  /* 0x2000002aff007230 */ /* 0x000fe40000004100 */
[----:B------:R-:W-:Y:S01]  /*dbd0*/  FFMA.FTZ R59, R60, R28, R59 ;  /* 0x0000001c3c3b7223 */ /* 0x000fe2000001003b */
[----:B------:R-:W-:-:S02]  /*dbe0*/  HADD2.F32 R66, -RZ, R47.H1_H1 ;  /* 0x3000002fff427230 */ /* 0x000fc40000004100 */
[----:B------:R-:W-:Y:S01]  /*dbf0*/  FFMA.FTZ R61, R64, R28, R61 ;  /* 0x0000001c403d7223 */ /* 0x000fe2000001003d */
[----:B------:R-:W-:Y:S02]  /*dc00*/  HADD2.F32 R62, -RZ, R44.H0_H0 ;  /* 0x2000002cff3e7230 */ /* 0x000fe40000004100 */
        /* <DEDUP_REMOVED lines=31> */
.L_x_1751:
        /* <DEDUP_REMOVED lines=11> */
[--C-:B------:R-:W-:Y:S02]  /*deb0*/  HADD2.F32 R2, -RZ, R30.reuse.H0_H0 ;  /* 0x2000001eff027230 */ /* 0x100fe40000004100 */
[----:B------:R-:W-:Y:S01]  /*dec0*/  FFMA.FTZ R31, R64, R60, R31 ;  /* 0x0000003c401f7223 */ /* 0x000fe2000001001f */
[----:B------:R-:W-:Y:S02]  /*ded0*/  HADD2.F32 R3, -RZ, R37.H0_H0 ;  /* 0x20000025ff037230 */ /* 0x000fe40000004100 */
[----:B------:R-:W-:Y:S02]  /*dee0*/  HADD2.F32 R30, -RZ, R30.H1_H1 ;  /* 0x3000001eff1e7230 */ /* 0x000fe40000004100 */
[----:B------:R-:W-:Y:S01]  /*def0*/  FFMA.FTZ R63, R2, R59, RZ ;  /* 0x0000003b023f7223 */ /* 0x000fe200000100ff */
[----:B------:R-:W-:-:S02]  /*df00*/  HADD2.F32 R64, -RZ, R39.H1_H1 ;  /* 0x30000027ff407230 */ /* 0x000fc40000004100 */
[-C--:B------:R-:W-:Y:S01]  /*df10*/  FFMA.FTZ R3, R3, R59.reuse, RZ ;  /* 0x0000003b03037223 */ /* 0x080fe200000100ff */
        /* <DEDUP_REMOVED lines=10> */
[-C--:B------:R-:W-:Y:S01]  /*dfc0*/  FFMA.FTZ R0, R0, R62.reuse, R31 ;  /* 0x0000003e00007223 */ /* 0x080fe2000001001f */
[----:B------:R-:W-:Y:S02]  /*dfd0*/  HADD2.F32 R17, -RZ, R17.H1_H1 ;  /* 0x30000011ff117230 */ /* 0x000fe40000004100 */
[-C--:B------:R-:W-:Y:S01]  /*dfe0*/  FFMA.FTZ R2, R2, R62.reuse, R63 ;  /* 0x0000003e02027223 */ /* 0x080fe2000001003f */
[----:B------:R-:W-:Y:S02]  /*dff0*/  HADD2.F32 R3, -RZ, R38.H1_H1 ;  /* 0x30000026ff037230 */ /* 0x000fe40000004100 */
[----:B------:R-:W-:Y:S01]  /*e000*/  FFMA.FTZ R62, R4, R62, R59 ;  /* 0x0000003e043e7223 */ /* 0x000fe2000001003b */
[----:B------:R-:W-:-:S02]  /*e010*/  HADD2.F32 R31, -RZ, R40.H1_H1 ;  /* 0x30000028ff1f7230 */ /* 0x000fc40000004100 */
[-C--:B------:R-:W-:Y:S01]  /*e020*/  FFMA.FTZ R0, R17, R61.reuse, R0 ;  /* 0x0000003d11007223 */ /* 0x080fe20000010000 */
[----:B------:R-:W-:Y:S02]  /*e030*/  HADD2.F32 R35, -RZ, R35.H1_H1 ;  /* 0x30000023ff237230 */ /* 0x000fe40000004100 */
[-C--:B------:R-:W-:Y:S01]  /*e040*/  FFMA.FTZ R30, R3, R61.reuse, R30 ;  /* 0x0000003d031e7223 */ /* 0x080fe2000001001e */
        /* <DEDUP_REMOVED lines=28> */
[----:B------:R-:W-:Y:S01]  /*e210*/  FFMA.FTZ R28, R28, R2, R35 ;  /* 0x000000021c1c7223 */ /* 0x000fe20000010023 */
[----:B------:R-:W-:-:S02]  /*e220*/  HADD2.F32 R17, -RZ, R42.H1_H1 ;  /* 0x3000002aff117230 */ /* 0x000fc40000004100 */
[----:B------:R-:W-:Y:S02]  /*e230*/  HADD2.F32 R31, -RZ, R44.H1_H1 ;  /* 0x3000002cff1f7230 */ /* 0x000fe40000004100 */
        /* <DEDUP_REMOVED lines=23> */
.L_x_1752:
[C---:B-----5:R-:W-:Y:S02]  /*e3b0*/  LOP3.LUT R0, R24.reuse, 0xf000f, RZ, 0xc0, !PT ;  /* 0x000f000f18007812 */ /* 0x060fe400078ec0ff */
[----:B------:R-:W-:Y:S02]  /*e3c0*/  LOP3.LUT R2, R24, 0xf000f0, RZ, 0xc0, !PT ;  /* 0x00f000f018027812 */ /* 0x000fe400078ec0ff */
[C---:B------:R-:W-:Y:S02]  /*e3d0*/  LOP3.LUT R4, R25.reuse, 0xf000f, RZ, 0xc0, !PT ;  /* 0x000f000f19047812 */ /* 0x040fe400078ec0ff */
[----:B------:R-:W-:Y:S02]  /*e3e0*/  LOP3.LUT R17, R25, 0xf000f0, RZ, 0xc0, !PT ;  /* 0x00f000f019117812 */ /* 0x000fe400078ec0ff */
[C---:B------:R-:W-:Y:S02]  /*e3f0*/  LOP3.LUT R29, R26.reuse, 0xf000f, RZ, 0xc0, !PT ;  /* 0x000f000f1a1d7812 */ /* 0x040fe400078ec0ff */
[----:B------:R-:W-:-:S02]  /*e400*/  LOP3.LUT R30, R26, 0xf000f0, RZ, 0xc0, !PT ;  /* 0x00f000f01a1e7812 */ /* 0x000fc400078ec0ff */
[C---:B------:R-:W-:Y:S02]  /*e410*/  LOP3.LUT R35, R27.reuse, 0xf000f0, RZ, 0xc0, !PT ;  /* 0x00f000f01b237812 */ /* 0x040fe400078ec0ff */
[----:B------:R-:W-:Y:S02]  /*e420*/  SHF.R.U32.HI R24, RZ, 0x8, R24 ;  /* 0x00000008ff187819 */ /* 0x000fe40000011618 */
[----:B------:R-:W-:Y:S02]  /*e430*/  SHF.R.U32.HI R25, RZ, 0x8, R25 ;  /* 0x00000008ff197819 */ /* 0x000fe40000011619 */
[----:B------:R-:W-:Y:S02]  /*e440*/  SHF.R.U32.HI R26, RZ, 0x8, R26 ;  /* 0x00000008ff1a7819 */ /* 0x000fe4000001161a */
[----:B------:R-:W-:Y:S02]  /*e450*/  SHF.R.U32.HI R37, RZ, 0x8, R27 ;  /* 0x00000008ff257819 */ /* 0x000fe4000001161b */
[----:B------:R-:W-:-:S02]  /*e460*/  LOP3.LUT R31, R27, 0xf000f, RZ, 0xc0, !PT ;  /* 0x000f000f1b1f7812 */ /* 0x000fc400078ec0ff */
[----:B------:R-:W-:Y:S02]  /*e470*/  LOP3.LUT R28, R17, 0x64006400, RZ, 0xfc, !PT ;  /* 0x64006400111c7812 */ /* 0x000fe400078efcff */
[----:B------:R-:W-:Y:S02]  /*e480*/  LOP3.LUT R38, R35, 0x64006400, RZ, 0xfc, !PT ;  /* 0x6400640023267812 */ /* 0x000fe400078efcff */
[----:B------:R-:W-:Y:S01]  /*e490*/  LOP3.LUT R3, R24, 0xf000f, RZ, 0xc0, !PT ;  /* 0x000f000f18037812 */ /* 0x000fe200078ec0ff */
[----:B------:R-:W-:Y:S01]  /*e4a0*/  HFMA2 R28, R28, R5.H0_H0, -72, -72 ;  /* 0xd480d4801c1c7431 */ /* 0x000fe20000040005 */
        /* <DEDUP_REMOVED lines=13> */
[----:B------:R-:W-:Y:S01]  /*e580*/  HADD2 R29, R29, -1032, -1032 ;  /* 0xe408e4081d1d7430 */ /* 0x000fe20000000000 */
[----:B------:R-:W-:Y:S01]  /*e590*/  LOP3.LUT R3, R3, 0x64006400, RZ, 0xfc, !PT ;  /* 0x6400640003037812 */ /* 0x000fe200078efcff */
[-C--:B------:R-:W-:Y:S01]  /*e5a0*/  HFMA2 R30, R30, R5.reuse.H0_H0, -72, -72 ;  /* 0xd480d4801e1e7431 */ /* 0x080fe20000040005 */
[----:B------:R-:W-:Y:S01]  /*e5b0*/  LOP3.LUT R24, R24, 0x64006400, RZ, 0xfc, !PT ;  /* 0x6400640018187812 */ /* 0x000fe200078efcff */
[----:B------:R-:W-:Y:S01]  /*e5c0*/  HADD2 R31, R31, -1032, -1032 ;  /* 0xe408e4081f1f7430 */ /* 0x000fe20000000000 */
[----:B------:R-:W-:Y:S01]  /*e5d0*/  LOP3.LUT R39, R17, 0x64006400, RZ, 0xfc, !PT ;  /* 0x6400640011277812 */ /* 0x000fe200078efcff */
[----:B------:R-:W-:Y:S01]  /*e5e0*/  HFMA2 R17, R2, R5.H0_H0, -72, -72 ;  /* 0xd480d48002117431 */ /* 0x000fe20000040005 */
[----:B------:R-:W-:-:S02]  /*e5f0*/  LOP3.LUT R40, R25, 0x64006400, RZ, 0xfc, !PT ;  /* 0x6400640019287812 */ /* 0x000fc400078efcff */
[----:B------:R-:W-:Y:S01]  /*e600*/  LOP3.LUT R41, R27, 0x64006400, RZ, 0xfc, !PT ;  /* 0x640064001b297812 */ /* 0x000fe200078efcff */
[----:B------:R-:W-:Y:S01]  /*e610*/  HADD2 R27, R0, -1032, -1032 ;  /* 0xe408e408001b7430 */ /* 0x000fe20000000000 */
[----:B------:R-:W-:Y:S01]  /*e620*/  LOP3.LUT R42, R26, 0x64006400, RZ, 0xfc, !PT ;  /* 0x640064001a2a7812 */ /* 0x000fe200078efcff */
[----:B------:R-:W-:Y:S01]  /*e630*/  HADD2 R26, R4, -1032, -1032 ;  /* 0xe408e408041a7430 */ /* 0x000fe20000000000 */
[----:B------:R-:W-:Y:S01]  /*e640*/  LOP3.LUT R43, R35, 0x64006400, RZ, 0xfc, !PT ;  /* 0x64006400232b7812 */ /* 0x000fe200078efcff */
[-C--:B------:R-:W-:Y:S01]  /*e650*/  HFMA2 R35, R38, R5.reuse.H0_H0, -72, -72 ;  /* 0xd480d48026237431 */ /* 0x080fe20000040005 */
[----:B------:R-:W-:Y:S01]  /*e660*/  LOP3.LUT R44, R37, 0x64006400, RZ, 0xfc, !PT ;  /* 0x64006400252c7812 */ /* 0x000fe200078efcff */
        /* <DEDUP_REMOVED lines=8> */
[----:B------:R-:W-:Y:S06]  /*e6f0*/  @!P1 BRA `(.L_x_1753) ;  /* 0x0000000400689947 */ /* 0x000fec0003800000 */
[----:B------:R-:W0:Y:S01]  /*e700*/  LDS.64 R46, [UR5+0x10] ;  /* 0x00001005ff2e7984 */ /* 0x000e220008000a00 */
        /* <DEDUP_REMOVED lines=26> */
[----:B------:R-:W-:Y:S02]  /*e8b0*/  HADD2.F32 R60, -RZ, R30.H0_H0 ;  /* 0x2000001eff3c7230 */ /* 0x000fe40000004100 */
        /* <DEDUP_REMOVED lines=62> */
.L_x_1753:
        /* <DEDUP_REMOVED lines=91> */
.L_x_1754:
        /* <DEDUP_REMOVED lines=35> */
[----:B------:R-:W-:Y:S02]  /*f480*/  HADD2.F32 R17, -RZ, R37.H0_H0 ;  /* 0x20000025ff117230 */ /* 0x000fe40000004100 */
[-C--:B------:R-:W-:Y:S01]  /*f490*/  FFMA.FTZ R4, R3, R47.reuse, R2 ;  /* 0x0000002f03047223 */ /* 0x080fe20000010002 */
[--C-:B-1----:R-:W-:Y:S02]  /*f4a0*/  HADD2.F32 R3, -RZ, R24.reuse.H0_H0 ;  /* 0x20000018ff037230 */ /* 0x102fe40000004100 */
[----:B------:R-:W-:Y:S01]  /*f4b0*/  FFMA.FTZ R26, R27, R47, R26 ;  /* 0x0000002f1b1a7223 */ /* 0x000fe2000001001a */
[----:B------:R-:W-:Y:S02]  /*f4c0*/  HADD2.F32 R27, -RZ, R39.H0_H0 ;  /* 0x20000027ff1b7230 */ /* 0x000fe40000004100 */
[----:B------:R-:W-:Y:S02]  /*f4d0*/  HADD2.F32 R35, -RZ, R35.H1_H1 ;  /* 0x30000023ff237230 */ /* 0x000fe40000004100 */
[----:B------:R-:W-:Y:S01]  /*f4e0*/  FFMA.FTZ R17, R17, R3, R0 ;  /* 0x0000000311117223 */ /* 0x000fe20000010000 */
[----:B------:R-:W-:-:S02]  /*f4f0*/  HADD2.F32 R24, -RZ, R24.H1_H1 ;  /* 0x30000018ff187230 */ /* 0x000fc40000004100 */
[----:B------:R-:W-:Y:S01]  /*f500*/  FFMA.FTZ R27, R27, R3, R4 ;  /* 0x000000031b1b7223 */ /* 0x000fe20000010004 */
[----:B------:R-:W-:Y:S02]  /*f510*/  HADD2.F32 R28, -RZ, R37.H1_H1 ;  /* 0x30000025ff1c7230 */ /* 0x000fe40000004100 */
[----:B------:R-:W-:Y:S01]  /*f520*/  FFMA.FTZ R58, R35, R47, R58 ;  /* 0x0000002f233a7223 */ /* 0x000fe2000001003a */
[----:B------:R-:W-:Y:S02]  /*f530*/  HADD2.F32 R29, -RZ, R41.H0_H0 ;  /* 0x20000029ff1d7230 */ /* 0x000fe40000004100 */
        /* <DEDUP_REMOVED lines=44> */
.L_x_1755:
        /* <DEDUP_REMOVED lines=8> */
[C---:B------:R-:W-:Y:S02]  /*f880*/  LOP3.LUT R25, R14.reuse, 0xf000f, RZ, 0xc0, !PT ;  /* 0x000f000f0e197812 */ /* 0x040fe400078ec0ff */
        /* <DEDUP_REMOVED lines=10> */
[----:B------:R-:W-:Y:S01]  /*f930*/  HFMA2 R24, R24, R5.H0_H0, -72, -72 ;  /* 0xd480d48018187431 */ /* 0x000fe20000040005 */
[----:B------:R-:W-:Y:S02]  /*f940*/  LOP3.LUT R12, R12, 0xf000f0, RZ, 0xc0, !PT ;  /* 0x00f000f00c0c7812 */ /* 0x000fe400078ec0ff */
[C---:B------:R-:W-:Y:S02]  /*f950*/  LOP3.LUT R17, R31.reuse, 0xf000f, RZ, 0xc0, !PT ;  /* 0x000f000f1f117812 */ /* 0x040fe400078ec0ff */
[----:B------:R-:W-:Y:S02]  /*f960*/  LOP3.LUT R29, R31, 0xf000f0, RZ, 0xc0, !PT ;  /* 0x00f000f01f1d7812 */ /* 0x000fe400078ec0ff */
[----:B------:R-:W-:Y:S02]  /*f970*/  LOP3.LUT R28, R28, 0x64006400, RZ, 0xfc, !PT ;  /* 0x640064001c1c7812 */ /* 0x000fe400078efcff */
[----:B------:R-:W-:-:S02]  /*f980*/  LOP3.LUT R38, R13, 0x64006400, RZ, 0xfc, !PT ;  /* 0x640064000d267812 */ /* 0x000fc400078efcff */
[----:B------:R-:W-:Y:S01]  /*f990*/  LOP3.LUT R40, R27, 0x64006400, RZ, 0xfc, !PT ;  /* 0x640064001b287812 */ /* 0x000fe200078efcff */
[----:B------:R-:W-:Y:S01]  /*f9a0*/  HADD2 R27, R28, -1032, -1032 ;  /* 0xe408e4081c1b7430 */ /* 0x000fe20000000000 */
[----:B------:R-:W-:Y:S01]  /*f9b0*/  LOP3.LUT R0, R0, 0x64006400, RZ, 0xfc, !PT ;  /* 0x6400640000007812 */ /* 0x000fe200078efcff */
[-C--:B------:R-:W-:Y:S01]  /*f9c0*/  HFMA2 R35, R38, R5.reuse.H0_H0, -72, -72 ;  /* 0xd480d48026237431 */ /* 0x080fe20000040005 */
[----:B------:R-:W-:Y:S01]  /*f9d0*/  LOP3.LUT R2, R2, 0x64006400, RZ, 0xfc, !PT ;  /* 0x6400640002027812 */ /* 0x000fe200078efcff */
[-C--:B------:R-:W-:Y:S01]  /*f9e0*/  HFMA2 R28, R30, R5.reuse.H0_H0, -72, -72 ;  /* 0xd480d4801e1c7431 */ /* 0x080fe20000040005 */
[----:B------:R-:W-:Y:S01]  /*f9f0*/  LOP3.LUT R4, R4, 0x64006400, RZ, 0xfc, !PT ;  /* 0x6400640004047812 */ /* 0x000fe200078efcff */
[----:B------:R-:W-:Y:S01]  /*fa00*/  HFMA2 R38, R40, R5.H0_H0, -72, -72 ;  /* 0xd480d48028267431 */ /* 0x000fe20000040005 */
[----:B------:R-:W-:Y:S02]  /*fa10*/  LOP3.LUT R25, R25, 0x64006400, RZ, 0xfc, !PT ;  /* 0x6400640019197812 */ /* 0x000fe400078efcff */
[----:B------:R-:W-:-:S02]  /*fa20*/  LOP3.LUT R26, R26, 0x64006400, RZ, 0xfc, !PT ;  /* 0x640064001a1a7812 */ /* 0x000fc400078efcff */
[----:B------:R-:W-:Y:S01]  /*fa30*/  LOP3.LUT R3, R3, 0x64006400, RZ, 0xfc, !PT ;  /* 0x6400640003037812 */ /* 0x000fe200078efcff */
[----:B------:R-:W-:Y:S01]  /*fa40*/  HADD2 R25, R25, -1032, -1032 ;  /* 0xe408e40819197430 */ /* 0x000fe20000000000 */
        /* <DEDUP_REMOVED lines=12> */
[----:B------:R-:W-:Y:S02]  /*fb10*/  HADD2 R37, R37, -1032, -1032 ;  /* 0xe408e40825257430 */ /* 0x000fe40000000000 */
[----:B------:R-:W-:Y:S02]  /*fb20*/  HADD2 R39, R39, -1032, -1032 ;  /* 0xe408e40827277430 */ /* 0x000fe40000000000 */
[----:B------:R-:W-:Y:S01]  /*fb30*/  HFMA2 R40, R42, R5.H0_H0, -72, -72 ;  /* 0xd480d4802a287431 */ /* 0x000fe20000040005 */
[----:B------:R-:W-:Y:S06]  /*fb40*/  @!P1 BRA `(.L_x_1756) ;  /* 0x0000000400689947 */ /* 0x000fec0003800000 */
[----:B------:R-:W0:Y:S01]  /*fb50*/  LDS.64 R42, [UR5+0x20] ;  /* 0x00002005ff2a7984 */ /* 0x000e220008000a00 */
[----:B------:R-:W-:Y:S02]  /*fb60*/  HADD2.F32 R46, -RZ, R15.H0_H0 ;  /* 0x2000000fff2e7230 */ /* 0x000fe40000004100 */
        /* <DEDUP_REMOVED lines=55> */
[----:B------:R-:W-:Y:S02]  /*fee0*/  HADD2.F32 R4, -RZ, R35.H0_H0 ;  /* 0x20000023ff047230 */ /* 0x000fe40000004100 */
        /* <DEDUP_REMOVED lines=32> */
.L_x_1756:
        /* <DEDUP_REMOVED lines=91> */
.L_x_1757:
[----:B------:R-:W-:Y:S05]  /*106a0*/  @!P3 BRA `(.L_x_1758) ;  /* 0x000000040068b947 */ /* 0x000fea0003800000 */
[----:B------:R-:W0:Y:S01]  /*106b0*/  LDS.64 R2, [UR5+0x120] ;  /* 0x00012005ff027984 */ /* 0x000e220008000a00 */
[----:B------:R-:W-:Y:S02]  /*106c0*/  HADD2.F32 R0, -RZ, R17.H0_H0 ;  /* 0x20000011ff007230 */ /* 0x000fe40000004100 */
[----:B------:R-:W-:Y:S01]  /*106d0*/  HADD2.F32 R4, -RZ, R27.H0_H0 ;  /* 0x2000001bff047230 */ /* 0x000fe20000004100 */
[----:B------:R-:W1:Y:S01]  /*106e0*/  LDS.64 R12, [UR5+0x128] ;  /* 0x00012805ff0c7984 */ /* 0x000e620008000a00 */
[----:B------:R-:W-:Y:S02]  /*106f0*/  HADD2.F32 R46, -RZ, R17.H1_H1 ;  /* 0x30000011ff2e7230 */ /* 0x000fe40000004100 */
[----:B------:R-:W-:Y:S02]  /*10700*/  HADD2.F32 R58, -RZ, R15.H1_H1 ;  /* 0x3000000fff3a7230 */ /* 0x000fe40000004100 */
[--C-:B0-----:R-:W-:Y:S02]  /*10710*/  HADD2.F32 R41, -RZ, R2.reuse.H0_H0 ;  /* 0x20000002ff297230 */ /* 0x101fe40000004100 */
[----:B------:R-:W-:-:S02]  /*10720*/  HADD2.F32 R42, -RZ, R2.H1_H1 ;  /* 0x30000002ff2a7230 */ /* 0x000fc40000004100 */
[--C-:B------:R-:W-:Y:S02]  /*10730*/  HADD2.F32 R44, -RZ, R3.reuse.H0_H0 ;  /* 0x20000003ff2c7230 */ /* 0x100fe40000004100 */
[----:B------:R-:W-:Y:S02]  /*10740*/  HADD2.F32 R43, -RZ, R3.H1_H1 ;  /* 0x30000003ff2b7230 */ /* 0x000fe40000004100 */
[----:B------:R-:W-:Y:S02]  /*10750*/  HADD2.F32 R2, -RZ, R15.H0_H0 ;  /* 0x2000000fff027230 */ /* 0x000fe40000004100 */
[-C--:B------:R-:W-:Y:S01]  /*10760*/  FFMA.FTZ R15, R0, R41.reuse, RZ ;  /* 0x00000029000f7223 */ /* 0x080fe200000100ff */
[--C-:B------:R-:W-:Y:S02]  /*10770*/  HADD2.F32 R3, -RZ, R25.reuse.H0_H0 ;  /* 0x20000019ff037230 */ /* 0x100fe40000004100 */
[----:B------:R-:W-:Y:S02]  /*10780*/  HADD2.F32 R0, -RZ, R14.H0_H0 ;  /* 0x2000000eff007230 */ /* 0x000fe40000004100 */
[-C--:B------:R-:W-:Y:S01]  /*10790*/  FFMA.FTZ R17, R2, R41.reuse, RZ ;  /* 0x0000002902117223 */ /* 0x080fe200000100ff */
[----:B------:R-:W-:Y:S01]  /*107a0*/  FFMA.FTZ R15, R46, R42, R15 ;  /* 0x0000002a2e0f7223 */ /* 0x000fe2000001000f */
[-C--:B------:R-:W-:Y:S01]  /*107b0*/  FFMA.FTZ R3, R3, R41.reuse, RZ ;  /* 0x0000002903037223 */ /* 0x080fe200000100ff */
[----:B------:R-:W-:Y:S01]  /*107c0*/  FFMA.FTZ R41, R4, R41, RZ ;  /* 0x0000002904297223 */ /* 0x000fe200000100ff */
[----:B------:R-:W-:-:S02]  /*107d0*/  HADD2.F32 R4, -RZ, R25.H1_H1 ;  /* 0x30000019ff047230 */ /* 0x000fc40000004100 */
[----:B------:R-:W-:Y:S01]  /*107e0*/  FFMA.FTZ R17, R58, R42, R17 ;  /* 0x0000002a3a117223 */ /* 0x000fe20000010011 */
        /* <DEDUP_REMOVED lines=10> */
[----:B------:R-:W-:Y:S02]  /*10890*/  HADD2.F32 R3, -RZ, R14.H1_H1 ;  /* 0x3000000eff037230 */ /* 0x000fe40000004100 */
[-C--:B------:R-:W-:Y:S01]  /*108a0*/  FFMA.FTZ R14, R15, R43.reuse, R2 ;  /* 0x0000002b0f0e7223 */ /* 0x080fe20000010002 */
[----:B------:R-:W-:Y:S02]  /*108b0*/  HADD2.F32 R42, -RZ, R28.H0_H0 ;  /* 0x2000001cff2a7230 */ /* 0x000fe40000004100 */
[----:B------:R-:W-:Y:S01]  /*108c0*/  FFMA.FTZ R24, R17, R43, R4 ;  /* 0x0000002b11187223 */ /* 0x000fe20000010004 */
[----:B-1----:R-:W-:-:S02]  /*108d0*/  HADD2.F32 R2, -RZ, R13.H0_H0 ;  /* 0x2000000dff027230 */ /* 0x002fc40000004100 */
[-C--:B------:R-:W-:Y:S01]  /*108e0*/  FFMA.FTZ R0, R3, R43.reuse, R0 ;  /* 0x0000002b03007223 */ /* 0x080fe20000010000 */
[----:B------:R-:W-:Y:S02]  /*108f0*/  HADD2.F32 R4, -RZ, R13.H1_H1 ;  /* 0x3000000dff047230 */ /* 0x000fe40000004100 */
[----:B------:R-:W-:Y:S01]  /*10900*/  FFMA.FTZ R44, R42, R44, R41 ;  /* 0x0000002c2a2c7223 */ /* 0x000fe20000010029 */
[----:B------:R-:W-:Y:S02]  /*10910*/  HADD2.F32 R25, -RZ, R28.H1_H1 ;  /* 0x3000001cff197230 */ /* 0x000fe40000004100 */
[----:B------:R-:W-:Y:S02]  /*10920*/  HADD2.F32 R3, -RZ, R12.H0_H0 ;  /* 0x2000000cff037230 */ /* 0x000fe40000004100 */
        /* <DEDUP_REMOVED lines=24> */
[----:B------:R-:W-:Y:S02]  /*10ab0*/  HADD2.F32 R0, -RZ, R35.H1_H1 ;  /* 0x30000023ff007230 */ /* 0x000fe40000004100 */
[----:B------:R-:W-:Y:S01]  /*10ac0*/  FFMA.FTZ R17, R12, R2, R17 ;  /* 0x000000020c117223 */ /* 0x000fe20000010011 */
        /* <DEDUP_REMOVED lines=24> */
.L_x_1758:
[C---:B------:R-:W-:Y:S02]  /*10c50*/  LOP3.LUT R25, R10.reuse, 0xf000f, RZ, 0xc0, !PT ;  /* 0x000f000f0a197812 */ /* 0x040fe400078ec0ff */
[----:B------:R-:W-:Y:S02]  /*10c60*/  LOP3.LUT R13, R10, 0xf000f0, RZ, 0xc0, !PT ;  /* 0x00f000f00a0d7812 */ /* 0x000fe400078ec0ff */
[----:B------:R-:W-:Y:S02]  /*10c70*/  SHF.R.U32.HI R27, RZ, 0x8, R10 ;  /* 0x00000008ff1b7819 */ /* 0x000fe4000001160a */
[C---:B------:R-:W-:Y:S02]  /*10c80*/  LOP3.LUT R0, R8.reuse, 0xf000f, RZ, 0xc0, !PT ;  /* 0x000f000f08007812 */ /* 0x040fe400078ec0ff */
[----:B------:R-:W-:Y:S02]  /*10c90*/  LOP3.LUT R2, R8, 0xf000f0, RZ, 0xc0, !PT ;  /* 0x00f000f008027812 */ /* 0x000fe400078ec0ff */
[----:B------:R-:W-:-:S02]  /*10ca0*/  LOP3.LUT R4, R9, 0xf000f, RZ, 0xc0, !PT ;  /* 0x000f000f09047812 */ /* 0x000fc400078ec0ff */
[----:B------:R-:W-:Y:S02]  /*10cb0*/  LOP3.LUT R3, R9, 0xf000f0, RZ, 0xc0, !PT ;  /* 0x00f000f009037812 */ /* 0x000fe400078ec0ff */
[----:B------:R-:W-:Y:S02]  /*10cc0*/  LOP3.LUT R10, R11, 0xf000f0, RZ, 0xc0, !PT ;  /* 0x00f000f00b0a7812 */ /* 0x000fe400078ec0ff */
[----:B------:R-:W-:Y:S02]  /*10cd0*/  SHF.R.U32.HI R31, RZ, 0x8, R11 ;  /* 0x00000008ff1f7819 */ /* 0x000fe4000001160b */
[----:B------:R-:W-:Y:S02]  /*10ce0*/  SHF.R.U32.HI R8, RZ, 0x8, R8 ;  /* 0x00000008ff087819 */ /* 0x000fe40000011608 */
        /* <DEDUP_REMOVED lines=54> */
[----:B------:R-:W-:Y:S01]  /*11050*/  FFMA.FTZ R0, R0, R3, RZ ;  /* 0x0000000300007223 */ /* 0x000fe200000100ff */
[C---:B------:R-:W-:Y:S01]  /*11060*/  FFMA.FTZ R43, R3.reuse, R40, RZ ;  /* 0x00000028032b7223 */ /* 0x040fe200000100ff */
[C---:B------:R-:W-:Y:S01]  /*11070*/  FFMA.FTZ R45, R3.reuse, R2, RZ ;  /* 0x00000002032d7223 */ /* 0x040fe200000100ff */
[----:B------:R-:W-:Y:S01]  /*11080*/  FFMA.FTZ R42, R3, R4, RZ ;  /* 0x00000004032a7223 */ /* 0x000fe200000100ff */
[----:B------:R-:W-:Y:S01]  /*11090*/  FFMA.FTZ R0, R35, R38, R0 ;  /* 0x0000002623007223 */ /* 0x000fe20000010000 */
[----:B------:R-:W-:-:S02]  /*110a0*/  HADD2.F32 R35, -RZ, R25.H1_H1 ;  /* 0x30000019ff237230 */ /* 0x000fc40000004100 */
[C---:B------:R-:W-:Y:S01]  /*110b0*/  FFMA.FTZ R2, R38.reuse, R41, R43 ;  /* 0x0000002926027223 */ /* 0x040fe2000001002b */
[----:B------:R-:W-:Y:S02]  /*110c0*/  HADD2.F32 R3, -RZ, R10.H0_H0 ;  /* 0x2000000aff037230 */ /* 0x000fe40000004100 */
[----:B------:R-:W-:Y:S02]  /*110d0*/  HADD2.F32 R4, -RZ, R11.H0_H0 ;  /* 0x2000000bff047230 */ /* 0x000fe40000004100 */
[----:B------:R-:W-:Y:S01]  /*110e0*/  FFMA.FTZ R40, R38, R35, R45 ;  /* 0x0000002326287223 */ /* 0x000fe2000001002d */
[----:B------:R-:W-:Y:S02]  /*110f0*/  HADD2.F32 R43, -RZ, R27.H1_H1 ;  /* 0x3000001bff2b7230 */ /* 0x000fe40000004100 */
[----:B------:R-:W-:Y:S01]  /*11100*/  FFMA.FTZ R3, R3, R37, R0 ;  /* 0x0000002503037223 */ /* 0x000fe20000010000 */
[----:B------:R-:W-:Y:S02]  /*11110*/  HADD2.F32 R41, -RZ, R12.H0_H0 ;  /* 0x2000000cff297230 */ /* 0x000fe40000004100 */
[----:B------:R-:W-:Y:S01]  /*11120*/  FFMA.FTZ R4, R37, R4, R2 ;  /* 0x0000000425047223 */ /* 0x000fe20000010002 */
[----:B------:R-:W-:-:S02]  /*11130*/  HADD2.F32 R35, -RZ, R13.H0_H0 ;  /* 0x2000000dff237230 */ /* 0x000fc40000004100 */
[----:B------:R-:W-:Y:S01]  /*11140*/  FFMA.FTZ R42, R38, R43, R42 ;  /* 0x0000002b262a7223 */ /* 0x000fe2000001002a */
[----:B------:R-:W-:Y:S02]  /*11150*/  HADD2.F32 R39, -RZ, R39.H1_H1 ;  /* 0x30000027ff277230 */ /* 0x000fe40000004100 */
[C---:B------:R-:W-:Y:S01]  /*11160*/  FFMA.FTZ R41, R37.reuse, R41, R40 ;  /* 0x0000002925297223 */ /* 0x040fe20000010028 */
[----:B------:R-:W-:Y:S02]  /*11170*/  HADD2.F32 R0, -RZ, R10.H1_H1 ;  /* 0x3000000aff007230 */ /* 0x000fe40000004100 */
[----:B------:R-:W-:Y:S01]  /*11180*/  FFMA.FTZ R35, R37, R35, R42 ;  /* 0x0000002325237223 */ /* 0x000fe2000001002a */
[----:B------:R-:W-:Y:S02]  /*11190*/  HADD2.F32 R2, -RZ, R11.H1_H1 ;  /* 0x3000000bff027230 */ /* 0x000fe40000004100 */
[----:B------:R-:W-:Y:S02]  /*111a0*/  HADD2.F32 R38, -RZ, R12.H1_H1 ;  /* 0x3000000cff267230 */ /* 0x000fe40000004100 */
[----:B------:R-:W-:Y:S01]  /*111b0*/  FFMA.FTZ R0, R0, R39, R3 ;  /* 0x0000002700007223 */ /* 0x000fe20000010003 */
[----:B------:R-:W-:-:S02]  /*111c0*/  HADD2.F32 R40, -RZ, R13.H1_H1 ;  /* 0x3000000dff287230 */ /* 0x000fc40000004100 */
[C---:B------:R-:W-:Y:S01]  /*111d0*/  FFMA.FTZ R37, R39.reuse, R2, R4 ;  /* 0x0000000227257223 */ /* 0x040fe20000010004 */
[----:B-1----:R-:W-:Y:S02]  /*111e0*/  HADD2.F32 R4, -RZ, R8.H0_H0 ;  /* 0x20000008ff047230 */ /* 0x002fe40000004100 */
        /* <DEDUP_REMOVED lines=53> */
.L_x_1759:
        /* <DEDUP_REMOVED lines=9> */
[----:B------:R-:W-:Y:S02]  /*115d0*/  HADD2.F32 R44, -RZ, R31.H0_H0 ;  /* 0x2000001fff2c7230 */ /* 0x000fe40000004100 */
        /* <DEDUP_REMOVED lines=8> */
[--C-:B------:R-:W-:Y:S02]  /*11660*/  HADD2.F32 R3, -RZ, R25.reuse.H0_H0 ;  /* 0x20000019ff037230 */ /* 0x100fe40000004100 */
[-C--:B------:R-:W-:Y:S01]  /*11670*/  FFMA.FTZ R0, R41, R37.reuse, R0 ;  /* 0x0000002529007223 */ /* 0x080fe20000010000 */
[----:B------:R-:W-:Y:S02]  /*11680*/  HADD2.F32 R41, -RZ, R25.H1_H1 ;  /* 0x30000019ff297230 */ /* 0x000fe40000004100 */
[----:B------:R-:W-:Y:S01]  /*11690*/  FFMA.FTZ R2, R43, R37, R2 ;  /* 0x000000252b027223 */ /* 0x000fe20000010002 */
[----:B------:R-:W-:Y:S02]  /*116a0*/  HADD2.F32 R43, -RZ, R12.H0_H0 ;  /* 0x2000000cff2b7230 */ /* 0x000fe40000004100 */
[----:B------:R-:W-:Y:S01]  /*116b0*/  FFMA.FTZ R40, R3, R35, RZ ;  /* 0x0000002303287223 */ /* 0x000fe200000100ff */
        /* <DEDUP_REMOVED lines=12> */
[-C--:B------:R-:W-:Y:S01]  /*11780*/  FFMA.FTZ R3, R0, R38.reuse, R3 ;  /* 0x0000002600037223 */ /* 0x080fe20000010003 */
[----:B-1----:R-:W-:Y:S02]  /*11790*/  HADD2.F32 R0, -RZ, R8.H0_H0 ;  /* 0x20000008ff007230 */ /* 0x002fe40000004100 */
[-C--:B------:R-:W-:Y:S01]  /*117a0*/  FFMA.FTZ R37, R40, R38.reuse, R37 ;  /* 0x0000002628257223 */ /* 0x080fe20000010025 */
[----:B------:R-:W-:Y:S02]  /*117b0*/  HADD2.F32 R4, -RZ, R28.H0_H0 ;  /* 0x2000001cff047230 */ /* 0x000fe40000004100 */
[----:B------:R-:W-:Y:S01]  /*117c0*/  FFMA.FTZ R39, R42, R38, R39 ;  /* 0x000000262a277223 */ /* 0x000fe20000010027 */
[----:B------:R-:W-:-:S02]  /*117d0*/  HADD2.F32 R40, -RZ, R29.H0_H0 ;  /* 0x2000001dff287230 */ /* 0x000fc40000004100 */
[----:B------:R-:W-:Y:S01]  /*117e0*/  FFMA.FTZ R35, R2, R38, R35 ;  /* 0x0000002602237223 */ /* 0x000fe20000010023 */
[----:B------:R-:W-:Y:S02]  /*117f0*/  HADD2.F32 R42, -RZ, R30.H0_H0 ;  /* 0x2000001eff2a7230 */ /* 0x000fe40000004100 */
[-C--:B------:R-:W-:Y:S01]  /*11800*/  FFMA.FTZ R3, R4, R0.reuse, R3 ;  /* 0x0000000004037223 */ /* 0x080fe20000010003 */
[----:B------:R-:W-:Y:S02]  /*11810*/  HADD2.F32 R8, -RZ, R8.H1_H1 ;  /* 0x30000008ff087230 */ /* 0x000fe40000004100 */
        /* <DEDUP_REMOVED lines=13> */
[--C-:B------:R-:W-:Y:S02]  /*118f0*/  HADD2.F32 R0, -RZ, R14.reuse.H0_H0 ;  /* 0x2000000eff007230 */ /* 0x100fe40000004100 */
        /* <DEDUP_REMOVED lines=31> */
.L_x_1760:
[----:B------:R-:W-:Y:S02]  /*11af0*/  @!P0 IADD3 R16, PT, PT, R36, R55, RZ ;  /* 0x0000003724108210 */ /* 0x000fe40007ffe0ff */
[----:B------:R-:W-:Y:S02]  /*11b00*/  MOV R100, R6 ;  /* 0x0000000600647202 */ /* 0x000fe40000000f00 */
[----:B------:R-:W-:Y:S01]  /*11b10*/  MOV R101, R7 ;  /* 0x0000000700657202 */ /* 0x000fe20000000f00 */
[----:B------:R-:W-:Y:S06]  /*11b20*/  @!P3 BRA `(.L_x_1761) ;  /* 0x000000040068b947 */ /* 0x000fec0003800000 */
[----:B------:R-:W0:Y:S01]  /*11b30*/  LDS.64 R2, [UR5+0x130] ;  /* 0x00013005ff027984 */ /* 0x000e220008000a00 */
[--C-:B------:R-:W-:Y:S02]  /*11b40*/  HADD2.F32 R0, -RZ, R26.reuse.H0_H0 ;  /* 0x2000001aff007230 */ /* 0x100fe40000004100 */
        /* <DEDUP_REMOVED lines=27> */
[----:B------:R-:W-:Y:S02]  /*11d00*/  HADD2.F32 R11, -RZ, R11.H1_H1 ;  /* 0x3000000bff0b7230 */ /* 0x000fe40000004100 */
[-C--:B------:R-:W-:Y:S01]  /*11d10*/  FFMA.FTZ R2, R2, R36.reuse, R39 ;  /* 0x0000002402027223 */ /* 0x080fe20000010027 */
[----:B------:R-:W-:Y:S02]  /*11d20*/  HADD2.F32 R25, -RZ, R12.H1_H1 ;  /* 0x3000000cff197230 */ /* 0x000fe40000004100 */
[----:B------:R-:W-:Y:S01]  /*11d30*/  FFMA.FTZ R36, R8, R36, R9 ;  /* 0x0000002408247223 */ /* 0x000fe20000010009 */
[----:B------:R-:W-:-:S02]  /*11d40*/  HADD2.F32 R13, -RZ, R13.H1_H1 ;  /* 0x3000000dff0d7230 */ /* 0x000fc40000004100 */
[-C--:B------:R-:W-:Y:S01]  /*11d50*/  FFMA.FTZ R0, R3, R37.reuse, R0 ;  /* 0x0000002503007223 */ /* 0x080fe20000010000 */
[-C--:B------:R-:W-:Y:S01]  /*11d60*/  FFMA.FTZ R8, R11, R37.reuse, R2 ;  /* 0x000000250b087223 */ /* 0x080fe20000010002 */
[-C--:B------:R-:W-:Y:S01]  /*11d70*/  FFMA.FTZ R10, R25, R37.reuse, R4 ;  /* 0x00000025190a7223 */ /* 0x080fe20000010004 */
[----:B-1----:R-:W-:Y:S02]  /*11d80*/  HADD2.F32 R3, -RZ, R6.H0_H0 ;  /* 0x20000006ff037230 */ /* 0x002fe40000004100 */
[----:B------:R-:W-:Y:S01]  /*11d90*/  FFMA.FTZ R36, R13, R37, R36 ;  /* 0x000000250d247223 */ /* 0x000fe20000010024 */
[--C-:B------:R-:W-:Y:S02]  /*11da0*/  HADD2.F32 R2, -RZ, R7.reuse.H0_H0 ;  /* 0x20000007ff027230 */ /* 0x100fe40000004100 */
[----:B------:R-:W-:Y:S02]  /*11db0*/  HADD2.F32 R4, -RZ, R7.H1_H1 ;  /* 0x30000007ff047230 */ /* 0x000fe40000004100 */
[----:B------:R-:W-:-:S02]  /*11dc0*/  HADD2.F32 R9, -RZ, R29.H0_H0 ;  /* 0x2000001dff097230 */ /* 0x000fc40000004100 */
[----:B------:R-:W-:Y:S02]  /*11dd0*/  HADD2.F32 R7, -RZ, R28.H0_H0 ;  /* 0x2000001cff077230 */ /* 0x000fe40000004100 */
        /* <DEDUP_REMOVED lines=26> */
[----:B------:R-:W-:Y:S01]  /*11f80*/  FFMA.FTZ R3, R10, R2, R3 ;  /* 0x000000020a037223 */ /* 0x000fe20000010003 */
[-C--:B------:R-:W-:Y:S01]  /*11f90*/  FFMA.FTZ R9, R0, R4.reuse, R9 ;  /* 0x0000000400097223 */ /* 0x080fe20000010009 */
[----:B------:R-:W-:Y:S02]  /*11fa0*/  HADD2.F32 R8, -RZ, R5.H1_H1 ;  /* 0x30000005ff087230 */ /* 0x000fe40000004100 */
[----:B------:R-:W-:Y:S01]  /*11fb0*/  FFMA.FTZ R7, R14, R4, R7 ;  /* 0x000000040e077223 */ /* 0x000fe20000010007 */
[--C-:B------:R-:W-:Y:S02]  /*11fc0*/  HADD2.F32 R0, -RZ, R114.reuse.H0_H0 ;  /* 0x20000072ff007230 */ /* 0x100fe40000004100 */
        /* <DEDUP_REMOVED lines=16> */
.L_x_1761:
        /* <DEDUP_REMOVED lines=8> */
.L_x_1749:
[----:B------:R-:W0:Y:S02]  /*12150*/  LDCU UR6, c[0x0][0x3d8] ;  /* 0x00007b00ff0677ac */ /* 0x000e240008000800 */
[----:B0-----:R-:W-:-:S04]  /*12160*/  VIMNMX R96, PT, PT, R53, UR6, PT ;  /* 0x0000000635607c48 */ /* 0x001fc8000bfe0100 */
[----:B------:R-:W-:-:S13]  /*12170*/  ISETP.GT.AND P0, PT, R96, R55, PT ;  /* 0x000000376000720c */ /* 0x000fda0003f04270 */
[----:B------:R-:W-:Y:S05]  /*12180*/  @!P0 BRA `(.L_x_1763) ;  /* 0x0000001c00b08947 */ /* 0x000fea0003800000 */
[----:B------:R-:W0:Y:S02]  /*12190*/  LDC.64 R2, c[0x0][0x3b8] ;  /* 0x0000ee00ff027b82 */ /* 0x000e240000000a00 */
[----:B0-----:R-:W-:-:S03]  /*121a0*/  IMAD.WIDE.U32 R2, R55, 0x4, R2 ;  /* 0x0000000437027825 */ /* 0x001fc600078e0002 */
[----:B------:R-:W-:-:S04]  /*121b0*/  IADD3 R94, P0, PT, R2, 0x2, RZ ;  /* 0x00000002025e7810 */ /* 0x000fc80007f1e0ff */
[----:B------:R-:W-:-:S09]  /*121c0*/  IADD3.X R39, PT, PT, RZ, R3, RZ, P0, !PT ;  /* 0x00000003ff277210 */ /* 0x000fd200007fe4ff */
.L_x_1767:
[----:B------:R-:W0:Y:S01]  /*121d0*/  LDC R51, c[0x0][0x3ac] ;  /* 0x0000eb00ff337b82 */ /* 0x000e220000000800 */
[----:B------:R-:W-:Y:S01]  /*121e0*/  ISETP.NE.AND P0, PT, R55, R16, PT ;  /* 0x000000103700720c */ /* 0x000fe20003f05270 */
[----:B-1----:R-:W2:-:S12]  /*121f0*/  LDG.E.128.CONSTANT R12, desc[UR8][R100.64] ;  /* 0x00000008640c7981 */ /* 0x002e98000c1e9d00 */
[----:B------:R-:W-:Y:S02]  /*12200*/  @!P0 LEA R26, R50, R1, 0x3 ;  /* 0x00000001321a8211 */ /* 0x000fe400078e18ff */
[----:B------:R-:W-:-:S04]  /*12210*/  @!P0 MOV R38, R94 ;  /* 0x0000005e00268202 */ /* 0x000fc80000000f00 */
        /* <DEDUP_REMOVED lines=11> */
[----:B------:R-:W-:-:S02]  /*122d0*/  @!P0 IADD3 R93, PT, PT, R50, 0x1, RZ ;  /* 0x00000001325d8810 */ /* 0x000fc40007ffe0ff */
[----:B--2---:R-:W-:Y:S02]  /*122e0*/  SHF.R.U32.HI R3, RZ, 0xf, R12 ;  /* 0x0000000fff037819 */ /* 0x004fe4000001160c */
[C---:B------:R-:W-:Y:S02]  /*122f0*/  LOP3.LUT R61, R13.reuse, 0x70007, RZ, 0xc0, !PT ;  /* 0x000700070d3d7812 */ /* 0x040fe400078ec0ff */
[----:B------:R-:W-:Y:S02]  /*12300*/  LOP3.LUT R19, R13, 0x380038, RZ, 0xc0, !PT ;  /* 0x003800380d137812 */ /* 0x000fe400078ec0ff */
[----:B------:R-:W-:Y:S02]  /*12310*/  SHF.R.U32.HI R46, RZ, 0x6, R13 ;  /* 0x00000006ff2e7819 */ /* 0x000fe4000001160d */
[C---:B------:R-:W-:Y:S02]  /*12320*/  LOP3.LUT R60, R12.reuse, 0x70007, RZ, 0xc0, !PT ;  /* 0x000700070c3c7812 */ /* 0x040fe400078ec0ff */
[----:B------:R-:W-:-:S02]  /*12330*/  LOP3.LUT R2, R12, 0x380038, RZ, 0xc0, !PT ;  /* 0x003800380c027812 */ /* 0x000fc400078ec0ff */
[----:B------:R-:W-:Y:S02]  /*12340*/  SHF.R.U32.HI R45, RZ, 0x6, R12 ;  /* 0x00000006ff2d7819 */ /* 0x000fe4000001160c */
[----:B---3--:R-:W-:Y:S02]  /*12350*/  @!P0 PRMT R114, R26, 0x7610, R114 ;  /* 0x000076101a728816 */ /* 0x008fe40000000072 */
[----:B------:R-:W-:Y:S02]  /*12360*/  @!P0 PRMT R112, R27, 0x7610, R112 ;  /* 0x000076101b708816 */ /* 0x000fe40000000070 */
[----:B------:R-:W-:Y:S02]  /*12370*/  @!P0 PRMT R114, R114, 0x7610, R26 ;  /* 0x0000761072728816 */ /* 0x000fe4000000001a */
[----:B------:R-:W-:Y:S02]  /*12380*/  @!P0 PRMT R112, R112, 0x7610, R27 ;  /* 0x0000761070708816 */ /* 0x000fe4000000001b */
[----:B------:R-:W-:-:S02]  /*12390*/  SHF.R.U32.HI R13, RZ, 0xf, R13 ;  /* 0x0000000fff0d7819 */ /* 0x000fc4000001160d */
[C---:B------:R-:W-:Y:S02]  /*123a0*/  LOP3.LUT R62, R14.reuse, 0x70007, RZ, 0xc0, !PT ;  /* 0x000700070e3e7812 */ /* 0x040fe400078ec0ff */
[----:B------:R-:W-:Y:S02]  /*123b0*/  LOP3.LUT R30, R14, 0x380038, RZ, 0xc0, !PT ;  /* 0x003800380e1e7812 */ /* 0x000fe400078ec0ff */
[--C-:B------:R-:W-:Y:S02]  /*123c0*/  SHF.R.U32.HI R59, RZ, 0x6, R14.reuse ;  /* 0x00000006ff3b7819 */ /* 0x100fe4000001160e */
[----:B------:R-:W-:Y:S02]  /*123d0*/  SHF.R.U32.HI R26, RZ, 0xf, R14 ;  /* 0x0000000fff1a7819 */ /* 0x000fe4000001160e */
[----:B------:R-:W-:Y:S02]  /*123e0*/  SHF.R.U32.HI R29, RZ, 0xf, R15 ;  /* 0x0000000fff1d7819 */ /* 0x000fe4000001160f */
[----:B----4-:R-:W-:-:S02]  /*123f0*/  @!P0 IADD3 R16, PT, PT, R24, R55, RZ ;  /* 0x0000003718108210 */ /* 0x010fc40007ffe0ff */
[C---:B-----5:R-:W-:Y:S02]  /*12400*/  LOP3.LUT R27, R8.reuse, 0x70007, RZ, 0xc0, !PT ;  /* 0x00070007081b7812 */ /* 0x060fe400078ec0ff */
[----:B------:R-:W-:Y:S02]  /*12410*/  LOP3.LUT R17, R8, 0x380038, RZ, 0xc0, !PT ;  /* 0x0038003808117812 */ /* 0x000fe400078ec0ff */
[--C-:B------:R-:W-:Y:S02]  /*12420*/  SHF.R.U32.HI R12, RZ, 0x6, R8.reuse ;  /* 0x00000006ff0c7819 */ /* 0x100fe40000011608 */
[----:B------:R-:W-:Y:S02]  /*12430*/  SHF.R.U32.HI R14, RZ, 0xe, R8 ;  /* 0x0000000eff0e7819 */ /* 0x000fe40000011608 */
[C---:B------:R-:W-:Y:S02]  /*12440*/  LOP3.LUT R74, R15.reuse, 0x70007, RZ, 0xc0, !PT ;  /* 0x000700070f4a7812 */ /* 0x040fe400078ec0ff */
[----:B------:R-:W-:-:S02]  /*12450*/  LOP3.LUT R33, R15, 0x380038, RZ, 0xc0, !PT ;  /* 0x003800380f217812 */ /* 0x000fc400078ec0ff */
[----:B------:R-:W-:Y:S02]  /*12460*/  SHF.R.U32.HI R63, RZ, 0x6, R15 ;  /* 0x00000006ff3f7819 */ /* 0x000fe4000001160f */
[C---:B------:R-:W-:Y:S02]  /*12470*/  LOP3.LUT R25, R9.reuse, 0x70007, RZ, 0xc0, !PT ;  /* 0x0007000709197812 */ /* 0x040fe400078ec0ff */
[----:B------:R-:W-:Y:S02]  /*12480*/  LOP3.LUT R28, R9, 0x380038, RZ, 0xc0, !PT ;  /* 0x00380038091c7812 */ /* 0x000fe400078ec0ff */
[--C-:B------:R-:W-:Y:S02]  /*12490*/  SHF.R.U32.HI R8, RZ, 0x6, R9.reuse ;  /* 0x00000006ff087819 */ /* 0x100fe40000011609 */
[----:B------:R-:W-:Y:S02]  /*124a0*/  SHF.R.U32.HI R24, RZ, 0xe, R9 ;  /* 0x0000000eff187819 */ /* 0x000fe40000011609 */
[----:B------:R-:W-:-:S02]  /*124b0*/  LOP3.LUT R41, R10, 0x70007, RZ, 0xc0, !PT ;  /* 0x000700070a297812 */ /* 0x000fc400078ec0ff */
[----:B------:R-:W-:Y:S02]  /*124c0*/  LOP3.LUT R31, R10, 0x380038, RZ, 0xc0, !PT ;  /* 0x003800380a1f7812 */ /* 0x000fe400078ec0ff */
[--C-:B------:R-:W-:Y:S02]  /*124d0*/  SHF.R.U32.HI R15, RZ, 0x6, R10.reuse ;  /* 0x00000006ff0f7819 */ /* 0x100fe4000001160a */
[----:B------:R-:W-:Y:S02]  /*124e0*/  SHF.R.U32.HI R9, RZ, 0xe, R10 ;  /* 0x0000000eff097819 */ /* 0x000fe4000001160a */
[----:B------:R-:W-:Y:S02]  /*124f0*/  LOP3.LUT R3, R3, 0x10001, RZ, 0xc0, !PT ;  /* 0x0001000103037812 */ /* 0x000fe400078ec0ff */
[----:B------:R-:W-:Y:S02]  /*12500*/  SHF.R.U32.HI R10, RZ, 0xe, R11 ;  /* 0x0000000eff0a7819 */ /* 0x000fe4000001160b */
[----:B------:R-:W-:-:S02]  /*12510*/  LOP3.LUT R13, R13, 0x10001, RZ, 0xc0, !PT ;  /* 0x000100010d0d7812 */ /* 0x000fc400078ec0ff */
[----:B------:R-:W-:Y:S02]  /*12520*/  LOP3.LUT R29, R29, 0x10001, RZ, 0xc0, !PT ;  /* 0x000100011d1d7812 */ /* 0x000fe400078ec0ff */
[C---:B------:R-:W-:Y:S02]  /*12530*/  LOP3.LUT R58, R11.reuse, 0x70007, RZ, 0xc0, !PT ;  /* 0x000700070b3a7812 */ /* 0x040fe400078ec0ff */
[----:B------:R-:W-:Y:S02]  /*12540*/  LOP3.LUT R36, R11, 0x380038, RZ, 0xc0, !PT ;  /* 0x003800380b247812 */ /* 0x000fe400078ec0ff */
[----:B------:R-:W-:Y:S02]  /*12550*/  SHF.R.U32.HI R42, RZ, 0x6, R11 ;  /* 0x00000006ff2a7819 */ /* 0x000fe4000001160b */
[----:B------:R-:W-:Y:S02]  /*12560*/  LOP3.LUT R26, R26, 0x10001, RZ, 0xc0, !PT ;  /* 0x000100011a1a7812 */ /* 0x000fe400078ec0ff */
[----:B------:R-:W-:-:S02]  /*12570*/  LOP3.LUT R11, R3, 0x20002, R14, 0xf8, !PT ;  /* 0x00020002030b7812 */ /* 0x000fc400078ef80e */
[----:B------:R-:W-:Y:S02]  /*12580*/  LOP3.LUT R14, R13, 0x20002, R24, 0xf8, !PT ;  /* 0x000200020d0e7812 */ /* 0x000fe400078ef818 */
[----:B------:R-:W-:Y:S02]  /*12590*/  LOP3.LUT R66, R29, 0x20002, R10, 0xf8, !PT ;  /* 0x000200021d427812 */ /* 0x000fe400078ef80a */
[----:B------:R-:W-:Y:S02]  /*125a0*/  SHF.R.U32.HI R10, RZ, 0xd, R4 ;  /* 0x0000000dff0a7819 */ /* 0x000fe40000011604 */
[C---:B------:R-:W-:Y:S02]  /*125b0*/  LOP3.LUT R38, R5.reuse, 0x70007, RZ, 0xc0, !PT ;  /* 0x0007000705267812 */ /* 0x040fe400078ec0ff */
[----:B------:R-:W-:Y:S02]  /*125c0*/  LOP3.LUT R29, R5, 0x380038, RZ, 0xc0, !PT ;  /* 0x00380038051d7812 */ /* 0x000fe400078ec0ff */
[----:B------:R-:W-:-:S02]  /*125d0*/  SHF.R.U32.HI R24, RZ, 0x6, R5 ;  /* 0x00000006ff187819 */ /* 0x000fc40000011605 */
[----:B------:R-:W-:Y:S02]  /*125e0*/  LOP3.LUT R34, R26, 0x20002, R9, 0xf8, !PT ;  /* 0x000200021a227812 */ /* 0x000fe400078ef809 */
[----:B------:R-:W-:Y:S02]  /*125f0*/  SHF.R.U32.HI R5, RZ, 0xd, R5 ;  /* 0x0000000dff057819 */ /* 0x000fe40000011605 */
[C---:B------:R-:W-:Y:S02]  /*12600*/  LOP3.LUT R47, R7.reuse, 0x70007, RZ, 0xc0, !PT ;  /* 0x00070007072f7812 */ /* 0x040fe400078ec0ff */
[----:B------:R-:W-:Y:S02]  /*12610*/  LOP3.LUT R64, R7, 0x380038, RZ, 0xc0, !PT ;  /* 0x0038003807407812 */ /* 0x000fe400078ec0ff */
[----:B------:R-:W-:Y:S02]  /*12620*/  SHF.R.U32.HI R44, RZ, 0x6, R7 ;  /* 0x00000006ff2c7819 */ /* 0x000fe40000011607 */
[----:B------:R-:W-:-:S02]  /*12630*/  LOP3.LUT R26, R4, 0x70007, RZ, 0xc0, !PT ;  /* 0x00070007041a7812 */ /* 0x000fc400078ec0ff */
[----:B------:R-:W-:Y:S02]  /*12640*/  LOP3.LUT R3, R4, 0x380038, RZ, 0xc0, !PT ;  /* 0x0038003804037812 */ /* 0x000fe400078ec0ff */
[----:B------:R-:W-:Y:S02]  /*12650*/  SHF.R.U32.HI R9, RZ, 0x6, R4 ;  /* 0x00000006ff097819 */ /* 0x000fe40000011604 */
[----:B------:R-:W-:Y:S02]  /*12660*/  SHF.R.U32.HI R7, RZ, 0xd, R7 ;  /* 0x0000000dff077819 */ /* 0x000fe40000011607 */
[----:B------:R-:W-:Y:S02]  /*12670*/  LOP3.LUT R4, R46, 0x380038, RZ, 0xc0, !PT ;  /* 0x003800382e047812 */ /* 0x000fe400078ec0ff */
[----:B------:R-:W-:Y:S02]  /*12680*/  LOP3.LUT R10, R11, 0x40004, R10, 0xf8, !PT ;  /* 0x000400040b0a7812 */ /* 0x000fe400078ef80a */
[----:B------:R-:W-:-:S02]  /*12690*/  LOP3.LUT R79, R2, 0x64006400, RZ, 0xfc, !PT ;  /* 0x64006400024f7812 */ /* 0x000fc400078efcff */
[----:B------:R-:W-:Y:S02]  /*126a0*/  LOP3.LUT R11, R14, 0x40004, R5, 0xf8, !PT ;  /* 0x000400040e0b7812 */ /* 0x000fe400078ef805 */
[----:B------:R-:W-:Y:S02]  /*126b0*/  LOP3.LUT R2, R45, 0x380038, RZ, 0xc0, !PT ;  /* 0x003800382d027812 */ /* 0x000fe400078ec0ff */
[----:B------:R-:W-:Y:S02]  /*126c0*/  LOP3.LUT R14, R66, 0x40004, R7, 0xf8, !PT ;  /* 0x00040004420e7812 */ /* 0x000fe400078ef807 */
[----:B------:R-:W-:Y:S02]  /*126d0*/  LOP3.LUT R19, R19, 0x64006400, RZ, 0xfc, !PT ;  /* 0x6400640013137812 */ /* 0x000fe400078efcff */
[----:B------:R-:W-:Y:S02]  /*126e0*/  LOP3.LUT R7, R63, 0x380038, RZ, 0xc0, !PT ;  /* 0x003800383f077812 */ /* 0x000fe400078ec0ff */
[----:B------:R-:W-:-:S02]  /*126f0*/  LOP3.LUT R5, R4, 0x64006400, RZ, 0xfc, !PT ;  /* 0x6400640004057812 */ /* 0x000fc400078efcff */
[C---:B------:R-:W-:Y:S02]  /*12700*/  LOP3.LUT R43, R6.reuse, 0x70007, RZ, 0xc0, !PT ;  /* 0x00070007062b7812 */ /* 0x040fe400078ec0ff */
[----:B------:R-:W-:Y:S02]  /*12710*/  LOP3.LUT R32, R6, 0x380038, RZ, 0xc0, !PT ;  /* 0x0038003806207812 */ /* 0x000fe400078ec0ff */
[--C-:B------:R-:W-:Y:S02]  /*12720*/  SHF.R.U32.HI R40, RZ, 0x6, R6.reuse ;  /* 0x00000006ff287819 */ /* 0x100fe40000011606 */
[----:B------:R-:W-:Y:S02]  /*12730*/  SHF.R.U32.HI R13, RZ, 0xd, R6 ;  /* 0x0000000dff0d7819 */ /* 0x000fe40000011606 */
[----:B------:R-:W-:Y:S02]  /*12740*/  LOP3.LUT R6, R59, 0x380038, RZ, 0xc0, !PT ;  /* 0x003800383b067812 */ /* 0x000fe400078ec0ff */
[----:B------:R-:W-:-:S02]  /*12750*/  LOP3.LUT R83, R2, 0x64006400, RZ, 0xfc, !PT ;  /* 0x6400640002537812 */ /* 0x000fc400078efcff */
[----:B------:R-:W-:Y:S02]  /*12760*/  LOP3.LUT R4, R8, 0x380038, RZ, 0xc0, !PT ;  /* 0x0038003808047812 */ /* 0x000fe400078ec0ff */
[----:B------:R-:W-:Y:S01]  /*12770*/  LOP3.LUT R2, R12, 0x380038, RZ, 0xc0, !PT ;  /* 0x003800380c027812 */ /* 0x000fe200078ec0ff */
[-C--:B------:R-:W-:Y:S01]  /*12780*/  HFMA2 R80, R19, R18.reuse.H0_H0, -132, -132 ;  /* 0xd820d82013507431 */ /* 0x080fe20000040012 */
        /* <DEDUP_REMOVED lines=16> */
[----:B------:R-:W-:Y:S01]  /*12890*/  LOP3.LUT R67, R19, 0x64006400, RZ, 0xfc, !PT ;  /* 0x6400640013437812 */ /* 0x000fe200078efcff */
[----:B------:R-:W-:Y:S01]  /*128a0*/  HFMA2 R36, R5, R18.H0_H0, -132, -132 ;  /* 0xd820d82005247431 */ /* 0x000fe20000040012 */
        /* <DEDUP_REMOVED lines=55> */
[----:B------:R-:W-:Y:S01]  /*12c20*/  HFMA2 R18, R77, R18.H0_H0, -132, -132 ;  /* 0xd820d8204d127431 */ /* 0x000fe20000040012 */
        /* <DEDUP_REMOVED lines=8> */
[----:B------:R-:W-:-:S02]  /*12cb0*/  LOP3.LUT R87, R76, 0x64006400, RZ, 0xfc, !PT ;  /* 0x640064004c577812 */ /* 0x000fc400078efcff */
[----:B------:R-:W-:Y:S02]  /*12cc0*/  LOP3.LUT R62, R62, 0x64006400, RZ, 0xfc, !PT ;  /* 0x640064003e3e7812 */ /* 0x000fe400078efcff */
[----:B------:R-:W-:Y:S01]  /*12cd0*/  LOP3.LUT R63, R63, 0x64006400, RZ, 0xfc, !PT ;  /* 0x640064003f3f7812 */ /* 0x000fe200078efcff */
[-C--:B------:R-:W-:Y:S01]  /*12ce0*/  HFMA2 R4, R3, R0.reuse.H0_H0, -20, -20 ;  /* 0xcd00cd0003047431 */ /* 0x080fe20000040000 */
        /* <DEDUP_REMOVED lines=145> */
.L_x_1764:
        /* <DEDUP_REMOVED lines=77> */
.L_x_1765:
        /* <DEDUP_REMOVED lines=80> */
.L_x_1766:
        /* <DEDUP_REMOVED lines=8> */
.L_x_1763:
[----:B------:R-:W0:Y:S02]  /*14050*/  LDCU UR6, c[0x0][0x3dc] ;  /* 0x00007b80ff0677ac */ /* 0x000e240008000800 */
[----:B0-----:R-:W-:-:S04]  /*14060*/  VIMNMX R0, PT, PT, R53, UR6, PT ;  /* 0x0000000635007c48 */ /* 0x001fc8000bfe0100 */
[----:B------:R-:W-:-:S13]  /*14070*/  ISETP.GT.AND P0, PT, R0, R55, PT ;  /* 0x000000370000720c */ /* 0x000fda0003f04270 */
[----:B------:R-:W-:Y:S05]  /*14080*/  @!P0 BRA `(.L_x_1768) ;  /* 0x0000001000148947 */ /* 0x000fea0003800000 */
[----:B------:R-:W0:Y:S01]  /*14090*/  LDC.64 R2, c[0x0][0x3b8] ;  /* 0x0000ee00ff027b82 */ /* 0x000e220000000a00 */
[----:B------:R-:W-:Y:S01]  /*140a0*/  UIADD3 UR5, UPT, UPT, UR5, 0x90, URZ ;  /* 0x0000009005057890 */ /* 0x000fe2000fffe0ff */
[----:B0-----:R-:W-:-:S03]  /*140b0*/  IMAD.WIDE.U32 R2, R55, 0x4, R2 ;  /* 0x0000000437027825 */ /* 0x001fc600078e0002 */
[----:B------:R-:W-:-:S04]  /*140c0*/  IADD3 R2, P0, PT, R2, 0x2, RZ ;  /* 0x0000000202027810 */ /* 0x000fc80007f1e0ff */
[----:B------:R-:W-:-:S09]  /*140d0*/  IADD3.X R3, PT, PT, RZ, R3, RZ, P0, !PT ;  /* 0x00000003ff037210 */ /* 0x000fd200007fe4ff */
.L_x_1772:
        /* <DEDUP_REMOVED lines=11> */
[----:B------:R-:W-:Y:S02]  /*14190*/  @!P0 IADD3 R61, PT, PT, R50, 0x1, RZ ;  /* 0x00000001323d8810 */ /* 0x000fe40007ffe0ff */
[C---:B--2---:R-:W-:Y:S02]  /*141a0*/  LOP3.LUT R42, R5.reuse, 0x30003, RZ, 0xc0, !PT ;  /* 0x00030003052a7812 */ /* 0x044fe400078ec0ff */
[C---:B------:R-:W-:Y:S02]  /*141b0*/  LOP3.LUT R13, R5.reuse, 0xc000c, RZ, 0xc0, !PT ;  /* 0x000c000c050d7812 */ /* 0x040fe400078ec0ff */
[----:B------:R-:W-:-:S02]  /*141c0*/  LOP3.LUT R26, R5, 0x300030, RZ, 0xc0, !PT ;  /* 0x00300030051a7812 */ /* 0x000fc400078ec0ff */
[----:B------:R-:W-:Y:S02]  /*141d0*/  LOP3.LUT R35, R5, 0xc000c0, RZ, 0xc0, !PT ;  /* 0x00c000c005237812 */ /* 0x000fe400078ec0ff */
[----:B------:R-:W-:Y:S02]  /*141e0*/  SHF.R.U32.HI R44, RZ, 0x8, R5 ;  /* 0x00000008ff2c7819 */ /* 0x000fe40000011605 */
[C---:B------:R-:W-:Y:S02]  /*141f0*/  LOP3.LUT R9, R4.reuse, 0x30003, RZ, 0xc0, !PT ;  /* 0x0003000304097812 */ /* 0x040fe400078ec0ff */
[----:B------:R-:W-:Y:S02]  /*14200*/  LOP3.LUT R34, R4, 0xc000c0, RZ, 0xc0, !PT ;  /* 0x00c000c004227812 */ /* 0x000fe400078ec0ff */
[----:B---3--:R-:W-:Y:S02]  /*14210*/  @!P0 PRMT R114, R10, 0x7610, R114 ;  /* 0x000076100a728816 */ /* 0x008fe40000000072 */
[----:B------:R-:W-:-:S02]  /*14220*/  @!P0 PRMT R112, R11, 0x7610, R112 ;  /* 0x000076100b708816 */ /* 0x000fc40000000070 */
[----:B------:R-:W-:Y:S02]  /*14230*/  @!P0 PRMT R114, R114, 0x7610, R10 ;  /* 0x0000761072728816 */ /* 0x000fe4000000000a */
[----:B------:R-:W-:Y:S02]  /*14240*/  @!P0 PRMT R112, R112, 0x7610, R11 ;  /* 0x0000761070708816 */ /* 0x000fe4000000000b */
[C---:B------:R-:W-:Y:S02]  /*14250*/  LOP3.LUT R10, R4.reuse, 0xc000c, RZ, 0xc0, !PT ;  /* 0x000c000c040a7812 */ /* 0x040fe400078ec0ff */
[----:B------:R-:W-:Y:S02]  /*14260*/  LOP3.LUT R11, R4, 0x300030, RZ, 0xc0, !PT ;  /* 0x00300030040b7812 */ /* 0x000fe400078ec0ff */
[----:B------:R-:W-:Y:S02]  /*14270*/  LOP3.LUT R5, R6, 0xc000c, RZ, 0xc0, !PT ;  /* 0x000c000c06057812 */ /* 0x000fe400078ec0ff */
[----:B------:R-:W-:-:S02]  /*14280*/  SHF.R.U32.HI R4, RZ, 0x8, R4 ;  /* 0x00000008ff047819 */ /* 0x000fc40000011604 */
[C---:B------:R-:W-:Y:S02]  /*14290*/  LOP3.LUT R45, R6.reuse, 0x30003, RZ, 0xc0, !PT ;  /* 0x00030003062d7812 */ /* 0x040fe400078ec0ff */
[C---:B------:R-:W-:Y:S02]  /*142a0*/  LOP3.LUT R28, R6.reuse, 0x300030, RZ, 0xc0, !PT ;  /* 0x00300030061c7812 */ /* 0x040fe400078ec0ff */
[----:B------:R-:W-:Y:S02]  /*142b0*/  LOP3.LUT R36, R6, 0xc000c0, RZ, 0xc0, !PT ;  /* 0x00c000c006247812 */ /* 0x000fe400078ec0ff */
[----:B------:R-:W-:Y:S02]  /*142c0*/  SHF.R.U32.HI R46, RZ, 0x8, R6 ;  /* 0x00000008ff2e7819 */ /* 0x000fe40000011606 */
[----:B------:R-:W-:Y:S02]  /*142d0*/  LOP3.LUT R6, R7, 0xc000c, RZ, 0xc0, !PT ;  /* 0x000c000c07067812 */ /* 0x000fe400078ec0ff */
[----:B-1----:R-:W-:-:S02]  /*142e0*/  LOP3.LUT R15, R5, 0x64006400, RZ, 0xfc, !PT ;  /* 0x64006400050f7812 */ /* 0x002fc400078efcff */
[----:B------:R-:W-:Y:S02]  /*142f0*/  LOP3.LUT R5, R4, 0xc000c, RZ, 0xc0, !PT ;  /* 0x000c000c04057812 */ /* 0x000fe400078ec0ff */
[----:B------:R-:W-:Y:S02]  /*14300*/  LOP3.LUT R17, R6, 0x64006400, RZ, 0xfc, !PT ;  /* 0x6400640006117812 */ /* 0x000fe400078efcff */
[----:B------:R-:W-:Y:S02]  /*14310*/  LOP3.LUT R6, R44, 0xc000c, RZ, 0xc0, !PT ;  /* 0x000c000c2c067812 */ /* 0x000fe400078ec0ff */
[----:B------:R-:W-:Y:S02]  /*14320*/  LOP3.LUT R5, R5, 0x64006400, RZ, 0xfc, !PT ;  /* 0x6400640005057812 */ /* 0x000fe400078efcff */
[C---:B------:R-:W-:Y:S02]  /*14330*/  LOP3.LUT R47, R7.reuse, 0x30003, RZ, 0xc0, !PT ;  /* 0x00030003072f7812 */ /* 0x040fe400078ec0ff */
[----:B------:R-:W-:-:S02]  /*14340*/  LOP3.LUT R29, R7, 0x300030, RZ, 0xc0, !PT ;  /* 0x00300030071d7812 */ /* 0x000fc400078ec0ff */
[----:B------:R-:W-:Y:S02]  /*14350*/  LOP3.LUT R37, R7, 0xc000c0, RZ, 0xc0, !PT ;  /* 0x00c000c007257812 */ /* 0x000fe400078ec0ff */
[----:B------:R-:W-:Y:S02]  /*14360*/  SHF.R.U32.HI R51, RZ, 0x8, R7 ;  /* 0x00000008ff337819 */ /* 0x000fe40000011607 */
[----:B------:R-:W-:Y:S02]  /*14370*/  LOP3.LUT R7, R46, 0xc000c, RZ, 0xc0, !PT ;  /* 0x000c000c2e077812 */ /* 0x000fe400078ec0ff */
[----:B------:R-:W-:Y:S01]  /*14380*/  LOP3.LUT R6, R6, 0x64006400, RZ, 0xfc, !PT ;  /* 0x6400640006067812 */ /* 0x000fe200078efcff */
[----:B------:R-:W-:Y:S01]  /*14390*/  HFMA2 R18, R5, R27.H0_H0, -258, -258 ;  /* 0xdc08dc0805127431 */ /* 0x000fe2000004001b */
[----:B------:R-:W-:Y:S02]  /*143a0*/  LOP3.LUT R14, R13, 0x64006400, RZ, 0xfc, !PT ;  /* 0x640064000d0e7812 */ /* 0x000fe400078efcff */
[----:B------:R-:W-:-:S02]  /*143b0*/  LOP3.LUT R13, R51, 0xc000c, RZ, 0xc0, !PT ;  /* 0x000c000c330d7812 */ /* 0x000fc400078ec0ff */
        /* <DEDUP_REMOVED lines=84> */
[----:B-1----:R-:W-:Y:S02]  /*14900*/  HFMA2 R59, R47, R8, R59 ;  /* 0x000000082f3b7231 */ /* 0x002fe4000000003b */
        /* <DEDUP_REMOVED lines=11> */
[----:B------:R-:W-:Y:S02]  /*149c0*/  HADD2 R59, R59.H0_H0, R59.H1_H1 ;  /* 0x3000003b3b3b7230 */ /* 0x000fe40000000800 */
[----:B------:R-:W-:Y:S02]  /*149d0*/  HFMA2 R60, R51, R8, R60 ;  /* 0x00000008333c7231 */ /* 0x000fe4000000003c */
[----:B------:R-:W-:-:S04]  /*149e0*/  HFMA2 R6, R33, R10, R6 ;  /* 0x0000000a21067231 */ /* 0x000fc80000000006 */
[----:B------:R-:W-:Y:S02]  /*149f0*/  HFMA2 R6, R41, R11, R6 ;  /* 0x0000000b29067231 */ /* 0x000fe40000000006 */
[-C--:B------:R-:W-:Y:S02]  /*14a00*/  HFMA2 R5, R18, R9.reuse, R4 ;  /* 0x0000000912057231 */ /* 0x080fe40000000004 */
[----:B------:R-:W-:Y:S02]  /*14a10*/  HFMA2 R60, R24, R9, R60 ;  /* 0x00000009183c7231 */ /* 0x000fe4000000003c */
[----:B------:R-:W-:Y:S02]  /*14a20*/  HADD2 R6, R6.H0_H0, R6.H1_H1 ;  /* 0x3000000606067230 */ /* 0x000fe40000000800 */
[-C--:B------:R-:W-:Y:S02]  /*14a30*/  HFMA2 R5, R30, R10.reuse, R5 ;  /* 0x0000000a1e057231 */ /* 0x080fe40000000005 */
[----:B------:R-:W-:-:S02]  /*14a40*/  HFMA2 R60, R32, R10, R60 ;  /* 0x0000000a203c7231 */ /* 0x000fc4000000003c */
        /* <DEDUP_REMOVED lines=8> */
.L_x_1769:
[----:B------:R-:W-:Y:S05]  /*14ad0*/  @!P2 BRA `(.L_x_1770) ;  /* 0x0000000000a8a947 */ /* 0x000fea0003800000 */
[----:B------:R-:W0:Y:S04]  /*14ae0*/  LDS.128 R4, [UR5+-0x10] ;  /* 0xfffff005ff047984 */ /* 0x000e280008000c00 */
[----:B------:R-:W1:Y:S01]  /*14af0*/  LDS.128 R8, [UR5] ;  /* 0x00000005ff087984 */ /* 0x000e620008000c00 */
        /* <DEDUP_REMOVED lines=40> */
.L_x_1770:
        /* <DEDUP_REMOVED lines=17> */
[----:B-1----:R-:W-:-:S02]  /*14e90*/  HFMA2 R13, R47, R8, R13 ;  /* 0x000000082f0d7231 */ /* 0x002fc4000000000d */
[-C--:B------:R-:W-:Y:S02]  /*14ea0*/  HFMA2 R42, R28, R6.reuse, R42 ;  /* 0x000000061c2a7231 */ /* 0x080fe4000000002a */
        /* <DEDUP_REMOVED lines=10> */
[----:B------:R-:W-:-:S02]  /*14f50*/  HADD2 R13, R13.H0_H0, R13.H1_H1 ;  /* 0x3000000d0d0d7230 */ /* 0x000fc40000000800 */
        /* <DEDUP_REMOVED lines=16> */
.L_x_1771:
        /* <DEDUP_REMOVED lines=8> */
.L_x_1768:
[----:B------:R-:W0:Y:S01]  /*150e0*/  LDC.64 R2, c[0x0][0x3a0] ;  /* 0x0000e800ff027b82 */ /* 0x000e220000000a00 */
[----:B------:R-:W-:Y:S02]  /*150f0*/  IMAD R5, R51, UR4, R52 ;  /* 0x0000000433057c24 */ /* 0x000fe4000f8e0234 */
[----:B------:R-:W-:Y:S02]  /*15100*/  HMUL2 R49, R49, R56.H0_H0 ;  /* 0x2000003831317232 */ /* 0x000fe40000000000 */
        /* <DEDUP_REMOVED lines=9> */
.L_x_1776:
[----:B------:R-:W0:Y:S02]  /*151a0*/  LDS R2, [R0] ;  /* 0x0000000000027984 */ /* 0x000e240000000800 */
[----:B0-----:R-:W-:-:S05]  /*151b0*/  HADD2 R3, R2, R49 ;  /* 0x0000003102037230 */ /* 0x001fca0000000000 */
[----:B------:R-:W0:Y:S02]  /*151c0*/  ATOMS.CAST.SPIN P0, [R0], R2, R3 ;  /* 0x000000020000758d */ /* 0x000e240001800003 */
[----:B0-----:R-:W-:Y:S05]  /*151d0*/  @!P0 BRA `(.L_x_1776) ;  /* 0xfffffffc00f08947 */ /* 0x001fea000383ffff */
[----:B------:R-:W-:Y:S05]  /*151e0*/  BRA `(.L_x_1774) ;  /* 0x00000000000c7947 */ /* 0x000fea0003800000 */
.L_x_1775:
[----:B------:R-:W2:Y:S02]  /*151f0*/  LD.E R0, desc[UR8][R4.64] ;  /* 0x0000000804007980 */ /* 0x000ea4000c101900 */
[----:B--2---:R-:W-:-:S05]  /*15200*/  IADD3 R3, PT, PT, R49, R0, RZ ;  /* 0x0000000031037210 */ /* 0x004fca0007ffe0ff */
[----:B------:R0:W-:Y:S02]  /*15210*/  ST.E desc[UR8][R4.64], R3 ;  /* 0x0000000304007985 */ /* 0x0001e4000c101908 */
.L_x_1774:
[----:B------:R-:W-:Y:S05]  /*15220*/  BSYNC.RECONVERGENT B0 ;  /* 0x0000000000007941 */ /* 0x000fea0003800200 */
.L_x_1773:
[----:B------:R2:W-:Y:S01]  /*15230*/  ATOM.E.ADD.F16x2.RN.STRONG.GPU P0, RZ, desc[UR8][R4.64+0x4], R7 ;  /* 0x8000040704ff79a2 */ /* 0x0005e2000c10e108 */
[----:B------:R-:W-:Y:S04]  /*15240*/  BSSY.RECONVERGENT B0, `(.L_x_1777) ;  /* 0x000000e000007945 */ /* 0x000fe80003800200 */
[----:B--2---:R-:W-:Y:S05]  /*15250*/  @P0 BRA `(.L_x_1778) ;  /* 0x0000000000300947 */ /* 0x004fea0003800000 */
[----:B------:R-:W2:Y:S02]  /*15260*/  QSPC.E.S P0, RZ, [R4+0x4] ;  /* 0x0000040004ff73aa */ /* 0x000ea40000000500 */
[----:B--2---:R-:W-:Y:S05]  /*15270*/  @!P0 BRA `(.L_x_1779) ;  /* 0x00000000001c8947 */ /* 0x004fea0003800000 */
[----:B------:R-:W-:-:S04]  /*15280*/  MOV R2, R4 ;  /* 0x0000000400027202 */ /* 0x000fc80000000f00 */
[----:B------:R-:W-:-:S07]  /*15290*/  MOV R0, R2 ;  /* 0x0000000200007202 */ /* 0x000fce0000000f00 */
.L_x_1780:
[----:B------:R-:W0:Y:S02]  /*152a0*/  LDS R2, [R0+0x4] ;  /* 0x0000040000027984 */ /* 0x000e240000000800 */
[----:B0-----:R-:W-:-:S05]  /*152b0*/  HFMA2 R3, R2, 1, 1, R7 ;  /* 0x3c003c0002037831 */ /* 0x001fca0000000007 */
[----:B------:R-:W0:Y:S02]  /*152c0*/  ATOMS.CAST.SPIN P0, [R0+0x4], R2, R3 ;  /* 0x000004020000758d */ /* 0x000e240001800003 */
[----:B0-----:R-:W-:Y:S05]  /*152d0*/  @!P0 BRA `(.L_x_1780) ;  /* 0xfffffffc00f08947 */ /* 0x001fea000383ffff */
[----:B------:R-:W-:Y:S05]  /*152e0*/  BRA `(.L_x_1778) ;  /* 0x00000000000c7947 */ /* 0x000fea0003800000 */
.L_x_1779:
[----:B------:R-:W0:Y:S02]  /*152f0*/  LD.E R0, desc[UR8][R4.64+0x4] ;  /* 0x0000040804007980 */ /* 0x000e24000c101900 */
[----:B0-----:R-:W-:-:S05]  /*15300*/  IADD3 R3, PT, PT, R7, R0, RZ ;  /* 0x0000000007037210 */ /* 0x001fca0007ffe0ff */
[----:B------:R2:W-:Y:S02]  /*15310*/  ST.E desc[UR8][R4.64+0x4], R3 ;  /* 0x0000040304007985 */ /* 0x0005e4000c101908 */
.L_x_1778:
[----:B------:R-:W-:Y:S05]  /*15320*/  BSYNC.RECONVERGENT B0 ;  /* 0x0000000000007941 */ /* 0x000fea0003800200 */
.L_x_1777:
[----:B0-2---:R-:W-:-:S04]  /*15330*/  IMAD.WIDE R4, R51, 0x2, R4 ;  /* 0x0000000233047825 */ /* 0x005fc800078e0204 */
        /* <DEDUP_REMOVED lines=9> */
.L_x_1784:
[----:B------:R-:W0:Y:S02]  /*153d0*/  LDS R2, [R0] ;  /* 0x0000000000027984 */ /* 0x000e240000000800 */
[----:B0-----:R-:W-:-:S05]  /*153e0*/  HADD2 R3, R2, R23 ;  /* 0x0000001702037230 */ /* 0x001fca0000000000 */
[----:B------:R-:W0:Y:S02]  /*153f0*/  ATOMS.CAST.SPIN P0, [R0], R2, R3 ;  /* 0x000000020000758d */ /* 0x000e240001800003 */
[----:B0-----:R-:W-:Y:S05]  /*15400*/  @!P0 BRA `(.L_x_1784) ;  /* 0xfffffffc00f08947 */ /* 0x001fea000383ffff */
[----:B------:R-:W-:Y:S05]  /*15410*/  BRA `(.L_x_1782) ;  /* 0x00000000000c7947 */ /* 0x000fea0003800000 */
.L_x_1783:
[----:B------:R-:W2:Y:S02]  /*15420*/  LD.E R0, desc[UR8][R4.64] ;  /* 0x0000000804007980 */ /* 0x000ea4000c101900 */
[----:B--2---:R-:W-:-:S05]  /*15430*/  IADD3 R3, PT, PT, R23, R0, RZ ;  /* 0x0000000017037210 */ /* 0x004fca0007ffe0ff */
[----:B------:R0:W-:Y:S02]  /*15440*/  ST.E desc[UR8][R4.64], R3 ;  /* 0x0000000304007985 */ /* 0x0001e4000c101908 */
.L_x_1782:
[----:B------:R-:W-:Y:S05]  /*15450*/  BSYNC.RECONVERGENT B0 ;  /* 0x0000000000007941 */ /* 0x000fea0003800200 */
.L_x_1781:
[----:B------:R2:W-:Y:S01]  /*15460*/  ATOM.E.ADD.F16x2.RN.STRONG.GPU P0, RZ, desc[UR8][R4.64+0x4], R57 ;  /* 0x8000043904ff79a2 */ /* 0x0005e2000c10e108 */
[----:B------:R-:W-:Y:S04]  /*15470*/  BSSY.RECONVERGENT B0, `(.L_x_1785) ;  /* 0x000000e000007945 */ /* 0x000fe80003800200 */
[----:B--2---:R-:W-:Y:S05]  /*15480*/  @P0 BRA `(.L_x_1786) ;  /* 0x0000000000300947 */ /* 0x004fea0003800000 */
[----:B------:R-:W2:Y:S02]  /*15490*/  QSPC.E.S P0, RZ, [R4+0x4] ;  /* 0x0000040004ff73aa */ /* 0x000ea40000000500 */
[----:B--2---:R-:W-:Y:S05]  /*154a0*/  @!P0 BRA `(.L_x_1787) ;  /* 0x00000000001c8947 */ /* 0x004fea0003800000 */
[----:B------:R-:W-:-:S04]  /*154b0*/  MOV R2, R4 ;  /* 0x0000000400027202 */ /* 0x000fc80000000f00 */
[----:B------:R-:W-:-:S07]  /*154c0*/  MOV R0, R2 ;  /* 0x0000000200007202 */ /* 0x000fce0000000f00 */
.L_x_1788:
[----:B------:R-:W0:Y:S02]  /*154d0*/  LDS R2, [R0+0x4] ;  /* 0x0000040000027984 */ /* 0x000e240000000800 */
[----:B0-----:R-:W-:-:S05]  /*154e0*/  HFMA2 R3, R2, 1, 1, R57 ;  /* 0x3c003c0002037831 */ /* 0x001fca0000000039 */
[----:B------:R-:W0:Y:S02]  /*154f0*/  ATOMS.CAST.SPIN P0, [R0+0x4], R2, R3 ;  /* 0x000004020000758d */ /* 0x000e240001800003 */
[----:B0-----:R-:W-:Y:S05]  /*15500*/  @!P0 BRA `(.L_x_1788) ;  /* 0xfffffffc00f08947 */ /* 0x001fea000383ffff */
[----:B------:R-:W-:Y:S05]  /*15510*/  BRA `(.L_x_1786) ;  /* 0x00000000000c7947 */ /* 0x000fea0003800000 */
.L_x_1787:
[----:B------:R-:W0:Y:S02]  /*15520*/  LD.E R0, desc[UR8][R4.64+0x4] ;  /* 0x0000040804007980 */ /* 0x000e24000c101900 */
[----:B0-----:R-:W-:-:S05]  /*15530*/  IADD3 R3, PT, PT, R57, R0, RZ ;  /* 0x0000000039037210 */ /* 0x001fca0007ffe0ff */
[----:B------:R2:W-:Y:S02]  /*15540*/  ST.E desc[UR8][R4.64+0x4], R3 ;  /* 0x0000040304007985 */ /* 0x0005e4000c101908 */
.L_x_1786:
[----:B------:R-:W-:Y:S05]  /*15550*/  BSYNC.RECONVERGENT B0 ;  /* 0x0000000000007941 */ /* 0x000fea0003800200 */
.L_x_1785:
        /* <DEDUP_REMOVED lines=10> */
.L_x_1792:
[----:B------:R-:W0:Y:S02]  /*15600*/  LDS R2, [R0] ;  /* 0x0000000000027984 */ /* 0x000e240000000800 */
[----:B0-----:R-:W-:-:S05]  /*15610*/  HADD2 R3, R2, R21 ;  /* 0x0000001502037230 */ /* 0x001fca0000000000 */
[----:B------:R-:W0:Y:S02]  /*15620*/  ATOMS.CAST.SPIN P0, [R0], R2, R3 ;  /* 0x000000020000758d */ /* 0x000e240001800003 */
[----:B0-----:R-:W-:Y:S05]  /*15630*/  @!P0 BRA `(.L_x_1792) ;  /* 0xfffffffc00f08947 */ /* 0x001fea000383ffff */
[----:B------:R-:W-:Y:S05]  /*15640*/  BRA `(.L_x_1790) ;  /* 0x00000000000c7947 */ /* 0x000fea0003800000 */
.L_x_1791:
[----:B------:R-:W2:Y:S02]  /*15650*/  LD.E R0, desc[UR8][R4.64] ;  /* 0x0000000804007980 */ /* 0x000ea4000c101900 */
[----:B--2---:R-:W-:-:S05]  /*15660*/  IADD3 R3, PT, PT, R21, R0, RZ ;  /* 0x0000000015037210 */ /* 0x004fca0007ffe0ff */
[----:B------:R0:W-:Y:S02]  /*15670*/  ST.E desc[UR8][R4.64], R3 ;  /* 0x0000000304007985 */ /* 0x0001e4000c101908 */
.L_x_1790:
[----:B------:R-:W-:Y:S05]  /*15680*/  BSYNC.RECONVERGENT B0 ;  /* 0x0000000000007941 */ /* 0x000fea0003800200 */
.L_x_1789:
[----:B------:R2:W-:Y:S02]  /*15690*/  ATOM.E.ADD.F16x2.RN.STRONG.GPU P0, RZ, desc[UR8][R4.64+0x4], R7 ;  /* 0x8000040704ff79a2 */ /* 0x0005e4000c10e108 */
[----:B--2---:R-:W-:Y:S05]  /*156a0*/  @P0 EXIT ;  /* 0x000000000000094d */ /* 0x004fea0003800000 */
[----:B------:R-:W2:Y:S02]  /*156b0*/  QSPC.E.S P0, RZ, [R4+0x4] ;  /* 0x0000040004ff73aa */ /* 0x000ea40000000500 */
[----:B--2---:R-:W-:Y:S05]  /*156c0*/  @!P0 BRA `(.L_x_1793) ;  /* 0x00000000001c8947 */ /* 0x004fea0003800000 */
[----:B------:R-:W-:-:S04]  /*156d0*/  MOV R2, R4 ;  /* 0x0000000400027202 */ /* 0x000fc80000000f00 */
[----:B------:R-:W-:-:S07]  /*156e0*/  MOV R0, R2 ;  /* 0x0000000200007202 */ /* 0x000fce0000000f00 */
.L_x_1794:
[----:B------:R-:W0:Y:S02]  /*156f0*/  LDS R2, [R0+0x4] ;  /* 0x0000040000027984 */ /* 0x000e240000000800 */
[----:B0-----:R-:W-:-:S05]  /*15700*/  HFMA2 R3, R2, 1, 1, R7 ;  /* 0x3c003c0002037831 */ /* 0x001fca0000000007 */
[----:B------:R-:W0:Y:S02]  /*15710*/  ATOMS.CAST.SPIN P0, [R0+0x4], R2, R3 ;  /* 0x000004020000758d */ /* 0x000e240001800003 */
[----:B0-----:R-:W-:Y:S05]  /*15720*/  @!P0 BRA `(.L_x_1794) ;  /* 0xfffffffc00f08947 */ /* 0x001fea000383ffff */
[----:B------:R-:W-:Y:S05]  /*15730*/  EXIT ;  /* 0x000000000000794d */ /* 0x000fea0003800000 */
.L_x_1793:
[----:B------:R-:W0:Y:S02]  /*15740*/  LD.E R0, desc[UR8][R4.64+0x4] ;  /* 0x0000040804007980 */ /* 0x000e24000c101900 */
[----:B0-----:R-:W-:-:S05]  /*15750*/  IADD3 R3, PT, PT, R7, R0, RZ ;  /* 0x0000000007037210 */ /* 0x001fca0007ffe0ff */
[----:B------:R-:W-:Y:S01]  /*15760*/  ST.E desc[UR8][R4.64+0x4], R3 ;  /* 0x0000040304007985 */ /* 0x000fe2000c101908 */
[----:B------:R-:W-:Y:S05]  /*15770*/  EXIT ;  /* 0x000000000000794d */ /* 0x000fea0003800000 */
.L_x_1795:
        /* <DEDUP_REMOVED lines=16> */
.L_x_3324:


//--------------------- .text._Z23gemm_half_q_half_kernelILi2ELb1ELb1EEvPK6__halfPKjS4_S2_PS0_iiiiPKtS7_iiiiiibS2_i --------------------------
	.section	.text._Z23gemm_half_q_half_kernelILi2ELb1ELb1EEvPK6__halfPKjS4_S2_PS0_iiiiPKtS7_iiiiiibS2_i,"ax",@progbits
	.align	128
        .global         _Z23gemm_half_q_half_kernelILi2ELb1ELb1EEvPK6__halfPKjS4_S2_PS0_iiiiPKtS7_iiiiiibS2_i
        .type           _Z23gemm_half_q_half_kernelILi2ELb1ELb1EEvPK6__halfPKjS4_S2_PS0_iiiiPKtS7_iiiiiibS2_i,@function
        .size           _Z23gemm_half_q_half_kernelILi2ELb1ELb1EEvPK6__halfPKjS4_S2_PS0_iiiiPKtS7_iiiiiibS2_i,(.L_x_3325 - _Z23gemm_half_q_half_kernelILi2ELb1ELb1EEvPK6__halfPKjS4_S2_PS0_iiiiPKtS7_iiiiiibS2_i)
        .other          _Z23gemm_half_q_half_kernelILi2ELb1ELb1EEvPK6__halfPKjS4_S2_PS0_iiiiPKtS7_iiiiiibS2_i,@"STO_CUDA_ENTRY STV_DEFAULT"
_Z23gemm_half_q_half_kernelILi2ELb1ELb1EEvPK6__halfPKjS4_S2_PS0_iiiiPKtS7_iiiiiibS2_i:
.text._Z23gemm_half_q_half_kernelILi2ELb1ELb1EEvPK6__halfPKjS4_S2_PS0_iiiiPKtS7_iiiiiibS2_i:
[----:B------:R-:W0:Y:S08]  /*0000*/  LDC R1, c[0x0][0x37c] ;  /* 0x0000df00ff017b82 */ /* 0x000e300000000800 */
[----:B------:R-:W1:Y:S01]  /*0010*/  LDC R7, c[0x0][0x3f0] ;  /* 0x0000fc00ff077b82 */ /* 0x000e620000000800 */
[----:B------:R-:W2:Y:S01]  /*0020*/  LDCU.64 UR14, c[0x0][0x358] ;  /* 0x00006b00ff0e77ac */ /* 0x000ea20008000a00 */
[----:B0-----:R-:W-:-:S06]  /*0030*/  IADD3 R1, PT, PT, R1, -0x10, RZ ;  /* 0xfffffff001017810 */ /* 0x001fcc0007ffe0ff */
[----:B------:R-:W1:Y:S08]  /*0040*/  LDC.64 R4, c[0x0][0x3e8] ;  /* 0x0000fa00ff047b82 */ /* 0x000e700000000a00 */
[----:B------:R-:W0:Y:S01]  /*0050*/  LDC.64 R2, c[0x0][0x3e8] ;  /* 0x0000fa00ff027b82 */ /* 0x000e220000000a00 */
[----:B-1----:R-:W-:-:S06]  /*0060*/  IMAD.WIDE R4, R7, 0x2, R4 ;  /* 0x0000000207047825 */ /* 0x002fcc00078e0204 */
[----:B--2---:R-:W2:Y:S04]  /*0070*/  LDG.E.U16 R4, desc[UR14][R4.64] ;  /* 0x0000000e04047981 */ /* 0x004ea8000c1e1500 */
[----:B0-----:R-:W3:Y:S01]  /*0080*/  LDG.E.U16 R2, desc[UR14][R2.64] ;  /* 0x0000000e02027981 */ /* 0x001ee2000c1e1500 */
[----:B--2---:R-:W-:Y:S02]  /*0090*/  R2UR UR18, R4 ;  /* 0x00000000041272ca */ /* 0x004fe400000e0000 */
[----:B---3--:R-:W-:-:S13]  /*00a0*/  R2UR UR17, R2 ;  /* 0x00000000021172ca */ /* 0x008fda00000e0000 */
[----:B------:R-:W-:-:S04]  /*00b0*/  ULOP3.LUT UR4, UR18, UR17, URZ, 0xfc, !UPT ;  /* 0x0000001112047292 */ /* 0x000fc8000f8efcff */
[----:B------:R-:W-:-:S06]  /*00c0*/  UPRMT UR4, UR4, 0x9910, URZ ;  /* 0x0000991004047896 */ /* 0x000fcc00080000ff */
[----:B------:R-:W-:-:S13]  /*00d0*/  ISETP.NE.AND P0, PT, RZ, UR4, PT ;  /* 0x00000004ff007c0c */ /* 0x000fda000bf05270 */
        /* <DEDUP_REMOVED lines=10> */
[----:B---3--:R-:W-:-:S04]  /*0180*/  VIADDMNMX R3, R3, 0x40, R22, PT ;  /* 0x0000004003037846 */ /* 0x008fc80003800116 */
[----:B------:R-:W-:Y:S01]  /*0190*/  R2UR UR6, R3 ;  /* 0x00000000030672ca */ /* 0x000fe200000e0000 */
[----:B----4-:R-:W-:-:S12]  /*01a0*/  USHF.L.U32 UR4, UR4, 0x1, URZ ;  /* 0x0000000104047899 */ /* 0x010fd800080006ff */
[----:B------:R-:W-:-:S13]  /*01b0*/  ISETP.GE.AND P0, PT, R5, UR6, PT ;  /* 0x0000000605007c0c */ /* 0x000fda000bf06270 */
[----:B--2---:R-:W-:Y:S05]  /*01c0*/  @P0 BRA `(.L_x_1797) ;  /* 0x0000000000580947 */ /* 0x004fea0003800000 */
[----:B------:R-:W0:Y:S01]  /*01d0*/  LDC.64 R2, c[0x0][0x3c0] ;  /* 0x0000f000ff027b82 */ /* 0x000e220000000a00 */
[----:B------:R-:W1:Y:S01]  /*01e0*/  LDCU.64 UR8, c[0x0][0x380] ;  /* 0x00007000ff0877ac */ /* 0x000e620008000a00 */
[----:B0-----:R-:W-:-:S06]  /*01f0*/  IMAD.WIDE.U32 R2, R5, 0x2, R2 ;  /* 0x0000000205027825 */ /* 0x001fcc00078e0002 */
[----:B------:R-:W2:Y:S01]  /*0200*/  LDG.E.U16.CONSTANT R2, desc[UR14][R2.64] ;  /* 0x0000000e02027981 */ /* 0x000ea2000c1e9500 */
[----:B------:R-:W-:-:S05]  /*0210*/  IMAD R5, R22, UR4, RZ ;  /* 0x0000000416057c24 */ /* 0x000fca000f8e02ff */
[C---:B------:R-:W-:Y:S02]  /*0220*/  IADD3 R7, PT, PT, R5.reuse, R22, RZ ;  /* 0x0000001605077210 */ /* 0x040fe40007ffe0ff */
[C---:B--2---:R-:W-:Y:S02]  /*0230*/  IADD3 R8, P0, PT, R2.reuse, R5, RZ ;  /* 0x0000000502087210 */ /* 0x044fe40007f1e0ff */
[----:B------:R-:W-:Y:S02]  /*0240*/  IADD3 R0, P1, PT, R2, R7, RZ ;  /* 0x0000000702007210 */ /* 0x000fe40007f3e0ff */
[----:B------:R-:W-:Y:S02]  /*0250*/  LEA.HI.X.SX32 R5, R5, RZ, 0x1, P0 ;  /* 0x000000ff05057211 */ /* 0x000fe400000f0eff */
[----:B------:R-:W-:Y:S02]  /*0260*/  LEA.HI.X.SX32 R7, R7, RZ, 0x1, P1 ;  /* 0x000000ff07077211 */ /* 0x000fe400008f0eff */
[----:B-1----:R-:W-:-:S02]  /*0270*/  LEA R4, P0, R8, UR8, 0x1 ;  /* 0x0000000808047c11 */ /* 0x002fc4000f8008ff */
[----:B------:R-:W-:Y:S02]  /*0280*/  LEA R6, P1, R0, UR8, 0x1 ;  /* 0x0000000800067c11 */ /* 0x000fe4000f8208ff */
[----:B------:R-:W-:Y:S02]  /*0290*/  LEA.HI.X R5, R8, UR9, R5, 0x1, P0 ;  /* 0x0000000908057c11 */ /* 0x000fe400080f0c05 */
[----:B------:R-:W-:-:S04]  /*02a0*/  LEA.HI.X R7, R0, UR9, R7, 0x1, P1 ;  /* 0x0000000900077c11 */ /* 0x000fc800088f0c07 */
[----:B------:R-:W2:Y:S04]  /*02b0*/  LDG.E.U16.CONSTANT R5, desc[UR14][R4.64] ;  /* 0x0000000e04057981 */ /* 0x000ea8000c1e9500 */
[----:B------:R-:W3:Y:S01]  /*02c0*/  LDG.E.U16.CONSTANT R7, desc[UR14][R6.64] ;  /* 0x0000000e06077981 */ /* 0x000ee2000c1e9500 */
[----:B------:R-:W0:Y:S01]  /*02d0*/  S2UR UR8, SR_CgaCtaId ;  /* 0x00000000000879c3 */ /* 0x000e220000008800 */
[----:B------:R-:W-:Y:S02]  /*02e0*/  UMOV UR7, 0x400 ;  /* 0x0000040000077882 */ /* 0x000fe40000000000 */
[----:B0-----:R-:W-:-:S06]  /*02f0*/  ULEA UR7, UR8, UR7, 0x18 ;  /* 0x0000000708077291 */ /* 0x001fcc000f8ec0ff */
[----:B------:R-:W-:-:S05]  /*0300*/  LEA R0, R10, UR7, 0x1 ;  /* 0x000000070a007c11 */ /* 0x000fca000f8e08ff */
[----:B--2---:R0:W-:Y:S04]  /*0310*/  STS.U16 [R0], R5 ;  /* 0x0000000500007388 */ /* 0x0041e80000000400 */
[----:B---3--:R0:W-:Y:S02]  /*0320*/  STS.U16 [R0+0x80], R7 ;  /* 0x0000800700007388 */ /* 0x0081e40000000400 */
.L_x_1797:
[----:B------:R-:W-:Y:S05]  /*0330*/  BSYNC.RECONVERGENT B0 ;  /* 0x0000000000007941 */ /* 0x000fea0003800200 */
.L_x_1796:
[----:B------:R-:W1:Y:S01]  /*0340*/  LDCU UR7, c[0x0][0x3ac] ;  /* 0x00007580ff0777ac */ /* 0x000e620008000800 */
[----:B0-----:R-:W-:-:S04]  /*0350*/  LEA R0, R9, R10, 0x6 ;  /* 0x0000000a09007211 */ /* 0x001fc800078e30ff */
[----:B------:R-:W-:Y:S02]  /*0360*/  SHF.L.U32 R0, R0, 0x2, RZ ;  /* 0x0000000200007819 */ /* 0x000fe400000006ff */
[----:B-1----:R-:W-:-:S04]  /*0370*/  MOV R23, UR7 ;  /* 0x0000000700177c02 */ /* 0x002fc80008000f00 */
[----:B------:R-:W-:-:S13]  /*0380*/  ISETP.GE.AND P0, PT, R0, R23, PT ;  /* 0x000000170000720c */ /* 0x000fda0003f06270 */
[----:B------:R-:W-:Y:S05]  /*0390*/  @P0 EXIT ;  /* 0x000000000000094d */ /* 0x000fea0003800000 */
[----:B------:R-:W0:Y:S01]  /*03a0*/  LDCU.U8 UR7, c[0x0][0x3e0] ;  /* 0x00007c00ff0777ac */ /* 0x000e220008000000 */
[----:B------:R-:W-:Y:S01]  /*03b0*/  ISETP.LE.AND P1, PT, R22, UR5, PT ;  /* 0x0000000516007c0c */ /* 0x000fe2000bf23270 */
[----:B------:R-:W1:Y:S01]  /*03c0*/  LDCU.64 UR12, c[0x0][0x3b8] ;  /* 0x00007700ff0c77ac */ /* 0x000e620008000a00 */
[----:B------:R-:W-:Y:S02]  /*03d0*/  USHF.L.U32 UR8, UR16, 0x7, URZ ;  /* 0x0000000710087899 */ /* 0x000fe400080006ff */
[----:B0-----:R-:W-:Y:S02]  /*03e0*/  UPRMT UR7, UR7, 0x8880, URZ ;  /* 0x0000888007077896 */ /* 0x001fe400080000ff */
[----:B-1----:R-:W-:-:S04]  /*03f0*/  UIMAD.WIDE.U32 UR8, UR8, 0x2, UR12 ;  /* 0x00000002080878a5 */ /* 0x002fc8000f8e000c */
[----:B------:R-:W-:-:S04]  /*0400*/  ISETP.NE.AND P0, PT, RZ, UR7, PT ;  /* 0x00000007ff007c0c */ /* 0x000fc8000bf05270 */
[----:B------:R-:W-:-:S13]  /*0410*/  ISETP.NE.OR P0, PT, RZ, UR16, !P0 ;  /* 0x00000010ff007c0c */ /* 0x000fda000c705670 */
[----:B------:R-:W0:Y:S01]  /*0420*/  @!P0 LDC.64 R2, c[0x0][0x3a0] ;  /* 0x0000e800ff028b82 */ /* 0x000e220000000a00 */
[----:B------:R-:W-:-:S04]  /*0430*/  @!P0 IMAD R5, R23, UR4, R0 ;  /* 0x0000000417058c24 */ /* 0x000fc8000f8e0200 */
[----:B0-----:R-:W-:-:S05]  /*0440*/  @!P0 IMAD.WIDE R2, R5, 0x2, R2 ;  /* 0x0000000205028825 */ /* 0x001fca00078e0202 */
[----:B------:R0:W-:Y:S01]  /*0450*/  @!P0 STG.E.64 desc[UR14][R2.64], RZ ;  /* 0x000000ff02008986 */ /* 0x0001e2000c101b0e */
[----:B------:R-:W-:-:S05]  /*0460*/  @!P0 IMAD.WIDE R4, R23, 0x2, R2 ;  /* 0x0000000217048825 */ /* 0x000fca00078e0202 */
[----:B------:R0:W-:Y:S01]  /*0470*/  @!P0 STG.E.64 desc[UR14][R4.64], RZ ;  /* 0x000000ff04008986 */ /* 0x0001e2000c101b0e */
[----:B------:R-:W-:Y:S06]  /*0480*/  BAR.SYNC.DEFER_BLOCKING 0x0 ;  /* 0x0000000000007b1d */ /* 0x000fec0000010000 */
[----:B------:R-:W-:Y:S05]  /*0490*/  @P1 BRA `(.L_x_1798) ;  /* 0x0000000000e41947 */ /* 0x000fea0003800000 */
[----:B0-----:R-:W-:Y:S01]  /*04a0*/  MOV R2, UR8 ;  /* 0x0000000800027c02 */ /* 0x001fe20008000f00 */
[----:B------:R-:W0:Y:S01]  /*04b0*/  LDC.64 R6, c[0x0][0x390] ;  /* 0x0000e400ff067b82 */ /* 0x000e220000000a00 */
[----:B------:R-:W-:-:S05]  /*04c0*/  MOV R3, UR9 ;  /* 0x0000000900037c02 */ /* 0x000fca0008000f00 */
[----:B------:R1:W5:Y:S01]  /*04d0*/  LDG.E.U16.CONSTANT R12, desc[UR14][R2.64] ;  /* 0x0000000e020c7981 */ /* 0x000362000c1e9500 */
[----:B------:R-:W-:Y:S01]  /*04e0*/  SHF.R.S32.HI R5, RZ, 0x1f, R0 ;  /* 0x0000001fff057819 */ /* 0x000fe20000011400 */
[----:B------:R-:W2:Y:S01]  /*04f0*/  LDC.64 R8, c[0x0][0x398] ;  /* 0x0000e600ff087b82 */ /* 0x000ea20000000a00 */
[----:B------:R-:W-:Y:S01]  /*0500*/  SHF.L.U32 R4, R10, 0x4, RZ ;  /* 0x000000040a047819 */ /* 0x000fe200000006ff */
[----:B------:R-:W-:Y:S01]  /*0510*/  HFMA2 R15, -RZ, RZ, 0, 0 ;  /* 0x00000000ff0f7431 */ /* 0x000fe200000001ff */
[----:B------:R-:W-:Y:S01]  /*0520*/  LEA.HI R5, R5, R0, RZ, 0x3 ;  /* 0x0000000005057211 */ /* 0x000fe200078f18ff */
[----:B------:R-:W-:Y:S01]  /*0530*/  UMOV UR4, UR5 ;  /* 0x0000000500047c82 */ /* 0x000fe20008000000 */
[----:B------:R-:W-:Y:S02]  /*0540*/  LOP3.LUT R13, R4, 0x10, RZ, 0xc0, !PT ;  /* 0x00000010040d7812 */ /* 0x000fe400078ec0ff */
[----:B------:R-:W-:-:S07]  /*0550*/  SHF.R.S32.HI R14, RZ, 0x3, R5 ;  /* 0x00000003ff0e7819 */ /* 0x000fce0000011405 */
.L_x_1799:
[----:B-----5:R-:W-:-:S05]  /*0560*/  IADD3 R4, PT, PT, R12, R15, RZ ;  /* 0x0000000f0c047210 */ /* 0x020fca0007ffe0ff */
[----:B-1----:R-:W-:-:S05]  /*0570*/  IMAD R2, R4, R23, RZ ;  /* 0x0000001704027224 */ /* 0x002fca00078e02ff */
[----:B------:R-:W-:-:S04]  /*0580*/  SHF.R.S32.HI R3, RZ, 0x1f, R2 ;  /* 0x0000001fff037819 */ /* 0x000fc80000011402 */
[----:B------:R-:W-:-:S04]  /*0590*/  LEA.HI R3, R3, R2, RZ, 0x3 ;  /* 0x0000000203037211 */ /* 0x000fc800078f18ff */
[----:B------:R-:W-:-:S05]  /*05a0*/  LEA.HI.SX32 R3, R3, R14, 0x1d ;  /* 0x0000000e03037211 */ /* 0x000fca00078feaff */
[----:B0-----:R-:W-:-:S06]  /*05b0*/  IMAD.WIDE R2, R3, 0x4, R6 ;  /* 0x0000000403027825 */ /* 0x001fcc00078e0206 */
[----:B------:R-:W3:Y:S01]  /*05c0*/  LDG.E.CONSTANT R2, desc[UR14][R2.64] ;  /* 0x0000000e02027981 */ /* 0x000ee2000c1e9900 */
[----:B------:R-:W-:Y:S01]  /*05d0*/  USHF.L.U32 UR10, UR4, 0x1, URZ ;  /* 0x00000001040a7899 */ /* 0x000fe200080006ff */
[----:B--2---:R-:W-:-:S03]  /*05e0*/  IMAD.WIDE.U32 R4, R4, 0x2, R8 ;  /* 0x0000000204047825 */ /* 0x004fc600078e0008 */
[----:B------:R-:W-:-:S03]  /*05f0*/  UIMAD.WIDE.U32 UR10, UR10, 0x2, UR12 ;  /* 0x000000020a0a78a5 */ /* 0x000fc6000f8e000c */
[----:B------:R-:W2:Y:S03]  /*0600*/  LDG.E.U16.CONSTANT R4, desc[UR14][R4.64] ;  /* 0x0000000e04047981 */ /* 0x000ea6000c1e9500 */
[----:B------:R-:W-:Y:S02]  /*0610*/  MOV R11, UR11 ;  /* 0x0000000b000b7c02 */ /* 0x000fe40008000f00 */
[----:B------:R-:W-:-:S05]  /*0620*/  MOV R10, UR10 ;  /* 0x0000000a000a7c02 */ /* 0x000fca0008000f00 */
[----:B------:R0:W4:Y:S01]  /*0630*/  LDG.E.U16.CONSTANT R11, desc[UR14][R10.64+0x2] ;  /* 0x0000020e0a0b7981 */ /* 0x000122000c1e9500 */
[----:B---3--:R-:W-:-:S04]  /*0640*/  SHF.R.U32.HI R16, RZ, R13, R2 ;  /* 0x0000000dff107219 */ /* 0x008fc80000011602 */
[--C-:B------:R-:W-:Y:S02]  /*0650*/  SHF.R.U32.HI R18, RZ, 0x4, R16.reuse ;  /* 0x00000004ff127819 */ /* 0x100fe40000011610 */
[----:B------:R-:W-:Y:S02]  /*0660*/  SHF.R.U32.HI R2, RZ, 0x8, R16 ;  /* 0x00000008ff027819 */ /* 0x000fe40000011610 */
[----:B------:R-:W-:Y:S02]  /*0670*/  LOP3.LUT R18, R18, 0xf, RZ, 0xc0, !PT ;  /* 0x0000000f12127812 */ /* 0x000fe400078ec0ff */
[----:B------:R-:W-:-:S03]  /*0680*/  LOP3.LUT R2, R2, 0xf, RZ, 0xc0, !PT ;  /* 0x0000000f02027812 */ /* 0x000fc600078ec0ff */
[----:B------:R-:W-:Y:S01]  /*0690*/  IMAD R3, R18, R18, R18 ;  /* 0x0000001212037224 */ /* 0x000fe200078e0212 */
[----:B------:R-:W-:Y:S02]  /*06a0*/  LOP3.LUT R17, R16, 0xf, RZ, 0xc0, !PT ;  /* 0x0000000f10117812 */ /* 0x000fe400078ec0ff */
[----:B------:R-:W-:Y:S02]  /*06b0*/  SHF.R.U32.HI R16, RZ, 0xc, R16 ;  /* 0x0000000cff107819 */ /* 0x000fe40000011610 */
[----:B------:R-:W-:Y:S01]  /*06c0*/  IADD3 R18, PT, PT, R18, 0x1, R3 ;  /* 0x0000000112127810 */ /* 0x000fe20007ffe003 */
[----:B------:R-:W-:Y:S01]  /*06d0*/  IMAD R3, R2, R2, R2 ;  /* 0x0000000202037224 */ /* 0x000fe200078e0202 */
[----:B------:R-:W-:Y:S01]  /*06e0*/  LOP3.LUT R16, R16, 0xf, RZ, 0xc0, !PT ;  /* 0x0000000f10107812 */ /* 0x000fe200078ec0ff */
[----:B------:R-:W-:-:S03]  /*06f0*/  IMAD R20, R17, R17, R17 ;  /* 0x0000001111147224 */ /* 0x000fc600078e0211 */
[----:B0-----:R-:W-:Y:S01]  /*0700*/  IADD3 R10, PT, PT, R2, 0x1, R3 ;  /* 0x00000001020a7810 */ /* 0x001fe20007ffe003 */
[----:B------:R-:W-:Y:S01]  /*0710*/  IMAD R3, R16, R16, R16 ;  /* 0x0000001010037224 */ /* 0x000fe200078e0210 */
[----:B------:R-:W-:-:S04]  /*0720*/  IADD3 R20, PT, PT, R17, 0x1, R20 ;  /* 0x0000000111147810 */ /* 0x000fc80007ffe014 */
[----:B------:R-:W-:Y:S01]  /*0730*/  IADD3 R3, PT, PT, R16, 0x1, R3 ;  /* 0x0000000110037810 */ /* 0x000fe20007ffe003 */
[----:B------:R-:W-:Y:S08]  /*0740*/  I2F.F16 R5, R18 ;  /* 0x0000001200057306 */ /* 0x000ff00000200c00 */
[----:B------:R-:W0:Y:S08]  /*0750*/  I2F.F16 R20, R20 ;  /* 0x0000001400147306 */ /* 0x000e300000200c00 */
[----:B------:R-:W-:Y:S08]  /*0760*/  I2F.F16 R10, R10 ;  /* 0x0000000a000a7306 */ /* 0x000ff00000200c00 */
[----:B------:R-:W1:Y:S01]  /*0770*/  I2F.F16 R3, R3 ;  /* 0x0000000300037306 */ /* 0x000e620000200c00 */
[----:B0-----:R-:W-:-:S02]  /*0780*/  PRMT R5, R20, 0x5410, R5 ;  /* 0x0000541014057816 */ /* 0x001fc40000000005 */
[----:B----4-:R-:W-:Y:S02]  /*0790*/  R2UR UR7, R11 ;  /* 0x000000000b0772ca */ /* 0x010fe400000e0000 */
[----:B------:R-:W-:Y:S01]  /*07a0*/  LEA R2, R15, R1, 0x3 ;  /* 0x000000010f027211 */ /* 0x000fe200078e18ff */
[----:B--2---:R-:W-:Y:S01]  /*07b0*/  HMUL2 R16, R5, R4.H0_H0 ;  /* 0x2000000405107232 */ /* 0x004fe20000000000 */
[----:B-1----:R-:W-:-:S05]  /*07c0*/  PRMT R3, R10, 0x5410, R3 ;  /* 0x000054100a037816 */ /* 0x002fca0000000003 */
[----:B------:R-:W-:-:S05]  /*07d0*/  HMUL2 R17, R3, R4.H0_H0 ;  /* 0x2000000403117232 */ /* 0x000fca0000000000 */
[----:B------:R3:W-:Y:S01]  /*07e0*/  STL.64 [R2], R16 ;  /* 0x0000001002007387 */ /* 0x0007e20000100a00 */
[----:B------:R-:W-:-:S04]  /*07f0*/  UIADD3 UR4, UPT, UPT, UR7, UR4, URZ ;  /* 0x0000000407047290 */ /* 0x000fc8000fffe0ff */
[----:B------:R-:W-:Y:S01]  /*0800*/  UISETP.GE.AND UP0, UPT, UR4, UR6, UPT ;  /* 0x000000060400728c */ /* 0x000fe2000bf06270 */
[----:B------:R-:W-:-:S08]  /*0810*/  IADD3 R15, PT, PT, R15, 0x1, RZ ;  /* 0x000000010f0f7810 */ /* 0x000fd00007ffe0ff */
[----:B---3--:R-:W-:Y:S05]  /*0820*/  BRA.U !UP0, `(.L_x_1799) ;  /* 0xfffffffd084c7547 */ /* 0x008fea000b83ffff */
.L_x_1798:
[----:B------:R1:W5:Y:S01]  /*0830*/  LDL.64 R8, [R1] ;  /* 0x0000000001087983 */ /* 0x0003620000100a00 */
[----:B------:R-:W2:Y:S01]  /*0840*/  LDCU UR10, c[0x0][0x3c8] ;  /* 0x00007900ff0a77ac */ /* 0x000ea20008000800 */
[----:B------:R-:W-:Y:S01]  /*0850*/  UMOV UR4, URZ ;  /* 0x000000ff00047c82 */ /* 0x000fe20008000000 */
[----:B--2---:R-:W-:-:S09]  /*0860*/  UISETP.GT.AND UP0, UPT, UR5, UR10, UPT ;  /* 0x0000000a0500728c */ /* 0x004fd2000bf04270 */
[----:B-1----:R-:W-:Y:S05]  /*0870*/  BRA.U !UP0, `(.L_x_1800) ;  /* 0x0000000108207547 */ /* 0x002fea000b800000 */
[----:B------:R-:W1:Y:S02]  /*0880*/  LDCU UR4, c[0x0][0x3cc] ;  /* 0x00007980ff0477ac */ /* 0x000e640008000800 */
[----:B-1----:R-:W-:-:S04]  /*0890*/  UISETP.LT.AND UP0, UPT, UR5, UR4, UPT ;  /* 0x000000040500728c */ /* 0x002fc8000bf01270 */
[----:B------:R-:W-:-:S04]  /*08a0*/  USEL UR4, UR5, UR4, UP0 ;  /* 0x0000000405047287 */ /* 0x000fc80008000000 */
[----:B------:R-:W-:-:S04]  /*08b0*/  UIADD3 UR4, UPT, UPT, UR4, -UR10, URZ ;  /* 0x8000000a04047290 */ /* 0x000fc8000fffe0ff */
[----:B------:R-:W-:-:S04]  /*08c0*/  USHF.R.S32.HI UR7, URZ, 0x1f, UR4 ;  /* 0x0000001fff077899 */ /* 0x000fc80008011404 */
[----:B------:R-:W-:-:S04]  /*08d0*/  ULEA.HI UR7, UR7, UR4, URZ, 0x5 ;  /* 0x0000000407077291 */ /* 0x000fc8000f8f28ff */
[----:B------:R-:W-:-:S04]  /*08e0*/  USHF.R.S32.HI UR7, URZ, 0x5, UR7 ;  /* 0x00000005ff077899 */ /* 0x000fc80008011407 */
[----:B------:R-:W-:-:S12]  /*08f0*/  UIMAD UR4, UR7, 0x6, URZ ;  /* 0x00000006070478a4 */ /* 0x000fd8000f8e02ff */
.L_x_1800:
[----:B------:R-:W1:Y:S01]  /*0900*/  LDCU UR7, c[0x0][0x3cc] ;  /* 0x00007980ff0777ac */ /* 0x000e620008000800 */
[----:B0-----:R-:W-:Y:S01]  /*0910*/  HFMA2 R4, -RZ, RZ, 0, 0 ;  /* 0x00000000ff047431 */ /* 0x001fe200000001ff */
[----:B-1----:R-:W-:-:S09]  /*0920*/  UISETP.GT.AND UP0, UPT, UR5, UR7, UPT ;  /* 0x000000070500728c */ /* 0x002fd2000bf04270 */
[----:B------:R-:W-:Y:S05]  /*0930*/  BRA.U !UP0, `(.L_x_1801) ;  /* 0x00000001081c7547 */ /* 0x000fea000b800000 */
[----:B------:R-:W0:Y:S02]  /*0940*/  LDC R2, c[0x0][0x3d0] ;  /* 0x0000f400ff027b82 */ /* 0x000e240000000800 */
[----:B0-----:R-:W-:-:S04]  /*0950*/  VIMNMX R2, PT, PT, R2, UR5, PT ;  /* 0x0000000502027c48 */ /* 0x001fc8000bfe0100 */
[----:B------:R-:W-:-:S04]  /*0960*/  IADD3 R2, PT, PT, R2, -UR7, RZ ;  /* 0x8000000702027c10 */ /* 0x000fc8000fffe0ff */
[----:B------:R-:W-:-:S04]  /*0970*/  SHF.R.S32.HI R3, RZ, 0x1f, R2 ;  /* 0x0000001fff037819 */ /* 0x000fc80000011402 */
[----:B------:R-:W-:-:S04]  /*0980*/  LEA.HI R3, R3, R2, RZ, 0x5 ;  /* 0x0000000203037211 */ /* 0x000fc800078f28ff */
[----:B------:R-:W-:-:S04]  /*0990*/  SHF.R.S32.HI R3, RZ, 0x5, R3 ;  /* 0x00000005ff037819 */ /* 0x000fc80000011403 */
[----:B------:R-:W-:-:S07]  /*09a0*/  LEA R4, R3, R3, 0x2 ;  /* 0x0000000303047211 */ /* 0x000fce00078e10ff */
.L_x_1801:
[----:B------:R-:W0:Y:S01]  /*09b0*/  LDCU UR7, c[0x0][0x3d0] ;  /* 0x00007a00ff0777ac */ /* 0x000e220008000800 */
[----:B------:R-:W-:Y:S01]  /*09c0*/  MOV R5, RZ ;  /* 0x000000ff00057202 */ /* 0x000fe20000000f00 */
[----:B0-----:R-:W-:-:S09]  /*09d0*/  UISETP.GT.AND UP0, UPT, UR5, UR7, UPT ;  /* 0x000000070500728c */ /* 0x001fd2000bf04270 */
[----:B------:R-:W-:Y:S05]  /*09e0*/  BRA.U !UP0, `(.L_x_1802) ;  /* 0x00000001081c7547 */ /* 0x000fea000b800000 */
[----:B------:R-:W0:Y:S02]  /*09f0*/  LDC R2, c[0x0][0x3d4] ;  /* 0x0000f500ff027b82 */ /* 0x000e240000000800 */
[----:B0-----:R-:W-:-:S04]  /*0a00*/  VIMNMX R2, PT, PT, R2, UR5, PT ;  /* 0x0000000502027c48 */ /* 0x001fc8000bfe0100 */
[----:B------:R-:W-:-:S04]  /*0a10*/  IADD3 R2, PT, PT, R2, -UR7, RZ ;  /* 0x8000000702027c10 */ /* 0x000fc8000fffe0ff */
[----:B------:R-:W-:-:S04]  /*0a20*/  SHF.R.S32.HI R3, RZ, 0x1f, R2 ;  /* 0x0000001fff037819 */ /* 0x000fc80000011402 */
[----:B------:R-:W-:-:S04]  /*0a30*/  LEA.HI R3, R3, R2, RZ, 0x5 ;  /* 0x0000000203037211 */ /* 0x000fc800078f28ff */
[----:B------:R-:W-:-:S04]  /*0a40*/  SHF.R.S32.HI R3, RZ, 0x5, R3 ;  /* 0x00000005ff037819 */ /* 0x000fc80000011403 */
[----:B------:R-:W-:-:S07]  /*0a50*/  SHF.L.U32 R5, R3, 0x2, RZ ;  /* 0x0000000203057819 */ /* 0x000fce00000006ff */
.L_x_1802:
        /* <DEDUP_REMOVED lines=11> */
.L_x_1803:
[----:B------:R-:W0:Y:S01]  /*0b10*/  LDCU UR7, c[0x0][0x3d8] ;  /* 0x00007b00ff0777ac */ /* 0x000e220008000800 */
[----:B------:R-:W-:Y:S01]  /*0b20*/  HFMA2 R7, -RZ, RZ, 0, 0 ;  /* 0x00000000ff077431 */ /* 0x000fe200000001ff */
        /* <DEDUP_REMOVED lines=9> */
.L_x_1804:
[----:B------:R-:W-:Y:S02]  /*0bc0*/  MOV R2, UR8 ;  /* 0x0000000800027c02 */ /* 0x000fe40008000f00 */
[----:B------:R-:W-:-:S05]  /*0bd0*/  MOV R3, UR9 ;  /* 0x0000000900037c02 */ /* 0x000fca0008000f00 */
[----:B------:R0:W2:Y:S01]  /*0be0*/  LDG.E.U16.CONSTANT R2, desc[UR14][R2.64+0x2] ;  /* 0x0000020e02027981 */ /* 0x0000a2000c1e9500 */
[----:B------:R-:W-:Y:S01]  /*0bf0*/  UISETP.LT.AND UP0, UPT, UR5, UR10, UPT ;  /* 0x0000000a0500728c */ /* 0x000fe2000bf01270 */
[----:B-----5:R-:W-:Y:S02]  /*0c00*/  PRMT R121, R8, 0x7610, R8 ;  /* 0x0000761008797816 */ /* 0x020fe40000000008 */
[----:B------:R-:W-:Y:S01]  /*0c10*/  PRMT R120, R9, 0x7610, R9 ;  /* 0x0000761009787816 */ /* 0x000fe20000000009 */
[----:B------:R-:W-:Y:S01]  /*0c20*/  USEL UR7, UR5, UR10, UP0 ;  /* 0x0000000a05077287 */ /* 0x000fe20008000000 */
[----:B------:R-:W-:Y:S02]  /*0c30*/  MOV R24, RZ ;  /* 0x000000ff00187202 */ /* 0x000fe40000000f00 */
[----:B------:R-:W-:Y:S01]  /*0c40*/  PRMT R21, RZ, 0x5410, RZ ;  /* 0x00005410ff157816 */ /* 0x000fe200000000ff */
[----:B------:R-:W-:Y:S01]  /*0c50*/  USHF.R.S32.HI UR8, URZ, 0x1f, UR7 ;  /* 0x0000001fff087899 */ /* 0x000fe20008011407 */
[----:B------:R-:W-:-:S02]  /*0c60*/  PRMT R20, RZ, 0x5410, RZ ;  /* 0x00005410ff147816 */ /* 0x000fc400000000ff */
[----:B------:R-:W-:Y:S01]  /*0c70*/  PRMT R16, RZ, 0x5410, RZ ;  /* 0x00005410ff107816 */ /* 0x000fe200000000ff */
[----:B------:R-:W-:-:S03]  /*0c80*/  ULEA.HI UR8, UR8, UR7, URZ, 0x5 ;  /* 0x0000000708087291 */ /* 0x000fc6000f8f28ff */
[----:B------:R-:W1:Y:S01]  /*0c90*/  S2UR UR7, SR_CgaCtaId ;  /* 0x00000000000779c3 */ /* 0x000e620000008800 */
[----:B------:R-:W-:-:S04]  /*0ca0*/  USHF.R.S32.HI UR8, URZ, 0x5, UR8 ;  /* 0x00000005ff087899 */ /* 0x000fc80008011408 */
[----:B------:R-:W-:-:S06]  /*0cb0*/  ULEA UR4, UR8, UR4, 0x3 ;  /* 0x0000000408047291 */ /* 0x000fcc000f8e18ff */
[----:B------:R-:W-:Y:S01]  /*0cc0*/  IADD3 R4, PT, PT, R5, UR4, R4 ;  /* 0x0000000405047c10 */ /* 0x000fe2000fffe004 */
[----:B------:R-:W3:Y:S03]  /*0cd0*/  LDCU.64 UR8, c[0x0][0x388] ;  /* 0x00007100ff0877ac */ /* 0x000ee60008000a00 */
[----:B------:R-:W-:Y:S01]  /*0ce0*/  IADD3 R4, PT, PT, R7, R4, R6 ;  /* 0x0000000407047210 */ /* 0x000fe20007ffe006 */
[----:B------:R-:W-:-:S04]  /*0cf0*/  UMOV UR4, 0x400 ;  /* 0x0000040000047882 */ /* 0x000fc80000000000 */
[----:B------:R-:W-:Y:S01]  /*0d00*/  IMAD R5, R4, R23, RZ ;  /* 0x0000001704057224 */ /* 0x000fe200078e02ff */
[----:B------:R-:W-:Y:S01]  /*0d10*/  SHF.R.S32.HI R4, RZ, 0x1f, R0 ;  /* 0x0000001fff047819 */ /* 0x000fe20000011400 */
[----:B-1----:R-:W-:-:S03]  /*0d20*/  ULEA UR4, UR7, UR4, 0x18 ;  /* 0x0000000407047291 */ /* 0x002fc6000f8ec0ff */
[----:B0-----:R-:W-:Y:S02]  /*0d30*/  IADD3 R3, P0, PT, R0, R5, RZ ;  /* 0x0000000500037210 */ /* 0x001fe40007f1e0ff */
[----:B------:R-:W-:Y:S02]  /*0d40*/  VIMNMX R0, PT, PT, R22, UR10, PT ;  /* 0x0000000a16007c48 */ /* 0x000fe4000bfe0100 */
[----:B------:R-:W-:Y:S02]  /*0d50*/  LEA.HI.X.SX32 R4, R5, R4, 0x1, P0 ;  /* 0x0000000405047211 */ /* 0x000fe400000f0eff */
[----:B------:R-:W-:Y:S02]  /*0d60*/  ISETP.GT.AND P0, PT, R0, UR5, PT ;  /* 0x0000000500007c0c */ /* 0x000fe4000bf04270 */
[C---:B------:R-:W-:Y:S02]  /*0d70*/  SHF.L.U32 R5, R3.reuse, 0x2, RZ ;  /* 0x0000000203057819 */ /* 0x040fe400000006ff */
[----:B------:R-:W-:-:S02]  /*0d80*/  SHF.L.U64.HI R4, R3, 0x2, R4 ;  /* 0x0000000203047819 */ /* 0x000fc40000010204 */
[----:B---3--:R-:W-:Y:S02]  /*0d90*/  IADD3 R18, P1, PT, R5, UR8, RZ ;  /* 0x0000000805127c10 */ /* 0x008fe4000ff3e0ff */
[----:B------:R-:W-:Y:S02]  /*0da0*/  PRMT R22, RZ, 0x5410, RZ ;  /* 0x00005410ff167816 */ /* 0x000fe400000000ff */
[----:B------:R-:W-:Y:S02]  /*0db0*/  IADD3.X R19, PT, PT, R4, UR9, RZ, P1, !PT ;  /* 0x0000000904137c10 */ /* 0x000fe40008ffe4ff */
[----:B------:R-:W-:Y:S02]  /*0dc0*/  MOV R12, R18 ;  /* 0x00000012000c7202 */ /* 0x000fe40000000f00 */
[----:B------:R-:W-:Y:S02]  /*0dd0*/  MOV R13, R19 ;  /* 0x00000013000d7202 */ /* 0x000fe40000000f00 */
[----:B--2---:R-:W-:Y:S01]  /*0de0*/  IADD3 R14, PT, PT, R2, UR5, RZ ;  /* 0x00000005020e7c10 */ /* 0x004fe2000fffe0ff */
[----:B------:R-:W-:Y:S06]  /*0df0*/  @!P0 BRA `(.L_x_1805) ;  /* 0x0000004800a88947 */ /* 0x000fec0003800000 */
[----:B------:R-:W-:Y:S01]  /*0e00*/  UIMAD.WIDE.U32 UR8, UR16, 0x100, UR12 ;  /* 0x00000100100878a5 */ /* 0x000fe2000f8e000c */
[----:B------:R-:W-:Y:S01]  /*0e10*/  MOV R24, RZ ;  /* 0x000000ff00187202 */ /* 0x000fe20000000f00 */
[----:B------:R-:W-:Y:S01]  /*0e20*/  UISETP.LT.AND UP1, UPT, UR6, UR10, UPT ;  /* 0x0000000a0600728c */ /* 0x000fe2000bf21270 */
[----:B------:R-:W-:Y:S01]  /*0e30*/  PRMT R22, RZ, 0x7610, R22 ;  /* 0x00007610ff167816 */ /* 0x000fe20000000016 */
[----:B------:R-:W-:Y:S02]  /*0e40*/  UIADD3 UR11, UP0, UPT, UR8, 0x2, URZ ;  /* 0x00000002080b7890 */ /* 0x000fe4000ff1e0ff */
[----:B------:R-:W-:Y:S02]  /*0e50*/  USEL UR7, UR6, UR10, UP1 ;  /* 0x0000000a06077287 */ /* 0x000fe40008800000 */
[----:B------:R-:W-:Y:S02]  /*0e60*/  UIADD3.X UR8, UPT, UPT, URZ, UR9, URZ, UP0, !UPT ;  /* 0x00000009ff087290 */ /* 0x000fe400087fe4ff */
[----:B------:R-:W-:-:S04]  /*0e70*/  MOV R52, UR11 ;  /* 0x0000000b00347c02 */ /* 0x000fc80008000f00 */
[----:B------:R-:W-:-:S07]  /*0e80*/  MOV R15, UR8 ;  /* 0x00000008000f7c02 */ /* 0x000fce0008000f00 */
.L_x_1814:
[----:B------:R-:W-:Y:S01]  /*0e90*/  MOV R12, R18 ;  /* 0x00000012000c7202 */ /* 0x000fe20000000f00 */
[----:B0-----:R-:W0:Y:S01]  /*0ea0*/  LDC R23, c[0x0][0x3ac] ;  /* 0x0000eb00ff177b82 */ /* 0x001e220000000800 */
[----:B------:R-:W-:-:S05]  /*0eb0*/  MOV R13, R19 ;  /* 0x00000013000d7202 */ /* 0x000fca0000000f00 */
[----:B------:R-:W2:Y:S01]  /*0ec0*/  LDG.E.128.CONSTANT R40, desc[UR14][R12.64] ;  /* 0x0000000e0c287981 */ /* 0x000ea2000c1e9d00 */
[----:B0--3--:R-:W-:-:S05]  /*0ed0*/  IMAD.WIDE R10, R23, 0x4, R12 ;  /* 0x00000004170a7825 */ /* 0x009fca00078e020c */
[----:B-1----:R-:W3:Y:S01]  /*0ee0*/  LDG.E.128.CONSTANT R44, desc[UR14][R10.64] ;  /* 0x0000000e0a2c7981 */ /* 0x002ee2000c1e9d00 */
[----:B------:R-:W-:-:S05]  /*0ef0*/  IMAD.WIDE R2, R23, 0x4, R10 ;  /* 0x0000000417027825 */ /* 0x000fca00078e020a */
[----:B------:R-:W4:Y:S01]  /*0f00*/  LDG.E.128.CONSTANT R48, desc[UR14][R2.64] ;  /* 0x0000000e02307981 */ /* 0x000f22000c1e9d00 */
[----:B------:R-:W-:-:S05]  /*0f10*/  IMAD.WIDE R18, R23, 0x4, R2 ;  /* 0x0000000417127825 */ /* 0x000fca00078e0202 */
[----:B------:R-:W4:Y:S01]  /*0f20*/  LDG.E.128.CONSTANT R4, desc[UR14][R18.64] ;  /* 0x0000000e12047981 */ /* 0x000f22000c1e9d00 */
[----:B------:R-:W-:Y:S01]  /*0f30*/  IMAD.WIDE R8, R23, 0x4, R18 ;  /* 0x0000000417087825 */ /* 0x000fe200078e0212 */
[----:B------:R-:W-:-:S04]  /*0f40*/  ISETP.NE.AND P0, PT, R14, UR5, PT ;  /* 0x000000050e007c0c */ /* 0x000fc8000bf05270 */
[----:B------:R0:W4:Y:S02]  /*0f50*/  LDG.E.128.CONSTANT R36, desc[UR14][R8.64] ;  /* 0x0000000e08247981 */ /* 0x000124000c1e9d00 */
[----:B0-----:R-:W-:-:S04]  /*0f60*/  IMAD.WIDE R8, R23, 0x4, R8 ;  /* 0x0000000417087825 */ /* 0x001fc800078e0208 */
[----:B------:R-:W-:-:S04]  /*0f70*/  IMAD.WIDE R28, R23, 0x4, R8 ;  /* 0x00000004171c7825 */ /* 0x000fc800078e0208 */
[----:B------:R-:W-:Y:S02]  /*0f80*/  IMAD.WIDE R18, R23, 0x4, R28 ;  /* 0x0000000417127825 */ /* 0x000fe400078e021c */
[----:B------:R-:W5:Y:S04]  /*0f90*/  LDG.E.128.CONSTANT R28, desc[UR14][R28.64] ;  /* 0x0000000e1c1c7981 */ /* 0x000f68000c1e9d00 */
[----:B------:R-:W5:Y:S01]  /*0fa0*/  LDG.E.128.CONSTANT R32, desc[UR14][R18.64] ;  /* 0x0000000e12207981 */ /* 0x000f62000c1e9d00 */
[----:B--2---:R-:W-:Y:S02]  /*0fb0*/  LOP3.LUT R2, R41, 0xff, RZ, 0xc0, !PT ;  /* 0x000000ff29027812 */ /* 0x004fe400078ec0ff */
[----:B------:R-:W-:Y:S02]  /*0fc0*/  LOP3.LUT R0, R40, 0xff, RZ, 0xc0, !PT ;  /* 0x000000ff28007812 */ /* 0x000fe400078ec0ff */
[----:B------:R-:W-:-:S02]  /*0fd0*/  IADD3 R2, PT, PT, R2, -0x80, RZ ;  /* 0xffffff8002027810 */ /* 0x000fc40007ffe0ff */
[----:B------:R-:W-:Y:S02]  /*0fe0*/  LEA.HI R62, R40, 0xffffff80, RZ, 0x8 ;  /* 0xffffff80283e7811 */ /* 0x000fe400078f40ff */
[----:B------:R0:W1:Y:S01]  /*0ff0*/  I2F.F16 R57, R2 ;  /* 0x0000000200397306 */ /* 0x0000620000200c00 */
[----:B------:R-:W-:Y:S02]  /*1000*/  LOP3.LUT R10, R43, 0xff, RZ, 0xc0, !PT ;  /* 0x000000ff2b0a7812 */ /* 0x000fe400078ec0ff */
[----:B------:R-:W-:Y:S02]  /*1010*/  LOP3.LUT R3, R42, 0xff, RZ, 0xc0, !PT ;  /* 0x000000ff2a037812 */ /* 0x000fe400078ec0ff */
[----:B------:R-:W-:Y:S02]  /*1020*/  IADD3 R0, PT, PT, R0, -0x80, RZ ;  /* 0xffffff8000007810 */ /* 0x000fe40007ffe0ff */
[----:B------:R-:W-:Y:S01]  /*1030*/  @!P0 MOV R26, R52 ;  /* 0x00000034001a8202 */ /* 0x000fe20000000f00 */
[----:B------:R-:W2:Y:S01]  /*1040*/  I2F.F16 R62, R62 ;  /* 0x0000003e003e7306 */ /* 0x000ea20000200c00 */
[----:B0-----:R-:W-:-:S02]  /*1050*/  SHF.R.U32.HI R2, RZ, 0x8, R41 ;  /* 0x00000008ff027819 */ /* 0x001fc40000011629 */
[----:B------:R-:W-:Y:S02]  /*1060*/  LEA.HI R60, R42, 0xffffff80, RZ, 0x8 ;  /* 0xffffff802a3c7811 */ /* 0x000fe400078f40ff */
[----:B------:R-:W-:Y:S02]  /*1070*/  LOP3.LUT R2, R2, 0xff, RZ, 0xc0, !PT ;  /* 0x000000ff02027812 */ /* 0x000fe400078ec0ff */
[----:B------:R-:W-:Y:S02]  /*1080*/  IADD3 R10, PT, PT, R10, -0x80, RZ ;  /* 0xffffff800a0a7810 */ /* 0x000fe40007ffe0ff */
[----:B------:R-:W-:Y:S02]  /*1090*/  IADD3 R69, PT, PT, R2, -0x80, RZ ;  /* 0xffffff8002457810 */ /* 0x000fe40007ffe0ff */
[----:B------:R-:W-:Y:S01]  /*10a0*/  IADD3 R3, PT, PT, R3, -0x80, RZ ;  /* 0xffffff8003037810 */ /* 0x000fe20007ffe0ff */
[----:B------:R-:W0:Y:S01]  /*10b0*/  I2F.F16 R58, R0 ;  /* 0x00000000003a7306 */ /* 0x000e220000200c00 */
[----:B------:R-:W-:-:S02]  /*10c0*/  @!P0 LEA R2, R24, R1, 0x3 ;  /* 0x0000000118028211 */ /* 0x000fc400078e18ff */
[----:B------:R-:W-:-:S05]  /*10d0*/  LEA.HI R61, R41, 0xffffff80, RZ, 0x8 ;  /* 0xffffff80293d7811 */ /* 0x000fca00078f40ff */
[----:B------:R1:W0:Y:S08]  /*10e0*/  I2F.F16 R55, R10 ;  /* 0x0000000a00377306 */ /* 0x0002300000200c00 */
[----:B------:R2:W0:Y:S01]  /*10f0*/  I2F.F16 R56, R3 ;  /* 0x0000000300387306 */ /* 0x0004220000200c00 */
[----:B-1----:R-:W-:-:S04]  /*1100*/  SHF.R.U32.HI R10, RZ, 0x8, R42 ;  /* 0x00000008ff0a7819 */ /* 0x002fc8000001162a */
[----:B------:R-:W-:Y:S02]  /*1110*/  LOP3.LUT R10, R10, 0xff, RZ, 0xc0, !PT ;  /* 0x000000ff0a0a7812 */ /* 0x000fe400078ec0ff */
[----:B------:R-:W-:Y:S01]  /*1120*/  SHF.R.U32.HI R0, RZ, 0x8, R40 ;  /* 0x00000008ff007819 */ /* 0x000fe20000011628 */
[----:B------:R-:W1:Y:S01]  /*1130*/  I2F.F16 R61, R61 ;  /* 0x0000003d003d7306 */ /* 0x000e620000200c00 */
[----:B--2---:R-:W2:Y:S01]  /*1140*/  @!P0 LDL.64 R2, [R2+0x8] ;  /* 0x0000080002028983 */ /* 0x004ea20000100a00 */
[----:B------:R-:W-:-:S03]  /*1150*/  IADD3 R77, PT, PT, R10, -0x80, RZ ;  /* 0xffffff800a4d7810 */ /* 0x000fc60007ffe0ff */
[----:B------:R-:W5:Y:S01]  /*1160*/  LDG.E.128.CONSTANT R8, desc[UR14][R8.64] ;  /* 0x0000000e08087981 */ /* 0x000f62000c1e9d00 */
[----:B------:R-:W-:Y:S02]  /*1170*/  LOP3.LUT R0, R0, 0xff, RZ, 0xc0, !PT ;  /* 0x000000ff00007812 */ /* 0x000fe400078ec0ff */
[----:B------:R-:W-:Y:S01]  /*1180*/  @!P0 MOV R27, R15 ;  /* 0x0000000f001b8202 */ /* 0x000fe20000000f00 */
[----:B------:R-:W0:Y:S01]  /*1190*/  I2F.F16 R60, R60 ;  /* 0x0000003c003c7306 */ /* 0x000e220000200c00 */
[----:B------:R-:W-:-:S07]  /*11a0*/  IADD3 R0, PT, PT, R0, -0x80, RZ ;  /* 0xffffff8000007810 */ /* 0x000fce0007ffe0ff */
[----:B------:R3:W0:Y:S02]  /*11b0*/  I2F.F16 R64, R0 ;  /* 0x0000000000407306 */ /* 0x0006240000200c00 */
[----:B---3--:R-:W-:Y:S02]  /*11c0*/  SHF.R.U32.HI R0, RZ, 0x10, R42 ;  /* 0x00000010ff007819 */ /* 0x008fe4000001162a */
[----:B------:R-:W-:Y:S01]  /*11d0*/  SHF.R.U32.HI R40, RZ, 0x10, R40 ;  /* 0x00000010ff287819 */ /* 0x000fe20000011628 */
[----:B------:R3:W5:Y:S01]  /*11e0*/  @!P0 LDG.E.U16.CONSTANT R42, desc[UR14][R26.64] ;  /* 0x0000000e1a2a8981 */ /* 0x000762000c1e9500 */
[----:B------:R-:W-:-:S04]  /*11f0*/  LOP3.LUT R0, R0, 0xff, RZ, 0xc0, !PT ;  /* 0x000000ff00007812 */ /* 0x000fc800078ec0ff */
[----:B------:R-:W-:Y:S02]  /*1200*/  IADD3 R76, PT, PT, R0, -0x80, RZ ;  /* 0xffffff80004c7810 */ /* 0x000fe40007ffe0ff */
[----:B------:R-:W-:-:S04]  /*1210*/  LOP3.LUT R0, R44, 0xff, RZ, 0xc0, !PT ;  /* 0x000000ff2c007812 */ /* 0x000fc800078ec0ff */
[----:B------:R-:W-:Y:S02]  /*1220*/  IADD3 R0, PT, PT, R0, -0x80, RZ ;  /* 0xffffff8000007810 */ /* 0x000fe40007ffe0ff */
[----:B------:R-:W-:Y:S02]  /*1230*/  LOP3.LUT R40, R40, 0xff, RZ, 0xc0, !PT ;  /* 0x000000ff28287812 */ /* 0x000fe400078ec0ff */
[----:B------:R4:W0:Y:S01]  /*1240*/  I2F.F16 R82, R0 ;  /* 0x0000000000527306 */ /* 0x0008220000200c00 */
[----:B---3--:R-:W-:Y:S02]  /*1250*/  LOP3.LUT R26, R45, 0xff, RZ, 0xc0, !PT ;  /* 0x000000ff2d1a7812 */ /* 0x008fe400078ec0ff */
[----:B------:R-:W-:Y:S02]  /*1260*/  IADD3 R40, PT, PT, R40, -0x80, RZ ;  /* 0xffffff8028287810 */ /* 0x000fe40007ffe0ff */
[----:B----4-:R-:W-:-:S03]  /*1270*/  SHF.R.U32.HI R0, RZ, 0x8, R44 ;  /* 0x00000008ff007819 */ /* 0x010fc6000001162c */
[----:B------:R3:W4:Y:S01]  /*1280*/  I2F.F16 R63, R40 ;  /* 0x00000028003f7306 */ /* 0x0007220000200c00 */
[----:B------:R-:W-:Y:S02]  /*1290*/  LEA.HI R54, R44, 0xffffff80, RZ, 0x8 ;  /* 0xffffff802c367811 */ /* 0x000fe400078f40ff */
[----:B------:R-:W-:Y:S02]  /*12a0*/  LOP3.LUT R0, R0, 0xff, RZ, 0xc0, !PT ;  /* 0x000000ff00007812 */ /* 0x000fe400078ec0ff */
[----:B------:R-:W-:Y:S02]  /*12b0*/  IADD3 R26, PT, PT, R26, -0x80, RZ ;  /* 0xffffff801a1a7810 */ /* 0x000fe40007ffe0ff */
[----:B------:R-:W-:Y:S02]  /*12c0*/  LOP3.LUT R27, R46, 0xff, RZ, 0xc0, !PT ;  /* 0x000000ff2e1b7812 */ /* 0x000fe400078ec0ff */
[----:B------:R-:W-:Y:S02]  /*12d0*/  SHF.R.U32.HI R44, RZ, 0x10, R44 ;  /* 0x00000010ff2c7819 */ /* 0x000fe4000001162c */
[----:B---3--:R-:W-:-:S02]  /*12e0*/  SHF.R.U32.HI R40, RZ, 0x8, R43 ;  /* 0x00000008ff287819 */ /* 0x008fc4000001162b */
[----:B------:R-:W-:Y:S01]  /*12f0*/  IADD3 R0, PT, PT, R0, -0x80, RZ ;  /* 0xffffff8000007810 */ /* 0x000fe20007ffe0ff */
[----:B------:R3:W0:Y:S01]  /*1300*/  I2F.F16 R81, R26 ;  /* 0x0000001a00517306 */ /* 0x0006220000200c00 */
[----:B------:R-:W-:Y:S02]  /*1310*/  IADD3 R27, PT, PT, R27, -0x80, RZ ;  /* 0xffffff801b1b7810 */ /* 0x000fe40007ffe0ff */
[----:B------:R-:W-:Y:S02]  /*1320*/  LOP3.LUT R44, R44, 0xff, RZ, 0xc0, !PT ;  /* 0x000000ff2c2c7812 */ /* 0x000fe400078ec0ff */
[----:B------:R-:W-:-:S03]  /*1330*/  LOP3.LUT R40, R40, 0xff, RZ, 0xc0, !PT ;  /* 0x000000ff28287812 */ /* 0x000fc600078ec0ff */
[----:B------:R1:W0:Y:S01]  /*1340*/  I2F.F16 R102, R0 ;  /* 0x0000000000667306 */ /* 0x0002220000200c00 */
[----:B---3--:R-:W-:Y:S02]  /*1350*/  SHF.R.U32.HI R26, RZ, 0x8, R45 ;  /* 0x00000008ff1a7819 */ /* 0x008fe4000001162d */
[----:B------:R-:W-:Y:S02]  /*1360*/  IADD3 R44, PT, PT, R44, -0x80, RZ ;  /* 0xffffff802c2c7810 */ /* 0x000fe40007ffe0ff */
[----:B------:R-:W-:Y:S02]  /*1370*/  LOP3.LUT R26, R26, 0xff, RZ, 0xc0, !PT ;  /* 0x000000ff1a1a7812 */ /* 0x000fe400078ec0ff */
[----:B-1----:R-:W-:Y:S01]  /*1380*/  LOP3.LUT R0, R48, 0xff, RZ, 0xc0, !PT ;  /* 0x000000ff30007812 */ /* 0x002fe200078ec0ff */
[----:B------:R1:W3:Y:S01]  /*1390*/  I2F.F16 R80, R27 ;  /* 0x0000001b00507306 */ /* 0x0002e20000200c00 */
[----:B------:R-:W-:Y:S02]  /*13a0*/  IADD3 R40, PT, PT, R40, -0x80, RZ ;  /* 0xffffff8028287810 */ /* 0x000fe40007ffe0ff */
[----:B------:R-:W-:-:S02]  /*13b0*/  LEA.HI R53, R45, 0xffffff80, RZ, 0x8 ;  /* 0xffffff802d357811 */ /* 0x000fc400078f40ff */
[----:B------:R-:W-:Y:S02]  /*13c0*/  SHF.R.U32.HI R41, RZ, 0x10, R41 ;  /* 0x00000010ff297819 */ /* 0x000fe40000011629 */
[----:B------:R-:W-:Y:S02]  /*13d0*/  IADD3 R0, PT, PT, R0, -0x80, RZ ;  /* 0xffffff8000007810 */ /* 0x000fe40007ffe0ff */
[----:B-1----:R-:W-:Y:S02]  /*13e0*/  SHF.R.U32.HI R27, RZ, 0x8, R46 ;  /* 0x00000008ff1b7819 */ /* 0x002fe4000001162e */
[----:B------:R-:W-:Y:S01]  /*13f0*/  SHF.R.U32.HI R45, RZ, 0x10, R45 ;  /* 0x00000010ff2d7819 */ /* 0x000fe2000001162d */
[----:B------:R1:W0:Y:S01]  /*1400*/  I2F.F16 R84, R40 ;  /* 0x0000002800547306 */ /* 0x0002220000200c00 */
[----:B------:R-:W-:Y:S02]  /*1410*/  IADD3 R26, PT, PT, R26, -0x80, RZ ;  /* 0xffffff801a1a7810 */ /* 0x000fe40007ffe0ff */
[----:B------:R-:W-:-:S02]  /*1420*/  LOP3.LUT R27, R27, 0xff, RZ, 0xc0, !PT ;  /* 0x000000ff1b1b7812 */ /* 0x000fc400078ec0ff */
[----:B------:R-:W-:-:S03]  /*1430*/  LOP3.LUT R41, R41, 0xff, RZ, 0xc0, !PT ;  /* 0x000000ff29297812 */ /* 0x000fc600078ec0ff */
[----:B------:R-:W0:Y:S01]  /*1440*/  I2F.F16 R101, R44 ;  /* 0x0000002c00657306 */ /* 0x000e220000200c00 */
[----:B-1----:R-:W-:Y:S02]  /*1450*/  LOP3.LUT R40, R47, 0xff, RZ, 0xc0, !PT ;  /* 0x000000ff2f287812 */ /* 0x002fe400078ec0ff */
[----:B------:R-:W-:Y:S02]  /*1460*/  LOP3.LUT R45, R45, 0xff, RZ, 0xc0, !PT ;  /* 0x000000ff2d2d7812 */ /* 0x000fe400078ec0ff */
[----:B------:R-:W-:-:S03]  /*1470*/  IADD3 R27, PT, PT, R27, -0x80, RZ ;  /* 0xffffff801b1b7810 */ /* 0x000fc60007ffe0ff */
[----:B------:R1:W0:Y:S01]  /*1480*/  I2F.F16 R44, R0 ;  /* 0x00000000002c7306 */ /* 0x0002220000200c00 */
[----:B------:R-:W-:Y:S02]  /*1490*/  IADD3 R41, PT, PT, R41, -0x80, RZ ;  /* 0xffffff8029297810 */ /* 0x000fe40007ffe0ff */
[----:B------:R-:W-:Y:S02]  /*14a0*/  IADD3 R40, PT, PT, R40, -0x80, RZ ;  /* 0xffffff8028287810 */ /* 0x000fe40007ffe0ff */
[----:B------:R-:W-:-:S03]  /*14b0*/  IADD3 R45, PT, PT, R45, -0x80, RZ ;  /* 0xffffff802d2d7810 */ /* 0x000fc60007ffe0ff */
[----:B------:R4:W0:Y:S01]  /*14c0*/  I2F.F16 R104, R26 ;  /* 0x0000001a00687306 */ /* 0x0008220000200c00 */
[--C-:B-1----:R-:W-:Y:S02]  /*14d0*/  SHF.R.U32.HI R0, RZ, 0x8, R48.reuse ;  /* 0x00000008ff007819 */ /* 0x102fe40000011630 */
[----:B------:R-:W-:Y:S02]  /*14e0*/  LEA.HI R67, R48, 0xffffff80, RZ, 0x8 ;  /* 0xffffff8030437811 */ /* 0x000fe400078f40ff */
[----:B------:R-:W-:Y:S02]  /*14f0*/  LOP3.LUT R0, R0, 0xff, RZ, 0xc0, !PT ;  /* 0x000000ff00007812 */ /* 0x000fe400078ec0ff */
[----:B----4-:R-:W-:Y:S01]  /*1500*/  LOP3.LUT R26, R49, 0xff, RZ, 0xc0, !PT ;  /* 0x000000ff311a7812 */ /* 0x010fe200078ec0ff */
[----:B------:R1:W4:Y:S01]  /*1510*/  I2F.F16 R106, R27 ;  /* 0x0000001b006a7306 */ /* 0x0003220000200c00 */
[----:B------:R-:W-:Y:S02]  /*1520*/  SHF.R.U32.HI R48, RZ, 0x10, R48 ;  /* 0x00000010ff307819 */ /* 0x000fe40000011630 */
[----:B------:R-:W-:-:S02]  /*1530*/  IADD3 R26, PT, PT, R26, -0x80, RZ ;  /* 0xffffff801a1a7810 */ /* 0x000fc40007ffe0ff */
[----:B------:R-:W-:Y:S02]  /*1540*/  LEA.HI R65, R50, 0xffffff80, RZ, 0x8 ;  /* 0xffffff8032417811 */ /* 0x000fe400078f40ff */
[----:B------:R-:W-:Y:S01]  /*1550*/  IADD3 R0, PT, PT, R0, -0x80, RZ ;  /* 0xffffff8000007810 */ /* 0x000fe20007ffe0ff */
[----:B------:R3:W0:Y:S01]  /*1560*/  I2F.F16 R68, R41 ;  /* 0x0000002900447306 */ /* 0x0006220000200c00 */
[----:B-1----:R-:W-:-:S07]  /*1570*/  LOP3.LUT R27, R51, 0xff, RZ, 0xc0, !PT ;  /* 0x000000ff331b7812 */ /* 0x002fce00078ec0ff */
[----:B------:R1:W0:Y:S01]  /*1580*/  I2F.F16 R79, R40 ;  /* 0x00000028004f7306 */ /* 0x0002220000200c00 */
[----:B---3--:R-:W-:Y:S02]  /*1590*/  SHF.R.U32.HI R41, RZ, 0x8, R50 ;  /* 0x00000008ff297819 */ /* 0x008fe40000011632 */
[----:B------:R-:W-:-:S05]  /*15a0*/  IADD3 R27, PT, PT, R27, -0x80, RZ ;  /* 0xffffff801b1b7810 */ /* 0x000fca0007ffe0ff */
[----:B------:R-:W3:Y:S01]  /*15b0*/  I2F.F16 R103, R45 ;  /* 0x0000002d00677306 */ /* 0x000ee20000200c00 */
[----:B-1----:R-:W-:Y:S02]  /*15c0*/  LOP3.LUT R40, R50, 0xff, RZ, 0xc0, !PT ;  /* 0x000000ff32287812 */ /* 0x002fe400078ec0ff */
[----:B------:R-:W-:-:S05]  /*15d0*/  SHF.R.U32.HI R50, RZ, 0x10, R50 ;  /* 0x00000010ff327819 */ /* 0x000fca0000011632 */
[----:B------:R1:W0:Y:S01]  /*15e0*/  I2F.F16 R45, R26 ;  /* 0x0000001a002d7306 */ /* 0x0002220000200c00 */
[----:B------:R-:W-:Y:S02]  /*15f0*/  LEA.HI R25, R46, 0xffffff80, RZ, 0x8 ;  /* 0xffffff802e197811 */ /* 0x000fe400078f40ff */
[----:B------:R-:W-:Y:S02]  /*1600*/  SHF.R.U32.HI R46, RZ, 0x10, R46 ;  /* 0x00000010ff2e7819 */ /* 0x000fe4000001162e */
[----:B-1----:R-:W-:-:S03]  /*1610*/  LOP3.LUT R26, R48, 0xff, RZ, 0xc0, !PT ;  /* 0x000000ff301a7812 */ /* 0x002fc600078ec0ff */
[----:B------:R1:W0:Y:S01]  /*1620*/  I2F.F16 R48, R0 ;  /* 0x0000000000307306 */ /* 0x0002220000200c00 */
[----:B------:R-:W-:Y:S02]  /*1630*/  IADD3 R26, PT, PT, R26, -0x80, RZ ;  /* 0xffffff801a1a7810 */ /* 0x000fe40007ffe0ff */
[----:B-1----:R-:W-:-:S05]  /*1640*/  LOP3.LUT R0, R50, 0xff, RZ, 0xc0, !PT ;  /* 0x000000ff32007812 */ /* 0x002fca00078ec0ff */
[----:B------:R1:W0:Y:S01]  /*1650*/  I2F.F16 R70, R27 ;  /* 0x0000001b00467306 */ /* 0x0002220000200c00 */
[----:B------:R-:W-:Y:S02]  /*1660*/  LEA.HI R59, R43, 0xffffff80, RZ, 0x8 ;  /* 0xffffff802b3b7811 */ /* 0x000fe400078f40ff */
[----:B------:R-:W-:Y:S02]  /*1670*/  IADD3 R85, PT, PT, R0, -0x80, RZ ;  /* 0xffffff8000557810 */ /* 0x000fe40007ffe0ff */
[----:B------:R-:W-:Y:S02]  /*1680*/  LOP3.LUT R0, R4, 0xff, RZ, 0xc0, !PT ;  /* 0x000000ff04007812 */ /* 0x000fe400078ec0ff */
[----:B-1----:R-:W-:Y:S01]  /*1690*/  SHF.R.U32.HI R27, RZ, 0x8, R49 ;  /* 0x00000008ff1b7819 */ /* 0x002fe20000011631 */
[----:B------:R1:W0:Y:S01]  /*16a0*/  I2F.F16 R75, R26 ;  /* 0x0000001a004b7306 */ /* 0x0002220000200c00 */
[----:B------:R-:W-:Y:S02]  /*16b0*/  SHF.R.U32.HI R43, RZ, 0x10, R43 ;  /* 0x00000010ff2b7819 */ /* 0x000fe4000001162b */
[----:B------:R-:W-:-:S02]  /*16c0*/  LOP3.LUT R46, R46, 0xff, RZ, 0xc0, !PT ;  /* 0x000000ff2e2e7812 */ /* 0x000fc400078ec0ff */
[----:B------:R-:W-:Y:S02]  /*16d0*/  LOP3.LUT R27, R27, 0xff, RZ, 0xc0, !PT ;  /* 0x000000ff1b1b7812 */ /* 0x000fe400078ec0ff */
[----:B------:R-:W-:Y:S02]  /*16e0*/  LEA.HI R66, R49, 0xffffff80, RZ, 0x8 ;  /* 0xffffff8031427811 */ /* 0x000fe400078f40ff */
[----:B------:R-:W-:Y:S02]  /*16f0*/  IADD3 R40, PT, PT, R40, -0x80, RZ ;  /* 0xffffff8028287810 */ /* 0x000fe40007ffe0ff */
[----:B------:R-:W-:Y:S02]  /*1700*/  SHF.R.U32.HI R49, RZ, 0x10, R49 ;  /* 0x00000010ff317819 */ /* 0x000fe40000011631 */
[----:B-1----:R-:W-:Y:S02]  /*1710*/  SHF.R.U32.HI R26, RZ, 0x8, R51 ;  /* 0x00000008ff1a7819 */ /* 0x002fe40000011633 */
[----:B------:R-:W-:-:S02]  /*1720*/  IADD3 R0, PT, PT, R0, -0x80, RZ ;  /* 0xffffff8000007810 */ /* 0x000fc40007ffe0ff */
[----:B------:R-:W-:Y:S02]  /*1730*/  LOP3.LUT R43, R43, 0xff, RZ, 0xc0, !PT ;  /* 0x000000ff2b2b7812 */ /* 0x000fe400078ec0ff */
[----:B------:R-:W-:Y:S01]  /*1740*/  IADD3 R27, PT, PT, R27, -0x80, RZ ;  /* 0xffffff801b1b7810 */ /* 0x000fe20007ffe0ff */
[----:B------:R1:W0:Y:S01]  /*1750*/  I2F.F16 R89, R0 ;  /* 0x0000000000597306 */ /* 0x0002220000200c00 */
[----:B------:R-:W-:Y:S02]  /*1760*/  IADD3 R105, PT, PT, R46, -0x80, RZ ;  /* 0xffffff802e697810 */ /* 0x000fe40007ffe0ff */
[----:B------:R-:W-:Y:S02]  /*1770*/  LOP3.LUT R26, R26, 0xff, RZ, 0xc0, !PT ;  /* 0x000000ff1a1a7812 */ /* 0x000fe400078ec0ff */
[----:B------:R-:W-:-:S03]  /*1780*/  IADD3 R43, PT, PT, R43, -0x80, RZ ;  /* 0xffffff802b2b7810 */ /* 0x000fc60007ffe0ff */
[----:B------:R4:W0:Y:S01]  /*1790*/  I2F.F16 R46, R40 ;  /* 0x00000028002e7306 */ /* 0x0008220000200c00 */
[----:B-1----:R-:W-:Y:S02]  /*17a0*/  SHF.R.U32.HI R0, RZ, 0x8, R4 ;  /* 0x00000008ff007819 */ /* 0x002fe40000011604 */
[----:B------:R-:W-:Y:S02]  /*17b0*/  IADD3 R91, PT, PT, R26, -0x80, RZ ;  /* 0xffffff801a5b7810 */ /* 0x000fe40007ffe0ff */
[----:B------:R-:W-:Y:S02]  /*17c0*/  LEA.HI R71, R4, 0xffffff80, RZ, 0x8 ;  /* 0xffffff8004477811 */ /* 0x000fe400078f40ff */
[----:B----4-:R-:W-:Y:S02]  /*17d0*/  LOP3.LUT R40, R49, 0xff, RZ, 0xc0, !PT ;  /* 0x000000ff31287812 */ /* 0x010fe400078ec0ff */
[----:B------:R1:W4:Y:S01]  /*17e0*/  I2F.F16 R49, R27 ;  /* 0x0000001b00317306 */ /* 0x0003220000200c00 */
[----:B------:R-:W-:-:S02]  /*17f0*/  LOP3.LUT R26, R5, 0xff, RZ, 0xc0, !PT ;  /* 0x000000ff051a7812 */ /* 0x000fc400078ec0ff */
[----:B------:R-:W-:Y:S02]  /*1800*/  LOP3.LUT R0, R0, 0xff, RZ, 0xc0, !PT ;  /* 0x000000ff00007812 */ /* 0x000fe400078ec0ff */
[----:B------:R-:W-:Y:S02]  /*1810*/  SHF.R.U32.HI R4, RZ, 0x10, R4 ;  /* 0x00000010ff047819 */ /* 0x000fe40000011604 */
[----:B-1----:R-:W-:Y:S01]  /*1820*/  LOP3.LUT R27, R6, 0xff, RZ, 0xc0, !PT ;  /* 0x000000ff061b7812 */ /* 0x002fe200078ec0ff */
[----:B------:R1:W0:Y:S01]  /*1830*/  I2F.F16 R83, R43 ;  /* 0x0000002b00537306 */ /* 0x0002220000200c00 */
[----:B------:R-:W-:Y:S02]  /*1840*/  IADD3 R26, PT, PT, R26, -0x80, RZ ;  /* 0xffffff801a1a7810 */ /* 0x000fe40007ffe0ff */
[----:B------:R-:W-:Y:S02]  /*1850*/  IADD3 R27, PT, PT, R27, -0x80, RZ ;  /* 0xffffff801b1b7810 */ /* 0x000fe40007ffe0ff */
[----:B------:R-:W-:-:S02]  /*1860*/  IADD3 R0, PT, PT, R0, -0x80, RZ ;  /* 0xffffff8000007810 */ /* 0x000fc40007ffe0ff */
[----:B-1----:R-:W-:Y:S02]  /*1870*/  LEA.HI R43, R51, 0xffffff80, RZ, 0x8 ;  /* 0xffffff80332b7811 */ /* 0x002fe400078f40ff */
[----:B------:R-:W-:Y:S01]  /*1880*/  SHF.R.U32.HI R51, RZ, 0x10, R51 ;  /* 0x00000010ff337819 */ /* 0x000fe20000011633 */
[----:B------:R1:W0:Y:S01]  /*1890*/  I2F.F16 R93, R27 ;  /* 0x0000001b005d7306 */ /* 0x0002220000200c00 */
[----:B------:R-:W-:Y:S02]  /*18a0*/  LOP3.LUT R4, R4, 0xff, RZ, 0xc0, !PT ;  /* 0x000000ff04047812 */ /* 0x000fe400078ec0ff */
[----:B------:R-:W-:Y:S02]  /*18b0*/  LEA.HI R73, R6, 0xffffff80, RZ, 0x8 ;  /* 0xffffff8006497811 */ /* 0x000fe400078f40ff */
[----:B------:R-:W-:Y:S02]  /*18c0*/  LOP3.LUT R51, R51, 0xff, RZ, 0xc0, !PT ;  /* 0x000000ff33337812 */ /* 0x000fe400078ec0ff */
[----:B------:R-:W-:Y:S01]  /*18d0*/  LEA.HI R17, R47, 0xffffff80, RZ, 0x8 ;  /* 0xffffff802f117811 */ /* 0x000fe200078f40ff */
[----:B------:R3:W0:Y:S01]  /*18e0*/  I2F.F16 R94, R26 ;  /* 0x0000001a005e7306 */ /* 0x0006220000200c00 */
[----:B-1----:R-:W-:-:S02]  /*18f0*/  SHF.R.U32.HI R27, RZ, 0x8, R6 ;  /* 0x00000008ff1b7819 */ /* 0x002fc40000011606 */
[----:B------:R-:W-:Y:S02]  /*1900*/  SHF.R.U32.HI R6, RZ, 0x10, R6 ;  /* 0x00000010ff067819 */ /* 0x000fe40000011606 */
[----:B------:R-:W-:Y:S02]  /*1910*/  LEA.HI R72, R5, 0xffffff80, RZ, 0x8 ;  /* 0xffffff8005487811 */ /* 0x000fe400078f40ff */
[----:B------:R-:W-:Y:S01]  /*1920*/  IADD3 R40, PT, PT, R40, -0x80, RZ ;  /* 0xffffff8028287810 */ /* 0x000fe20007ffe0ff */
[----:B------:R1:W0:Y:S01]  /*1930*/  I2F.F16 R96, R0 ;  /* 0x0000000000607306 */ /* 0x0002220000200c00 */
[--C-:B---3--:R-:W-:Y:S02]  /*1940*/  SHF.R.U32.HI R26, RZ, 0x8, R5.reuse ;  /* 0x00000008ff1a7819 */ /* 0x108fe40000011605 */
[----:B------:R-:W-:Y:S02]  /*1950*/  IADD3 R4, PT, PT, R4, -0x80, RZ ;  /* 0xffffff8004047810 */ /* 0x000fe40007ffe0ff */
[----:B------:R-:W-:-:S02]  /*1960*/  SHF.R.U32.HI R5, RZ, 0x10, R5 ;  /* 0x00000010ff057819 */ /* 0x000fc40000011605 */
[----:B------:R-:W-:Y:S02]  /*1970*/  IADD3 R51, PT, PT, R51, -0x80, RZ ;  /* 0xffffff8033337810 */ /* 0x000fe40007ffe0ff */
[--C-:B-1----:R-:W-:Y:S02]  /*1980*/  SHF.R.U32.HI R0, RZ, 0x8, R47.reuse ;  /* 0x00000008ff007819 */ /* 0x102fe4000001162f */
[----:B------:R-:W-:Y:S01]  /*1990*/  SHF.R.U32.HI R47, RZ, 0x10, R47 ;  /* 0x00000010ff2f7819 */ /* 0x000fe2000001162f */
[----:B------:R1:W3:Y:S01]  /*19a0*/  I2F.F16 R78, R40 ;  /* 0x00000028004e7306 */ /* 0x0002e20000200c00 */
[----:B------:R-:W-:Y:S02]  /*19b0*/  LOP3.LUT R6, R6, 0xff, RZ, 0xc0, !PT ;  /* 0x000000ff06067812 */ /* 0x000fe400078ec0ff */
[----:B------:R-:W-:Y:S02]  /*19c0*/  LOP3.LUT R41, R41, 0xff, RZ, 0xc0, !PT ;  /* 0x000000ff29297812 */ /* 0x000fe400078ec0ff */
[----:B------:R-:W-:-:S02]  /*19d0*/  LOP3.LUT R26, R26, 0xff, RZ, 0xc0, !PT ;  /* 0x000000ff1a1a7812 */ /* 0x000fc400078ec0ff */
[----:B------:R-:W-:Y:S01]  /*19e0*/  LOP3.LUT R5, R5, 0xff, RZ, 0xc0, !PT ;  /* 0x000000ff05057812 */ /* 0x000fe200078ec0ff */
[----:B------:R4:W0:Y:S01]  /*19f0*/  I2F.F16 R95, R4 ;  /* 0x00000004005f7306 */ /* 0x0008220000200c00 */
[----:B-1----:R-:W-:Y:S02]  /*1a00*/  LOP3.LUT R40, R7, 0xff, RZ, 0xc0, !PT ;  /* 0x000000ff07287812 */ /* 0x002fe400078ec0ff */
[----:B------:R-:W-:Y:S02]  /*1a10*/  LOP3.LUT R27, R27, 0xff, RZ, 0xc0, !PT ;  /* 0x000000ff1b1b7812 */ /* 0x000fe400078ec0ff */
[----:B------:R-:W-:Y:S02]  /*1a20*/  LOP3.LUT R0, R0, 0xff, RZ, 0xc0, !PT ;  /* 0x000000ff00007812 */ /* 0x000fe400078ec0ff */
[----:B------:R-:W-:Y:S01]  /*1a30*/  LOP3.LUT R47, R47, 0xff, RZ, 0xc0, !PT ;  /* 0x000000ff2f2f7812 */ /* 0x000fe200078ec0ff */
[----:B------:R1:W0:Y:S01]  /*1a40*/  I2F.F16 R90, R51 ;  /* 0x00000033005a7306 */ /* 0x0002220000200c00 */
[----:B----4-:R-:W-:-:S02]  /*1a50*/  LOP3.LUT R4, R36, 0xff, RZ, 0xc0, !PT ;  /* 0x000000ff24047812 */ /* 0x010fc400078ec0ff */
[----:B------:R-:W-:Y:S02]  /*1a60*/  LEA.HI R74, R7, 0xffffff80, RZ, 0x8 ;  /* 0xffffff80074a7811 */ /* 0x000fe400078f40ff */
[----:B------:R-:W-:Y:S02]  /*1a70*/  LEA.HI R86, R37, 0xffffff80, RZ, 0x8 ;  /* 0xffffff8025567811 */ /* 0x000fe400078f40ff */
[----:B------:R-:W-:Y:S02]  /*1a80*/  LEA.HI R87, R38, 0xffffff80, RZ, 0x8 ;  /* 0xffffff8026577811 */ /* 0x000fe400078f40ff */
[----:B-1----:R-:W-:Y:S02]  /*1a90*/  LEA.HI R51, R36, 0xffffff80, RZ, 0x8 ;  /* 0xffffff8024337811 */ /* 0x002fe400078f40ff */
[----:B------:R-:W-:Y:S02]  /*1aa0*/  LEA.HI R88, R39, 0xffffff80, RZ, 0x8 ;  /* 0xffffff8027587811 */ /* 0x000fe400078f40ff */
        /* <DEDUP_REMOVED lines=8> */
[----:B------:R-:W-:Y:S01]  /*1b30*/  IADD3 R47, PT, PT, R47, -0x80, RZ ;  /* 0xffffff802f2f7810 */ /* 0x000fe20007ffe0ff */
[----:B------:R-:W1:Y:S01]  /*1b40*/  I2F.F16 R59, R59 ;  /* 0x0000003b003b7306 */ /* 0x000e620000200c00 */
[----:B------:R-:W-:-:S07]  /*1b50*/  UISETP.NE.AND UP0, UPT, UR17, URZ, UPT ;  /* 0x000000ff1100728c */ /* 0x000fce000bf05270 */
        /* <DEDUP_REMOVED lines=19> */
[----:B------:R0:W0:Y:S08]  /*1c90*/  I2F.F16 R92, R40 ;  /* 0x00000028005c7306 */ /* 0x0000300000200c00 */
        /* <DEDUP_REMOVED lines=8> */
[----:B------:R0:W0:Y:S08]  /*1d20*/  I2F.F16 R6, R4 ;  /* 0x0000000400067306 */ /* 0x0000300000200c00 */
[----:B------:R0:W0:Y:S08]  /*1d30*/  I2F.F16 R109, R0 ;  /* 0x00000000006d7306 */ /* 0x0000300000200c00 */
[----:B------:R0:W0:Y:S01]  /*1d40*/  I2F.F16 R112, R47 ;  /* 0x0000002f00707306 */ /* 0x0000220000200c00 */
[----:B--2---:R-:W-:-:S02]  /*1d50*/  @!P0 PRMT R121, R2, 0x7610, R121 ;  /* 0x0000761002798816 */ /* 0x004fc40000000079 */
[----:B------:R-:W-:Y:S02]  /*1d60*/  LOP3.LUT R108, R37, 0xff, RZ, 0xc0, !PT ;  /* 0x000000ff256c7812 */ /* 0x000fe400078ec0ff */
[----:B------:R-:W-:Y:S02]  /*1d70*/  @!P0 PRMT R120, R3, 0x7610, R120 ;  /* 0x0000761003788816 */ /* 0x000fe40000000078 */
[----:B------:R-:W-:Y:S02]  /*1d80*/  @!P0 PRMT R121, R121, 0x7610, R2 ;  /* 0x0000761079798816 */ /* 0x000fe40000000002 */
[----:B------:R-:W-:Y:S02]  /*1d90*/  @!P0 PRMT R120, R120, 0x7610, R3 ;  /* 0x0000761078788816 */ /* 0x000fe40000000003 */
[----:B------:R-:W-:Y:S01]  /*1da0*/  IADD3 R108, PT, PT, R108, -0x80, RZ ;  /* 0xffffff806c6c7810 */ /* 0x000fe20007ffe0ff */
[----:B-1-34-:R-:W-:Y:S06]  /*1db0*/  BRA.U !UP0, `(.L_x_1806) ;  /* 0x0000000508687547 */ /* 0x01afec000b800000 */
        /* <DEDUP_REMOVED lines=11> */
[C---:B------:R-:W-:Y:S01]  /*1e70*/  FFMA.FTZ R107, R3.reuse, R110, RZ ;  /* 0x0000006e036b7223 */ /* 0x040fe200000100ff */
[----:B------:R-:W-:Y:S01]  /*1e80*/  FFMA.FTZ R0, R0, R3, RZ ;  /* 0x0000000300007223 */ /* 0x000fe200000100ff */
[C---:B------:R-:W-:Y:S01]  /*1e90*/  FFMA.FTZ R111, R3.reuse, R2, RZ ;  /* 0x00000002036f7223 */ /* 0x040fe200000100ff */
[----:B------:R-:W-:Y:S01]  /*1ea0*/  FFMA.FTZ R4, R3, R4, RZ ;  /* 0x0000000403047223 */ /* 0x000fe200000100ff */
[----:B------:R-:W-:Y:S01]  /*1eb0*/  FFMA.FTZ R47, R26, R47, R107 ;  /* 0x0000002f1a2f7223 */ /* 0x000fe2000001006b */
[----:B------:R-:W-:Y:S02]  /*1ec0*/  HADD2.F32 R107, -RZ, R84.H0_H0 ;  /* 0x20000054ff6b7230 */ /* 0x000fe40000004100 */
[----:B------:R-:W-:Y:S01]  /*1ed0*/  FFMA.FTZ R5, R5, R26, R0 ;  /* 0x0000001a05057223 */ /* 0x000fe20000010000 */
[----:B------:R-:W-:Y:S02]  /*1ee0*/  HADD2.F32 R3, -RZ, R77.H0_H0 ;  /* 0x2000004dff037230 */ /* 0x000fe40000004100 */
[----:B------:R-:W-:-:S02]  /*1ef0*/  HADD2.F32 R2, -RZ, R63.H0_H0 ;  /* 0x2000003fff027230 */ /* 0x000fc40000004100 */
        /* <DEDUP_REMOVED lines=70> */
.L_x_1806:
[----:B0-----:R-:W-:Y:S01]  /*2360*/  LOP3.LUT R0, R38, 0xff, RZ, 0xc0, !PT ;  /* 0x000000ff26007812 */ /* 0x001fe200078ec0ff */
[----:B------:R-:W0:Y:S01]  /*2370*/  I2F.F16 R108, R108 ;  /* 0x0000006c006c7306 */ /* 0x000e220000200c00 */
[--C-:B------:R-:W-:Y:S01]  /*2380*/  SHF.R.U32.HI R2, RZ, 0x10, R36.reuse ;  /* 0x00000010ff027819 */ /* 0x100fe20000011624 */
[----:B------:R-:W-:Y:S01]  /*2390*/  UISETP.NE.AND UP1, UPT, UR18, URZ, UPT ;  /* 0x000000ff1200728c */ /* 0x000fe2000bf25270 */
[----:B------:R-:W-:Y:S02]  /*23a0*/  IADD3 R107, PT, PT, R0, -0x80, RZ ;  /* 0xffffff80006b7810 */ /* 0x000fe40007ffe0ff */
[----:B------:R-:W-:Y:S02]  /*23b0*/  LOP3.LUT R0, R39, 0xff, RZ, 0xc0, !PT ;  /* 0x000000ff27007812 */ /* 0x000fe400078ec0ff */
[----:B------:R-:W-:Y:S02]  /*23c0*/  LOP3.LUT R2, R2, 0xff, RZ, 0xc0, !PT ;  /* 0x000000ff02027812 */ /* 0x000fe400078ec0ff */
[----:B------:R-:W-:Y:S01]  /*23d0*/  IADD3 R47, PT, PT, R0, -0x80, RZ ;  /* 0xffffff80002f7810 */ /* 0x000fe20007ffe0ff */
[----:B------:R-:W1:Y:S01]  /*23e0*/  I2F.F16 R107, R107 ;  /* 0x0000006b006b7306 */ /* 0x000e620000200c00 */
[----:B------:R-:W-:-:S02]  /*23f0*/  SHF.R.U32.HI R0, RZ, 0x8, R36 ;  /* 0x00000008ff007819 */ /* 0x000fc40000011624 */
[----:B-----5:R-:W-:Y:S02]  /*2400*/  LEA.HI R41, R8, 0xffffff80, RZ, 0x8 ;  /* 0xffffff8008297811 */ /* 0x020fe400078f40ff */
[----:B------:R-:W-:Y:S02]  /*2410*/  LOP3.LUT R0, R0, 0xff, RZ, 0xc0, !PT ;  /* 0x000000ff00007812 */ /* 0x000fe400078ec0ff */
[----:B------:R-:W-:Y:S01]  /*2420*/  LEA.HI R40, R9, 0xffffff80, RZ, 0x8 ;  /* 0xffffff8009287811 */ /* 0x000fe200078f40ff */
[----:B------:R-:W2:Y:S01]  /*2430*/  I2F.F16 R47, R47 ;  /* 0x0000002f002f7306 */ /* 0x000ea20000200c00 */
[----:B------:R-:W-:Y:S02]  /*2440*/  IADD3 R36, PT, PT, R0, -0x80, RZ ;  /* 0xffffff8000247810 */ /* 0x000fe40007ffe0ff */
[----:B------:R-:W-:Y:S02]  /*2450*/  SHF.R.U32.HI R0, RZ, 0x8, R37 ;  /* 0x00000008ff007819 */ /* 0x000fe40000011625 */
[----:B------:R-:W-:-:S02]  /*2460*/  LEA.HI R27, R10, 0xffffff80, RZ, 0x8 ;  /* 0xffffff800a1b7811 */ /* 0x000fc400078f40ff */
[----:B------:R-:W-:Y:S01]  /*2470*/  LOP3.LUT R0, R0, 0xff, RZ, 0xc0, !PT ;  /* 0x000000ff00007812 */ /* 0x000fe200078ec0ff */
[----:B------:R-:W3:Y:S01]  /*2480*/  I2F.F16 R41, R41 ;  /* 0x0000002900297306 */ /* 0x000ee20000200c00 */
[----:B------:R-:W-:Y:S02]  /*2490*/  LEA.HI R26, R11, 0xffffff80, RZ, 0x8 ;  /* 0xffffff800b1a7811 */ /* 0x000fe400078f40ff */
[----:B------:R-:W-:Y:S02]  /*24a0*/  IADD3 R111, PT, PT, R0, -0x80, RZ ;  /* 0xffffff80006f7810 */ /* 0x000fe40007ffe0ff */
[----:B------:R-:W-:Y:S02]  /*24b0*/  IADD3 R2, PT, PT, R2, -0x80, RZ ;  /* 0xffffff8002027810 */ /* 0x000fe40007ffe0ff */
[----:B------:R-:W-:Y:S01]  /*24c0*/  SHF.R.U32.HI R0, RZ, 0x10, R37 ;  /* 0x00000010ff007819 */ /* 0x000fe20000011625 */
[----:B------:R-:W4:Y:S03]  /*24d0*/  I2F.F16 R40, R40 ;  /* 0x0000002800287306 */ /* 0x000f260000200c00 */
[----:B------:R-:W-:-:S05]  /*24e0*/  LOP3.LUT R0, R0, 0xff, RZ, 0xc0, !PT ;  /* 0x000000ff00007812 */ /* 0x000fca00078ec0ff */
[----:B------:R-:W0:Y:S08]  /*24f0*/  I2F.F16 R27, R27 ;  /* 0x0000001b001b7306 */ /* 0x000e300000200c00 */
[----:B------:R-:W0:Y:S08]  /*2500*/  I2F.F16 R26, R26 ;  /* 0x0000001a001a7306 */ /* 0x000e300000200c00 */
[----:B------:R-:W0:Y:S08]  /*2510*/  I2F.F16 R36, R36 ;  /* 0x0000002400247306 */ /* 0x000e300000200c00 */
[----:B------:R0:W0:Y:S08]  /*2520*/  I2F.F16 R110, R2 ;  /* 0x00000002006e7306 */ /* 0x0000300000200c00 */
[----:B------:R-:W0:Y:S01]  /*2530*/  I2F.F16 R111, R111 ;  /* 0x0000006f006f7306 */ /* 0x000e220000200c00 */
[----:B-1234-:R-:W-:Y:S05]  /*2540*/  BRA.U !UP1, `(.L_x_1807) ;  /* 0x0000000509687547 */ /* 0x01efea000b800000 */
        /* <DEDUP_REMOVED lines=26> */
[----:B------:R-:W-:Y:S02]  /*26f0*/  HADD2.F32 R64, -RZ, R77.H0_H0 ;  /* 0x2000004dff407230 */ /* 0x000fe40000004100 */
[-C--:B------:R-:W-:Y:S01]  /*2700*/  FFMA.FTZ R58, R37, R2.reuse, R58 ;  /* 0x00000002253a7223 */ /* 0x080fe2000001003a */
[----:B------:R-:W-:Y:S01]  /*2710*/  FFMA.FTZ R56, R114, R2, R69 ;  /* 0x0000000272387223 */ /* 0x000fe20000010045 */
[----:B------:R-:W-:Y:S02]  /*2720*/  HADD2.F32 R37, -RZ, R3.H0_H0 ;  /* 0x20000003ff257230 */ /* 0x000fe40000004100 */
[----:B------:R-:W-:-:S02]  /*2730*/  HADD2.F32 R69, -RZ, R68.H0_H0 ;  /* 0x20000044ff457230 */ /* 0x000fc40000004100 */
[-C--:B------:R-:W-:Y:S01]  /*2740*/  FFMA.FTZ R64, R64, R2.reuse, R57 ;  /* 0x0000000240407223 */ /* 0x080fe20000010039 */
[----:B------:R-:W-:Y:S02]  /*2750*/  HADD2.F32 R77, -RZ, R76.H0_H0 ;  /* 0x2000004cff4d7230 */ /* 0x000fe40000004100 */
[----:B------:R-:W-:Y:S01]  /*2760*/  FFMA.FTZ R2, R84, R2, R55 ;  /* 0x0000000254027223 */ /* 0x000fe20000010037 */
[----:B------:R-:W-:Y:S02]  /*2770*/  HADD2.F32 R3, -RZ, R3.H1_H1 ;  /* 0x30000003ff037230 */ /* 0x000fe40000004100 */
[-C--:B------:R-:W-:Y:S01]  /*2780*/  FFMA.FTZ R58, R63, R37.reuse, R58 ;  /* 0x000000253f3a7223 */ /* 0x080fe2000001003a */
[----:B------:R-:W-:Y:S02]  /*2790*/  HADD2.F32 R55, -RZ, R62.H0_H0 ;  /* 0x2000003eff377230 */ /* 0x000fe40000004100 */
[----:B------:R-:W-:Y:S01]  /*27a0*/  FFMA.FTZ R56, R69, R37, R56 ;  /* 0x0000002545387223 */ /* 0x000fe20000010038 */
[----:B------:R-:W-:-:S02]  /*27b0*/  HADD2.F32 R57, -RZ, R60.H0_H0 ;  /* 0x2000003cff397230 */ /* 0x000fc40000004100 */
[-C--:B------:R-:W-:Y:S01]  /*27c0*/  FFMA.FTZ R64, R77, R37.reuse, R64 ;  /* 0x000000254d407223 */ /* 0x080fe20000010040 */
[----:B------:R-:W-:Y:S01]  /*27d0*/  FFMA.FTZ R2, R83, R37, R2 ;  /* 0x0000002553027223 */ /* 0x000fe20000010002 */
[-C--:B------:R-:W-:Y:S01]  /*27e0*/  FFMA.FTZ R58, R55, R3.reuse, R58 ;  /* 0x00000003373a7223 */ /* 0x080fe2000001003a */
[-C--:B------:R-:W-:Y:S01]  /*27f0*/  FFMA.FTZ R56, R61, R3.reuse, R56 ;  /* 0x000000033d387223 */ /* 0x080fe20000010038 */
[-C--:B------:R-:W-:Y:S01]  /*2800*/  FFMA.FTZ R64, R57, R3.reuse, R64 ;  /* 0x0000000339407223 */ /* 0x080fe20000010040 */
[----:B------:R-:W-:Y:S01]  /*2810*/  FFMA.FTZ R60, R59, R3, R2 ;  /* 0x000000033b3c7223 */ /* 0x000fe20000010002 */
[----:B-1----:R-:W-:Y:S02]  /*2820*/  HADD2.F32 R3, -RZ, R4.H0_H0 ;  /* 0x20000004ff037230 */ /* 0x002fe40000004100 */
        /* <DEDUP_REMOVED lines=22> */
[----:B------:R-:W-:Y:S02]  /*2990*/  HADD2.F32 R53, -RZ, R120.H1_H1 ;  /* 0x30000078ff357230 */ /* 0x000fe40000004100 */
[-C--:B------:R-:W-:Y:S01]  /*29a0*/  FFMA.FTZ R54, R58, R2.reuse, R57 ;  /* 0x000000023a367223 */ /* 0x080fe20000010039 */
[----:B------:R-:W-:Y:S01]  /*29b0*/  FFMA.FTZ R2, R112, R2, R3 ;  /* 0x0000000270027223 */ /* 0x000fe20000010003 */
[-C--:B------:R-:W-:Y:S01]  /*29c0*/  FFMA.FTZ R4, R37, R5.reuse, R4 ;  /* 0x0000000525047223 */ /* 0x080fe20000010004 */
[----:B------:R-:W-:Y:S02]  /*29d0*/  HADD2.F32 R37, -RZ, R17.H0_H0 ;  /* 0x20000011ff257230 */ /* 0x000fe40000004100 */
[----:B------:R-:W-:Y:S01]  /*29e0*/  FFMA.FTZ R54, R25, R5, R54 ;  /* 0x0000000519367223 */ /* 0x000fe20000010036 */
[----:B------:R-:W-:-:S02]  /*29f0*/  HADD2.F32 R3, -RZ, R121.H0_H0 ;  /* 0x20000079ff037230 */ /* 0x000fc40000004100 */
[----:B------:R-:W-:Y:S02]  /*2a00*/  HADD2.F32 R17, -RZ, R121.H1_H1 ;  /* 0x30000079ff117230 */ /* 0x000fe40000004100 */
[----:B------:R-:W-:Y:S01]  /*2a10*/  FFMA.FTZ R2, R37, R5, R2 ;  /* 0x0000000525027223 */ /* 0x000fe20000010002 */
[----:B------:R-:W-:Y:S02]  /*2a20*/  HADD2.F32 R25, -RZ, R120.H0_H0 ;  /* 0x20000078ff197230 */ /* 0x000fe40000004100 */
        /* <DEDUP_REMOVED lines=12> */
.L_x_1807:
[----:B------:R-:W-:Y:S02]  /*2af0*/  IADD3 R0, PT, PT, R0, -0x80, RZ ;  /* 0xffffff8000007810 */ /* 0x000fe40007ffe0ff */
[----:B0-----:R-:W-:Y:S02]  /*2b00*/  SHF.R.U32.HI R2, RZ, 0x8, R38 ;  /* 0x00000008ff027819 */ /* 0x001fe40000011626 */
[----:B------:R0:W1:Y:S01]  /*2b10*/  I2F.F16 R17, R0 ;  /* 0x0000000000117306 */ /* 0x0000620000200c00 */
[----:B------:R-:W-:Y:S02]  /*2b20*/  SHF.R.U32.HI R3, RZ, 0x8, R39 ;  /* 0x00000008ff037819 */ /* 0x000fe40000011627 */
[----:B------:R-:W-:Y:S02]  /*2b30*/  LOP3.LUT R2, R2, 0xff, RZ, 0xc0, !PT ;  /* 0x000000ff02027812 */ /* 0x000fe400078ec0ff */
[----:B------:R-:W-:Y:S02]  /*2b40*/  LOP3.LUT R3, R3, 0xff, RZ, 0xc0, !PT ;  /* 0x000000ff03037812 */ /* 0x000fe400078ec0ff */
[----:B------:R-:W-:-:S02]  /*2b50*/  IADD3 R2, PT, PT, R2, -0x80, RZ ;  /* 0xffffff8002027810 */ /* 0x000fc40007ffe0ff */
[----:B0-----:R-:W-:Y:S02]  /*2b60*/  LOP3.LUT R0, R8, 0xff, RZ, 0xc0, !PT ;  /* 0x000000ff08007812 */ /* 0x001fe400078ec0ff */
[----:B------:R0:W2:Y:S01]  /*2b70*/  I2F.F16 R37, R2 ;  /* 0x0000000200257306 */ /* 0x0000a20000200c00 */
[----:B------:R-:W-:Y:S02]  /*2b80*/  IADD3 R60, PT, PT, R3, -0x80, RZ ;  /* 0xffffff80033c7810 */ /* 0x000fe40007ffe0ff */
[----:B------:R-:W-:Y:S02]  /*2b90*/  IADD3 R0, PT, PT, R0, -0x80, RZ ;  /* 0xffffff8000007810 */ /* 0x000fe40007ffe0ff */
[----:B------:R-:W-:Y:S02]  /*2ba0*/  LOP3.LUT R3, R10, 0xff, RZ, 0xc0, !PT ;  /* 0x000000ff0a037812 */ /* 0x000fe400078ec0ff */
[----:B------:R-:W-:Y:S01]  /*2bb0*/  SHF.R.U32.HI R39, RZ, 0x10, R39 ;  /* 0x00000010ff277819 */ /* 0x000fe20000011627 */
[----:B------:R3:W4:Y:S01]  /*2bc0*/  I2F.F16 R58, R0 ;  /* 0x00000000003a7306 */ /* 0x0007220000200c00 */
[----:B0-----:R-:W-:-:S02]  /*2bd0*/  LOP3.LUT R2, R9, 0xff, RZ, 0xc0, !PT ;  /* 0x000000ff09027812 */ /* 0x001fc400078ec0ff */
[----:B------:R-:W-:Y:S02]  /*2be0*/  IADD3 R3, PT, PT, R3, -0x80, RZ ;  /* 0xffffff8003037810 */ /* 0x000fe40007ffe0ff */
[----:B------:R-:W-:Y:S02]  /*2bf0*/  IADD3 R2, PT, PT, R2, -0x80, RZ ;  /* 0xffffff8002027810 */ /* 0x000fe40007ffe0ff */
[----:B------:R-:W-:Y:S01]  /*2c00*/  LOP3.LUT R4, R11, 0xff, RZ, 0xc0, !PT ;  /* 0x000000ff0b047812 */ /* 0x000fe200078ec0ff */
[----:B------:R0:W1:Y:S01]  /*2c10*/  I2F.F16 R56, R3 ;  /* 0x0000000300387306 */ /* 0x0000620000200c00 */
[----:B---3--:R-:W-:Y:S02]  /*2c20*/  SHF.R.U32.HI R0, RZ, 0x8, R8 ;  /* 0x00000008ff007819 */ /* 0x008fe40000011608 */
[----:B------:R-:W-:Y:S02]  /*2c30*/  SHF.R.U32.HI R38, RZ, 0x10, R38 ;  /* 0x00000010ff267819 */ /* 0x000fe40000011626 */
[----:B------:R-:W-:-:S02]  /*2c40*/  LOP3.LUT R0, R0, 0xff, RZ, 0xc0, !PT ;  /* 0x000000ff00007812 */ /* 0x000fc400078ec0ff */
[----:B------:R-:W-:Y:S01]  /*2c50*/  LOP3.LUT R39, R39, 0xff, RZ, 0xc0, !PT ;  /* 0x000000ff27277812 */ /* 0x000fe200078ec0ff */
[----:B------:R3:W1:Y:S01]  /*2c60*/  I2F.F16 R57, R2 ;  /* 0x0000000200397306 */ /* 0x0006620000200c00 */
[----:B------:R-:W-:Y:S02]  /*2c70*/  IADD3 R0, PT, PT, R0, -0x80, RZ ;  /* 0xffffff8000007810 */ /* 0x000fe40007ffe0ff */
[----:B0-----:R-:W-:Y:S02]  /*2c80*/  SHF.R.U32.HI R3, RZ, 0x8, R10 ;  /* 0x00000008ff037819 */ /* 0x001fe4000001160a */
[----:B------:R-:W-:Y:S02]  /*2c90*/  LEA.HI R54, R28, 0xffffff80, RZ, 0x8 ;  /* 0xffffff801c367811 */ /* 0x000fe400078f40ff */
[----:B------:R-:W-:Y:S01]  /*2ca0*/  LOP3.LUT R3, R3, 0xff, RZ, 0xc0, !PT ;  /* 0x000000ff03037812 */ /* 0x000fe200078ec0ff */
[----:B------:R0:W1:Y:S01]  /*2cb0*/  I2F.F16 R62, R0 ;  /* 0x00000000003e7306 */ /* 0x0000620000200c00 */
[----:B---3--:R-:W-:-:S02]  /*2cc0*/  SHF.R.U32.HI R2, RZ, 0x8, R9 ;  /* 0x00000008ff027819 */ /* 0x008fc40000011609 */
[----:B------:R-:W-:Y:S02]  /*2cd0*/  IADD3 R3, PT, PT, R3, -0x80, RZ ;  /* 0xffffff8003037810 */ /* 0x000fe40007ffe0ff */
[----:B------:R-:W-:Y:S02]  /*2ce0*/  LOP3.LUT R2, R2, 0xff, RZ, 0xc0, !PT ;  /* 0x000000ff02027812 */ /* 0x000fe400078ec0ff */
[----:B------:R-:W-:Y:S01]  /*2cf0*/  IADD3 R4, PT, PT, R4, -0x80, RZ ;  /* 0xffffff8004047810 */ /* 0x000fe20007ffe0ff */
[----:B------:R3:W1:Y:S01]  /*2d00*/  I2F.F16 R84, R3 ;  /* 0x0000000300547306 */ /* 0x0006620000200c00 */
[----:B0-----:R-:W-:Y:S02]  /*2d10*/  LOP3.LUT R0, R28, 0xff, RZ, 0xc0, !PT ;  /* 0x000000ff1c007812 */ /* 0x001fe400078ec0ff */
[----:B------:R-:W-:Y:S02]  /*2d20*/  IADD3 R2, PT, PT, R2, -0x80, RZ ;  /* 0xffffff8002027810 */ /* 0x000fe40007ffe0ff */
[----:B------:R-:W-:-:S02]  /*2d30*/  IADD3 R0, PT, PT, R0, -0x80, RZ ;  /* 0xffffff8000007810 */ /* 0x000fc40007ffe0ff */
[----:B------:R-:W-:Y:S01]  /*2d40*/  SHF.R.U32.HI R8, RZ, 0x10, R8 ;  /* 0x00000010ff087819 */ /* 0x000fe20000011608 */
[----:B------:R0:W1:Y:S01]  /*2d50*/  I2F.F16 R64, R2 ;  /* 0x0000000200407306 */ /* 0x0000620000200c00 */
[----:B---3--:R-:W-:Y:S02]  /*2d60*/  LOP3.LUT R3, R31, 0xff, RZ, 0xc0, !PT ;  /* 0x000000ff1f037812 */ /* 0x008fe400078ec0ff */
[----:B------:R-:W-:Y:S02]  /*2d70*/  SHF.R.U32.HI R9, RZ, 0x10, R9 ;  /* 0x00000010ff097819 */ /* 0x000fe40000011609 */
[----:B------:R-:W-:Y:S02]  /*2d80*/  SHF.R.U32.HI R10, RZ, 0x10, R10 ;  /* 0x00000010ff0a7819 */ /* 0x000fe4000001160a */
[----:B------:R-:W-:Y:S01]  /*2d90*/  IADD3 R3, PT, PT, R3, -0x80, RZ ;  /* 0xffffff8003037810 */ /* 0x000fe20007ffe0ff */
[----:B------:R3:W1:Y:S01]  /*2da0*/  I2F.F16 R82, R0 ;  /* 0x0000000000527306 */ /* 0x0006620000200c00 */
[----:B0-----:R-:W-:-:S02]  /*2db0*/  LOP3.LUT R2, R29, 0xff, RZ, 0xc0, !PT ;  /* 0x000000ff1d027812 */ /* 0x001fc400078ec0ff */
[----:B------:R-:W-:Y:S02]  /*2dc0*/  LOP3.LUT R38, R38, 0xff, RZ, 0xc0, !PT ;  /* 0x000000ff26267812 */ /* 0x000fe400078ec0ff */
[----:B------:R-:W-:Y:S02]  /*2dd0*/  IADD3 R2, PT, PT, R2, -0x80, RZ ;  /* 0xffffff8002027810 */ /* 0x000fe40007ffe0ff */
[----:B------:R-:W-:Y:S01]  /*2de0*/  IADD3 R39, PT, PT, R39, -0x80, RZ ;  /* 0xffffff8027277810 */ /* 0x000fe20007ffe0ff */
[----:B------:R-:W0:Y:S01]  /*2df0*/  I2F.F16 R55, R4 ;  /* 0x0000000400377306 */ /* 0x000e220000200c00 */
[--C-:B---3--:R-:W-:Y:S02]  /*2e00*/  SHF.R.U32.HI R0, RZ, 0x8, R28.reuse ;  /* 0x00000008ff007819 */ /* 0x108fe4000001161c */
[----:B------:R-:W-:Y:S02]  /*2e10*/  SHF.R.U32.HI R28, RZ, 0x10, R28 ;  /* 0x00000010ff1c7819 */ /* 0x000fe4000001161c */
[----:B------:R-:W-:-:S02]  /*2e20*/  LOP3.LUT R0, R0, 0xff, RZ, 0xc0, !PT ;  /* 0x000000ff00007812 */ /* 0x000fc400078ec0ff */
[----:B------:R-:W-:Y:S01]  /*2e30*/  LOP3.LUT R28, R28, 0xff, RZ, 0xc0, !PT ;  /* 0x000000ff1c1c7812 */ /* 0x000fe200078ec0ff */
[----:B------:R3:W0:Y:S01]  /*2e40*/  I2F.F16 R81, R2 ;  /* 0x0000000200517306 */ /* 0x0006220000200c00 */
[----:B------:R-:W-:Y:S02]  /*2e50*/  IADD3 R102, PT, PT, R0, -0x80, RZ ;  /* 0xffffff8000667810 */ /* 0x000fe40007ffe0ff */
[----:B------:R-:W-:Y:S02]  /*2e60*/  SHF.R.U32.HI R0, RZ, 0x8, R29 ;  /* 0x00000008ff007819 */ /* 0x000fe4000001161d */
[----:B------:R-:W-:Y:S02]  /*2e70*/  LOP3.LUT R8, R8, 0xff, RZ, 0xc0, !PT ;  /* 0x000000ff08087812 */ /* 0x000fe400078ec0ff */
[----:B------:R-:W-:Y:S01]  /*2e80*/  LOP3.LUT R9, R9, 0xff, RZ, 0xc0, !PT ;  /* 0x000000ff09097812 */ /* 0x000fe200078ec0ff */
[----:B------:R5:W0:Y:S01]  /*2e90*/  I2F.F16 R79, R3 ;  /* 0x00000003004f7306 */ /* 0x000a220000200c00 */
[----:B---3--:R-:W-:-:S02]  /*2ea0*/  LOP3.LUT R2, R0, 0xff, RZ, 0xc0, !PT ;  /* 0x000000ff00027812 */ /* 0x008fc400078ec0ff */
[--C-:B------:R-:W-:Y:S02]  /*2eb0*/  SHF.R.U32.HI R0, RZ, 0x8, R7.reuse ;  /* 0x00000008ff007819 */ /* 0x100fe40000011607 */
[----:B------:R-:W-:Y:S02]  /*2ec0*/  SHF.R.U32.HI R7, RZ, 0x10, R7 ;  /* 0x00000010ff077819 */ /* 0x000fe40000011607 */
[----:B------:R-:W-:Y:S01]  /*2ed0*/  LOP3.LUT R10, R10, 0xff, RZ, 0xc0, !PT ;  /* 0x000000ff0a0a7812 */ /* 0x000fe200078ec0ff */
[----:B------:R3:W0:Y:S01]  /*2ee0*/  I2F.F16 R59, R39 ;  /* 0x00000027003b7306 */ /* 0x0006220000200c00 */
[----:B------:R-:W-:Y:S02]  /*2ef0*/  LOP3.LUT R7, R7, 0xff, RZ, 0xc0, !PT ;  /* 0x000000ff07077812 */ /* 0x000fe400078ec0ff */
[----:B------:R-:W-:Y:S02]  /*2f00*/  LOP3.LUT R4, R30, 0xff, RZ, 0xc0, !PT ;  /* 0x000000ff1e047812 */ /* 0x000fe400078ec0ff */
[----:B------:R-:W-:-:S02]  /*2f10*/  LOP3.LUT R0, R0, 0xff, RZ, 0xc0, !PT ;  /* 0x000000ff00007812 */ /* 0x000fc400078ec0ff */
[----:B------:R-:W-:Y:S01]  /*2f20*/  IADD3 R25, PT, PT, R38, -0x80, RZ ;  /* 0xffffff8026197810 */ /* 0x000fe20007ffe0ff */
[----:B------:R-:W0:Y:S01]  /*2f30*/  I2F.F16 R60, R60 ;  /* 0x0000003c003c7306 */ /* 0x000e220000200c00 */
[----:B------:R-:W-:Y:S02]  /*2f40*/  LEA.HI R53, R29, 0xffffff80, RZ, 0x8 ;  /* 0xffffff801d357811 */ /* 0x000fe400078f40ff */
[----:B-----5:R-:W-:Y:S02]  /*2f50*/  SHF.R.U32.HI R3, RZ, 0x10, R29 ;  /* 0x00000010ff037819 */ /* 0x020fe4000001161d */
[----:B---3--:R-:W-:Y:S02]  /*2f60*/  LEA.HI R39, R30, 0xffffff80, RZ, 0x8 ;  /* 0xffffff801e277811 */ /* 0x008fe400078f40ff */
[----:B------:R-:W-:Y:S01]  /*2f70*/  LEA.HI R38, R31, 0xffffff80, RZ, 0x8 ;  /* 0xffffff801f267811 */ /* 0x000fe200078f40ff */
[----:B------:R-:W3:Y:S01]  /*2f80*/  I2F.F16 R25, R25 ;  /* 0x0000001900197306 */ /* 0x000ee20000200c00 */
[----:B------:R-:W-:-:S02]  /*2f90*/  LEA.HI R77, R32, 0xffffff80, RZ, 0x8 ;  /* 0xffffff80204d7811 */ /* 0x000fc400078f40ff */
[----:B------:R-:W-:Y:S02]  /*2fa0*/  LEA.HI R76, R33, 0xffffff80, RZ, 0x8 ;  /* 0xffffff80214c7811 */ /* 0x000fe400078f40ff */
[----:B------:R-:W-:Y:S02]  /*2fb0*/  LEA.HI R69, R34, 0xffffff80, RZ, 0x8 ;  /* 0xffffff8022457811 */ /* 0x000fe400078f40ff */
[----:B------:R-:W-:Y:S01]  /*2fc0*/  LEA.HI R68, R35, 0xffffff80, RZ, 0x8 ;  /* 0xffffff8023447811 */ /* 0x000fe200078f40ff */
[----:B------:R-:W0:Y:S01]  /*2fd0*/  I2F.F16 R54, R54 ;  /* 0x0000003600367306 */ /* 0x000e220000200c00 */
        /* <DEDUP_REMOVED lines=9> */
[----:B------:R-:W0:Y:S01]  /*3070*/  I2F.F16 R39, R39 ;  /* 0x0000002700277306 */ /* 0x000e220000200c00 */
[----:B------:R-:W-:-:S07]  /*3080*/  LOP3.LUT R7, R3, 0xff, RZ, 0xc0, !PT ;  /* 0x000000ff03077812 */ /* 0x000fce00078ec0ff */
[----:B------:R-:W0:Y:S08]  /*3090*/  I2F.F16 R38, R38 ;  /* 0x0000002600267306 */ /* 0x000e300000200c00 */
[----:B------:R0:W0:Y:S08]  /*30a0*/  I2F.F16 R61, R8 ;  /* 0x00000008003d7306 */ /* 0x0000300000200c00 */
[----:B------:R0:W0:Y:S08]  /*30b0*/  I2F.F16 R63, R9 ;  /* 0x00000009003f7306 */ /* 0x0000300000200c00 */
[----:B------:R0:W0:Y:S08]  /*30c0*/  I2F.F16 R83, R10 ;  /* 0x0000000a00537306 */ /* 0x0000300000200c00 */
[----:B------:R0:W0:Y:S08]  /*30d0*/  I2F.F16 R80, R4 ;  /* 0x0000000400507306 */ /* 0x0000300000200c00 */
        /* <DEDUP_REMOVED lines=51> */
[----:B------:R-:W-:Y:S02]  /*3410*/  HADD2.F32 R8, -RZ, R8.H1_H1 ;  /* 0x30000008ff087230 */ /* 0x000fe40000004100 */
        /* <DEDUP_REMOVED lines=48> */
.L_x_1808:
[--C-:B0-----:R-:W-:Y:S02]  /*3720*/  SHF.R.U32.HI R0, RZ, 0x8, R30.reuse ;  /* 0x00000008ff007819 */ /* 0x101fe4000001161e */
[----:B------:R-:W-:Y:S02]  /*3730*/  SHF.R.U32.HI R30, RZ, 0x10, R30 ;  /* 0x00000010ff1e7819 */ /* 0x000fe4000001161e */
[----:B------:R-:W-:Y:S02]  /*3740*/  LOP3.LUT R0, R0, 0xff, RZ, 0xc0, !PT ;  /* 0x000000ff00007812 */ /* 0x000fe400078ec0ff */
[----:B------:R-:W-:Y:S02]  /*3750*/  LOP3.LUT R2, R33, 0xff, RZ, 0xc0, !PT ;  /* 0x000000ff21027812 */ /* 0x000fe400078ec0ff */
[----:B------:R-:W-:Y:S02]  /*3760*/  IADD3 R9, PT, PT, R0, -0x80, RZ ;  /* 0xffffff8000097810 */ /* 0x000fe40007ffe0ff */
[----:B------:R-:W-:-:S02]  /*3770*/  SHF.R.U32.HI R0, RZ, 0x8, R31 ;  /* 0x00000008ff007819 */ /* 0x000fc4000001161f */
[----:B------:R-:W-:Y:S02]  /*3780*/  SHF.R.U32.HI R31, RZ, 0x10, R31 ;  /* 0x00000010ff1f7819 */ /* 0x000fe4000001161f */
[----:B------:R-:W-:Y:S01]  /*3790*/  LOP3.LUT R0, R0, 0xff, RZ, 0xc0, !PT ;  /* 0x000000ff00007812 */ /* 0x000fe200078ec0ff */
[----:B------:R-:W0:Y:S01]  /*37a0*/  I2F.F16 R9, R9 ;  /* 0x0000000900097306 */ /* 0x000e220000200c00 */
[----:B------:R-:W-:Y:S02]  /*37b0*/  LOP3.LUT R31, R31, 0xff, RZ, 0xc0, !PT ;  /* 0x000000ff1f1f7812 */ /* 0x000fe400078ec0ff */
[----:B------:R-:W-:Y:S02]  /*37c0*/  LOP3.LUT R30, R30, 0xff, RZ, 0xc0, !PT ;  /* 0x000000ff1e1e7812 */ /* 0x000fe400078ec0ff */
[----:B------:R-:W-:Y:S02]  /*37d0*/  IADD3 R105, PT, PT, R31, -0x80, RZ ;  /* 0xffffff801f697810 */ /* 0x000fe40007ffe0ff */
[----:B------:R-:W-:-:S02]  /*37e0*/  IADD3 R31, PT, PT, R2, -0x80, RZ ;  /* 0xffffff80021f7810 */ /* 0x000fc40007ffe0ff */
[----:B------:R-:W-:Y:S02]  /*37f0*/  IADD3 R106, PT, PT, R0, -0x80, RZ ;  /* 0xffffff80006a7810 */ /* 0x000fe40007ffe0ff */
[----:B------:R-:W-:Y:S01]  /*3800*/  LOP3.LUT R2, R34, 0xff, RZ, 0xc0, !PT ;  /* 0x000000ff22027812 */ /* 0x000fe200078ec0ff */
[----:B------:R-:W1:Y:S01]  /*3810*/  I2F.F16 R105, R105 ;  /* 0x0000006900697306 */ /* 0x000e620000200c00 */
[----:B------:R-:W-:Y:S02]  /*3820*/  LOP3.LUT R0, R32, 0xff, RZ, 0xc0, !PT ;  /* 0x000000ff20007812 */ /* 0x000fe400078ec0ff */
[----:B------:R-:W-:Y:S02]  /*3830*/  IADD3 R8, PT, PT, R30, -0x80, RZ ;  /* 0xffffff801e087810 */ /* 0x000fe40007ffe0ff */
[----:B------:R-:W-:Y:S02]  /*3840*/  LOP3.LUT R3, R35, 0xff, RZ, 0xc0, !PT ;  /* 0x000000ff23037812 */ /* 0x000fe400078ec0ff */
[----:B------:R-:W-:Y:S01]  /*3850*/  IADD3 R30, PT, PT, R2, -0x80, RZ ;  /* 0xffffff80021e7810 */ /* 0x000fe20007ffe0ff */
[----:B------:R-:W2:Y:S01]  /*3860*/  I2F.F16 R106, R106 ;  /* 0x0000006a006a7306 */ /* 0x000ea20000200c00 */
[----:B------:R-:W-:-:S02]  /*3870*/  IADD3 R0, PT, PT, R0, -0x80, RZ ;  /* 0xffffff8000007810 */ /* 0x000fc40007ffe0ff */
[--C-:B------:R-:W-:Y:S02]  /*3880*/  SHF.R.U32.HI R2, RZ, 0x8, R32.reuse ;  /* 0x00000008ff027819 */ /* 0x100fe40000011620 */
[----:B------:R-:W-:Y:S02]  /*3890*/  SHF.R.U32.HI R32, RZ, 0x10, R32 ;  /* 0x00000010ff207819 */ /* 0x000fe40000011620 */
[----:B------:R-:W-:Y:S01]  /*38a0*/  IADD3 R10, PT, PT, R3, -0x80, RZ ;  /* 0xffffff80030a7810 */ /* 0x000fe20007ffe0ff */
[----:B------:R3:W4:Y:S01]  /*38b0*/  I2F.F16 R104, R0 ;  /* 0x0000000000687306 */ /* 0x0007220000200c00 */
[----:B------:R-:W-:Y:S02]  /*38c0*/  SHF.R.U32.HI R3, RZ, 0x8, R33 ;  /* 0x00000008ff037819 */ /* 0x000fe40000011621 */
[----:B------:R-:W-:Y:S02]  /*38d0*/  LOP3.LUT R2, R2, 0xff, RZ, 0xc0, !PT ;  /* 0x000000ff02027812 */ /* 0x000fe400078ec0ff */
[----:B------:R-:W-:-:S02]  /*38e0*/  LOP3.LUT R3, R3, 0xff, RZ, 0xc0, !PT ;  /* 0x000000ff03037812 */ /* 0x000fc400078ec0ff */
[----:B------:R-:W-:Y:S01]  /*38f0*/  IADD3 R7, PT, PT, R7, -0x80, RZ ;  /* 0xffffff8007077810 */ /* 0x000fe20007ffe0ff */
[----:B------:R-:W0:Y:S01]  /*3900*/  I2F.F16 R8, R8 ;  /* 0x0000000800087306 */ /* 0x000e220000200c00 */
[----:B---3--:R-:W-:Y:S02]  /*3910*/  LOP3.LUT R0, R32, 0xff, RZ, 0xc0, !PT ;  /* 0x000000ff20007812 */ /* 0x008fe400078ec0ff */
[----:B------:R-:W-:Y:S02]  /*3920*/  IADD3 R2, PT, PT, R2, -0x80, RZ ;  /* 0xffffff8002027810 */ /* 0x000fe40007ffe0ff */
[----:B------:R-:W-:Y:S02]  /*3930*/  IADD3 R109, PT, PT, R0, -0x80, RZ ;  /* 0xffffff80006d7810 */ /* 0x000fe40007ffe0ff */
[----:B------:R-:W-:Y:S01]  /*3940*/  IADD3 R3, PT, PT, R3, -0x80, RZ ;  /* 0xffffff8003037810 */ /* 0x000fe20007ffe0ff */
[----:B------:R-:W3:Y:S01]  /*3950*/  I2F.F16 R7, R7 ;  /* 0x0000000700077306 */ /* 0x000ee20000200c00 */
[----:B------:R-:W-:-:S04]  /*3960*/  SHF.R.U32.HI R0, RZ, 0x10, R33 ;  /* 0x00000010ff007819 */ /* 0x000fc80000011621 */
[----:B------:R-:W-:-:S03]  /*3970*/  LOP3.LUT R0, R0, 0xff, RZ, 0xc0, !PT ;  /* 0x000000ff00007812 */ /* 0x000fc600078ec0ff */
[----:B------:R-:W0:Y:S08]  /*3980*/  I2F.F16 R31, R31 ;  /* 0x0000001f001f7306 */ /* 0x000e300000200c00 */
[----:B------:R-:W0:Y:S08]  /*3990*/  I2F.F16 R30, R30 ;  /* 0x0000001e001e7306 */ /* 0x000e300000200c00 */
[----:B------:R-:W0:Y:S08]  /*39a0*/  I2F.F16 R10, R10 ;  /* 0x0000000a000a7306 */ /* 0x000e300000200c00 */
[----:B------:R0:W0:Y:S08]  /*39b0*/  I2F.F16 R32, R2 ;  /* 0x0000000200207306 */ /* 0x0000300000200c00 */
[----:B------:R-:W0:Y:S08]  /*39c0*/  I2F.F16 R109, R109 ;  /* 0x0000006d006d7306 */ /* 0x000e300000200c00 */
[----:B------:R0:W0:Y:S01]  /*39d0*/  I2F.F16 R112, R3 ;  /* 0x0000000300707306 */ /* 0x0000220000200c00 */
        /* <DEDUP_REMOVED lines=39> */
[----:B------:R-:W-:Y:S01]  /*3c50*/  FFMA.FTZ R2, R49, R33, R2 ;  /* 0x0000002131027223 */ /* 0x000fe20000010002 */
[-C--:B------:R-:W-:Y:S01]  /*3c60*/  FFMA.FTZ R44, R67, R3.reuse, R44 ;  /* 0x00000003432c7223 */ /* 0x080fe2000001002c */
[----:B------:R-:W-:Y:S02]  /*3c70*/  HADD2.F32 R33, -RZ, R89.H0_H0 ;  /* 0x20000059ff217230 */ /* 0x000fe40000004100 */
[-C--:B------:R-:W-:Y:S01]  /*3c80*/  FFMA.FTZ R46, R45, R3.reuse, R46 ;  /* 0x000000032d2e7223 */ /* 0x080fe2000001002e */
[-C--:B------:R-:W-:Y:S01]  /*3c90*/  FFMA.FTZ R48, R65, R3.reuse, R48 ;  /* 0x0000000341307223 */ /* 0x080fe20000010030 */
[----:B------:R-:W-:Y:S01]  /*3ca0*/  FFMA.FTZ R50, R43, R3, R2 ;  /* 0x000000032b327223 */ /* 0x000fe20000010002 */
[----:B-1----:R-:W-:Y:S02]  /*3cb0*/  HADD2.F32 R3, -RZ, R4.H0_H0 ;  /* 0x20000004ff037230 */ /* 0x002fe40000004100 */
        /* <DEDUP_REMOVED lines=16> */
[----:B------:R-:W-:Y:S02]  /*3dc0*/  HADD2.F32 R46, -RZ, R99.H0_H0 ;  /* 0x20000063ff2e7230 */ /* 0x000fe40000004100 */
[----:B------:R-:W-:-:S02]  /*3dd0*/  HADD2.F32 R48, -RZ, R29.H0_H0 ;  /* 0x2000001dff307230 */ /* 0x000fc40000004100 */
[-C--:B------:R-:W-:Y:S01]  /*3de0*/  FFMA.FTZ R4, R44, R2.reuse, R33 ;  /* 0x000000022c047223 */ /* 0x080fe20000010021 */
[----:B------:R-:W-:Y:S02]  /*3df0*/  HADD2.F32 R5, -RZ, R5.H1_H1 ;  /* 0x30000005ff057230 */ /* 0x000fe40000004100 */
[-C--:B------:R-:W-:Y:S01]  /*3e00*/  FFMA.FTZ R44, R98, R2.reuse, R43 ;  /* 0x00000002622c7223 */ /* 0x080fe2000001002b */
[----:B------:R-:W-:Y:S02]  /*3e10*/  HADD2.F32 R29, -RZ, R72.H0_H0 ;  /* 0x20000048ff1d7230 */ /* 0x000fe40000004100 */
        /* <DEDUP_REMOVED lines=23> */
.L_x_1809:
[----:B------:R-:W-:Y:S02]  /*3f90*/  IADD3 R29, PT, PT, R0, -0x80, RZ ;  /* 0xffffff80001d7810 */ /* 0x000fe40007ffe0ff */
[----:B------:R-:W-:Y:S02]  /*3fa0*/  SHF.R.U32.HI R0, RZ, 0x8, R35 ;  /* 0x00000008ff007819 */ /* 0x000fe40000011623 */
[--C-:B0-----:R-:W-:Y:S02]  /*3fb0*/  SHF.R.U32.HI R2, RZ, 0x8, R34.reuse ;  /* 0x00000008ff027819 */ /* 0x101fe40000011622 */
[----:B------:R-:W-:Y:S01]  /*3fc0*/  LOP3.LUT R3, R0, 0xff, RZ, 0xc0, !PT ;  /* 0x000000ff00037812 */ /* 0x000fe200078ec0ff */
[----:B------:R-:W0:Y:S01]  /*3fd0*/  I2F.F16 R29, R29 ;  /* 0x0000001d001d7306 */ /* 0x000e220000200c00 */
[----:B------:R-:W-:Y:S02]  /*3fe0*/  SHF.R.U32.HI R0, RZ, 0x8, R11 ;  /* 0x00000008ff007819 */ /* 0x000fe4000001160b */
[----:B------:R-:W-:-:S02]  /*3ff0*/  SHF.R.U32.HI R34, RZ, 0x10, R34 ;  /* 0x00000010ff227819 */ /* 0x000fc40000011622 */
[----:B------:R-:W-:Y:S02]  /*4000*/  SHF.R.U32.HI R11, RZ, 0x10, R11 ;  /* 0x00000010ff0b7819 */ /* 0x000fe4000001160b */
[----:B------:R-:W-:Y:S02]  /*4010*/  LOP3.LUT R2, R2, 0xff, RZ, 0xc0, !PT ;  /* 0x000000ff02027812 */ /* 0x000fe400078ec0ff */
[----:B------:R-:W-:Y:S02]  /*4020*/  LOP3.LUT R34, R34, 0xff, RZ, 0xc0, !PT ;  /* 0x000000ff22227812 */ /* 0x000fe400078ec0ff */
[----:B------:R-:W-:Y:S02]  /*4030*/  LOP3.LUT R0, R0, 0xff, RZ, 0xc0, !PT ;  /* 0x000000ff00007812 */ /* 0x000fe400078ec0ff */
[----:B------:R-:W-:Y:S02]  /*4040*/  LOP3.LUT R11, R11, 0xff, RZ, 0xc0, !PT ;  /* 0x000000ff0b0b7812 */ /* 0x000fe400078ec0ff */
[----:B------:R-:W-:-:S02]  /*4050*/  IADD3 R2, PT, PT, R2, -0x80, RZ ;  /* 0xffffff8002027810 */ /* 0x000fc40007ffe0ff */
[----:B------:R-:W-:Y:S02]  /*4060*/  IADD3 R34, PT, PT, R34, -0x80, RZ ;  /* 0xffffff8022227810 */ /* 0x000fe40007ffe0ff */
[----:B------:R-:W-:Y:S01]  /*4070*/  IADD3 R3, PT, PT, R3, -0x80, RZ ;  /* 0xffffff8003037810 */ /* 0x000fe20007ffe0ff */
[----:B------:R1:W2:Y:S01]  /*4080*/  I2F.F16 R33, R2 ;  /* 0x0000000200217306 */ /* 0x0002a20000200c00 */
[----:B------:R-:W-:Y:S02]  /*4090*/  IADD3 R0, PT, PT, R0, -0x80, RZ ;  /* 0xffffff8000007810 */ /* 0x000fe40007ffe0ff */
[----:B------:R-:W-:-:S05]  /*40a0*/  IADD3 R11, PT, PT, R11, -0x80, RZ ;  /* 0xffffff800b0b7810 */ /* 0x000fca0007ffe0ff */
[----:B------:R3:W4:Y:S01]  /*40b0*/  I2F.F16 R43, R34 ;  /* 0x00000022002b7306 */ /* 0x0007220000200c00 */
[----:B-1----:R-:W-:-:S04]  /*40c0*/  SHF.R.U32.HI R2, RZ, 0x10, R35 ;  /* 0x00000010ff027819 */ /* 0x002fc80000011623 */
[----:B------:R-:W-:-:S03]  /*40d0*/  LOP3.LUT R2, R2, 0xff, RZ, 0xc0, !PT ;  /* 0x000000ff02027812 */ /* 0x000fc600078ec0ff */
[----:B------:R3:W1:Y:S01]  /*40e0*/  I2F.F16 R44, R3 ;  /* 0x00000003002c7306 */ /* 0x0006620000200c00 */
[----:B------:R-:W-:-:S07]  /*40f0*/  IADD3 R45, PT, PT, R2, -0x80, RZ ;  /* 0xffffff80022d7810 */ /* 0x000fce0007ffe0ff */
[----:B------:R3:W0:Y:S08]  /*4100*/  I2F.F16 R35, R0 ;  /* 0x0000000000237306 */ /* 0x0006300000200c00 */
[----:B------:R3:W0:Y:S01]  /*4110*/  I2F.F16 R46, R11 ;  /* 0x0000000b002e7306 */ /* 0x0006220000200c00 */
[----:B-12-4-:R-:W-:Y:S05]  /*4120*/  BRA.U !UP0, `(.L_x_1810) ;  /* 0x0000000508687547 */ /* 0x016fea000b800000 */
[----:B------:R-:W1:Y:S01]  /*4130*/  LDS.64 R4, [UR4+0x20] ;  /* 0x00002004ff047984 */ /* 0x000e620008000a00 */
[----:B------:R-:W-:Y:S02]  /*4140*/  HADD2.F32 R50, -RZ, R108.H0_H0 ;  /* 0x2000006cff327230 */ /* 0x000fe40000004100 */
[----:B---3--:R-:W-:Y:S01]  /*4150*/  HADD2.F32 R0, -RZ, R6.H0_H0 ;  /* 0x20000006ff007230 */ /* 0x008fe20000004100 */
[----:B------:R-:W2:Y:S01]  /*4160*/  LDS.64 R2, [UR4+0x28] ;  /* 0x00002804ff027984 */ /* 0x000ea20008000a00 */
[----:B------:R-:W-:Y:S02]  /*4170*/  HADD2.F32 R34, -RZ, R47.H0_H0 ;  /* 0x2000002fff227230 */ /* 0x000fe40000004100 */
[----:B------:R-:W-:Y:S02]  /*4180*/  HADD2.F32 R67, -RZ, R111.H0_H0 ;  /* 0x2000006fff437230 */ /* 0x000fe40000004100 */
[----:B------:R-:W-:Y:S02]  /*4190*/  HADD2.F32 R75, -RZ, R60.H0_H0 ;  /* 0x2000003cff4b7230 */ /* 0x000fe40000004100 */
[----:B-1----:R-:W-:-:S02]  /*41a0*/  HADD2.F32 R11, -RZ, R4.H0_H0 ;  /* 0x20000004ff0b7230 */ /* 0x002fc40000004100 */
[----:B------:R-:W-:Y:S02]  /*41b0*/  HADD2.F32 R48, -RZ, R4.H1_H1 ;  /* 0x30000004ff307230 */ /* 0x000fe40000004100 */
[----:B------:R-:W-:Y:S02]  /*41c0*/  HADD2.F32 R4, -RZ, R107.H0_H0 ;  /* 0x2000006bff047230 */ /* 0x000fe40000004100 */
[C---:B------:R-:W-:Y:S01]  /*41d0*/  FFMA.FTZ R71, R11.reuse, R50, RZ ;  /* 0x000000320b477223 */ /* 0x040fe200000100ff */
[--C-:B------:R-:W-:Y:S02]  /*41e0*/  HADD2.F32 R49, -RZ, R5.reuse.H0_H0 ;  /* 0x20000005ff317230 */ /* 0x100fe40000004100 */
[----:B------:R-:W-:Y:S01]  /*41f0*/  FFMA.FTZ R0, R0, R11, RZ ;  /* 0x0000000b00007223 */ /* 0x000fe200000100ff */
[----:B------:R-:W-:Y:S02]  /*4200*/  HADD2.F32 R65, -RZ, R5.H1_H1 ;  /* 0x30000005ff417230 */ /* 0x000fe40000004100 */
[----:B------:R-:W-:Y:S01]  /*4210*/  FFMA.FTZ R73, R11, R4, RZ ;  /* 0x000000040b497223 */ /* 0x000fe200000100ff */
[----:B------:R-:W-:-:S02]  /*4220*/  HADD2.F32 R5, -RZ, R36.H0_H0 ;  /* 0x20000024ff057230 */ /* 0x000fc40000004100 */
[----:B------:R-:W-:Y:S01]  /*4230*/  FFMA.FTZ R34, R11, R34, RZ ;  /* 0x000000220b227223 */ /* 0x000fe200000100ff */
        /* <DEDUP_REMOVED lines=18> */
[C---:B------:R-:W-:Y:S01]  /*4360*/  FFMA.FTZ R49, R65.reuse, R4, R34 ;  /* 0x0000000441317223 */ /* 0x040fe20000010022 */
[----:B--2---:R-:W-:Y:S02]  /*4370*/  HADD2.F32 R4, -RZ, R2.H0_H0 ;  /* 0x20000002ff047230 */ /* 0x004fe40000004100 */
[C---:B------:R-:W-:Y:S01]  /*4380*/  FFMA.FTZ R71, R65.reuse, R48, R71 ;  /* 0x0000003041477223 */ /* 0x040fe20000010047 */
[----:B------:R-:W-:Y:S02]  /*4390*/  HADD2.F32 R5, -RZ, R58.H0_H0 ;  /* 0x2000003aff057230 */ /* 0x000fe40000004100 */
[----:B------:R-:W-:Y:S01]  /*43a0*/  FFMA.FTZ R65, R65, R50, R11 ;  /* 0x0000003241417223 */ /* 0x000fe2000001000b */
[----:B------:R-:W-:-:S02]  /*43b0*/  HADD2.F32 R11, -RZ, R2.H1_H1 ;  /* 0x30000002ff0b7230 */ /* 0x000fc40000004100 */
        /* <DEDUP_REMOVED lines=12> */
[----:B------:R-:W-:Y:S01]  /*4480*/  FFMA.FTZ R49, R11, R0, R48 ;  /* 0x000000000b317223 */ /* 0x000fe20000010030 */
[----:B------:R-:W-:Y:S02]  /*4490*/  HADD2.F32 R50, -RZ, R84.H0_H0 ;  /* 0x20000054ff327230 */ /* 0x000fe40000004100 */
[----:B0-----:R-:W-:Y:S02]  /*44a0*/  HADD2.F32 R66, -RZ, R35.H0_H0 ;  /* 0x20000023ff427230 */ /* 0x001fe40000004100 */
        /* <DEDUP_REMOVED lines=34> */
.L_x_1810:
[----:B------:R-:W-:Y:S05]  /*46d0*/  BRA.U !UP1, `(.L_x_1811) ;  /* 0x0000000509687547 */ /* 0x000fea000b800000 */
[----:B---3--:R-:W1:Y:S01]  /*46e0*/  LDS.64 R2, [UR4+0xa0] ;  /* 0x0000a004ff027984 */ /* 0x008e620008000a00 */
        /* <DEDUP_REMOVED lines=14> */
[----:B0-----:R-:W-:Y:S02]  /*47d0*/  HADD2.F32 R46, -RZ, R46.H0_H0 ;  /* 0x2000002eff2e7230 */ /* 0x001fe40000004100 */
[----:B------:R-:W-:Y:S02]  /*47e0*/  HADD2.F32 R40, -RZ, R40.H0_H0 ;  /* 0x20000028ff287230 */ /* 0x000fe40000004100 */
[----:B------:R-:W-:Y:S02]  /*47f0*/  HADD2.F32 R26, -RZ, R26.H0_H0 ;  /* 0x2000001aff1a7230 */ /* 0x000fe40000004100 */
[--C-:B-1----:R-:W-:Y:S02]  /*4800*/  HADD2.F32 R0, -RZ, R2.reuse.H0_H0 ;  /* 0x20000002ff007230 */ /* 0x102fe40000004100 */
[----:B------:R-:W-:-:S02]  /*4810*/  HADD2.F32 R2, -RZ, R2.H1_H1 ;  /* 0x30000002ff027230 */ /* 0x000fc40000004100 */
        /* <DEDUP_REMOVED lines=20> */
[-C--:B------:R-:W-:Y:S01]  /*4960*/  FFMA.FTZ R36, R87, R11.reuse, R6 ;  /* 0x0000000b57247223 */ /* 0x080fe20000010006 */
[--C-:B--2---:R-:W-:Y:S02]  /*4970*/  HADD2.F32 R6, -RZ, R5.reuse.H1_H1 ;  /* 0x30000005ff067230 */ /* 0x104fe40000004100 */
[----:B------:R-:W-:Y:S01]  /*4980*/  FFMA.FTZ R48, R48, R34, R47 ;  /* 0x0000002230307223 */ /* 0x000fe2000001002f */
[-C--:B------:R-:W-:Y:S01]  /*4990*/  FFMA.FTZ R0, R51, R11.reuse, R0 ;  /* 0x0000000b33007223 */ /* 0x080fe20000010000 */
[-C--:B------:R-:W-:Y:S01]  /*49a0*/  FFMA.FTZ R34, R3, R11.reuse, R2 ;  /* 0x0000000b03227223 */ /* 0x080fe20000010002 */
[----:B------:R-:W-:Y:S02]  /*49b0*/  HADD2.F32 R2, -RZ, R5.H0_H0 ;  /* 0x20000005ff027230 */ /* 0x000fe40000004100 */
[----:B------:R-:W-:Y:S01]  /*49c0*/  FFMA.FTZ R48, R17, R11, R48 ;  /* 0x0000000b11307223 */ /* 0x000fe20000010030 */
[----:B------:R-:W-:-:S02]  /*49d0*/  HADD2.F32 R3, -RZ, R4.H0_H0 ;  /* 0x20000004ff037230 */ /* 0x000fc40000004100 */
[----:B------:R-:W-:Y:S02]  /*49e0*/  HADD2.F32 R5, -RZ, R58.H0_H0 ;  /* 0x2000003aff057230 */ /* 0x000fe40000004100 */
        /* <DEDUP_REMOVED lines=11> */
[-C--:B------:R-:W-:Y:S01]  /*4aa0*/  FFMA.FTZ R11, R64, R4.reuse, R11 ;  /* 0x00000004400b7223 */ /* 0x080fe2000001000b */
[-C--:B------:R-:W-:Y:S01]  /*4ab0*/  FFMA.FTZ R17, R84, R4.reuse, R17 ;  /* 0x0000000454117223 */ /* 0x080fe20000010011 */
[----:B------:R-:W-:Y:S01]  /*4ac0*/  FFMA.FTZ R3, R36, R4, R3 ;  /* 0x0000000424037223 */ /* 0x000fe20000010003 */
[----:B------:R-:W-:Y:S01]  /*4ad0*/  FFMA.FTZ R5, R0, R2, R5 ;  /* 0x0000000200057223 */ /* 0x000fe20000010005 */
[----:B------:R-:W-:-:S02]  /*4ae0*/  HADD2.F32 R4, -RZ, R83.H0_H0 ;  /* 0x20000053ff047230 */ /* 0x000fc40000004100 */
[-C--:B------:R-:W-:Y:S01]  /*4af0*/  FFMA.FTZ R11, R34, R2.reuse, R11 ;  /* 0x00000002220b7223 */ /* 0x080fe2000001000b */
[----:B------:R-:W-:Y:S02]  /*4b00*/  HADD2.F32 R0, -RZ, R41.H0_H0 ;  /* 0x20000029ff007230 */ /* 0x000fe40000004100 */
[-C--:B------:R-:W-:Y:S01]  /*4b10*/  FFMA.FTZ R3, R46, R2.reuse, R3 ;  /* 0x000000022e037223 */ /* 0x080fe20000010003 */
[----:B------:R-:W-:Y:S02]  /*4b20*/  HADD2.F32 R34, -RZ, R27.H0_H0 ;  /* 0x2000001bff227230 */ /* 0x000fe40000004100 */
[----:B------:R-:W-:Y:S01]  /*4b30*/  FFMA.FTZ R17, R4, R2, R17 ;  /* 0x0000000204117223 */ /* 0x000fe20000010011 */
[--C-:B------:R-:W-:Y:S02]  /*4b40*/  HADD2.F32 R2, -RZ, R121.reuse.H1_H1 ;  /* 0x30000079ff027230 */ /* 0x100fe40000004100 */
[----:B------:R-:W-:Y:S01]  /*4b50*/  FFMA.FTZ R5, R0, R6, R5 ;  /* 0x0000000600057223 */ /* 0x000fe20000010005 */
[----:B------:R-:W-:-:S02]  /*4b60*/  HADD2.F32 R0, -RZ, R121.H0_H0 ;  /* 0x20000079ff007230 */ /* 0x000fc40000004100 */
        /* <DEDUP_REMOVED lines=17> */
.L_x_1811:
[----:B------:R-:W1:Y:S01]  /*4c80*/  I2F.F16 R45, R45 ;  /* 0x0000002d002d7306 */ /* 0x000e620000200c00 */
[----:B------:R-:W-:Y:S01]  /*4c90*/  @!P0 IADD3 R40, PT, PT, R24, 0x1, RZ ;  /* 0x0000000118288810 */ /* 0x000fe20007ffe0ff */
[----:B------:R-:W-:Y:S06]  /*4ca0*/  BRA.U !UP0, `(.L_x_1812) ;  /* 0x0000000508687547 */ /* 0x000fec000b800000 */
[----:B------:R-:W2:Y:S01]  /*4cb0*/  LDS.64 R4, [UR4+0x30] ;  /* 0x00003004ff047984 */ /* 0x000ea20008000a00 */
[----:B---3--:R-:W-:Y:S02]  /*4cc0*/  HADD2.F32 R0, -RZ, R82.H0_H0 ;  /* 0x20000052ff007230 */ /* 0x008fe40000004100 */
[----:B------:R-:W-:Y:S01]  /*4cd0*/  HADD2.F32 R34, -RZ, R81.H0_H0 ;  /* 0x20000051ff227230 */ /* 0x000fe20000004100 */
[----:B------:R-:W3:Y:S01]  /*4ce0*/  LDS.64 R26, [UR4+0x38] ;  /* 0x00003804ff1a7984 */ /* 0x000ee20008000a00 */
[----:B------:R-:W-:Y:S02]  /*4cf0*/  HADD2.F32 R2, -RZ, R80.H0_H0 ;  /* 0x20000050ff027230 */ /* 0x000fe40000004100 */
[----:B------:R-:W-:Y:S02]  /*4d00*/  HADD2.F32 R25, -RZ, R28.H0_H0 ;  /* 0x2000001cff197230 */ /* 0x000fe40000004100 */
[----:B--2---:R-:W-:Y:S02]  /*4d10*/  HADD2.F32 R3, -RZ, R4.H0_H0 ;  /* 0x20000004ff037230 */ /* 0x004fe40000004100 */
[----:B------:R-:W-:-:S02]  /*4d20*/  HADD2.F32 R11, -RZ, R5.H0_H0 ;  /* 0x20000005ff0b7230 */ /* 0x000fc40000004100 */
[----:B------:R-:W-:Y:S02]  /*4d30*/  HADD2.F32 R17, -RZ, R5.H1_H1 ;  /* 0x30000005ff117230 */ /* 0x000fe40000004100 */
[----:B------:R-:W-:Y:S01]  /*4d40*/  FFMA.FTZ R0, R0, R3, RZ ;  /* 0x0000000300007223 */ /* 0x000fe200000100ff */
[----:B------:R-:W-:Y:S02]  /*4d50*/  HADD2.F32 R6, -RZ, R4.H1_H1 ;  /* 0x30000004ff067230 */ /* 0x000fe40000004100 */
[C---:B0-----:R-:W-:Y:S01]  /*4d60*/  FFMA.FTZ R35, R3.reuse, R34, RZ ;  /* 0x0000002203237223 */ /* 0x041fe200000100ff */
[----:B------:R-:W-:Y:S02]  /*4d70*/  HADD2.F32 R5, -RZ, R102.H0_H0 ;  /* 0x20000066ff057230 */ /* 0x000fe40000004100 */
[----:B------:R-:W-:Y:S01]  /*4d80*/  FFMA.FTZ R37, R3, R2, RZ ;  /* 0x0000000203257223 */ /* 0x000fe200000100ff */
[----:B------:R-:W-:Y:S02]  /*4d90*/  HADD2.F32 R4, -RZ, R79.H0_H0 ;  /* 0x2000004fff047230 */ /* 0x000fe40000004100 */
[----:B------:R-:W-:Y:S01]  /*4da0*/  FFMA.FTZ R2, R6, R25, R35 ;  /* 0x0000001906027223 */ /* 0x000fe20000010023 */
[----:B------:R-:W-:-:S02]  /*4db0*/  HADD2.F32 R35, -RZ, R106.H0_H0 ;  /* 0x2000006aff237230 */ /* 0x000fc40000004100 */
[----:B------:R-:W-:Y:S01]  /*4dc0*/  FFMA.FTZ R0, R5, R6, R0 ;  /* 0x0000000605007223 */ /* 0x000fe20000010000 */
[----:B------:R-:W-:Y:S02]  /*4dd0*/  HADD2.F32 R5, -RZ, R9.H0_H0 ;  /* 0x20000009ff057230 */ /* 0x000fe40000004100 */
[----:B------:R-:W-:Y:S01]  /*4de0*/  FFMA.FTZ R36, R3, R4, RZ ;  /* 0x0000000403247223 */ /* 0x000fe200000100ff */
[----:B------:R-:W-:Y:S02]  /*4df0*/  HADD2.F32 R3, -RZ, R101.H0_H0 ;  /* 0x20000065ff037230 */ /* 0x000fe40000004100 */
[----:B------:R-:W-:Y:S02]  /*4e00*/  HADD2.F32 R4, -RZ, R7.H0_H0 ;  /* 0x20000007ff047230 */ /* 0x000fe40000004100 */
[----:B------:R-:W-:Y:S01]  /*4e10*/  FFMA.FTZ R34, R6, R5, R37 ;  /* 0x0000000506227223 */ /* 0x000fe20000010025 */
[----:B------:R-:W-:Y:S02]  /*4e20*/  HADD2.F32 R25, -RZ, R8.H0_H0 ;  /* 0x20000008ff197230 */ /* 0x000fe40000004100 */
[----:B------:R-:W-:Y:S01]  /*4e30*/  FFMA.FTZ R3, R3, R11, R0 ;  /* 0x0000000b03037223 */ /* 0x000fe20000010000 */
[----:B------:R-:W-:-:S02]  /*4e40*/  HADD2.F32 R5, -RZ, R105.H0_H0 ;  /* 0x20000069ff057230 */ /* 0x000fc40000004100 */
[C---:B------:R-:W-:Y:S01]  /*4e50*/  FFMA.FTZ R4, R11.reuse, R4, R2 ;  /* 0x000000040b047223 */ /* 0x040fe20000010002 */
        /* <DEDUP_REMOVED lines=9> */
[----:B---3--:R-:W-:Y:S02]  /*4ef0*/  HADD2.F32 R4, -RZ, R26.H0_H0 ;  /* 0x2000001aff047230 */ /* 0x008fe40000004100 */
[C---:B------:R-:W-:Y:S01]  /*4f00*/  FFMA.FTZ R25, R17.reuse, R6, R25 ;  /* 0x0000000611197223 */ /* 0x040fe20000010019 */
[----:B------:R-:W-:Y:S02]  /*4f10*/  HADD2.F32 R3, -RZ, R104.H0_H0 ;  /* 0x20000068ff037230 */ /* 0x000fe40000004100 */
[----:B------:R-:W-:Y:S01]  /*4f20*/  FFMA.FTZ R35, R17, R34, R5 ;  /* 0x0000002211237223 */ /* 0x000fe20000010005 */
[----:B------:R-:W-:Y:S02]  /*4f30*/  HADD2.F32 R5, -RZ, R26.H1_H1 ;  /* 0x3000001aff057230 */ /* 0x000fe40000004100 */
[----:B------:R-:W-:Y:S02]  /*4f40*/  HADD2.F32 R17, -RZ, R31.H0_H0 ;  /* 0x2000001fff117230 */ /* 0x000fe40000004100 */
[----:B------:R-:W-:Y:S01]  /*4f50*/  FFMA.FTZ R3, R3, R4, R0 ;  /* 0x0000000403037223 */ /* 0x000fe20000010000 */
[----:B------:R-:W-:-:S02]  /*4f60*/  HADD2.F32 R2, -RZ, R32.H0_H0 ;  /* 0x20000020ff027230 */ /* 0x000fc40000004100 */
[----:B------:R-:W-:Y:S02]  /*4f70*/  HADD2.F32 R34, -RZ, R30.H0_H0 ;  /* 0x2000001eff227230 */ /* 0x000fe40000004100 */
        /* <DEDUP_REMOVED lines=21> */
[----:B-1----:R-:W-:Y:S02]  /*50d0*/  HADD2.F32 R34, -RZ, R45.H0_H0 ;  /* 0x2000002dff227230 */ /* 0x002fe40000004100 */
[----:B------:R-:W-:Y:S01]  /*50e0*/  FFMA.FTZ R0, R0, R27, R3 ;  /* 0x0000001b00007223 */ /* 0x000fe20000010003 */
[----:B------:R-:W-:Y:S02]  /*50f0*/  HADD2.F32 R26, -RZ, R69.H0_H0 ;  /* 0x20000045ff1a7230 */ /* 0x000fe40000004100 */
[----:B------:R-:W-:Y:S01]  /*5100*/  FFMA.FTZ R5, R6, R5, R25 ;  /* 0x0000000506057223 */ /* 0x000fe20000010019 */
[----:B------:R-:W-:-:S02]  /*5110*/  HADD2.F32 R4, -RZ, R68.H0_H0 ;  /* 0x20000044ff047230 */ /* 0x000fc40000004100 */
        /* <DEDUP_REMOVED lines=19> */
.L_x_1812:
[----:B------:R-:W-:Y:S02]  /*5250*/  @!P0 MOV R24, R40 ;  /* 0x0000002800188202 */ /* 0x000fe40000000f00 */
[----:B------:R-:W-:Y:S01]  /*5260*/  @!P0 IADD3 R14, PT, PT, R42, UR5, RZ ;  /* 0x000000052a0e8c10 */ /* 0x000fe2000fffe0ff */
[----:B------:R-:W-:Y:S06]  /*5270*/  BRA.U !UP1, `(.L_x_1813) ;  /* 0x0000000509687547 */ /* 0x000fec000b800000 */
[----:B------:R-:W2:Y:S01]  /*5280*/  LDS.64 R4, [UR4+0xb0] ;  /* 0x0000b004ff047984 */ /* 0x000ea20008000a00 */
[----:B------:R-:W-:Y:S02]  /*5290*/  HADD2.F32 R81, -RZ, R81.H0_H0 ;  /* 0x20000051ff517230 */ /* 0x000fe40000004100 */
[----:B------:R-:W-:Y:S01]  /*52a0*/  HADD2.F32 R28, -RZ, R28.H0_H0 ;  /* 0x2000001cff1c7230 */ /* 0x000fe20000004100 */
[----:B---3--:R-:W3:Y:S01]  /*52b0*/  LDS.64 R2, [UR4+0xb8] ;  /* 0x0000b804ff027984 */ /* 0x008ee20008000a00 */
        /* <DEDUP_REMOVED lines=15> */
[----:B--2---:R-:W-:-:S02]  /*53b0*/  HADD2.F32 R0, -RZ, R4.H0_H0 ;  /* 0x20000004ff007230 */ /* 0x004fc40000004100 */
[----:B------:R-:W-:Y:S02]  /*53c0*/  HADD2.F32 R4, -RZ, R4.H1_H1 ;  /* 0x30000004ff047230 */ /* 0x000fe40000004100 */
[--C-:B------:R-:W-:Y:S02]  /*53d0*/  HADD2.F32 R6, -RZ, R5.reuse.H0_H0 ;  /* 0x20000005ff067230 */ /* 0x100fe40000004100 */
[-C--:B------:R-:W-:Y:S01]  /*53e0*/  FFMA.FTZ R81, R81, R0.reuse, RZ ;  /* 0x0000000051517223 */ /* 0x080fe200000100ff */
[-C--:B------:R-:W-:Y:S01]  /*53f0*/  FFMA.FTZ R17, R80, R0.reuse, RZ ;  /* 0x0000000050117223 */ /* 0x080fe200000100ff */
[----:B------:R-:W-:Y:S02]  /*5400*/  HADD2.F32 R11, -RZ, R5.H1_H1 ;  /* 0x30000005ff0b7230 */ /* 0x000fe40000004100 */
[----:B------:R-:W-:Y:S01]  /*5410*/  FFMA.FTZ R5, R82, R0, RZ ;  /* 0x0000000052057223 */ /* 0x000fe200000100ff */
[----:B------:R-:W-:Y:S01]  /*5420*/  FFMA.FTZ R81, R28, R4, R81 ;  /* 0x000000041c517223 */ /* 0x000fe20000010051 */
[----:B------:R-:W-:-:S02]  /*5430*/  HADD2.F32 R28, -RZ, R9.H0_H0 ;  /* 0x20000009ff1c7230 */ /* 0x000fc40000004100 */
[----:B------:R-:W-:Y:S01]  /*5440*/  FFMA.FTZ R79, R79, R0, RZ ;  /* 0x000000004f4f7223 */ /* 0x000fe200000100ff */
[-C--:B------:R-:W-:Y:S01]  /*5450*/  FFMA.FTZ R5, R102, R4.reuse, R5 ;  /* 0x0000000466057223 */ /* 0x080fe20000010005 */
[----:B------:R-:W-:Y:S02]  /*5460*/  HADD2.F32 R0, -RZ, R101.H0_H0 ;  /* 0x20000065ff007230 */ /* 0x000fe40000004100 */
[-C--:B------:R-:W-:Y:S01]  /*5470*/  FFMA.FTZ R17, R28, R4.reuse, R17 ;  /* 0x000000041c117223 */ /* 0x080fe20000010011 */
[----:B------:R-:W-:Y:S01]  /*5480*/  FFMA.FTZ R79, R106, R4, R79 ;  /* 0x000000046a4f7223 */ /* 0x000fe2000001004f */
[-C--:B------:R-:W-:Y:S01]  /*5490*/  FFMA.FTZ R4, R26, R6.reuse, R81 ;  /* 0x000000061a047223 */ /* 0x080fe20000010051 */
[-C--:B------:R-:W-:Y:S01]  /*54a0*/  FFMA.FTZ R0, R0, R6.reuse, R5 ;  /* 0x0000000600007223 */ /* 0x080fe20000010005 */
[----:B------:R-:W-:Y:S01]  /*54b0*/  FFMA.FTZ R26, R8, R6, R17 ;  /* 0x00000006081a7223 */ /* 0x000fe20000010011 */
[----:B------:R-:W-:Y:S02]  /*54c0*/  HADD2.F32 R8, -RZ, R105.H0_H0 ;  /* 0x20000069ff087230 */ /* 0x000fe40000004100 */
[----:B------:R-:W-:-:S02]  /*54d0*/  HADD2.F32 R5, -RZ, R54.H0_H0 ;  /* 0x20000036ff057230 */ /* 0x000fc40000004100 */
[-C--:B------:R-:W-:Y:S01]  /*54e0*/  FFMA.FTZ R26, R39, R11.reuse, R26 ;  /* 0x0000000b271a7223 */ /* 0x080fe2000001001a */
[----:B------:R-:W-:Y:S02]  /*54f0*/  HADD2.F32 R9, -RZ, R30.H0_H0 ;  /* 0x2000001eff097230 */ /* 0x000fe40000004100 */
[----:B------:R-:W-:Y:S01]  /*5500*/  FFMA.FTZ R6, R8, R6, R79 ;  /* 0x0000000608067223 */ /* 0x000fe2000001004f */
[-C--:B------:R-:W-:Y:S01]  /*5510*/  FFMA.FTZ R8, R53, R11.reuse, R4 ;  /* 0x0000000b35087223 */ /* 0x080fe20000010004 */
[-C--:B------:R-:W-:Y:S01]  /*5520*/  FFMA.FTZ R0, R5, R11.reuse, R0 ;  /* 0x0000000b05007223 */ /* 0x080fe20000010000 */
[--C-:B---3--:R-:W-:Y:S02]  /*5530*/  HADD2.F32 R4, -RZ, R3.reuse.H0_H0 ;  /* 0x20000003ff047230 */ /* 0x108fe40000004100 */
[----:B------:R-:W-:Y:S01]  /*5540*/  FFMA.FTZ R28, R7, R11, R6 ;  /* 0x0000000b071c7223 */ /* 0x000fe20000010006 */
        /* <DEDUP_REMOVED lines=9> */
[----:B------:R-:W-:-:S02]  /*55e0*/  HADD2.F32 R10, -RZ, R33.H0_H0 ;  /* 0x20000021ff0a7230 */ /* 0x000fc40000004100 */
[----:B------:R-:W-:Y:S01]  /*55f0*/  FFMA.FTZ R5, R11, R5, R28 ;  /* 0x000000050b057223 */ /* 0x000fe2000001001c */
[----:B------:R-:W-:Y:S02]  /*5600*/  HADD2.F32 R0, -RZ, R109.H0_H0 ;  /* 0x2000006dff007230 */ /* 0x000fe40000004100 */
[-C--:B------:R-:W-:Y:S01]  /*5610*/  FFMA.FTZ R3, R32, R2.reuse, R3 ;  /* 0x0000000220037223 */ /* 0x080fe20000010003 */
[----:B0-----:R-:W-:Y:S02]  /*5620*/  HADD2.F32 R8, -RZ, R29.H0_H0 ;  /* 0x2000001dff087230 */ /* 0x001fe40000004100 */
[-C--:B------:R-:W-:Y:S01]  /*5630*/  FFMA.FTZ R7, R112, R2.reuse, R7 ;  /* 0x0000000270077223 */ /* 0x080fe20000010007 */
[-C--:B------:R-:W-:Y:S01]  /*5640*/  FFMA.FTZ R9, R10, R2.reuse, R9 ;  /* 0x000000020a097223 */ /* 0x080fe20000010009 */
[----:B------:R-:W-:Y:S01]  /*5650*/  FFMA.FTZ R5, R44, R2, R5 ;  /* 0x000000022c057223 */ /* 0x000fe20000010005 */
[----:B------:R-:W-:Y:S01]  /*5660*/  FFMA.FTZ R3, R0, R4, R3 ;  /* 0x0000000400037223 */ /* 0x000fe20000010003 */
[----:B------:R-:W-:-:S02]  /*5670*/  HADD2.F32 R2, -RZ, R43.H0_H0 ;  /* 0x2000002bff027230 */ /* 0x000fc40000004100 */
[-C--:B------:R-:W-:Y:S01]  /*5680*/  FFMA.FTZ R7, R8, R4.reuse, R7 ;  /* 0x0000000408077223 */ /* 0x080fe20000010007 */
[----:B------:R-:W-:Y:S02]  /*5690*/  HADD2.F32 R0, -RZ, R77.H0_H0 ;  /* 0x2000004dff007230 */ /* 0x000fe40000004100 */
[----:B-1----:R-:W-:Y:S02]  /*56a0*/  HADD2.F32 R10, -RZ, R45.H0_H0 ;  /* 0x2000002dff0a7230 */ /* 0x002fe40000004100 */
[----:B------:R-:W-:Y:S01]  /*56b0*/  FFMA.FTZ R9, R2, R4, R9 ;  /* 0x0000000402097223 */ /* 0x000fe20000010009 */
        /* <DEDUP_REMOVED lines=22> */
.L_x_1813:
[----:B------:R-:W-:Y:S01]  /*5820*/  UIADD3 UR5, UPT, UPT, UR5, 0x20, URZ ;  /* 0x0000002005057890 */ /* 0x000fe2000fffe0ff */
[----:B------:R-:W-:Y:S01]  /*5830*/  IADD3 R52, P0, PT, R52, 0x80, RZ ;  /* 0x0000008034347810 */ /* 0x000fe20007f1e0ff */
[----:B------:R-:W-:Y:S01]  /*5840*/  IMAD.WIDE R18, R23, 0x4, R18 ;  /* 0x0000000417127825 */ /* 0x000fe200078e0212 */
[----:B------:R-:W-:Y:S02]  /*5850*/  UIADD3 UR4, UPT, UPT, UR4, 0x40, URZ ;  /* 0x0000004004047890 */ /* 0x000fe4000fffe0ff */
[----:B------:R-:W-:Y:S01]  /*5860*/  UISETP.GE.AND UP0, UPT, UR5, UR7, UPT ;  /* 0x000000070500728c */ /* 0x000fe2000bf06270 */
[----:B------:R-:W-:-:S08]  /*5870*/  IADD3.X R15, PT, PT, RZ, R15, RZ, P0, !PT ;  /* 0x0000000fff0f7210 */ /* 0x000fd000007fe4ff */
[----:B------:R-:W-:Y:S05]  /*5880*/  BRA.U !UP0, `(.L_x_1814) ;  /* 0xffffffb508807547 */ /* 0x000fea000b83ffff */
[----:B------:R-:W-:-:S07]  /*5890*/  IMAD.WIDE R12, R23, 0x20, R12 ;  /* 0x00000020170c7825 */ /* 0x000fce00078e020c */
.L_x_1805:
[----:B------:R-:W2:Y:S02]  /*58a0*/  LDCU UR7, c[0x0][0x3cc] ;  /* 0x00007980ff0777ac */ /* 0x000ea40008000800 */
[----:B--2---:R-:W-:-:S04]  /*58b0*/  UISETP.LT.AND UP0, UPT, UR6, UR7, UPT ;  /* 0x000000070600728c */ /* 0x004fc8000bf01270 */
[----:B------:R-:W-:-:S04]  /*58c0*/  USEL UR7, UR6, UR7, UP0 ;  /* 0x0000000706077287 */ /* 0x000fc80008000000 */
[----:B------:R-:W-:-:S09]  /*58d0*/  UISETP.GT.AND UP0, UPT, UR7, UR5, UPT ;  /* 0x000000050700728c */ /* 0x000fd2000bf04270 */
[----:B------:R-:W-:Y:S05]  /*58e0*/  BRA.U !UP0, `(.L_x_1815) ;  /* 0x0000003108fc7547 */ /* 0x000fea000b800000 */
[----:B------:R-:W2:Y:S01]  /*58f0*/  LDCU.64 UR8, c[0x0][0x3b8] ;  /* 0x00007700ff0877ac */ /* 0x000ea20008000a00 */
[----:B------:R-:W-:Y:S02]  /*5900*/  MOV R118, R12 ;  /* 0x0000000c00767202 */ /* 0x000fe40000000f00 */
[----:B------:R-:W-:Y:S01]  /*5910*/  MOV R119, R13 ;  /* 0x0000000d00777202 */ /* 0x000fe20000000f00 */
[----:B--2---:R-:W-:-:S04]  /*5920*/  UIMAD.WIDE.U32 UR8, UR5, 0x4, UR8 ;  /* 0x00000004050878a5 */ /* 0x004fc8000f8e0008 */
[----:B------:R-:W-:-:S04]  /*5930*/  UIADD3 UR10, UP0, UPT, UR8, 0x2, URZ ;  /* 0x00000002080a7890 */ /* 0x000fc8000ff1e0ff */
[----:B------:R-:W-:Y:S02]  /*5940*/  UIADD3.X UR8, UPT, UPT, URZ, UR9, URZ, UP0, !UPT ;  /* 0x00000009ff087290 */ /* 0x000fe400087fe4ff */
[----:B------:R-:W-:-:S04]  /*5950*/  MOV R18, UR10 ;  /* 0x0000000a00127c02 */ /* 0x000fc80008000f00 */
[----:B------:R-:W-:-:S07]  /*5960*/  MOV R19, UR8 ;  /* 0x0000000800137c02 */ /* 0x000fce0008000f00 */
.L_x_1820:
[----:B------:R-:W2:Y:S01]  /*5970*/  LDG.E.128.CONSTANT R40, desc[UR14][R118.64] ;  /* 0x0000000e76287981 */ /* 0x000ea2000c1e9d00 */
[----:B------:R-:W4:Y:S02]  /*5980*/  LDC R23, c[0x0][0x3ac] ;  /* 0x0000eb00ff177b82 */ /* 0x000f240000000800 */
[----:B----4-:R-:W-:-:S04]  /*5990*/  IMAD.WIDE R48, R23, 0x4, R118 ;  /* 0x0000000417307825 */ /* 0x010fc800078e0276 */
[C---:B---3--:R-:W-:Y:S02]  /*59a0*/  IMAD.WIDE R2, R23.reuse, 0x4, R48 ;  /* 0x0000000417027825 */ /* 0x048fe400078e0230 */
[----:B------:R-:W3:Y:S04]  /*59b0*/  LDG.E.128.CONSTANT R48, desc[UR14][R48.64] ;  /* 0x0000000e30307981 */ /* 0x000ee8000c1e9d00 */
[----:B01----:R-:W4:Y:S01]  /*59c0*/  LDG.E.128.CONSTANT R44, desc[UR14][R2.64] ;  /* 0x0000000e022c7981 */ /* 0x003f22000c1e9d00 */
[----:B------:R-:W-:-:S05]  /*59d0*/  IMAD.WIDE R32, R23, 0x4, R2 ;  /* 0x0000000417207825 */ /* 0x000fca00078e0202 */
[----:B------:R0:W4:Y:S01]  /*59e0*/  LDG.E.128.CONSTANT R28, desc[UR14][R32.64] ;  /* 0x0000000e201c7981 */ /* 0x000122000c1e9d00 */
[----:B------:R-:W-:-:S13]  /*59f0*/  ISETP.NE.AND P0, PT, R14, UR5, PT ;  /* 0x000000050e007c0c */ /* 0x000fda000bf05270 */
[----:B------:R-:W-:Y:S01]  /*5a00*/  @!P0 LEA R72, R24, R1, 0x3 ;  /* 0x0000000118488211 */ /* 0x000fe200078e18ff */
[----:B0-----:R-:W-:-:S05]  /*5a10*/  IMAD.WIDE R32, R23, 0x4, R32 ;  /* 0x0000000417207825 */ /* 0x001fca00078e0220 */
[----:B------:R-:W4:Y:S01]  /*5a20*/  @!P0 LDL.64 R72, [R72+0x8] ;  /* 0x0000080048488983 */ /* 0x000f220000100a00 */
[----:B------:R-:W-:-:S03]  /*5a30*/  IMAD.WIDE R116, R23, 0x4, R32 ;  /* 0x0000000417747825 */ /* 0x000fc600078e0220 */
[----:B------:R-:W5:Y:S04]  /*5a40*/  LDG.E.128.CONSTANT R32, desc[UR14][R32.64] ;  /* 0x0000000e20207981 */ /* 0x000f68000c1e9d00 */
[----:B------:R0:W5:Y:S01]  /*5a50*/  LDG.E.128.CONSTANT R36, desc[UR14][R116.64] ;  /* 0x0000000e74247981 */ /* 0x000162000c1e9d00 */
[----:B--2---:R-:W-:-:S04]  /*5a60*/  LOP3.LUT R4, R41, 0x3f, RZ, 0xc0, !PT ;  /* 0x0000003f29047812 */ /* 0x004fc800078ec0ff */
[----:B------:R-:W-:Y:S02]  /*5a70*/  IADD3 R70, PT, PT, R4, -0x20, RZ ;  /* 0xffffffe004467810 */ /* 0x000fe40007ffe0ff */
[----:B------:R-:W-:-:S04]  /*5a80*/  LOP3.LUT R4, R42, 0x3f, RZ, 0xc0, !PT ;  /* 0x0000003f2a047812 */ /* 0x000fc800078ec0ff */
[----:B------:R-:W-:Y:S02]  /*5a90*/  IADD3 R17, PT, PT, R4, -0x20, RZ ;  /* 0xffffffe004117810 */ /* 0x000fe40007ffe0ff */
[----:B------:R-:W-:-:S04]  /*5aa0*/  SHF.R.U32.HI R4, RZ, 0x6, R40 ;  /* 0x00000006ff047819 */ /* 0x000fc80000011628 */
[----:B------:R-:W-:-:S04]  /*5ab0*/  LOP3.LUT R4, R4, 0x3f, RZ, 0xc0, !PT ;  /* 0x0000003f04047812 */ /* 0x000fc800078ec0ff */
[----:B------:R-:W-:-:S04]  /*5ac0*/  IADD3 R4, PT, PT, R4, -0x20, RZ ;  /* 0xffffffe004047810 */ /* 0x000fc80007ffe0ff */
[----:B------:R1:W2:Y:S02]  /*5ad0*/  I2F.F16 R79, R4 ;  /* 0x00000004004f7306 */ /* 0x0002a40000200c00 */
[----:B-1----:R-:W-:-:S04]  /*5ae0*/  SHF.R.U32.HI R4, RZ, 0xc, R41 ;  /* 0x0000000cff047819 */ /* 0x002fc80000011629 */
[----:B------:R-:W-:-:S04]  /*5af0*/  LOP3.LUT R4, R4, 0x3f, RZ, 0xc0, !PT ;  /* 0x0000003f04047812 */ /* 0x000fc800078ec0ff */
[----:B------:R-:W-:-:S04]  /*5b00*/  IADD3 R4, PT, PT, R4, -0x20, RZ ;  /* 0xffffffe004047810 */ /* 0x000fc80007ffe0ff */
[----:B------:R1:W0:Y:S01]  /*5b10*/  I2F.F16 R13, R4 ;  /* 0x00000004000d7306 */ /* 0x0002220000200c00 */
[----:B------:R-:W-:Y:S02]  /*5b20*/  SHF.R.U32.HI R25, RZ, 0x12, R43 ;  /* 0x00000012ff197819 */ /* 0x000fe4000001162b */
[----:B-1----:R-:W-:-:S04]  /*5b30*/  SHF.R.U32.HI R4, RZ, 0x12, R42 ;  /* 0x00000012ff047819 */ /* 0x002fc8000001162a */
[----:B------:R-:W-:Y:S02]  /*5b40*/  LOP3.LUT R4, R4, 0x3f, RZ, 0xc0, !PT ;  /* 0x0000003f04047812 */ /* 0x000fe400078ec0ff */
[----:B------:R-:W-:Y:S02]  /*5b50*/  LOP3.LUT R25, R25, 0x3f, RZ, 0xc0, !PT ;  /* 0x0000003f19197812 */ /* 0x000fe400078ec0ff */
[----:B------:R-:W-:-:S04]  /*5b60*/  IADD3 R4, PT, PT, R4, -0x20, RZ ;  /* 0xffffffe004047810 */ /* 0x000fc80007ffe0ff */
[----:B------:R1:W0:Y:S02]  /*5b70*/  I2F.F16 R8, R4 ;  /* 0x0000000400087306 */ /* 0x0002240000200c00 */
[----:B-1----:R-:W-:Y:S02]  /*5b80*/  IADD3 R4, PT, PT, R25, -0x20, RZ ;  /* 0xffffffe019047810 */ /* 0x002fe40007ffe0ff */
[----:B---3--:R-:W-:-:S04]  /*5b90*/  SHF.R.U32.HI R25, RZ, 0x4, R48 ;  /* 0x00000004ff197819 */ /* 0x008fc80000011630 */
[----:B------:R-:W-:-:S04]  /*5ba0*/  LOP3.LUT R25, R25, 0x3f, RZ, 0xc0, !PT ;  /* 0x0000003f19197812 */ /* 0x000fc800078ec0ff */
[----:B------:R-:W-:Y:S02]  /*5bb0*/  IADD3 R75, PT, PT, R25, -0x20, RZ ;  /* 0xffffffe0194b7810 */ /* 0x000fe40007ffe0ff */
[----:B------:R1:W5:Y:S01]  /*5bc0*/  @!P0 LDG.E.U16.CONSTANT R25, desc[UR14][R18.64] ;  /* 0x0000000e12198981 */ /* 0x000362000c1e9500 */
[----:B------:R-:W-:Y:S02]  /*5bd0*/  LOP3.LUT R0, R40, 0x3f, RZ, 0xc0, !PT ;  /* 0x0000003f28007812 */ /* 0x000fe400078ec0ff */
[----:B------:R-:W-:Y:S02]  /*5be0*/  LOP3.LUT R5, R43, 0x3f, RZ, 0xc0, !PT ;  /* 0x0000003f2b057812 */ /* 0x000fe400078ec0ff */
[----:B------:R-:W-:Y:S02]  /*5bf0*/  IADD3 R0, PT, PT, R0, -0x20, RZ ;  /* 0xffffffe000007810 */ /* 0x000fe40007ffe0ff */
[----:B------:R-:W-:Y:S02]  /*5c00*/  IADD3 R15, PT, PT, R5, -0x20, RZ ;  /* 0xffffffe0050f7810 */ /* 0x000fe40007ffe0ff */
[----:B------:R3:W0:Y:S01]  /*5c10*/  I2F.F16 R84, R0 ;  /* 0x0000000000547306 */ /* 0x0006220000200c00 */
[----:B------:R-:W-:-:S02]  /*5c20*/  SHF.R.U32.HI R5, RZ, 0x12, R40 ;  /* 0x00000012ff057819 */ /* 0x000fc40000011628 */
[--C-:B------:R-:W-:Y:S02]  /*5c30*/  SHF.R.U32.HI R6, RZ, 0x18, R40.reuse ;  /* 0x00000018ff067819 */ /* 0x100fe40000011628 */
[----:B---3--:R-:W-:Y:S02]  /*5c40*/  SHF.R.U32.HI R0, RZ, 0xc, R40 ;  /* 0x0000000cff007819 */ /* 0x008fe40000011628 */
[----:B------:R-:W-:-:S04]  /*5c50*/  SHF.R.U32 R40, R40, 0x1e, R48 ;  /* 0x0000001e28287819 */ /* 0x000fc80000001630 */
[----:B------:R-:W-:-:S04]  /*5c60*/  LOP3.LUT R40, R40, 0x3f, RZ, 0xc0, !PT ;  /* 0x0000003f28287812 */ /* 0x000fc800078ec0ff */
[----:B------:R-:W-:-:S04]  /*5c70*/  IADD3 R40, PT, PT, R40, -0x20, RZ ;  /* 0xffffffe028287810 */ /* 0x000fc80007ffe0ff */
[----:B------:R3:W0:Y:S02]  /*5c80*/  I2F.F16 R76, R40 ;  /* 0x00000028004c7306 */ /* 0x0006240000200c00 */
[----:B---3--:R-:W-:-:S04]  /*5c90*/  SHF.R.U32.HI R40, RZ, 0x16, R48 ;  /* 0x00000016ff287819 */ /* 0x008fc80000011630 */
[----:B------:R-:W-:-:S04]  /*5ca0*/  LOP3.LUT R40, R40, 0x3f, RZ, 0xc0, !PT ;  /* 0x0000003f28287812 */ /* 0x000fc800078ec0ff */
[----:B------:R-:W-:Y:S02]  /*5cb0*/  IADD3 R40, PT, PT, R40, -0x20, RZ ;  /* 0xffffffe028287810 */ /* 0x000fe40007ffe0ff */
[----:B------:R-:W-:Y:S02]  /*5cc0*/  LOP3.LUT R0, R0, 0x3f, RZ, 0xc0, !PT ;  /* 0x0000003f00007812 */ /* 0x000fe400078ec0ff */
[----:B------:R3:W0:Y:S01]  /*5cd0*/  I2F.F16 R78, R40 ;  /* 0x00000028004e7306 */ /* 0x0006220000200c00 */
[----:B------:R-:W-:Y:S02]  /*5ce0*/  LOP3.LUT R5, R5, 0x3f, RZ, 0xc0, !PT ;  /* 0x0000003f05057812 */ /* 0x000fe400078ec0ff */
[----:B------:R-:W-:Y:S02]  /*5cf0*/  IADD3 R0, PT, PT, R0, -0x20, RZ ;  /* 0xffffffe000007810 */ /* 0x000fe40007ffe0ff */
[----:B---3--:R-:W-:Y:S02]  /*5d00*/  SHF.R.U32.HI R40, RZ, 0x16, R49 ;  /* 0x00000016ff287819 */ /* 0x008fe40000011631 */
[----:B------:R-:W-:-:S02]  /*5d10*/  IADD3 R5, PT, PT, R5, -0x20, RZ ;  /* 0xffffffe005057810 */ /* 0x000fc40007ffe0ff */
[----:B------:R-:W-:Y:S01]  /*5d20*/  LOP3.LUT R40, R40, 0x3f, RZ, 0xc0, !PT ;  /* 0x0000003f28287812 */ /* 0x000fe200078ec0ff */
[----:B------:R3:W0:Y:S01]  /*5d30*/  I2F.F16 R69, R0 ;  /* 0x0000000000457306 */ /* 0x0006220000200c00 */
[----:B------:R-:W-:Y:S02]  /*5d40*/  SHF.R.U32.HI R7, RZ, 0x6, R41 ;  /* 0x00000006ff077819 */ /* 0x000fe40000011629 */
[----:B------:R-:W-:-:S05]  /*5d50*/  IADD3 R40, PT, PT, R40, -0x20, RZ ;  /* 0xffffffe028287810 */ /* 0x000fca0007ffe0ff */
[----:B------:R2:W0:Y:S01]  /*5d60*/  I2F.F16 R68, R5 ;  /* 0x0000000500447306 */ /* 0x0004220000200c00 */
[--C-:B---3--:R-:W-:Y:S02]  /*5d70*/  SHF.R.U32.HI R0, RZ, 0x12, R41.reuse ;  /* 0x00000012ff007819 */ /* 0x108fe40000011629 */
[----:B--2---:R-:W-:-:S05]  /*5d80*/  SHF.R.U32.HI R5, RZ, 0x18, R41 ;  /* 0x00000018ff057819 */ /* 0x004fca0000011629 */
[----:B------:R2:W3:Y:S01]  /*5d90*/  I2F.F16 R60, R40 ;  /* 0x00000028003c7306 */ /* 0x0004e20000200c00 */
[----:B------:R-:W-:-:S04]  /*5da0*/  SHF.R.U32 R41, R41, 0x1e, R49 ;  /* 0x0000001e29297819 */ /* 0x000fc80000001631 */
[----:B------:R-:W-:Y:S02]  /*5db0*/  LOP3.LUT R41, R41, 0x3f, RZ, 0xc0, !PT ;  /* 0x0000003f29297812 */ /* 0x000fe400078ec0ff */
[----:B--2---:R-:W-:Y:S02]  /*5dc0*/  SHF.R.U32.HI R40, RZ, 0x16, R50 ;  /* 0x00000016ff287819 */ /* 0x004fe40000011632 */
[----:B------:R-:W-:Y:S02]  /*5dd0*/  LOP3.LUT R6, R6, 0x3f, RZ, 0xc0, !PT ;  /* 0x0000003f06067812 */ /* 0x000fe400078ec0ff */
[----:B------:R-:W-:Y:S02]  /*5de0*/  LOP3.LUT R40, R40, 0x3f, RZ, 0xc0, !PT ;  /* 0x0000003f28287812 */ /* 0x000fe400078ec0ff */
[----:B------:R-:W-:Y:S02]  /*5df0*/  LOP3.LUT R7, R7, 0x3f, RZ, 0xc0, !PT ;  /* 0x0000003f07077812 */ /* 0x000fe400078ec0ff */
[----:B------:R-:W-:-:S02]  /*5e00*/  LOP3.LUT R0, R0, 0x3f, RZ, 0xc0, !PT ;  /* 0x0000003f00007812 */ /* 0x000fc400078ec0ff */
[----:B------:R-:W-:Y:S02]  /*5e10*/  IADD3 R41, PT, PT, R41, -0x20, RZ ;  /* 0xffffffe029297810 */ /* 0x000fe40007ffe0ff */
[----:B------:R-:W-:Y:S02]  /*5e20*/  IADD3 R40, PT, PT, R40, -0x20, RZ ;  /* 0xffffffe028287810 */ /* 0x000fe40007ffe0ff */
[----:B------:R-:W-:Y:S01]  /*5e30*/  IADD3 R6, PT, PT, R6, -0x20, RZ ;  /* 0xffffffe006067810 */ /* 0x000fe20007ffe0ff */
[----:B------:R2:W0:Y:S01]  /*5e40*/  I2F.F16 R54, R41 ;  /* 0x0000002900367306 */ /* 0x0004220000200c00 */
[----:B------:R-:W-:Y:S02]  /*5e50*/  IADD3 R7, PT, PT, R7, -0x20, RZ ;  /* 0xffffffe007077810 */ /* 0x000fe40007ffe0ff */
[----:B------:R-:W-:-:S05]  /*5e60*/  IADD3 R0, PT, PT, R0, -0x20, RZ ;  /* 0xffffffe000007810 */ /* 0x000fca0007ffe0ff */
[----:B------:R4:W0:Y:S01]  /*5e70*/  I2F.F16 R66, R40 ;  /* 0x0000002800427306 */ /* 0x0008220000200c00 */
[----:B--2---:R-:W-:Y:S02]  /*5e80*/  SHF.R.U32.HI R41, RZ, 0x4, R50 ;  /* 0x00000004ff297819 */ /* 0x004fe40000011632 */
[----:B------:R-:W-:Y:S02]  /*5e90*/  SHF.R.U32.HI R27, RZ, 0xa, R48 ;  /* 0x0000000aff1b7819 */ /* 0x000fe40000011630 */
[----:B------:R-:W-:-:S03]  /*5ea0*/  LOP3.LUT R41, R41, 0x3f, RZ, 0xc0, !PT ;  /* 0x0000003f29297812 */ /* 0x000fc600078ec0ff */
[----:B------:R2:W0:Y:S01]  /*5eb0*/  I2F.F16 R67, R6 ;  /* 0x0000000600437306 */ /* 0x0004220000200c00 */
[----:B----4-:R-:W-:Y:S02]  /*5ec0*/  SHF.R.U32.HI R40, RZ, 0x16, R51 ;  /* 0x00000016ff287819 */ /* 0x010fe40000011633 */
[----:B------:R-:W-:-:S05]  /*5ed0*/  SHF.R.U32.HI R52, RZ, 0x10, R48 ;  /* 0x00000010ff347819 */ /* 0x000fca0000011630 */
[----:B------:R4:W0:Y:S01]  /*5ee0*/  I2F.F16 R65, R7 ;  /* 0x0000000700417306 */ /* 0x0008220000200c00 */
[----:B--2---:R-:W-:Y:S02]  /*5ef0*/  SHF.R.U32.HI R6, RZ, 0x6, R42 ;  /* 0x00000006ff067819 */ /* 0x004fe4000001162a */
[----:B------:R-:W-:-:S05]  /*5f00*/  LOP3.LUT R40, R40, 0x3f, RZ, 0xc0, !PT ;  /* 0x0000003f28287812 */ /* 0x000fca00078ec0ff */
[----:B------:R2:W0:Y:S01]  /*5f10*/  I2F.F16 R12, R0 ;  /* 0x00000000000c7306 */ /* 0x0004220000200c00 */
[----:B----4-:R-:W-:Y:S02]  /*5f20*/  SHF.R.U32.HI R7, RZ, 0xc, R42 ;  /* 0x0000000cff077819 */ /* 0x010fe4000001162a */
[----:B------:R-:W-:Y:S02]  /*5f30*/  SHF.R.U32 R48, R48, 0x1c, R44 ;  /* 0x0000001c30307819 */ /* 0x000fe4000000162c */
[----:B--2---:R-:W-:Y:S02]  /*5f40*/  SHF.R.U32.HI R0, RZ, 0x18, R42 ;  /* 0x00000018ff007819 */ /* 0x004fe4000001162a */
[----:B------:R-:W-:Y:S02]  /*5f50*/  SHF.R.U32 R42, R42, 0x1e, R50 ;  /* 0x0000001e2a2a7819 */ /* 0x000fe40000001632 */
[----:B------:R-:W-:Y:S02]  /*5f60*/  IADD3 R41, PT, PT, R41, -0x20, RZ ;  /* 0xffffffe029297810 */ /* 0x000fe40007ffe0ff */
[----:B------:R-:W-:-:S02]  /*5f70*/  LOP3.LUT R42, R42, 0x3f, RZ, 0xc0, !PT ;  /* 0x0000003f2a2a7812 */ /* 0x000fc400078ec0ff */
[----:B------:R-:W-:Y:S01]  /*5f80*/  IADD3 R77, PT, PT, R40, -0x20, RZ ;  /* 0xffffffe0284d7810 */ /* 0x000fe20007ffe0ff */
[----:B------:R2:W4:Y:S01]  /*5f90*/  I2F.F16 R57, R41 ;  /* 0x0000002900397306 */ /* 0x0005220000200c00 */
[----:B------:R-:W-:Y:S02]  /*5fa0*/  LOP3.LUT R40, R48, 0x3f, RZ, 0xc0, !PT ;  /* 0x0000003f30287812 */ /* 0x000fe400078ec0ff */
[----:B------:R-:W-:Y:S02]  /*5fb0*/  IADD3 R42, PT, PT, R42, -0x20, RZ ;  /* 0xffffffe02a2a7810 */ /* 0x000fe40007ffe0ff */
[----:B------:R-:W-:Y:S02]  /*5fc0*/  IADD3 R40, PT, PT, R40, -0x20, RZ ;  /* 0xffffffe028287810 */ /* 0x000fe40007ffe0ff */
[----:B--2---:R-:W-:Y:S01]  /*5fd0*/  SHF.R.U32.HI R41, RZ, 0x4, R51 ;  /* 0x00000004ff297819 */ /* 0x004fe20000011633 */
[----:B------:R2:W0:Y:S03]  /*5fe0*/  I2F.F16 R58, R42 ;  /* 0x0000002a003a7306 */ /* 0x0004260000200c00 */
[----:B------:R-:W-:-:S02]  /*5ff0*/  LOP3.LUT R41, R41, 0x3f, RZ, 0xc0, !PT ;  /* 0x0000003f29297812 */ /* 0x000fc400078ec0ff */
[----:B--2---:R-:W-:-:S03]  /*6000*/  SHF.R.U32.HI R42, RZ, 0xa, R51 ;  /* 0x0000000aff2a7819 */ /* 0x004fc60000011633 */
[----:B------:R2:W0:Y:S01]  /*6010*/  I2F.F16 R88, R40 ;  /* 0x0000002800587306 */ /* 0x0004220000200c00 */
[----:B------:R-:W-:Y:S02]  /*6020*/  IADD3 R41, PT, PT, R41, -0x20, RZ ;  /* 0xffffffe029297810 */ /* 0x000fe40007ffe0ff */
[----:B------:R-:W-:Y:S02]  /*6030*/  LOP3.LUT R42, R42, 0x3f, RZ, 0xc0, !PT ;  /* 0x0000003f2a2a7812 */ /* 0x000fe400078ec0ff */
[----:B--2---:R-:W-:-:S03]  /*6040*/  SHF.R.U32.HI R40, RZ, 0x2, R45 ;  /* 0x00000002ff287819 */ /* 0x004fc6000001162d */
[----:B------:R2:W0:Y:S01]  /*6050*/  I2F.F16 R62, R41 ;  /* 0x00000029003e7306 */ /* 0x0004220000200c00 */
[----:B------:R-:W-:Y:S02]  /*6060*/  IADD3 R42, PT, PT, R42, -0x20, RZ ;  /* 0xffffffe02a2a7810 */ /* 0x000fe40007ffe0ff */
[----:B------:R-:W-:-:S04]  /*6070*/  LOP3.LUT R40, R40, 0x3f, RZ, 0xc0, !PT ;  /* 0x0000003f28287812 */ /* 0x000fc800078ec0ff */
[----:B------:R-:W-:Y:S02]  /*6080*/  IADD3 R40, PT, PT, R40, -0x20, RZ ;  /* 0xffffffe028287810 */ /* 0x000fe40007ffe0ff */
[----:B--2---:R-:W-:Y:S01]  /*6090*/  SHF.R.U32.HI R41, RZ, 0x2, R44 ;  /* 0x00000002ff297819 */ /* 0x004fe2000001162c */
[----:B------:R2:W0:Y:S01]  /*60a0*/  I2F.F16 R61, R42 ;  /* 0x0000002a003d7306 */ /* 0x0004220000200c00 */
[----:B------:R-:W-:Y:S02]  /*60b0*/  LOP3.LUT R27, R27, 0x3f, RZ, 0xc0, !PT ;  /* 0x0000003f1b1b7812 */ /* 0x000fe400078ec0ff */
[----:B------:R-:W-:-:S05]  /*60c0*/  LOP3.LUT R41, R41, 0x3f, RZ, 0xc0, !PT ;  /* 0x0000003f29297812 */ /* 0x000fca00078ec0ff */
[----:B------:R-:W0:Y:S01]  /*60d0*/  I2F.F16 R48, R77 ;  /* 0x0000004d00307306 */ /* 0x000e220000200c00 */
[----:B--2---:R-:W-:Y:S02]  /*60e0*/  SHF.R.U32.HI R42, RZ, 0x8, R44 ;  /* 0x00000008ff2a7819 */ /* 0x004fe4000001162c */
[----:B------:R-:W-:Y:S02]  /*60f0*/  IADD3 R41, PT, PT, R41, -0x20, RZ ;  /* 0xffffffe029297810 */ /* 0x000fe40007ffe0ff */
[----:B------:R-:W-:-:S03]  /*6100*/  LOP3.LUT R42, R42, 0x3f, RZ, 0xc0, !PT ;  /* 0x0000003f2a2a7812 */ /* 0x000fc600078ec0ff */
[----:B------:R2:W0:Y:S01]  /*6110*/  I2F.F16 R77, R40 ;  /* 0x00000028004d7306 */ /* 0x0004220000200c00 */
[----:B------:R-:W-:Y:S02]  /*6120*/  IADD3 R27, PT, PT, R27, -0x20, RZ ;  /* 0xffffffe01b1b7810 */ /* 0x000fe40007ffe0ff */
[----:B------:R-:W-:Y:S02]  /*6130*/  IADD3 R42, PT, PT, R42, -0x20, RZ ;  /* 0xffffffe02a2a7810 */ /* 0x000fe40007ffe0ff */
[----:B--2---:R-:W-:-:S03]  /*6140*/  SHF.R.U32.HI R40, RZ, 0x2, R46 ;  /* 0x00000002ff287819 */ /* 0x004fc6000001162e */
[----:B------:R2:W0:Y:S01]  /*6150*/  I2F.F16 R87, R41 ;  /* 0x0000002900577306 */ /* 0x0004220000200c00 */
[----:B------:R-:W-:Y:S02]  /*6160*/  LOP3.LUT R40, R40, 0x3f, RZ, 0xc0, !PT ;  /* 0x0000003f28287812 */ /* 0x000fe400078ec0ff */
[--C-:B------:R-:W-:Y:S02]  /*6170*/  SHF.R.U32.HI R53, RZ, 0x4, R49.reuse ;  /* 0x00000004ff357819 */ /* 0x100fe40000011631 */
[----:B------:R-:W-:-:S03]  /*6180*/  SHF.R.U32.HI R55, RZ, 0x10, R49 ;  /* 0x00000010ff377819 */ /* 0x000fc60000011631 */
[----:B------:R1:W0:Y:S01]  /*6190*/  I2F.F16 R74, R27 ;  /* 0x0000001b004a7306 */ /* 0x0002220000200c00 */
[----:B--2---:R-:W-:Y:S02]  /*61a0*/  SHF.R.U32.HI R41, RZ, 0x8, R45 ;  /* 0x00000008ff297819 */ /* 0x004fe4000001162d */
[----:B------:R-:W-:Y:S02]  /*61b0*/  IADD3 R40, PT, PT, R40, -0x20, RZ ;  /* 0xffffffe028287810 */ /* 0x000fe40007ffe0ff */
[----:B------:R-:W-:Y:S02]  /*61c0*/  LOP3.LUT R52, R52, 0x3f, RZ, 0xc0, !PT ;  /* 0x0000003f34347812 */ /* 0x000fe400078ec0ff */
[----:B-1----:R-:W-:Y:S01]  /*61d0*/  SHF.R.U32.HI R27, RZ, 0xa, R49 ;  /* 0x0000000aff1b7819 */ /* 0x002fe20000011631 */
[----:B------:R1:W2:Y:S01]  /*61e0*/  I2F.F16 R85, R42 ;  /* 0x0000002a00557306 */ /* 0x0002a20000200c00 */
[----:B------:R-:W-:Y:S02]  /*61f0*/  SHF.R.U32 R49, R49, 0x1c, R45 ;  /* 0x0000001c31317819 */ /* 0x000fe4000000162d */
[----:B------:R-:W-:-:S02]  /*6200*/  LOP3.LUT R41, R41, 0x3f, RZ, 0xc0, !PT ;  /* 0x0000003f29297812 */ /* 0x000fc400078ec0ff */
[----:B------:R-:W-:Y:S02]  /*6210*/  LOP3.LUT R5, R5, 0x3f, RZ, 0xc0, !PT ;  /* 0x0000003f05057812 */ /* 0x000fe400078ec0ff */
[----:B------:R-:W-:Y:S02]  /*6220*/  SHF.R.U32.HI R3, RZ, 0xc, R43 ;  /* 0x0000000cff037819 */ /* 0x000fe4000001162b */
[----:B-1----:R-:W-:Y:S01]  /*6230*/  SHF.R.U32.HI R42, RZ, 0xe, R45 ;  /* 0x0000000eff2a7819 */ /* 0x002fe2000001162d */
[----:B------:R1:W0:Y:S01]  /*6240*/  I2F.F16 R81, R40 ;  /* 0x0000002800517306 */ /* 0x0002220000200c00 */
[----:B------:R-:W-:Y:S02]  /*6250*/  LOP3.LUT R49, R49, 0x3f, RZ, 0xc0, !PT ;  /* 0x0000003f31317812 */ /* 0x000fe400078ec0ff */
[----:B------:R-:W-:Y:S02]  /*6260*/  IADD3 R52, PT, PT, R52, -0x20, RZ ;  /* 0xffffffe034347810 */ /* 0x000fe40007ffe0ff */
[----:B------:R-:W-:-:S02]  /*6270*/  LOP3.LUT R27, R27, 0x3f, RZ, 0xc0, !PT ;  /* 0x0000003f1b1b7812 */ /* 0x000fc400078ec0ff */
[----:B------:R-:W-:Y:S02]  /*6280*/  IADD3 R41, PT, PT, R41, -0x20, RZ ;  /* 0xffffffe029297810 */ /* 0x000fe40007ffe0ff */
[----:B-1----:R-:W-:Y:S02]  /*6290*/  SHF.R.U32.HI R40, RZ, 0x2, R47 ;  /* 0x00000002ff287819 */ /* 0x002fe4000001162f */
[----:B------:R-:W-:Y:S02]  /*62a0*/  LOP3.LUT R42, R42, 0x3f, RZ, 0xc0, !PT ;  /* 0x0000003f2a2a7812 */ /* 0x000fe400078ec0ff */
[----:B------:R-:W-:Y:S02]  /*62b0*/  IADD3 R5, PT, PT, R5, -0x20, RZ ;  /* 0xffffffe005057810 */ /* 0x000fe40007ffe0ff */
[----:B------:R-:W-:Y:S01]  /*62c0*/  LOP3.LUT R55, R55, 0x3f, RZ, 0xc0, !PT ;  /* 0x0000003f37377812 */ /* 0x000fe200078ec0ff */
[----:B------:R1:W0:Y:S01]  /*62d0*/  I2F.F16 R71, R52 ;  /* 0x0000003400477306 */ /* 0x0002220000200c00 */
[----:B------:R-:W-:-:S02]  /*62e0*/  LOP3.LUT R3, R3, 0x3f, RZ, 0xc0, !PT ;  /* 0x0000003f03037812 */ /* 0x000fc400078ec0ff */
[----:B------:R-:W-:Y:S02]  /*62f0*/  IADD3 R80, PT, PT, R49, -0x20, RZ ;  /* 0xffffffe031507810 */ /* 0x000fe40007ffe0ff */
[----:B------:R-:W-:Y:S02]  /*6300*/  LOP3.LUT R40, R40, 0x3f, RZ, 0xc0, !PT ;  /* 0x0000003f28287812 */ /* 0x000fe400078ec0ff */
[----:B------:R-:W-:Y:S01]  /*6310*/  IADD3 R42, PT, PT, R42, -0x20, RZ ;  /* 0xffffffe02a2a7810 */ /* 0x000fe20007ffe0ff */
[----:B------:R3:W0:Y:S01]  /*6320*/  I2F.F16 R49, R41 ;  /* 0x0000002900317306 */ /* 0x0006220000200c00 */
[----:B-1----:R-:W-:Y:S02]  /*6330*/  IADD3 R52, PT, PT, R27, -0x20, RZ ;  /* 0xffffffe01b347810 */ /* 0x002fe40007ffe0ff */
[----:B------:R-:W-:Y:S02]  /*6340*/  IADD3 R27, PT, PT, R55, -0x20, RZ ;  /* 0xffffffe0371b7810 */ /* 0x000fe40007ffe0ff */
[----:B------:R-:W-:-:S02]  /*6350*/  SHF.R.U32.HI R55, RZ, 0xa, R50 ;  /* 0x0000000aff377819 */ /* 0x000fc40000011632 */
[----:B------:R-:W-:Y:S01]  /*6360*/  SHF.R.U32.HI R59, RZ, 0x10, R50 ;  /* 0x00000010ff3b7819 */ /* 0x000fe20000011632 */
[----:B------:R1:W0:Y:S01]  /*6370*/  I2F.F16 R11, R5 ;  /* 0x00000005000b7306 */ /* 0x0002220000200c00 */
[--C-:B---3--:R-:W-:Y:S02]  /*6380*/  SHF.R.U32.HI R41, RZ, 0x8, R46.reuse ;  /* 0x00000008ff297819 */ /* 0x108fe4000001162e */
[--C-:B------:R-:W-:Y:S02]  /*6390*/  SHF.R.U32.HI R2, RZ, 0x6, R43.reuse ;  /* 0x00000006ff027819 */ /* 0x100fe4000001162b */
[----:B------:R-:W-:Y:S02]  /*63a0*/  SHF.R.U32 R50, R50, 0x1c, R46 ;  /* 0x0000001c32327819 */ /* 0x000fe4000000162e */
[----:B------:R-:W-:Y:S02]  /*63b0*/  IADD3 R40, PT, PT, R40, -0x20, RZ ;  /* 0xffffffe028287810 */ /* 0x000fe40007ffe0ff */
[----:B-1----:R-:W-:Y:S01]  /*63c0*/  IADD3 R5, PT, PT, R3, -0x20, RZ ;  /* 0xffffffe003057810 */ /* 0x002fe20007ffe0ff */
[----:B------:R1:W3:Y:S01]  /*63d0*/  I2F.F16 R82, R42 ;  /* 0x0000002a00527306 */ /* 0x0002e20000200c00 */
[----:B------:R-:W-:-:S02]  /*63e0*/  SHF.R.U32.HI R3, RZ, 0x18, R43 ;  /* 0x00000018ff037819 */ /* 0x000fc4000001162b */
[----:B------:R-:W-:Y:S02]  /*63f0*/  SHF.R.U32 R43, R43, 0x1e, R51 ;  /* 0x0000001e2b2b7819 */ /* 0x000fe40000001633 */
[----:B------:R-:W-:Y:S02]  /*6400*/  LOP3.LUT R41, R41, 0x3f, RZ, 0xc0, !PT ;  /* 0x0000003f29297812 */ /* 0x000fe400078ec0ff */
[----:B------:R-:W-:Y:S02]  /*6410*/  LOP3.LUT R6, R6, 0x3f, RZ, 0xc0, !PT ;  /* 0x0000003f06067812 */ /* 0x000fe400078ec0ff */
[----:B-1----:R-:W-:Y:S01]  /*6420*/  SHF.R.U32.HI R42, RZ, 0xe, R46 ;  /* 0x0000000eff2a7819 */ /* 0x002fe2000001162e */
[----:B------:R1:W0:Y:S01]  /*6430*/  I2F.F16 R110, R40 ;  /* 0x00000028006e7306 */ /* 0x0002220000200c00 */
[----:B------:R-:W-:Y:S02]  /*6440*/  LOP3.LUT R50, R50, 0x3f, RZ, 0xc0, !PT ;  /* 0x0000003f32327812 */ /* 0x000fe400078ec0ff */
[----:B------:R-:W-:-:S02]  /*6450*/  LOP3.LUT R2, R2, 0x3f, RZ, 0xc0, !PT ;  /* 0x0000003f02027812 */ /* 0x000fc400078ec0ff */
[----:B------:R-:W-:Y:S02]  /*6460*/  LOP3.LUT R43, R43, 0x3f, RZ, 0xc0, !PT ;  /* 0x0000003f2b2b7812 */ /* 0x000fe400078ec0ff */
[----:B------:R-:W-:Y:S02]  /*6470*/  IADD3 R41, PT, PT, R41, -0x20, RZ ;  /* 0xffffffe029297810 */ /* 0x000fe40007ffe0ff */
[----:B-1----:R-:W-:Y:S02]  /*6480*/  SHF.R.U32.HI R40, RZ, 0x6, R28 ;  /* 0x00000006ff287819 */ /* 0x002fe4000001161c */
[----:B------:R-:W-:Y:S02]  /*6490*/  LOP3.LUT R42, R42, 0x3f, RZ, 0xc0, !PT ;  /* 0x0000003f2a2a7812 */ /* 0x000fe400078ec0ff */
[----:B------:R-:W-:Y:S02]  /*64a0*/  IADD3 R6, PT, PT, R6, -0x20, RZ ;  /* 0xffffffe006067810 */ /* 0x000fe40007ffe0ff */
[----:B------:R-:W-:-:S02]  /*64b0*/  IADD3 R2, PT, PT, R2, -0x20, RZ ;  /* 0xffffffe002027810 */ /* 0x000fc40007ffe0ff */
[----:B------:R-:W-:Y:S02]  /*64c0*/  IADD3 R43, PT, PT, R43, -0x20, RZ ;  /* 0xffffffe02b2b7810 */ /* 0x000fe40007ffe0ff */
[----:B------:R-:W-:Y:S02]  /*64d0*/  IADD3 R86, PT, PT, R50, -0x20, RZ ;  /* 0xffffffe032567810 */ /* 0x000fe40007ffe0ff */
[----:B------:R-:W-:Y:S01]  /*64e0*/  LOP3.LUT R40, R40, 0x3f, RZ, 0xc0, !PT ;  /* 0x0000003f28287812 */ /* 0x000fe200078ec0ff */
[----:B------:R1:W0:Y:S01]  /*64f0*/  I2F.F16 R50, R41 ;  /* 0x0000002900327306 */ /* 0x0002220000200c00 */
[----:B------:R-:W-:Y:S02]  /*6500*/  IADD3 R42, PT, PT, R42, -0x20, RZ ;  /* 0xffffffe02a2a7810 */ /* 0x000fe40007ffe0ff */
[----:B------:R-:W-:Y:S02]  /*6510*/  IADD3 R93, PT, PT, R40, -0x20, RZ ;  /* 0xffffffe0285d7810 */ /* 0x000fe40007ffe0ff */
[----:B------:R-:W-:-:S03]  /*6520*/  LOP3.LUT R0, R0, 0x3f, RZ, 0xc0, !PT ;  /* 0x0000003f00007812 */ /* 0x000fc600078ec0ff */
[----:B------:R-:W0:Y:S01]  /*6530*/  I2F.F16 R10, R6 ;  /* 0x00000006000a7306 */ /* 0x000e220000200c00 */
[----:B-1----:R-:W-:Y:S02]  /*6540*/  SHF.R.U32.HI R41, RZ, 0x8, R47 ;  /* 0x00000008ff297819 */ /* 0x002fe4000001162f */
[----:B------:R-:W-:Y:S02]  /*6550*/  LEA.HI R63, R44, 0xffffffe0, RZ, 0x6 ;  /* 0xffffffe02c3f7811 */ /* 0x000fe400078f30ff */
[----:B------:R-:W-:-:S03]  /*6560*/  SHF.R.U32.HI R40, RZ, 0x12, R28 ;  /* 0x00000012ff287819 */ /* 0x000fc6000001161c */
[----:B------:R1:W0:Y:S01]  /*6570*/  I2F.F16 R6, R2 ;  /* 0x0000000200067306 */ /* 0x0002220000200c00 */
[----:B------:R-:W-:Y:S02]  /*6580*/  LOP3.LUT R55, R55, 0x3f, RZ, 0xc0, !PT ;  /* 0x0000003f37377812 */ /* 0x000fe400078ec0ff */
[----:B------:R-:W-:Y:S02]  /*6590*/  LOP3.LUT R41, R41, 0x3f, RZ, 0xc0, !PT ;  /* 0x0000003f29297812 */ /* 0x000fe400078ec0ff */
[----:B------:R-:W-:-:S03]  /*65a0*/  LOP3.LUT R7, R7, 0x3f, RZ, 0xc0, !PT ;  /* 0x0000003f07077812 */ /* 0x000fc600078ec0ff */
[----:B------:R4:W0:Y:S01]  /*65b0*/  I2F.F16 R64, R43 ;  /* 0x0000002b00407306 */ /* 0x0008220000200c00 */
[----:B-1----:R-:W-:Y:S02]  /*65c0*/  LEA.HI R2, R45, 0xffffffe0, RZ, 0x6 ;  /* 0xffffffe02d027811 */ /* 0x002fe400078f30ff */
[----:B------:R-:W-:Y:S02]  /*65d0*/  SHF.R.U32.HI R45, RZ, 0x14, R45 ;  /* 0x00000014ff2d7819 */ /* 0x000fe4000001162d */
[----:B------:R-:W-:-:S03]  /*65e0*/  LOP3.LUT R59, R59, 0x3f, RZ, 0xc0, !PT ;  /* 0x0000003f3b3b7812 */ /* 0x000fc600078ec0ff */
[----:B------:R1:W0:Y:S01]  /*65f0*/  I2F.F16 R89, R42 ;  /* 0x0000002a00597306 */ /* 0x0002220000200c00 */
[--C-:B----4-:R-:W-:Y:S02]  /*6600*/  SHF.R.U32.HI R43, RZ, 0xe, R44.reuse ;  /* 0x0000000eff2b7819 */ /* 0x110fe4000001162c */
[----:B------:R-:W-:Y:S02]  /*6610*/  SHF.R.U32.HI R44, RZ, 0x14, R44 ;  /* 0x00000014ff2c7819 */ /* 0x000fe4000001162c */
[----:B------:R-:W-:Y:S02]  /*6620*/  IADD3 R0, PT, PT, R0, -0x20, RZ ;  /* 0xffffffe000007810 */ /* 0x000fe40007ffe0ff */
[----:B-1----:R-:W-:Y:S02]  /*6630*/  LOP3.LUT R42, R28, 0x3f, RZ, 0xc0, !PT ;  /* 0x0000003f1c2a7812 */ /* 0x002fe400078ec0ff */
[----:B------:R-:W-:Y:S02]  /*6640*/  LOP3.LUT R40, R40, 0x3f, RZ, 0xc0, !PT ;  /* 0x0000003f28287812 */ /* 0x000fe400078ec0ff */
[----:B------:R-:W-:-:S02]  /*6650*/  IADD3 R56, PT, PT, R55, -0x20, RZ ;  /* 0xffffffe037387810 */ /* 0x000fc40007ffe0ff */
[----:B------:R-:W-:Y:S02]  /*6660*/  LOP3.LUT R43, R43, 0x3f, RZ, 0xc0, !PT ;  /* 0x0000003f2b2b7812 */ /* 0x000fe400078ec0ff */
[----:B------:R-:W-:Y:S02]  /*6670*/  LOP3.LUT R44, R44, 0x3f, RZ, 0xc0, !PT ;  /* 0x0000003f2c2c7812 */ /* 0x000fe400078ec0ff */
[----:B------:R-:W-:Y:S02]  /*6680*/  LOP3.LUT R45, R45, 0x3f, RZ, 0xc0, !PT ;  /* 0x0000003f2d2d7812 */ /* 0x000fe400078ec0ff */
[----:B------:R-:W-:Y:S02]  /*6690*/  IADD3 R41, PT, PT, R41, -0x20, RZ ;  /* 0xffffffe029297810 */ /* 0x000fe40007ffe0ff */
[----:B------:R-:W-:Y:S02]  /*66a0*/  IADD3 R42, PT, PT, R42, -0x20, RZ ;  /* 0xffffffe02a2a7810 */ /* 0x000fe40007ffe0ff */
[----:B------:R-:W-:-:S02]  /*66b0*/  IADD3 R55, PT, PT, R59, -0x20, RZ ;  /* 0xffffffe03b377810 */ /* 0x000fc40007ffe0ff */
[----:B------:R-:W-:Y:S02]  /*66c0*/  IADD3 R9, PT, PT, R7, -0x20, RZ ;  /* 0xffffffe007097810 */ /* 0x000fe40007ffe0ff */
[----:B------:R-:W-:Y:S01]  /*66d0*/  SHF.R.U32.HI R59, RZ, 0x10, R51 ;  /* 0x00000010ff3b7819 */ /* 0x000fe20000011633 */
[----:B------:R1:W4:Y:S01]  /*66e0*/  I2F.F16 R7, R0 ;  /* 0x0000000000077306 */ /* 0x0003220000200c00 */
[----:B------:R-:W-:Y:S02]  /*66f0*/  SHF.R.U32 R51, R51, 0x1c, R47 ;  /* 0x0000001c33337819 */ /* 0x000fe4000000162f */
[----:B------:R-:W-:Y:S02]  /*6700*/  IADD3 R91, PT, PT, R40, -0x20, RZ ;  /* 0xffffffe0285b7810 */ /* 0x000fe40007ffe0ff */
[----:B------:R-:W-:Y:S02]  /*6710*/  LEA.HI R26, R47, 0xffffffe0, RZ, 0x6 ;  /* 0xffffffe02f1a7811 */ /* 0x000fe400078f30ff */
[----:B------:R-:W-:Y:S01]  /*6720*/  IADD3 R43, PT, PT, R43, -0x20, RZ ;  /* 0xffffffe02b2b7810 */ /* 0x000fe20007ffe0ff */
[----:B------:R2:W0:Y:S01]  /*6730*/  I2F.F16 R109, R41 ;  /* 0x00000029006d7306 */ /* 0x0004220000200c00 */
[----:B-1----:R-:W-:-:S02]  /*6740*/  LEA.HI R0, R46, 0xffffffe0, RZ, 0x6 ;  /* 0xffffffe02e007811 */ /* 0x002fc400078f30ff */
[----:B------:R-:W-:Y:S02]  /*6750*/  IADD3 R44, PT, PT, R44, -0x20, RZ ;  /* 0xffffffe02c2c7810 */ /* 0x000fe40007ffe0ff */
[----:B------:R-:W-:Y:S02]  /*6760*/  IADD3 R45, PT, PT, R45, -0x20, RZ ;  /* 0xffffffe02d2d7810 */ /* 0x000fe40007ffe0ff */
[--C-:B------:R-:W-:Y:S01]  /*6770*/  SHF.R.U32.HI R40, RZ, 0xe, R47.reuse ;  /* 0x0000000eff287819 */ /* 0x100fe2000001162f */
[----:B------:R1:W0:Y:S01]  /*6780*/  I2F.F16 R98, R42 ;  /* 0x0000002a00627306 */ /* 0x0002220000200c00 */
[----:B------:R-:W-:Y:S02]  /*6790*/  SHF.R.U32.HI R46, RZ, 0x14, R46 ;  /* 0x00000014ff2e7819 */ /* 0x000fe4000001162e */
[----:B--2---:R-:W-:Y:S02]  /*67a0*/  SHF.R.U32.HI R41, RZ, 0xc, R28 ;  /* 0x0000000cff297819 */ /* 0x004fe4000001161c */
[----:B------:R-:W-:-:S02]  /*67b0*/  SHF.R.U32.HI R47, RZ, 0x14, R47 ;  /* 0x00000014ff2f7819 */ /* 0x000fc4000001162f */
[----:B------:R-:W-:Y:S02]  /*67c0*/  LOP3.LUT R3, R3, 0x3f, RZ, 0xc0, !PT ;  /* 0x0000003f03037812 */ /* 0x000fe400078ec0ff */
[----:B-1----:R-:W-:Y:S01]  /*67d0*/  SHF.R.U32.HI R42, RZ, 0x18, R28 ;  /* 0x00000018ff2a7819 */ /* 0x002fe2000001161c */
[----:B------:R1:W2:Y:S01]  /*67e0*/  I2F.F16 R90, R43 ;  /* 0x0000002b005a7306 */ /* 0x0002a20000200c00 */
[----:B------:R-:W-:Y:S02]  /*67f0*/  LOP3.LUT R53, R53, 0x3f, RZ, 0xc0, !PT ;  /* 0x0000003f35357812 */ /* 0x000fe400078ec0ff */
[----:B------:R-:W-:Y:S02]  /*6800*/  LOP3.LUT R59, R59, 0x3f, RZ, 0xc0, !PT ;  /* 0x0000003f3b3b7812 */ /* 0x000fe400078ec0ff */
[----:B------:R-:W-:Y:S02]  /*6810*/  LOP3.LUT R51, R51, 0x3f, RZ, 0xc0, !PT ;  /* 0x0000003f33337812 */ /* 0x000fe400078ec0ff */
[----:B------:R-:W-:Y:S01]  /*6820*/  LOP3.LUT R46, R46, 0x3f, RZ, 0xc0, !PT ;  /* 0x0000003f2e2e7812 */ /* 0x000fe200078ec0ff */
[----:B------:R3:W0:Y:S01]  /*6830*/  I2F.F16 R112, R44 ;  /* 0x0000002c00707306 */ /* 0x0006220000200c00 */
[----:B-1----:R-:W-:-:S02]  /*6840*/  LOP3.LUT R43, R29, 0x3f, RZ, 0xc0, !PT ;  /* 0x0000003f1d2b7812 */ /* 0x002fc400078ec0ff */
[----:B------:R-:W-:Y:S02]  /*6850*/  LOP3.LUT R41, R41, 0x3f, RZ, 0xc0, !PT ;  /* 0x0000003f29297812 */ /* 0x000fe400078ec0ff */
[----:B------:R-:W-:Y:S02]  /*6860*/  LOP3.LUT R42, R42, 0x3f, RZ, 0xc0, !PT ;  /* 0x0000003f2a2a7812 */ /* 0x000fe400078ec0ff */
[----:B------:R-:W-:Y:S01]  /*6870*/  LOP3.LUT R40, R40, 0x3f, RZ, 0xc0, !PT ;  /* 0x0000003f28287812 */ /* 0x000fe200078ec0ff */
[----:B------:R1:W0:Y:S01]  /*6880*/  I2F.F16 R83, R45 ;  /* 0x0000002d00537306 */ /* 0x0002220000200c00 */
[----:B---3--:R-:W-:Y:S02]  /*6890*/  LOP3.LUT R44, R30, 0x3f, RZ, 0xc0, !PT ;  /* 0x0000003f1e2c7812 */ /* 0x008fe400078ec0ff */
[----:B------:R-:W-:Y:S02]  /*68a0*/  LOP3.LUT R47, R47, 0x3f, RZ, 0xc0, !PT ;  /* 0x0000003f2f2f7812 */ /* 0x000fe400078ec0ff */
[----:B------:R-:W-:-:S02]  /*68b0*/  IADD3 R3, PT, PT, R3, -0x20, RZ ;  /* 0xffffffe003037810 */ /* 0x000fc40007ffe0ff */
[----:B------:R-:W-:Y:S02]  /*68c0*/  IADD3 R53, PT, PT, R53, -0x20, RZ ;  /* 0xffffffe035357810 */ /* 0x000fe40007ffe0ff */
[----:B-1----:R-:W-:Y:S02]  /*68d0*/  LOP3.LUT R45, R31, 0x3f, RZ, 0xc0, !PT ;  /* 0x0000003f1f2d7812 */ /* 0x002fe400078ec0ff */
        /* <DEDUP_REMOVED lines=9> */
[----:B------:R-:W-:Y:S01]  /*6970*/  IADD3 R47, PT, PT, R47, -0x20, RZ ;  /* 0xffffffe02f2f7810 */ /* 0x000fe20007ffe0ff */
[----:B------:R1:W3:Y:S01]  /*6980*/  I2F.F16 R111, R51 ;  /* 0x00000033006f7306 */ /* 0x0002e20000200c00 */
[----:B------:R-:W-:Y:S01]  /*6990*/  UISETP.NE.AND UP0, UPT, UR17, URZ, UPT ;  /* 0x000000ff1100728c */ /* 0x000fe2000bf05270 */
[----:B------:R-:W-:-:S06]  /*69a0*/  @!P0 PRMT R121, R72, 0x7610, R121 ;  /* 0x0000761048798816 */ /* 0x000fcc0000000079 */
[----:B------:R-:W0:Y:S01]  /*69b0*/  I2F.F16 R70, R70 ;  /* 0x0000004600467306 */ /* 0x000e220000200c00 */
[----:B------:R-:W-:-:S07]  /*69c0*/  @!P0 PRMT R121, R121, 0x7610, R72 ;  /* 0x0000761079798816 */ /* 0x000fce0000000048 */
        /* <DEDUP_REMOVED lines=22> */
[----:B------:R1:W0:Y:S08]  /*6b30*/  I2F.F16 R94, R45 ;  /* 0x0000002d005e7306 */ /* 0x0002300000200c00 */
[----:B------:R-:W0:Y:S08]  /*6b40*/  I2F.F16 R93, R93 ;  /* 0x0000005d005d7306 */ /* 0x000e300000200c00 */
[----:B------:R1:W0:Y:S08]  /*6b50*/  I2F.F16 R92, R41 ;  /* 0x00000029005c7306 */ /* 0x0002300000200c00 */
[----:B------:R-:W0:Y:S08]  /*6b60*/  I2F.F16 R91, R91 ;  /* 0x0000005b005b7306 */ /* 0x000e300000200c00 */
[----:B------:R1:W0:Y:S08]  /*6b70*/  I2F.F16 R51, R42 ;  /* 0x0000002a00337306 */ /* 0x0002300000200c00 */
[----:B------:R1:W0:Y:S08]  /*6b80*/  I2F.F16 R114, R40 ;  /* 0x0000002800727306 */ /* 0x0002300000200c00 */
[----:B------:R1:W0:Y:S01]  /*6b90*/  I2F.F16 R115, R47 ;  /* 0x0000002f00737306 */ /* 0x0002220000200c00 */
[----:B------:R-:W-:-:S02]  /*6ba0*/  SHF.R.U32.HI R72, RZ, 0x6, R29 ;  /* 0x00000006ff487819 */ /* 0x000fc4000001161d */
[----:B------:R-:W-:Y:S02]  /*6bb0*/  @!P0 PRMT R120, R73, 0x7610, R120 ;  /* 0x0000761049788816 */ /* 0x000fe40000000078 */
[----:B------:R-:W-:Y:S02]  /*6bc0*/  LOP3.LUT R72, R72, 0x3f, RZ, 0xc0, !PT ;  /* 0x0000003f48487812 */ /* 0x000fe400078ec0ff */
[----:B------:R-:W-:Y:S01]  /*6bd0*/  @!P0 PRMT R120, R120, 0x7610, R73 ;  /* 0x0000761078788816 */ /* 0x000fe20000000049 */
[----:B--234-:R-:W-:Y:S06]  /*6be0*/  BRA.U !UP0, `(.L_x_1816) ;  /* 0x0000000508287547 */ /* 0x01cfec000b800000 */
[----:B-1----:R-:W1:Y:S01]  /*6bf0*/  LDS.128 R40, [UR4] ;  /* 0x00000004ff287984 */ /* 0x002e620008000c00 */
[----:B0-----:R-:W-:Y:S02]  /*6c00*/  PRMT R73, R84, 0x5410, R79 ;  /* 0x0000541054497816 */ /* 0x001fe4000000004f */
[----:B------:R-:W-:Y:S01]  /*6c10*/  PRMT R100, R69, 0x5410, R68 ;  /* 0x0000541045647816 */ /* 0x000fe20000000044 */
[----:B------:R-:W0:Y:S01]  /*6c20*/  LDS.128 R44, [UR4+0x10] ;  /* 0x00001004ff2c7984 */ /* 0x000e220008000c00 */
        /* <DEDUP_REMOVED lines=26> */
[----:B0-----:R-:W-:Y:S01]  /*6dd0*/  HFMA2 R40, R41, R44, R40 ;  /* 0x0000002c29287231 */ /* 0x001fe20000000028 */
        /* <DEDUP_REMOVED lines=12> */
[----:B------:R-:W-:Y:S02]  /*6ea0*/  HADD2 R40, R40.H0_H0, R40.H1_H1 ;  /* 0x3000002828287230 */ /* 0x000fe40000000800 */
        /* <DEDUP_REMOVED lines=30> */
.L_x_1816:
[--C-:B-1----:R-:W-:Y:S01]  /*7090*/  SHF.R.U32.HI R40, RZ, 0xc, R29.reuse ;  /* 0x0000000cff287819 */ /* 0x102fe2000001161d */
[----:B------:R-:W-:Y:S01]  /*70a0*/  UISETP.NE.AND UP1, UPT, UR18, URZ, UPT ;  /* 0x000000ff1200728c */ /* 0x000fe2000bf25270 */
[----:B------:R-:W-:Y:S02]  /*70b0*/  IADD3 R73, PT, PT, R72, -0x20, RZ ;  /* 0xffffffe048497810 */ /* 0x000fe40007ffe0ff */
[----:B------:R-:W-:Y:S02]  /*70c0*/  LOP3.LUT R40, R40, 0x3f, RZ, 0xc0, !PT ;  /* 0x0000003f28287812 */ /* 0x000fe400078ec0ff */
[--C-:B------:R-:W-:Y:S02]  /*70d0*/  SHF.R.U32.HI R41, RZ, 0x12, R29.reuse ;  /* 0x00000012ff297819 */ /* 0x100fe4000001161d */
[----:B------:R-:W-:Y:S01]  /*70e0*/  IADD3 R40, PT, PT, R40, -0x20, RZ ;  /* 0xffffffe028287810 */ /* 0x000fe20007ffe0ff */
[----:B------:R-:W1:Y:S01]  /*70f0*/  I2F.F16 R73, R73 ;  /* 0x0000004900497306 */ /* 0x000e620000200c00 */
[----:B------:R-:W-:-:S02]  /*7100*/  SHF.R.U32.HI R42, RZ, 0x18, R29 ;  /* 0x00000018ff2a7819 */ /* 0x000fc4000001161d */
[--C-:B------:R-:W-:Y:S02]  /*7110*/  SHF.R.U32.HI R43, RZ, 0x6, R30.reuse ;  /* 0x00000006ff2b7819 */ /* 0x100fe4000001161e */
[----:B------:R-:W-:Y:S02]  /*7120*/  SHF.R.U32.HI R44, RZ, 0xc, R30 ;  /* 0x0000000cff2c7819 */ /* 0x000fe4000001161e */
[----:B------:R-:W-:Y:S01]  /*7130*/  LOP3.LUT R41, R41, 0x3f, RZ, 0xc0, !PT ;  /* 0x0000003f29297812 */ /* 0x000fe200078ec0ff */
[----:B------:R2:W3:Y:S01]  /*7140*/  I2F.F16 R72, R40 ;  /* 0x0000002800487306 */ /* 0x0004e20000200c00 */
[----:B------:R-:W-:Y:S02]  /*7150*/  LOP3.LUT R42, R42, 0x3f, RZ, 0xc0, !PT ;  /* 0x0000003f2a2a7812 */ /* 0x000fe400078ec0ff */
[----:B------:R-:W-:Y:S02]  /*7160*/  LOP3.LUT R43, R43, 0x3f, RZ, 0xc0, !PT ;  /* 0x0000003f2b2b7812 */ /* 0x000fe400078ec0ff */
[----:B------:R-:W-:-:S02]  /*7170*/  LOP3.LUT R44, R44, 0x3f, RZ, 0xc0, !PT ;  /* 0x0000003f2c2c7812 */ /* 0x000fc400078ec0ff */
[----:B------:R-:W-:Y:S02]  /*7180*/  IADD3 R41, PT, PT, R41, -0x20, RZ ;  /* 0xffffffe029297810 */ /* 0x000fe40007ffe0ff */
[----:B--2---:R-:W-:Y:S02]  /*7190*/  SHF.R.U32.HI R40, RZ, 0x12, R30 ;  /* 0x00000012ff287819 */ /* 0x004fe4000001161e */
[----:B------:R-:W-:Y:S01]  /*71a0*/  IADD3 R42, PT, PT, R42, -0x20, RZ ;  /* 0xffffffe02a2a7810 */ /* 0x000fe20007ffe0ff */
[----:B------:R2:W4:Y:S01]  /*71b0*/  I2F.F16 R97, R41 ;  /* 0x0000002900617306 */ /* 0x0005220000200c00 */
[----:B------:R-:W-:Y:S02]  /*71c0*/  LOP3.LUT R40, R40, 0x3f, RZ, 0xc0, !PT ;  /* 0x0000003f28287812 */ /* 0x000fe400078ec0ff */
[----:B------:R-:W-:Y:S02]  /*71d0*/  IADD3 R43, PT, PT, R43, -0x20, RZ ;  /* 0xffffffe02b2b7810 */ /* 0x000fe40007ffe0ff */
[----:B------:R-:W-:-:S02]  /*71e0*/  IADD3 R44, PT, PT, R44, -0x20, RZ ;  /* 0xffffffe02c2c7810 */ /* 0x000fc40007ffe0ff */
[----:B------:R-:W-:Y:S01]  /*71f0*/  IADD3 R40, PT, PT, R40, -0x20, RZ ;  /* 0xffffffe028287810 */ /* 0x000fe20007ffe0ff */
[----:B------:R0:W1:Y:S01]  /*7200*/  I2F.F16 R99, R42 ;  /* 0x0000002a00637306 */ /* 0x0000620000200c00 */
[----:B--2---:R-:W-:Y:S02]  /*7210*/  SHF.R.U32.HI R41, RZ, 0x18, R30 ;  /* 0x00000018ff297819 */ /* 0x004fe4000001161e */
[----:B-----5:R-:W-:Y:S02]  /*7220*/  LEA.HI R108, R36, 0xffffffe0, RZ, 0x6 ;  /* 0xffffffe0246c7811 */ /* 0x020fe400078f30ff */
[----:B------:R-:W-:-:S03]  /*7230*/  LOP3.LUT R41, R41, 0x3f, RZ, 0xc0, !PT ;  /* 0x0000003f29297812 */ /* 0x000fc600078ec0ff */
[----:B------:R2:W1:Y:S01]  /*7240*/  I2F.F16 R100, R43 ;  /* 0x0000002b00647306 */ /* 0x0004620000200c00 */
[----:B0-----:R-:W-:Y:S02]  /*7250*/  SHF.R.U32.HI R42, RZ, 0x6, R31 ;  /* 0x00000006ff2a7819 */ /* 0x001fe4000001161f */
[----:B------:R-:W-:Y:S02]  /*7260*/  IADD3 R41, PT, PT, R41, -0x20, RZ ;  /* 0xffffffe029297810 */ /* 0x000fe40007ffe0ff */
[----:B------:R-:W-:-:S03]  /*7270*/  LOP3.LUT R42, R42, 0x3f, RZ, 0xc0, !PT ;  /* 0x0000003f2a2a7812 */ /* 0x000fc600078ec0ff */
[----:B------:R0:W1:Y:S01]  /*7280*/  I2F.F16 R101, R44 ;  /* 0x0000002c00657306 */ /* 0x0000620000200c00 */
[----:B--2---:R-:W-:Y:S02]  /*7290*/  SHF.R.U32.HI R43, RZ, 0xc, R31 ;  /* 0x0000000cff2b7819 */ /* 0x004fe4000001161f */
[----:B------:R-:W-:Y:S02]  /*72a0*/  IADD3 R42, PT, PT, R42, -0x20, RZ ;  /* 0xffffffe02a2a7810 */ /* 0x000fe40007ffe0ff */
[----:B------:R-:W-:-:S03]  /*72b0*/  LOP3.LUT R43, R43, 0x3f, RZ, 0xc0, !PT ;  /* 0x0000003f2b2b7812 */ /* 0x000fc600078ec0ff */
[----:B------:R2:W1:Y:S01]  /*72c0*/  I2F.F16 R102, R40 ;  /* 0x0000002800667306 */ /* 0x0004620000200c00 */
[----:B0-----:R-:W-:Y:S02]  /*72d0*/  SHF.R.U32.HI R44, RZ, 0x12, R31 ;  /* 0x00000012ff2c7819 */ /* 0x001fe4000001161f */
[----:B------:R-:W-:Y:S02]  /*72e0*/  IADD3 R43, PT, PT, R43, -0x20, RZ ;  /* 0xffffffe02b2b7810 */ /* 0x000fe40007ffe0ff */
[----:B------:R-:W-:-:S03]  /*72f0*/  LOP3.LUT R44, R44, 0x3f, RZ, 0xc0, !PT ;  /* 0x0000003f2c2c7812 */ /* 0x000fc600078ec0ff */
[----:B------:R0:W0:Y:S01]  /*7300*/  I2F.F16 R103, R41 ;  /* 0x0000002900677306 */ /* 0x0000220000200c00 */
[----:B--2---:R-:W-:Y:S02]  /*7310*/  SHF.R.U32.HI R40, RZ, 0x18, R31 ;  /* 0x00000018ff287819 */ /* 0x004fe4000001161f */
[----:B------:R-:W-:Y:S02]  /*7320*/  IADD3 R44, PT, PT, R44, -0x20, RZ ;  /* 0xffffffe02c2c7810 */ /* 0x000fe40007ffe0ff */
[----:B------:R-:W-:-:S03]  /*7330*/  LOP3.LUT R40, R40, 0x3f, RZ, 0xc0, !PT ;  /* 0x0000003f28287812 */ /* 0x000fc600078ec0ff */
[----:B------:R2:W0:Y:S01]  /*7340*/  I2F.F16 R105, R42 ;  /* 0x0000002a00697306 */ /* 0x0004220000200c00 */
[----:B------:R-:W-:-:S07]  /*7350*/  IADD3 R40, PT, PT, R40, -0x20, RZ ;  /* 0xffffffe028287810 */ /* 0x000fce0007ffe0ff */
[----:B------:R2:W0:Y:S08]  /*7360*/  I2F.F16 R104, R43 ;  /* 0x0000002b00687306 */ /* 0x0004300000200c00 */
[----:B------:R2:W0:Y:S08]  /*7370*/  I2F.F16 R107, R44 ;  /* 0x0000002c006b7306 */ /* 0x0004300000200c00 */
[----:B------:R2:W0:Y:S08]  /*7380*/  I2F.F16 R106, R40 ;  /* 0x00000028006a7306 */ /* 0x0004300000200c00 */
[----:B------:R-:W0:Y:S01]  /*7390*/  I2F.F16 R108, R108 ;  /* 0x0000006c006c7306 */ /* 0x000e220000200c00 */
[----:B-1234-:R-:W-:Y:S05]  /*73a0*/  BRA.U !UP1, `(.L_x_1817) ;  /* 0x0000000509287547 */ /* 0x01efea000b800000 */
[----:B0-----:R-:W0:Y:S01]  /*73b0*/  LDS.128 R40, [UR4+0x80] ;  /* 0x00008004ff287984 */ /* 0x001e220008000c00 */
        /* <DEDUP_REMOVED lines=31> */
[----:B------:R-:W-:Y:S02]  /*75b0*/  HFMA2 R4, R8, R41, R4 ;  /* 0x0000002908047231 */ /* 0x000fe40000000004 */
        /* <DEDUP_REMOVED lines=9> */
[-C--:B-1----:R-:W-:Y:S01]  /*7650*/  HFMA2 R40, R27, R44.reuse, R26 ;  /* 0x0000002c1b287231 */ /* 0x082fe2000000001a */
[----:B------:R-:W-:Y:S01]  /*7660*/  PRMT R112, R112, 0x5410, R63 ;  /* 0x0000541070707816 */ /* 0x000fe2000000003f */
[-C--:B------:R-:W-:Y:S01]  /*7670*/  HFMA2 R3, R48, R44.reuse, R3 ;  /* 0x0000002c30037231 */ /* 0x080fe20000000003 */
[----:B------:R-:W-:Y:S01]  /*7680*/  PRMT R110, R111, 0x5410, R110 ;  /* 0x000054106f6e7816 */ /* 0x000fe2000000006e */
[-C--:B------:R-:W-:Y:S01]  /*7690*/  HFMA2 R79, R74, R43.reuse, R79 ;  /* 0x0000002b4a4f7231 */ /* 0x080fe2000000004f */
[----:B------:R-:W-:Y:S01]  /*76a0*/  PRMT R49, R49, 0x5410, R82 ;  /* 0x0000541031317816 */ /* 0x000fe20000000052 */
[----:B------:R-:W-:Y:S01]  /*76b0*/  HFMA2 R4, R56, R43, R4 ;  /* 0x0000002b38047231 */ /* 0x000fe20000000004 */
[----:B------:R-:W-:Y:S01]  /*76c0*/  PRMT R0, R113, 0x5410, R0 ;  /* 0x0000541071007816 */ /* 0x000fe20000000000 */
[-C--:B------:R-:W-:Y:S01]  /*76d0*/  HFMA2 R40, R80, R45.reuse, R40 ;  /* 0x0000002d50287231 */ /* 0x080fe20000000028 */
[----:B------:R-:W-:Y:S01]  /*76e0*/  PRMT R114, R109, 0x5410, R114 ;  /* 0x000054106d727816 */ /* 0x000fe20000000072 */
[----:B------:R-:W-:Y:S01]  /*76f0*/  HFMA2 R3, R110, R45, R3 ;  /* 0x0000002d6e037231 */ /* 0x000fe20000000003 */
[----:B------:R-:W-:Y:S01]  /*7700*/  PRMT R2, R83, 0x5410, R2 ;  /* 0x0000541053027816 */ /* 0x000fe20000000002 */
[----:B------:R-:W-:-:S02]  /*7710*/  HFMA2 R79, R71, R44, R79 ;  /* 0x0000002c474f7231 */ /* 0x000fc4000000004f */
[----:B------:R-:W-:Y:S02]  /*7720*/  HFMA2 R40, R49, R46, R40 ;  /* 0x0000002e31287231 */ /* 0x000fe40000000028 */
[----:B------:R-:W-:Y:S02]  /*7730*/  HFMA2 R43, R55, R44, R4 ;  /* 0x0000002c372b7231 */ /* 0x000fe40000000004 */
[----:B------:R-:W-:Y:S02]  /*7740*/  HFMA2 R3, R114, R46, R3 ;  /* 0x0000002e72037231 */ /* 0x000fe40000000003 */
[-C--:B------:R-:W-:Y:S02]  /*7750*/  HFMA2 R40, R2, R47.reuse, R40 ;  /* 0x0000002f02287231 */ /* 0x080fe40000000028 */
[----:B------:R-:W-:Y:S02]  /*7760*/  HFMA2 R3, R10, R47, R3 ;  /* 0x0000002f0a037231 */ /* 0x000fe40000000003 */
[----:B------:R-:W-:-:S02]  /*7770*/  HFMA2 R79, R88, R45, R79 ;  /* 0x0000002d584f7231 */ /* 0x000fc4000000004f */
[----:B------:R-:W-:Y:S02]  /*7780*/  HADD2 R40, R40.H0_H0, R40.H1_H1 ;  /* 0x3000002828287230 */ /* 0x000fe40000000800 */
[----:B------:R-:W-:Y:S02]  /*7790*/  HFMA2 R43, R86, R45, R43 ;  /* 0x0000002d562b7231 */ /* 0x000fe4000000002b */
        /* <DEDUP_REMOVED lines=11> */
.L_x_1817:
[--C-:B------:R-:W-:Y:S02]  /*7850*/  SHF.R.U32.HI R3, RZ, 0xa, R32.reuse ;  /* 0x0000000aff037819 */ /* 0x100fe40000011620 */
[--C-:B------:R-:W-:Y:S02]  /*7860*/  SHF.R.U32.HI R4, RZ, 0x10, R32.reuse ;  /* 0x00000010ff047819 */ /* 0x100fe40000011620 */
[----:B------:R-:W-:Y:S02]  /*7870*/  LOP3.LUT R3, R3, 0x3f, RZ, 0xc0, !PT ;  /* 0x0000003f03037812 */ /* 0x000fe400078ec0ff */
[----:B------:R-:W-:Y:S02]  /*7880*/  LOP3.LUT R4, R4, 0x3f, RZ, 0xc0, !PT ;  /* 0x0000003f04047812 */ /* 0x000fe400078ec0ff */
[----:B------:R-:W-:Y:S02]  /*7890*/  IADD3 R3, PT, PT, R3, -0x20, RZ ;  /* 0xffffffe003037810 */ /* 0x000fe40007ffe0ff */
[----:B------:R-:W-:-:S02]  /*78a0*/  SHF.R.U32.HI R2, RZ, 0x4, R32 ;  /* 0x00000004ff027819 */ /* 0x000fc40000011620 */
[----:B------:R1:W2:Y:S01]  /*78b0*/  I2F.F16 R50, R3 ;  /* 0x0000000300327306 */ /* 0x0002a20000200c00 */
[----:B------:R-:W-:Y:S02]  /*78c0*/  IADD3 R4, PT, PT, R4, -0x20, RZ ;  /* 0xffffffe004047810 */ /* 0x000fe40007ffe0ff */
[----:B------:R-:W-:Y:S02]  /*78d0*/  LOP3.LUT R2, R2, 0x3f, RZ, 0xc0, !PT ;  /* 0x0000003f02027812 */ /* 0x000fe400078ec0ff */
[----:B------:R-:W-:Y:S02]  /*78e0*/  SHF.R.U32.HI R5, RZ, 0x16, R32 ;  /* 0x00000016ff057819 */ /* 0x000fe40000011620 */
[----:B------:R-:W-:Y:S01]  /*78f0*/  IADD3 R2, PT, PT, R2, -0x20, RZ ;  /* 0xffffffe002027810 */ /* 0x000fe20007ffe0ff */
[----:B------:R3:W4:Y:S01]  /*7900*/  I2F.F16 R47, R4 ;  /* 0x00000004002f7306 */ /* 0x0007220000200c00 */
[----:B-1----:R-:W-:Y:S02]  /*7910*/  SHF.R.U32.HI R3, RZ, 0xa, R33 ;  /* 0x0000000aff037819 */ /* 0x002fe40000011621 */
[----:B------:R-:W-:-:S02]  /*7920*/  LOP3.LUT R5, R5, 0x3f, RZ, 0xc0, !PT ;  /* 0x0000003f05057812 */ /* 0x000fc400078ec0ff */
[----:B------:R-:W-:Y:S02]  /*7930*/  LOP3.LUT R3, R3, 0x3f, RZ, 0xc0, !PT ;  /* 0x0000003f03037812 */ /* 0x000fe400078ec0ff */
[----:B------:R-:W-:Y:S01]  /*7940*/  IADD3 R5, PT, PT, R5, -0x20, RZ ;  /* 0xffffffe005057810 */ /* 0x000fe20007ffe0ff */
[----:B------:R1:W0:Y:S01]  /*7950*/  I2F.F16 R15, R2 ;  /* 0x00000002000f7306 */ /* 0x0002220000200c00 */
[----:B------:R-:W-:Y:S02]  /*7960*/  IADD3 R3, PT, PT, R3, -0x20, RZ ;  /* 0xffffffe003037810 */ /* 0x000fe40007ffe0ff */
[--C-:B---3--:R-:W-:Y:S02]  /*7970*/  SHF.R.U32.HI R4, RZ, 0x10, R33.reuse ;  /* 0x00000010ff047819 */ /* 0x108fe40000011621 */
[----:B------:R-:W-:Y:S02]  /*7980*/  SHF.R.U32 R30, R30, 0x1e, R34 ;  /* 0x0000001e1e1e7819 */ /* 0x000fe40000001622 */
[----:B------:R-:W-:Y:S01]  /*7990*/  LOP3.LUT R4, R4, 0x3f, RZ, 0xc0, !PT ;  /* 0x0000003f04047812 */ /* 0x000fe200078ec0ff */
[----:B------:R3:W0:Y:S01]  /*79a0*/  I2F.F16 R40, R3 ;  /* 0x0000000300287306 */ /* 0x0006220000200c00 */
[----:B-1----:R-:W-:-:S02]  /*79b0*/  SHF.R.U32.HI R2, RZ, 0x4, R33 ;  /* 0x00000004ff027819 */ /* 0x002fc40000011621 */
[----:B------:R-:W-:Y:S02]  /*79c0*/  IADD3 R4, PT, PT, R4, -0x20, RZ ;  /* 0xffffffe004047810 */ /* 0x000fe40007ffe0ff */
[----:B------:R-:W-:Y:S02]  /*79d0*/  LOP3.LUT R2, R2, 0x3f, RZ, 0xc0, !PT ;  /* 0x0000003f02027812 */ /* 0x000fe400078ec0ff */
[--C-:B------:R-:W-:Y:S01]  /*79e0*/  SHF.R.U32.HI R6, RZ, 0x4, R34.reuse ;  /* 0x00000004ff067819 */ /* 0x100fe20000011622 */
[----:B------:R1:W0:Y:S01]  /*79f0*/  I2F.F16 R27, R4 ;  /* 0x00000004001b7306 */ /* 0x0002220000200c00 */
[----:B---3--:R-:W-:Y:S02]  /*7a00*/  SHF.R.U32.HI R3, RZ, 0xa, R34 ;  /* 0x0000000aff037819 */ /* 0x008fe40000011622 */
[----:B------:R-:W-:Y:S02]  /*7a10*/  IADD3 R2, PT, PT, R2, -0x20, RZ ;  /* 0xffffffe002027810 */ /* 0x000fe40007ffe0ff */
[----:B------:R-:W-:-:S02]  /*7a20*/  LOP3.LUT R3, R3, 0x3f, RZ, 0xc0, !PT ;  /* 0x0000003f03037812 */ /* 0x000fc400078ec0ff */
[----:B------:R-:W-:Y:S01]  /*7a30*/  SHF.R.U32 R28, R28, 0x1e, R32 ;  /* 0x0000001e1c1c7819 */ /* 0x000fe20000001620 */
[----:B------:R3:W0:Y:S01]  /*7a40*/  I2F.F16 R52, R5 ;  /* 0x0000000500347306 */ /* 0x0006220000200c00 */
[----:B------:R-:W-:Y:S02]  /*7a50*/  IADD3 R3, PT, PT, R3, -0x20, RZ ;  /* 0xffffffe003037810 */ /* 0x000fe40007ffe0ff */
[----:B-1----:R-:W-:Y:S02]  /*7a60*/  SHF.R.U32.HI R4, RZ, 0x10, R34 ;  /* 0x00000010ff047819 */ /* 0x002fe40000011622 */
[--C-:B------:R-:W-:Y:S02]  /*7a70*/  SHF.R.U32 R29, R29, 0x1e, R33.reuse ;  /* 0x0000001e1d1d7819 */ /* 0x100fe40000001621 */
[----:B------:R-:W-:Y:S01]  /*7a80*/  LOP3.LUT R4, R4, 0x3f, RZ, 0xc0, !PT ;  /* 0x0000003f04047812 */ /* 0x000fe200078ec0ff */
[----:B------:R1:W0:Y:S01]  /*7a90*/  I2F.F16 R44, R3 ;  /* 0x00000003002c7306 */ /* 0x0002220000200c00 */
[----:B---3--:R-:W-:-:S02]  /*7aa0*/  SHF.R.U32.HI R5, RZ, 0x16, R33 ;  /* 0x00000016ff057819 */ /* 0x008fc40000011621 */
[----:B------:R-:W-:Y:S02]  /*7ab0*/  IADD3 R4, PT, PT, R4, -0x20, RZ ;  /* 0xffffffe004047810 */ /* 0x000fe40007ffe0ff */
[----:B------:R-:W-:Y:S02]  /*7ac0*/  LOP3.LUT R5, R5, 0x3f, RZ, 0xc0, !PT ;  /* 0x0000003f05057812 */ /* 0x000fe400078ec0ff */
[----:B------:R-:W-:Y:S01]  /*7ad0*/  LOP3.LUT R6, R6, 0x3f, RZ, 0xc0, !PT ;  /* 0x0000003f06067812 */ /* 0x000fe200078ec0ff */
[----:B------:R3:W2:Y:S01]  /*7ae0*/  I2F.F16 R17, R2 ;  /* 0x0000000200117306 */ /* 0x0006a20000200c00 */
[----:B-1----:R-:W-:Y:S02]  /*7af0*/  SHF.R.U32.HI R3, RZ, 0xa, R35 ;  /* 0x0000000aff037819 */ /* 0x002fe40000011623 */
[----:B------:R-:W-:Y:S02]  /*7b00*/  IADD3 R5, PT, PT, R5, -0x20, RZ ;  /* 0xffffffe005057810 */ /* 0x000fe40007ffe0ff */
[----:B------:R-:W-:-:S02]  /*7b10*/  LOP3.LUT R3, R3, 0x3f, RZ, 0xc0, !PT ;  /* 0x0000003f03037812 */ /* 0x000fc400078ec0ff */
[----:B------:R-:W-:Y:S01]  /*7b20*/  LOP3.LUT R28, R28, 0x3f, RZ, 0xc0, !PT ;  /* 0x0000003f1c1c7812 */ /* 0x000fe200078ec0ff */
[----:B0-----:R0:W1:Y:S01]  /*7b30*/  I2F.F16 R41, R4 ;  /* 0x0000000400297306 */ /* 0x0010620000200c00 */
[----:B---3--:R-:W-:Y:S02]  /*7b40*/  LOP3.LUT R2, R30, 0x3f, RZ, 0xc0, !PT ;  /* 0x0000003f1e027812 */ /* 0x008fe400078ec0ff */
[----:B------:R-:W-:Y:S02]  /*7b50*/  IADD3 R48, PT, PT, R3, -0x20, RZ ;  /* 0xffffffe003307810 */ /* 0x000fe40007ffe0ff */
[----:B------:R-:W-:Y:S02]  /*7b60*/  IADD3 R2, PT, PT, R2, -0x20, RZ ;  /* 0xffffffe002027810 */ /* 0x000fe40007ffe0ff */
[--C-:B------:R-:W-:Y:S01]  /*7b70*/  SHF.R.U32.HI R3, RZ, 0x16, R35.reuse ;  /* 0x00000016ff037819 */ /* 0x100fe20000011623 */
[----:B------:R3:W1:Y:S01]  /*7b80*/  I2F.F16 R30, R5 ;  /* 0x00000005001e7306 */ /* 0x0006620000200c00 */
[----:B0-----:R-:W-:-:S02]  /*7b90*/  SHF.R.U32.HI R4, RZ, 0x10, R35 ;  /* 0x00000010ff047819 */ /* 0x001fc40000011623 */
[----:B------:R-:W-:Y:S02]  /*7ba0*/  LOP3.LUT R29, R29, 0x3f, RZ, 0xc0, !PT ;  /* 0x0000003f1d1d7812 */ /* 0x000fe400078ec0ff */
[----:B------:R-:W-:Y:S02]  /*7bb0*/  IADD3 R6, PT, PT, R6, -0x20, RZ ;  /* 0xffffffe006067810 */ /* 0x000fe40007ffe0ff */
[----:B------:R-:W-:Y:S01]  /*7bc0*/  LOP3.LUT R4, R4, 0x3f, RZ, 0xc0, !PT ;  /* 0x0000003f04047812 */ /* 0x000fe200078ec0ff */
[----:B------:R0:W1:Y:S01]  /*7bd0*/  I2F.F16 R42, R2 ;  /* 0x00000002002a7306 */ /* 0x0000620000200c00 */
[----:B---3--:R-:W-:Y:S02]  /*7be0*/  SHF.R.U32.HI R5, RZ, 0x16, R34 ;  /* 0x00000016ff057819 */ /* 0x008fe40000011622 */
[----:B------:R-:W-:Y:S02]  /*7bf0*/  LOP3.LUT R3, R3, 0x3f, RZ, 0xc0, !PT ;  /* 0x0000003f03037812 */ /* 0x000fe400078ec0ff */
[----:B------:R-:W-:-:S02]  /*7c00*/  IADD3 R26, PT, PT, R28, -0x20, RZ ;  /* 0xffffffe01c1a7810 */ /* 0x000fc40007ffe0ff */
[----:B------:R-:W-:Y:S01]  /*7c10*/  LOP3.LUT R5, R5, 0x3f, RZ, 0xc0, !PT ;  /* 0x0000003f05057812 */ /* 0x000fe200078ec0ff */
[----:B------:R-:W3:Y:S01]  /*7c20*/  I2F.F16 R48, R48 ;  /* 0x0000003000307306 */ /* 0x000ee20000200c00 */
[----:B0-----:R-:W-:Y:S02]  /*7c30*/  SHF.R.U32.HI R2, RZ, 0x4, R35 ;  /* 0x00000004ff027819 */ /* 0x001fe40000011623 */
[----:B------:R-:W-:Y:S02]  /*7c40*/  IADD3 R28, PT, PT, R29, -0x20, RZ ;  /* 0xffffffe01d1c7810 */ /* 0x000fe40007ffe0ff */
[----:B------:R-:W-:Y:S02]  /*7c50*/  LOP3.LUT R2, R2, 0x3f, RZ, 0xc0, !PT ;  /* 0x0000003f02027812 */ /* 0x000fe400078ec0ff */
[----:B------:R-:W-:Y:S01]  /*7c60*/  IADD3 R45, PT, PT, R4, -0x20, RZ ;  /* 0xffffffe0042d7810 */ /* 0x000fe20007ffe0ff */
[----:B------:R0:W1:Y:S01]  /*7c70*/  I2F.F16 R29, R6 ;  /* 0x00000006001d7306 */ /* 0x0000620000200c00 */
[----:B------:R-:W-:-:S02]  /*7c80*/  IADD3 R5, PT, PT, R5, -0x20, RZ ;  /* 0xffffffe005057810 */ /* 0x000fc40007ffe0ff */
[--C-:B------:R-:W-:Y:S02]  /*7c90*/  SHF.R.U32.HI R4, RZ, 0x8, R36.reuse ;  /* 0x00000008ff047819 */ /* 0x100fe40000011624 */
[----:B------:R-:W-:Y:S02]  /*7ca0*/  IADD3 R2, PT, PT, R2, -0x20, RZ ;  /* 0xffffffe002027810 */ /* 0x000fe40007ffe0ff */
[--C-:B------:R-:W-:Y:S01]  /*7cb0*/  SHF.R.U32 R32, R32, 0x1c, R36.reuse ;  /* 0x0000001c20207819 */ /* 0x100fe20000001624 */
[----:B------:R5:W1:Y:S01]  /*7cc0*/  I2F.F16 R46, R5 ;  /* 0x00000005002e7306 */ /* 0x000a620000200c00 */
[----:B0-----:R-:W-:Y:S02]  /*7cd0*/  IADD3 R6, PT, PT, R3, -0x20, RZ ;  /* 0xffffffe003067810 */ /* 0x001fe40007ffe0ff */
[----:B------:R-:W-:Y:S02]  /*7ce0*/  SHF.R.U32.HI R3, RZ, 0x2, R36 ;  /* 0x00000002ff037819 */ /* 0x000fe40000011624 */
[----:B------:R-:W-:-:S02]  /*7cf0*/  LOP3.LUT R4, R4, 0x3f, RZ, 0xc0, !PT ;  /* 0x0000003f04047812 */ /* 0x000fc400078ec0ff */
[----:B------:R-:W-:Y:S01]  /*7d00*/  LOP3.LUT R3, R3, 0x3f, RZ, 0xc0, !PT ;  /* 0x0000003f03037812 */ /* 0x000fe200078ec0ff */
[----:B------:R0:W1:Y:S01]  /*7d10*/  I2F.F16 R43, R2 ;  /* 0x00000002002b7306 */ /* 0x0000620000200c00 */
[----:B-----5:R-:W-:Y:S02]  /*7d20*/  SHF.R.U32.HI R5, RZ, 0xe, R36 ;  /* 0x0000000eff057819 */ /* 0x020fe40000011624 */
[----:B------:R-:W-:Y:S02]  /*7d30*/  IADD3 R3, PT, PT, R3, -0x20, RZ ;  /* 0xffffffe003037810 */ /* 0x000fe40007ffe0ff */
[----:B------:R-:W-:Y:S02]  /*7d40*/  IADD3 R4, PT, PT, R4, -0x20, RZ ;  /* 0xffffffe004047810 */ /* 0x000fe40007ffe0ff */
[----:B------:R-:W-:Y:S01]  /*7d50*/  LOP3.LUT R5, R5, 0x3f, RZ, 0xc0, !PT ;  /* 0x0000003f05057812 */ /* 0x000fe200078ec0ff */
[----:B------:R5:W1:Y:S01]  /*7d60*/  I2F.F16 R54, R3 ;  /* 0x0000000300367306 */ /* 0x000a620000200c00 */
[----:B0-----:R-:W-:-:S02]  /*7d70*/  LOP3.LUT R2, R32, 0x3f, RZ, 0xc0, !PT ;  /* 0x0000003f20027812 */ /* 0x001fc400078ec0ff */
[----:B------:R-:W-:Y:S02]  /*7d80*/  SHF.R.U32.HI R36, RZ, 0x14, R36 ;  /* 0x00000014ff247819 */ /* 0x000fe40000011624 */
[----:B------:R-:W-:Y:S02]  /*7d90*/  IADD3 R2, PT, PT, R2, -0x20, RZ ;  /* 0xffffffe002027810 */ /* 0x000fe40007ffe0ff */
[----:B------:R-:W-:Y:S01]  /*7da0*/  IADD3 R5, PT, PT, R5, -0x20, RZ ;  /* 0xffffffe005057810 */ /* 0x000fe20007ffe0ff */
[----:B------:R0:W1:Y:S01]  /*7db0*/  I2F.F16 R53, R4 ;  /* 0x0000000400357306 */ /* 0x0000620000200c00 */
[----:B-----5:R-:W-:Y:S02]  /*7dc0*/  SHF.R.U32.HI R3, RZ, 0x2, R37 ;  /* 0x00000002ff037819 */ /* 0x020fe40000011625 */
[----:B------:R-:W-:Y:S02]  /*7dd0*/  LEA.HI R12, R38, 0xffffffe0, RZ, 0x6 ;  /* 0xffffffe0260c7811 */ /* 0x000fe400078f30ff */
[----:B------:R-:W-:-:S02]  /*7de0*/  LOP3.LUT R3, R3, 0x3f, RZ, 0xc0, !PT ;  /* 0x0000003f03037812 */ /* 0x000fc400078ec0ff */
[----:B------:R-:W-:Y:S01]  /*7df0*/  SHF.R.U32 R34, R34, 0x1c, R38 ;  /* 0x0000001c22227819 */ /* 0x000fe20000001626 */
[----:B------:R5:W1:Y:S01]  /*7e00*/  I2F.F16 R49, R2 ;  /* 0x0000000200317306 */ /* 0x000a620000200c00 */
[----:B0-----:R-:W-:Y:S02]  /*7e10*/  SHF.R.U32.HI R4, RZ, 0x8, R37 ;  /* 0x00000008ff047819 */ /* 0x001fe40000011625 */
[----:B------:R-:W-:Y:S02]  /*7e20*/  IADD3 R3, PT, PT, R3, -0x20, RZ ;  /* 0xffffffe003037810 */ /* 0x000fe40007ffe0ff */
[----:B------:R-:W-:Y:S02]  /*7e30*/  LOP3.LUT R4, R4, 0x3f, RZ, 0xc0, !PT ;  /* 0x0000003f04047812 */ /* 0x000fe400078ec0ff */
[----:B------:R-:W-:Y:S01]  /*7e40*/  LEA.HI R0, R37, 0xffffffe0, RZ, 0x6 ;  /* 0xffffffe025007811 */ /* 0x000fe200078f30ff */
[----:B------:R0:W1:Y:S01]  /*7e50*/  I2F.F16 R56, R3 ;  /* 0x0000000300387306 */ /* 0x0000620000200c00 */
[----:B-----5:R-:W-:-:S02]  /*7e60*/  LOP3.LUT R2, R36, 0x3f, RZ, 0xc0, !PT ;  /* 0x0000003f24027812 */ /* 0x020fc400078ec0ff */
[----:B------:R-:W-:Y:S02]  /*7e70*/  IADD3 R4, PT, PT, R4, -0x20, RZ ;  /* 0xffffffe004047810 */ /* 0x000fe40007ffe0ff */
[----:B------:R-:W-:Y:S02]  /*7e80*/  IADD3 R2, PT, PT, R2, -0x20, RZ ;  /* 0xffffffe002027810 */ /* 0x000fe40007ffe0ff */
[----:B------:R-:W-:Y:S01]  /*7e90*/  SHF.R.U32 R33, R33, 0x1c, R37 ;  /* 0x0000001c21217819 */ /* 0x000fe20000001625 */
[----:B------:R5:W1:Y:S01]  /*7ea0*/  I2F.F16 R36, R5 ;  /* 0x0000000500247306 */ /* 0x000a620000200c00 */
[----:B0-----:R-:W-:Y:S02]  /*7eb0*/  SHF.R.U32.HI R3, RZ, 0x8, R38 ;  /* 0x00000008ff037819 */ /* 0x001fe40000011626 */
[----:B------:R-:W-:Y:S02]  /*7ec0*/  SHF.R.U32 R31, R31, 0x1e, R35 ;  /* 0x0000001e1f1f7819 */ /* 0x000fe40000001623 */
[----:B------:R-:W-:-:S02]  /*7ed0*/  LOP3.LUT R3, R3, 0x3f, RZ, 0xc0, !PT ;  /* 0x0000003f03037812 */ /* 0x000fc400078ec0ff */
[----:B------:R-:W-:Y:S01]  /*7ee0*/  LEA.HI R13, R39, 0xffffffe0, RZ, 0x6 ;  /* 0xffffffe0270d7811 */ /* 0x000fe200078f30ff */
[----:B------:R0:W1:Y:S01]  /*7ef0*/  I2F.F16 R55, R2 ;  /* 0x0000000200377306 */ /* 0x0000620000200c00 */
[--C-:B-----5:R-:W-:Y:S02]  /*7f00*/  SHF.R.U32.HI R5, RZ, 0xe, R37.reuse ;  /* 0x0000000eff057819 */ /* 0x120fe40000011625 */
[----:B------:R-:W-:Y:S02]  /*7f10*/  IADD3 R3, PT, PT, R3, -0x20, RZ ;  /* 0xffffffe003037810 */ /* 0x000fe40007ffe0ff */
[----:B------:R-:W-:Y:S02]  /*7f20*/  LOP3.LUT R5, R5, 0x3f, RZ, 0xc0, !PT ;  /* 0x0000003f05057812 */ /* 0x000fe400078ec0ff */
[----:B------:R-:W-:Y:S01]  /*7f30*/  SHF.R.U32.HI R37, RZ, 0x14, R37 ;  /* 0x00000014ff257819 */ /* 0x000fe20000011625 */
[----:B------:R5:W1:Y:S01]  /*7f40*/  I2F.F16 R57, R4 ;  /* 0x0000000400397306 */ /* 0x000a620000200c00 */
[----:B------:R-:W-:-:S02]  /*7f50*/  IADD3 R5, PT, PT, R5, -0x20, RZ ;  /* 0xffffffe005057810 */ /* 0x000fc40007ffe0ff */
[--C-:B0-----:R-:W-:Y:S02]  /*7f60*/  SHF.R.U32.HI R2, RZ, 0x2, R38.reuse ;  /* 0x00000002ff027819 */ /* 0x101fe40000011626 */
[----:B------:R-:W-:Y:S02]  /*7f70*/  LOP3.LUT R31, R31, 0x3f, RZ, 0xc0, !PT ;  /* 0x0000003f1f1f7812 */ /* 0x000fe400078ec0ff */
[----:B------:R-:W-:Y:S01]  /*7f80*/  LOP3.LUT R2, R2, 0x3f, RZ, 0xc0, !PT ;  /* 0x0000003f02027812 */ /* 0x000fe200078ec0ff */
[----:B------:R0:W1:Y:S01]  /*7f90*/  I2F.F16 R58, R5 ;  /* 0x00000005003a7306 */ /* 0x0000620000200c00 */
[--C-:B-----5:R-:W-:Y:S02]  /*7fa0*/  SHF.R.U32.HI R4, RZ, 0xe, R38.reuse ;  /* 0x0000000eff047819 */ /* 0x120fe40000011626 */
[----:B------:R-:W-:Y:S02]  /*7fb0*/  SHF.R.U32.HI R38, RZ, 0x14, R38 ;  /* 0x00000014ff267819 */ /* 0x000fe40000011626 */
[----:B------:R-:W-:-:S02]  /*7fc0*/  LOP3.LUT R4, R4, 0x3f, RZ, 0xc0, !PT ;  /* 0x0000003f04047812 */ /* 0x000fc400078ec0ff */
[----:B------:R-:W-:Y:S01]  /*7fd0*/  IADD3 R2, PT, PT, R2, -0x20, RZ ;  /* 0xffffffe002027810 */ /* 0x000fe20007ffe0ff */
[----:B------:R5:W1:Y:S01]  /*7fe0*/  I2F.F16 R60, R3 ;  /* 0x00000003003c7306 */ /* 0x000a620000200c00 */
[----:B0-----:R-:W-:Y:S02]  /*7ff0*/  SHF.R.U32 R5, R35, 0x1c, R39 ;  /* 0x0000001c23057819 */ /* 0x001fe40000001627 */
[----:B------:R-:W-:Y:S02]  /*8000*/  IADD3 R4, PT, PT, R4, -0x20, RZ ;  /* 0xffffffe004047810 */ /* 0x000fe40007ffe0ff */
[----:B------:R-:W-:Y:S02]  /*8010*/  LOP3.LUT R5, R5, 0x3f, RZ, 0xc0, !PT ;  /* 0x0000003f05057812 */ /* 0x000fe400078ec0ff */
[----:B------:R-:W-:Y:S01]  /*8020*/  LOP3.LUT R38, R38, 0x3f, RZ, 0xc0, !PT ;  /* 0x0000003f26267812 */ /* 0x000fe200078ec0ff */
[----:B------:R0:W1:Y:S01]  /*8030*/  I2F.F16 R59, R2 ;  /* 0x00000002003b7306 */ /* 0x0000620000200c00 */
[----:B------:R-:W-:-:S02]  /*8040*/  IADD3 R5, PT, PT, R5, -0x20, RZ ;  /* 0xffffffe005057810 */ /* 0x000fc40007ffe0ff */
[--C-:B-----5:R-:W-:Y:S02]  /*8050*/  SHF.R.U32.HI R3, RZ, 0x8, R39.reuse ;  /* 0x00000008ff037819 */ /* 0x120fe40000011627 */
[----:B------:R-:W-:Y:S02]  /*8060*/  LOP3.LUT R33, R33, 0x3f, RZ, 0xc0, !PT ;  /* 0x0000003f21217812 */ /* 0x000fe400078ec0ff */
[----:B------:R-:W-:Y:S01]  /*8070*/  LOP3.LUT R37, R37, 0x3f, RZ, 0xc0, !PT ;  /* 0x0000003f25257812 */ /* 0x000fe200078ec0ff */
[----:B------:R5:W1:Y:S01]  /*8080*/  I2F.F16 R61, R4 ;  /* 0x00000004003d7306 */ /* 0x000a620000200c00 */
[----:B0-----:R-:W-:Y:S02]  /*8090*/  SHF.R.U32.HI R2, RZ, 0x2, R39 ;  /* 0x00000002ff027819 */ /* 0x001fe40000011627 */
[----:B------:R-:W-:Y:S02]  /*80a0*/  LOP3.LUT R34, R34, 0x3f, RZ, 0xc0, !PT ;  /* 0x0000003f22227812 */ /* 0x000fe400078ec0ff */
[----:B------:R-:W-:-:S02]  /*80b0*/  IADD3 R35, PT, PT, R38, -0x20, RZ ;  /* 0xffffffe026237810 */ /* 0x000fc40007ffe0ff */
[----:B------:R-:W-:Y:S01]  /*80c0*/  LOP3.LUT R2, R2, 0x3f, RZ, 0xc0, !PT ;  /* 0x0000003f02027812 */ /* 0x000fe200078ec0ff */
[----:B------:R0:W1:Y:S01]  /*80d0*/  I2F.F16 R38, R5 ;  /* 0x0000000500267306 */ /* 0x0000620000200c00 */
[--C-:B-----5:R-:W-:Y:S02]  /*80e0*/  SHF.R.U32.HI R4, RZ, 0xe, R39.reuse ;  /* 0x0000000eff047819 */ /* 0x120fe40000011627 */
[----:B------:R-:W-:Y:S02]  /*80f0*/  SHF.R.U32.HI R39, RZ, 0x14, R39 ;  /* 0x00000014ff277819 */ /* 0x000fe40000011627 */
[----:B------:R-:W-:Y:S02]  /*8100*/  LOP3.LUT R3, R3, 0x3f, RZ, 0xc0, !PT ;  /* 0x0000003f03037812 */ /* 0x000fe400078ec0ff */
[----:B------:R-:W-:Y:S01]  /*8110*/  LOP3.LUT R4, R4, 0x3f, RZ, 0xc0, !PT ;  /* 0x0000003f04047812 */ /* 0x000fe200078ec0ff */
[----:B------:R-:W1:Y:S01]  /*8120*/  I2F.F16 R0, R0 ;  /* 0x0000000000007306 */ /* 0x000e620000200c00 */
[----:B0-----:R-:W-:-:S02]  /*8130*/  LOP3.LUT R5, R39, 0x3f, RZ, 0xc0, !PT ;  /* 0x0000003f27057812 */ /* 0x001fc400078ec0ff */
[----:B------:R-:W-:Y:S02]  /*8140*/  IADD3 R31, PT, PT, R31, -0x20, RZ ;  /* 0xffffffe01f1f7810 */ /* 0x000fe40007ffe0ff */
[----:B------:R-:W-:Y:S02]  /*8150*/  IADD3 R33, PT, PT, R33, -0x20, RZ ;  /* 0xffffffe021217810 */ /* 0x000fe40007ffe0ff */
[----:B------:R-:W-:Y:S01]  /*8160*/  IADD3 R37, PT, PT, R37, -0x20, RZ ;  /* 0xffffffe025257810 */ /* 0x000fe20007ffe0ff */
[----:B------:R-:W0:Y:S01]  /*8170*/  I2F.F16 R12, R12 ;  /* 0x0000000c000c7306 */ /* 0x000e220000200c00 */
[----:B------:R-:W-:Y:S02]  /*8180*/  IADD3 R34, PT, PT, R34, -0x20, RZ ;  /* 0xffffffe022227810 */ /* 0x000fe40007ffe0ff */
[----:B------:R-:W-:Y:S02]  /*8190*/  IADD3 R2, PT, PT, R2, -0x20, RZ ;  /* 0xffffffe002027810 */ /* 0x000fe40007ffe0ff */
[----:B------:R-:W-:-:S02]  /*81a0*/  IADD3 R3, PT, PT, R3, -0x20, RZ ;  /* 0xffffffe003037810 */ /* 0x000fc40007ffe0ff */
[----:B------:R-:W-:Y:S01]  /*81b0*/  IADD3 R4, PT, PT, R4, -0x20, RZ ;  /* 0xffffffe004047810 */ /* 0x000fe20007ffe0ff */
[----:B------:R-:W0:Y:S01]  /*81c0*/  I2F.F16 R13, R13 ;  /* 0x0000000d000d7306 */ /* 0x000e220000200c00 */
[----:B------:R-:W-:-:S07]  /*81d0*/  IADD3 R5, PT, PT, R5, -0x20, RZ ;  /* 0xffffffe005057810 */ /* 0x000fce0007ffe0ff */
        /* <DEDUP_REMOVED lines=13> */
[----:B-----5:R-:W-:-:S04]  /*82b0*/  @!P0 IADD3 R6, PT, PT, R24, 0x1, RZ ;  /* 0x0000000118068810 */ /* 0x020fc80007ffe0ff */
[----:B------:R-:W-:Y:S01]  /*82c0*/  @!P0 MOV R24, R6 ;  /* 0x0000000600188202 */ /* 0x000fe20000000f00 */
[----:B-1234-:R-:W-:Y:S06]  /*82d0*/  BRA.U !UP0, `(.L_x_1818) ;  /* 0x0000000508287547 */ /* 0x01efec000b800000 */
        /* <DEDUP_REMOVED lines=8> */
[-C--:B------:R-:W-:Y:S01]  /*8360*/  HFMA2 R66, R67, R4.reuse, RZ ;  /* 0x0000000443427231 */ /* 0x080fe200000000ff */
[----:B------:R-:W-:Y:S01]  /*8370*/  PRMT R67, R101, 0x5410, R102 ;  /* 0x0000541065437816 */ /* 0x000fe20000000066 */
[----:B------:R-:W-:-:S02]  /*8380*/  HFMA2 R65, R65, R4, RZ.H0_H0 ;  /* 0x0000000441417231 */ /* 0x000fc400000400ff */
[----:B------:R-:W-:Y:S02]  /*8390*/  HFMA2 R4, R69, R4, RZ.H0_H0 ;  /* 0x0000000445047231 */ /* 0x000fe400000400ff */
[-C--:B------:R-:W-:Y:S01]  /*83a0*/  HFMA2 R3, R3, R5.reuse, R2 ;  /* 0x0000000503037231 */ /* 0x080fe20000000002 */
[----:B------:R-:W-:Y:S01]  /*83b0*/  PRMT R2, R72, 0x5410, R97 ;  /* 0x0000541048027816 */ /* 0x000fe20000000061 */
[----:B------:R-:W-:Y:S01]  /*83c0*/  HFMA2 R66, R67, R5, R66 ;  /* 0x0000000543427231 */ /* 0x000fe20000000042 */
[----:B------:R-:W-:-:S03]  /*83d0*/  PRMT R67, R104, 0x5410, R107 ;  /* 0x0000541068437816 */ /* 0x000fc6000000006b */
[-C--:B------:R-:W-:Y:S01]  /*83e0*/  HFMA2 R65, R2, R5.reuse, R65 ;  /* 0x0000000502417231 */ /* 0x080fe20000000041 */
[----:B0-----:R-:W-:Y:S01]  /*83f0*/  PRMT R2, R51, 0x5410, R26 ;  /* 0x0000541033027816 */ /* 0x001fe2000000001a */
        /* <DEDUP_REMOVED lines=9> */
[----:B------:R-:W-:Y:S02]  /*8490*/  PRMT R4, R15, 0x5410, R50 ;  /* 0x000054100f047816 */ /* 0x000fe40000000032 */
[----:B------:R-:W-:Y:S01]  /*84a0*/  PRMT R5, R49, 0x5410, R54 ;  /* 0x0000541031057816 */ /* 0x000fe20000000036 */
[-C--:B------:R-:W-:Y:S01]  /*84b0*/  HFMA2 R65, R2, R7.reuse, R65 ;  /* 0x0000000702417231 */ /* 0x080fe20000000041 */
[----:B------:R-:W-:Y:S01]  /*84c0*/  PRMT R2, R27, 0x5410, R30 ;  /* 0x000054101b027816 */ /* 0x000fe2000000001e */
[----:B------:R-:W-:Y:S01]  /*84d0*/  HFMA2 R4, R4, R7, R3 ;  /* 0x0000000704047231 */ /* 0x000fe20000000003 */
[----:B------:R-:W-:-:S03]  /*84e0*/  PRMT R3, R29, 0x5410, R44 ;  /* 0x000054101d037816 */ /* 0x000fc6000000002c */
[----:B--2---:R-:W-:Y:S01]  /*84f0*/  HFMA2 R65, R2, R8, R65 ;  /* 0x0000000802417231 */ /* 0x004fe20000000041 */
[----:B------:R-:W-:Y:S01]  /*8500*/  PRMT R2, R33, 0x5410, R56 ;  /* 0x0000541021027816 */ /* 0x000fe20000000038 */
[----:B------:R-:W-:Y:S01]  /*8510*/  HFMA2 R66, R3, R7, R66 ;  /* 0x0000000703427231 */ /* 0x000fe20000000042 */
[----:B------:R-:W-:-:S03]  /*8520*/  PRMT R3, R43, 0x5410, R48 ;  /* 0x000054102b037816 */ /* 0x000fc60000000030 */
[----:B------:R-:W-:Y:S01]  /*8530*/  HFMA2 R65, R2, R9, R65 ;  /* 0x0000000902417231 */ /* 0x000fe20000000041 */
[----:B------:R-:W-:Y:S01]  /*8540*/  PRMT R2, R53, 0x5410, R36 ;  /* 0x0000541035027816 */ /* 0x000fe20000000024 */
[----:B------:R-:W-:Y:S01]  /*8550*/  HFMA2 R6, R3, R7, R6 ;  /* 0x0000000703067231 */ /* 0x000fe20000000006 */
[----:B------:R-:W-:-:S05]  /*8560*/  PRMT R3, R47, 0x5410, R52 ;  /* 0x000054102f037816 */ /* 0x000fca0000000034 */
[----:B------:R-:W-:Y:S01]  /*8570*/  HFMA2 R4, R3, R8, R4 ;  /* 0x0000000803047231 */ /* 0x000fe20000000004 */
[----:B------:R-:W-:-:S05]  /*8580*/  PRMT R3, R41, 0x5410, R46 ;  /* 0x0000541029037816 */ /* 0x000fca000000002e */
[----:B------:R-:W-:Y:S01]  /*8590*/  HFMA2 R66, R3, R8, R66 ;  /* 0x0000000803427231 */ /* 0x000fe20000000042 */
[----:B------:R-:W-:Y:S01]  /*85a0*/  PRMT R3, R45, 0x5410, R32 ;  /* 0x000054102d037816 */ /* 0x000fe20000000020 */
[----:B------:R-:W-:-:S04]  /*85b0*/  HFMA2 R5, R5, R9, R4 ;  /* 0x0000000905057231 */ /* 0x000fc80000000004 */
        /* <DEDUP_REMOVED lines=17> */
[----:B------:R-:W-:Y:S02]  /*86d0*/  HADD2 R5, R5.H0_H0, R5.H1_H1 ;  /* 0x3000000505057230 */ /* 0x000fe40000000800 */
[----:B------:R-:W-:Y:S02]  /*86e0*/  HADD2 R65, R65.H0_H0, R65.H1_H1 ;  /* 0x3000004141417230 */ /* 0x000fe40000000800 */
[----:B------:R-:W-:Y:S01]  /*86f0*/  HFMA2 R66, R3, R11, R66 ;  /* 0x0000000b03427231 */ /* 0x000fe20000000042 */
[----:B------:R-:W-:Y:S02]  /*8700*/  PRMT R3, R64, 0x5410, R13 ;  /* 0x0000541040037816 */ /* 0x000fe4000000000d */
[----:B------:R-:W-:-:S03]  /*8710*/  PRMT R5, R5, 0x5410, R65 ;  /* 0x0000541005057816 */ /* 0x000fc60000000041 */
[----:B------:R-:W-:Y:S02]  /*8720*/  HFMA2 R6, R3, R11, R6 ;  /* 0x0000000b03067231 */ /* 0x000fe40000000006 */
[----:B------:R-:W-:Y:S02]  /*8730*/  HFMA2 R22, R5, R121, R22 ;  /* 0x0000007905167231 */ /* 0x000fe40000000016 */
[----:B------:R-:W-:Y:S02]  /*8740*/  HADD2 R66, R66.H0_H0, R66.H1_H1 ;  /* 0x3000004242427230 */ /* 0x000fe40000000800 */
[----:B------:R-:W-:-:S05]  /*8750*/  HADD2 R6, R6.H0_H0, R6.H1_H1 ;  /* 0x3000000606067230 */ /* 0x000fca0000000800 */
[----:B------:R-:W-:-:S05]  /*8760*/  PRMT R66, R66, 0x5410, R6 ;  /* 0x0000541042427816 */ /* 0x000fca0000000006 */
[----:B------:R-:W-:-:S07]  /*8770*/  HFMA2 R21, R66, R120, R21 ;  /* 0x0000007842157231 */ /* 0x000fce0000000015 */
.L_x_1818:
[----:B------:R-:W-:Y:S02]  /*8780*/  @!P0 IADD3 R14, PT, PT, R25, UR5, RZ ;  /* 0x00000005190e8c10 */ /* 0x000fe4000fffe0ff */
[----:B------:R-:W-:Y:S02]  /*8790*/  MOV R2, R118 ;  /* 0x0000007600027202 */ /* 0x000fe40000000f00 */
[----:B------:R-:W-:Y:S01]  /*87a0*/  MOV R3, R119 ;  /* 0x0000007700037202 */ /* 0x000fe20000000f00 */
[----:B------:R-:W-:Y:S06]  /*87b0*/  BRA.U !UP1, `(.L_x_1819) ;  /* 0x0000000509287547 */ /* 0x000fec000b800000 */
[----:B------:R-:W1:Y:S01]  /*87c0*/  LDS.128 R4, [UR4+0xa0] ;  /* 0x0000a004ff047984 */ /* 0x000e620008000c00 */
[----:B------:R-:W-:Y:S02]  /*87d0*/  PRMT R93, R98, 0x5410, R93 ;  /* 0x00005410625d7816 */ /* 0x000fe4000000005d */
[----:B------:R-:W-:Y:S01]  /*87e0*/  PRMT R95, R95, 0x5410, R100 ;  /* 0x000054105f5f7816 */ /* 0x000fe20000000064 */
[----:B------:R-:W2:Y:S01]  /*87f0*/  LDS.128 R8, [UR4+0xb0] ;  /* 0x0000b004ff087984 */ /* 0x000ea20008000c00 */
[----:B0-----:R-:W-:Y:S02]  /*8800*/  PRMT R37, R37, 0x5410, R0 ;  /* 0x0000541025257816 */ /* 0x001fe40000000000 */
        /* <DEDUP_REMOVED lines=29> */
[----:B------:R-:W-:Y:S02]  /*89e0*/  PRMT R53, R53, 0x5410, R36 ;  /* 0x0000541035357816 */ /* 0x000fe40000000024 */
        /* <DEDUP_REMOVED lines=12> */
[-C--:B--2---:R-:W-:Y:S01]  /*8ab0*/  HFMA2 R12, R15, R8.reuse, R12 ;  /* 0x000000080f0c7231 */ /* 0x084fe2000000000c */
[----:B------:R-:W-:Y:S01]  /*8ac0*/  PRMT R63, R38, 0x5410, R63 ;  /* 0x00005410263f7816 */ /* 0x000fe2000000003f */
[----:B------:R-:W-:Y:S01]  /*8ad0*/  HFMA2 R6, R45, R8, R6 ;  /* 0x000000082d067231 */ /* 0x000fe20000000006 */
[----:B------:R-:W-:Y:S01]  /*8ae0*/  PRMT R57, R57, 0x5410, R58 ;  /* 0x0000541039397816 */ /* 0x000fe2000000003a */
[----:B------:R-:W-:-:S02]  /*8af0*/  HFMA2 R12, R33, R9, R12 ;  /* 0x00000009210c7231 */ /* 0x000fc4000000000c */
[-C--:B------:R-:W-:Y:S01]  /*8b00*/  HFMA2 R27, R47, R8.reuse, R4 ;  /* 0x000000082f1b7231 */ /* 0x080fe20000000004 */
[----:B------:R-:W-:Y:S01]  /*8b10*/  PRMT R39, R62, 0x5410, R39 ;  /* 0x000054103e277816 */ /* 0x000fe20000000027 */
        /* <DEDUP_REMOVED lines=20> */
.L_x_1819:
[----:B------:R-:W-:Y:S01]  /*8c60*/  UIADD3 UR5, UPT, UPT, UR5, 0x20, URZ ;  /* 0x0000002005057890 */ /* 0x000fe2000fffe0ff */
[----:B------:R-:W-:Y:S01]  /*8c70*/  IADD3 R18, P0, PT, R18, 0x80, RZ ;  /* 0x0000008012127810 */ /* 0x000fe20007f1e0ff */
[----:B------:R-:W-:Y:S01]  /*8c80*/  IMAD.WIDE R118, R23, 0x4, R116 ;  /* 0x0000000417767825 */ /* 0x000fe200078e0274 */
[----:B------:R-:W-:Y:S02]  /*8c90*/  UIADD3 UR4, UPT, UPT, UR4, 0x40, URZ ;  /* 0x0000004004047890 */ /* 0x000fe4000fffe0ff */
[----:B------:R-:W-:Y:S01]  /*8ca0*/  UISETP.GE.AND UP0, UPT, UR5, UR7, UPT ;  /* 0x000000070500728c */ /* 0x000fe2000bf06270 */
[----:B------:R-:W-:-:S08]  /*8cb0*/  IADD3.X R19, PT, PT, RZ, R19, RZ, P0, !PT ;  /* 0x00000013ff137210 */ /* 0x000fd000007fe4ff */
[----:B------:R-:W-:Y:S05]  /*8cc0*/  BRA.U !UP0, `(.L_x_1820) ;  /* 0xffffffcd08287547 */ /* 0x000fea000b83ffff */
[----:B0-----:R-:W-:-:S07]  /*8cd0*/  IMAD.WIDE R12, R23, 0x18, R2 ;  /* 0x00000018170c7825 */ /* 0x001fce00078e0202 */
.L_x_1815:
[----:B------:R-:W2:Y:S02]  /*8ce0*/  LDCU UR7, c[0x0][0x3d0] ;  /* 0x00007a00ff0777ac */ /* 0x000ea40008000800 */
[----:B--2---:R-:W-:-:S04]  /*8cf0*/  UISETP.LT.AND UP0, UPT, UR6, UR7, UPT ;  /* 0x000000070600728c */ /* 0x004fc8000bf01270 */
[----:B------:R-:W-:-:S04]  /*8d00*/  USEL UR7, UR6, UR7, UP0 ;  /* 0x0000000706077287 */ /* 0x000fc80008000000 */
[----:B------:R-:W-:-:S09]  /*8d10*/  UISETP.GT.AND UP0, UPT, UR7, UR5, UPT ;  /* 0x000000050700728c */ /* 0x000fd2000bf04270 */
[----:B------:R-:W-:Y:S05]  /*8d20*/  BRA.U !UP0, `(.L_x_1821) ;  /* 0x0000001908f07547 */ /* 0x000fea000b800000 */
[----:B------:R-:W2:Y:S02]  /*8d30*/  LDCU.64 UR8, c[0x0][0x3b8] ;  /* 0x00007700ff0877ac */ /* 0x000ea40008000a00 */
[----:B--2---:R-:W-:-:S04]  /*8d40*/  UIMAD.WIDE.U32 UR8, UR5, 0x4, UR8 ;  /* 0x00000004050878a5 */ /* 0x004fc8000f8e0008 */
[----:B------:R-:W-:-:S04]  /*8d50*/  UIADD3 UR10, UP0, UPT, UR8, 0x2, URZ ;  /* 0x00000002080a7890 */ /* 0x000fc8000ff1e0ff */
[----:B------:R-:W-:Y:S02]  /*8d60*/  UIADD3.X UR8, UPT, UPT, URZ, UR9, URZ, UP0, !UPT ;  /* 0x00000009ff087290 */ /* 0x000fe400087fe4ff */
[----:B---3--:R-:W-:-:S04]  /*8d70*/  MOV R0, UR10 ;  /* 0x0000000a00007c02 */ /* 0x008fc80008000f00 */
[----:B------:R-:W-:-:S07]  /*8d80*/  MOV R15, UR8 ;  /* 0x00000008000f7c02 */ /* 0x000fce0008000f00 */
.L_x_1824:
[----:B------:R-:W2:Y:S01]  /*8d90*/  LDC R23, c[0x0][0x3ac] ;  /* 0x0000eb00ff177b82 */ /* 0x000ea20000000800 */
[----:B------:R-:W-:Y:S01]  /*8da0*/  ISETP.NE.AND P0, PT, R14, UR5, PT ;  /* 0x000000050e007c0c */ /* 0x000fe2000bf05270 */
[----:B------:R-:W3:-:S12]  /*8db0*/  LDG.E.128.CONSTANT R36, desc[UR14][R12.64] ;  /* 0x0000000e0c247981 */ /* 0x000ed8000c1e9d00 */
[----:B------:R-:W-:-:S06]  /*8dc0*/  @!P0 LEA R42, R24, R1, 0x3 ;  /* 0x00000001182a8211 */ /* 0x000fcc00078e18ff */
[----:B------:R-:W4:Y:S01]  /*8dd0*/  @!P0 LDL.64 R42, [R42+0x8] ;  /* 0x000008002a2a8983 */ /* 0x000f220000100a00 */
[----:B--2---:R-:W-:-:S05]  /*8de0*/  IMAD.WIDE R18, R23, 0x4, R12 ;  /* 0x0000000417127825 */ /* 0x004fca00078e020c */
[----:B0-----:R0:W2:Y:S01]  /*8df0*/  LDG.E.128.CONSTANT R32, desc[UR14][R18.64] ;  /* 0x0000000e12207981 */ /* 0x0010a2000c1e9d00 */
[----:B------:R-:W-:-:S05]  /*8e00*/  IMAD.WIDE R26, R23, 0x4, R18 ;  /* 0x00000004171a7825 */ /* 0x000fca00078e0212 */
[----:B------:R1:W2:Y:S01]  /*8e10*/  LDG.E.128.CONSTANT R28, desc[UR14][R26.64] ;  /* 0x0000000e1a1c7981 */ /* 0x0002a2000c1e9d00 */
[----:B------:R-:W-:-:S05]  /*8e20*/  IMAD.WIDE R40, R23, 0x4, R26 ;  /* 0x0000000417287825 */ /* 0x000fca00078e021a */
[----:B------:R1:W2:Y:S01]  /*8e30*/  LDG.E.128.CONSTANT R8, desc[UR14][R40.64] ;  /* 0x0000000e28087981 */ /* 0x0002a2000c1e9d00 */
[----:B------:R-:W-:-:S05]  /*8e40*/  IMAD.WIDE R2, R23, 0x4, R40 ;  /* 0x0000000417027825 */ /* 0x000fca00078e0228 */
[----:B------:R-:W2:Y:S01]  /*8e50*/  LDG.E.128.CONSTANT R4, desc[UR14][R2.64] ;  /* 0x0000000e02047981 */ /* 0x000ea2000c1e9d00 */
[----:B0-----:R-:W-:Y:S02]  /*8e60*/  @!P0 MOV R18, R0 ;  /* 0x0000000000128202 */ /* 0x001fe40000000f00 */
[----:B------:R-:W-:Y:S02]  /*8e70*/  @!P0 MOV R19, R15 ;  /* 0x0000000f00138202 */ /* 0x000fe40000000f00 */
[----:B------:R-:W-:-:S03]  /*8e80*/  @!P0 IADD3 R25, PT, PT, R24, 0x1, RZ ;  /* 0x0000000118198810 */ /* 0x000fc60007ffe0ff */
[----:B------:R0:W5:Y:S01]  /*8e90*/  @!P0 LDG.E.U16.CONSTANT R17, desc[UR14][R18.64] ;  /* 0x0000000e12118981 */ /* 0x000162000c1e9500 */
[----:B------:R-:W-:Y:S01]  /*8ea0*/  @!P0 MOV R24, R25 ;  /* 0x0000001900188202 */ /* 0x000fe20000000f00 */
[----:B------:R-:W-:Y:S01]  /*8eb0*/  HFMA2 R47, -RZ, RZ, 0, 0.03125 ;  /* 0x00002800ff2f7431 */ /* 0x000fe200000001ff */
[----:B------:R-:W-:Y:S02]  /*8ec0*/  UISETP.NE.AND UP0, UPT, UR17, URZ, UPT ;  /* 0x000000ff1100728c */ /* 0x000fe4000bf05270 */
[----:B------:R-:W-:Y:S01]  /*8ed0*/  UISETP.NE.AND UP1, UPT, UR18, URZ, UPT ;  /* 0x000000ff1200728c */ /* 0x000fe2000bf25270 */
[C---:B---3--:R-:W-:Y:S02]  /*8ee0*/  LOP3.LUT R77, R38.reuse, 0x1f001f, RZ, 0xc0, !PT ;  /* 0x001f001f264d7812 */ /* 0x048fe400078ec0ff */
[----:B------:R-:W-:Y:S02]  /*8ef0*/  SHF.R.U32.HI R76, RZ, 0xa, R38 ;  /* 0x0000000aff4c7819 */ /* 0x000fe40000011626 */
[----:B-1----:R-:W-:-:S02]  /*8f00*/  LOP3.LUT R27, R38, 0x3e003e0, RZ, 0xc0, !PT ;  /* 0x03e003e0261b7812 */ /* 0x002fc400078ec0ff */
[C---:B------:R-:W-:Y:S02]  /*8f10*/  LOP3.LUT R75, R36.reuse, 0x1f001f, RZ, 0xc0, !PT ;  /* 0x001f001f244b7812 */ /* 0x040fe400078ec0ff */
[----:B------:R-:W-:Y:S02]  /*8f20*/  SHF.R.U32.HI R52, RZ, 0xa, R36 ;  /* 0x0000000aff347819 */ /* 0x000fe40000011624 */
[----:B------:R-:W-:Y:S02]  /*8f30*/  LOP3.LUT R41, R36, 0x3e003e0, RZ, 0xc0, !PT ;  /* 0x03e003e024297812 */ /* 0x000fe400078ec0ff */
[----:B----4-:R-:W-:Y:S02]  /*8f40*/  @!P0 PRMT R120, R43, 0x7610, R120 ;  /* 0x000076102b788816 */ /* 0x010fe40000000078 */
[----:B------:R-:W-:Y:S02]  /*8f50*/  @!P0 PRMT R121, R42, 0x7610, R121 ;  /* 0x000076102a798816 */ /* 0x000fe40000000079 */
[----:B------:R-:W-:-:S02]  /*8f60*/  @!P0 PRMT R120, R120, 0x7610, R43 ;  /* 0x0000761078788816 */ /* 0x000fc4000000002b */
[--C-:B------:R-:W-:Y:S02]  /*8f70*/  SHF.R.U32.HI R43, RZ, 0xf, R37.reuse ;  /* 0x0000000fff2b7819 */ /* 0x100fe40000011625 */
[----:B------:R-:W-:Y:S02]  /*8f80*/  @!P0 PRMT R121, R121, 0x7610, R42 ;  /* 0x0000761079798816 */ /* 0x000fe4000000002a */
[----:B------:R-:W-:Y:S02]  /*8f90*/  SHF.R.U32.HI R42, RZ, 0xf, R36 ;  /* 0x0000000fff2a7819 */ /* 0x000fe40000011624 */
[C---:B------:R-:W-:Y:S02]  /*8fa0*/  LOP3.LUT R50, R37.reuse, 0x1f001f, RZ, 0xc0, !PT ;  /* 0x001f001f25327812 */ /* 0x040fe400078ec0ff */
[----:B------:R-:W-:Y:S02]  /*8fb0*/  SHF.R.U32.HI R51, RZ, 0xa, R37 ;  /* 0x0000000aff337819 */ /* 0x000fe40000011625 */
[----:B------:R-:W-:-:S02]  /*8fc0*/  LOP3.LUT R40, R37, 0x3e003e0, RZ, 0xc0, !PT ;  /* 0x03e003e025287812 */ /* 0x000fc400078ec0ff */
[----:B------:R-:W-:Y:S02]  /*8fd0*/  SHF.R.U32.HI R38, RZ, 0xf, R38 ;  /* 0x0000000fff267819 */ /* 0x000fe40000011626 */
[C---:B------:R-:W-:Y:S02]  /*8fe0*/  LOP3.LUT R79, R39.reuse, 0x1f001f, RZ, 0xc0, !PT ;  /* 0x001f001f274f7812 */ /* 0x040fe400078ec0ff */
[----:B------:R-:W-:Y:S02]  /*8ff0*/  SHF.R.U32.HI R78, RZ, 0xa, R39 ;  /* 0x0000000aff4e7819 */ /* 0x000fe40000011627 */
[----:B------:R-:W-:Y:S02]  /*9000*/  LOP3.LUT R36, R39, 0x3e003e0, RZ, 0xc0, !PT ;  /* 0x03e003e027247812 */ /* 0x000fe400078ec0ff */
[----:B--2---:R-:W-:Y:S02]  /*9010*/  LOP3.LUT R48, R32, 0x1f001f, RZ, 0xc0, !PT ;  /* 0x001f001f20307812 */ /* 0x004fe400078ec0ff */
[----:B------:R-:W-:-:S02]  /*9020*/  SHF.R.U32.HI R49, RZ, 0xa, R32 ;  /* 0x0000000aff317819 */ /* 0x000fc40000011620 */
[----:B0-----:R-:W-:Y:S02]  /*9030*/  LOP3.LUT R18, R32, 0x3e003e0, RZ, 0xc0, !PT ;  /* 0x03e003e020127812 */ /* 0x001fe400078ec0ff */
[----:B------:R-:W-:Y:S02]  /*9040*/  SHF.R.U32.HI R37, RZ, 0xe, R32 ;  /* 0x0000000eff257819 */ /* 0x000fe40000011620 */
[----:B------:R-:W-:Y:S02]  /*9050*/  SHF.R.U32.HI R39, RZ, 0xf, R39 ;  /* 0x0000000fff277819 */ /* 0x000fe40000011627 */
[----:B------:R-:W-:Y:S02]  /*9060*/  SHF.R.U32.HI R32, RZ, 0xe, R33 ;  /* 0x0000000eff207819 */ /* 0x000fe40000011621 */
[----:B------:R-:W-:Y:S02]  /*9070*/  LOP3.LUT R43, R43, 0x10001, RZ, 0xc0, !PT ;  /* 0x000100012b2b7812 */ /* 0x000fe400078ec0ff */
[----:B------:R-:W-:-:S02]  /*9080*/  LOP3.LUT R53, R33, 0x1f001f, RZ, 0xc0, !PT ;  /* 0x001f001f21357812 */ /* 0x000fc400078ec0ff */
[----:B------:R-:W-:Y:S02]  /*9090*/  SHF.R.U32.HI R54, RZ, 0xa, R33 ;  /* 0x0000000aff367819 */ /* 0x000fe40000011621 */
[----:B------:R-:W-:Y:S02]  /*90a0*/  LOP3.LUT R25, R33, 0x3e003e0, RZ, 0xc0, !PT ;  /* 0x03e003e021197812 */ /* 0x000fe400078ec0ff */
[----:B------:R-:W-:Y:S02]  /*90b0*/  SHF.R.U32.HI R33, RZ, 0xe, R34 ;  /* 0x0000000eff217819 */ /* 0x000fe40000011622 */
[----:B------:R-:W-:Y:S02]  /*90c0*/  LOP3.LUT R42, R42, 0x10001, RZ, 0xc0, !PT ;  /* 0x000100012a2a7812 */ /* 0x000fe400078ec0ff */
[----:B------:R-:W-:Y:S02]  /*90d0*/  LOP3.LUT R38, R38, 0x10001, RZ, 0xc0, !PT ;  /* 0x0001000126267812 */ /* 0x000fe400078ec0ff */
[----:B------:R-:W-:-:S02]  /*90e0*/  LOP3.LUT R55, R34, 0x1f001f, RZ, 0xc0, !PT ;  /* 0x001f001f22377812 */ /* 0x000fc400078ec0ff */
[----:B------:R-:W-:Y:S02]  /*90f0*/  SHF.R.U32.HI R56, RZ, 0xa, R34 ;  /* 0x0000000aff387819 */ /* 0x000fe40000011622 */
[----:B------:R-:W-:Y:S02]  /*9100*/  LOP3.LUT R19, R34, 0x3e003e0, RZ, 0xc0, !PT ;  /* 0x03e003e022137812 */ /* 0x000fe400078ec0ff */
[C---:B------:R-:W-:Y:S02]  /*9110*/  LOP3.LUT R64, R35.reuse, 0x1f001f, RZ, 0xc0, !PT ;  /* 0x001f001f23407812 */ /* 0x040fe400078ec0ff */
[--C-:B------:R-:W-:Y:S02]  /*9120*/  SHF.R.U32.HI R59, RZ, 0xa, R35.reuse ;  /* 0x0000000aff3b7819 */ /* 0x100fe40000011623 */
[----:B------:R-:W-:Y:S02]  /*9130*/  LOP3.LUT R26, R35, 0x3e003e0, RZ, 0xc0, !PT ;  /* 0x03e003e0231a7812 */ /* 0x000fe400078ec0ff */
[----:B------:R-:W-:-:S02]  /*9140*/  SHF.R.U32.HI R35, RZ, 0xe, R35 ;  /* 0x0000000eff237819 */ /* 0x000fc40000011623 */
[----:B------:R-:W-:Y:S02]  /*9150*/  LOP3.LUT R34, R39, 0x10001, RZ, 0xc0, !PT ;  /* 0x0001000127227812 */ /* 0x000fe400078ec0ff */
[----:B------:R-:W-:Y:S02]  /*9160*/  LOP3.LUT R43, R43, 0x20002, R32, 0xf8, !PT ;  /* 0x000200022b2b7812 */ /* 0x000fe400078ef820 */
[C---:B------:R-:W-:Y:S02]  /*9170*/  LOP3.LUT R57, R28.reuse, 0x1f001f, RZ, 0xc0, !PT ;  /* 0x001f001f1c397812 */ /* 0x040fe400078ec0ff */
[----:B------:R-:W-:Y:S02]  /*9180*/  SHF.R.U32.HI R58, RZ, 0xa, R28 ;  /* 0x0000000aff3a7819 */ /* 0x000fe4000001161c */
[----:B------:R-:W-:Y:S02]  /*9190*/  LOP3.LUT R32, R28, 0x3e003e0, RZ, 0xc0, !PT ;  /* 0x03e003e01c207812 */ /* 0x000fe400078ec0ff */
[----:B------:R-:W-:-:S02]  /*91a0*/  LOP3.LUT R37, R42, 0x20002, R37, 0xf8, !PT ;  /* 0x000200022a257812 */ /* 0x000fc400078ef825 */
[----:B------:R-:W-:Y:S02]  /*91b0*/  LOP3.LUT R39, R38, 0x20002, R33, 0xf8, !PT ;  /* 0x0002000226277812 */ /* 0x000fe400078ef821 */
[----:B------:R-:W-:Y:S02]  /*91c0*/  SHF.R.U32.HI R28, RZ, 0xd, R28 ;  /* 0x0000000dff1c7819 */ /* 0x000fe4000001161c */
[----:B------:R-:W-:Y:S02]  /*91d0*/  SHF.R.U32.HI R38, RZ, 0xd, R29 ;  /* 0x0000000dff267819 */ /* 0x000fe4000001161d */
[C---:B------:R-:W-:Y:S02]  /*91e0*/  LOP3.LUT R69, R30.reuse, 0x1f001f, RZ, 0xc0, !PT ;  /* 0x001f001f1e457812 */ /* 0x040fe400078ec0ff */
[----:B------:R-:W-:Y:S02]  /*91f0*/  SHF.R.U32.HI R68, RZ, 0xa, R30 ;  /* 0x0000000aff447819 */ /* 0x000fe4000001161e */
[----:B------:R-:W-:-:S02]  /*9200*/  LOP3.LUT R33, R30, 0x3e003e0, RZ, 0xc0, !PT ;  /* 0x03e003e01e217812 */ /* 0x000fc400078ec0ff */
[----:B------:R-:W-:Y:S02]  /*9210*/  LOP3.LUT R45, R34, 0x20002, R35, 0xf8, !PT ;  /* 0x00020002222d7812 */ /* 0x000fe400078ef823 */
[----:B------:R-:W-:Y:S02]  /*9220*/  SHF.R.U32.HI R30, RZ, 0xd, R30 ;  /* 0x0000000dff1e7819 */ /* 0x000fe4000001161e */
[C---:B------:R-:W-:Y:S02]  /*9230*/  LOP3.LUT R60, R29.reuse, 0x1f001f, RZ, 0xc0, !PT ;  /* 0x001f001f1d3c7812 */ /* 0x040fe400078ec0ff */
[----:B------:R-:W-:Y:S02]  /*9240*/  SHF.R.U32.HI R65, RZ, 0xa, R29 ;  /* 0x0000000aff417819 */ /* 0x000fe4000001161d */
[----:B------:R-:W-:Y:S02]  /*9250*/  LOP3.LUT R35, R29, 0x3e003e0, RZ, 0xc0, !PT ;  /* 0x03e003e01d237812 */ /* 0x000fe400078ec0ff */
[----:B------:R-:W-:-:S02]  /*9260*/  SHF.R.U32.HI R42, RZ, 0xd, R31 ;  /* 0x0000000dff2a7819 */ /* 0x000fc4000001161f */
[----:B------:R-:W-:Y:S02]  /*9270*/  LOP3.LUT R29, R37, 0x40004, R28, 0xf8, !PT ;  /* 0x00040004251d7812 */ /* 0x000fe400078ef81c */
[C---:B------:R-:W-:Y:S02]  /*9280*/  LOP3.LUT R74, R31.reuse, 0x1f001f, RZ, 0xc0, !PT ;  /* 0x001f001f1f4a7812 */ /* 0x040fe400078ec0ff */
[----:B------:R-:W-:Y:S02]  /*9290*/  SHF.R.U32.HI R73, RZ, 0xa, R31 ;  /* 0x0000000aff497819 */ /* 0x000fe4000001161f */
[----:B------:R-:W-:Y:S02]  /*92a0*/  LOP3.LUT R34, R31, 0x3e003e0, RZ, 0xc0, !PT ;  /* 0x03e003e01f227812 */ /* 0x000fe400078ec0ff */
[----:B------:R-:W-:Y:S02]  /*92b0*/  LOP3.LUT R28, R43, 0x40004, R38, 0xf8, !PT ;  /* 0x000400042b1c7812 */ /* 0x000fe400078ef826 */
[----:B------:R-:W-:-:S02]  /*92c0*/  LOP3.LUT R61, R8, 0x1f001f, RZ, 0xc0, !PT ;  /* 0x001f001f083d7812 */ /* 0x000fc400078ec0ff */
[----:B------:R-:W-:Y:S02]  /*92d0*/  SHF.R.U32.HI R62, RZ, 0xa, R8 ;  /* 0x0000000aff3e7819 */ /* 0x000fe40000011608 */
[----:B------:R-:W-:Y:S02]  /*92e0*/  LOP3.LUT R37, R8, 0x3e003e0, RZ, 0xc0, !PT ;  /* 0x03e003e008257812 */ /* 0x000fe400078ec0ff */
[C---:B------:R-:W-:Y:S02]  /*92f0*/  LOP3.LUT R66, R9.reuse, 0x1f001f, RZ, 0xc0, !PT ;  /* 0x001f001f09427812 */ /* 0x040fe400078ec0ff */
[----:B------:R-:W-:Y:S02]  /*9300*/  SHF.R.U32.HI R63, RZ, 0xa, R9 ;  /* 0x0000000aff3f7819 */ /* 0x000fe40000011609 */
[----:B------:R-:W-:Y:S02]  /*9310*/  LOP3.LUT R81, R9, 0x3e003e0, RZ, 0xc0, !PT ;  /* 0x03e003e009517812 */ /* 0x000fe400078ec0ff */
[----:B------:R-:W-:-:S02]  /*9320*/  LOP3.LUT R31, R39, 0x40004, R30, 0xf8, !PT ;  /* 0x00040004271f7812 */ /* 0x000fc400078ef81e */
[----:B------:R-:W-:Y:S02]  /*9330*/  SHF.R.U32.HI R8, RZ, 0xc, R8 ;  /* 0x0000000cff087819 */ /* 0x000fe40000011608 */
[----:B------:R-:W-:Y:S02]  /*9340*/  SHF.R.U32.HI R9, RZ, 0xc, R9 ;  /* 0x0000000cff097819 */ /* 0x000fe40000011609 */
[C---:B------:R-:W-:Y:S02]  /*9350*/  LOP3.LUT R67, R10.reuse, 0x1f001f, RZ, 0xc0, !PT ;  /* 0x001f001f0a437812 */ /* 0x040fe400078ec0ff */
[----:B------:R-:W-:Y:S02]  /*9360*/  SHF.R.U32.HI R70, RZ, 0xa, R10 ;  /* 0x0000000aff467819 */ /* 0x000fe4000001160a */
[----:B------:R-:W-:Y:S02]  /*9370*/  LOP3.LUT R38, R10, 0x3e003e0, RZ, 0xc0, !PT ;  /* 0x03e003e00a267812 */ /* 0x000fe400078ec0ff */
[----:B------:R-:W-:-:S02]  /*9380*/  LOP3.LUT R72, R11, 0x1f001f, RZ, 0xc0, !PT ;  /* 0x001f001f0b487812 */ /* 0x000fc400078ec0ff */
[--C-:B------:R-:W-:Y:S02]  /*9390*/  SHF.R.U32.HI R71, RZ, 0xa, R11.reuse ;  /* 0x0000000aff477819 */ /* 0x100fe4000001160b */
[----:B------:R-:W-:Y:S02]  /*93a0*/  LOP3.LUT R80, R11, 0x3e003e0, RZ, 0xc0, !PT ;  /* 0x03e003e00b507812 */ /* 0x000fe400078ec0ff */
[----:B------:R-:W-:Y:S02]  /*93b0*/  LOP3.LUT R30, R45, 0x40004, R42, 0xf8, !PT ;  /* 0x000400042d1e7812 */ /* 0x000fe400078ef82a */
[----:B------:R-:W-:Y:S02]  /*93c0*/  SHF.R.U32.HI R10, RZ, 0xc, R10 ;  /* 0x0000000cff0a7819 */ /* 0x000fe4000001160a */
[----:B------:R-:W-:Y:S02]  /*93d0*/  SHF.R.U32.HI R11, RZ, 0xc, R11 ;  /* 0x0000000cff0b7819 */ /* 0x000fe4000001160b */
        /* <DEDUP_REMOVED lines=10> */
[----:B------:R-:W-:Y:S02]  /*9480*/  SHF.R.U32.HI R6, RZ, 0xb, R6 ;  /* 0x0000000bff067819 */ /* 0x000fe40000011606 */
[----:B------:R-:W-:Y:S02]  /*9490*/  LOP3.LUT R36, R36, 0x64006400, RZ, 0xfc, !PT ;  /* 0x6400640024247812 */ /* 0x000fe400078efcff */
[----:B------:R-:W-:-:S02]  /*94a0*/  LOP3.LUT R8, R4, 0x1f001f, RZ, 0xc0, !PT ;  /* 0x001f001f04087812 */ /* 0x000fc400078ec0ff */
[--C-:B------:R-:W-:Y:S02]  /*94b0*/  SHF.R.U32.HI R9, RZ, 0xa, R4.reuse ;  /* 0x0000000aff097819 */ /* 0x100fe40000011604 */
[----:B------:R-:W-:Y:S02]  /*94c0*/  LOP3.LUT R82, R4, 0x3e003e0, RZ, 0xc0, !PT ;  /* 0x03e003e004527812 */ /* 0x000fe400078ec0ff */
[----:B------:R-:W-:Y:S02]  /*94d0*/  SHF.R.U32.HI R5, RZ, 0xb, R5 ;  /* 0x0000000bff057819 */ /* 0x000fe40000011605 */
[----:B------:R-:W-:Y:S02]  /*94e0*/  LOP3.LUT R18, R18, 0x64006400, RZ, 0xfc, !PT ;  /* 0x6400640012127812 */ /* 0x000fe400078efcff */
[----:B------:R-:W-:Y:S02]  /*94f0*/  SHF.R.U32.HI R4, RZ, 0xb, R4 ;  /* 0x0000000bff047819 */ /* 0x000fe40000011604 */
[----:B------:R-:W-:-:S02]  /*9500*/  LOP3.LUT R87, R7, 0x3e003e0, RZ, 0xc0, !PT ;  /* 0x03e003e007577812 */ /* 0x000fc400078ec0ff */
[----:B------:R-:W-:Y:S02]  /*9510*/  LOP3.LUT R30, R7, 0x1f001f, RZ, 0xc0, !PT ;  /* 0x001f001f071e7812 */ /* 0x000fe400078ec0ff */
[--C-:B------:R-:W-:Y:S02]  /*9520*/  SHF.R.U32.HI R31, RZ, 0xa, R7.reuse ;  /* 0x0000000aff1f7819 */ /* 0x100fe40000011607 */
[----:B------:R-:W-:Y:S02]  /*9530*/  LOP3.LUT R40, R40, 0x64006400, RZ, 0xfc, !PT ;  /* 0x6400640028287812 */ /* 0x000fe400078efcff */
[----:B------:R-:W-:Y:S02]  /*9540*/  LOP3.LUT R84, R26, 0x64006400, RZ, 0xfc, !PT ;  /* 0x640064001a547812 */ /* 0x000fe400078efcff */
[----:B------:R-:W-:Y:S02]  /*9550*/  LOP3.LUT R86, R33, 0x64006400, RZ, 0xfc, !PT ;  /* 0x6400640021567812 */ /* 0x000fe400078efcff */
[----:B------:R-:W-:-:S02]  /*9560*/  SHF.R.U32.HI R7, RZ, 0xb, R7 ;  /* 0x0000000bff077819 */ /* 0x000fc40000011607 */
[----:B------:R-:W-:Y:S01]  /*9570*/  LOP3.LUT R6, R43, 0x100010, R6, 0xf8, !PT ;  /* 0x001000102b067812 */ /* 0x000fe200078ef806 */
[-C--:B------:R-:W-:Y:S01]  /*9580*/  HFMA2 R43, R36, R47.reuse.H0_H0, -48, -48 ;  /* 0xd200d200242b7431 */ /* 0x080fe2000004002f */
[----:B------:R-:W-:Y:S01]  /*9590*/  LOP3.LUT R5, R42, 0x100010, R5, 0xf8, !PT ;  /* 0x001000102a057812 */ /* 0x000fe200078ef805 */
[-C--:B------:R-:W-:Y:S01]  /*95a0*/  HFMA2 R42, R18, R47.reuse.H0_H0, -48, -48 ;  /* 0xd200d200122a7431 */ /* 0x080fe2000004002f */
[----:B------:R-:W-:Y:S01]  /*95b0*/  LOP3.LUT R4, R39, 0x100010, R4, 0xf8, !PT ;  /* 0x0010001027047812 */ /* 0x000fe200078ef804 */
[-C--:B------:R-:W-:Y:S01]  /*95c0*/  HFMA2 R45, R40, R47.reuse.H0_H0, -48, -48 ;  /* 0xd200d200282d7431 */ /* 0x080fe2000004002f */
[----:B------:R-:W-:Y:S01]  /*95d0*/  LOP3.LUT R36, R25, 0x64006400, RZ, 0xfc, !PT ;  /* 0x6400640019247812 */ /* 0x000fe200078efcff */
[-C--:B------:R-:W-:Y:S01]  /*95e0*/  HFMA2 R39, R84, R47.reuse.H0_H0, -48, -48 ;  /* 0xd200d20054277431 */ /* 0x080fe2000004002f */
[----:B------:R-:W-:Y:S01]  /*95f0*/  LOP3.LUT R26, R35, 0x64006400, RZ, 0xfc, !PT ;  /* 0x64006400231a7812 */ /* 0x000fe200078efcff */
[----:B------:R-:W-:Y:S01]  /*9600*/  HFMA2 R35, R86, R47.H0_H0, -48, -48 ;  /* 0xd200d20056237431 */ /* 0x000fe2000004002f */
[----:B------:R-:W-:-:S02]  /*9610*/  LOP3.LUT R7, R44, 0x100010, R7, 0xf8, !PT ;  /* 0x001000102c077812 */ /* 0x000fc400078ef807 */
        /* <DEDUP_REMOVED lines=18> */
[-C--:B------:R-:W-:Y:S02]  /*9740*/  HFMA2 R33, R18, R47.reuse.H0_H0, -48, -48 ;  /* 0xd200d20012217431 */ /* 0x080fe4000004002f */
        /* <DEDUP_REMOVED lines=27> */
[----:B------:R-:W-:Y:S01]  /*9900*/  LOP3.LUT R82, R78, 0x64006400, RZ, 0xfc, !PT ;  /* 0x640064004e527812 */ /* 0x000fe200078efcff */
[----:B------:R-:W-:Y:S01]  /*9910*/  HADD2 R55, R77, -1040, -1040 ;  /* 0xe410e4104d377430 */ /* 0x000fe20000000000 */
[----:B------:R-:W-:-:S02]  /*9920*/  LOP3.LUT R78, R53, 0x64006400, RZ, 0xfc, !PT ;  /* 0x64006400354e7812 */ /* 0x000fc400078efcff */
[----:B------:R-:W-:Y:S01]  /*9930*/  LOP3.LUT R75, R54, 0x1f001f, RZ, 0xc0, !PT ;  /* 0x001f001f364b7812 */ /* 0x000fe200078ec0ff */
[----:B------:R-:W-:Y:S01]  /*9940*/  HADD2 R54, R80, -1040, -1040 ;  /* 0xe410e41050367430 */ /* 0x000fe20000000000 */
[----:B------:R-:W-:Y:S02]  /*9950*/  LOP3.LUT R83, R64, 0x64006400, RZ, 0xfc, !PT ;  /* 0x6400640040537812 */ /* 0x000fe400078efcff */
[----:B------:R-:W-:Y:S02]  /*9960*/  LOP3.LUT R59, R59, 0x1f001f, RZ, 0xc0, !PT ;  /* 0x001f001f3b3b7812 */ /* 0x000fe400078ec0ff */
[----:B------:R-:W-:Y:S01]  /*9970*/  LOP3.LUT R64, R58, 0x1f001f, RZ, 0xc0, !PT ;  /* 0x001f001f3a407812 */ /* 0x000fe200078ec0ff */
[----:B------:R-:W-:Y:S01]  /*9980*/  HADD2 R58, R79, -1040, -1040 ;  /* 0xe410e4104f3a7430 */ /* 0x000fe20000000000 */
        /* <DEDUP_REMOVED lines=8> */
[----:B------:R-:W-:Y:S02]  /*9a10*/  LOP3.LUT R73, R73, 0x1f001f, RZ, 0xc0, !PT ;  /* 0x001f001f49497812 */ /* 0x000fe400078ec0ff */
[----:B------:R-:W-:Y:S02]  /*9a20*/  LOP3.LUT R79, R63, 0x1f001f, RZ, 0xc0, !PT ;  /* 0x001f001f3f4f7812 */ /* 0x000fe400078ec0ff */
        /* <DEDUP_REMOVED lines=12> */
[----:B------:R-:W-:Y:S01]  /*9af0*/  LOP3.LUT R75, R57, 0x64006400, RZ, 0xfc, !PT ;  /* 0x64006400394b7812 */ /* 0x000fe200078efcff */
[----:B------:R-:W-:Y:S01]  /*9b00*/  HADD2 R57, R83, -1040, -1040 ;  /* 0xe410e41053397430 */ /* 0x000fe20000000000 */
        /* <DEDUP_REMOVED lines=56> */
[----:B------:R-:W-:Y:S01]  /*9e90*/  HADD2 R92, R7, -1040, -1040 ;  /* 0xe410e410075c7430 */ /* 0x000fe20000000000 */
[----:B------:R-:W-:Y:S06]  /*9ea0*/  BRA.U !UP0, `(.L_x_1822) ;  /* 0x0000000508307547 */ /* 0x000fec000b800000 */
        /* <DEDUP_REMOVED lines=33> */
[----:B------:R-:W1:Y:S01]  /*a0c0*/  LDS.128 R28, [UR4+0x30] ;  /* 0x00003004ff1c7984 */ /* 0x000e620008000c00 */
[-C--:B------:R-:W-:Y:S02]  /*a0d0*/  HFMA2 R48, R35, R7.reuse, R48 ;  /* 0x0000000723307231 */ /* 0x080fe40000000030 */
        /* <DEDUP_REMOVED lines=41> */
.L_x_1822:
[----:B-----5:R-:W-:Y:S02]  /*a370*/  @!P0 IADD3 R14, PT, PT, R17, UR5, RZ ;  /* 0x00000005110e8c10 */ /* 0x020fe4000fffe0ff */
[----:B------:R-:W-:Y:S02]  /*a380*/  MOV R48, R12 ;  /* 0x0000000c00307202 */ /* 0x000fe40000000f00 */
[----:B------:R-:W-:Y:S01]  /*a390*/  MOV R49, R13 ;  /* 0x0000000d00317202 */ /* 0x000fe20000000f00 */
[----:B------:R-:W-:Y:S06]  /*a3a0*/  BRA.U !UP1, `(.L_x_1823) ;  /* 0x0000000509307547 */ /* 0x000fec000b800000 */
[----:B------:R-:W0:Y:S04]  /*a3b0*/  LDS.128 R4, [UR4+0x80] ;  /* 0x00008004ff047984 */ /* 0x000e280008000c00 */
[----:B------:R-:W1:Y:S04]  /*a3c0*/  LDS.128 R8, [UR4+0x90] ;  /* 0x00009004ff087984 */ /* 0x000e680008000c00 */
[----:B------:R-:W2:Y:S01]  /*a3d0*/  LDS.128 R28, [UR4+0xa0] ;  /* 0x0000a004ff1c7984 */ /* 0x000ea20008000c00 */
        /* <DEDUP_REMOVED lines=9> */
[----:B------:R-:W-:Y:S02]  /*a470*/  HFMA2 R13, R59, R7, R13 ;  /* 0x000000073b0d7231 */ /* 0x000fe4000000000d */
[----:B------:R-:W-:Y:S02]  /*a480*/  HFMA2 R12, R56, R6, R12 ;  /* 0x00000006380c7231 */ /* 0x000fe4000000000c */
[----:B-1----:R-:W-:Y:S02]  /*a490*/  HFMA2 R13, R41, R8, R13 ;  /* 0x00000008290d7231 */ /* 0x002fe4000000000d */
        /* <DEDUP_REMOVED lines=11> */
[----:B--2---:R-:W-:Y:S02]  /*a550*/  HFMA2 R13, R70, R28, R13 ;  /* 0x0000001c460d7231 */ /* 0x004fe4000000000d */
        /* <DEDUP_REMOVED lines=8> */
[----:B------:R-:W-:-:S04]  /*a5e0*/  HFMA2 R10, R65, R10, R6 ;  /* 0x0000000a410a7231 */ /* 0x000fc80000000006 */
[-C--:B------:R-:W-:Y:S02]  /*a5f0*/  HFMA2 R10, R34, R11.reuse, R10 ;  /* 0x0000000b220a7231 */ /* 0x080fe4000000000a */
[-C--:B------:R-:W-:Y:S02]  /*a600*/  HFMA2 R8, R38, R11.reuse, R5 ;  /* 0x0000000b26087231 */ /* 0x080fe40000000005 */
        /* <DEDUP_REMOVED lines=14> */
[-C--:B0-----:R-:W-:Y:S02]  /*a6f0*/  HFMA2 R8, R81, R4.reuse, R8 ;  /* 0x0000000451087231 */ /* 0x081fe40000000008 */
        /* <DEDUP_REMOVED lines=23> */
.L_x_1823:
        /* <DEDUP_REMOVED lines=8> */
.L_x_1821:
        /* <DEDUP_REMOVED lines=9> */
[----:B------:R-:W-:-:S04]  /*a980*/  MOV R18, UR10 ;  /* 0x0000000a00127c02 */ /* 0x000fc80008000f00 */
[----:B------:R-:W-:-:S07]  /*a990*/  MOV R15, UR8 ;  /* 0x00000008000f7c02 */ /* 0x000fce0008000f00 */
.L_x_1834:
[----:B------:R-:W-:Y:S01]  /*a9a0*/  ISETP.NE.AND P0, PT, R14, UR5, PT ;  /* 0x000000050e007c0c */ /* 0x000fe2000bf05270 */
[----:B------:R-:W2:Y:S01]  /*a9b0*/  LDC R23, c[0x0][0x3ac] ;  /* 0x0000eb00ff177b82 */ /* 0x000ea20000000800 */
[----:B------:R-:W4:Y:S11]  /*a9c0*/  LDG.E.128.CONSTANT R36, desc[UR14][R12.64] ;  /* 0x0000000e0c247981 */ /* 0x000f36000c1e9d00 */
[----:B------:R-:W-:-:S06]  /*a9d0*/  @!P0 LEA R2, R24, R1, 0x3 ;  /* 0x0000000118028211 */ /* 0x000fcc00078e18ff */
[----:B---3--:R-:W3:Y:S01]  /*a9e0*/  @!P0 LDL.64 R2, [R2+0x8] ;  /* 0x0000080002028983 */ /* 0x008ee20000100a00 */
[----:B--2---:R-:W-:-:S04]  /*a9f0*/  IMAD.WIDE R32, R23, 0x4, R12 ;  /* 0x0000000417207825 */ /* 0x004fc800078e020c */
[C---:B0-----:R-:W-:Y:S02]  /*aa00*/  IMAD.WIDE R28, R23.reuse, 0x4, R32 ;  /* 0x00000004171c7825 */ /* 0x041fe400078e0220 */
[----:B------:R-:W5:Y:S02]  /*aa10*/  LDG.E.128.CONSTANT R32, desc[UR14][R32.64] ;  /* 0x0000000e20207981 */ /* 0x000f64000c1e9d00 */
[----:B------:R-:W-:Y:S02]  /*aa20*/  IMAD.WIDE R6, R23, 0x4, R28 ;  /* 0x0000000417067825 */ /* 0x000fe400078e021c */
[----:B------:R-:W5:Y:S04]  /*aa30*/  LDG.E.128.CONSTANT R28, desc[UR14][R28.64] ;  /* 0x0000000e1c1c7981 */ /* 0x000f68000c1e9d00 */
[----:B------:R-:W5:Y:S01]  /*aa40*/  LDG.E.128.CONSTANT R8, desc[UR14][R6.64] ;  /* 0x0000000e06087981 */ /* 0x000f62000c1e9d00 */
[----:B------:R-:W-:-:S02]  /*aa50*/  @!P0 MOV R19, R15 ;  /* 0x0000000f00138202 */ /* 0x000fc40000000f00 */
[----:B------:R-:W-:-:S03]  /*aa60*/  @!P0 IADD3 R0, PT, PT, R24, 0x1, RZ ;  /* 0x0000000118008810 */ /* 0x000fc60007ffe0ff */
[----:B------:R0:W5:Y:S01]  /*aa70*/  @!P0 LDG.E.U16.CONSTANT R17, desc[UR14][R18.64] ;  /* 0x0000000e12118981 */ /* 0x000162000c1e9500 */
[----:B------:R-:W-:Y:S01]  /*aa80*/  @!P0 MOV R24, R0 ;  /* 0x0000000000188202 */ /* 0x000fe20000000f00 */
[----:B------:R-:W-:Y:S01]  /*aa90*/  HFMA2 R5, -RZ, RZ, 0, 0.0625 ;  /* 0x00002c00ff057431 */ /* 0x000fe200000001ff */
[----:B------:R-:W-:Y:S02]  /*aaa0*/  UISETP.NE.AND UP0, UPT, UR17, URZ, UPT ;  /* 0x000000ff1100728c */ /* 0x000fe4000bf05270 */
[----:B------:R-:W-:Y:S01]  /*aab0*/  UISETP.NE.AND UP1, UPT, UR18, URZ, UPT ;  /* 0x000000ff1200728c */ /* 0x000fe2000bf25270 */
[C---:B----4-:R-:W-:Y:S02]  /*aac0*/  LOP3.LUT R4, R37.reuse, 0xf000f, RZ, 0xc0, !PT ;  /* 0x000f000f25047812 */ /* 0x050fe400078ec0ff */
[----:B0-----:R-:W-:Y:S02]  /*aad0*/  LOP3.LUT R19, R37, 0xf000f0, RZ, 0xc0, !PT ;  /* 0x00f000f025137812 */ /* 0x001fe400078ec0ff */
[----:B------:R-:W-:-:S02]  /*aae0*/  SHF.R.U32.HI R37, RZ, 0x8, R37 ;  /* 0x00000008ff257819 */ /* 0x000fc40000011625 */
[C---:B------:R-:W-:Y:S02]  /*aaf0*/  LOP3.LUT R27, R38.reuse, 0xf000f, RZ, 0xc0, !PT ;  /* 0x000f000f261b7812 */ /* 0x040fe400078ec0ff */
[----:B------:R-:W-:Y:S02]  /*ab00*/  LOP3.LUT R40, R38, 0xf000f0, RZ, 0xc0, !PT ;  /* 0x00f000f026287812 */ /* 0x000fe400078ec0ff */
[----:B------:R-:W-:Y:S02]  /*ab10*/  SHF.R.U32.HI R38, RZ, 0x8, R38 ;  /* 0x00000008ff267819 */ /* 0x000fe40000011626 */
[----:B------:R-:W-:Y:S02]  /*ab20*/  LOP3.LUT R0, R36, 0xf000f, RZ, 0xc0, !PT ;  /* 0x000f000f24007812 */ /* 0x000fe400078ec0ff */
[----:B---3--:R-:W-:Y:S02]  /*ab30*/  @!P0 PRMT R121, R2, 0x7610, R121 ;  /* 0x0000761002798816 */ /* 0x008fe40000000079 */
[----:B------:R-:W-:-:S02]  /*ab40*/  @!P0 PRMT R120, R3, 0x7610, R120 ;  /* 0x0000761003788816 */ /* 0x000fc40000000078 */
[----:B------:R-:W-:Y:S02]  /*ab50*/  @!P0 PRMT R121, R121, 0x7610, R2 ;  /* 0x0000761079798816 */ /* 0x000fe40000000002 */
[----:B------:R-:W-:Y:S02]  /*ab60*/  LOP3.LUT R2, R36, 0xf000f0, RZ, 0xc0, !PT ;  /* 0x00f000f024027812 */ /* 0x000fe400078ec0ff */
[----:B------:R-:W-:Y:S02]  /*ab70*/  LOP3.LUT R26, R19, 0x64006400, RZ, 0xfc, !PT ;  /* 0x64006400131a7812 */ /* 0x000fe400078efcff */
[----:B------:R-:W-:Y:S02]  /*ab80*/  SHF.R.U32.HI R36, RZ, 0x8, R36 ;  /* 0x00000008ff247819 */ /* 0x000fe40000011624 */
[----:B------:R-:W-:Y:S02]  /*ab90*/  SHF.R.U32.HI R43, RZ, 0x8, R39 ;  /* 0x00000008ff2b7819 */ /* 0x000fe40000011627 */
[----:B------:R-:W-:-:S02]  /*aba0*/  LOP3.LUT R19, R37, 0xf000f, RZ, 0xc0, !PT ;  /* 0x000f000f25137812 */ /* 0x000fc400078ec0ff */
[C---:B------:R-:W-:Y:S02]  /*abb0*/  LOP3.LUT R41, R39.reuse, 0xf000f, RZ, 0xc0, !PT ;  /* 0x000f000f27297812 */ /* 0x040fe400078ec0ff */
[----:B------:R-:W-:Y:S02]  /*abc0*/  LOP3.LUT R42, R39, 0xf000f0, RZ, 0xc0, !PT ;  /* 0x00f000f0272a7812 */ /* 0x000fe400078ec0ff */
[----:B------:R-:W-:Y:S02]  /*abd0*/  LOP3.LUT R37, R37, 0xf000f0, RZ, 0xc0, !PT ;  /* 0x00f000f025257812 */ /* 0x000fe400078ec0ff */
[----:B------:R-:W-:Y:S02]  /*abe0*/  LOP3.LUT R39, R38, 0xf000f, RZ, 0xc0, !PT ;  /* 0x000f000f26277812 */ /* 0x000fe400078ec0ff */
[----:B------:R-:W-:Y:S02]  /*abf0*/  @!P0 PRMT R120, R120, 0x7610, R3 ;  /* 0x0000761078788816 */ /* 0x000fe40000000003 */
[----:B------:R-:W-:-:S02]  /*ac00*/  LOP3.LUT R38, R38, 0xf000f0, RZ, 0xc0, !PT ;  /* 0x00f000f026267812 */ /* 0x000fc400078ec0ff */
[C---:B------:R-:W-:Y:S02]  /*ac10*/  LOP3.LUT R3, R36.reuse, 0xf000f, RZ, 0xc0, !PT ;  /* 0x000f000f24037812 */ /* 0x040fe400078ec0ff */
[C---:B-1----:R-:W-:Y:S02]  /*ac20*/  LOP3.LUT R45, R43.reuse, 0xf000f, RZ, 0xc0, !PT ;  /* 0x000f000f2b2d7812 */ /* 0x042fe400078ec0ff */
        /* <DEDUP_REMOVED lines=19> */
[----:B------:R-:W-:Y:S02]  /*ad60*/  HADD2 R46, R47, -1032, -1032 ;  /* 0xe408e4082f2e7430 */ /* 0x000fe40000000000 */
[----:B------:R-:W-:Y:S02]  /*ad70*/  HADD2 R40, R41, -1032, -1032 ;  /* 0xe408e40829287430 */ /* 0x000fe40000000000 */
[-C--:B------:R-:W-:Y:S02]  /*ad80*/  HFMA2 R47, R48, R5.reuse.H0_H0, -72, -72 ;  /* 0xd480d480302f7431 */ /* 0x080fe40000040005 */
[----:B------:R-:W-:Y:S02]  /*ad90*/  HFMA2 R41, R42, R5.H0_H0, -72, -72 ;  /* 0xd480d4802a297431 */ /* 0x000fe40000040005 */
[----:B------:R-:W-:Y:S02]  /*ada0*/  HADD2 R48, R49, -1032, -1032 ;  /* 0xe408e40831307430 */ /* 0x000fe40000000000 */
[----:B------:R-:W-:-:S02]  /*adb0*/  HADD2 R36, R0, -1032, -1032 ;  /* 0xe408e40800247430 */ /* 0x000fc40000000000 */
[-C--:B------:R-:W-:Y:S02]  /*adc0*/  HFMA2 R19, R2, R5.reuse.H0_H0, -72, -72 ;  /* 0xd480d48002137431 */ /* 0x080fe40000040005 */
[----:B------:R-:W-:Y:S02]  /*add0*/  HADD2 R25, R25, -1032, -1032 ;  /* 0xe408e40819197430 */ /* 0x000fe40000000000 */
[-C--:B------:R-:W-:Y:S02]  /*ade0*/  HFMA2 R37, R26, R5.reuse.H0_H0, -72, -72 ;  /* 0xd480d4801a257431 */ /* 0x080fe40000040005 */
[----:B------:R-:W-:Y:S02]  /*adf0*/  HADD2 R38, R27, -1032, -1032 ;  /* 0xe408e4081b267430 */ /* 0x000fe40000000000 */
[----:B------:R-:W-:Y:S02]  /*ae00*/  HADD2 R42, R3, -1032, -1032 ;  /* 0xe408e408032a7430 */ /* 0x000fe40000000000 */
[----:B------:R-:W-:-:S02]  /*ae10*/  HFMA2 R43, R4, R5.H0_H0, -72, -72 ;  /* 0xd480d480042b7431 */ /* 0x000fc40000040005 */
[----:B------:R-:W-:Y:S02]  /*ae20*/  HADD2 R44, R44, -1032, -1032 ;  /* 0xe408e4082c2c7430 */ /* 0x000fe40000000000 */
[----:B------:R-:W-:Y:S01]  /*ae30*/  HFMA2 R49, R50, R5.H0_H0, -72, -72 ;  /* 0xd480d48032317431 */ /* 0x000fe20000040005 */
[----:B------:R-:W-:Y:S06]  /*ae40*/  BRA.U !UP0, `(.L_x_1826) ;  /* 0x0000000508687547 */ /* 0x000fec000b800000 */
[----:B------:R-:W0:Y:S01]  /*ae50*/  LDS.64 R50, [UR4] ;  /* 0x00000004ff327984 */ /* 0x000e220008000a00 */
[----:B------:R-:W-:Y:S02]  /*ae60*/  HADD2.F32 R0, -RZ, R36.H0_H0 ;  /* 0x20000024ff007230 */ /* 0x000fe40000004100 */
[--C-:B------:R-:W-:Y:S01]  /*ae70*/  HADD2.F32 R54, -RZ, R25.reuse.H0_H0 ;  /* 0x20000019ff367230 */ /* 0x100fe20000004100 */
[----:B------:R-:W1:Y:S01]  /*ae80*/  LDS.64 R26, [UR4+0x8] ;  /* 0x00000804ff1a7984 */ /* 0x000e620008000a00 */
[----:B------:R-:W-:Y:S02]  /*ae90*/  HADD2.F32 R4, -RZ, R40.H0_H0 ;  /* 0x20000028ff047230 */ /* 0x000fe40000004100 */
[----:B------:R-:W-:Y:S02]  /*aea0*/  HADD2.F32 R2, -RZ, R38.H0_H0 ;  /* 0x20000026ff027230 */ /* 0x000fe40000004100 */
[----:B------:R-:W-:Y:S02]  /*aeb0*/  HADD2.F32 R56, -RZ, R25.H1_H1 ;  /* 0x30000019ff387230 */ /* 0x000fe40000004100 */
[----:B0-----:R-:W-:-:S02]  /*aec0*/  HADD2.F32 R3, -RZ, R50.H0_H0 ;  /* 0x20000032ff037230 */ /* 0x001fc40000004100 */
[----:B------:R-:W-:Y:S02]  /*aed0*/  HADD2.F32 R53, -RZ, R50.H1_H1 ;  /* 0x30000032ff357230 */ /* 0x000fe40000004100 */
[--C-:B------:R-:W-:Y:S02]  /*aee0*/  HADD2.F32 R52, -RZ, R51.reuse.H0_H0 ;  /* 0x20000033ff347230 */ /* 0x100fe40000004100 */
[C---:B------:R-:W-:Y:S01]  /*aef0*/  FFMA.FTZ R54, R3.reuse, R54, RZ ;  /* 0x0000003603367223 */ /* 0x040fe200000100ff */
[----:B------:R-:W-:Y:S02]  /*af00*/  HADD2.F32 R55, -RZ, R51.H1_H1 ;  /* 0x30000033ff377230 */ /* 0x000fe40000004100 */
[----:B------:R-:W-:Y:S01]  /*af10*/  FFMA.FTZ R51, R0, R3, RZ ;  /* 0x0000000300337223 */ /* 0x000fe200000100ff */
[----:B------:R-:W-:Y:S02]  /*af20*/  HADD2.F32 R50, -RZ, R36.H1_H1 ;  /* 0x30000024ff327230 */ /* 0x000fe40000004100 */
[C---:B------:R-:W-:Y:S01]  /*af30*/  FFMA.FTZ R59, R3.reuse, R4, RZ ;  /* 0x00000004033b7223 */ /* 0x040fe200000100ff */
[----:B------:R-:W-:Y:S01]  /*af40*/  FFMA.FTZ R58, R3, R2, RZ ;  /* 0x00000002033a7223 */ /* 0x000fe200000100ff */
[----:B------:R-:W-:-:S02]  /*af50*/  HADD2.F32 R4, -RZ, R40.H1_H1 ;  /* 0x30000028ff047230 */ /* 0x000fc40000004100 */
[----:B------:R-:W-:Y:S01]  /*af60*/  FFMA.FTZ R50, R50, R53, R51 ;  /* 0x0000003532327223 */ /* 0x000fe20000010033 */
[----:B------:R-:W-:Y:S02]  /*af70*/  HADD2.F32 R2, -RZ, R38.H1_H1 ;  /* 0x30000026ff027230 */ /* 0x000fe40000004100 */
[C---:B------:R-:W-:Y:S01]  /*af80*/  FFMA.FTZ R51, R53.reuse, R56, R54 ;  /* 0x0000003835337223 */ /* 0x040fe20000010036 */
[----:B------:R-:W-:Y:S02]  /*af90*/  HADD2.F32 R0, -RZ, R37.H0_H0 ;  /* 0x20000025ff007230 */ /* 0x000fe40000004100 */
[C---:B------:R-:W-:Y:S01]  /*afa0*/  FFMA.FTZ R59, R53.reuse, R4, R59 ;  /* 0x00000004353b7223 */ /* 0x040fe2000001003b */
[----:B------:R-:W-:Y:S02]  /*afb0*/  HADD2.F32 R3, -RZ, R19.H0_H0 ;  /* 0x20000013ff037230 */ /* 0x000fe40000004100 */
[----:B------:R-:W-:Y:S01]  /*afc0*/  FFMA.FTZ R57, R53, R2, R58 ;  /* 0x0000000235397223 */ /* 0x000fe2000001003a */
[----:B------:R-:W-:-:S02]  /*afd0*/  HADD2.F32 R54, -RZ, R39.H0_H0 ;  /* 0x20000027ff367230 */ /* 0x000fc40000004100 */
[C---:B------:R-:W-:Y:S01]  /*afe0*/  FFMA.FTZ R4, R52.reuse, R0, R51 ;  /* 0x0000000034047223 */ /* 0x040fe20000010033 */
[----:B------:R-:W-:Y:S02]  /*aff0*/  HADD2.F32 R51, -RZ, R41.H0_H0 ;  /* 0x20000029ff337230 */ /* 0x000fe40000004100 */
[----:B------:R-:W-:Y:S01]  /*b000*/  FFMA.FTZ R3, R3, R52, R50 ;  /* 0x0000003403037223 */ /* 0x000fe20000010032 */
[----:B------:R-:W-:Y:S02]  /*b010*/  HADD2.F32 R0, -RZ, R19.H1_H1 ;  /* 0x30000013ff007230 */ /* 0x000fe40000004100 */
[C---:B------:R-:W-:Y:S01]  /*b020*/  FFMA.FTZ R57, R52.reuse, R54, R57 ;  /* 0x0000003634397223 */ /* 0x040fe20000010039 */
[----:B------:R-:W-:Y:S02]  /*b030*/  HADD2.F32 R2, -RZ, R37.H1_H1 ;  /* 0x30000025ff027230 */ /* 0x000fe40000004100 */
[----:B------:R-:W-:Y:S01]  /*b040*/  FFMA.FTZ R51, R52, R51, R59 ;  /* 0x0000003334337223 */ /* 0x000fe2000001003b */
[----:B------:R-:W-:-:S02]  /*b050*/  HADD2.F32 R50, -RZ, R39.H1_H1 ;  /* 0x30000027ff327230 */ /* 0x000fc40000004100 */
[----:B------:R-:W-:Y:S01]  /*b060*/  FFMA.FTZ R0, R0, R55, R3 ;  /* 0x0000003700007223 */ /* 0x000fe20000010003 */
[----:B------:R-:W-:Y:S02]  /*b070*/  HADD2.F32 R54, -RZ, R41.H1_H1 ;  /* 0x30000029ff367230 */ /* 0x000fe40000004100 */
[C---:B------:R-:W-:Y:S01]  /*b080*/  FFMA.FTZ R53, R55.reuse, R2, R4 ;  /* 0x0000000237357223 */ /* 0x040fe20000010004 */
[----:B-1----:R-:W-:Y:S02]  /*b090*/  HADD2.F32 R4, -RZ, R26.H0_H0 ;  /* 0x2000001aff047230 */ /* 0x002fe40000004100 */
[C---:B------:R-:W-:Y:S01]  /*b0a0*/  FFMA.FTZ R57, R55.reuse, R50, R57 ;  /* 0x0000003237397223 */ /* 0x040fe20000010039 */
[----:B------:R-:W-:Y:S02]  /*b0b0*/  HADD2.F32 R3, -RZ, R42.H0_H0 ;  /* 0x2000002aff037230 */ /* 0x000fe40000004100 */
[----:B------:R-:W-:Y:S01]  /*b0c0*/  FFMA.FTZ R55, R55, R54, R51 ;  /* 0x0000003637377223 */ /* 0x000fe20000010033 */
[----:B------:R-:W-:-:S02]  /*b0d0*/  HADD2.F32 R51, -RZ, R26.H1_H1 ;  /* 0x3000001aff337230 */ /* 0x000fc40000004100 */
[----:B------:R-:W-:Y:S02]  /*b0e0*/  HADD2.F32 R50, -RZ, R44.H0_H0 ;  /* 0x2000002cff327230 */ /* 0x000fe40000004100 */
[----:B------:R-:W-:Y:S01]  /*b0f0*/  FFMA.FTZ R3, R3, R4, R0 ;  /* 0x0000000403037223 */ /* 0x000fe20000010000 */
[----:B------:R-:W-:Y:S02]  /*b100*/  HADD2.F32 R2, -RZ, R42.H1_H1 ;  /* 0x3000002aff027230 */ /* 0x000fe40000004100 */
        /* <DEDUP_REMOVED lines=9> */
[----:B------:R-:W-:Y:S01]  /*b1a0*/  FFMA.FTZ R53, R51, R0, R50 ;  /* 0x0000000033357223 */ /* 0x000fe20000010032 */
[----:B------:R-:W-:Y:S02]  /*b1b0*/  HADD2.F32 R54, -RZ, R48.H1_H1 ;  /* 0x30000030ff367230 */ /* 0x000fe40000004100 */
        /* <DEDUP_REMOVED lines=35> */
.L_x_1826:
[----:B------:R-:W-:Y:S05]  /*b3f0*/  BRA.U !UP1, `(.L_x_1827) ;  /* 0x0000000509687547 */ /* 0x000fea000b800000 */
[----:B------:R-:W0:Y:S01]  /*b400*/  LDS.64 R2, [UR4+0x80] ;  /* 0x00008004ff027984 */ /* 0x000e220008000a00 */
[--C-:B------:R-:W-:Y:S02]  /*b410*/  HADD2.F32 R0, -RZ, R36.reuse.H0_H0 ;  /* 0x20000024ff007230 */ /* 0x100fe40000004100 */
[----:B------:R-:W-:Y:S01]  /*b420*/  HADD2.F32 R36, -RZ, R36.H1_H1 ;  /* 0x30000024ff247230 */ /* 0x000fe20000004100 */
[----:B------:R-:W1:Y:S01]  /*b430*/  LDS.64 R26, [UR4+0x88] ;  /* 0x00008804ff1a7984 */ /* 0x000e620008000a00 */
[--C-:B------:R-:W-:Y:S02]  /*b440*/  HADD2.F32 R4, -RZ, R40.reuse.H0_H0 ;  /* 0x20000028ff047230 */ /* 0x100fe40000004100 */
[----:B------:R-:W-:Y:S02]  /*b450*/  HADD2.F32 R54, -RZ, R25.H1_H1 ;  /* 0x30000019ff367230 */ /* 0x000fe40000004100 */
[----:B------:R-:W-:Y:S02]  /*b460*/  HADD2.F32 R40, -RZ, R40.H1_H1 ;  /* 0x30000028ff287230 */ /* 0x000fe40000004100 */
[----:B0-----:R-:W-:-:S02]  /*b470*/  HADD2.F32 R51, -RZ, R2.H0_H0 ;  /* 0x20000002ff337230 */ /* 0x001fc40000004100 */
[----:B------:R-:W-:Y:S02]  /*b480*/  HADD2.F32 R50, -RZ, R2.H1_H1 ;  /* 0x30000002ff327230 */ /* 0x000fe40000004100 */
[--C-:B------:R-:W-:Y:S02]  /*b490*/  HADD2.F32 R52, -RZ, R3.reuse.H0_H0 ;  /* 0x20000003ff347230 */ /* 0x100fe40000004100 */
[----:B------:R-:W-:Y:S02]  /*b4a0*/  HADD2.F32 R53, -RZ, R3.H1_H1 ;  /* 0x30000003ff357230 */ /* 0x000fe40000004100 */
[----:B------:R-:W-:Y:S02]  /*b4b0*/  HADD2.F32 R2, -RZ, R25.H0_H0 ;  /* 0x20000019ff027230 */ /* 0x000fe40000004100 */
[----:B------:R-:W-:Y:S01]  /*b4c0*/  FFMA.FTZ R25, R0, R51, RZ ;  /* 0x0000003300197223 */ /* 0x000fe200000100ff */
[--C-:B------:R-:W-:Y:S02]  /*b4d0*/  HADD2.F32 R3, -RZ, R38.reuse.H0_H0 ;  /* 0x20000026ff037230 */ /* 0x100fe40000004100 */
[----:B------:R-:W-:-:S02]  /*b4e0*/  HADD2.F32 R38, -RZ, R38.H1_H1 ;  /* 0x30000026ff267230 */ /* 0x000fc40000004100 */
[-C--:B------:R-:W-:Y:S01]  /*b4f0*/  FFMA.FTZ R55, R2, R51.reuse, RZ ;  /* 0x0000003302377223 */ /* 0x080fe200000100ff */
[-C--:B------:R-:W-:Y:S01]  /*b500*/  FFMA.FTZ R25, R36, R50.reuse, R25 ;  /* 0x0000003224197223 */ /* 0x080fe20000010019 */
[-C--:B------:R-:W-:Y:S01]  /*b510*/  FFMA.FTZ R3, R3, R51.reuse, RZ ;  /* 0x0000003303037223 */ /* 0x080fe200000100ff */
[----:B------:R-:W-:Y:S01]  /*b520*/  FFMA.FTZ R51, R4, R51, RZ ;  /* 0x0000003304337223 */ /* 0x000fe200000100ff */
        /* <DEDUP_REMOVED lines=53> */
[--C-:B------:R-:W-:Y:S02]  /*b880*/  HADD2.F32 R3, -RZ, R121.reuse.H0_H0 ;  /* 0x20000079ff037230 */ /* 0x100fe40000004100 */
[-C--:B------:R-:W-:Y:S01]  /*b890*/  FFMA.FTZ R26, R47, R27.reuse, R26 ;  /* 0x0000001b2f1a7223 */ /* 0x080fe2000001001a */
        /* <DEDUP_REMOVED lines=16> */
.L_x_1827:
[C---:B-----5:R-:W-:Y:S02]  /*b9a0*/  LOP3.LUT R4, R33.reuse, 0xf000f, RZ, 0xc0, !PT ;  /* 0x000f000f21047812 */ /* 0x060fe400078ec0ff */
[----:B------:R-:W-:Y:S02]  /*b9b0*/  LOP3.LUT R19, R33, 0xf000f0, RZ, 0xc0, !PT ;  /* 0x00f000f021137812 */ /* 0x000fe400078ec0ff */
[----:B------:R-:W-:Y:S02]  /*b9c0*/  SHF.R.U32.HI R33, RZ, 0x8, R33 ;  /* 0x00000008ff217819 */ /* 0x000fe40000011621 */
[C---:B------:R-:W-:Y:S02]  /*b9d0*/  LOP3.LUT R27, R34.reuse, 0xf000f, RZ, 0xc0, !PT ;  /* 0x000f000f221b7812 */ /* 0x040fe400078ec0ff */
[----:B------:R-:W-:Y:S02]  /*b9e0*/  LOP3.LUT R36, R34, 0xf000f0, RZ, 0xc0, !PT ;  /* 0x00f000f022247812 */ /* 0x000fe400078ec0ff */
[----:B------:R-:W-:-:S02]  /*b9f0*/  SHF.R.U32.HI R34, RZ, 0x8, R34 ;  /* 0x00000008ff227819 */ /* 0x000fc40000011622 */
[C---:B------:R-:W-:Y:S02]  /*ba00*/  LOP3.LUT R0, R32.reuse, 0xf000f, RZ, 0xc0, !PT ;  /* 0x000f000f20007812 */ /* 0x040fe400078ec0ff */
        /* <DEDUP_REMOVED lines=8> */
[C---:B------:R-:W-:Y:S02]  /*ba90*/  LOP3.LUT R35, R34.reuse, 0xf000f, RZ, 0xc0, !PT ;  /* 0x000f000f22237812 */ /* 0x040fe400078ec0ff */
[----:B------:R-:W-:Y:S02]  /*baa0*/  LOP3.LUT R34, R34, 0xf000f0, RZ, 0xc0, !PT ;  /* 0x00f000f022227812 */ /* 0x000fe400078ec0ff */
[----:B------:R-:W-:-:S02]  /*bab0*/  LOP3.LUT R3, R32, 0xf000f, RZ, 0xc0, !PT ;  /* 0x000f000f20037812 */ /* 0x000fc400078ec0ff */
[C---:B------:R-:W-:Y:S02]  /*bac0*/  LOP3.LUT R41, R39.reuse, 0xf000f, RZ, 0xc0, !PT ;  /* 0x000f000f27297812 */ /* 0x040fe400078ec0ff */
[----:B------:R-:W-:Y:S02]  /*bad0*/  LOP3.LUT R32, R32, 0xf000f0, RZ, 0xc0, !PT ;  /* 0x00f000f020207812 */ /* 0x000fe400078ec0ff */
[----:B------:R-:W-:Y:S02]  /*bae0*/  LOP3.LUT R39, R39, 0xf000f0, RZ, 0xc0, !PT ;  /* 0x00f000f027277812 */ /* 0x000fe400078ec0ff */
[----:B------:R-:W-:Y:S01]  /*baf0*/  LOP3.LUT R42, R33, 0x64006400, RZ, 0xfc, !PT ;  /* 0x64006400212a7812 */ /* 0x000fe200078efcff */
[----:B------:R-:W-:Y:S01]  /*bb00*/  HFMA2 R33, R26, R5.H0_H0, -72, -72 ;  /* 0xd480d4801a217431 */ /* 0x000fe20000040005 */
[----:B------:R-:W-:Y:S02]  /*bb10*/  LOP3.LUT R36, R36, 0x64006400, RZ, 0xfc, !PT ;  /* 0x6400640024247812 */ /* 0x000fe400078efcff */
[----:B------:R-:W-:-:S02]  /*bb20*/  LOP3.LUT R43, R35, 0x64006400, RZ, 0xfc, !PT ;  /* 0x64006400232b7812 */ /* 0x000fc400078efcff */
[----:B------:R-:W-:Y:S01]  /*bb30*/  LOP3.LUT R37, R37, 0x64006400, RZ, 0xfc, !PT ;  /* 0x6400640025257812 */ /* 0x000fe200078efcff */
[-C--:B------:R-:W-:Y:S01]  /*bb40*/  HFMA2 R35, R36, R5.reuse.H0_H0, -72, -72 ;  /* 0xd480d48024237431 */ /* 0x080fe20000040005 */
[----:B------:R-:W-:Y:S02]  /*bb50*/  LOP3.LUT R44, R34, 0x64006400, RZ, 0xfc, !PT ;  /* 0x64006400222c7812 */ /* 0x000fe400078efcff */
[----:B------:R-:W-:Y:S01]  /*bb60*/  LOP3.LUT R25, R4, 0x64006400, RZ, 0xfc, !PT ;  /* 0x6400640004197812 */ /* 0x000fe200078efcff */
[----:B------:R-:W-:Y:S01]  /*bb70*/  HADD2 R36, R37, -1032, -1032 ;  /* 0xe408e40825247430 */ /* 0x000fe20000000000 */
[----:B------:R-:W-:Y:S02]  /*bb80*/  LOP3.LUT R38, R38, 0x64006400, RZ, 0xfc, !PT ;  /* 0x6400640026267812 */ /* 0x000fe400078efcff */
[----:B------:R-:W-:Y:S01]  /*bb90*/  LOP3.LUT R45, R41, 0x64006400, RZ, 0xfc, !PT ;  /* 0x64006400292d7812 */ /* 0x000fe200078efcff */
[-C--:B------:R-:W-:Y:S01]  /*bba0*/  HFMA2 R41, R42, R5.reuse.H0_H0, -72, -72 ;  /* 0xd480d4802a297431 */ /* 0x080fe20000040005 */
[----:B------:R-:W-:Y:S01]  /*bbb0*/  LOP3.LUT R0, R0, 0x64006400, RZ, 0xfc, !PT ;  /* 0x6400640000007812 */ /* 0x000fe200078efcff */
[----:B------:R-:W-:Y:S01]  /*bbc0*/  HADD2 R42, R43, -1032, -1032 ;  /* 0xe408e4082b2a7430 */ /* 0x000fe20000000000 */
        /* <DEDUP_REMOVED lines=9> */
[----:B------:R-:W-:Y:S01]  /*bc60*/  HFMA2 R19, R2, R5.H0_H0, -72, -72 ;  /* 0xd480d48002137431 */ /* 0x000fe20000040005 */
[----:B------:R-:W-:Y:S01]  /*bc70*/  LOP3.LUT R46, R39, 0x64006400, RZ, 0xfc, !PT ;  /* 0x64006400272e7812 */ /* 0x000fe200078efcff */
[----:B------:R-:W-:-:S02]  /*bc80*/  HADD2 R25, R25, -1032, -1032 ;  /* 0xe408e40819197430 */ /* 0x000fc40000000000 */
[----:B------:R-:W-:Y:S02]  /*bc90*/  HADD2 R34, R27, -1032, -1032 ;  /* 0xe408e4081b227430 */ /* 0x000fe40000000000 */
[----:B------:R-:W-:Y:S02]  /*bca0*/  HADD2 R38, R3, -1032, -1032 ;  /* 0xe408e40803267430 */ /* 0x000fe40000000000 */
[-C--:B------:R-:W-:Y:S02]  /*bcb0*/  HFMA2 R39, R4, R5.reuse.H0_H0, -72, -72 ;  /* 0xd480d48004277431 */ /* 0x080fe40000040005 */
[----:B------:R-:W-:Y:S02]  /*bcc0*/  HADD2 R40, R40, -1032, -1032 ;  /* 0xe408e40828287430 */ /* 0x000fe40000000000 */
[----:B------:R-:W-:Y:S01]  /*bcd0*/  HFMA2 R45, R46, R5.H0_H0, -72, -72 ;  /* 0xd480d4802e2d7431 */ /* 0x000fe20000040005 */
[----:B------:R-:W-:Y:S06]  /*bce0*/  BRA.U !UP0, `(.L_x_1828) ;  /* 0x0000000508687547 */ /* 0x000fec000b800000 */
[----:B------:R-:W0:Y:S01]  /*bcf0*/  LDS.64 R46, [UR4+0x10] ;  /* 0x00001004ff2e7984 */ /* 0x000e220008000a00 */
        /* <DEDUP_REMOVED lines=89> */
.L_x_1828:
        /* <DEDUP_REMOVED lines=91> */
.L_x_1829:
[C---:B------:R-:W-:Y:S02]  /*c840*/  LOP3.LUT R4, R29.reuse, 0xf000f, RZ, 0xc0, !PT ;  /* 0x000f000f1d047812 */ /* 0x040fe400078ec0ff */
        /* <DEDUP_REMOVED lines=142> */
.L_x_1830:
        /* <DEDUP_REMOVED lines=91> */
.L_x_1831:
[C---:B------:R-:W-:Y:S02]  /*d6e0*/  LOP3.LUT R29, R10.reuse, 0xf000f, RZ, 0xc0, !PT ;  /* 0x000f000f0a1d7812 */ /* 0x040fe400078ec0ff */
[----:B------:R-:W-:Y:S02]  /*d6f0*/  LOP3.LUT R19, R10, 0xf000f0, RZ, 0xc0, !PT ;  /* 0x00f000f00a137812 */ /* 0x000fe400078ec0ff */
[----:B------:R-:W-:Y:S02]  /*d700*/  SHF.R.U32.HI R31, RZ, 0x8, R10 ;  /* 0x00000008ff1f7819 */ /* 0x000fe4000001160a */
[C---:B------:R-:W-:Y:S02]  /*d710*/  LOP3.LUT R4, R9.reuse, 0xf000f, RZ, 0xc0, !PT ;  /* 0x000f000f09047812 */ /* 0x040fe400078ec0ff */
[----:B------:R-:W-:Y:S02]  /*d720*/  LOP3.LUT R3, R9, 0xf000f0, RZ, 0xc0, !PT ;  /* 0x00f000f009037812 */ /* 0x000fe400078ec0ff */
[----:B------:R-:W-:-:S02]  /*d730*/  LOP3.LUT R10, R11, 0xf000f0, RZ, 0xc0, !PT ;  /* 0x00f000f00b0a7812 */ /* 0x000fc400078ec0ff */
[----:B------:R-:W-:Y:S02]  /*d740*/  LOP3.LUT R2, R8, 0xf000f0, RZ, 0xc0, !PT ;  /* 0x00f000f008027812 */ /* 0x000fe400078ec0ff */
[----:B------:R-:W-:Y:S02]  /*d750*/  SHF.R.U32.HI R9, RZ, 0x8, R9 ;  /* 0x00000008ff097819 */ /* 0x000fe40000011609 */
[----:B------:R-:W-:Y:S02]  /*d760*/  LOP3.LUT R36, R10, 0x64006400, RZ, 0xfc, !PT ;  /* 0x640064000a247812 */ /* 0x000fe400078efcff */
[----:B------:R-:W-:Y:S02]  /*d770*/  LOP3.LUT R0, R8, 0xf000f, RZ, 0xc0, !PT ;  /* 0x000f000f08007812 */ /* 0x000fe400078ec0ff */
[----:B------:R-:W-:Y:S01]  /*d780*/  SHF.R.U32.HI R35, RZ, 0x8, R11 ;  /* 0x00000008ff237819 */ /* 0x000fe2000001160b */
[----:B------:R-:W-:Y:S01]  /*d790*/  HFMA2 R25, R36, R5.H0_H0, -72, -72 ;  /* 0xd480d48024197431 */ /* 0x000fe20000040005 */
[----:B------:R-:W-:-:S02]  /*d7a0*/  LOP3.LUT R2, R2, 0x64006400, RZ, 0xfc, !PT ;  /* 0x6400640002027812 */ /* 0x000fc400078efcff */
[----:B------:R-:W-:Y:S02]  /*d7b0*/  LOP3.LUT R10, R9, 0xf000f0, RZ, 0xc0, !PT ;  /* 0x00f000f0090a7812 */ /* 0x000fe400078ec0ff */
[----:B------:R-:W-:Y:S02]  /*d7c0*/  SHF.R.U32.HI R8, RZ, 0x8, R8 ;  /* 0x00000008ff087819 */ /* 0x000fe40000011608 */
[----:B------:R-:W-:Y:S02]  /*d7d0*/  LOP3.LUT R32, R19, 0x64006400, RZ, 0xfc, !PT ;  /* 0x6400640013207812 */ /* 0x000fe400078efcff */
[----:B------:R-:W-:Y:S02]  /*d7e0*/  LOP3.LUT R33, R11, 0xf000f, RZ, 0xc0, !PT ;  /* 0x000f000f0b217812 */ /* 0x000fe400078ec0ff */
[----:B------:R-:W-:Y:S02]  /*d7f0*/  LOP3.LUT R28, R3, 0x64006400, RZ, 0xfc, !PT ;  /* 0x64006400031c7812 */ /* 0x000fe400078efcff */
[----:B------:R-:W-:-:S02]  /*d800*/  LOP3.LUT R19, R35, 0xf000f0, RZ, 0xc0, !PT ;  /* 0x00f000f023137812 */ /* 0x000fc400078ec0ff */
[----:B------:R-:W-:Y:S01]  /*d810*/  LOP3.LUT R30, R10, 0x64006400, RZ, 0xfc, !PT ;  /* 0x640064000a1e7812 */ /* 0x000fe200078efcff */
[-C--:B------:R-:W-:Y:S01]  /*d820*/  HFMA2 R10, R2, R5.reuse.H0_H0, -72, -72 ;  /* 0xd480d480020a7431 */ /* 0x080fe20000040005 */
[C---:B------:R-:W-:Y:S02]  /*d830*/  LOP3.LUT R3, R8.reuse, 0xf000f0, RZ, 0xc0, !PT ;  /* 0x00f000f008037812 */ /* 0x040fe400078ec0ff */
[----:B------:R-:W-:Y:S01]  /*d840*/  LOP3.LUT R11, R31, 0xf000f0, RZ, 0xc0, !PT ;  /* 0x00f000f01f0b7812 */ /* 0x000fe200078ec0ff */
[----:B------:R-:W-:Y:S01]  /*d850*/  HFMA2 R27, R30, R5.H0_H0, -72, -72 ;  /* 0xd480d4801e1b7431 */ /* 0x000fe20000040005 */
[----:B------:R-:W-:Y:S02]  /*d860*/  LOP3.LUT R8, R8, 0xf000f, RZ, 0xc0, !PT ;  /* 0x000f000f08087812 */ /* 0x000fe400078ec0ff */
        /* <DEDUP_REMOVED lines=27> */
[----:B------:R-:W-:Y:S06]  /*da20*/  BRA.U !UP0, `(.L_x_1832) ;  /* 0x0000000508687547 */ /* 0x000fec000b800000 */
        /* <DEDUP_REMOVED lines=38> */
[--C-:B------:R-:W-:Y:S02]  /*dc90*/  HADD2.F32 R3, -RZ, R33.reuse.H0_H0 ;  /* 0x20000021ff037230 */ /* 0x100fe40000004100 */
        /* <DEDUP_REMOVED lines=25> */
[--C-:B------:R-:W-:Y:S02]  /*de30*/  HADD2.F32 R37, -RZ, R28.reuse.H0_H0 ;  /* 0x2000001cff257230 */ /* 0x100fe40000004100 */
[----:B------:R-:W-:Y:S01]  /*de40*/  FFMA.FTZ R2, R9, R2, R4 ;  /* 0x0000000209027223 */ /* 0x000fe20000010004 */
[--C-:B------:R-:W-:Y:S02]  /*de50*/  HADD2.F32 R40, -RZ, R5.reuse.H0_H0 ;  /* 0x20000005ff287230 */ /* 0x100fe40000004100 */
        /* <DEDUP_REMOVED lines=23> */
.L_x_1832:
[----:B------:R-:W-:Y:S02]  /*dfd0*/  @!P0 IADD3 R14, PT, PT, R17, UR5, RZ ;  /* 0x00000005110e8c10 */ /* 0x000fe4000fffe0ff */
[----:B------:R-:W-:Y:S02]  /*dfe0*/  MOV R8, R12 ;  /* 0x0000000c00087202 */ /* 0x000fe40000000f00 */
[----:B------:R-:W-:Y:S01]  /*dff0*/  MOV R9, R13 ;  /* 0x0000000d00097202 */ /* 0x000fe20000000f00 */
[----:B------:R-:W-:Y:S06]  /*e000*/  BRA.U !UP1, `(.L_x_1833) ;  /* 0x0000000509687547 */ /* 0x000fec000b800000 */
[----:B------:R-:W0:Y:S01]  /*e010*/  LDS.64 R2, [UR4+0xb0] ;  /* 0x0000b004ff027984 */ /* 0x000e220008000a00 */
[--C-:B------:R-:W-:Y:S02]  /*e020*/  HADD2.F32 R0, -RZ, R31.reuse.H0_H0 ;  /* 0x2000001fff007230 */ /* 0x100fe40000004100 */
[----:B------:R-:W-:Y:S01]  /*e030*/  HADD2.F32 R31, -RZ, R31.H1_H1 ;  /* 0x3000001fff1f7230 */ /* 0x000fe20000004100 */
[----:B------:R-:W1:Y:S01]  /*e040*/  LDS.64 R12, [UR4+0xb8] ;  /* 0x0000b804ff0c7984 */ /* 0x000e620008000a00 */
[--C-:B------:R-:W-:Y:S02]  /*e050*/  HADD2.F32 R4, -RZ, R32.reuse.H0_H0 ;  /* 0x20000020ff047230 */ /* 0x100fe40000004100 */
[----:B------:R-:W-:Y:S02]  /*e060*/  HADD2.F32 R41, -RZ, R32.H1_H1 ;  /* 0x30000020ff297230 */ /* 0x000fe40000004100 */
[----:B------:R-:W-:Y:S02]  /*e070*/  HADD2.F32 R32, -RZ, R35.H0_H0 ;  /* 0x20000023ff207230 */ /* 0x000fe40000004100 */
[----:B0-----:R-:W-:-:S02]  /*e080*/  HADD2.F32 R17, -RZ, R2.H0_H0 ;  /* 0x20000002ff117230 */ /* 0x001fc40000004100 */
[----:B------:R-:W-:Y:S02]  /*e090*/  HADD2.F32 R37, -RZ, R2.H1_H1 ;  /* 0x30000002ff257230 */ /* 0x000fe40000004100 */
[--C-:B------:R-:W-:Y:S02]  /*e0a0*/  HADD2.F32 R2, -RZ, R29.reuse.H0_H0 ;  /* 0x2000001dff027230 */ /* 0x100fe40000004100 */
[-C--:B------:R-:W-:Y:S01]  /*e0b0*/  FFMA.FTZ R0, R0, R17.reuse, RZ ;  /* 0x0000001100007223 */ /* 0x080fe200000100ff */
[----:B------:R-:W-:Y:S02]  /*e0c0*/  HADD2.F32 R29, -RZ, R29.H1_H1 ;  /* 0x3000001dff1d7230 */ /* 0x000fe40000004100 */
[-C--:B------:R-:W-:Y:S01]  /*e0d0*/  FFMA.FTZ R4, R4, R17.reuse, RZ ;  /* 0x0000001104047223 */ /* 0x080fe200000100ff */
[--C-:B------:R-:W-:Y:S02]  /*e0e0*/  HADD2.F32 R39, -RZ, R3.reuse.H0_H0 ;  /* 0x20000003ff277230 */ /* 0x100fe40000004100 */
[----:B------:R-:W-:Y:S01]  /*e0f0*/  FFMA.FTZ R2, R2, R17, RZ ;  /* 0x0000001102027223 */ /* 0x000fe200000100ff */
[----:B------:R-:W-:-:S02]  /*e100*/  HADD2.F32 R38, -RZ, R3.H1_H1 ;  /* 0x30000003ff267230 */ /* 0x000fc40000004100 */
[-C--:B------:R-:W-:Y:S01]  /*e110*/  FFMA.FTZ R0, R31, R37.reuse, R0 ;  /* 0x000000251f007223 */ /* 0x080fe20000010000 */
[--C-:B------:R-:W-:Y:S02]  /*e120*/  HADD2.F32 R3, -RZ, R30.reuse.H0_H0 ;  /* 0x2000001eff037230 */ /* 0x100fe40000004100 */
[-C--:B------:R-:W-:Y:S01]  /*e130*/  FFMA.FTZ R2, R29, R37.reuse, R2 ;  /* 0x000000251d027223 */ /* 0x080fe20000010002 */
[----:B------:R-:W-:Y:S02]  /*e140*/  HADD2.F32 R29, -RZ, R30.H1_H1 ;  /* 0x3000001eff1d7230 */ /* 0x000fe40000004100 */
[----:B------:R-:W-:Y:S01]  /*e150*/  FFMA.FTZ R4, R41, R37, R4 ;  /* 0x0000002529047223 */ /* 0x000fe20000010004 */
[----:B------:R-:W-:Y:S02]  /*e160*/  HADD2.F32 R31, -RZ, R19.H0_H0 ;  /* 0x20000013ff1f7230 */ /* 0x000fe40000004100 */
[----:B------:R-:W-:Y:S01]  /*e170*/  FFMA.FTZ R40, R3, R17, RZ ;  /* 0x0000001103287223 */ /* 0x000fe200000100ff */
[----:B------:R-:W-:-:S02]  /*e180*/  HADD2.F32 R3, -RZ, R10.H0_H0 ;  /* 0x2000000aff037230 */ /* 0x000fc40000004100 */
[--C-:B------:R-:W-:Y:S02]  /*e190*/  HADD2.F32 R17, -RZ, R11.reuse.H0_H0 ;  /* 0x2000000bff117230 */ /* 0x100fe40000004100 */
[----:B------:R-:W-:Y:S01]  /*e1a0*/  FFMA.FTZ R40, R29, R37, R40 ;  /* 0x000000251d287223 */ /* 0x000fe20000010028 */
[----:B------:R-:W-:Y:S02]  /*e1b0*/  HADD2.F32 R10, -RZ, R10.H1_H1 ;  /* 0x3000000aff0a7230 */ /* 0x000fe40000004100 */
[-C--:B------:R-:W-:Y:S01]  /*e1c0*/  FFMA.FTZ R3, R3, R39.reuse, R0 ;  /* 0x0000002703037223 */ /* 0x080fe20000010000 */
[----:B------:R-:W-:Y:S02]  /*e1d0*/  HADD2.F32 R0, -RZ, R11.H1_H1 ;  /* 0x3000000bff007230 */ /* 0x000fe40000004100 */
[-C--:B------:R-:W-:Y:S01]  /*e1e0*/  FFMA.FTZ R29, R31, R39.reuse, R40 ;  /* 0x000000271f1d7223 */ /* 0x080fe20000010028 */
[----:B------:R-:W-:Y:S02]  /*e1f0*/  HADD2.F32 R31, -RZ, R25.H0_H0 ;  /* 0x20000019ff1f7230 */ /* 0x000fe40000004100 */
[----:B------:R-:W-:Y:S01]  /*e200*/  FFMA.FTZ R17, R17, R39, R2 ;  /* 0x0000002711117223 */ /* 0x000fe20000010002 */
[----:B------:R-:W-:-:S02]  /*e210*/  HADD2.F32 R2, -RZ, R19.H1_H1 ;  /* 0x30000013ff027230 */ /* 0x000fc40000004100 */
[-C--:B------:R-:W-:Y:S01]  /*e220*/  FFMA.FTZ R3, R10, R38.reuse, R3 ;  /* 0x000000260a037223 */ /* 0x080fe20000010003 */
[----:B------:R-:W-:Y:S02]  /*e230*/  HADD2.F32 R30, -RZ, R25.H1_H1 ;  /* 0x30000019ff1e7230 */ /* 0x000fe40000004100 */
[----:B------:R-:W-:Y:S01]  /*e240*/  FFMA.FTZ R39, R31, R39, R4 ;  /* 0x000000271f277223 */ /* 0x000fe20000010004 */
[-C--:B------:R-:W-:Y:S01]  /*e250*/  FFMA.FTZ R17, R0, R38.reuse, R17 ;  /* 0x0000002600117223 */ /* 0x080fe20000010011 */
[--C-:B-1----:R-:W-:Y:S02]  /*e260*/  HADD2.F32 R0, -RZ, R12.reuse.H0_H0 ;  /* 0x2000000cff007230 */ /* 0x102fe40000004100 */
[-C--:B------:R-:W-:Y:S01]  /*e270*/  FFMA.FTZ R29, R2, R38.reuse, R29 ;  /* 0x00000026021d7223 */ /* 0x080fe2000001001d */
[----:B------:R-:W-:Y:S02]  /*e280*/  HADD2.F32 R4, -RZ, R33.H0_H0 ;  /* 0x20000021ff047230 */ /* 0x000fe40000004100 */
[----:B------:R-:W-:Y:S01]  /*e290*/  FFMA.FTZ R39, R30, R38, R39 ;  /* 0x000000261e277223 */ /* 0x000fe20000010027 */
[----:B------:R-:W-:-:S02]  /*e2a0*/  HADD2.F32 R12, -RZ, R12.H1_H1 ;  /* 0x3000000cff0c7230 */ /* 0x000fc40000004100 */
[-C--:B------:R-:W-:Y:S01]  /*e2b0*/  FFMA.FTZ R29, R32, R0.reuse, R29 ;  /* 0x00000000201d7223 */ /* 0x080fe2000001001d */
[----:B------:R-:W-:Y:S02]  /*e2c0*/  HADD2.F32 R10, -RZ, R33.H1_H1 ;  /* 0x30000021ff0a7230 */ /* 0x000fe40000004100 */
[----:B------:R-:W-:Y:S01]  /*e2d0*/  FFMA.FTZ R3, R4, R0, R3 ;  /* 0x0000000004037223 */ /* 0x000fe20000010003 */
[----:B------:R-:W-:Y:S02]  /*e2e0*/  HADD2.F32 R30, -RZ, R34.H0_H0 ;  /* 0x20000022ff1e7230 */ /* 0x000fe40000004100 */
[----:B------:R-:W-:Y:S02]  /*e2f0*/  HADD2.F32 R38, -RZ, R36.H0_H0 ;  /* 0x20000024ff267230 */ /* 0x000fe40000004100 */
[----:B------:R-:W-:Y:S01]  /*e300*/  FFMA.FTZ R3, R10, R12, R3 ;  /* 0x0000000c0a037223 */ /* 0x000fe20000010003 */
[----:B------:R-:W-:Y:S02]  /*e310*/  HADD2.F32 R10, -RZ, R35.H1_H1 ;  /* 0x30000023ff0a7230 */ /* 0x000fe40000004100 */
[----:B------:R-:W-:Y:S01]  /*e320*/  FFMA.FTZ R17, R30, R0, R17 ;  /* 0x000000001e117223 */ /* 0x000fe20000010011 */
[----:B------:R-:W-:-:S02]  /*e330*/  HADD2.F32 R2, -RZ, R13.H0_H0 ;  /* 0x2000000dff027230 */ /* 0x000fc40000004100 */
[----:B------:R-:W-:Y:S01]  /*e340*/  FFMA.FTZ R39, R38, R0, R39 ;  /* 0x0000000026277223 */ /* 0x000fe20000010027 */
[----:B------:R-:W-:Y:S02]  /*e350*/  HADD2.F32 R34, -RZ, R34.H1_H1 ;  /* 0x30000022ff227230 */ /* 0x000fe40000004100 */
[-C--:B------:R-:W-:Y:S01]  /*e360*/  FFMA.FTZ R29, R10, R12.reuse, R29 ;  /* 0x0000000c0a1d7223 */ /* 0x080fe2000001001d */
[----:B------:R-:W-:Y:S02]  /*e370*/  HADD2.F32 R0, -RZ, R26.H0_H0 ;  /* 0x2000001aff007230 */ /* 0x000fe40000004100 */
[----:B------:R-:W-:Y:S02]  /*e380*/  HADD2.F32 R36, -RZ, R36.H1_H1 ;  /* 0x30000024ff247230 */ /* 0x000fe40000004100 */
[----:B------:R-:W-:Y:S01]  /*e390*/  FFMA.FTZ R17, R34, R12, R17 ;  /* 0x0000000c22117223 */ /* 0x000fe20000010011 */
[----:B------:R-:W-:Y:S02]  /*e3a0*/  HADD2.F32 R4, -RZ, R27.H0_H0 ;  /* 0x2000001bff047230 */ /* 0x000fe40000004100 */
[----:B------:R-:W-:Y:S01]  /*e3b0*/  FFMA.FTZ R0, R0, R2, R3 ;  /* 0x0000000200007223 */ /* 0x000fe20000010003 */
[----:B------:R-:W-:-:S02]  /*e3c0*/  HADD2.F32 R10, -RZ, R28.H0_H0 ;  /* 0x2000001cff0a7230 */ /* 0x000fc40000004100 */
[----:B------:R-:W-:Y:S01]  /*e3d0*/  FFMA.FTZ R39, R36, R12, R39 ;  /* 0x0000000c24277223 */ /* 0x000fe20000010027 */
[----:B------:R-:W-:Y:S02]  /*e3e0*/  HADD2.F32 R13, -RZ, R13.H1_H1 ;  /* 0x3000000dff0d7230 */ /* 0x000fe40000004100 */
[-C--:B------:R-:W-:Y:S01]  /*e3f0*/  FFMA.FTZ R4, R4, R2.reuse, R17 ;  /* 0x0000000204047223 */ /* 0x080fe20000010011 */
[----:B------:R-:W-:Y:S02]  /*e400*/  HADD2.F32 R3, -RZ, R26.H1_H1 ;  /* 0x3000001aff037230 */ /* 0x000fe40000004100 */
[----:B------:R-:W-:Y:S01]  /*e410*/  FFMA.FTZ R10, R10, R2, R29 ;  /* 0x000000020a0a7223 */ /* 0x000fe2000001001d */
[----:B------:R-:W-:Y:S02]  /*e420*/  HADD2.F32 R12, -RZ, R5.H0_H0 ;  /* 0x20000005ff0c7230 */ /* 0x000fe40000004100 */
[----:B------:R-:W-:Y:S02]  /*e430*/  HADD2.F32 R27, -RZ, R27.H1_H1 ;  /* 0x3000001bff1b7230 */ /* 0x000fe40000004100 */
[----:B------:R-:W-:Y:S01]  /*e440*/  FFMA.FTZ R0, R3, R13, R0 ;  /* 0x0000000d03007223 */ /* 0x000fe20000010000 */
[----:B------:R-:W-:-:S02]  /*e450*/  HADD2.F32 R11, -RZ, R28.H1_H1 ;  /* 0x3000001cff0b7230 */ /* 0x000fc40000004100 */
[----:B------:R-:W-:Y:S01]  /*e460*/  FFMA.FTZ R2, R12, R2, R39 ;  /* 0x000000020c027223 */ /* 0x000fe20000010027 */
        /* <DEDUP_REMOVED lines=20> */
.L_x_1833:
        /* <DEDUP_REMOVED lines=8> */
.L_x_1825:
        /* <DEDUP_REMOVED lines=11> */
.L_x_1838:
[----:B------:R-:W2:Y:S01]  /*e6e0*/  LDC R23, c[0x0][0x3ac] ;  /* 0x0000eb00ff177b82 */ /* 0x000ea20000000800 */
[----:B------:R-:W-:Y:S01]  /*e6f0*/  ISETP.NE.AND P0, PT, R14, UR5, PT ;  /* 0x000000050e007c0c */ /* 0x000fe2000bf05270 */
[----:B0-----:R-:W3:-:S12]  /*e700*/  LDG.E.128.CONSTANT R32, desc[UR14][R12.64] ;  /* 0x0000000e0c207981 */ /* 0x001ed8000c1e9d00 */
[----:B------:R-:W-:-:S06]  /*e710*/  @!P0 LEA R26, R24, R1, 0x3 ;  /* 0x00000001181a8211 */ /* 0x000fcc00078e18ff */
[----:B------:R-:W4:Y:S01]  /*e720*/  @!P0 LDL.64 R26, [R26+0x8] ;  /* 0x000008001a1a8983 */ /* 0x000f220000100a00 */
[----:B--2---:R-:W-:-:S05]  /*e730*/  IMAD.WIDE R10, R23, 0x4, R12 ;  /* 0x00000004170a7825 */ /* 0x004fca00078e020c */
[----:B------:R0:W2:Y:S01]  /*e740*/  LDG.E.128.CONSTANT R28, desc[UR14][R10.64] ;  /* 0x0000000e0a1c7981 */ /* 0x0000a2000c1e9d00 */
[----:B------:R-:W-:-:S05]  /*e750*/  IMAD.WIDE R2, R23, 0x4, R10 ;  /* 0x0000000417027825 */ /* 0x000fca00078e020a */
[----:B------:R-:W2:Y:S01]  /*e760*/  LDG.E.128.CONSTANT R4, desc[UR14][R2.64] ;  /* 0x0000000e02047981 */ /* 0x000ea2000c1e9d00 */
[----:B------:R-:W-:Y:S02]  /*e770*/  @!P0 IADD3 R9, PT, PT, R24, 0x1, RZ ;  /* 0x0000000118098810 */ /* 0x000fe40007ffe0ff */
[----:B0-----:R-:W-:Y:S02]  /*e780*/  @!P0 MOV R10, R0 ;  /* 0x00000000000a8202 */ /* 0x001fe40000000f00 */
[----:B------:R-:W-:Y:S02]  /*e790*/  @!P0 MOV R11, R15 ;  /* 0x0000000f000b8202 */ /* 0x000fe40000000f00 */
[----:B------:R-:W-:-:S03]  /*e7a0*/  @!P0 MOV R24, R9 ;  /* 0x0000000900188202 */ /* 0x000fc60000000f00 */
[----:B------:R0:W5:Y:S01]  /*e7b0*/  @!P0 LDG.E.U16.CONSTANT R18, desc[UR14][R10.64] ;  /* 0x0000000e0a128981 */ /* 0x000162000c1e9500 */
[----:B------:R-:W-:Y:S01]  /*e7c0*/  HFMA2 R46, -RZ, RZ, 0, 0.125 ;  /* 0x00003000ff2e7431 */ /* 0x000fe200000001ff */
[----:B------:R-:W-:Y:S01]  /*e7d0*/  MOV R8, 0x2400 ;  /* 0x0000240000087802 */ /* 0x000fe20000000f00 */
[----:B------:R-:W-:Y:S02]  /*e7e0*/  UISETP.NE.AND UP0, UPT, UR17, URZ, UPT ;  /* 0x000000ff1100728c */ /* 0x000fe4000bf05270 */
[----:B------:R-:W-:Y:S01]  /*e7f0*/  UISETP.NE.AND UP1, UPT, UR18, URZ, UPT ;  /* 0x000000ff1200728c */ /* 0x000fe2000bf25270 */
[C---:B---3--:R-:W-:Y:S02]  /*e800*/  LOP3.LUT R76, R33.reuse, 0x70007, RZ, 0xc0, !PT ;  /* 0x00070007214c7812 */ /* 0x048fe400078ec0ff */
[----:B------:R-:W-:Y:S02]  /*e810*/  LOP3.LUT R25, R33, 0x380038, RZ, 0xc0, !PT ;  /* 0x0038003821197812 */ /* 0x000fe400078ec0ff */
[----:B------:R-:W-:-:S02]  /*e820*/  SHF.R.U32.HI R65, RZ, 0x6, R33 ;  /* 0x00000006ff417819 */ /* 0x000fc40000011621 */
[----:B------:R-:W-:Y:S02]  /*e830*/  SHF.R.U32.HI R33, RZ, 0xf, R33 ;  /* 0x0000000fff217819 */ /* 0x000fe40000011621 */
[----:B------:R-:W-:Y:S02]  /*e840*/  SHF.R.U32.HI R19, RZ, 0xf, R34 ;  /* 0x0000000fff137819 */ /* 0x000fe40000011622 */
[----:B------:R-:W-:Y:S02]  /*e850*/  LOP3.LUT R33, R33, 0x10001, RZ, 0xc0, !PT ;  /* 0x0001000121217812 */ /* 0x000fe400078ec0ff */
[----:B----4-:R-:W-:-:S04]  /*e860*/  @!P0 PRMT R121, R26, 0x7610, R121 ;  /* 0x000076101a798816 */ /* 0x010fc80000000079 */
[----:B------:R-:W-:Y:S02]  /*e870*/  @!P0 PRMT R121, R121, 0x7610, R26 ;  /* 0x0000761079798816 */ /* 0x000fe4000000001a */
[----:B------:R-:W-:Y:S02]  /*e880*/  LOP3.LUT R19, R19, 0x10001, RZ, 0xc0, !PT ;  /* 0x0001000113137812 */ /* 0x000fe400078ec0ff */
[C---:B--2---:R-:W-:Y:S02]  /*e890*/  LOP3.LUT R69, R28.reuse, 0x70007, RZ, 0xc0, !PT ;  /* 0x000700071c457812 */ /* 0x044fe400078ec0ff */
[----:B------:R-:W-:Y:S02]  /*e8a0*/  LOP3.LUT R26, R28, 0x380038, RZ, 0xc0, !PT ;  /* 0x003800381c1a7812 */ /* 0x000fe400078ec0ff */
[--C-:B------:R-:W-:Y:S02]  /*e8b0*/  SHF.R.U32.HI R9, RZ, 0x6, R28.reuse ;  /* 0x00000006ff097819 */ /* 0x100fe4000001161c */
[----:B0-----:R-:W-:-:S02]  /*e8c0*/  SHF.R.U32.HI R11, RZ, 0xe, R28 ;  /* 0x0000000eff0b7819 */ /* 0x001fc4000001161c */
        /* <DEDUP_REMOVED lines=9> */
[C---:B------:R-:W-:Y:S02]  /*e960*/  LOP3.LUT R79, R35.reuse, 0x70007, RZ, 0xc0, !PT ;  /* 0x00070007234f7812 */ /* 0x040fe400078ec0ff */
[----:B------:R-:W-:Y:S02]  /*e970*/  LOP3.LUT R41, R35, 0x380038, RZ, 0xc0, !PT ;  /* 0x0038003823297812 */ /* 0x000fe400078ec0ff */
[----:B------:R-:W-:-:S02]  /*e980*/  SHF.R.U32.HI R67, RZ, 0x6, R35 ;  /* 0x00000006ff437819 */ /* 0x000fc40000011623 */
[----:B------:R-:W-:Y:S02]  /*e990*/  SHF.R.U32.HI R35, RZ, 0xf, R35 ;  /* 0x0000000fff237819 */ /* 0x000fe40000011623 */
[----:B------:R-:W-:Y:S02]  /*e9a0*/  LOP3.LUT R38, R33, 0x20002, R28, 0xf8, !PT ;  /* 0x0002000221267812 */ /* 0x000fe400078ef81c */
[C---:B------:R-:W-:Y:S02]  /*e9b0*/  LOP3.LUT R75, R31.reuse, 0x70007, RZ, 0xc0, !PT ;  /* 0x000700071f4b7812 */ /* 0x040fe400078ec0ff */
[----:B------:R-:W-:Y:S02]  /*e9c0*/  LOP3.LUT R44, R31, 0x380038, RZ, 0xc0, !PT ;  /* 0x003800381f2c7812 */ /* 0x000fe400078ec0ff */
[--C-:B------:R-:W-:Y:S02]  /*e9d0*/  SHF.R.U32.HI R73, RZ, 0x6, R31.reuse ;  /* 0x00000006ff497819 */ /* 0x100fe4000001161f */
[----:B------:R-:W-:-:S02]  /*e9e0*/  SHF.R.U32.HI R36, RZ, 0xe, R31 ;  /* 0x0000000eff247819 */ /* 0x000fc4000001161f */
[----:B------:R-:W-:Y:S02]  /*e9f0*/  LOP3.LUT R33, R19, 0x20002, R30, 0xf8, !PT ;  /* 0x0002000213217812 */ /* 0x000fe400078ef81e */
[C---:B------:R-:W-:Y:S02]  /*ea00*/  LOP3.LUT R31, R6.reuse, 0x70007, RZ, 0xc0, !PT ;  /* 0x00070007061f7812 */ /* 0x040fe400078ec0ff */
[----:B------:R-:W-:Y:S02]  /*ea10*/  LOP3.LUT R40, R6, 0x380038, RZ, 0xc0, !PT ;  /* 0x0038003806287812 */ /* 0x000fe400078ec0ff */
[--C-:B------:R-:W-:Y:S02]  /*ea20*/  SHF.R.U32.HI R30, RZ, 0x6, R6.reuse ;  /* 0x00000006ff1e7819 */ /* 0x100fe40000011606 */
[----:B------:R-:W-:Y:S02]  /*ea30*/  LOP3.LUT R32, R32, 0x10001, RZ, 0xc0, !PT ;  /* 0x0001000120207812 */ /* 0x000fe400078ec0ff */
[----:B------:R-:W-:-:S02]  /*ea40*/  SHF.R.U32.HI R6, RZ, 0xd, R6 ;  /* 0x0000000dff067819 */ /* 0x000fc40000011606 */
[----:B------:R-:W-:Y:S02]  /*ea50*/  LOP3.LUT R35, R35, 0x10001, RZ, 0xc0, !PT ;  /* 0x0001000123237812 */ /* 0x000fe400078ec0ff */
[C---:B------:R-:W-:Y:S02]  /*ea60*/  LOP3.LUT R78, R34.reuse, 0x70007, RZ, 0xc0, !PT ;  /* 0x00070007224e7812 */ /* 0x040fe400078ec0ff */
[----:B------:R-:W-:Y:S02]  /*ea70*/  LOP3.LUT R37, R34, 0x380038, RZ, 0xc0, !PT ;  /* 0x0038003822257812 */ /* 0x000fe400078ec0ff */
[----:B------:R-:W-:Y:S02]  /*ea80*/  SHF.R.U32.HI R66, RZ, 0x6, R34 ;  /* 0x00000006ff427819 */ /* 0x000fe40000011622 */
[C---:B------:R-:W-:Y:S02]  /*ea90*/  LOP3.LUT R68, R29.reuse, 0x70007, RZ, 0xc0, !PT ;  /* 0x000700071d447812 */ /* 0x040fe400078ec0ff */
[----:B------:R-:W-:-:S02]  /*eaa0*/  LOP3.LUT R34, R29, 0x380038, RZ, 0xc0, !PT ;  /* 0x003800381d227812 */ /* 0x000fc400078ec0ff */
[----:B------:R-:W-:Y:S02]  /*eab0*/  SHF.R.U32.HI R10, RZ, 0x6, R29 ;  /* 0x00000006ff0a7819 */ /* 0x000fe4000001161d */
[----:B------:R-:W-:Y:S02]  /*eac0*/  LOP3.LUT R32, R32, 0x20002, R11, 0xf8, !PT ;  /* 0x0002000220207812 */ /* 0x000fe400078ef80b */
[----:B------:R-:W-:Y:S02]  /*ead0*/  SHF.R.U32.HI R29, RZ, 0xd, R4 ;  /* 0x0000000dff1d7819 */ /* 0x000fe40000011604 */
[C---:B------:R-:W-:Y:S02]  /*eae0*/  LOP3.LUT R74, R7.reuse, 0x70007, RZ, 0xc0, !PT ;  /* 0x00070007074a7812 */ /* 0x040fe400078ec0ff */
[----:B-1----:R-:W-:Y:S02]  /*eaf0*/  LOP3.LUT R45, R7, 0x380038, RZ, 0xc0, !PT ;  /* 0x00380038072d7812 */ /* 0x002fe400078ec0ff */
[----:B------:R-:W-:-:S02]  /*eb00*/  SHF.R.U32.HI R72, RZ, 0x6, R7 ;  /* 0x00000006ff487819 */ /* 0x000fc40000011607 */
[----:B------:R-:W-:Y:S02]  /*eb10*/  LOP3.LUT R6, R33, 0x40004, R6, 0xf8, !PT ;  /* 0x0004000421067812 */ /* 0x000fe400078ef806 */
[----:B------:R-:W-:Y:S02]  /*eb20*/  LOP3.LUT R42, R35, 0x20002, R36, 0xf8, !PT ;  /* 0x00020002232a7812 */ /* 0x000fe400078ef824 */
[----:B------:R-:W-:Y:S02]  /*eb30*/  SHF.R.U32.HI R7, RZ, 0xd, R7 ;  /* 0x0000000dff077819 */ /* 0x000fe40000011607 */
[----:B------:R-:W-:Y:S02]  /*eb40*/  LOP3.LUT R33, R25, 0x64006400, RZ, 0xfc, !PT ;  /* 0x6400640019217812 */ /* 0x000fe400078efcff */
[----:B------:R-:W-:Y:S02]  /*eb50*/  LOP3.LUT R25, R64, 0x380038, RZ, 0xc0, !PT ;  /* 0x0038003840197812 */ /* 0x000fe400078ec0ff */
[----:B------:R-:W-:-:S02]  /*eb60*/  @!P0 PRMT R120, R27, 0x7610, R120 ;  /* 0x000076101b788816 */ /* 0x000fc40000000078 */
[----:B------:R-:W-:Y:S02]  /*eb70*/  LOP3.LUT R29, R32, 0x40004, R29, 0xf8, !PT ;  /* 0x00040004201d7812 */ /* 0x000fe400078ef81d */
[----:B------:R-:W-:Y:S02]  /*eb80*/  LOP3.LUT R7, R42, 0x40004, R7, 0xf8, !PT ;  /* 0x000400042a077812 */ /* 0x000fe400078ef807 */
[----:B------:R-:W-:Y:S02]  /*eb90*/  LOP3.LUT R41, R41, 0x64006400, RZ, 0xfc, !PT ;  /* 0x6400640029297812 */ /* 0x000fe400078efcff */
[----:B------:R-:W-:Y:S02]  /*eba0*/  LOP3.LUT R32, R65, 0x380038, RZ, 0xc0, !PT ;  /* 0x0038003841207812 */ /* 0x000fe400078ec0ff */
[----:B------:R-:W-:Y:S02]  /*ebb0*/  LOP3.LUT R37, R37, 0x64006400, RZ, 0xfc, !PT ;  /* 0x6400640025257812 */ /* 0x000fe400078efcff */
[----:B------:R-:W-:-:S02]  /*ebc0*/  LOP3.LUT R42, R67, 0x380038, RZ, 0xc0, !PT ;  /* 0x00380038432a7812 */ /* 0x000fc400078ec0ff */
[----:B------:R-:W-:Y:S02]  /*ebd0*/  LOP3.LUT R25, R25, 0x64006400, RZ, 0xfc, !PT ;  /* 0x6400640019197812 */ /* 0x000fe400078efcff */
[----:B------:R-:W-:Y:S02]  /*ebe0*/  @!P0 PRMT R120, R120, 0x7610, R27 ;  /* 0x0000761078788816 */ /* 0x000fe4000000001b */
[----:B------:R-:W-:Y:S02]  /*ebf0*/  LOP3.LUT R51, R26, 0x64006400, RZ, 0xfc, !PT ;  /* 0x640064001a337812 */ /* 0x000fe400078efcff */
[C---:B------:R-:W-:Y:S02]  /*ec00*/  LOP3.LUT R19, R4.reuse, 0x70007, RZ, 0xc0, !PT ;  /* 0x0007000704137812 */ /* 0x040fe400078ec0ff */
[----:B------:R-:W-:Y:S02]  /*ec10*/  LOP3.LUT R27, R4, 0x380038, RZ, 0xc0, !PT ;  /* 0x00380038041b7812 */ /* 0x000fe400078ec0ff */
[----:B------:R-:W-:-:S02]  /*ec20*/  SHF.R.U32.HI R11, RZ, 0x6, R4 ;  /* 0x00000006ff0b7819 */ /* 0x000fc40000011604 */
[----:B------:R-:W-:Y:S01]  /*ec30*/  LOP3.LUT R26, R10, 0x380038, RZ, 0xc0, !PT ;  /* 0x003800380a1a7812 */ /* 0x000fe200078ec0ff */
[-C--:B------:R-:W-:Y:S01]  /*ec40*/  HFMA2 R62, R33, R46.reuse.H0_H0, -132, -132 ;  /* 0xd820d820213e7431 */ /* 0x080fe2000004002e */
[----:B------:R-:W-:Y:S01]  /*ec50*/  LOP3.LUT R36, R5, 0x380038, RZ, 0xc0, !PT ;  /* 0x0038003805247812 */ /* 0x000fe200078ec0ff */
[-C--:B------:R-:W-:Y:S01]  /*ec60*/  HFMA2 R60, R41, R46.reuse.H0_H0, -132, -132 ;  /* 0xd820d820293c7431 */ /* 0x080fe2000004002e */
[----:B------:R-:W-:Y:S02]  /*ec70*/  SHF.R.U32.HI R4, RZ, 0x6, R5 ;  /* 0x00000006ff047819 */ /* 0x000fe40000011605 */
[----:B------:R-:W-:Y:S02]  /*ec80*/  LOP3.LUT R17, R17, 0x64006400, RZ, 0xfc, !PT ;  /* 0x6400640011117812 */ /* 0x000fe400078efcff */
        /* <DEDUP_REMOVED lines=8> */
[----:B------:R-:W-:Y:S02]  /*ed10*/  SHF.R.U32.HI R5, RZ, 0xd, R5 ;  /* 0x0000000dff057819 */ /* 0x000fe40000011605 */
        /* <DEDUP_REMOVED lines=50> */
[-C--:B------:R-:W-:Y:S01]  /*f040*/  HFMA2 R35, R47, R46.reuse.H0_H0, -132, -132 ;  /* 0xd820d8202f237431 */ /* 0x080fe2000004002e */
[----:B------:R-:W-:Y:S01]  /*f050*/  LOP3.LUT R40, R9, 0x1c001c0, RZ, 0xc0, !PT ;  /* 0x01c001c009287812 */ /* 0x000fe200078ec0ff */
[----:B------:R-:W-:Y:S02]  /*f060*/  HFMA2 R46, R57, R46.H0_H0, -132, -132 ;  /* 0xd820d820392e7431 */ /* 0x000fe4000004002e */
        /* <DEDUP_REMOVED lines=113> */
[----:B------:R-:W0:Y:S01]  /*f780*/  LDS.128 R8, [UR4+0x20] ;  /* 0x00002004ff087984 */ /* 0x000e220008000c00 */
        /* <DEDUP_REMOVED lines=16> */
[-C--:B0-----:R-:W-:Y:S02]  /*f890*/  HFMA2 R4, R38, R8.reuse, R4 ;  /* 0x0000000826047231 */ /* 0x081fe40000000004 */
        /* <DEDUP_REMOVED lines=11> */
[-C--:B------:R-:W-:Y:S02]  /*f950*/  HFMA2 R5, R79, R10.reuse, R5 ;  /* 0x0000000a4f057231 */ /* 0x080fe40000000005 */
[----:B------:R-:W-:-:S02]  /*f960*/  HFMA2 R92, R82, R10, R92 ;  /* 0x0000000a525c7231 */ /* 0x000fc4000000005c */
[-C--:B------:R-:W-:Y:S02]  /*f970*/  HFMA2 R5, R34, R11.reuse, R5 ;  /* 0x0000000b22057231 */ /* 0x080fe40000000005 */
[----:B------:R-:W-:Y:S02]  /*f980*/  HFMA2 R92, R32, R11, R92 ;  /* 0x0000000b205c7231 */ /* 0x000fe4000000005c */
[-C--:B-1----:R-:W-:Y:S02]  /*f990*/  HFMA2 R6, R89, R28.reuse, R6 ;  /* 0x0000001c59067231 */ /* 0x082fe40000000006 */
        /* <DEDUP_REMOVED lines=11> */
[----:B------:R-:W-:Y:S02]  /*fa50*/  HADD2 R6, R6.H0_H0, R6.H1_H1 ;  /* 0x3000000606067230 */ /* 0x000fe40000000800 */
        /* <DEDUP_REMOVED lines=11> */
.L_x_1836:
[----:B-----5:R-:W-:Y:S02]  /*fb10*/  @!P0 IADD3 R14, PT, PT, R18, UR5, RZ ;  /* 0x00000005120e8c10 */ /* 0x020fe4000fffe0ff */
[----:B------:R-:W-:Y:S02]  /*fb20*/  MOV R18, R12 ;  /* 0x0000000c00127202 */ /* 0x000fe40000000f00 */
[----:B------:R-:W-:Y:S01]  /*fb30*/  MOV R19, R13 ;  /* 0x0000000d00137202 */ /* 0x000fe20000000f00 */
[----:B------:R-:W-:Y:S06]  /*fb40*/  BRA.U !UP1, `(.L_x_1837) ;  /* 0x0000000509307547 */ /* 0x000fec000b800000 */
        /* <DEDUP_REMOVED lines=14> */
[----:B-1----:R-:W-:Y:S02]  /*fc30*/  HFMA2 R13, R56, R4, R13 ;  /* 0x00000004380d7231 */ /* 0x002fe4000000000d */
[----:B------:R-:W-:Y:S02]  /*fc40*/  HFMA2 R28, R70, R30, R10 ;  /* 0x0000001e461c7231 */ /* 0x000fe4000000000a */
[----:B------:R-:W-:Y:S02]  /*fc50*/  HFMA2 R29, R52, R31, R29 ;  /* 0x0000001f341d7231 */ /* 0x000fe4000000001d */
[----:B------:R-:W-:-:S02]  /*fc60*/  HFMA2 R13, R73, R5, R13 ;  /* 0x00000005490d7231 */ /* 0x000fc4000000000d */
[----:B------:R-:W-:Y:S02]  /*fc70*/  HFMA2 R29, R54, R4, R29 ;  /* 0x00000004361d7231 */ /* 0x000fe4000000001d */
[-C--:B------:R-:W-:Y:S02]  /*fc80*/  HFMA2 R12, R59, R31.reuse, R8 ;  /* 0x0000001f3b0c7231 */ /* 0x080fe40000000008 */
[----:B------:R-:W-:Y:S01]  /*fc90*/  HFMA2 R13, R50, R6, R13 ;  /* 0x00000006320d7231 */ /* 0x000fe2000000000d */
[----:B------:R-:W0:Y:S01]  /*fca0*/  LDS.128 R8, [UR4+0xa0] ;  /* 0x0000a004ff087984 */ /* 0x000e220008000c00 */
        /* <DEDUP_REMOVED lines=54> */
.L_x_1837:
        /* <DEDUP_REMOVED lines=8> */
.L_x_1835:
[----:B------:R-:W2:Y:S02]  /*10090*/  LDCU UR8, c[0x0][0x3dc] ;  /* 0x00007b80ff0877ac */ /* 0x000ea40008000800 */
[----:B--2---:R-:W-:-:S04]  /*100a0*/  UISETP.LT.AND UP0, UPT, UR6, UR8, UPT ;  /* 0x000000080600728c */ /* 0x004fc8000bf01270 */
[----:B------:R-:W-:-:S04]  /*100b0*/  USEL UR8, UR6, UR8, UP0 ;  /* 0x0000000806087287 */ /* 0x000fc80008000000 */
[----:B------:R-:W-:-:S09]  /*100c0*/  UISETP.GT.AND UP0, UPT, UR8, UR5, UPT ;  /* 0x000000050800728c */ /* 0x000fd2000bf04270 */
[----:B------:R-:W-:Y:S05]  /*100d0*/  BRA.U !UP0, `(.L_x_1839) ;  /* 0x0000000d08707547 */ /* 0x000fea000b800000 */
[----:B------:R-:W2:Y:S01]  /*100e0*/  LDCU.64 UR6, c[0x0][0x3b8] ;  /* 0x00007700ff0677ac */ /* 0x000ea20008000a00 */
[----:B------:R-:W-:Y:S02]  /*100f0*/  UIADD3 UR4, UPT, UPT, UR4, 0x80, URZ ;  /* 0x0000008004047890 */ /* 0x000fe4000fffe0ff */
[----:B--2---:R-:W-:-:S04]  /*10100*/  UIMAD.WIDE.U32 UR6, UR5, 0x4, UR6 ;  /* 0x00000004050678a5 */ /* 0x004fc8000f8e0006 */
[----:B------:R-:W-:-:S04]  /*10110*/  UIADD3 UR9, UP0, UPT, UR6, 0x2, URZ ;  /* 0x0000000206097890 */ /* 0x000fc8000ff1e0ff */
[----:B------:R-:W-:Y:S02]  /*10120*/  UIADD3.X UR6, UPT, UPT, URZ, UR7, URZ, UP0, !UPT ;  /* 0x00000007ff067290 */ /* 0x000fe400087fe4ff */
[----:B---3--:R-:W-:-:S04]  /*10130*/  MOV R0, UR9 ;  /* 0x0000000900007c02 */ /* 0x008fc80008000f00 */
[----:B------:R-:W-:-:S07]  /*10140*/  MOV R3, UR6 ;  /* 0x0000000600037c02 */ /* 0x000fce0008000f00 */
.L_x_1842:
[----:B------:R-:W-:Y:S01]  /*10150*/  ISETP.NE.AND P0, PT, R14, UR5, PT ;  /* 0x000000050e007c0c */ /* 0x000fe2000bf05270 */
[----:B------:R-:W2:-:S12]  /*10160*/  LDG.E.128.CONSTANT R4, desc[UR14][R12.64] ;  /* 0x0000000e0c047981 */ /* 0x000e98000c1e9d00 */
[----:B------:R-:W-:-:S06]  /*10170*/  @!P0 LEA R10, R24, R1, 0x3 ;  /* 0x00000001180a8211 */ /* 0x000fcc00078e18ff */
[----:B------:R-:W3:Y:S01]  /*10180*/  @!P0 LDL.64 R10, [R10+0x8] ;  /* 0x000008000a0a8983 */ /* 0x000ee20000100a00 */
[----:B------:R-:W-:-:S06]  /*10190*/  @!P0 MOV R2, R0 ;  /* 0x0000000000028202 */ /* 0x000fcc0000000f00 */
[----:B------:R4:W5:Y:S01]  /*101a0*/  @!P0 LDG.E.U16.CONSTANT R2, desc[UR14][R2.64] ;  /* 0x0000000e02028981 */ /* 0x000962000c1e9500 */
[----:B0-----:R-:W-:Y:S01]  /*101b0*/  HFMA2 R29, -RZ, RZ, 0, 0.25 ;  /* 0x00003400ff1d7431 */ /* 0x001fe200000001ff */
[----:B------:R-:W-:Y:S01]  /*101c0*/  MOV R35, 0x2c00 ;  /* 0x00002c0000237802 */ /* 0x000fe20000000f00 */
[----:B------:R-:W-:Y:S01]  /*101d0*/  HFMA2 R8, -RZ, RZ, 0, 0.015625 ;  /* 0x00002400ff087431 */ /* 0x000fe200000001ff */
[----:B------:R-:W-:Y:S01]  /*101e0*/  UISETP.NE.AND UP0, UPT, UR17, URZ, UPT ;  /* 0x000000ff1100728c */ /* 0x000fe2000bf05270 */
[----:B------:R-:W-:Y:S01]  /*101f0*/  @!P0 IADD3 R55, PT, PT, R24, 0x1, RZ ;  /* 0x0000000118378810 */ /* 0x000fe20007ffe0ff */
[----:B------:R-:W-:Y:S01]  /*10200*/  UISETP.NE.AND UP1, UPT, UR18, URZ, UPT ;  /* 0x000000ff1200728c */ /* 0x000fe2000bf25270 */
[C---:B--2---:R-:W-:Y:S02]  /*10210*/  LOP3.LUT R44, R5.reuse, 0x30003, RZ, 0xc0, !PT ;  /* 0x00030003052c7812 */ /* 0x044fe400078ec0ff */
[C---:B------:R-:W-:Y:S02]  /*10220*/  LOP3.LUT R15, R5.reuse, 0xc000c, RZ, 0xc0, !PT ;  /* 0x000c000c050f7812 */ /* 0x040fe400078ec0ff */
[----:B------:R-:W-:-:S02]  /*10230*/  LOP3.LUT R28, R5, 0x300030, RZ, 0xc0, !PT ;  /* 0x00300030051c7812 */ /* 0x000fc400078ec0ff */
[----:B------:R-:W-:Y:S02]  /*10240*/  LOP3.LUT R37, R5, 0xc000c0, RZ, 0xc0, !PT ;  /* 0x00c000c005257812 */ /* 0x000fe400078ec0ff */
[----:B-1----:R-:W-:Y:S02]  /*10250*/  SHF.R.U32.HI R45, RZ, 0x8, R5 ;  /* 0x00000008ff2d7819 */ /* 0x002fe40000011605 */
        /* <DEDUP_REMOVED lines=10> */
[----:B------:R-:W-:Y:S02]  /*10300*/  LOP3.LUT R18, R5, 0x64006400, RZ, 0xfc, !PT ;  /* 0x6400640005127812 */ /* 0x000fe400078efcff */
[C---:B------:R-:W-:Y:S02]  /*10310*/  LOP3.LUT R46, R6.reuse, 0x30003, RZ, 0xc0, !PT ;  /* 0x00030003062e7812 */ /* 0x040fe400078ec0ff */
[C---:B------:R-:W-:Y:S02]  /*10320*/  LOP3.LUT R30, R6.reuse, 0x300030, RZ, 0xc0, !PT ;  /* 0x00300030061e7812 */ /* 0x040fe400078ec0ff */
[----:B------:R-:W-:Y:S02]  /*10330*/  LOP3.LUT R38, R6, 0xc000c0, RZ, 0xc0, !PT ;  /* 0x00c000c006267812 */ /* 0x000fe400078ec0ff */
[----:B------:R-:W-:Y:S02]  /*10340*/  SHF.R.U32.HI R47, RZ, 0x8, R6 ;  /* 0x00000008ff2f7819 */ /* 0x000fe40000011606 */
[----:B------:R-:W-:-:S02]  /*10350*/  LOP3.LUT R5, R4, 0xc000c, RZ, 0xc0, !PT ;  /* 0x000c000c04057812 */ /* 0x000fc400078ec0ff */
[----:B------:R-:W-:Y:S02]  /*10360*/  LOP3.LUT R6, R7, 0xc000c, RZ, 0xc0, !PT ;  /* 0x000c000c07067812 */ /* 0x000fe400078ec0ff */
[----:B------:R-:W-:Y:S02]  /*10370*/  LOP3.LUT R5, R5, 0x64006400, RZ, 0xfc, !PT ;  /* 0x6400640005057812 */ /* 0x000fe400078efcff */
[C---:B------:R-:W-:Y:S02]  /*10380*/  LOP3.LUT R48, R7.reuse, 0x30003, RZ, 0xc0, !PT ;  /* 0x0003000307307812 */ /* 0x040fe400078ec0ff */
[C---:B------:R-:W-:Y:S02]  /*10390*/  LOP3.LUT R31, R7.reuse, 0x300030, RZ, 0xc0, !PT ;  /* 0x00300030071f7812 */ /* 0x040fe400078ec0ff */
[----:B------:R-:W-:Y:S02]  /*103a0*/  LOP3.LUT R39, R7, 0xc000c0, RZ, 0xc0, !PT ;  /* 0x00c000c007277812 */ /* 0x000fe400078ec0ff */
[----:B------:R-:W-:-:S02]  /*103b0*/  SHF.R.U32.HI R49, RZ, 0x8, R7 ;  /* 0x00000008ff317819 */ /* 0x000fc40000011607 */
        /* <DEDUP_REMOVED lines=20> */
[-C--:B------:R-:W-:Y:S02]  /*10500*/  HFMA2 R18, R18, R29.reuse.H0_H0, -258, -258 ;  /* 0xdc08dc0812127431 */ /* 0x080fe4000004001d */
        /* <DEDUP_REMOVED lines=44> */
[-C--:B------:R-:W-:Y:S02]  /*107d0*/  HFMA2 R37, R37, R8.reuse.H0_H0, -18, -18 ;  /* 0xcc80cc8025257431 */ /* 0x080fe40000040008 */
[-C--:B------:R-:W-:Y:S02]  /*107e0*/  HFMA2 R38, R11, R8.reuse.H0_H0, -18, -18 ;  /* 0xcc80cc800b267431 */ /* 0x080fe40000040008 */
[----:B------:R-:W-:-:S02]  /*107f0*/  HFMA2 R39, R39, R8.H0_H0, -18, -18 ;  /* 0xcc80cc8027277431 */ /* 0x000fc40000040008 */
[-C--:B------:R-:W-:Y:S02]  /*10800*/  HFMA2 R40, R7, R8.reuse.H0_H0, -18, -18 ;  /* 0xcc80cc8007287431 */ /* 0x080fe40000040008 */
[----:B------:R-:W-:Y:S02]  /*10810*/  HFMA2 R41, R41, R8.H0_H0, -18, -18 ;  /* 0xcc80cc8029297431 */ /* 0x000fe40000040008 */
[----:B------:R-:W-:Y:S02]  /*10820*/  HADD2 R48, R9, -1026, -1026 ;  /* 0xe402e40209307430 */ /* 0x000fe40000000000 */
[----:B------:R-:W-:Y:S02]  /*10830*/  HADD2 R50, R50, -1026, -1026 ;  /* 0xe402e40232327430 */ /* 0x000fe40000000000 */
[----:B------:R-:W-:Y:S02]  /*10840*/  HADD2 R51, R51, -1026, -1026 ;  /* 0xe402e40233337430 */ /* 0x000fe40000000000 */
[----:B------:R-:W-:-:S02]  /*10850*/  HADD2 R45, R4, -1026, -1026 ;  /* 0xe402e402042d7430 */ /* 0x000fc40000000000 */
[----:B------:R-:W-:Y:S02]  /*10860*/  HADD2 R46, R46, -1026, -1026 ;  /* 0xe402e4022e2e7430 */ /* 0x000fe40000000000 */
[----:B------:R-:W-:Y:S02]  /*10870*/  HADD2 R47, R47, -1026, -1026 ;  /* 0xe402e4022f2f7430 */ /* 0x000fe40000000000 */
[----:B------:R-:W-:Y:S01]  /*10880*/  HADD2 R44, R5, -1026, -1026 ;  /* 0xe402e402052c7430 */ /* 0x000fe20000000000 */
[----:B----4-:R-:W-:Y:S06]  /*10890*/  BRA.U !UP0, `(.L_x_1840) ;  /* 0x0000000108a87547 */ /* 0x010fec000b800000 */
        /* <DEDUP_REMOVED lines=42> */
.L_x_1840:
[----:B------:R-:W-:Y:S02]  /*10b40*/  @!P0 MOV R24, R55 ;  /* 0x0000003700188202 */ /* 0x000fe40000000f00 */
[----:B-----5:R-:W-:Y:S01]  /*10b50*/  @!P0 IADD3 R14, PT, PT, R2, UR5, RZ ;  /* 0x00000005020e8c10 */ /* 0x020fe2000fffe0ff */
[----:B------:R-:W-:Y:S06]  /*10b60*/  BRA.U !UP1, `(.L_x_1841) ;  /* 0x0000000109ac7547 */ /* 0x000fec000b800000 */
[----:B------:R-:W0:Y:S01]  /*10b70*/  LDS.128 R4, [UR4] ;  /* 0x00000004ff047984 */ /* 0x000e220008000c00 */
        /* <DEDUP_REMOVED lines=42> */
.L_x_1841:
[----:B------:R-:W0:Y:S01]  /*10e20*/  LDC R23, c[0x0][0x3ac] ;  /* 0x0000eb00ff177b82 */ /* 0x000e220000000800 */
[----:B------:R-:W-:Y:S01]  /*10e30*/  UIADD3 UR5, UPT, UPT, UR5, 0x10, URZ ;  /* 0x0000001005057890 */ /* 0x000fe2000fffe0ff */
[----:B------:R-:W-:Y:S01]  /*10e40*/  IADD3 R0, P0, PT, R0, 0x40, RZ ;  /* 0x0000004000007810 */ /* 0x000fe20007f1e0ff */
[----:B------:R-:W-:Y:S02]  /*10e50*/  UIADD3 UR4, UPT, UPT, UR4, 0x20, URZ ;  /* 0x0000002004047890 */ /* 0x000fe4000fffe0ff */
[----:B------:R-:W-:Y:S01]  /*10e60*/  UISETP.GE.AND UP0, UPT, UR5, UR8, UPT ;  /* 0x000000080500728c */ /* 0x000fe2000bf06270 */
[----:B------:R-:W-:Y:S01]  /*10e70*/  IADD3.X R3, PT, PT, RZ, R3, RZ, P0, !PT ;  /* 0x00000003ff037210 */ /* 0x000fe200007fe4ff */
[----:B0-----:R-:W-:-:S07]  /*10e80*/  IMAD.WIDE R12, R23, 0x4, R12 ;  /* 0x00000004170c7825 */ /* 0x001fce00078e020c */
[----:B------:R-:W-:Y:S05]  /*10e90*/  BRA.U !UP0, `(.L_x_1842) ;  /* 0xfffffff108ac7547 */ /* 0x000fea000b83ffff */
.L_x_1839:
[----:B------:R-:W2:Y:S01]  /*10ea0*/  S2R R4, SR_CTAID.X ;  /* 0x0000000000047919 */ /* 0x000ea20000002500 */
[----:B------:R-:W4:Y:S01]  /*10eb0*/  S2UR UR4, SR_CTAID.Y ;  /* 0x00000000000479c3 */ /* 0x000f220000002600 */
[----:B------:R-:W-:Y:S01]  /*10ec0*/  HMUL2 R7, R22, UR17.H0_H0 ;  /* 0x2000001116077c32 */ /* 0x000fe20008000000 */
[----:B------:R-:W2:Y:S06]  /*10ed0*/  S2R R5, SR_TID.X ;  /* 0x0000000000057919 */ /* 0x000eac0000002100 */
[----:B---3--:R-:W3:Y:S01]  /*10ee0*/  LDC.64 R2, c[0x0][0x3a0] ;  /* 0x0000e800ff027b82 */ /* 0x008ee20000000a00 */
[----:B----4-:R-:W-:Y:S01]  /*10ef0*/  IMAD R0, R23, UR4, RZ ;  /* 0x0000000417007c24 */ /* 0x010fe2000f8e02ff */
[----:B--2---:R-:W-:-:S04]  /*10f00*/  LEA R5, R4, R5, 0x6 ;  /* 0x0000000504057211 */ /* 0x004fc800078e30ff */
[----:B------:R-:W-:-:S04]  /*10f10*/  LEA R0, R5, R0, 0x1 ;  /* 0x0000000005007211 */ /* 0x000fc800078e08ff */
[----:B------:R-:W-:-:S05]  /*10f20*/  SHF.L.U32 R5, R0, 0x1, RZ ;  /* 0x0000000100057819 */ /* 0x000fca00000006ff */
[----:B---3--:R-:W-:-:S05]  /*10f30*/  IMAD.WIDE R4, R5, 0x2, R2 ;  /* 0x0000000205047825 */ /* 0x008fca00078e0202 */
[----:B------:R2:W-:Y:S01]  /*10f40*/  ATOM.E.ADD.F16x2.RN.STRONG.GPU P0, RZ, desc[UR14][R4.64], R7 ;  /* 0x8000000704ff79a2 */ /* 0x0005e2000c10e10e */
[----:B------:R-:W-:Y:S01]  /*10f50*/  BSSY.RECONVERGENT B0, `(.L_x_1843) ;  /* 0x000000f000007945 */ /* 0x000fe20003800200 */
[----:B------:R-:W-:-:S03]  /*10f60*/  HMUL2 R21, R21, UR17.H0_H0 ;  /* 0x2000001115157c32 */ /* 0x000fc60008000000 */
[----:B--2---:R-:W-:Y:S05]  /*10f70*/  @P0 BRA `(.L_x_1844) ;  /* 0x0000000000300947 */ /* 0x004fea0003800000 */
[----:B------:R-:W2:Y:S02]  /*10f80*/  QSPC.E.S P0, RZ, [R4] ;  /* 0x0000000004ff73aa */ /* 0x000ea40000000500 */
[----:B--2---:R-:W-:Y:S05]  /*10f90*/  @!P0 BRA `(.L_x_1845) ;  /* 0x00000000001c8947 */ /* 0x004fea0003800000 */
[----:B------:R-:W-:-:S04]  /*10fa0*/  MOV R2, R4 ;  /* 0x0000000400027202 */ /* 0x000fc80000000f00 */
[----:B------:R-:W-:-:S07]  /*10fb0*/  MOV R0, R2 ;  /* 0x0000000200007202 */ /* 0x000fce0000000f00 */
.L_x_1846:
[----:B------:R-:W2:Y:S02]  /*10fc0*/  LDS R2, [R0] ;  /* 0x0000000000027984 */ /* 0x000ea40000000800 */
[----:B--2---:R-:W-:-:S05]  /*10fd0*/  HADD2 R3, R2, R7 ;  /* 0x0000000702037230 */ /* 0x004fca0000000000 */
[----:B------:R-:W2:Y:S02]  /*10fe0*/  ATOMS.CAST.SPIN P0, [R0], R2, R3 ;  /* 0x000000020000758d */ /* 0x000ea40001800003 */
[----:B--2---:R-:W-:Y:S05]  /*10ff0*/  @!P0 BRA `(.L_x_1846) ;  /* 0xfffffffc00f08947 */ /* 0x004fea000383ffff */
[----:B------:R-:W-:Y:S05]  /*11000*/  BRA `(.L_x_1844) ;  /* 0x00000000000c7947 */ /* 0x000fea0003800000 */
.L_x_1845:
[----:B------:R-:W2:Y:S02]  /*11010*/  LD.E R0, desc[UR14][R4.64] ;  /* 0x0000000e04007980 */ /* 0x000ea4000c101900 */
[----:B--2---:R-:W-:-:S05]  /*11020*/  IADD3 R3, PT, PT, R7, R0, RZ ;  /* 0x0000000007037210 */ /* 0x004fca0007ffe0ff */
[----:B------:R2:W-:Y:S02]  /*11030*/  ST.E desc[UR14][R4.64], R3 ;  /* 0x0000000304007985 */ /* 0x0005e4000c10190e */
.L_x_1844:
[----:B------:R-:W-:Y:S05]  /*11040*/  BSYNC.RECONVERGENT B0 ;  /* 0x0000000000007941 */ /* 0x000fea0003800200 */
.L_x_1843:
[----:B------:R3:W-:Y:S01]  /*11050*/  ATOM.E.ADD.F16x2.RN.STRONG.GPU P0, RZ, desc[UR14][R4.64+0x4], R21 ;  /* 0x8000041504ff79a2 */ /* 0x0007e2000c10e10e */
[----:B------:R-:W-:Y:S04]  /*11060*/  BSSY.RECONVERGENT B0, `(.L_x_1847) ;  /* 0x0000010000007945 */ /* 0x000fe80003800200 */
[----:B---3--:R-:W-:Y:S05]  /*11070*/  @P0 BRA `(.L_x_1848) ;  /* 0x0000000000380947 */ /* 0x008fea0003800000 */
[----:B------:R-:W3:Y:S02]  /*11080*/  QSPC.E.S P0, RZ, [R4+0x4] ;  /* 0x0000040004ff73aa */ /* 0x000ee40000000500 */
[----:B---3--:R-:W-:Y:S05]  /*11090*/  @!P0 BRA `(.L_x_1849) ;  /* 0x0000000000248947 */ /* 0x008fea0003800000 */
[----:B------:R-:W-:Y:S01]  /*110a0*/  MOV R2, R4 ;  /* 0x0000000400027202 */ /* 0x000fe20000000f00 */
[----:B------:R-:W-:Y:S03]  /*110b0*/  BSSY.RECONVERGENT B1, `(.L_x_1850) ;  /* 0x0000006000017945 */ /* 0x000fe60003800200 */
[----:B------:R-:W-:-:S07]  /*110c0*/  MOV R0, R2 ;  /* 0x0000000200007202 */ /* 0x000fce0000000f00 */
.L_x_1851:
[----:B------:R-:W2:Y:S02]  /*110d0*/  LDS R2, [R0+0x4] ;  /* 0x0000040000027984 */ /* 0x000ea40000000800 */
[----:B--2---:R-:W-:-:S05]  /*110e0*/  HFMA2 R3, R2, 1, 1, R21 ;  /* 0x3c003c0002037831 */ /* 0x004fca0000000015 */
[----:B------:R-:W2:Y:S02]  /*110f0*/  ATOMS.CAST.SPIN P0, [R0+0x4], R2, R3 ;  /* 0x000004020000758d */ /* 0x000ea40001800003 */
[----:B--2---:R-:W-:Y:S05]  /*11100*/  @!P0 BRA `(.L_x_1851) ;  /* 0xfffffffc00f08947 */ /* 0x004fea000383ffff */
[----:B------:R-:W-:Y:S05]  /*11110*/  BSYNC.RECONVERGENT B1 ;  /* 0x0000000000017941 */ /* 0x000fea0003800200 */
.L_x_1850:
[----:B------:R-:W-:Y:S05]  /*11120*/  BRA `(.L_x_1848) ;  /* 0x00000000000c7947 */ /* 0x000fea0003800000 */
.L_x_1849:
[----:B------:R-:W2:Y:S02]  /*11130*/  LD.E R0, desc[UR14][R4.64+0x4] ;  /* 0x0000040e04007980 */ /* 0x000ea4000c101900 */
[----:B--2---:R-:W-:-:S05]  /*11140*/  IADD3 R3, PT, PT, R21, R0, RZ ;  /* 0x0000000015037210 */ /* 0x004fca0007ffe0ff */
[----:B------:R3:W-:Y:S02]  /*11150*/  ST.E desc[UR14][R4.64+0x4], R3 ;  /* 0x0000040304007985 */ /* 0x0007e4000c10190e */
.L_x_1848:
[----:B------:R-:W-:Y:S05]  /*11160*/  BSYNC.RECONVERGENT B0 ;  /* 0x0000000000007941 */ /* 0x000fea0003800200 */
.L_x_1847:
[----:B--23--:R-:W-:-:S04]  /*11170*/  IMAD.WIDE R4, R23, 0x2, R4 ;  /* 0x0000000217047825 */ /* 0x00cfc800078e0204 */
[----:B------:R-:W-:-:S05]  /*11180*/  HMUL2 R7, R20, UR18.H0_H0 ;  /* 0x2000001214077c32 */ /* 0x000fca0008000000 */
        /* <DEDUP_REMOVED lines=8> */
.L_x_1855:
[----:B------:R-:W2:Y:S02]  /*11210*/  LDS R2, [R0] ;  /* 0x0000000000027984 */ /* 0x000ea40000000800 */
[----:B--2---:R-:W-:-:S05]  /*11220*/  HADD2 R3, R2, R7 ;  /* 0x0000000702037230 */ /* 0x004fca0000000000 */
[----:B------:R-:W2:Y:S02]  /*11230*/  ATOMS.CAST.SPIN P0, [R0], R2, R3 ;  /* 0x000000020000758d */ /* 0x000ea40001800003 */
[----:B--2---:R-:W-:Y:S05]  /*11240*/  @!P0 BRA `(.L_x_1855) ;  /* 0xfffffffc00f08947 */ /* 0x004fea000383ffff */
[----:B------:R-:W-:Y:S05]  /*11250*/  BRA `(.L_x_1853) ;  /* 0x00000000000c7947 */ /* 0x000fea0003800000 */
.L_x_1854:
[----:B------:R-:W2:Y:S02]  /*11260*/  LD.E R0, desc[UR14][R4.64] ;  /* 0x0000000e04007980 */ /* 0x000ea4000c101900 */
[----:B--2---:R-:W-:-:S05]  /*11270*/  IADD3 R3, PT, PT, R7, R0, RZ ;  /* 0x0000000007037210 */ /* 0x004fca0007ffe0ff */
[----:B------:R2:W-:Y:S02]  /*11280*/  ST.E desc[UR14][R4.64], R3 ;  /* 0x0000000304007985 */ /* 0x0005e4000c10190e */
.L_x_1853:
[----:B------:R-:W-:Y:S05]  /*11290*/  BSYNC.RECONVERGENT B0 ;  /* 0x0000000000007941 */ /* 0x000fea0003800200 */
.L_x_1852:
[----:B------:R3:W-:Y:S02]  /*112a0*/  ATOM.E.ADD.F16x2.RN.STRONG.GPU P0, RZ, desc[UR14][R4.64+0x4], R9 ;  /* 0x8000040904ff79a2 */ /* 0x0007e4000c10e10e */
[----:B---3--:R-:W-:Y:S05]  /*112b0*/  @P0 EXIT ;  /* 0x000000000000094d */ /* 0x008fea0003800000 */
[----:B------:R-:W3:Y:S02]  /*112c0*/  QSPC.E.S P0, RZ, [R4+0x4] ;  /* 0x0000040004ff73aa */ /* 0x000ee40000000500 */
[----:B---3--:R-:W-:Y:S05]  /*112d0*/  @!P0 BRA `(.L_x_1856) ;  /* 0x00000000001c8947 */ /* 0x008fea0003800000 */
[----:B------:R-:W-:-:S04]  /*112e0*/  MOV R2, R4 ;  /* 0x0000000400027202 */ /* 0x000fc80000000f00 */
[----:B------:R-:W-:-:S07]  /*112f0*/  MOV R0, R2 ;  /* 0x0000000200007202 */ /* 0x000fce0000000f00 */
.L_x_1857:
[----:B------:R-:W2:Y:S02]  /*11300*/  LDS R2, [R0+0x4] ;  /* 0x0000040000027984 */ /* 0x000ea40000000800 */
[----:B--2---:R-:W-:-:S05]  /*11310*/  HFMA2 R3, R2, 1, 1, R9 ;  /* 0x3c003c0002037831 */ /* 0x004fca0000000009 */
[----:B------:R-:W2:Y:S02]  /*11320*/  ATOMS.CAST.SPIN P0, [R0+0x4], R2, R3 ;  /* 0x000004020000758d */ /* 0x000ea40001800003 */
[----:B--2---:R-:W-:Y:S05]  /*11330*/  @!P0 BRA `(.L_x_1857) ;  /* 0xfffffffc00f08947 */ /* 0x004fea000383ffff */
[----:B------:R-:W-:Y:S05]  /*11340*/  EXIT ;  /* 0x000000000000794d */ /* 0x000fea0003800000 */
.L_x_1856:
[----:B------:R-:W2:Y:S02]  /*11350*/  LD.E R0, desc[UR14][R4.64+0x4] ;  /* 0x0000040e04007980 */ /* 0x000ea4000c101900 */
[----:B--2---:R-:W-:-:S05]  /*11360*/  IADD3 R3, PT, PT, R9, R0, RZ ;  /* 0x0000000009037210 */ /* 0x004fca0007ffe0ff */
[----:B------:R-:W-:Y:S01]  /*11370*/  ST.E desc[UR14][R4.64+0x4], R3 ;  /* 0x0000040304007985 */ /* 0x000fe2000c10190e */
[----:B------:R-:W-:Y:S05]  /*11380*/  EXIT ;  /* 0x000000000000794d */ /* 0x000fea0003800000 */
.L_x_1858:
        /* <DEDUP_REMOVED lines=15> */
.L_x_3325:


//--------------------- .text._Z23gemm_half_q_half_kernelILi1ELb1ELb1EEvPK6__halfPKjS4_S2_PS0_iiiiPKtS7_iiiiiibS2_i --------------------------
	.section	.text._Z23gemm_half_q_half_kernelILi1ELb1ELb1EEvPK6__halfPKjS4_S2_PS0_iiiiPKtS7_iiiiiibS2_i,"ax",@progbits
	.align	128
        .global         _Z23gemm_half_q_half_kernelILi1ELb1ELb1EEvPK6__halfPKjS4_S2_PS0_iiiiPKtS7_iiiiiibS2_i
        .type           _Z23gemm_half_q_half_kernelILi1ELb1ELb1EEvPK6__halfPKjS4_S2_PS0_iiiiPKtS7_iiiiiibS2_i,@function
        .size           _Z23gemm_half_q_half_kernelILi1ELb1ELb1EEvPK6__halfPKjS4_S2_PS0_iiiiPKtS7_iiiiiibS2_i,(.L_x_3326 - _Z23gemm_half_q_half_kernelILi1ELb1ELb1EEvPK6__halfPKjS4_S2_PS0_iiiiPKtS7_iiiiiibS2_i)
        .other          _Z23gemm_half_q_half_kernelILi1ELb1ELb1EEvPK6__halfPKjS4_S2_PS0_iiiiPKtS7_iiiiiibS2_i,@"STO_CUDA_ENTRY STV_DEFAULT"
_Z23gemm_half_q_half_kernelILi1ELb1ELb1EEvPK6__halfPKjS4_S2_PS0_iiiiPKtS7_iiiiiibS2_i:
.text._Z23gemm_half_q_half_kernelILi1ELb1ELb1EEvPK6__halfPKjS4_S2_PS0_iiiiPKtS7_iiiiiibS2_i:
[----:B------:R-:W0:Y:S08]  /*0000*/  LDC R1, c[0x0][0x37c] ;  /* 0x0000df00ff017b82 */ /* 0x000e300000000800 */
[----:B------:R-:W1:Y:S01]  /*0010*/  LDC.64 R32, c[0x0][0x3e8] ;  /* 0x0000fa00ff207b82 */ /* 0x000e620000000a00 */
[----:B------:R-:W1:Y:S01]  /*0020*/  LDCU.64 UR6, c[0x0][0x358] ;  /* 0x00006b00ff0677ac */ /* 0x000e620008000a00 */
[----:B0-----:R-:W-:Y:S01]  /*0030*/  VIADD R1, R1, 0xfffffff0 ;  /* 0xfffffff001017836 */ /* 0x001fe20000000000 */
[----:B-1----:R-:W2:Y:S01]  /*0040*/  LDG.E.U16 R32, desc[UR6][R32.64] ;  /* 0x0000000620207981 */ /* 0x002ea2000c1e1500 */
[----:B------:R-:W0:Y:S01]  /*0050*/  S2R R8, SR_TID.X ;  /* 0x0000000000087919 */ /* 0x000e220000002100 */
[----:B------:R-:W1:Y:S01]  /*0060*/  S2R R3, SR_CTAID.X ;  /* 0x0000000000037919 */ /* 0x000e620000002500 */
[----:B--2---:R-:W-:-:S13]  /*0070*/  ISETP.NE.AND P0, PT, R32, RZ, PT ;  /* 0x000000ff2000720c */ /* 0x004fda0003f05270 */
[----:B01----:R-:W-:Y:S05]  /*0080*/  @!P0 EXIT ;  /* 0x000000000000894d */ /* 0x003fea0003800000 */
[----:B------:R-:W0:Y:S01]  /*0090*/  S2R R9, SR_CTAID.Z ;  /* 0x0000000000097919 */ /* 0x000e220000002700 */
[----:B------:R-:W1:Y:S01]  /*00a0*/  LDC R2, c[0x0][0x3b0] ;  /* 0x0000ec00ff027b82 */ /* 0x000e620000000800 */
[----:B------:R-:W2:Y:S01]  /*00b0*/  LDCU UR12, c[0x0][0x3ac] ;  /* 0x00007580ff0c77ac */ /* 0x000ea20008000800 */
[----:B------:R-:W-:Y:S01]  /*00c0*/  IMAD R3, R3, 0x40, R8 ;  /* 0x0000004003037824 */ /* 0x000fe200078e0208 */
[----:B------:R-:W-:Y:S03]  /*00d0*/  BSSY.RECONVERGENT B0, `(.L_x_1859) ;  /* 0x0000019000007945 */ /* 0x000fe60003800200 */
[----:B------:R-:W-:Y:S02]  /*00e0*/  IMAD.SHL.U32 R33, R3, 0x4, RZ ;  /* 0x0000000403217824 */ /* 0x000fe400078e00ff */
[----:B------:R-:W3:Y:S01]  /*00f0*/  S2UR UR8, SR_CTAID.Y ;  /* 0x00000000000879c3 */ /* 0x000ee20000002600 */
[----:B--2---:R-:W-:-:S04]  /*0100*/  MOV R34, UR12 ;  /* 0x0000000c00227c02 */ /* 0x004fc80008000f00 */
[----:B------:R-:W-:Y:S02]  /*0110*/  ISETP.GE.AND P0, PT, R33, R34, PT ;  /* 0x000000222100720c */ /* 0x000fe40003f06270 */
[----:B0-----:R-:W-:-:S04]  /*0120*/  SHF.L.U32 R7, R9, 0x6, RZ ;  /* 0x0000000609077819 */ /* 0x001fc800000006ff */
[C---:B-1----:R-:W-:Y:S01]  /*0130*/  VIADDMNMX R35, R7.reuse, 0x40, R2, PT ;  /* 0x0000004007237846 */ /* 0x042fe20003800102 */
[----:B------:R-:W-:-:S05]  /*0140*/  IMAD.IADD R0, R7, 0x1, R8 ;  /* 0x0000000107007824 */ /* 0x000fca00078e0208 */
[----:B------:R-:W-:-:S13]  /*0150*/  ISETP.GE.AND P1, PT, R0, R35, PT ;  /* 0x000000230000720c */ /* 0x000fda0003f26270 */
[----:B---3--:R-:W-:Y:S05]  /*0160*/  @P1 BRA `(.L_x_1860) ;  /* 0x00000000003c1947 */ /* 0x008fea0003800000 */
[----:B------:R-:W0:Y:S01]  /*0170*/  LDC.64 R4, c[0x0][0x3c0] ;  /* 0x0000f000ff047b82 */ /* 0x000e220000000a00 */
[----:B------:R-:W1:Y:S01]  /*0180*/  LDCU.64 UR4, c[0x0][0x380] ;  /* 0x00007000ff0477ac */ /* 0x000e620008000a00 */
[----:B0-----:R-:W-:-:S06]  /*0190*/  IMAD.WIDE.U32 R4, R0, 0x2, R4 ;  /* 0x0000000200047825 */ /* 0x001fcc00078e0004 */
[----:B------:R-:W2:Y:S01]  /*01a0*/  LDG.E.U16.CONSTANT R5, desc[UR6][R4.64] ;  /* 0x0000000604057981 */ /* 0x000ea2000c1e9500 */
[----:B------:R-:W-:-:S05]  /*01b0*/  IMAD R0, R2, UR8, RZ ;  /* 0x0000000802007c24 */ /* 0x000fca000f8e02ff */
[----:B--2---:R-:W-:-:S04]  /*01c0*/  IADD3 R3, P1, PT, R0, R5, RZ ;  /* 0x0000000500037210 */ /* 0x004fc80007f3e0ff */
[----:B------:R-:W-:Y:S02]  /*01d0*/  LEA.HI.X.SX32 R0, R0, RZ, 0x1, P1 ;  /* 0x000000ff00007211 */ /* 0x000fe400008f0eff */
[----:B-1----:R-:W-:-:S04]  /*01e0*/  LEA R10, P1, R3, UR4, 0x1 ;  /* 0x00000004030a7c11 */ /* 0x002fc8000f8208ff */
[----:B------:R-:W-:-:S05]  /*01f0*/  LEA.HI.X R11, R3, UR5, R0, 0x1, P1 ;  /* 0x00000005030b7c11 */ /* 0x000fca00088f0c00 */
[----:B------:R-:W2:Y:S01]  /*0200*/  LDG.E.U16.CONSTANT R10, desc[UR6][R10.64] ;  /* 0x000000060a0a7981 */ /* 0x000ea2000c1e9500 */
[----:B------:R-:W0:Y:S01]  /*0210*/  S2UR UR5, SR_CgaCtaId ;  /* 0x00000000000579c3 */ /* 0x000e220000008800 */
[----:B------:R-:W-:Y:S02]  /*0220*/  UMOV UR4, 0x400 ;  /* 0x0000040000047882 */ /* 0x000fe40000000000 */
[----:B0-----:R-:W-:-:S06]  /*0230*/  ULEA UR4, UR5, UR4, 0x18 ;  /* 0x0000000405047291 */ /* 0x001fcc000f8ec0ff */
[----:B------:R-:W-:-:S05]  /*0240*/  LEA R3, R8, UR4, 0x1 ;  /* 0x0000000408037c11 */ /* 0x000fca000f8e08ff */
[----:B--2---:R0:W-:Y:S02]  /*0250*/  STS.U16 [R3], R10 ;  /* 0x0000000a03007388 */ /* 0x0041e40000000400 */
.L_x_1860:
[----:B------:R-:W-:Y:S05]  /*0260*/  BSYNC.RECONVERGENT B0 ;  /* 0x0000000000007941 */ /* 0x000fea0003800200 */
.L_x_1859:
[----:B------:R-:W-:Y:S05]  /*0270*/  @P0 EXIT ;  /* 0x000000000000094d */ /* 0x000fea0003800000 */
[----:B------:R-:W1:Y:S01]  /*0280*/  LDC.64 R36, c[0x0][0x3b8] ;  /* 0x0000ee00ff247b82 */ /* 0x000e620000000a00 */
[----:B------:R-:W-:Y:S01]  /*0290*/  IMAD.SHL.U32 R13, R9, 0x80, RZ ;  /* 0x00000080090d7824 */ /* 0x000fe200078e00ff */
[----:B------:R-:W2:Y:S03]  /*02a0*/  LDCU.U8 UR4, c[0x0][0x3e0] ;  /* 0x00007c00ff0477ac */ /* 0x000ea60008000000 */
[----:B-1----:R-:W-:-:S05]  /*02b0*/  IMAD.WIDE.U32 R12, R13, 0x2, R36 ;  /* 0x000000020d0c7825 */ /* 0x002fca00078e0024 */
[----:B------:R1:W5:Y:S01]  /*02c0*/  LDG.E.U16.CONSTANT R4, desc[UR6][R12.64+0x2] ;  /* 0x000002060c047981 */ /* 0x000362000c1e9500 */
[----:B--2---:R-:W-:Y:S01]  /*02d0*/  UPRMT UR4, UR4, 0x8880, URZ ;  /* 0x0000888004047896 */ /* 0x004fe200080000ff */
[----:B------:R-:W-:-:S05]  /*02e0*/  ISETP.GE.AND P1, PT, R7, R2, PT ;  /* 0x000000020700720c */ /* 0x000fca0003f26270 */
[----:B------:R-:W-:-:S04]  /*02f0*/  ISETP.NE.AND P0, PT, RZ, UR4, PT ;  /* 0x00000004ff007c0c */ /* 0x000fc8000bf05270 */
[----:B------:R-:W-:-:S13]  /*0300*/  ISETP.NE.OR P0, PT, R9, RZ, !P0 ;  /* 0x000000ff0900720c */ /* 0x000fda0004705670 */
[----:B0-----:R-:W0:Y:S01]  /*0310*/  @!P0 LDC.64 R10, c[0x0][0x3a0] ;  /* 0x0000e800ff0a8b82 */ /* 0x001e220000000a00 */
[----:B------:R-:W-:-:S04]  /*0320*/  @!P0 IMAD R3, R34, UR8, R33 ;  /* 0x0000000822038c24 */ /* 0x000fc8000f8e0221 */
[----:B0-----:R-:W-:-:S05]  /*0330*/  @!P0 IMAD.WIDE R10, R3, 0x2, R10 ;  /* 0x00000002030a8825 */ /* 0x001fca00078e020a */
[----:B------:R1:W-:Y:S01]  /*0340*/  @!P0 STG.E.64 desc[UR6][R10.64], RZ ;  /* 0x000000ff0a008986 */ /* 0x0003e2000c101b06 */
[----:B------:R-:W-:Y:S06]  /*0350*/  BAR.SYNC.DEFER_BLOCKING 0x0 ;  /* 0x0000000000007b1d */ /* 0x000fec0000010000 */
[----:B------:R-:W-:Y:S05]  /*0360*/  @P1 BRA `(.L_x_1861) ;  /* 0x0000000000d01947 */ /* 0x000fea0003800000 */
[----:B------:R0:W5:Y:S01]  /*0370*/  LDG.E.U16.CONSTANT R0, desc[UR6][R12.64] ;  /* 0x000000060c007981 */ /* 0x000162000c1e9500 */
[----:B------:R-:W-:Y:S01]  /*0380*/  SHF.R.S32.HI R6, RZ, 0x1f, R33 ;  /* 0x0000001fff067819 */ /* 0x000fe20000011421 */
[----:B------:R-:W-:Y:S02]  /*0390*/  IMAD.SHL.U32 R5, R8, 0x10, RZ ;  /* 0x0000001008057824 */ /* 0x000fe400078e00ff */
[----:B------:R-:W-:Y:S01]  /*03a0*/  HFMA2 R3, -RZ, RZ, 0, 0 ;  /* 0x00000000ff037431 */ /* 0x000fe200000001ff */
[----:B------:R-:W-:Y:S01]  /*03b0*/  LEA.HI R8, R6, R33, RZ, 0x3 ;  /* 0x0000002106087211 */ /* 0x000fe200078f18ff */
[----:B------:R-:W-:Y:S01]  /*03c0*/  IMAD.MOV.U32 R6, RZ, RZ, R7 ;  /* 0x000000ffff067224 */ /* 0x000fe200078e0007 */
[----:B------:R-:W-:Y:S02]  /*03d0*/  LOP3.LUT R5, R5, 0x10, RZ, 0xc0, !PT ;  /* 0x0000001005057812 */ /* 0x000fe400078ec0ff */
[----:B------:R-:W-:-:S07]  /*03e0*/  SHF.R.S32.HI R8, RZ, 0x3, R8 ;  /* 0x00000003ff087819 */ /* 0x000fce0000011408 */
.L_x_1862:
[----:B-12---:R-:W1:Y:S01]  /*03f0*/  LDC.64 R10, c[0x0][0x390] ;  /* 0x0000e400ff0a7b82 */ /* 0x006e620000000a00 */
[----:B-----5:R-:W-:-:S04]  /*0400*/  IMAD.IADD R15, R0, 0x1, R3 ;  /* 0x00000001000f7824 */ /* 0x020fc800078e0203 */
[----:B0-----:R-:W-:-:S05]  /*0410*/  IMAD R12, R15, R34, RZ ;  /* 0x000000220f0c7224 */ /* 0x001fca00078e02ff */
[----:B------:R-:W-:-:S04]  /*0420*/  SHF.R.S32.HI R13, RZ, 0x1f, R12 ;  /* 0x0000001fff0d7819 */ /* 0x000fc8000001140c */
[----:B------:R-:W-:-:S04]  /*0430*/  LEA.HI R13, R13, R12, RZ, 0x3 ;  /* 0x0000000c0d0d7211 */ /* 0x000fc800078f18ff */
[----:B------:R-:W-:-:S05]  /*0440*/  LEA.HI.SX32 R13, R13, R8, 0x1d ;  /* 0x000000080d0d7211 */ /* 0x000fca00078feaff */
[----:B-1----:R-:W-:Y:S02]  /*0450*/  IMAD.WIDE R10, R13, 0x4, R10 ;  /* 0x000000040d0a7825 */ /* 0x002fe400078e020a */
[----:B------:R-:W0:Y:S04]  /*0460*/  LDC.64 R12, c[0x0][0x398] ;  /* 0x0000e600ff0c7b82 */ /* 0x000e280000000a00 */
[----:B------:R-:W2:Y:S01]  /*0470*/  LDG.E.CONSTANT R10, desc[UR6][R10.64] ;  /* 0x000000060a0a7981 */ /* 0x000ea2000c1e9900 */
[----:B0-----:R-:W-:Y:S01]  /*0480*/  IMAD.WIDE.U32 R12, R15, 0x2, R12 ;  /* 0x000000020f0c7825 */ /* 0x001fe200078e000c */
[----:B------:R-:W-:-:S05]  /*0490*/  SHF.L.U32 R15, R6, 0x1, RZ ;  /* 0x00000001060f7819 */ /* 0x000fca00000006ff */
[----:B------:R-:W-:Y:S01]  /*04a0*/  IMAD.WIDE.U32 R14, R15, 0x2, R36 ;  /* 0x000000020f0e7825 */ /* 0x000fe200078e0024 */
[----:B------:R0:W3:Y:S05]  /*04b0*/  LDG.E.U16.CONSTANT R12, desc[UR6][R12.64] ;  /* 0x000000060c0c7981 */ /* 0x0000ea000c1e9500 */
[----:B------:R1:W4:Y:S01]  /*04c0*/  LDG.E.U16.CONSTANT R15, desc[UR6][R14.64+0x2] ;  /* 0x000002060e0f7981 */ /* 0x000322000c1e9500 */
[----:B--2---:R-:W-:-:S04]  /*04d0*/  SHF.R.U32.HI R16, RZ, R5, R10 ;  /* 0x00000005ff107219 */ /* 0x004fc8000001160a */
[--C-:B------:R-:W-:Y:S02]  /*04e0*/  SHF.R.U32.HI R18, RZ, 0x4, R16.reuse ;  /* 0x00000004ff127819 */ /* 0x100fe40000011610 */
[----:B------:R-:W-:Y:S02]  /*04f0*/  SHF.R.U32.HI R10, RZ, 0x8, R16 ;  /* 0x00000008ff0a7819 */ /* 0x000fe40000011610 */
[----:B------:R-:W-:Y:S02]  /*0500*/  LOP3.LUT R18, R18, 0xf, RZ, 0xc0, !PT ;  /* 0x0000000f12127812 */ /* 0x000fe400078ec0ff */
[----:B------:R-:W-:Y:S02]  /*0510*/  LOP3.LUT R10, R10, 0xf, RZ, 0xc0, !PT ;  /* 0x0000000f0a0a7812 */ /* 0x000fe400078ec0ff */
[----:B------:R-:W-:Y:S01]  /*0520*/  LOP3.LUT R17, R16, 0xf, RZ, 0xc0, !PT ;  /* 0x0000000f10117812 */ /* 0x000fe200078ec0ff */
[----:B------:R-:W-:Y:S01]  /*0530*/  IMAD R11, R18, R18, R18 ;  /* 0x00000012120b7224 */ /* 0x000fe200078e0212 */
[----:B------:R-:W-:-:S03]  /*0540*/  SHF.R.U32.HI R16, RZ, 0xc, R16 ;  /* 0x0000000cff107819 */ /* 0x000fc60000011610 */
[C---:B------:R-:W-:Y:S01]  /*0550*/  IMAD R20, R17.reuse, R17, R17 ;  /* 0x0000001111147224 */ /* 0x040fe200078e0211 */
[----:B------:R-:W-:Y:S01]  /*0560*/  IADD3 R18, PT, PT, R18, 0x1, R11 ;  /* 0x0000000112127810 */ /* 0x000fe20007ffe00b */
[----:B------:R-:W-:Y:S01]  /*0570*/  IMAD R11, R10, R10, R10 ;  /* 0x0000000a0a0b7224 */ /* 0x000fe200078e020a */
[----:B------:R-:W-:Y:S02]  /*0580*/  LOP3.LUT R16, R16, 0xf, RZ, 0xc0, !PT ;  /* 0x0000000f10107812 */ /* 0x000fe400078ec0ff */
[----:B------:R-:W-:Y:S01]  /*0590*/  IADD3 R20, PT, PT, R17, 0x1, R20 ;  /* 0x0000000111147810 */ /* 0x000fe20007ffe014 */
[----:B0-----:R-:W-:Y:S01]  /*05a0*/  I2F.F16 R13, R18 ;  /* 0x00000012000d7306 */ /* 0x001fe20000200c00 */
[----:B-1----:R-:W-:Y:S01]  /*05b0*/  IADD3 R14, PT, PT, R10, 0x1, R11 ;  /* 0x000000010a0e7810 */ /* 0x002fe20007ffe00b */
[----:B------:R-:W-:Y:S02]  /*05c0*/  IMAD R11, R16, R16, R16 ;  /* 0x00000010100b7224 */ /* 0x000fe400078e0210 */
[C---:B------:R-:W-:Y:S01]  /*05d0*/  IMAD R10, R3.reuse, 0x8, R1 ;  /* 0x00000008030a7824 */ /* 0x040fe200078e0201 */
[----:B------:R-:W-:-:S02]  /*05e0*/  IADD3 R3, PT, PT, R3, 0x1, RZ ;  /* 0x0000000103037810 */ /* 0x000fc40007ffe0ff */
[----:B------:R-:W-:Y:S01]  /*05f0*/  IADD3 R11, PT, PT, R16, 0x1, R11 ;  /* 0x00000001100b7810 */ /* 0x000fe20007ffe00b */
[----:B------:R-:W0:Y:S01]  /*0600*/  I2F.F16 R20, R20 ;  /* 0x0000001400147306 */ /* 0x000e220000200c00 */
[----:B----4-:R-:W-:-:S05]  /*0610*/  IMAD.IADD R6, R15, 0x1, R6 ;  /* 0x000000010f067824 */ /* 0x010fca00078e0206 */
[----:B------:R-:W-:Y:S02]  /*0620*/  ISETP.GE.AND P0, PT, R6, R35, PT ;  /* 0x000000230600720c */ /* 0x000fe40003f06270 */
[----:B------:R-:W-:Y:S01]  /*0630*/  I2F.F16 R14, R14 ;  /* 0x0000000e000e7306 */ /* 0x000fe20000200c00 */
[----:B0-----:R-:W-:-:S07]  /*0640*/  PRMT R13, R20, 0x5410, R13 ;  /* 0x00005410140d7816 */ /* 0x001fce000000000d */
[----:B------:R-:W0:Y:S01]  /*0650*/  I2F.F16 R11, R11 ;  /* 0x0000000b000b7306 */ /* 0x000e220000200c00 */
[----:B---3--:R-:W-:Y:S01]  /*0660*/  HMUL2 R16, R13, R12.H0_H0 ;  /* 0x2000000c0d107232 */ /* 0x008fe20000000000 */
[----:B0-----:R-:W-:-:S05]  /*0670*/  PRMT R11, R14, 0x5410, R11 ;  /* 0x000054100e0b7816 */ /* 0x001fca000000000b */
[----:B------:R-:W-:-:S05]  /*0680*/  HMUL2 R17, R11, R12.H0_H0 ;  /* 0x2000000c0b117232 */ /* 0x000fca0000000000 */
[----:B------:R2:W-:Y:S01]  /*0690*/  STL.64 [R10], R16 ;  /* 0x000000100a007387 */ /* 0x0005e20000100a00 */
[----:B------:R-:W-:Y:S05]  /*06a0*/  @!P0 BRA `(.L_x_1862) ;  /* 0xfffffffc00508947 */ /* 0x000fea000383ffff */
.L_x_1861:
[----:B-12---:R0:W5:Y:S01]  /*06b0*/  LDL.64 R10, [R1] ;  /* 0x00000000010a7983 */ /* 0x0061620000100a00 */
[----:B------:R-:W1:Y:S01]  /*06c0*/  LDCU UR9, c[0x0][0x3c8] ;  /* 0x00007900ff0977ac */ /* 0x000e620008000800 */
[----:B------:R-:W-:Y:S01]  /*06d0*/  IMAD.MOV.U32 R0, RZ, RZ, RZ ;  /* 0x000000ffff007224 */ /* 0x000fe200078e00ff */
[----:B-1----:R-:W-:-:S13]  /*06e0*/  ISETP.GT.AND P0, PT, R7, UR9, PT ;  /* 0x0000000907007c0c */ /* 0x002fda000bf04270 */
[----:B0-----:R-:W-:Y:S05]  /*06f0*/  @!P0 BRA `(.L_x_1863) ;  /* 0x00000000001c8947 */ /* 0x001fea0003800000 */
[----:B------:R-:W0:Y:S02]  /*0700*/  LDC R0, c[0x0][0x3cc] ;  /* 0x0000f300ff007b82 */ /* 0x000e240000000800 */
[----:B0-----:R-:W-:-:S05]  /*0710*/  VIMNMX R0, PT, PT, R7, R0, PT ;  /* 0x0000000007007248 */ /* 0x001fca0003fe0100 */
[----:B------:R-:W-:-:S05]  /*0720*/  VIADD R0, R0, -UR9 ;  /* 0x8000000900007c36 */ /* 0x000fca0008000000 */
[----:B------:R-:W-:-:S04]  /*0730*/  SHF.R.S32.HI R3, RZ, 0x1f, R0 ;  /* 0x0000001fff037819 */ /* 0x000fc80000011400 */
[----:B------:R-:W-:-:S04]  /*0740*/  LEA.HI R3, R3, R0, RZ, 0x5 ;  /* 0x0000000003037211 */ /* 0x000fc800078f28ff */
[----:B------:R-:W-:-:S05]  /*0750*/  SHF.R.S32.HI R3, RZ, 0x5, R3 ;  /* 0x00000005ff037819 */ /* 0x000fca0000011403 */
[----:B------:R-:W-:-:S07]  /*0760*/  IMAD R0, R3, 0x6, RZ ;  /* 0x0000000603007824 */ /* 0x000fce00078e02ff */
.L_x_1863:
[----:B------:R-:W0:Y:S01]  /*0770*/  LDCU UR13, c[0x0][0x3cc] ;  /* 0x00007980ff0d77ac */ /* 0x000e220008000800 */
[----:B------:R-:W-:Y:S02]  /*0780*/  MOV R3, RZ ;  /* 0x000000ff00037202 */ /* 0x000fe40000000f00 */
[----:B0-----:R-:W-:-:S13]  /*0790*/  ISETP.GT.AND P0, PT, R7, UR13, PT ;  /* 0x0000000d07007c0c */ /* 0x001fda000bf04270 */
[----:B------:R-:W-:Y:S05]  /*07a0*/  @!P0 BRA `(.L_x_1864) ;  /* 0x00000000001c8947 */ /* 0x000fea0003800000 */
[----:B------:R-:W0:Y:S02]  /*07b0*/  LDC R6, c[0x0][0x3d0] ;  /* 0x0000f400ff067b82 */ /* 0x000e240000000800 */
[----:B0-----:R-:W-:-:S05]  /*07c0*/  VIMNMX R3, PT, PT, R7, R6, PT ;  /* 0x0000000607037248 */ /* 0x001fca0003fe0100 */
[----:B------:R-:W-:-:S05]  /*07d0*/  VIADD R3, R3, -UR13 ;  /* 0x8000000d03037c36 */ /* 0x000fca0008000000 */
[----:B------:R-:W-:-:S04]  /*07e0*/  SHF.R.S32.HI R6, RZ, 0x1f, R3 ;  /* 0x0000001fff067819 */ /* 0x000fc80000011403 */
[----:B------:R-:W-:-:S04]  /*07f0*/  LEA.HI R6, R6, R3, RZ, 0x5 ;  /* 0x0000000306067211 */ /* 0x000fc800078f28ff */
[----:B------:R-:W-:-:S05]  /*0800*/  SHF.R.S32.HI R6, RZ, 0x5, R6 ;  /* 0x00000005ff067819 */ /* 0x000fca0000011406 */
[----:B------:R-:W-:-:S07]  /*0810*/  IMAD R3, R6, 0x5, RZ ;  /* 0x0000000506037824 */ /* 0x000fce00078e02ff */
.L_x_1864:
[----:B------:R-:W0:Y:S01]  /*0820*/  LDCU UR14, c[0x0][0x3d0] ;  /* 0x00007a00ff0e77ac */ /* 0x000e220008000800 */
[----:B------:R-:W-:Y:S01]  /*0830*/  IMAD.MOV.U32 R6, RZ, RZ, RZ ;  /* 0x000000ffff067224 */ /* 0x000fe200078e00ff */
[----:B0-----:R-:W-:-:S13]  /*0840*/  ISETP.GT.AND P0, PT, R7, UR14, PT ;  /* 0x0000000e07007c0c */ /* 0x001fda000bf04270 */
[----:B------:R-:W-:Y:S05]  /*0850*/  @!P0 BRA `(.L_x_1865) ;  /* 0x00000000001c8947 */ /* 0x000fea0003800000 */
[----:B------:R-:W0:Y:S02]  /*0860*/  LDC R6, c[0x0][0x3d4] ;  /* 0x0000f500ff067b82 */ /* 0x000e240000000800 */
[----:B0-----:R-:W-:-:S04]  /*0870*/  VIMNMX R5, PT, PT, R7, R6, PT ;  /* 0x0000000607057248 */ /* 0x001fc80003fe0100 */
[----:B------:R-:W-:-:S04]  /*0880*/  IADD3 R5, PT, PT, R5, -UR14, RZ ;  /* 0x8000000e05057c10 */ /* 0x000fc8000fffe0ff */
[----:B------:R-:W-:-:S04]  /*0890*/  SHF.R.S32.HI R6, RZ, 0x1f, R5 ;  /* 0x0000001fff067819 */ /* 0x000fc80000011405 */
[----:B------:R-:W-:-:S04]  /*08a0*/  LEA.HI R6, R6, R5, RZ, 0x5 ;  /* 0x0000000506067211 */ /* 0x000fc800078f28ff */
[----:B------:R-:W-:-:S05]  /*08b0*/  SHF.R.S32.HI R6, RZ, 0x5, R6 ;  /* 0x00000005ff067819 */ /* 0x000fca0000011406 */
[----:B------:R-:W-:-:S07]  /*08c0*/  IMAD.SHL.U32 R6, R6, 0x4, RZ ;  /* 0x0000000406067824 */ /* 0x000fce00078e00ff */
.L_x_1865:
        /* <DEDUP_REMOVED lines=10> */
[----:B------:R-:W-:-:S07]  /*0970*/  IMAD R5, R8, 0x3, RZ ;  /* 0x0000000308057824 */ /* 0x000fce00078e02ff */
.L_x_1866:
[----:B------:R-:W0:Y:S01]  /*0980*/  LDCU UR16, c[0x0][0x3d8] ;  /* 0x00007b00ff1077ac */ /* 0x000e220008000800 */
[----:B------:R-:W-:Y:S01]  /*0990*/  IMAD.MOV.U32 R8, RZ, RZ, RZ ;  /* 0x000000ffff087224 */ /* 0x000fe200078e00ff */
[----:B0-----:R-:W-:-:S13]  /*09a0*/  ISETP.GT.AND P0, PT, R7, UR16, PT ;  /* 0x0000001007007c0c */ /* 0x001fda000bf04270 */
[----:B------:R-:W-:Y:S05]  /*09b0*/  @!P0 BRA `(.L_x_1867) ;  /* 0x00000000001c8947 */ /* 0x000fea0003800000 */
[----:B------:R-:W0:Y:S02]  /*09c0*/  LDC R8, c[0x0][0x3dc] ;  /* 0x0000f700ff087b82 */ /* 0x000e240000000800 */
[----:B0-----:R-:W-:-:S05]  /*09d0*/  VIMNMX R8, PT, PT, R7, R8, PT ;  /* 0x0000000807087248 */ /* 0x001fca0003fe0100 */
[----:B------:R-:W-:-:S05]  /*09e0*/  VIADD R8, R8, -UR16 ;  /* 0x8000001008087c36 */ /* 0x000fca0008000000 */
[----:B------:R-:W-:-:S04]  /*09f0*/  SHF.R.S32.HI R13, RZ, 0x1f, R8 ;  /* 0x0000001fff0d7819 */ /* 0x000fc80000011408 */
[----:B------:R-:W-:-:S04]  /*0a00*/  LEA.HI R13, R13, R8, RZ, 0x5 ;  /* 0x000000080d0d7211 */ /* 0x000fc800078f28ff */
[----:B------:R-:W-:-:S04]  /*0a10*/  SHF.R.S32.HI R13, RZ, 0x5, R13 ;  /* 0x00000005ff0d7819 */ /* 0x000fc8000001140d */
[----:B------:R-:W-:-:S07]  /*0a20*/  SHF.L.U32 R8, R13, 0x1, RZ ;  /* 0x000000010d087819 */ /* 0x000fce00000006ff */
.L_x_1867:
[C---:B------:R-:W-:Y:S01]  /*0a30*/  VIMNMX R12, PT, PT, R7.reuse, UR9, PT ;  /* 0x00000009070c7c48 */ /* 0x040fe2000bfe0100 */
[----:B------:R-:W0:Y:S01]  /*0a40*/  S2UR UR5, SR_CgaCtaId ;  /* 0x00000000000579c3 */ /* 0x000e220000008800 */
[----:B------:R-:W1:Y:S01]  /*0a50*/  LDCU.64 UR10, c[0x0][0x388] ;  /* 0x00007100ff0a77ac */ /* 0x000e620008000a00 */
[----:B------:R-:W-:Y:S01]  /*0a60*/  VIMNMX R2, PT, PT, R2, UR9, PT ;  /* 0x0000000902027c48 */ /* 0x000fe2000bfe0100 */
[----:B-----5:R-:W-:Y:S01]  /*0a70*/  IMAD.IADD R4, R7, 0x1, R4 ;  /* 0x0000000107047824 */ /* 0x020fe200078e0204 */
[----:B------:R-:W-:Y:S01]  /*0a80*/  SHF.R.S32.HI R13, RZ, 0x1f, R12 ;  /* 0x0000001fff0d7819 */ /* 0x000fe2000001140c */
[----:B------:R-:W-:-:S03]  /*0a90*/  UMOV UR4, 0x400 ;  /* 0x0000040000047882 */ /* 0x000fc60000000000 */
[----:B------:R-:W-:-:S04]  /*0aa0*/  LEA.HI R13, R13, R12, RZ, 0x5 ;  /* 0x0000000c0d0d7211 */ /* 0x000fc800078f28ff */
[----:B------:R-:W-:-:S05]  /*0ab0*/  SHF.R.S32.HI R13, RZ, 0x5, R13 ;  /* 0x00000005ff0d7819 */ /* 0x000fca000001140d */
[----:B------:R-:W-:-:S05]  /*0ac0*/  IMAD R0, R13, 0x8, R0 ;  /* 0x000000080d007824 */ /* 0x000fca00078e0200 */
[----:B------:R-:W-:Y:S02]  /*0ad0*/  IADD3 R0, PT, PT, R6, R0, R3 ;  /* 0x0000000006007210 */ /* 0x000fe40007ffe003 */
[----:B------:R-:W-:Y:S01]  /*0ae0*/  SHF.R.S32.HI R3, RZ, 0x1f, R33 ;  /* 0x0000001fff037819 */ /* 0x000fe20000011421 */
[----:B0-----:R-:W-:Y:S01]  /*0af0*/  ULEA UR4, UR5, UR4, 0x18 ;  /* 0x0000000405047291 */ /* 0x001fe2000f8ec0ff */
[----:B------:R-:W-:Y:S02]  /*0b00*/  IADD3 R5, PT, PT, R8, R0, R5 ;  /* 0x0000000008057210 */ /* 0x000fe40007ffe005 */
[----:B------:R-:W-:-:S03]  /*0b10*/  PRMT R6, RZ, 0x5410, RZ ;  /* 0x00005410ff067816 */ /* 0x000fc600000000ff */
[----:B------:R-:W-:-:S05]  /*0b20*/  IMAD R0, R5, R34, RZ ;  /* 0x0000002205007224 */ /* 0x000fca00078e02ff */
[----:B------:R-:W-:-:S04]  /*0b30*/  IADD3 R5, P0, PT, R33, R0, RZ ;  /* 0x0000000021057210 */ /* 0x000fc80007f1e0ff */
[----:B------:R-:W-:Y:S01]  /*0b40*/  LEA.HI.X.SX32 R0, R0, R3, 0x1, P0 ;  /* 0x0000000300007211 */ /* 0x000fe200000f0eff */
[----:B------:R-:W-:Y:S01]  /*0b50*/  HFMA2 R3, -RZ, RZ, 0, 0 ;  /* 0x00000000ff037431 */ /* 0x000fe200000001ff */
[----:B------:R-:W-:Y:S01]  /*0b60*/  ISETP.GT.AND P0, PT, R2, R7, PT ;  /* 0x000000070200720c */ /* 0x000fe20003f04270 */
[C---:B------:R-:W-:Y:S01]  /*0b70*/  IMAD.SHL.U32 R2, R5.reuse, 0x4, RZ ;  /* 0x0000000405027824 */ /* 0x040fe200078e00ff */
[----:B------:R-:W-:Y:S02]  /*0b80*/  SHF.L.U64.HI R5, R5, 0x2, R0 ;  /* 0x0000000205057819 */ /* 0x000fe40000010200 */
[----:B------:R-:W-:Y:S02]  /*0b90*/  PRMT R0, R10, 0x7610, R10 ;  /* 0x000076100a007816 */ /* 0x000fe4000000000a */
[----:B-1----:R-:W-:Y:S02]  /*0ba0*/  IADD3 R44, P1, PT, R2, UR10, RZ ;  /* 0x0000000a022c7c10 */ /* 0x002fe4000ff3e0ff */
[----:B------:R-:W-:-:S02]  /*0bb0*/  PRMT R2, R11, 0x7610, R11 ;  /* 0x000076100b027816 */ /* 0x000fc4000000000b */
[----:B------:R-:W-:Y:S01]  /*0bc0*/  IADD3.X R45, PT, PT, R5, UR11, RZ, P1, !PT ;  /* 0x0000000b052d7c10 */ /* 0x000fe20008ffe4ff */
[----:B------:R-:W-:Y:S01]  /*0bd0*/  IMAD.MOV.U32 R22, RZ, RZ, R44 ;  /* 0x000000ffff167224 */ /* 0x000fe200078e002c */
[----:B------:R-:W-:Y:S02]  /*0be0*/  PRMT R5, RZ, 0x5410, RZ ;  /* 0x00005410ff057816 */ /* 0x000fe400000000ff */
[----:B------:R-:W-:Y:S01]  /*0bf0*/  MOV R23, R45 ;  /* 0x0000002d00177202 */ /* 0x000fe20000000f00 */
[----:B------:R-:W-:Y:S06]  /*0c00*/  @!P0 BRA `(.L_x_1868) ;  /* 0x0000003000a88947 */ /* 0x000fec0003800000 */
[----:B------:R-:W-:Y:S01]  /*0c10*/  IMAD.WIDE.U32 R8, R9, 0x100, R36 ;  /* 0x0000010009087825 */ /* 0x000fe200078e0024 */
[----:B------:R-:W-:Y:S02]  /*0c20*/  VIMNMX R30, PT, PT, R35, UR9, PT ;  /* 0x00000009231e7c48 */ /* 0x000fe4000bfe0100 */
[----:B------:R-:W-:Y:S01]  /*0c30*/  PRMT R5, RZ, 0x5410, RZ ;  /* 0x00005410ff057816 */ /* 0x000fe200000000ff */
[----:B------:R-:W-:Y:S01]  /*0c40*/  IMAD.MOV.U32 R3, RZ, RZ, RZ ;  /* 0x000000ffff037224 */ /* 0x000fe200078e00ff */
[----:B------:R-:W-:Y:S02]  /*0c50*/  IADD3 R29, P0, PT, R8, 0x2, RZ ;  /* 0x00000002081d7810 */ /* 0x000fe40007f1e0ff */
[----:B------:R-:W-:-:S03]  /*0c60*/  PRMT R6, RZ, 0x5410, RZ ;  /* 0x00005410ff067816 */ /* 0x000fc600000000ff */
[----:B------:R-:W-:-:S08]  /*0c70*/  IMAD.X R28, RZ, RZ, R9, P0 ;  /* 0x000000ffff1c7224 */ /* 0x000fd000000e0609 */
.L_x_1869:
[----:B------:R-:W-:Y:S01]  /*0c80*/  MOV R38, R44 ;  /* 0x0000002c00267202 */ /* 0x000fe20000000f00 */
[----:B------:R-:W-:Y:S01]  /*0c90*/  IMAD.MOV.U32 R39, RZ, RZ, R45 ;  /* 0x000000ffff277224 */ /* 0x000fe200078e002d */
[----:B------:R-:W0:Y:S04]  /*0ca0*/  LDS.64 R24, [UR4] ;  /* 0x00000004ff187984 */ /* 0x000e280008000a00 */
[----:B------:R-:W2:Y:S01]  /*0cb0*/  LDG.E.128.CONSTANT R20, desc[UR6][R38.64] ;  /* 0x0000000626147981 */ /* 0x000ea2000c1e9d00 */
[----:B------:R-:W-:-:S04]  /*0cc0*/  IMAD.U32 R34, RZ, RZ, UR12 ;  /* 0x0000000cff227e24 */ /* 0x000fc8000f8e00ff */
[----:B------:R-:W-:-:S05]  /*0cd0*/  IMAD.WIDE R14, R34, 0x4, R38 ;  /* 0x00000004220e7825 */ /* 0x000fca00078e0226 */
[----:B------:R-:W3:Y:S01]  /*0ce0*/  LDG.E.128.CONSTANT R8, desc[UR6][R14.64] ;  /* 0x000000060e087981 */ /* 0x000ee2000c1e9d00 */
[----:B------:R-:W-:-:S05]  /*0cf0*/  IMAD.WIDE R44, R34, 0x4, R14 ;  /* 0x00000004222c7825 */ /* 0x000fca00078e020e */
[----:B------:R1:W4:Y:S02]  /*0d00*/  LDG.E.128.CONSTANT R16, desc[UR6][R44.64] ;  /* 0x000000062c107981 */ /* 0x000324000c1e9d00 */
[----:B-1----:R-:W-:Y:S01]  /*0d10*/  IMAD.WIDE R44, R34, 0x4, R44 ;  /* 0x00000004222c7825 */ /* 0x002fe200078e022c */
[----:B--2---:R-:W-:Y:S02]  /*0d20*/  LOP3.LUT R12, R20, 0xff, RZ, 0xc0, !PT ;  /* 0x000000ff140c7812 */ /* 0x004fe400078ec0ff */
[----:B------:R-:W-:Y:S02]  /*0d30*/  LOP3.LUT R14, R22, 0xff, RZ, 0xc0, !PT ;  /* 0x000000ff160e7812 */ /* 0x000fe400078ec0ff */
[----:B------:R-:W-:Y:S02]  /*0d40*/  IADD3 R12, PT, PT, R12, -0x80, RZ ;  /* 0xffffff800c0c7810 */ /* 0x000fe40007ffe0ff */
[----:B------:R-:W-:Y:S01]  /*0d50*/  LOP3.LUT R26, R21, 0xff, RZ, 0xc0, !PT ;  /* 0x000000ff151a7812 */ /* 0x000fe200078ec0ff */
[----:B------:R-:W-:Y:S01]  /*0d60*/  VIADD R15, R14, 0xffffff80 ;  /* 0xffffff800e0f7836 */ /* 0x000fe20000000000 */
[----:B------:R-:W-:Y:S01]  /*0d70*/  SHF.R.U32.HI R14, RZ, 0x8, R20 ;  /* 0x00000008ff0e7819 */ /* 0x000fe20000011614 */
[----:B------:R1:W2:Y:S01]  /*0d80*/  I2F.F16 R13, R12 ;  /* 0x0000000c000d7306 */ /* 0x0002a20000200c00 */
[----:B------:R-:W-:Y:S01]  /*0d90*/  LOP3.LUT R27, R23, 0xff, RZ, 0xc0, !PT ;  /* 0x000000ff171b7812 */ /* 0x000fe200078ec0ff */
[----:B------:R-:W-:Y:S01]  /*0da0*/  VIADD R26, R26, 0xffffff80 ;  /* 0xffffff801a1a7836 */ /* 0x000fe20000000000 */
[----:B------:R-:W-:-:S02]  /*0db0*/  LOP3.LUT R14, R14, 0xff, RZ, 0xc0, !PT ;  /* 0x000000ff0e0e7812 */ /* 0x000fc400078ec0ff */
[----:B------:R-:W-:Y:S02]  /*0dc0*/  IADD3 R27, PT, PT, R27, -0x80, RZ ;  /* 0xffffff801b1b7810 */ /* 0x000fe40007ffe0ff */
[----:B------:R-:W-:Y:S01]  /*0dd0*/  LEA.HI R31, R20, 0xffffff80, RZ, 0x8 ;  /* 0xffffff80141f7811 */ /* 0x000fe200078f40ff */
[----:B------:R-:W-:Y:S01]  /*0de0*/  VIADD R40, R14, 0xffffff80 ;  /* 0xffffff800e287836 */ /* 0x000fe20000000000 */
[----:B-1----:R-:W-:Y:S01]  /*0df0*/  SHF.R.U32.HI R12, RZ, 0x8, R21 ;  /* 0x00000008ff0c7819 */ /* 0x002fe20000011615 */
[----:B------:R-:W1:Y:S01]  /*0e00*/  I2F.F16 R26, R26 ;  /* 0x0000001a001a7306 */ /* 0x000e620000200c00 */
[----:B------:R-:W-:Y:S02]  /*0e10*/  SHF.R.U32.HI R14, RZ, 0x8, R22 ;  /* 0x00000008ff0e7819 */ /* 0x000fe40000011616 */
[----:B------:R-:W-:Y:S02]  /*0e20*/  LOP3.LUT R12, R12, 0xff, RZ, 0xc0, !PT ;  /* 0x000000ff0c0c7812 */ /* 0x000fe400078ec0ff */
[----:B------:R-:W-:Y:S01]  /*0e30*/  LOP3.LUT R14, R14, 0xff, RZ, 0xc0, !PT ;  /* 0x000000ff0e0e7812 */ /* 0x000fe200078ec0ff */
[----:B--2---:R-:W-:Y:S01]  /*0e40*/  HADD2.F32 R13, -RZ, R13.H0_H0 ;  /* 0x2000000dff0d7230 */ /* 0x004fe20000004100 */
[----:B------:R-:W-:Y:S01]  /*0e50*/  SHF.R.U32.HI R20, RZ, 0x10, R20 ;  /* 0x00000010ff147819 */ /* 0x000fe20000011614 */
[----:B------:R-:W-:Y:S01]  /*0e60*/  VIADD R41, R12, 0xffffff80 ;  /* 0xffffff800c297836 */ /* 0x000fe20000000000 */
[----:B------:R-:W2:Y:S01]  /*0e70*/  I2F.F16 R27, R27 ;  /* 0x0000001b001b7306 */ /* 0x000ea20000200c00 */
[----:B------:R-:W-:-:S02]  /*0e80*/  IADD3 R14, PT, PT, R14, -0x80, RZ ;  /* 0xffffff800e0e7810 */ /* 0x000fc40007ffe0ff */
[----:B------:R-:W-:Y:S02]  /*0e90*/  SHF.R.U32.HI R12, RZ, 0x8, R23 ;  /* 0x00000008ff0c7819 */ /* 0x000fe40000011617 */
[----:B------:R-:W-:Y:S01]  /*0ea0*/  LEA.HI R48, R21, 0xffffff80, RZ, 0x8 ;  /* 0xffffff8015307811 */ /* 0x000fe200078f40ff */
[----:B-1----:R-:W-:Y:S01]  /*0eb0*/  HADD2.F32 R43, -RZ, R26.H0_H0 ;  /* 0x2000001aff2b7230 */ /* 0x002fe20000004100 */
[----:B------:R-:W-:Y:S01]  /*0ec0*/  LOP3.LUT R42, R12, 0xff, RZ, 0xc0, !PT ;  /* 0x000000ff0c2a7812 */ /* 0x000fe200078ec0ff */
[----:B------:R-:W1:Y:S01]  /*0ed0*/  I2F.F16 R41, R41 ;  /* 0x0000002900297306 */ /* 0x000e620000200c00 */
[--C-:B0-----:R-:W-:Y:S02]  /*0ee0*/  HADD2.F32 R12, -RZ, R24.reuse.H0_H0 ;  /* 0x20000018ff0c7230 */ /* 0x101fe40000004100 */
[----:B------:R-:W-:Y:S02]  /*0ef0*/  HADD2.F32 R24, -RZ, R24.H1_H1 ;  /* 0x30000018ff187230 */ /* 0x000fe40000004100 */
[----:B------:R-:W-:-:S02]  /*0f00*/  VIADD R46, R42, 0xffffff80 ;  /* 0xffffff802a2e7836 */ /* 0x000fc40000000000 */
[----:B------:R-:W-:Y:S01]  /*0f10*/  FFMA.FTZ R42, R13, R12, RZ ;  /* 0x0000000c0d2a7223 */ /* 0x000fe200000100ff */
[----:B--2---:R-:W-:Y:S01]  /*0f20*/  HADD2.F32 R27, -RZ, R27.H0_H0 ;  /* 0x2000001bff1b7230 */ /* 0x004fe20000004100 */
[----:B------:R-:W0:Y:S01]  /*0f30*/  I2F.F16 R15, R15 ;  /* 0x0000000f000f7306 */ /* 0x000e220000200c00 */
[----:B------:R-:W-:-:S03]  /*0f40*/  FFMA.FTZ R13, R12, R43, RZ ;  /* 0x0000002b0c0d7223 */ /* 0x000fc600000100ff */
[----:B------:R-:W-:Y:S01]  /*0f50*/  FFMA.FTZ R43, R12, R27, RZ ;  /* 0x0000001b0c2b7223 */ /* 0x000fe200000100ff */
[----:B-1----:R-:W-:-:S03]  /*0f60*/  HADD2.F32 R47, -RZ, R41.H0_H0 ;  /* 0x20000029ff2f7230 */ /* 0x002fc60000004100 */
[----:B------:R-:W1:Y:S02]  /*0f70*/  I2F.F16 R14, R14 ;  /* 0x0000000e000e7306 */ /* 0x000e640000200c00 */
[----:B------:R-:W-:Y:S01]  /*0f80*/  FFMA.FTZ R27, R24, R47, R13 ;  /* 0x0000002f181b7223 */ /* 0x000fe2000001000d */
[----:B0-----:R-:W-:-:S05]  /*0f90*/  HADD2.F32 R15, -RZ, R15.H0_H0 ;  /* 0x2000000fff0f7230 */ /* 0x001fca0000004100 */
[----:B------:R-:W0:Y:S01]  /*0fa0*/  I2F.F16 R40, R40 ;  /* 0x0000002800287306 */ /* 0x000e220000200c00 */
[----:B------:R-:W-:Y:S01]  /*0fb0*/  FFMA.FTZ R41, R12, R15, RZ ;  /* 0x0000000f0c297223 */ /* 0x000fe200000100ff */
[----:B-1----:R-:W-:-:S06]  /*0fc0*/  HADD2.F32 R47, -RZ, R14.H0_H0 ;  /* 0x2000000eff2f7230 */ /* 0x002fcc0000004100 */
[----:B------:R1:W2:Y:S01]  /*0fd0*/  I2F.F16 R26, R46 ;  /* 0x0000002e001a7306 */ /* 0x0002a20000200c00 */
[----:B------:R5:W4:Y:S01]  /*0fe0*/  LDG.E.128.CONSTANT R12, desc[UR6][R44.64] ;  /* 0x000000062c0c7981 */ /* 0x000b22000c1e9d00 */
[----:B0-----:R-:W-:Y:S01]  /*0ff0*/  HADD2.F32 R49, -RZ, R40.H0_H0 ;  /* 0x20000028ff317230 */ /* 0x001fe20000004100 */
[----:B------:R-:W-:-:S05]  /*1000*/  LOP3.LUT R40, R20, 0xff, RZ, 0xc0, !PT ;  /* 0x000000ff14287812 */ /* 0x000fca00078ec0ff */
[----:B------:R-:W-:Y:S01]  /*1010*/  I2F.F16 R31, R31 ;  /* 0x0000001f001f7306 */ /* 0x000fe20000200c00 */
[----:B-1----:R-:W-:Y:S01]  /*1020*/  SHF.R.U32.HI R46, RZ, 0x10, R21 ;  /* 0x00000010ff2e7819 */ /* 0x002fe20000011615 */
[----:B------:R-:W-:Y:S01]  /*1030*/  FFMA.FTZ R41, R24, R47, R41 ;  /* 0x0000002f18297223 */ /* 0x000fe20000010029 */
[----:B------:R-:W-:Y:S01]  /*1040*/  FFMA.FTZ R42, R49, R24, R42 ;  /* 0x00000018312a7223 */ /* 0x000fe2000001002a */
[----:B------:R-:W-:Y:S01]  /*1050*/  VIADD R21, R40, 0xffffff80 ;  /* 0xffffff8028157836 */ /* 0x000fe20000000000 */
[----:B------:R-:W-:Y:S01]  /*1060*/  LOP3.LUT R46, R46, 0xff, RZ, 0xc0, !PT ;  /* 0x000000ff2e2e7812 */ /* 0x000fe200078ec0ff */
[----:B--2---:R-:W-:Y:S01]  /*1070*/  HADD2.F32 R40, -RZ, R26.H0_H0 ;  /* 0x2000001aff287230 */ /* 0x004fe20000004100 */
[----:B------:R-:W-:Y:S01]  /*1080*/  SHF.R.U32.HI R47, RZ, 0x10, R22 ;  /* 0x00000010ff2f7819 */ /* 0x000fe20000011616 */
[----:B------:R-:W-:Y:S01]  /*1090*/  I2F.F16 R20, R48 ;  /* 0x0000003000147306 */ /* 0x000fe20000200c00 */
[----:B------:R-:W-:Y:S02]  /*10a0*/  IADD3 R26, PT, PT, R46, -0x80, RZ ;  /* 0xffffff802e1a7810 */ /* 0x000fe40007ffe0ff */
[----:B------:R-:W-:Y:S01]  /*10b0*/  FFMA.FTZ R40, R24, R40, R43 ;  /* 0x0000002818287223 */ /* 0x000fe2000001002b */
[----:B------:R-:W-:-:S02]  /*10c0*/  SHF.R.U32.HI R24, RZ, 0x10, R23 ;  /* 0x00000010ff187819 */ /* 0x000fc40000011617 */
[----:B------:R-:W-:Y:S02]  /*10d0*/  LOP3.LUT R47, R47, 0xff, RZ, 0xc0, !PT ;  /* 0x000000ff2f2f7812 */ /* 0x000fe400078ec0ff */
[----:B------:R-:W-:Y:S01]  /*10e0*/  LOP3.LUT R24, R24, 0xff, RZ, 0xc0, !PT ;  /* 0x000000ff18187812 */ /* 0x000fe200078ec0ff */
[----:B------:R-:W0:Y:S02]  /*10f0*/  I2F.F16 R26, R26 ;  /* 0x0000001a001a7306 */ /* 0x000e240000200c00 */
[----:B------:R-:W-:Y:S02]  /*1100*/  VIADD R46, R47, 0xffffff80 ;  /* 0xffffff802f2e7836 */ /* 0x000fe40000000000 */
[----:B------:R-:W-:-:S04]  /*1110*/  VIADD R24, R24, 0xffffff80 ;  /* 0xffffff8018187836 */ /* 0x000fc80000000000 */
[----:B------:R-:W1:Y:S01]  /*1120*/  I2F.F16 R46, R46 ;  /* 0x0000002e002e7306 */ /* 0x000e620000200c00 */
[----:B------:R-:W-:-:S07]  /*1130*/  HADD2.F32 R43, -RZ, R25.H0_H0 ;  /* 0x20000019ff2b7230 */ /* 0x000fce0000004100 */
[----:B------:R-:W2:Y:S01]  /*1140*/  I2F.F16 R21, R21 ;  /* 0x0000001500157306 */ /* 0x000ea20000200c00 */
[----:B0-----:R-:W-:-:S07]  /*1150*/  HADD2.F32 R26, -RZ, R26.H0_H0 ;  /* 0x2000001aff1a7230 */ /* 0x001fce0000004100 */
[----:B------:R-:W0:Y:S01]  /*1160*/  I2F.F16 R24, R24 ;  /* 0x0000001800187306 */ /* 0x000e220000200c00 */
[----:B------:R-:W-:Y:S02]  /*1170*/  LEA.HI R47, R22, 0xffffff80, RZ, 0x8 ;  /* 0xffffff80162f7811 */ /* 0x000fe400078f40ff */
[----:B------:R-:W-:Y:S01]  /*1180*/  LEA.HI R22, R23, 0xffffff80, RZ, 0x8 ;  /* 0xffffff8017167811 */ /* 0x000fe200078f40ff */
[----:B------:R-:W-:Y:S02]  /*1190*/  FFMA.FTZ R23, R43, R26, R27 ;  /* 0x0000001a2b177223 */ /* 0x000fe4000001001b */
[----:B------:R-:W5:Y:S01]  /*11a0*/  LDS.64 R26, [UR4+0x8] ;  /* 0x00000804ff1a7984 */ /* 0x000f620008000a00 */
[----:B-1----:R-:W-:Y:S02]  /*11b0*/  HADD2.F32 R48, -RZ, R46.H0_H0 ;  /* 0x2000002eff307230 */ /* 0x002fe40000004100 */
[----:B--2---:R-:W-:Y:S02]  /*11c0*/  HADD2.F32 R49, -RZ, R21.H0_H0 ;  /* 0x20000015ff317230 */ /* 0x004fe40000004100 */
[----:B------:R1:W2:Y:S01]  /*11d0*/  I2F.F16 R21, R47 ;  /* 0x0000002f00157306 */ /* 0x0002a20000200c00 */
[----:B0-----:R-:W-:-:S02]  /*11e0*/  HADD2.F32 R46, -RZ, R24.H0_H0 ;  /* 0x20000018ff2e7230 */ /* 0x001fc40000004100 */
[----:B------:R-:W-:Y:S01]  /*11f0*/  FFMA.FTZ R42, R49, R43, R42 ;  /* 0x0000002b312a7223 */ /* 0x000fe2000001002a */
[C---:B------:R-:W-:Y:S02]  /*1200*/  FFMA.FTZ R41, R43.reuse, R48, R41 ;  /* 0x000000302b297223 */ /* 0x040fe40000010029 */
[----:B------:R-:W-:Y:S01]  /*1210*/  FFMA.FTZ R40, R43, R46, R40 ;  /* 0x0000002e2b287223 */ /* 0x000fe20000010028 */
[----:B---3--:R-:W-:Y:S01]  /*1220*/  LOP3.LUT R43, R8, 0xff, RZ, 0xc0, !PT ;  /* 0x000000ff082b7812 */ /* 0x008fe200078ec0ff */
[----:B------:R-:W0:Y:S01]  /*1230*/  I2F.F16 R22, R22 ;  /* 0x0000001600167306 */ /* 0x000e220000200c00 */
[----:B------:R-:W-:Y:S02]  /*1240*/  HADD2.F32 R46, -RZ, R25.H1_H1 ;  /* 0x30000019ff2e7230 */ /* 0x000fe40000004100 */
[----:B-1----:R-:W-:Y:S01]  /*1250*/  IADD3 R47, PT, PT, R43, -0x80, RZ ;  /* 0xffffff802b2f7810 */ /* 0x002fe20007ffe0ff */
[----:B------:R-:W-:Y:S02]  /*1260*/  HADD2.F32 R43, -RZ, R20.H0_H0 ;  /* 0x20000014ff2b7230 */ /* 0x000fe40000004100 */
[----:B------:R-:W-:Y:S01]  /*1270*/  HADD2.F32 R31, -RZ, R31.H0_H0 ;  /* 0x2000001fff1f7230 */ /* 0x000fe20000004100 */
[----:B------:R-:W-:-:S02]  /*1280*/  LOP3.LUT R20, R9, 0xff, RZ, 0xc0, !PT ;  /* 0x000000ff09147812 */ /* 0x000fc400078ec0ff */
[----:B------:R-:W-:Y:S01]  /*1290*/  FFMA.FTZ R23, R46, R43, R23 ;  /* 0x0000002b2e177223 */ /* 0x000fe20000010017 */
[----:B--2---:R-:W-:Y:S01]  /*12a0*/  HADD2.F32 R43, -RZ, R21.H0_H0 ;  /* 0x20000015ff2b7230 */ /* 0x004fe20000004100 */
[----:B------:R-:W-:Y:S01]  /*12b0*/  LOP3.LUT R21, R10, 0xff, RZ, 0xc0, !PT ;  /* 0x000000ff0a157812 */ /* 0x000fe200078ec0ff */
[----:B------:R-:W-:Y:S02]  /*12c0*/  FFMA.FTZ R31, R31, R46, R42 ;  /* 0x0000002e1f1f7223 */ /* 0x000fe4000001002a */
[----:B------:R-:W1:Y:S01]  /*12d0*/  I2F.F16 R42, R47 ;  /* 0x0000002f002a7306 */ /* 0x000e620000200c00 */
[----:B0-----:R-:W-:Y:S02]  /*12e0*/  HADD2.F32 R49, -RZ, R22.H0_H0 ;  /* 0x20000016ff317230 */ /* 0x001fe40000004100 */
[----:B------:R-:W-:Y:S02]  /*12f0*/  VIADD R20, R20, 0xffffff80 ;  /* 0xffffff8014147836 */ /* 0x000fe40000000000 */
[----:B------:R-:W-:-:S04]  /*1300*/  VIADD R22, R21, 0xffffff80 ;  /* 0xffffff8015167836 */ /* 0x000fc80000000000 */
[----:B------:R-:W0:Y:S01]  /*1310*/  I2F.F16 R20, R20 ;  /* 0x0000001400147306 */ /* 0x000e220000200c00 */
[----:B------:R-:W-:Y:S01]  /*1320*/  LEA.HI R48, R9, 0xffffff80, RZ, 0x8 ;  /* 0xffffff8009307811 */ /* 0x000fe200078f40ff */
[----:B------:R-:W-:-:S06]  /*1330*/  FFMA.FTZ R43, R46, R43, R41 ;  /* 0x0000002b2e2b7223 */ /* 0x000fcc0000010029 */
[----:B------:R-:W2:Y:S01]  /*1340*/  I2F.F16 R22, R22 ;  /* 0x0000001600167306 */ /* 0x000ea20000200c00 */
[----:B------:R-:W-:Y:S01]  /*1350*/  FFMA.FTZ R41, R46, R49, R40 ;  /* 0x000000312e297223 */ /* 0x000fe20000010028 */
[----:B------:R-:W-:Y:S01]  /*1360*/  LOP3.LUT R21, R11, 0xff, RZ, 0xc0, !PT ;  /* 0x000000ff0b157812 */ /* 0x000fe200078ec0ff */
[----:B-----5:R-:W-:Y:S02]  /*1370*/  HADD2.F32 R40, -RZ, R26.H0_H0 ;  /* 0x2000001aff287230 */ /* 0x020fe40000004100 */
[----:B-1----:R-:W-:Y:S01]  /*1380*/  HADD2.F32 R46, -RZ, R42.H0_H0 ;  /* 0x2000002aff2e7230 */ /* 0x002fe20000004100 */
[----:B------:R-:W-:Y:S02]  /*1390*/  SHF.R.U32.HI R42, RZ, 0x8, R8 ;  /* 0x00000008ff2a7819 */ /* 0x000fe40000011608 */
[----:B------:R1:W-:Y:S01]  /*13a0*/  I2F.F16 R25, R48 ;  /* 0x0000003000197306 */ /* 0x0003e20000200c00 */
[----:B0-----:R-:W-:Y:S01]  /*13b0*/  HADD2.F32 R47, -RZ, R20.H0_H0 ;  /* 0x20000014ff2f7230 */ /* 0x001fe20000004100 */
[----:B------:R-:W-:-:S02]  /*13c0*/  SHF.R.U32.HI R20, RZ, 0x8, R9 ;  /* 0x00000008ff147819 */ /* 0x000fc40000011609 */
[----:B-1----:R-:W-:Y:S01]  /*13d0*/  IADD3 R48, PT, PT, R21, -0x80, RZ ;  /* 0xffffff8015307810 */ /* 0x002fe20007ffe0ff */
[----:B------:R-:W-:Y:S01]  /*13e0*/  FFMA.FTZ R21, R46, R40, R31 ;  /* 0x000000282e157223 */ /* 0x000fe2000001001f */
[----:B------:R-:W-:Y:S01]  /*13f0*/  LOP3.LUT R31, R42, 0xff, RZ, 0xc0, !PT ;  /* 0x000000ff2a1f7812 */ /* 0x000fe200078ec0ff */
[----:B--2---:R-:W-:Y:S01]  /*1400*/  HADD2.F32 R49, -RZ, R22.H0_H0 ;  /* 0x20000016ff317230 */ /* 0x004fe20000004100 */
[----:B------:R0:W1:Y:S01]  /*1410*/  I2F.F16 R42, R48 ;  /* 0x00000030002a7306 */ /* 0x0000620000200c00 */
[----:B------:R-:W-:Y:S02]  /*1420*/  SHF.R.U32.HI R22, RZ, 0x8, R10 ;  /* 0x00000008ff167819 */ /* 0x000fe4000001160a */
[----:B------:R-:W-:Y:S01]  /*1430*/  VIADD R46, R31, 0xffffff80 ;  /* 0xffffff801f2e7836 */ /* 0x000fe20000000000 */
[----:B------:R-:W-:Y:S02]  /*1440*/  LOP3.LUT R20, R20, 0xff, RZ, 0xc0, !PT ;  /* 0x000000ff14147812 */ /* 0x000fe400078ec0ff */
[----:B------:R-:W-:-:S02]  /*1450*/  LOP3.LUT R22, R22, 0xff, RZ, 0xc0, !PT ;  /* 0x000000ff16167812 */ /* 0x000fc400078ec0ff */
[----:B0-----:R-:W-:Y:S01]  /*1460*/  SHF.R.U32.HI R48, RZ, 0x8, R11 ;  /* 0x00000008ff307819 */ /* 0x001fe2000001160b */
[----:B------:R-:W-:-:S03]  /*1470*/  FFMA.FTZ R31, R40, R47, R23 ;  /* 0x0000002f281f7223 */ /* 0x000fc60000010017 */
[----:B------:R-:W-:Y:S01]  /*1480*/  LOP3.LUT R48, R48, 0xff, RZ, 0xc0, !PT ;  /* 0x000000ff30307812 */ /* 0x000fe200078ec0ff */
[----:B------:R1:W0:Y:S01]  /*1490*/  I2F.F16 R23, R46 ;  /* 0x0000002e00177306 */ /* 0x0002220000200c00 */
[----:B------:R-:W-:Y:S01]  /*14a0*/  IADD3 R22, PT, PT, R22, -0x80, RZ ;  /* 0xffffff8016167810 */ /* 0x000fe20007ffe0ff */
[----:B------:R-:W-:Y:S02]  /*14b0*/  VIADD R47, R20, 0xffffff80 ;  /* 0xffffff80142f7836 */ /* 0x000fe40000000000 */
[----:B------:R-:W-:Y:S02]  /*14c0*/  VIADD R48, R48, 0xffffff80 ;  /* 0xffffff8030307836 */ /* 0x000fe40000000000 */
[----:B------:R-:W-:Y:S02]  /*14d0*/  FFMA.FTZ R20, R40, R49, R43 ;  /* 0x0000003128147223 */ /* 0x000fe4000001002b */
[----:B------:R-:W2:Y:S01]  /*14e0*/  I2F.F16 R43, R47 ;  /* 0x0000002f002b7306 */ /* 0x000ea20000200c00 */
[----:B-1----:R-:W-:-:S07]  /*14f0*/  HADD2.F32 R46, -RZ, R42.H0_H0 ;  /* 0x2000002aff2e7230 */ /* 0x002fce0000004100 */
[----:B------:R-:W1:Y:S01]  /*1500*/  I2F.F16 R22, R22 ;  /* 0x0000001600167306 */ /* 0x000e620000200c00 */
[----:B------:R-:W-:-:S07]  /*1510*/  FFMA.FTZ R40, R40, R46, R41 ;  /* 0x0000002e28287223 */ /* 0x000fce0000010029 */
[----:B------:R-:W3:Y:S01]  /*1520*/  I2F.F16 R42, R48 ;  /* 0x00000030002a7306 */ /* 0x000ee20000200c00 */
[----:B------:R-:W-:Y:S02]  /*1530*/  HADD2.F32 R41, -RZ, R26.H1_H1 ;  /* 0x3000001aff297230 */ /* 0x000fe40000004100 */
[----:B0-----:R-:W-:Y:S01]  /*1540*/  HADD2.F32 R26, -RZ, R23.H0_H0 ;  /* 0x20000017ff1a7230 */ /* 0x001fe20000004100 */
[----:B------:R-:W-:Y:S01]  /*1550*/  SHF.R.U32.HI R23, RZ, 0x10, R10 ;  /* 0x00000010ff177819 */ /* 0x000fe2000001160a */
[----:B--2---:R-:W-:Y:S02]  /*1560*/  HADD2.F32 R46, -RZ, R43.H0_H0 ;  /* 0x2000002bff2e7230 */ /* 0x004fe40000004100 */
[----:B-1----:R-:W-:Y:S02]  /*1570*/  HADD2.F32 R22, -RZ, R22.H0_H0 ;  /* 0x20000016ff167230 */ /* 0x002fe40000004100 */
[----:B------:R-:W-:Y:S01]  /*1580*/  FFMA.FTZ R26, R26, R41, R21 ;  /* 0x000000291a1a7223 */ /* 0x000fe20000010015 */
[----:B------:R-:W-:Y:S01]  /*1590*/  LOP3.LUT R23, R23, 0xff, RZ, 0xc0, !PT ;  /* 0x000000ff17177812 */ /* 0x000fe200078ec0ff */
[----:B------:R-:W-:-:S04]  /*15a0*/  IMAD.WIDE R44, R34, 0x4, R44 ;  /* 0x00000004222c7825 */ /* 0x000fc800078e022c */
[C---:B------:R-:W-:Y:S01]  /*15b0*/  FFMA.FTZ R31, R41.reuse, R46, R31 ;  /* 0x0000002e291f7223 */ /* 0x040fe2000001001f */
[----:B---3--:R-:W-:Y:S02]  /*15c0*/  HADD2.F32 R21, -RZ, R42.H0_H0 ;  /* 0x2000002aff157230 */ /* 0x008fe40000004100 */
[----:B------:R-:W-:Y:S01]  /*15d0*/  FFMA.FTZ R42, R41, R22, R20 ;  /* 0x00000016292a7223 */ /* 0x000fe20000010014 */
[----:B------:R-:W-:Y:S02]  /*15e0*/  VIADD R46, R23, 0xffffff80 ;  /* 0xffffff80172e7836 */ /* 0x000fe40000000000 */
[----:B------:R-:W-:Y:S02]  /*15f0*/  FFMA.FTZ R40, R41, R21, R40 ;  /* 0x0000001529287223 */ /* 0x000fe40000010028 */
[----:B------:R0:W2:Y:S01]  /*1600*/  LDG.E.128.CONSTANT R20, desc[UR6][R44.64] ;  /* 0x000000062c147981 */ /* 0x0000a2000c1e9d00 */
[----:B------:R-:W-:Y:S02]  /*1610*/  LEA.HI R24, R8, 0xffffff80, RZ, 0x8 ;  /* 0xffffff8008187811 */ /* 0x000fe400078f40ff */
[----:B------:R-:W-:-:S02]  /*1620*/  SHF.R.U32.HI R8, RZ, 0x10, R8 ;  /* 0x00000010ff087819 */ /* 0x000fc40000011608 */
[----:B------:R-:W-:Y:S02]  /*1630*/  SHF.R.U32.HI R9, RZ, 0x10, R9 ;  /* 0x00000010ff097819 */ /* 0x000fe40000011609 */
[----:B------:R-:W-:Y:S02]  /*1640*/  LOP3.LUT R8, R8, 0xff, RZ, 0xc0, !PT ;  /* 0x000000ff08087812 */ /* 0x000fe400078ec0ff */
[----:B------:R-:W-:-:S03]  /*1650*/  LOP3.LUT R9, R9, 0xff, RZ, 0xc0, !PT ;  /* 0x000000ff09097812 */ /* 0x000fc600078ec0ff */
[----:B------:R-:W-:Y:S01]  /*1660*/  VIADD R8, R8, 0xffffff80 ;  /* 0xffffff8008087836 */ /* 0x000fe20000000000 */
[----:B------:R-:W-:Y:S02]  /*1670*/  IADD3 R9, PT, PT, R9, -0x80, RZ ;  /* 0xffffff8009097810 */ /* 0x000fe40007ffe0ff */
[----:B------:R-:W-:Y:S01]  /*1680*/  SHF.R.U32.HI R43, RZ, 0x10, R11 ;  /* 0x00000010ff2b7819 */ /* 0x000fe2000001160b */
[----:B------:R-:W-:Y:S03]  /*1690*/  I2F.F16 R46, R46 ;  /* 0x0000002e002e7306 */ /* 0x000fe60000200c00 */
[----:B------:R-:W-:-:S05]  /*16a0*/  LOP3.LUT R43, R43, 0xff, RZ, 0xc0, !PT ;  /* 0x000000ff2b2b7812 */ /* 0x000fca00078ec0ff */
[----:B------:R-:W1:Y:S08]  /*16b0*/  I2F.F16 R8, R8 ;  /* 0x0000000800087306 */ /* 0x000e700000200c00 */
[----:B------:R-:W3:Y:S01]  /*16c0*/  I2F.F16 R9, R9 ;  /* 0x0000000900097306 */ /* 0x000ee20000200c00 */
[----:B------:R-:W-:Y:S02]  /*16d0*/  VIADD R41, R43, 0xffffff80 ;  /* 0xffffff802b297836 */ /* 0x000fe40000000000 */
[----:B------:R-:W-:-:S02]  /*16e0*/  HADD2.F32 R43, -RZ, R27.H0_H0 ;  /* 0x2000001bff2b7230 */ /* 0x000fc40000004100 */
[----:B-1----:R-:W-:-:S03]  /*16f0*/  HADD2.F32 R47, -RZ, R8.H0_H0 ;  /* 0x20000008ff2f7230 */ /* 0x002fc60000004100 */
[----:B------:R-:W1:Y:S01]  /*1700*/  I2F.F16 R41, R41 ;  /* 0x0000002900297306 */ /* 0x000e620000200c00 */
[----:B---3--:R-:W-:Y:S02]  /*1710*/  HADD2.F32 R8, -RZ, R9.H0_H0 ;  /* 0x20000009ff087230 */ /* 0x008fe40000004100 */
[----:B------:R-:W-:-:S03]  /*1720*/  HADD2.F32 R9, -RZ, R46.H0_H0 ;  /* 0x2000002eff097230 */ /* 0x000fc60000004100 */
[C---:B------:R-:W-:Y:S02]  /*1730*/  FFMA.FTZ R46, R43.reuse, R8, R31 ;  /* 0x000000082b2e7223 */ /* 0x040fe4000001001f */
[----:B------:R-:W-:Y:S02]  /*1740*/  FFMA.FTZ R42, R43, R9, R42 ;  /* 0x000000092b2a7223 */ /* 0x000fe4000001002a */
[----:B------:R-:W3:Y:S01]  /*1750*/  LDS.64 R8, [UR4+0x10] ;  /* 0x00001004ff087984 */ /* 0x000ee20008000a00 */
[----:B------:R-:W5:Y:S01]  /*1760*/  I2F.F16 R24, R24 ;  /* 0x0000001800187306 */ /* 0x000f620000200c00 */
[----:B------:R-:W-:Y:S02]  /*1770*/  LEA.HI R10, R10, 0xffffff80, RZ, 0x8 ;  /* 0xffffff800a0a7811 */ /* 0x000fe400078f40ff */
[----:B------:R-:W-:Y:S01]  /*1780*/  LEA.HI R48, R11, 0xffffff80, RZ, 0x8 ;  /* 0xffffff800b307811 */ /* 0x000fe200078f40ff */
[----:B-1----:R-:W-:Y:S01]  /*1790*/  HADD2.F32 R11, -RZ, R41.H0_H0 ;  /* 0x20000029ff0b7230 */ /* 0x002fe20000004100 */
[----:B----4-:R-:W-:Y:S01]  /*17a0*/  LOP3.LUT R31, R16, 0xff, RZ, 0xc0, !PT ;  /* 0x000000ff101f7812 */ /* 0x010fe200078ec0ff */
[----:B------:R-:W-:-:S02]  /*17b0*/  FFMA.FTZ R26, R47, R43, R26 ;  /* 0x0000002b2f1a7223 */ /* 0x000fc4000001001a */
[----:B------:R-:W1:Y:S01]  /*17c0*/  I2F.F16 R10, R10 ;  /* 0x0000000a000a7306 */ /* 0x000e620000200c00 */
[----:B------:R-:W-:Y:S01]  /*17d0*/  FFMA.FTZ R43, R43, R11, R40 ;  /* 0x0000000b2b2b7223 */ /* 0x000fe20000010028 */
[----:B------:R-:W-:Y:S02]  /*17e0*/  IADD3 R11, PT, PT, R31, -0x80, RZ ;  /* 0xffffff801f0b7810 */ /* 0x000fe40007ffe0ff */
[----:B------:R-:W-:Y:S01]  /*17f0*/  LOP3.LUT R31, R17, 0xff, RZ, 0xc0, !PT ;  /* 0x000000ff111f7812 */ /* 0x000fe200078ec0ff */
[----:B------:R-:W-:Y:S01]  /*1800*/  HADD2.F32 R47, -RZ, R27.H1_H1 ;  /* 0x3000001bff2f7230 */ /* 0x000fe20000004100 */
[----:B------:R-:W-:Y:S01]  /*1810*/  LOP3.LUT R40, R18, 0xff, RZ, 0xc0, !PT ;  /* 0x000000ff12287812 */ /* 0x000fe200078ec0ff */
[----:B-----5:R-:W-:Y:S01]  /*1820*/  HADD2.F32 R27, -RZ, R24.H0_H0 ;  /* 0x20000018ff1b7230 */ /* 0x020fe20000004100 */
[----:B------:R-:W-:Y:S01]  /*1830*/  LOP3.LUT R24, R19, 0xff, RZ, 0xc0, !PT ;  /* 0x000000ff13187812 */ /* 0x000fe200078ec0ff */
[----:B------:R-:W4:Y:S01]  /*1840*/  I2F.F16 R41, R48 ;  /* 0x0000003000297306 */ /* 0x000f220000200c00 */
[----:B------:R-:W-:-:S02]  /*1850*/  VIADD R31, R31, 0xffffff80 ;  /* 0xffffff801f1f7836 */ /* 0x000fc40000000000 */
[----:B------:R-:W-:Y:S01]  /*1860*/  VIADD R40, R40, 0xffffff80 ;  /* 0xffffff8028287836 */ /* 0x000fe20000000000 */
[----:B------:R-:W-:Y:S01]  /*1870*/  IADD3 R49, PT, PT, R24, -0x80, RZ ;  /* 0xffffff8018317810 */ /* 0x000fe20007ffe0ff */
[----:B------:R-:W-:Y:S01]  /*1880*/  HADD2.F32 R25, -RZ, R25.H0_H0 ;  /* 0x20000019ff197230 */ /* 0x000fe20000004100 */
[----:B------:R-:W-:Y:S01]  /*1890*/  SHF.R.U32.HI R24, RZ, 0x8, R16 ;  /* 0x00000008ff187819 */ /* 0x000fe20000011610 */
[----:B------:R-:W-:Y:S01]  /*18a0*/  FFMA.FTZ R27, R27, R47, R26 ;  /* 0x0000002f1b1b7223 */ /* 0x000fe2000001001a */
[----:B------:R-:W5:Y:S01]  /*18b0*/  I2F.F16 R11, R11 ;  /* 0x0000000b000b7306 */ /* 0x000f620000200c00 */
[----:B-1----:R-:W-:Y:S02]  /*18c0*/  HADD2.F32 R10, -RZ, R10.H0_H0 ;  /* 0x2000000aff0a7230 */ /* 0x002fe40000004100 */
[----:B------:R-:W-:Y:S01]  /*18d0*/  FFMA.FTZ R26, R47, R25, R46 ;  /* 0x000000192f1a7223 */ /* 0x000fe2000001002e */
[----:B------:R-:W-:-:S04]  /*18e0*/  LOP3.LUT R25, R24, 0xff, RZ, 0xc0, !PT ;  /* 0x000000ff18197812 */ /* 0x000fc800078ec0ff */
[----:B------:R-:W1:Y:S01]  /*18f0*/  I2F.F16 R31, R31 ;  /* 0x0000001f001f7306 */ /* 0x000e620000200c00 */
[----:B------:R-:W-:Y:S01]  /*1900*/  FFMA.FTZ R24, R47, R10, R42 ;  /* 0x0000000a2f187223 */ /* 0x000fe2000001002a */
[----:B------:R-:W-:-:S06]  /*1910*/  VIADD R42, R25, 0xffffff80 ;  /* 0xffffff80192a7836 */ /* 0x000fcc0000000000 */
[----:B------:R-:W0:Y:S01]  /*1920*/  I2F.F16 R40, R40 ;  /* 0x0000002800287306 */ /* 0x000e220000200c00 */
[----:B----4-:R-:W-:-:S07]  /*1930*/  HADD2.F32 R48, -RZ, R41.H0_H0 ;  /* 0x20000029ff307230 */ /* 0x010fce0000004100 */
[----:B------:R-:W4:Y:S01]  /*1940*/  I2F.F16 R46, R49 ;  /* 0x00000031002e7306 */ /* 0x000f220000200c00 */
[----:B------:R-:W-:Y:S01]  /*1950*/  FFMA.FTZ R25, R47, R48, R43 ;  /* 0x000000302f197223 */ /* 0x000fe2000001002b */
[----:B---3--:R-:W-:Y:S02]  /*1960*/  HADD2.F32 R10, -RZ, R8.H0_H0 ;  /* 0x20000008ff0a7230 */ /* 0x008fe40000004100 */
[----:B-----5:R-:W-:Y:S02]  /*1970*/  HADD2.F32 R11, -RZ, R11.H0_H0 ;  /* 0x2000000bff0b7230 */ /* 0x020fe40000004100 */
[----:B-1----:R-:W-:Y:S02]  /*1980*/  HADD2.F32 R43, -RZ, R31.H0_H0 ;  /* 0x2000001fff2b7230 */ /* 0x002fe40000004100 */
[----:B------:R-:W1:Y:S01]  /*1990*/  I2F.F16 R42, R42 ;  /* 0x0000002a002a7306 */ /* 0x000e620000200c00 */
[----:B0-----:R-:W-:Y:S02]  /*19a0*/  HADD2.F32 R31, -RZ, R40.H0_H0 ;  /* 0x20000028ff1f7230 */ /* 0x001fe40000004100 */
[----:B------:R-:W-:Y:S01]  /*19b0*/  FFMA.FTZ R47, R11, R10, RZ ;  /* 0x0000000a0b2f7223 */ /* 0x000fe200000100ff */
[----:B----4-:R-:W-:-:S02]  /*19c0*/  HADD2.F32 R41, -RZ, R46.H0_H0 ;  /* 0x2000002eff297230 */ /* 0x010fc40000004100 */
[----:B------:R-:W-:-:S03]  /*19d0*/  FFMA.FTZ R11, R10, R31, RZ ;  /* 0x0000001f0a0b7223 */ /* 0x000fc600000100ff */
[----:B------:R-:W-:Y:S01]  /*19e0*/  FFMA.FTZ R31, R10, R41, RZ ;  /* 0x000000290a1f7223 */ /* 0x000fe200000100ff */
[----:B------:R-:W-:Y:S01]  /*19f0*/  SHF.R.U32.HI R41, RZ, 0x8, R17 ;  /* 0x00000008ff297819 */ /* 0x000fe20000011611 */
[----:B------:R-:W-:Y:S01]  /*1a00*/  HADD2.F32 R40, -RZ, R8.H1_H1 ;  /* 0x30000008ff287230 */ /* 0x000fe20000004100 */
[----:B------:R-:W-:Y:S01]  /*1a10*/  SHF.R.U32.HI R46, RZ, 0x8, R18 ;  /* 0x00000008ff2e7819 */ /* 0x000fe20000011612 */
[----:B-1----:R-:W-:Y:S01]  /*1a20*/  HADD2.F32 R48, -RZ, R42.H0_H0 ;  /* 0x2000002aff307230 */ /* 0x002fe20000004100 */
[----:B------:R-:W-:Y:S02]  /*1a30*/  LOP3.LUT R41, R41, 0xff, RZ, 0xc0, !PT ;  /* 0x000000ff29297812 */ /* 0x000fe400078ec0ff */
[----:B------:R-:W-:-:S03]  /*1a40*/  LOP3.LUT R46, R46, 0xff, RZ, 0xc0, !PT ;  /* 0x000000ff2e2e7812 */ /* 0x000fc600078ec0ff */
[----:B------:R-:W-:Y:S02]  /*1a50*/  VIADD R42, R41, 0xffffff80 ;  /* 0xffffff80292a7836 */ /* 0x000fe40000000000 */
[----:B------:R-:W-:Y:S01]  /*1a60*/  FFMA.FTZ R41, R48, R40, R47 ;  /* 0x0000002830297223 */ /* 0x000fe2000001002f */
[----:B------:R-:W-:Y:S01]  /*1a70*/  SHF.R.U32.HI R47, RZ, 0x8, R19 ;  /* 0x00000008ff2f7819 */ /* 0x000fe20000011613 */
[----:B------:R-:W-:Y:S01]  /*1a80*/  FFMA.FTZ R43, R10, R43, RZ ;  /* 0x0000002b0a2b7223 */ /* 0x000fe200000100ff */
[----:B------:R-:W-:Y:S02]  /*1a90*/  IADD3 R46, PT, PT, R46, -0x80, RZ ;  /* 0xffffff802e2e7810 */ /* 0x000fe40007ffe0ff */
[----:B------:R-:W-:Y:S02]  /*1aa0*/  LEA.HI R10, R16, 0xffffff80, RZ, 0x8 ;  /* 0xffffff80100a7811 */ /* 0x000fe400078f40ff */
[----:B------:R-:W-:Y:S01]  /*1ab0*/  LOP3.LUT R47, R47, 0xff, RZ, 0xc0, !PT ;  /* 0x000000ff2f2f7812 */ /* 0x000fe200078ec0ff */
[----:B------:R-:W0:Y:S01]  /*1ac0*/  I2F.F16 R42, R42 ;  /* 0x0000002a002a7306 */ /* 0x000e220000200c00 */
[----:B------:R-:W-:-:S07]  /*1ad0*/  SHF.R.U32.HI R16, RZ, 0x10, R16 ;  /* 0x00000010ff107819 */ /* 0x000fce0000011610 */
[----:B------:R1:W-:Y:S08]  /*1ae0*/  I2F.F16 R8, R10 ;  /* 0x0000000a00087306 */ /* 0x0003f00000200c00 */
[----:B------:R-:W3:Y:S01]  /*1af0*/  I2F.F16 R46, R46 ;  /* 0x0000002e002e7306 */ /* 0x000ee20000200c00 */
[----:B-1----:R-:W-:Y:S01]  /*1b00*/  VIADD R10, R47, 0xffffff80 ;  /* 0xffffff802f0a7836 */ /* 0x002fe20000000000 */
[----:B------:R-:W-:-:S02]  /*1b10*/  SHF.R.U32.HI R47, RZ, 0x10, R17 ;  /* 0x00000010ff2f7819 */ /* 0x000fc40000011611 */
[----:B------:R-:W-:-:S04]  /*1b20*/  LOP3.LUT R16, R16, 0xff, RZ, 0xc0, !PT ;  /* 0x000000ff10107812 */ /* 0x000fc800078ec0ff */
[----:B------:R-:W1:Y:S01]  /*1b30*/  I2F.F16 R10, R10 ;  /* 0x0000000a000a7306 */ /* 0x000e620000200c00 */
[----:B------:R-:W-:Y:S01]  /*1b40*/  LOP3.LUT R47, R47, 0xff, RZ, 0xc0, !PT ;  /* 0x000000ff2f2f7812 */ /* 0x000fe200078ec0ff */
[----:B------:R-:W-:Y:S02]  /*1b50*/  VIADD R16, R16, 0xffffff80 ;  /* 0xffffff8010107836 */ /* 0x000fe40000000000 */
[----:B0-----:R-:W-:Y:S01]  /*1b60*/  HADD2.F32 R48, -RZ, R42.H0_H0 ;  /* 0x2000002aff307230 */ /* 0x001fe20000004100 */
[----:B------:R-:W-:Y:S01]  /*1b70*/  IADD3 R42, PT, PT, R47, -0x80, RZ ;  /* 0xffffff802f2a7810 */ /* 0x000fe20007ffe0ff */
[----:B---3--:R-:W-:Y:S02]  /*1b80*/  HADD2.F32 R46, -RZ, R46.H0_H0 ;  /* 0x2000002eff2e7230 */ /* 0x008fe40000004100 */
[----:B------:R-:W0:Y:S03]  /*1b90*/  I2F.F16 R16, R16 ;  /* 0x0000001000107306 */ /* 0x000e260000200c00 */
[----:B------:R-:W-:Y:S01]  /*1ba0*/  FFMA.FTZ R11, R40, R46, R11 ;  /* 0x0000002e280b7223 */ /* 0x000fe2000001000b */
[----:B------:R-:W-:Y:S01]  /*1bb0*/  SHF.R.U32.HI R46, RZ, 0x10, R18 ;  /* 0x00000010ff2e7819 */ /* 0x000fe20000011612 */
[----:B-1----:R-:W-:-:S03]  /*1bc0*/  HADD2.F32 R47, -RZ, R10.H0_H0 ;  /* 0x2000000aff2f7230 */ /* 0x002fc60000004100 */
[----:B------:R-:W1:Y:S01]  /*1bd0*/  I2F.F16 R42, R42 ;  /* 0x0000002a002a7306 */ /* 0x000e620000200c00 */
[----:B------:R-:W-:Y:S01]  /*1be0*/  LOP3.LUT R46, R46, 0xff, RZ, 0xc0, !PT ;  /* 0x000000ff2e2e7812 */ /* 0x000fe200078ec0ff */
[C---:B------:R-:W-:Y:S01]  /*1bf0*/  FFMA.FTZ R43, R40.reuse, R48, R43 ;  /* 0x00000030282b7223 */ /* 0x040fe2000001002b */
[----:B------:R-:W-:Y:S01]  /*1c00*/  FFMA.FTZ R31, R40, R47, R31 ;  /* 0x0000002f281f7223 */ /* 0x000fe2000001001f */
[----:B------:R-:W-:Y:S02]  /*1c10*/  SHF.R.U32.HI R40, RZ, 0x10, R19 ;  /* 0x00000010ff287819 */ /* 0x000fe40000011613 */
[----:B------:R-:W-:Y:S02]  /*1c20*/  VIADD R47, R46, 0xffffff80 ;  /* 0xffffff802e2f7836 */ /* 0x000fe40000000000 */
[----:B------:R-:W-:Y:S01]  /*1c30*/  LOP3.LUT R46, R40, 0xff, RZ, 0xc0, !PT ;  /* 0x000000ff282e7812 */ /* 0x000fe200078ec0ff */
[----:B0-----:R-:W-:Y:S02]  /*1c40*/  HADD2.F32 R16, -RZ, R16.H0_H0 ;  /* 0x20000010ff107230 */ /* 0x001fe40000004100 */
[----:B------:R-:W-:Y:S01]  /*1c50*/  HADD2.F32 R40, -RZ, R9.H0_H0 ;  /* 0x20000009ff287230 */ /* 0x000fe20000004100 */
[----:B------:R-:W0:Y:S01]  /*1c60*/  I2F.F16 R47, R47 ;  /* 0x0000002f002f7306 */ /* 0x000e220000200c00 */
[----:B------:R-:W-:-:S02]  /*1c70*/  VIADD R46, R46, 0xffffff80 ;  /* 0xffffff802e2e7836 */ /* 0x000fc40000000000 */
[----:B-1----:R-:W-:Y:S02]  /*1c80*/  HADD2.F32 R48, -RZ, R42.H0_H0 ;  /* 0x2000002aff307230 */ /* 0x002fe40000004100 */
[----:B------:R-:W-:Y:S01]  /*1c90*/  FFMA.FTZ R42, R16, R40, R41 ;  /* 0x00000028102a7223 */ /* 0x000fe20000010029 */
[----:B------:R-:W-:Y:S02]  /*1ca0*/  LEA.HI R18, R18, 0xffffff80, RZ, 0x8 ;  /* 0xffffff8012127811 */ /* 0x000fe400078f40ff */
[----:B------:R-:W-:Y:S01]  /*1cb0*/  FFMA.FTZ R41, R40, R48, R43 ;  /* 0x0000003028297223 */ /* 0x000fe2000001002b */
[----:B------:R-:W1:Y:S01]  /*1cc0*/  I2F.F16 R46, R46 ;  /* 0x0000002e002e7306 */ /* 0x000e620000200c00 */
[----:B------:R-:W-:Y:S02]  /*1cd0*/  LEA.HI R43, R19, 0xffffff80, RZ, 0x8 ;  /* 0xffffff80132b7811 */ /* 0x000fe400078f40ff */
[----:B------:R-:W-:-:S05]  /*1ce0*/  LEA.HI R17, R17, 0xffffff80, RZ, 0x8 ;  /* 0xffffff8011117811 */ /* 0x000fca00078f40ff */
[----:B------:R3:W4:Y:S01]  /*1cf0*/  I2F.F16 R10, R17 ;  /* 0x00000011000a7306 */ /* 0x0007220000200c00 */
[----:B0-----:R-:W-:-:S07]  /*1d00*/  HADD2.F32 R47, -RZ, R47.H0_H0 ;  /* 0x2000002fff2f7230 */ /* 0x001fce0000004100 */
[----:B------:R-:W0:Y:S08]  /*1d10*/  I2F.F16 R18, R18 ;  /* 0x0000001200127306 */ /* 0x000e300000200c00 */
[----:B------:R-:W5:Y:S01]  /*1d20*/  I2F.F16 R43, R43 ;  /* 0x0000002b002b7306 */ /* 0x000f620000200c00 */
[----:B------:R-:W-:Y:S01]  /*1d30*/  FFMA.FTZ R11, R40, R47, R11 ;  /* 0x0000002f280b7223 */ /* 0x000fe2000001000b */
[----:B------:R-:W-:Y:S01]  /*1d40*/  HADD2.F32 R48, -RZ, R9.H1_H1 ;  /* 0x30000009ff307230 */ /* 0x000fe20000004100 */
[----:B---3--:R-:W3:Y:S01]  /*1d50*/  LDS.64 R16, [UR4+0x18] ;  /* 0x00001804ff107984 */ /* 0x008ee20008000a00 */
[----:B-1----:R-:W-:-:S02]  /*1d60*/  HADD2.F32 R9, -RZ, R46.H0_H0 ;  /* 0x2000002eff097230 */ /* 0x002fc40000004100 */
[----:B------:R-:W-:Y:S01]  /*1d70*/  HADD2.F32 R47, -RZ, R8.H0_H0 ;  /* 0x20000008ff2f7230 */ /* 0x000fe20000004100 */
[----:B------:R-:W-:Y:S01]  /*1d80*/  LOP3.LUT R8, R12, 0xff, RZ, 0xc0, !PT ;  /* 0x000000ff0c087812 */ /* 0x000fe200078ec0ff */
[----:B----4-:R-:W-:Y:S02]  /*1d90*/  HADD2.F32 R10, -RZ, R10.H0_H0 ;  /* 0x2000000aff0a7230 */ /* 0x010fe40000004100 */
[----:B------:R-:W-:Y:S01]  /*1da0*/  FFMA.FTZ R9, R40, R9, R31 ;  /* 0x0000000928097223 */ /* 0x000fe2000001001f */
[----:B0-----:R-:W-:Y:S01]  /*1db0*/  HADD2.F32 R18, -RZ, R18.H0_H0 ;  /* 0x20000012ff127230 */ /* 0x001fe20000004100 */
[----:B------:R-:W-:Y:S01]  /*1dc0*/  IADD3 R19, PT, PT, R8, -0x80, RZ ;  /* 0xffffff8008137810 */ /* 0x000fe20007ffe0ff */
[----:B------:R-:W-:Y:S01]  /*1dd0*/  IMAD.WIDE R44, R34, 0x4, R44 ;  /* 0x00000004222c7825 */ /* 0x000fe200078e022c */
[----:B------:R-:W-:-:S03]  /*1de0*/  LOP3.LUT R8, R13, 0xff, RZ, 0xc0, !PT ;  /* 0x000000ff0d087812 */ /* 0x000fc600078ec0ff */
[----:B-----5:R-:W-:Y:S02]  /*1df0*/  HADD2.F32 R40, -RZ, R43.H0_H0 ;  /* 0x2000002bff287230 */ /* 0x020fe40000004100 */
[----:B------:R-:W-:Y:S01]  /*1e00*/  FFMA.FTZ R31, R48, R10, R41 ;  /* 0x0000000a301f7223 */ /* 0x000fe20000010029 */
[----:B------:R-:W-:Y:S02]  /*1e10*/  VIADD R43, R8, 0xffffff80 ;  /* 0xffffff80082b7836 */ /* 0x000fe40000000000 */
[C---:B------:R-:W-:Y:S01]  /*1e20*/  FFMA.FTZ R18, R48.reuse, R18, R11 ;  /* 0x0000001230127223 */ /* 0x040fe2000001000b */
[----:B------:R-:W-:Y:S02]  /*1e30*/  FFMA.FTZ R40, R48, R40, R9 ;  /* 0x0000002830287223 */ /* 0x000fe40000010009 */
[----:B------:R0:W4:Y:S01]  /*1e40*/  LDG.E.128.CONSTANT R8, desc[UR6][R44.64] ;  /* 0x000000062c087981 */ /* 0x000122000c1e9d00 */
[----:B------:R-:W1:Y:S01]  /*1e50*/  I2F.F16 R19, R19 ;  /* 0x0000001300137306 */ /* 0x000e620000200c00 */
[----:B------:R-:W-:-:S02]  /*1e60*/  LOP3.LUT R41, R14, 0xff, RZ, 0xc0, !PT ;  /* 0x000000ff0e297812 */ /* 0x000fc400078ec0ff */
[----:B------:R-:W-:-:S05]  /*1e70*/  LOP3.LUT R46, R15, 0xff, RZ, 0xc0, !PT ;  /* 0x000000ff0f2e7812 */ /* 0x000fca00078ec0ff */
[----:B------:R-:W5:Y:S01]  /*1e80*/  I2F.F16 R43, R43 ;  /* 0x0000002b002b7306 */ /* 0x000f620000200c00 */
[----:B------:R-:W-:Y:S01]  /*1e90*/  FFMA.FTZ R42, R47, R48, R42 ;  /* 0x000000302f2a7223 */ /* 0x000fe2000001002a */
[----:B------:R-:W-:Y:S01]  /*1ea0*/  VIADD R47, R41, 0xffffff80 ;  /* 0xffffff80292f7836 */ /* 0x000fe20000000000 */
[----:B------:R-:W-:Y:S01]  /*1eb0*/  IADD3 R48, PT, PT, R46, -0x80, RZ ;  /* 0xffffff802e307810 */ /* 0x000fe20007ffe0ff */
[----:B-1----:R-:W-:-:S04]  /*1ec0*/  HADD2.F32 R49, -RZ, R19.H0_H0 ;  /* 0x20000013ff317230 */ /* 0x002fc80000004100 */
[----:B------:R-:W1:Y:S08]  /*1ed0*/  I2F.F16 R46, R48 ;  /* 0x00000030002e7306 */ /* 0x000e700000200c00 */
[----:B------:R1:W0:Y:S01]  /*1ee0*/  I2F.F16 R19, R47 ;  /* 0x0000002f00137306 */ /* 0x0002220000200c00 */
[----:B-----5:R-:W-:Y:S01]  /*1ef0*/  HADD2.F32 R50, -RZ, R43.H0_H0 ;  /* 0x2000002bff327230 */ /* 0x020fe20000004100 */
[----:B------:R-:W-:-:S04]  /*1f00*/  SHF.R.U32.HI R43, RZ, 0x8, R12 ;  /* 0x00000008ff2b7819 */ /* 0x000fc8000001160c */
[----:B------:R-:W-:Y:S01]  /*1f10*/  LOP3.LUT R43, R43, 0xff, RZ, 0xc0, !PT ;  /* 0x000000ff2b2b7812 */ /* 0x000fe200078ec0ff */
[----:B---3--:R-:W-:Y:S02]  /*1f20*/  HADD2.F32 R41, -RZ, R16.H0_H0 ;  /* 0x20000010ff297230 */ /* 0x008fe40000004100 */
[----:B-1----:R-:W-:Y:S02]  /*1f30*/  HADD2.F32 R47, -RZ, R46.H0_H0 ;  /* 0x2000002eff2f7230 */ /* 0x002fe40000004100 */
[----:B------:R-:W-:Y:S02]  /*1f40*/  VIADD R43, R43, 0xffffff80 ;  /* 0xffffff802b2b7836 */ /* 0x000fe40000000000 */
[----:B0-----:R-:W-:Y:S02]  /*1f50*/  HADD2.F32 R19, -RZ, R19.H0_H0 ;  /* 0x20000013ff137230 */ /* 0x001fe40000004100 */
[----:B------:R-:W-:Y:S02]  /*1f60*/  FFMA.FTZ R42, R49, R41, R42 ;  /* 0x00000029312a7223 */ /* 0x000fe4000001002a */
[----:B------:R-:W0:Y:S01]  /*1f70*/  I2F.F16 R43, R43 ;  /* 0x0000002b002b7306 */ /* 0x000e220000200c00 */
[C---:B------:R-:W-:Y:S01]  /*1f80*/  FFMA.FTZ R31, R41.reuse, R50, R31 ;  /* 0x00000032291f7223 */ /* 0x040fe2000001001f */
[C---:B------:R-:W-:Y:S01]  /*1f90*/  FFMA.FTZ R40, R41.reuse, R47, R40 ;  /* 0x0000002f29287223 */ /* 0x040fe20000010028 */
[----:B------:R-:W-:Y:S01]  /*1fa0*/  FFMA.FTZ R19, R41, R19, R18 ;  /* 0x0000001329137223 */ /* 0x000fe20000010012 */
[----:B------:R-:W-:-:S02]  /*1fb0*/  SHF.R.U32.HI R41, RZ, 0x8, R14 ;  /* 0x00000008ff297819 */ /* 0x000fc4000001160e */
[----:B------:R-:W-:Y:S02]  /*1fc0*/  SHF.R.U32.HI R18, RZ, 0x8, R13 ;  /* 0x00000008ff127819 */ /* 0x000fe4000001160d */
[----:B------:R-:W-:Y:S02]  /*1fd0*/  LOP3.LUT R41, R41, 0xff, RZ, 0xc0, !PT ;  /* 0x000000ff29297812 */ /* 0x000fe400078ec0ff */
[----:B------:R-:W-:Y:S02]  /*1fe0*/  LOP3.LUT R18, R18, 0xff, RZ, 0xc0, !PT ;  /* 0x000000ff12127812 */ /* 0x000fe400078ec0ff */
[----:B------:R-:W-:Y:S02]  /*1ff0*/  SHF.R.U32.HI R47, RZ, 0x8, R15 ;  /* 0x00000008ff2f7819 */ /* 0x000fe4000001160f */
[----:B------:R-:W-:Y:S01]  /*2000*/  IADD3 R41, PT, PT, R41, -0x80, RZ ;  /* 0xffffff8029297810 */ /* 0x000fe20007ffe0ff */
[----:B------:R-:W-:Y:S01]  /*2010*/  VIADD R46, R18, 0xffffff80 ;  /* 0xffffff80122e7836 */ /* 0x000fe20000000000 */
[----:B------:R-:W-:Y:S01]  /*2020*/  LOP3.LUT R47, R47, 0xff, RZ, 0xc0, !PT ;  /* 0x000000ff2f2f7812 */ /* 0x000fe200078ec0ff */
[----:B0-----:R-:W-:-:S03]  /*2030*/  HADD2.F32 R49, -RZ, R43.H0_H0 ;  /* 0x2000002bff317230 */ /* 0x001fc60000004100 */
[----:B------:R-:W0:Y:S01]  /*2040*/  I2F.F16 R41, R41 ;  /* 0x0000002900297306 */ /* 0x000e220000200c00 */
[----:B------:R-:W-:-:S07]  /*2050*/  VIADD R43, R47, 0xffffff80 ;  /* 0xffffff802f2b7836 */ /* 0x000fce0000000000 */
[----:B------:R-:W1:Y:S01]  /*2060*/  I2F.F16 R46, R46 ;  /* 0x0000002e002e7306 */ /* 0x000e620000200c00 */
[----:B------:R-:W-:-:S07]  /*2070*/  LEA.HI R48, R13, 0xffffff80, RZ, 0x8 ;  /* 0xffffff800d307811 */ /* 0x000fce00078f40ff */
[----:B------:R-:W3:Y:S01]  /*2080*/  I2F.F16 R43, R43 ;  /* 0x0000002b002b7306 */ /* 0x000ee20000200c00 */
[----:B------:R-:W-:Y:S01]  /*2090*/  SHF.R.U32.HI R13, RZ, 0x10, R13 ;  /* 0x00000010ff0d7819 */ /* 0x000fe2000001160d */
[----:B------:R-:W-:Y:S02]  /*20a0*/  HADD2.F32 R16, -RZ, R16.H1_H1 ;  /* 0x30000010ff107230 */ /* 0x000fe40000004100 */
[----:B0-----:R-:W-:Y:S01]  /*20b0*/  HADD2.F32 R47, -RZ, R41.H0_H0 ;  /* 0x20000029ff2f7230 */ /* 0x001fe20000004100 */
[----:B------:R-:W-:Y:S01]  /*20c0*/  LOP3.LUT R13, R13, 0xff, RZ, 0xc0, !PT ;  /* 0x000000ff0d0d7812 */ /* 0x000fe200078ec0ff */
[----:B-1----:R-:W-:Y:S01]  /*20d0*/  HADD2.F32 R46, -RZ, R46.H0_H0 ;  /* 0x2000002eff2e7230 */ /* 0x002fe20000004100 */
[----:B------:R-:W-:Y:S01]  /*20e0*/  LEA.HI R18, R12, 0xffffff80, RZ, 0x8 ;  /* 0xffffff800c127811 */ /* 0x000fe200078f40ff */
[----:B------:R-:W-:Y:S01]  /*20f0*/  FFMA.FTZ R42, R49, R16, R42 ;  /* 0x00000010312a7223 */ /* 0x000fe2000001002a */
[----:B------:R-:W-:Y:S01]  /*2100*/  SHF.R.U32.HI R12, RZ, 0x10, R12 ;  /* 0x00000010ff0c7819 */ /* 0x000fe2000001160c */
[C---:B------:R-:W-:Y:S01]  /*2110*/  FFMA.FTZ R19, R16.reuse, R47, R19 ;  /* 0x0000002f10137223 */ /* 0x040fe20000010013 */
[----:B------:R-:W-:Y:S01]  /*2120*/  IADD3 R47, PT, PT, R13, -0x80, RZ ;  /* 0xffffff800d2f7810 */ /* 0x000fe20007ffe0ff */
[----:B------:R-:W-:Y:S01]  /*2130*/  FFMA.FTZ R31, R16, R46, R31 ;  /* 0x0000002e101f7223 */ /* 0x000fe2000001001f */
[----:B------:R-:W-:Y:S01]  /*2140*/  SHF.R.U32.HI R13, RZ, 0x10, R15 ;  /* 0x00000010ff0d7819 */ /* 0x000fe2000001160f */
[----:B---3--:R-:W-:Y:S01]  /*2150*/  HADD2.F32 R49, -RZ, R43.H0_H0 ;  /* 0x2000002bff317230 */ /* 0x008fe20000004100 */
[----:B------:R-:W-:-:S02]  /*2160*/  SHF.R.U32.HI R43, RZ, 0x10, R14 ;  /* 0x00000010ff2b7819 */ /* 0x000fc4000001160e */
[----:B------:R-:W-:Y:S02]  /*2170*/  LOP3.LUT R46, R12, 0xff, RZ, 0xc0, !PT ;  /* 0x000000ff0c2e7812 */ /* 0x000fe400078ec0ff */
[----:B------:R-:W-:Y:S02]  /*2180*/  LOP3.LUT R43, R43, 0xff, RZ, 0xc0, !PT ;  /* 0x000000ff2b2b7812 */ /* 0x000fe400078ec0ff */
[----:B------:R-:W-:Y:S01]  /*2190*/  LOP3.LUT R13, R13, 0xff, RZ, 0xc0, !PT ;  /* 0x000000ff0d0d7812 */ /* 0x000fe200078ec0ff */
[----:B------:R-:W-:Y:S02]  /*21a0*/  VIADD R41, R46, 0xffffff80 ;  /* 0xffffff802e297836 */ /* 0x000fe40000000000 */
[----:B------:R-:W-:Y:S02]  /*21b0*/  VIADD R43, R43, 0xffffff80 ;  /* 0xffffff802b2b7836 */ /* 0x000fe40000000000 */
[----:B------:R-:W-:Y:S02]  /*21c0*/  VIADD R13, R13, 0xffffff80 ;  /* 0xffffff800d0d7836 */ /* 0x000fe40000000000 */
[----:B------:R-:W-:Y:S01]  /*21d0*/  FFMA.FTZ R40, R16, R49, R40 ;  /* 0x0000003110287223 */ /* 0x000fe20000010028 */
[----:B------:R-:W0:Y:S01]  /*21e0*/  I2F.F16 R41, R41 ;  /* 0x0000002900297306 */ /* 0x000e220000200c00 */
[----:B------:R-:W-:-:S02]  /*21f0*/  LEA.HI R14, R14, 0xffffff80, RZ, 0x8 ;  /* 0xffffff800e0e7811 */ /* 0x000fc400078f40ff */
[----:B------:R-:W-:-:S05]  /*2200*/  LEA.HI R15, R15, 0xffffff80, RZ, 0x8 ;  /* 0xffffff800f0f7811 */ /* 0x000fca00078f40ff */
[----:B------:R-:W1:Y:S08]  /*2210*/  I2F.F16 R16, R47 ;  /* 0x0000002f00107306 */ /* 0x000e700000200c00 */
[----:B------:R-:W3:Y:S08]  /*2220*/  I2F.F16 R43, R43 ;  /* 0x0000002b002b7306 */ /* 0x000ef00000200c00 */
[----:B------:R-:W5:Y:S08]  /*2230*/  I2F.F16 R13, R13 ;  /* 0x0000000d000d7306 */ /* 0x000f700000200c00 */
[----:B------:R3:W2:Y:S08]  /*2240*/  I2F.F16 R12, R48 ;  /* 0x00000030000c7306 */ /* 0x0006b00000200c00 */
[----:B------:R-:W2:Y:S08]  /*2250*/  I2F.F16 R18, R18 ;  /* 0x0000001200127306 */ /* 0x000eb00000200c00 */
[----:B------:R-:W2:Y:S01]  /*2260*/  I2F.F16 R14, R14 ;  /* 0x0000000e000e7306 */ /* 0x000ea20000200c00 */
[----:B0-----:R-:W-:-:S07]  /*2270*/  HADD2.F32 R41, -RZ, R41.H0_H0 ;  /* 0x20000029ff297230 */ /* 0x001fce0000004100 */
[----:B------:R-:W0:Y:S01]  /*2280*/  I2F.F16 R15, R15 ;  /* 0x0000000f000f7306 */ /* 0x000e220000200c00 */
[----:B------:R-:W-:Y:S02]  /*2290*/  HADD2.F32 R46, -RZ, R17.H0_H0 ;  /* 0x20000011ff2e7230 */ /* 0x000fe40000004100 */
[----:B-1----:R-:W-:Y:S02]  /*22a0*/  HADD2.F32 R16, -RZ, R16.H0_H0 ;  /* 0x20000010ff107230 */ /* 0x002fe40000004100 */
[----:B---3--:R-:W-:Y:S02]  /*22b0*/  HADD2.F32 R48, -RZ, R43.H0_H0 ;  /* 0x2000002bff307230 */ /* 0x008fe40000004100 */
[----:B-----5:R-:W-:Y:S02]  /*22c0*/  HADD2.F32 R13, -RZ, R13.H0_H0 ;  /* 0x2000000dff0d7230 */ /* 0x020fe40000004100 */
[----:B------:R-:W-:Y:S01]  /*22d0*/  FFMA.FTZ R41, R41, R46, R42 ;  /* 0x0000002e29297223 */ /* 0x000fe2000001002a */
[----:B------:R-:W-:-:S02]  /*22e0*/  HADD2.F32 R42, -RZ, R17.H1_H1 ;  /* 0x30000011ff2a7230 */ /* 0x000fc40000004100 */
[C---:B------:R-:W-:Y:S01]  /*22f0*/  FFMA.FTZ R31, R46.reuse, R16, R31 ;  /* 0x000000102e1f7223 */ /* 0x040fe2000001001f */
[----:B--2---:R-:W-:Y:S02]  /*2300*/  HADD2.F32 R12, -RZ, R12.H0_H0 ;  /* 0x2000000cff0c7230 */ /* 0x004fe40000004100 */
[C---:B------:R-:W-:Y:S01]  /*2310*/  FFMA.FTZ R48, R46.reuse, R48, R19 ;  /* 0x000000302e307223 */ /* 0x040fe20000010013 */
[----:B------:R-:W-:Y:S02]  /*2320*/  HADD2.F32 R18, -RZ, R18.H0_H0 ;  /* 0x20000012ff127230 */ /* 0x000fe40000004100 */
[----:B------:R-:W-:Y:S01]  /*2330*/  FFMA.FTZ R13, R46, R13, R40 ;  /* 0x0000000d2e0d7223 */ /* 0x000fe20000010028 */
[----:B------:R-:W-:Y:S01]  /*2340*/  HADD2.F32 R17, -RZ, R14.H0_H0 ;  /* 0x2000000eff117230 */ /* 0x000fe20000004100 */
[----:B------:R-:W-:Y:S01]  /*2350*/  LOP3.LUT R14, R20, 0xff, RZ, 0xc0, !PT ;  /* 0x000000ff140e7812 */ /* 0x000fe200078ec0ff */
[----:B0-----:R-:W-:Y:S02]  /*2360*/  HADD2.F32 R15, -RZ, R15.H0_H0 ;  /* 0x2000000fff0f7230 */ /* 0x001fe40000004100 */
[----:B------:R-:W-:-:S04]  /*2370*/  IMAD.WIDE R44, R34, 0x4, R44 ;  /* 0x00000004222c7825 */ /* 0x000fc800078e022c */
[----:B------:R-:W-:Y:S01]  /*2380*/  FFMA.FTZ R40, R42, R12, R31 ;  /* 0x0000000c2a287223 */ /* 0x000fe2000001001f */
[----:B------:R-:W-:Y:S01]  /*2390*/  FFMA.FTZ R41, R18, R42, R41 ;  /* 0x0000002a12297223 */ /* 0x000fe20000010029 */
[----:B------:R-:W-:Y:S01]  /*23a0*/  FFMA.FTZ R31, R42, R17, R48 ;  /* 0x000000112a1f7223 */ /* 0x000fe20000010030 */
[----:B------:R-:W-:Y:S01]  /*23b0*/  IADD3 R47, PT, PT, R14, -0x80, RZ ;  /* 0xffffff800e2f7810 */ /* 0x000fe20007ffe0ff */
[----:B------:R-:W-:Y:S01]  /*23c0*/  FFMA.FTZ R42, R42, R15, R13 ;  /* 0x0000000f2a2a7223 */ /* 0x000fe2000001000d */
[----:B------:R-:W-:Y:S01]  /*23d0*/  LOP3.LUT R18, R21, 0xff, RZ, 0xc0, !PT ;  /* 0x000000ff15127812 */ /* 0x000fe200078ec0ff */
[----:B------:R-:W2:Y:S04]  /*23e0*/  LDG.E.128.CONSTANT R12, desc[UR6][R44.64] ;  /* 0x000000062c0c7981 */ /* 0x000ea8000c1e9d00 */
[----:B------:R-:W0:Y:S01]  /*23f0*/  LDS.64 R16, [UR4+0x20] ;  /* 0x00002004ff107984 */ /* 0x000e220008000a00 */
[----:B------:R-:W-:Y:S01]  /*2400*/  VIADD R49, R18, 0xffffff80 ;  /* 0xffffff8012317836 */ /* 0x000fe20000000000 */
[----:B------:R-:W-:-:S05]  /*2410*/  LOP3.LUT R18, R22, 0xff, RZ, 0xc0, !PT ;  /* 0x000000ff16127812 */ /* 0x000fca00078ec0ff */
[----:B------:R-:W-:Y:S01]  /*2420*/  VIADD R19, R18, 0xffffff80 ;  /* 0xffffff8012137836 */ /* 0x000fe20000000000 */
[----:B------:R-:W-:-:S04]  /*2430*/  SHF.R.U32.HI R18, RZ, 0x8, R20 ;  /* 0x00000008ff127819 */ /* 0x000fc80000011614 */
[----:B------:R-:W-:Y:S02]  /*2440*/  LOP3.LUT R18, R18, 0xff, RZ, 0xc0, !PT ;  /* 0x000000ff12127812 */ /* 0x000fe400078ec0ff */
[----:B------:R-:W-:-:S03]  /*2450*/  LOP3.LUT R43, R23, 0xff, RZ, 0xc0, !PT ;  /* 0x000000ff172b7812 */ /* 0x000fc600078ec0ff */
[----:B------:R-:W-:Y:S01]  /*2460*/  VIADD R50, R18, 0xffffff80 ;  /* 0xffffff8012327836 */ /* 0x000fe20000000000 */
[----:B------:R-:W-:Y:S02]  /*2470*/  SHF.R.U32.HI R18, RZ, 0x8, R21 ;  /* 0x00000008ff127819 */ /* 0x000fe40000011615 */
[----:B------:R-:W-:Y:S02]  /*2480*/  IADD3 R43, PT, PT, R43, -0x80, RZ ;  /* 0xffffff802b2b7810 */ /* 0x000fe40007ffe0ff */
[----:B------:R-:W-:Y:S01]  /*2490*/  LOP3.LUT R18, R18, 0xff, RZ, 0xc0, !PT ;  /* 0x000000ff12127812 */ /* 0x000fe200078ec0ff */
[----:B------:R-:W1:Y:S04]  /*24a0*/  I2F.F16 R47, R47 ;  /* 0x0000002f002f7306 */ /* 0x000e680000200c00 */
[----:B------:R-:W-:-:S04]  /*24b0*/  VIADD R46, R18, 0xffffff80 ;  /* 0xffffff80122e7836 */ /* 0x000fc80000000000 */
[----:B------:R-:W3:Y:S08]  /*24c0*/  I2F.F16 R49, R49 ;  /* 0x0000003100317306 */ /* 0x000ef00000200c00 */
[----:B------:R-:W5:Y:S08]  /*24d0*/  I2F.F16 R19, R19 ;  /* 0x0000001300137306 */ /* 0x000f700000200c00 */
[----:B------:R-:W5:Y:S01]  /*24e0*/  I2F.F16 R43, R43 ;  /* 0x0000002b002b7306 */ /* 0x000f620000200c00 */
[----:B0-----:R-:W-:-:S07]  /*24f0*/  HADD2.F32 R18, -RZ, R16.H0_H0 ;  /* 0x20000010ff127230 */ /* 0x001fce0000004100 */
[----:B------:R-:W0:Y:S01]  /*2500*/  I2F.F16 R46, R46 ;  /* 0x0000002e002e7306 */ /* 0x000e220000200c00 */
[----:B-1----:R-:W-:Y:S02]  /*2510*/  HADD2.F32 R47, -RZ, R47.H0_H0 ;  /* 0x2000002fff2f7230 */ /* 0x002fe40000004100 */
[----:B---3--:R-:W-:Y:S02]  /*2520*/  HADD2.F32 R49, -RZ, R49.H0_H0 ;  /* 0x20000031ff317230 */ /* 0x008fe40000004100 */
[----:B-----5:R-:W-:Y:S02]  /*2530*/  HADD2.F32 R19, -RZ, R19.H0_H0 ;  /* 0x20000013ff137230 */ /* 0x020fe40000004100 */
[----:B------:R-:W-:Y:S02]  /*2540*/  HADD2.F32 R43, -RZ, R43.H0_H0 ;  /* 0x2000002bff2b7230 */ /* 0x000fe40000004100 */
[----:B------:R-:W-:Y:S01]  /*2550*/  FFMA.FTZ R48, R47, R18, RZ ;  /* 0x000000122f307223 */ /* 0x000fe200000100ff */
[C---:B------:R-:W-:Y:S01]  /*2560*/  FFMA.FTZ R49, R18.reuse, R49, RZ ;  /* 0x0000003112317223 */ /* 0x040fe200000100ff */
[C---:B------:R-:W-:Y:S01]  /*2570*/  FFMA.FTZ R19, R18.reuse, R19, RZ ;  /* 0x0000001312137223 */ /* 0x040fe200000100ff */
[----:B------:R-:W-:Y:S01]  /*2580*/  FFMA.FTZ R43, R18, R43, RZ ;  /* 0x0000002b122b7223 */ /* 0x000fe200000100ff */
[----:B------:R-:W-:Y:S01]  /*2590*/  SHF.R.U32.HI R18, RZ, 0x8, R22 ;  /* 0x00000008ff127819 */ /* 0x000fe20000011616 */
[----:B------:R-:W-:-:S02]  /*25a0*/  HADD2.F32 R16, -RZ, R16.H1_H1 ;  /* 0x30000010ff107230 */ /* 0x000fc40000004100 */
[----:B0-----:R-:W-:Y:S01]  /*25b0*/  HADD2.F32 R46, -RZ, R46.H0_H0 ;  /* 0x2000002eff2e7230 */ /* 0x001fe20000004100 */
[----:B------:R-:W-:-:S04]  /*25c0*/  LOP3.LUT R18, R18, 0xff, RZ, 0xc0, !PT ;  /* 0x000000ff12127812 */ /* 0x000fc800078ec0ff */
[----:B------:R-:W-:Y:S01]  /*25d0*/  FFMA.FTZ R49, R16, R46, R49 ;  /* 0x0000002e10317223 */ /* 0x000fe20000010031 */
[----:B------:R-:W-:Y:S02]  /*25e0*/  IADD3 R46, PT, PT, R18, -0x80, RZ ;  /* 0xffffff80122e7810 */ /* 0x000fe40007ffe0ff */
[----:B------:R-:W-:-:S04]  /*25f0*/  SHF.R.U32.HI R18, RZ, 0x8, R23 ;  /* 0x00000008ff127819 */ /* 0x000fc80000011617 */
[----:B------:R-:W-:Y:S02]  /*2600*/  LOP3.LUT R47, R18, 0xff, RZ, 0xc0, !PT ;  /* 0x000000ff122f7812 */ /* 0x000fe400078ec0ff */
[----:B------:R-:W-:-:S03]  /*2610*/  SHF.R.U32.HI R18, RZ, 0x10, R20 ;  /* 0x00000010ff127819 */ /* 0x000fc60000011614 */
[----:B------:R-:W-:Y:S01]  /*2620*/  VIADD R47, R47, 0xffffff80 ;  /* 0xffffff802f2f7836 */ /* 0x000fe20000000000 */
[----:B------:R-:W-:Y:S01]  /*2630*/  LOP3.LUT R18, R18, 0xff, RZ, 0xc0, !PT ;  /* 0x000000ff12127812 */ /* 0x000fe200078ec0ff */
[----:B------:R-:W0:Y:S04]  /*2640*/  I2F.F16 R51, R50 ;  /* 0x0000003200337306 */ /* 0x000e280000200c00 */
[----:B------:R-:W-:-:S04]  /*2650*/  VIADD R18, R18, 0xffffff80 ;  /* 0xffffff8012127836 */ /* 0x000fc80000000000 */
[----:B------:R-:W1:Y:S08]  /*2660*/  I2F.F16 R46, R46 ;  /* 0x0000002e002e7306 */ /* 0x000e700000200c00 */
[----:B------:R-:W3:Y:S08]  /*2670*/  I2F.F16 R47, R47 ;  /* 0x0000002f002f7306 */ /* 0x000ef00000200c00 */
[----:B------:R-:W5:Y:S01]  /*2680*/  I2F.F16 R18, R18 ;  /* 0x0000001200127306 */ /* 0x000f620000200c00 */
[----:B0-----:R-:W-:-:S02]  /*2690*/  HADD2.F32 R51, -RZ, R51.H0_H0 ;  /* 0x20000033ff337230 */ /* 0x001fc40000004100 */
[----:B-1----:R-:W-:Y:S02]  /*26a0*/  HADD2.F32 R50, -RZ, R46.H0_H0 ;  /* 0x2000002eff327230 */ /* 0x002fe40000004100 */
[----:B---3--:R-:W-:Y:S01]  /*26b0*/  HADD2.F32 R52, -RZ, R47.H0_H0 ;  /* 0x2000002fff347230 */ /* 0x008fe20000004100 */
[----:B------:R-:W-:Y:S01]  /*26c0*/  SHF.R.U32.HI R46, RZ, 0x10, R21 ;  /* 0x00000010ff2e7819 */ /* 0x000fe20000011615 */
[----:B------:R-:W-:Y:S01]  /*26d0*/  FFMA.FTZ R48, R51, R16, R48 ;  /* 0x0000001033307223 */ /* 0x000fe20000010030 */
[C---:B------:R-:W-:Y:S02]  /*26e0*/  FFMA.FTZ R19, R16.reuse, R50, R19 ;  /* 0x0000003210137223 */ /* 0x040fe40000010013 */
[----:B------:R-:W-:Y:S01]  /*26f0*/  FFMA.FTZ R43, R16, R52, R43 ;  /* 0x00000034102b7223 */ /* 0x000fe2000001002b */
[----:B------:R-:W-:Y:S02]  /*2700*/  HADD2.F32 R16, -RZ, R17.H0_H0 ;  /* 0x20000011ff107230 */ /* 0x000fe40000004100 */
[----:B-----5:R-:W-:Y:S01]  /*2710*/  HADD2.F32 R51, -RZ, R18.H0_H0 ;  /* 0x20000012ff337230 */ /* 0x020fe20000004100 */
[----:B------:R-:W-:-:S04]  /*2720*/  LOP3.LUT R46, R46, 0xff, RZ, 0xc0, !PT ;  /* 0x000000ff2e2e7812 */ /* 0x000fc800078ec0ff */
[----:B------:R-:W-:Y:S01]  /*2730*/  FFMA.FTZ R48, R51, R16, R48 ;  /* 0x0000001033307223 */ /* 0x000fe20000010030 */
[----:B------:R-:W-:Y:S02]  /*2740*/  IADD3 R51, PT, PT, R46, -0x80, RZ ;  /* 0xffffff802e337810 */ /* 0x000fe40007ffe0ff */
[----:B------:R-:W-:Y:S02]  /*2750*/  SHF.R.U32.HI R46, RZ, 0x10, R23 ;  /* 0x00000010ff2e7819 */ /* 0x000fe40000011617 */
[----:B------:R-:W-:Y:S02]  /*2760*/  SHF.R.U32.HI R18, RZ, 0x10, R22 ;  /* 0x00000010ff127819 */ /* 0x000fe40000011616 */
[----:B------:R-:W-:Y:S02]  /*2770*/  LOP3.LUT R46, R46, 0xff, RZ, 0xc0, !PT ;  /* 0x000000ff2e2e7812 */ /* 0x000fe400078ec0ff */
[----:B------:R-:W-:-:S03]  /*2780*/  LOP3.LUT R18, R18, 0xff, RZ, 0xc0, !PT ;  /* 0x000000ff12127812 */ /* 0x000fc600078ec0ff */
[----:B------:R-:W-:Y:S02]  /*2790*/  VIADD R52, R46, 0xffffff80 ;  /* 0xffffff802e347836 */ /* 0x000fe40000000000 */
[----:B------:R-:W-:Y:S02]  /*27a0*/  VIADD R50, R18, 0xffffff80 ;  /* 0xffffff8012327836 */ /* 0x000fe40000000000 */
[----:B------:R-:W0:Y:S01]  /*27b0*/  I2F.F16 R46, R52 ;  /* 0x00000034002e7306 */ /* 0x000e220000200c00 */
[----:B------:R-:W-:-:S07]  /*27c0*/  LEA.HI R18, R20, 0xffffff80, RZ, 0x8 ;  /* 0xffffff8014127811 */ /* 0x000fce00078f40ff */
[----:B------:R-:W1:Y:S01]  /*27d0*/  I2F.F16 R47, R51 ;  /* 0x00000033002f7306 */ /* 0x000e620000200c00 */
[----:B------:R-:W-:-:S07]  /*27e0*/  LEA.HI R21, R21, 0xffffff80, RZ, 0x8 ;  /* 0xffffff8015157811 */ /* 0x000fce00078f40ff */
[----:B------:R-:W3:Y:S01]  /*27f0*/  I2F.F16 R50, R50 ;  /* 0x0000003200327306 */ /* 0x000ee20000200c00 */
[----:B0-----:R-:W-:-:S07]  /*2800*/  HADD2.F32 R46, -RZ, R46.H0_H0 ;  /* 0x2000002eff2e7230 */ /* 0x001fce0000004100 */
[----:B------:R-:W0:Y:S01]  /*2810*/  I2F.F16 R18, R18 ;  /* 0x0000001200127306 */ /* 0x000e220000200c00 */
[----:B-1----:R-:W-:Y:S02]  /*2820*/  HADD2.F32 R47, -RZ, R47.H0_H0 ;  /* 0x2000002fff2f7230 */ /* 0x002fe40000004100 */
[----:B------:R-:W-:Y:S01]  /*2830*/  FFMA.FTZ R43, R16, R46, R43 ;  /* 0x0000002e102b7223 */ /* 0x000fe2000001002b */
[----:B------:R-:W-:-:S04]  /*2840*/  LEA.HI R46, R22, 0xffffff80, RZ, 0x8 ;  /* 0xffffff80162e7811 */ /* 0x000fc800078f40ff */
[----:B------:R-:W1:Y:S01]  /*2850*/  I2F.F16 R21, R21 ;  /* 0x0000001500157306 */ /* 0x000e620000200c00 */
[----:B---3--:R-:W-:Y:S02]  /*2860*/  HADD2.F32 R20, -RZ, R50.H0_H0 ;  /* 0x20000032ff147230 */ /* 0x008fe40000004100 */
[----:B------:R-:W-:-:S03]  /*2870*/  FFMA.FTZ R49, R16, R47, R49 ;  /* 0x0000002f10317223 */ /* 0x000fc60000010031 */
[----:B------:R-:W-:Y:S01]  /*2880*/  FFMA.FTZ R19, R16, R20, R19 ;  /* 0x0000001410137223 */ /* 0x000fe20000010013 */
[----:B0-----:R-:W-:Y:S01]  /*2890*/  HADD2.F32 R47, -RZ, R18.H0_H0 ;  /* 0x20000012ff2f7230 */ /* 0x001fe20000004100 */
[----:B------:R-:W0:Y:S01]  /*28a0*/  I2F.F16 R46, R46 ;  /* 0x0000002e002e7306 */ /* 0x000e220000200c00 */
[----:B------:R-:W-:Y:S01]  /*28b0*/  LEA.HI R18, R23, 0xffffff80, RZ, 0x8 ;  /* 0xffffff8017127811 */ /* 0x000fe200078f40ff */
[----:B------:R-:W-:Y:S02]  /*28c0*/  HADD2.F32 R20, -RZ, R17.H1_H1 ;  /* 0x30000011ff147230 */ /* 0x000fe40000004100 */
[----:B------:R-:W3:Y:S01]  /*28d0*/  LDS.64 R16, [UR4+0x28] ;  /* 0x00002804ff107984 */ /* 0x000ee20008000a00 */
[----:B-1----:R-:W-:-:S03]  /*28e0*/  HADD2.F32 R23, -RZ, R21.H0_H0 ;  /* 0x20000015ff177230 */ /* 0x002fc60000004100 */
[----:B------:R-:W1:Y:S01]  /*28f0*/  I2F.F16 R18, R18 ;  /* 0x0000001200127306 */ /* 0x000e620000200c00 */
[----:B----4-:R-:W-:Y:S01]  /*2900*/  LOP3.LUT R21, R8, 0xff, RZ, 0xc0, !PT ;  /* 0x000000ff08157812 */ /* 0x010fe200078ec0ff */
[----:B------:R-:W-:-:S03]  /*2910*/  FFMA.FTZ R49, R20, R23, R49 ;  /* 0x0000001714317223 */ /* 0x000fc60000010031 */
[----:B------:R-:W-:Y:S01]  /*2920*/  IADD3 R23, PT, PT, R21, -0x80, RZ ;  /* 0xffffff8015177810 */ /* 0x000fe20007ffe0ff */
[----:B------:R-:W-:Y:S01]  /*2930*/  FFMA.FTZ R22, R47, R20, R48 ;  /* 0x000000142f167223 */ /* 0x000fe20000010030 */
[----:B0-----:R-:W-:Y:S01]  /*2940*/  HADD2.F32 R47, -RZ, R46.H0_H0 ;  /* 0x2000002eff2f7230 */ /* 0x001fe20000004100 */
[----:B------:R-:W-:-:S03]  /*2950*/  LOP3.LUT R21, R9, 0xff, RZ, 0xc0, !PT ;  /* 0x000000ff09157812 */ /* 0x000fc600078ec0ff */
[----:B------:R-:W0:Y:S01]  /*2960*/  I2F.F16 R23, R23 ;  /* 0x0000001700177306 */ /* 0x000e220000200c00 */
[----:B------:R-:W-:Y:S01]  /*2970*/  FFMA.FTZ R19, R20, R47, R19 ;  /* 0x0000002f14137223 */ /* 0x000fe20000010013 */
[----:B-1----:R-:W-:Y:S01]  /*2980*/  HADD2.F32 R47, -RZ, R18.H0_H0 ;  /* 0x20000012ff2f7230 */ /* 0x002fe20000004100 */
[----:B------:R-:W-:Y:S01]  /*2990*/  LOP3.LUT R18, R10, 0xff, RZ, 0xc0, !PT ;  /* 0x000000ff0a127812 */ /* 0x000fe200078ec0ff */
[----:B------:R-:W-:-:S03]  /*29a0*/  VIADD R46, R21, 0xffffff80 ;  /* 0xffffff80152e7836 */ /* 0x000fc60000000000 */
[----:B------:R-:W-:Y:S01]  /*29b0*/  FFMA.FTZ R21, R20, R47, R43 ;  /* 0x0000002f14157223 */ /* 0x000fe2000001002b */
[----:B------:R-:W-:Y:S02]  /*29c0*/  VIADD R43, R18, 0xffffff80 ;  /* 0xffffff80122b7836 */ /* 0x000fe40000000000 */
[----:B0-----:R-:W-:-:S04]  /*29d0*/  HADD2.F32 R47, -RZ, R23.H0_H0 ;  /* 0x20000017ff2f7230 */ /* 0x001fc80000004100 */
[----:B------:R-:W0:Y:S01]  /*29e0*/  I2F.F16 R43, R43 ;  /* 0x0000002b002b7306 */ /* 0x000e220000200c00 */
[----:B------:R-:W-:-:S04]  /*29f0*/  LOP3.LUT R23, R11, 0xff, RZ, 0xc0, !PT ;  /* 0x000000ff0b177812 */ /* 0x000fc800078ec0ff */
[----:B------:R-:W-:-:S03]  /*2a00*/  IADD3 R23, PT, PT, R23, -0x80, RZ ;  /* 0xffffff8017177810 */ /* 0x000fc60007ffe0ff */
[----:B------:R1:W-:Y:S01]  /*2a10*/  I2F.F16 R20, R46 ;  /* 0x0000002e00147306 */ /* 0x0003e20000200c00 */
[----:B---3--:R-:W-:-:S07]  /*2a20*/  HADD2.F32 R18, -RZ, R16.H0_H0 ;  /* 0x20000010ff127230 */ /* 0x008fce0000004100 */
[----:B------:R-:W3:Y:S01]  /*2a30*/  I2F.F16 R23, R23 ;  /* 0x0000001700177306 */ /* 0x000ee20000200c00 */
[----:B-1----:R-:W-:Y:S01]  /*2a40*/  SHF.R.U32.HI R46, RZ, 0x8, R8 ;  /* 0x00000008ff2e7819 */ /* 0x002fe20000011608 */
[----:B------:R-:W-:Y:S01]  /*2a50*/  FFMA.FTZ R22, R47, R18, R22 ;  /* 0x000000122f167223 */ /* 0x000fe20000010016 */
[----:B0-----:R-:W-:Y:S02]  /*2a60*/  HADD2.F32 R47, -RZ, R43.H0_H0 ;  /* 0x2000002bff2f7230 */ /* 0x001fe40000004100 */
[----:B------:R-:W-:-:S03]  /*2a70*/  LOP3.LUT R46, R46, 0xff, RZ, 0xc0, !PT ;  /* 0x000000ff2e2e7812 */ /* 0x000fc600078ec0ff */
[----:B------:R-:W-:Y:S01]  /*2a80*/  FFMA.FTZ R19, R18, R47, R19 ;  /* 0x0000002f12137223 */ /* 0x000fe20000010013 */
[----:B------:R-:W-:Y:S01]  /*2a90*/  SHF.R.U32.HI R47, RZ, 0x8, R9 ;  /* 0x00000008ff2f7819 */ /* 0x000fe20000011609 */
[----:B------:R-:W-:-:S03]  /*2aa0*/  VIADD R43, R46, 0xffffff80 ;  /* 0xffffff802e2b7836 */ /* 0x000fc60000000000 */
[----:B------:R-:W-:Y:S01]  /*2ab0*/  LOP3.LUT R47, R47, 0xff, RZ, 0xc0, !PT ;  /* 0x000000ff2f2f7812 */ /* 0x000fe200078ec0ff */
[----:B---3--:R-:W-:Y:S02]  /*2ac0*/  HADD2.F32 R46, -RZ, R23.H0_H0 ;  /* 0x20000017ff2e7230 */ /* 0x008fe40000004100 */
[----:B------:R-:W0:Y:S01]  /*2ad0*/  I2F.F16 R43, R43 ;  /* 0x0000002b002b7306 */ /* 0x000e220000200c00 */
[----:B------:R-:W-:Y:S01]  /*2ae0*/  SHF.R.U32.HI R23, RZ, 0x8, R10 ;  /* 0x00000008ff177819 */ /* 0x000fe2000001160a */
[----:B------:R-:W-:-:S03]  /*2af0*/  VIADD R47, R47, 0xffffff80 ;  /* 0xffffff802f2f7836 */ /* 0x000fc60000000000 */
[----:B------:R-:W-:Y:S01]  /*2b00*/  LOP3.LUT R23, R23, 0xff, RZ, 0xc0, !PT ;  /* 0x000000ff17177812 */ /* 0x000fe200078ec0ff */
[----:B------:R-:W-:Y:S01]  /*2b10*/  FFMA.FTZ R21, R18, R46, R21 ;  /* 0x0000002e12157223 */ /* 0x000fe20000010015 */
[----:B------:R-:W-:Y:S01]  /*2b20*/  SHF.R.U32.HI R46, RZ, 0x8, R11 ;  /* 0x00000008ff2e7819 */ /* 0x000fe2000001160b */
[----:B------:R-:W-:Y:S01]  /*2b30*/  HADD2.F32 R20, -RZ, R20.H0_H0 ;  /* 0x20000014ff147230 */ /* 0x000fe20000004100 */
[----:B------:R-:W-:Y:S01]  /*2b40*/  IADD3 R23, PT, PT, R23, -0x80, RZ ;  /* 0xffffff8017177810 */ /* 0x000fe20007ffe0ff */
[----:B------:R-:W1:Y:S01]  /*2b50*/  I2F.F16 R47, R47 ;  /* 0x0000002f002f7306 */ /* 0x000e620000200c00 */
[----:B------:R-:W-:Y:S02]  /*2b60*/  LOP3.LUT R48, R46, 0xff, RZ, 0xc0, !PT ;  /* 0x000000ff2e307812 */ /* 0x000fe400078ec0ff */
[----:B------:R-:W-:Y:S01]  /*2b70*/  FFMA.FTZ R20, R18, R20, R49 ;  /* 0x0000001412147223 */ /* 0x000fe20000010031 */
[----:B0-----:R-:W-:-:S04]  /*2b80*/  HADD2.F32 R49, -RZ, R43.H0_H0 ;  /* 0x2000002bff317230 */ /* 0x001fc80000004100 */
[----:B------:R-:W0:Y:S01]  /*2b90*/  I2F.F16 R23, R23 ;  /* 0x0000001700177306 */ /* 0x000e220000200c00 */
[----:B------:R-:W-:Y:S01]  /*2ba0*/  VIADD R43, R48, 0xffffff80 ;  /* 0xffffff80302b7836 */ /* 0x000fe20000000000 */
[----:B------:R-:W-:Y:S01]  /*2bb0*/  LEA.HI R18, R8, 0xffffff80, RZ, 0x8 ;  /* 0xffffff8008127811 */ /* 0x000fe200078f40ff */
[----:B------:R-:W-:-:S05]  /*2bc0*/  HADD2.F32 R46, -RZ, R16.H1_H1 ;  /* 0x30000010ff2e7230 */ /* 0x000fca0000004100 */
[----:B------:R-:W3:Y:S01]  /*2bd0*/  I2F.F16 R43, R43 ;  /* 0x0000002b002b7306 */ /* 0x000ee20000200c00 */
[----:B-1----:R-:W-:Y:S01]  /*2be0*/  HADD2.F32 R47, -RZ, R47.H0_H0 ;  /* 0x2000002fff2f7230 */ /* 0x002fe20000004100 */
[----:B------:R-:W-:-:S04]  /*2bf0*/  SHF.R.U32.HI R8, RZ, 0x10, R8 ;  /* 0x00000010ff087819 */ /* 0x000fc80000011608 */
[----:B------:R-:W-:Y:S01]  /*2c00*/  FFMA.FTZ R16, R46, R47, R20 ;  /* 0x0000002f2e107223 */ /* 0x000fe20000010014 */
[----:B0-----:R-:W-:Y:S01]  /*2c10*/  HADD2.F32 R48, -RZ, R23.H0_H0 ;  /* 0x20000017ff307230 */ /* 0x001fe20000004100 */
[----:B------:R-:W-:Y:S02]  /*2c20*/  SHF.R.U32.HI R23, RZ, 0x10, R9 ;  /* 0x00000010ff177819 */ /* 0x000fe40000011609 */
[----:B------:R-:W-:Y:S02]  /*2c30*/  LOP3.LUT R20, R8, 0xff, RZ, 0xc0, !PT ;  /* 0x000000ff08147812 */ /* 0x000fe400078ec0ff */
[----:B------:R-:W-:Y:S01]  /*2c40*/  LOP3.LUT R23, R23, 0xff, RZ, 0xc0, !PT ;  /* 0x000000ff17177812 */ /* 0x000fe200078ec0ff */
[----:B------:R-:W-:Y:S01]  /*2c50*/  FFMA.FTZ R19, R46, R48, R19 ;  /* 0x000000302e137223 */ /* 0x000fe20000010013 */
[----:B------:R-:W-:Y:S01]  /*2c60*/  LEA.HI R47, R9, 0xffffff80, RZ, 0x8 ;  /* 0xffffff80092f7811 */ /* 0x000fe200078f40ff */
[----:B------:R-:W-:Y:S01]  /*2c70*/  VIADD R9, R20, 0xffffff80 ;  /* 0xffffff8014097836 */ /* 0x000fe20000000000 */
[----:B------:R-:W-:Y:S01]  /*2c80*/  SHF.R.U32.HI R20, RZ, 0x10, R10 ;  /* 0x00000010ff147819 */ /* 0x000fe2000001160a */
[----:B---3--:R-:W-:Y:S01]  /*2c90*/  HADD2.F32 R48, -RZ, R43.H0_H0 ;  /* 0x2000002bff307230 */ /* 0x008fe20000004100 */
[----:B------:R-:W-:-:S02]  /*2ca0*/  IADD3 R43, PT, PT, R23, -0x80, RZ ;  /* 0xffffff80172b7810 */ /* 0x000fc40007ffe0ff */
[----:B------:R-:W-:Y:S01]  /*2cb0*/  SHF.R.U32.HI R23, RZ, 0x10, R11 ;  /* 0x00000010ff177819 */ /* 0x000fe2000001160b */
[----:B------:R-:W0:Y:S01]  /*2cc0*/  I2F.F16 R9, R9 ;  /* 0x0000000900097306 */ /* 0x000e220000200c00 */
[----:B------:R-:W-:Y:S02]  /*2cd0*/  LOP3.LUT R20, R20, 0xff, RZ, 0xc0, !PT ;  /* 0x000000ff14147812 */ /* 0x000fe400078ec0ff */
[----:B------:R-:W-:-:S05]  /*2ce0*/  LOP3.LUT R23, R23, 0xff, RZ, 0xc0, !PT ;  /* 0x000000ff17177812 */ /* 0x000fca00078ec0ff */
[----:B------:R1:W-:Y:S01]  /*2cf0*/  I2F.F16 R8, R47 ;  /* 0x0000002f00087306 */ /* 0x0003e20000200c00 */
[----:B------:R-:W-:-:S07]  /*2d00*/  VIADD R23, R23, 0xffffff80 ;  /* 0xffffff8017177836 */ /* 0x000fce0000000000 */
[----:B------:R-:W3:Y:S01]  /*2d10*/  I2F.F16 R43, R43 ;  /* 0x0000002b002b7306 */ /* 0x000ee20000200c00 */
[----:B-1----:R-:W-:Y:S02]  /*2d20*/  VIADD R47, R20, 0xffffff80 ;  /* 0xffffff80142f7836 */ /* 0x002fe40000000000 */
[----:B------:R-:W-:Y:S01]  /*2d30*/  FFMA.FTZ R22, R49, R46, R22 ;  /* 0x0000002e31167223 */ /* 0x000fe20000010016 */
[----:B0-----:R-:W-:-:S04]  /*2d40*/  HADD2.F32 R49, -RZ, R9.H0_H0 ;  /* 0x20000009ff317230 */ /* 0x001fc80000004100 */
[----:B------:R-:W0:Y:S01]  /*2d50*/  I2F.F16 R47, R47 ;  /* 0x0000002f002f7306 */ /* 0x000e220000200c00 */
[----:B------:R-:W-:-:S07]  /*2d60*/  HADD2.F32 R20, -RZ, R17.H0_H0 ;  /* 0x20000011ff147230 */ /* 0x000fce0000004100 */
[----:B------:R-:W1:Y:S01]  /*2d70*/  I2F.F16 R23, R23 ;  /* 0x0000001700177306 */ /* 0x000e620000200c00 */
[----:B------:R-:W-:Y:S01]  /*2d80*/  FFMA.FTZ R22, R49, R20, R22 ;  /* 0x0000001431167223 */ /* 0x000fe20000010016 */
[----:B---3--:R-:W-:Y:S01]  /*2d90*/  HADD2.F32 R49, -RZ, R43.H0_H0 ;  /* 0x2000002bff317230 */ /* 0x008fe20000004100 */
[----:B------:R-:W-:Y:S01]  /*2da0*/  LEA.HI R9, R10, 0xffffff80, RZ, 0x8 ;  /* 0xffffff800a097811 */ /* 0x000fe200078f40ff */
[----:B------:R-:W-:Y:S01]  /*2db0*/  FFMA.FTZ R21, R46, R48, R21 ;  /* 0x000000302e157223 */ /* 0x000fe20000010015 */
[----:B------:R-:W-:Y:S02]  /*2dc0*/  HADD2.F32 R43, -RZ, R17.H1_H1 ;  /* 0x30000011ff2b7230 */ /* 0x000fe40000004100 */
[----:B------:R-:W-:Y:S01]  /*2dd0*/  FFMA.FTZ R46, R20, R49, R16 ;  /* 0x00000031142e7223 */ /* 0x000fe20000010010 */
[----:B0-----:R-:W-:Y:S01]  /*2de0*/  HADD2.F32 R47, -RZ, R47.H0_H0 ;  /* 0x2000002fff2f7230 */ /* 0x001fe20000004100 */
[----:B------:R-:W0:Y:S01]  /*2df0*/  I2F.F16 R18, R18 ;  /* 0x0000001200127306 */ /* 0x000e220000200c00 */
[----:B--2---:R-:W-:Y:S01]  /*2e00*/  LOP3.LUT R17, R12, 0xff, RZ, 0xc0, !PT ;  /* 0x000000ff0c117812 */ /* 0x004fe200078ec0ff */
[----:B-1----:R-:W-:-:S06]  /*2e10*/  HADD2.F32 R16, -RZ, R23.H0_H0 ;  /* 0x20000017ff107230 */ /* 0x002fcc0000004100 */
[----:B------:R-:W1:Y:S01]  /*2e20*/  I2F.F16 R9, R9 ;  /* 0x0000000900097306 */ /* 0x000e620000200c00 */
[C---:B------:R-:W-:Y:S01]  /*2e30*/  FFMA.FTZ R48, R20.reuse, R47, R19 ;  /* 0x0000002f14307223 */ /* 0x040fe20000010013 */
[----:B------:R-:W-:Y:S01]  /*2e40*/  FFMA.FTZ R20, R20, R16, R21 ;  /* 0x0000001014147223 */ /* 0x000fe20000010015 */
[----:B------:R-:W-:Y:S02]  /*2e50*/  IADD3 R21, PT, PT, R17, -0x80, RZ ;  /* 0xffffff8011157810 */ /* 0x000fe40007ffe0ff */
[----:B------:R-:W-:Y:S01]  /*2e60*/  LEA.HI R10, R11, 0xffffff80, RZ, 0x8 ;  /* 0xffffff800b0a7811 */ /* 0x000fe200078f40ff */
[----:B------:R-:W2:Y:S01]  /*2e70*/  LDS.64 R16, [UR4+0x30] ;  /* 0x00003004ff107984 */ /* 0x000ea20008000a00 */
[----:B0-----:R-:W-:-:S04]  /*2e80*/  HADD2.F32 R11, -RZ, R18.H0_H0 ;  /* 0x20000012ff0b7230 */ /* 0x001fc80000004100 */
[----:B------:R-:W0:Y:S01]  /*2e90*/  I2F.F16 R10, R10 ;  /* 0x0000000a000a7306 */ /* 0x000e220000200c00 */
[----:B------:R-:W-:Y:S02]  /*2ea0*/  HADD2.F32 R8, -RZ, R8.H0_H0 ;  /* 0x20000008ff087230 */ /* 0x000fe40000004100 */
[----:B-1----:R-:W-:Y:S02]  /*2eb0*/  HADD2.F32 R9, -RZ, R9.H0_H0 ;  /* 0x20000009ff097230 */ /* 0x002fe40000004100 */
[----:B------:R-:W-:Y:S01]  /*2ec0*/  FFMA.FTZ R22, R11, R43, R22 ;  /* 0x0000002b0b167223 */ /* 0x000fe20000010016 */
[----:B------:R-:W-:Y:S01]  /*2ed0*/  LOP3.LUT R11, R13, 0xff, RZ, 0xc0, !PT ;  /* 0x000000ff0d0b7812 */ /* 0x000fe200078ec0ff */
[C---:B------:R-:W-:Y:S01]  /*2ee0*/  FFMA.FTZ R46, R43.reuse, R8, R46 ;  /* 0x000000082b2e7223 */ /* 0x040fe2000001002e */
[----:B------:R-:W-:Y:S01]  /*2ef0*/  LOP3.LUT R8, R14, 0xff, RZ, 0xc0, !PT ;  /* 0x000000ff0e087812 */ /* 0x000fe200078ec0ff */
[----:B------:R-:W-:Y:S01]  /*2f00*/  FFMA.FTZ R23, R43, R9, R48 ;  /* 0x000000092b177223 */ /* 0x000fe20000010030 */
[----:B------:R-:W-:Y:S01]  /*2f10*/  LOP3.LUT R9, R15, 0xff, RZ, 0xc0, !PT ;  /* 0x000000ff0f097812 */ /* 0x000fe200078ec0ff */
[----:B------:R-:W-:Y:S01]  /*2f20*/  VIADD R49, R11, 0xffffff80 ;  /* 0xffffff800b317836 */ /* 0x000fe20000000000 */
[----:B------:R-:W-:-:S02]  /*2f30*/  IADD3 R48, PT, PT, R8, -0x80, RZ ;  /* 0xffffff8008307810 */ /* 0x000fc40007ffe0ff */
[----:B------:R-:W-:Y:S01]  /*2f40*/  SHF.R.U32.HI R8, RZ, 0x8, R12 ;  /* 0x00000008ff087819 */ /* 0x000fe2000001160c */
[----:B------:R-:W-:Y:S02]  /*2f50*/  VIADD R9, R9, 0xffffff80 ;  /* 0xffffff8009097836 */ /* 0x000fe40000000000 */
[----:B0-----:R-:W-:Y:S01]  /*2f60*/  HADD2.F32 R11, -RZ, R10.H0_H0 ;  /* 0x2000000aff0b7230 */ /* 0x001fe20000004100 */
[----:B------:R-:W-:Y:S01]  /*2f70*/  LOP3.LUT R8, R8, 0xff, RZ, 0xc0, !PT ;  /* 0x000000ff08087812 */ /* 0x000fe200078ec0ff */
[----:B------:R-:W0:Y:S03]  /*2f80*/  I2F.F16 R21, R21 ;  /* 0x0000001500157306 */ /* 0x000e260000200c00 */
[----:B------:R-:W-:Y:S01]  /*2f90*/  FFMA.FTZ R43, R43, R11, R20 ;  /* 0x0000000b2b2b7223 */ /* 0x000fe20000010014 */
[----:B------:R-:W-:-:S04]  /*2fa0*/  VIADD R47, R8, 0xffffff80 ;  /* 0xffffff80082f7836 */ /* 0x000fc80000000000 */
[----:B------:R-:W1:Y:S01]  /*2fb0*/  I2F.F16 R49, R49 ;  /* 0x0000003100317306 */ /* 0x000e620000200c00 */
[----:B------:R-:W-:Y:S02]  /*2fc0*/  SHF.R.U32.HI R10, RZ, 0x8, R13 ;  /* 0x00000008ff0a7819 */ /* 0x000fe4000001160d */
[----:B------:R-:W-:-:S05]  /*2fd0*/  SHF.R.U32.HI R8, RZ, 0x8, R14 ;  /* 0x00000008ff087819 */ /* 0x000fca000001160e */
[----:B------:R-:W3:Y:S01]  /*2fe0*/  I2F.F16 R11, R48 ;  /* 0x00000030000b7306 */ /* 0x000ee20000200c00 */
[----:B------:R-:W-:-:S07]  /*2ff0*/  LOP3.LUT R10, R10, 0xff, RZ, 0xc0, !PT ;  /* 0x000000ff0a0a7812 */ /* 0x000fce00078ec0ff */
[----:B------:R-:W4:Y:S01]  /*3000*/  I2F.F16 R9, R9 ;  /* 0x0000000900097306 */ /* 0x000f220000200c00 */
[----:B------:R-:W-:Y:S02]  /*3010*/  LOP3.LUT R8, R8, 0xff, RZ, 0xc0, !PT ;  /* 0x000000ff08087812 */ /* 0x000fe400078ec0ff */
[----:B------:R-:W-:Y:S02]  /*3020*/  ISETP.NE.AND P0, PT, R7, R4, PT ;  /* 0x000000040700720c */ /* 0x000fe40003f05270 */
[----:B------:R-:W-:Y:S01]  /*3030*/  IADD3 R20, PT, PT, R10, -0x80, RZ ;  /* 0xffffff800a147810 */ /* 0x000fe20007ffe0ff */
[----:B------:R-:W-:Y:S02]  /*3040*/  VIADD R10, R8, 0xffffff80 ;  /* 0xffffff80080a7836 */ /* 0x000fe40000000000 */
[----:B------:R-:W5:Y:S01]  /*3050*/  I2F.F16 R47, R47 ;  /* 0x0000002f002f7306 */ /* 0x000f620000200c00 */
[----:B--2---:R-:W-:Y:S02]  /*3060*/  HADD2.F32 R8, -RZ, R16.H0_H0 ;  /* 0x20000010ff087230 */ /* 0x004fe40000004100 */
[----:B0-----:R-:W-:-:S02]  /*3070*/  HADD2.F32 R21, -RZ, R21.H0_H0 ;  /* 0x20000015ff157230 */ /* 0x001fc40000004100 */
[----:B-1----:R-:W-:Y:S02]  /*3080*/  HADD2.F32 R49, -RZ, R49.H0_H0 ;  /* 0x20000031ff317230 */ /* 0x002fe40000004100 */
[----:B---3--:R-:W-:Y:S02]  /*3090*/  HADD2.F32 R11, -RZ, R11.H0_H0 ;  /* 0x2000000bff0b7230 */ /* 0x008fe40000004100 */
[----:B----4-:R-:W-:Y:S02]  /*30a0*/  HADD2.F32 R9, -RZ, R9.H0_H0 ;  /* 0x20000009ff097230 */ /* 0x010fe40000004100 */
[----:B------:R-:W-:Y:S01]  /*30b0*/  FFMA.FTZ R48, R21, R8, RZ ;  /* 0x0000000815307223 */ /* 0x000fe200000100ff */
[C---:B------:R-:W-:Y:S01]  /*30c0*/  FFMA.FTZ R21, R8.reuse, R49, RZ ;  /* 0x0000003108157223 */ /* 0x040fe200000100ff */
[C---:B------:R-:W-:Y:S01]  /*30d0*/  FFMA.FTZ R11, R8.reuse, R11, RZ ;  /* 0x0000000b080b7223 */ /* 0x040fe200000100ff */
[----:B------:R-:W-:Y:S01]  /*30e0*/  FFMA.FTZ R49, R8, R9, RZ ;  /* 0x0000000908317223 */ /* 0x000fe200000100ff */
[----:B------:R-:W-:Y:S01]  /*30f0*/  SHF.R.U32.HI R8, RZ, 0x8, R15 ;  /* 0x00000008ff087819 */ /* 0x000fe2000001160f */
[----:B------:R-:W-:-:S03]  /*3100*/  @!P0 IMAD R18, R3, 0x8, R1 ;  /* 0x0000000803128824 */ /* 0x000fc600078e0201 */
[----:B------:R-:W-:Y:S01]  /*3110*/  LOP3.LUT R8, R8, 0xff, RZ, 0xc0, !PT ;  /* 0x000000ff08087812 */ /* 0x000fe200078ec0ff */
[----:B------:R-:W-:Y:S02]  /*3120*/  HADD2.F32 R16, -RZ, R16.H1_H1 ;  /* 0x30000010ff107230 */ /* 0x000fe40000004100 */
[----:B-----5:R-:W-:Y:S01]  /*3130*/  HADD2.F32 R47, -RZ, R47.H0_H0 ;  /* 0x2000002fff2f7230 */ /* 0x020fe20000004100 */
[----:B------:R-:W2:Y:S01]  /*3140*/  @!P0 LDL.64 R18, [R18+0x8] ;  /* 0x0000080012128983 */ /* 0x000ea20000100a00 */
[----:B------:R-:W-:Y:S01]  /*3150*/  VIADD R51, R8, 0xffffff80 ;  /* 0xffffff8008337836 */ /* 0x000fe20000000000 */
[----:B------:R-:W0:Y:S02]  /*3160*/  I2F.F16 R20, R20 ;  /* 0x0000001400147306 */ /* 0x000e240000200c00 */
[----:B------:R-:W-:-:S06]  /*3170*/  FFMA.FTZ R47, R47, R16, R48 ;  /* 0x000000102f2f7223 */ /* 0x000fcc0000010030 */
[----:B------:R-:W1:Y:S08]  /*3180*/  I2F.F16 R10, R10 ;  /* 0x0000000a000a7306 */ /* 0x000e700000200c00 */
[----:B------:R-:W3:Y:S01]  /*3190*/  I2F.F16 R48, R51 ;  /* 0x0000003300307306 */ /* 0x000ee20000200c00 */
[----:B0-----:R-:W-:Y:S02]  /*31a0*/  HADD2.F32 R20, -RZ, R20.H0_H0 ;  /* 0x20000014ff147230 */ /* 0x001fe40000004100 */
[----:B-1----:R-:W-:-:S03]  /*31b0*/  HADD2.F32 R10, -RZ, R10.H0_H0 ;  /* 0x2000000aff0a7230 */ /* 0x002fc60000004100 */
[C---:B------:R-:W-:Y:S01]  /*31c0*/  FFMA.FTZ R20, R16.reuse, R20, R21 ;  /* 0x0000001410147223 */ /* 0x040fe20000010015 */
[----:B---3--:R-:W-:Y:S02]  /*31d0*/  HADD2.F32 R48, -RZ, R48.H0_H0 ;  /* 0x20000030ff307230 */ /* 0x008fe40000004100 */
[----:B------:R-:W-:-:S03]  /*31e0*/  FFMA.FTZ R21, R16, R10, R11 ;  /* 0x0000000a10157223 */ /* 0x000fc6000001000b */
[----:B------:R-:W-:Y:S01]  /*31f0*/  FFMA.FTZ R49, R16, R48, R49 ;  /* 0x0000003010317223 */ /* 0x000fe20000010031 */
[----:B------:R-:W-:-:S04]  /*3200*/  SHF.R.U32.HI R16, RZ, 0x10, R12 ;  /* 0x00000010ff107819 */ /* 0x000fc8000001160c */
[----:B------:R-:W-:-:S04]  /*3210*/  LOP3.LUT R16, R16, 0xff, RZ, 0xc0, !PT ;  /* 0x000000ff10107812 */ /* 0x000fc800078ec0ff */
[----:B------:R-:W-:-:S06]  /*3220*/  IADD3 R50, PT, PT, R16, -0x80, RZ ;  /* 0xffffff8010327810 */ /* 0x000fcc0007ffe0ff */
[----:B------:R-:W0:Y:S01]  /*3230*/  I2F.F16 R50, R50 ;  /* 0x0000003200327306 */ /* 0x000e220000200c00 */
[----:B------:R-:W-:Y:S02]  /*3240*/  HADD2.F32 R48, -RZ, R17.H0_H0 ;  /* 0x20000011ff307230 */ /* 0x000fe40000004100 */
[----:B------:R-:W-:-:S05]  /*3250*/  IMAD.WIDE R44, R34, 0x4, R44 ;  /* 0x00000004222c7825 */ /* 0x000fca00078e022c */
[----:B------:R-:W3:Y:S01]  /*3260*/  LDG.E.128.CONSTANT R8, desc[UR6][R44.64] ;  /* 0x000000062c087981 */ /* 0x000ee2000c1e9d00 */
[----:B0-----:R-:W-:-:S05]  /*3270*/  HADD2.F32 R16, -RZ, R50.H0_H0 ;  /* 0x20000032ff107230 */ /* 0x001fca0000004100 */
[----:B------:R-:W-:Y:S01]  /*3280*/  FFMA.FTZ R47, R16, R48, R47 ;  /* 0x00000030102f7223 */ /* 0x000fe2000001002f */
[----:B------:R-:W-:-:S04]  /*3290*/  SHF.R.U32.HI R16, RZ, 0x10, R13 ;  /* 0x00000010ff107819 */ /* 0x000fc8000001160d */
[----:B------:R-:W-:-:S05]  /*32a0*/  LOP3.LUT R16, R16, 0xff, RZ, 0xc0, !PT ;  /* 0x000000ff10107812 */ /* 0x000fca00078ec0ff */
[----:B------:R-:W-:-:S06]  /*32b0*/  VIADD R51, R16, 0xffffff80 ;  /* 0xffffff8010337836 */ /* 0x000fcc0000000000 */
[----:B------:R-:W0:Y:S02]  /*32c0*/  I2F.F16 R51, R51 ;  /* 0x0000003300337306 */ /* 0x000e240000200c00 */
[----:B0-----:R-:W-:-:S05]  /*32d0*/  HADD2.F32 R53, -RZ, R51.H0_H0 ;  /* 0x20000033ff357230 */ /* 0x001fca0000004100 */
[----:B------:R-:W-:Y:S01]  /*32e0*/  FFMA.FTZ R16, R48, R53, R20 ;  /* 0x0000003530107223 */ /* 0x000fe20000010014 */
[----:B------:R-:W-:-:S04]  /*32f0*/  SHF.R.U32.HI R20, RZ, 0x10, R14 ;  /* 0x00000010ff147819 */ /* 0x000fc8000001160e */
[----:B------:R-:W-:-:S05]  /*3300*/  LOP3.LUT R20, R20, 0xff, RZ, 0xc0, !PT ;  /* 0x000000ff14147812 */ /* 0x000fca00078ec0ff */
[----:B------:R-:W-:-:S06]  /*3310*/  VIADD R52, R20, 0xffffff80 ;  /* 0xffffff8014347836 */ /* 0x000fcc0000000000 */
[----:B------:R-:W0:Y:S01]  /*3320*/  I2F.F16 R52, R52 ;  /* 0x0000003400347306 */ /* 0x000e220000200c00 */
[----:B------:R-:W-:-:S04]  /*3330*/  SHF.R.U32.HI R20, RZ, 0x10, R15 ;  /* 0x00000010ff147819 */ /* 0x000fc8000001160f */
[----:B------:R-:W-:Y:S01]  /*3340*/  LOP3.LUT R20, R20, 0xff, RZ, 0xc0, !PT ;  /* 0x000000ff14147812 */ /* 0x000fe200078ec0ff */
[----:B0-----:R-:W-:-:S05]  /*3350*/  HADD2.F32 R50, -RZ, R52.H0_H0 ;  /* 0x20000034ff327230 */ /* 0x001fca0000004100 */
[----:B------:R-:W-:Y:S01]  /*3360*/  FFMA.FTZ R50, R48, R50, R21 ;  /* 0x0000003230327223 */ /* 0x000fe20000010015 */
[----:B------:R-:W-:-:S06]  /*3370*/  IADD3 R21, PT, PT, R20, -0x80, RZ ;  /* 0xffffff8014157810 */ /* 0x000fcc0007ffe0ff */
[----:B------:R-:W0:Y:S02]  /*3380*/  I2F.F16 R21, R21 ;  /* 0x0000001500157306 */ /* 0x000e240000200c00 */
[----:B0-----:R-:W-:Y:S02]  /*3390*/  HADD2.F32 R20, -RZ, R21.H0_H0 ;  /* 0x20000015ff147230 */ /* 0x001fe40000004100 */
[----:B------:R-:W-:-:S03]  /*33a0*/  @!P0 IMAD.MOV.U32 R21, RZ, RZ, R28 ;  /* 0x000000ffff158224 */ /* 0x000fc600078e001c */
[----:B------:R-:W-:Y:S01]  /*33b0*/  FFMA.FTZ R49, R48, R20, R49 ;  /* 0x0000001430317223 */ /* 0x000fe20000010031 */
[----:B------:R-:W-:-:S06]  /*33c0*/  @!P0 IMAD.MOV.U32 R20, RZ, RZ, R29 ;  /* 0x000000ffff148224 */ /* 0x000fcc00078e001d */
[----:B------:R0:W4:Y:S01]  /*33d0*/  @!P0 LDG.E.U16.CONSTANT R20, desc[UR6][R20.64] ;  /* 0x0000000614148981 */ /* 0x000122000c1e9500 */
[----:B------:R-:W-:Y:S02]  /*33e0*/  LEA.HI R12, R12, 0xffffff80, RZ, 0x8 ;  /* 0xffffff800c0c7811 */ /* 0x000fe400078f40ff */
[----:B------:R-:W-:-:S04]  /*33f0*/  LEA.HI R13, R13, 0xffffff80, RZ, 0x8 ;  /* 0xffffff800d0d7811 */ /* 0x000fc800078f40ff */
[----:B------:R-:W-:Y:S08]  /*3400*/  I2F.F16 R12, R12 ;  /* 0x0000000c000c7306 */ /* 0x000ff00000200c00 */
[----:B------:R-:W1:Y:S02]  /*3410*/  I2F.F16 R13, R13 ;  /* 0x0000000d000d7306 */ /* 0x000e640000200c00 */
[----:B-1----:R-:W-:Y:S01]  /*3420*/  HADD2.F32 R13, -RZ, R13.H0_H0 ;  /* 0x2000000dff0d7230 */ /* 0x002fe20000004100 */
[----:B--2---:R-:W-:-:S04]  /*3430*/  @!P0 PRMT R0, R18, 0x7610, R0 ;  /* 0x0000761012008816 */ /* 0x004fc80000000000 */
[----:B------:R-:W-:Y:S02]  /*3440*/  @!P0 PRMT R0, R0, 0x7610, R18 ;  /* 0x0000761000008816 */ /* 0x000fe40000000012 */
[----:B------:R-:W-:-:S03]  /*3450*/  @!P0 PRMT R2, R19, 0x7610, R2 ;  /* 0x0000761013028816 */ /* 0x000fc60000000002 */
[--C-:B------:R-:W-:Y:S01]  /*3460*/  HADD2.F32 R18, -RZ, R0.reuse.H0_H0 ;  /* 0x20000000ff127230 */ /* 0x100fe20000004100 */
[----:B------:R-:W-:Y:S01]  /*3470*/  @!P0 PRMT R2, R2, 0x7610, R19 ;  /* 0x0000761002028816 */ /* 0x000fe20000000013 */
[----:B------:R-:W-:-:S03]  /*3480*/  HADD2.F32 R19, -RZ, R0.H1_H1 ;  /* 0x30000000ff137230 */ /* 0x000fc60000004100 */
[----:B------:R-:W-:-:S05]  /*3490*/  FMUL.FTZ R27, R27, R18 ;  /* 0x000000121b1b7220 */ /* 0x000fca0000410000 */
[----:B0-----:R-:W-:Y:S01]  /*34a0*/  F2FP.F16.F32.PACK_AB R21, RZ, R27 ;  /* 0x0000001bff15723e */ /* 0x001fe200000000ff */
[----:B------:R-:W-:Y:S01]  /*34b0*/  FMUL.FTZ R27, R26, R19 ;  /* 0x000000131a1b7220 */ /* 0x000fe20000410000 */
[----:B------:R-:W-:-:S04]  /*34c0*/  HADD2.F32 R26, -RZ, R2.H0_H0 ;  /* 0x20000002ff1a7230 */ /* 0x000fc80000004100 */
[----:B------:R-:W-:Y:S01]  /*34d0*/  F2FP.F16.F32.PACK_AB R27, RZ, R27 ;  /* 0x0000001bff1b723e */ /* 0x000fe200000000ff */
[----:B------:R-:W-:-:S03]  /*34e0*/  FMUL.FTZ R48, R24, R26 ;  /* 0x0000001a18307220 */ /* 0x000fc60000410000 */
[----:B------:R-:W-:-:S05]  /*34f0*/  PRMT R24, R21, 0x5410, R27 ;  /* 0x0000541015187816 */ /* 0x000fca000000001b */
[----:B------:R-:W-:Y:S02]  /*3500*/  HFMA2 R24, R24, 1, 1, R6 ;  /* 0x3c003c0018187831 */ /* 0x000fe40000000006 */
[----:B------:R-:W-:-:S05]  /*3510*/  HADD2.F32 R6, -RZ, R2.H1_H1 ;  /* 0x30000002ff067230 */ /* 0x000fca0000004100 */
[----:B------:R-:W-:Y:S01]  /*3520*/  FMUL.FTZ R25, R25, R6 ;  /* 0x0000000619197220 */ /* 0x000fe20000410000 */
[----:B------:R-:W-:Y:S01]  /*3530*/  F2FP.F16.F32.PACK_AB R21, RZ, R48 ;  /* 0x00000030ff15723e */ /* 0x000fe200000000ff */
[----:B------:R-:W-:-:S03]  /*3540*/  FMUL.FTZ R31, R26, R31 ;  /* 0x0000001f1a1f7220 */ /* 0x000fc60000410000 */
[----:B------:R-:W-:Y:S01]  /*3550*/  F2FP.F16.F32.PACK_AB R25, RZ, R25 ;  /* 0x00000019ff19723e */ /* 0x000fe200000000ff */
[----:B------:R-:W-:-:S03]  /*3560*/  FMUL.FTZ R42, R6, R42 ;  /* 0x0000002a062a7220 */ /* 0x000fc60000410000 */
[----:B------:R-:W-:Y:S02]  /*3570*/  PRMT R21, R21, 0x5410, R25 ;  /* 0x0000541015157816 */ /* 0x000fe40000000019 */
[----:B------:R-:W-:Y:S01]  /*3580*/  LEA.HI R25, R15, 0xffffff80, RZ, 0x8 ;  /* 0xffffff800f197811 */ /* 0x000fe200078f40ff */
[----:B------:R-:W-:Y:S01]  /*3590*/  FMUL.FTZ R15, R19, R40 ;  /* 0x00000028130f7220 */ /* 0x000fe20000410000 */
[----:B------:R-:W-:Y:S01]  /*35a0*/  F2FP.F16.F32.PACK_AB R40, RZ, R31 ;  /* 0x0000001fff28723e */ /* 0x000fe200000000ff */
[----:B------:R-:W-:Y:S01]  /*35b0*/  FMUL.FTZ R41, R18, R41 ;  /* 0x0000002912297220 */ /* 0x000fe20000410000 */
[----:B------:R-:W-:Y:S01]  /*35c0*/  F2FP.F16.F32.PACK_AB R31, RZ, R42 ;  /* 0x0000002aff1f723e */ /* 0x000fe200000000ff */
[----:B------:R-:W-:Y:S01]  /*35d0*/  HFMA2 R27, R21, 1, 1, R5 ;  /* 0x3c003c00151b7831 */ /* 0x000fe20000000005 */
[----:B------:R-:W-:Y:S02]  /*35e0*/  F2FP.F16.F32.PACK_AB R15, RZ, R15 ;  /* 0x0000000fff0f723e */ /* 0x000fe400000000ff */
[----:B------:R-:W-:-:S02]  /*35f0*/  PRMT R40, R40, 0x5410, R31 ;  /* 0x0000541028287816 */ /* 0x000fc4000000001f */
[----:B------:R-:W-:Y:S01]  /*3600*/  F2FP.F16.F32.PACK_AB R5, RZ, R41 ;  /* 0x00000029ff05723e */ /* 0x000fe200000000ff */
[----:B------:R-:W0:Y:S03]  /*3610*/  I2F.F16 R25, R25 ;  /* 0x0000001900197306 */ /* 0x000e260000200c00 */
[----:B------:R-:W-:Y:S01]  /*3620*/  PRMT R41, R5, 0x5410, R15 ;  /* 0x0000541005297816 */ /* 0x000fe2000000000f */
[----:B------:R-:W-:Y:S02]  /*3630*/  HFMA2 R15, R40, 1, 1, R27 ;  /* 0x3c003c00280f7831 */ /* 0x000fe4000000001b */
[----:B------:R-:W-:Y:S02]  /*3640*/  HADD2.F32 R27, -RZ, R17.H1_H1 ;  /* 0x30000011ff1b7230 */ /* 0x000fe40000004100 */
[----:B------:R-:W-:Y:S01]  /*3650*/  HADD2.F32 R40, -RZ, R12.H0_H0 ;  /* 0x2000000cff287230 */ /* 0x000fe20000004100 */
[----:B---3--:R-:W-:-:S04]  /*3660*/  LOP3.LUT R12, R8, 0xff, RZ, 0xc0, !PT ;  /* 0x000000ff080c7812 */ /* 0x008fc800078ec0ff */
[----:B------:R-:W-:Y:S01]  /*3670*/  FFMA.FTZ R47, R40, R27, R47 ;  /* 0x0000001b282f7223 */ /* 0x000fe2000001002f */
[----:B------:R-:W-:Y:S02]  /*3680*/  IADD3 R40, PT, PT, R12, -0x80, RZ ;  /* 0xffffff800c287810 */ /* 0x000fe40007ffe0ff */
[----:B------:R-:W-:Y:S01]  /*3690*/  LOP3.LUT R12, R9, 0xff, RZ, 0xc0, !PT ;  /* 0x000000ff090c7812 */ /* 0x000fe200078ec0ff */
[----:B0-----:R-:W-:Y:S01]  /*36a0*/  HADD2.F32 R42, -RZ, R25.H0_H0 ;  /* 0x20000019ff2a7230 */ /* 0x001fe20000004100 */
[----:B------:R-:W-:Y:S01]  /*36b0*/  LEA.HI R48, R14, 0xffffff80, RZ, 0x8 ;  /* 0xffffff800e307811 */ /* 0x000fe200078f40ff */
[C---:B------:R-:W-:Y:S02]  /*36c0*/  FFMA.FTZ R16, R27.reuse, R13, R16 ;  /* 0x0000000d1b107223 */ /* 0x040fe40000010010 */
[----:B------:R-:W-:Y:S02]  /*36d0*/  VIADD R25, R12, 0xffffff80 ;  /* 0xffffff800c197836 */ /* 0x000fe40000000000 */
[----:B------:R-:W0:Y:S01]  /*36e0*/  LDS.64 R12, [UR4+0x38] ;  /* 0x00003804ff0c7984 */ /* 0x000e220008000a00 */
[----:B------:R-:W1:Y:S01]  /*36f0*/  I2F.F16 R21, R48 ;  /* 0x0000003000157306 */ /* 0x000e620000200c00 */
[----:B------:R-:W-:Y:S01]  /*3700*/  HADD2 R24, R41, R24 ;  /* 0x0000001829187230 */ /* 0x000fe20000000000 */
[----:B------:R-:W-:Y:S01]  /*3710*/  LEA.HI R31, R10, 0xffffff80, RZ, 0x8 ;  /* 0xffffff800a1f7811 */ /* 0x000fe200078f40ff */
[----:B------:R-:W-:-:S05]  /*3720*/  FFMA.FTZ R49, R27, R42, R49 ;  /* 0x0000002a1b317223 */ /* 0x000fca0000010031 */
[----:B------:R2:W-:Y:S01]  /*3730*/  I2F.F16 R17, R31 ;  /* 0x0000001f00117306 */ /* 0x0005e20000200c00 */
[----:B-1----:R-:W-:-:S07]  /*3740*/  HADD2.F32 R41, -RZ, R21.H0_H0 ;  /* 0x20000015ff297230 */ /* 0x002fce0000004100 */
[----:B------:R1:W3:Y:S01]  /*3750*/  I2F.F16 R21, R40 ;  /* 0x0000002800157306 */ /* 0x0002e20000200c00 */
[----:B--2---:R-:W-:Y:S01]  /*3760*/  FMUL.FTZ R31, R18, R22 ;  /* 0x00000016121f7220 */ /* 0x004fe20000410000 */
[----:B------:R-:W-:Y:S01]  /*3770*/  FFMA.FTZ R50, R27, R41, R50 ;  /* 0x000000291b327223 */ /* 0x000fe20000010032 */
[----:B------:R-:W-:Y:S01]  /*3780*/  SHF.R.U32.HI R41, RZ, 0x8, R8 ;  /* 0x00000008ff297819 */ /* 0x000fe20000011608 */
[----:B-1----:R-:W-:-:S03]  /*3790*/  FMUL.FTZ R40, R19, R46 ;  /* 0x0000002e13287220 */ /* 0x002fc60000410000 */
[----:B------:R-:W-:Y:S01]  /*37a0*/  LOP3.LUT R41, R41, 0xff, RZ, 0xc0, !PT ;  /* 0x000000ff29297812 */ /* 0x000fe200078ec0ff */
[----:B------:R-:W-:Y:S01]  /*37b0*/  FMUL.FTZ R23, R26, R23 ;  /* 0x000000171a177220 */ /* 0x000fe20000410000 */
[----:B------:R-:W-:Y:S01]  /*37c0*/  F2FP.F16.F32.PACK_AB R31, RZ, R31 ;  /* 0x0000001fff1f723e */ /* 0x000fe200000000ff */
[----:B------:R-:W-:Y:S01]  /*37d0*/  FMUL.FTZ R42, R6, R43 ;  /* 0x0000002b062a7220 */ /* 0x000fe20000410000 */
[----:B------:R-:W-:Y:S01]  /*37e0*/  F2FP.F16.F32.PACK_AB R40, RZ, R40 ;  /* 0x00000028ff28723e */ /* 0x000fe200000000ff */
[----:B------:R-:W1:Y:S01]  /*37f0*/  I2F.F16 R25, R25 ;  /* 0x0000001900197306 */ /* 0x000e620000200c00 */
[----:B------:R-:W-:Y:S02]  /*3800*/  LEA.HI R14, R8, 0xffffff80, RZ, 0x8 ;  /* 0xffffff80080e7811 */ /* 0x000fe400078f40ff */
[----:B------:R-:W-:Y:S01]  /*3810*/  SHF.R.U32.HI R43, RZ, 0x10, R8 ;  /* 0x00000010ff2b7819 */ /* 0x000fe20000011608 */
[----:B------:R-:W-:Y:S01]  /*3820*/  VIADD R8, R41, 0xffffff80 ;  /* 0xffffff8029087836 */ /* 0x000fe20000000000 */
[----:B------:R-:W-:-:S02]  /*3830*/  LOP3.LUT R27, R10, 0xff, RZ, 0xc0, !PT ;  /* 0x000000ff0a1b7812 */ /* 0x000fc400078ec0ff */
[----:B------:R-:W-:Y:S02]  /*3840*/  PRMT R31, R31, 0x5410, R40 ;  /* 0x000054101f1f7816 */ /* 0x000fe40000000028 */
[----:B------:R-:W-:Y:S02]  /*3850*/  F2FP.F16.F32.PACK_AB R41, RZ, R23 ;  /* 0x00000017ff29723e */ /* 0x000fe400000000ff */
[----:B------:R-:W-:Y:S01]  /*3860*/  F2FP.F16.F32.PACK_AB R42, RZ, R42 ;  /* 0x0000002aff2a723e */ /* 0x000fe200000000ff */
[----:B------:R-:W-:Y:S01]  /*3870*/  VIADD R22, R27, 0xffffff80 ;  /* 0xffffff801b167836 */ /* 0x000fe20000000000 */
[----:B------:R-:W-:Y:S01]  /*3880*/  LOP3.LUT R43, R43, 0xff, RZ, 0xc0, !PT ;  /* 0x000000ff2b2b7812 */ /* 0x000fe200078ec0ff */
[----:B------:R-:W-:Y:S01]  /*3890*/  HFMA2 R24, R31, 1, 1, R24 ;  /* 0x3c003c001f187831 */ /* 0x000fe20000000018 */
[----:B------:R-:W-:Y:S01]  /*38a0*/  PRMT R41, R41, 0x5410, R42 ;  /* 0x0000541029297816 */ /* 0x000fe2000000002a */
[----:B0-----:R-:W-:Y:S01]  /*38b0*/  HADD2.F32 R31, -RZ, R12.H0_H0 ;  /* 0x2000000cff1f7230 */ /* 0x001fe20000004100 */
[----:B------:R-:W-:Y:S01]  /*38c0*/  LOP3.LUT R27, R11, 0xff, RZ, 0xc0, !PT ;  /* 0x000000ff0b1b7812 */ /* 0x000fe200078ec0ff */
[----:B---3--:R-:W-:Y:S01]  /*38d0*/  HADD2.F32 R42, -RZ, R21.H0_H0 ;  /* 0x20000015ff2a7230 */ /* 0x008fe20000004100 */
[----:B------:R-:W-:-:S02]  /*38e0*/  SHF.R.U32.HI R46, RZ, 0x8, R9 ;  /* 0x00000008ff2e7819 */ /* 0x000fc40000011609 */
[----:B------:R-:W-:Y:S01]  /*38f0*/  SHF.R.U32.HI R40, RZ, 0x10, R9 ;  /* 0x00000010ff287819 */ /* 0x000fe20000011609 */
[----:B------:R-:W-:Y:S01]  /*3900*/  VIADD R23, R43, 0xffffff80 ;  /* 0xffffff802b177836 */ /* 0x000fe20000000000 */
[----:B------:R-:W-:Y:S01]  /*3910*/  IADD3 R27, PT, PT, R27, -0x80, RZ ;  /* 0xffffff801b1b7810 */ /* 0x000fe20007ffe0ff */
[----:B------:R-:W-:Y:S01]  /*3920*/  HADD2 R15, R41, R15 ;  /* 0x0000000f290f7230 */ /* 0x000fe20000000000 */
[----:B------:R-:W-:Y:S02]  /*3930*/  LOP3.LUT R43, R46, 0xff, RZ, 0xc0, !PT ;  /* 0x000000ff2e2b7812 */ /* 0x000fe400078ec0ff */
[----:B------:R-:W-:Y:S01]  /*3940*/  LOP3.LUT R40, R40, 0xff, RZ, 0xc0, !PT ;  /* 0x000000ff28287812 */ /* 0x000fe200078ec0ff */
[----:B------:R-:W-:Y:S01]  /*3950*/  FFMA.FTZ R47, R42, R31, R47 ;  /* 0x0000001f2a2f7223 */ /* 0x000fe2000001002f */
[----:B------:R-:W-:Y:S01]  /*3960*/  SHF.R.U32.HI R41, RZ, 0x8, R10 ;  /* 0x00000008ff297819 */ /* 0x000fe2000001160a */
[----:B-1----:R-:W-:Y:S01]  /*3970*/  HADD2.F32 R42, -RZ, R25.H0_H0 ;  /* 0x20000019ff2a7230 */ /* 0x002fe20000004100 */
[----:B------:R-:W-:Y:S01]  /*3980*/  LEA.HI R5, R9, 0xffffff80, RZ, 0x8 ;  /* 0xffffff8009057811 */ /* 0x000fe200078f40ff */
[----:B------:R-:W0:Y:S01]  /*3990*/  I2F.F16 R22, R22 ;  /* 0x0000001600167306 */ /* 0x000e220000200c00 */
[----:B------:R-:W-:Y:S01]  /*39a0*/  IADD3 R9, PT, PT, R43, -0x80, RZ ;  /* 0xffffff802b097810 */ /* 0x000fe20007ffe0ff */
[----:B------:R-:W-:Y:S01]  /*39b0*/  VIADD R21, R40, 0xffffff80 ;  /* 0xffffff8028157836 */ /* 0x000fe20000000000 */
[----:B------:R-:W-:-:S02]  /*39c0*/  SHF.R.U32.HI R25, RZ, 0x8, R11 ;  /* 0x00000008ff197819 */ /* 0x000fc4000001160b */
[----:B------:R-:W-:Y:S02]  /*39d0*/  LOP3.LUT R41, R41, 0xff, RZ, 0xc0, !PT ;  /* 0x000000ff29297812 */ /* 0x000fe400078ec0ff */
[----:B------:R-:W-:Y:S01]  /*39e0*/  SHF.R.U32.HI R40, RZ, 0x10, R10 ;  /* 0x00000010ff287819 */ /* 0x000fe2000001160a */
[----:B------:R-:W1:Y:S01]  /*39f0*/  I2F.F16 R27, R27 ;  /* 0x0000001b001b7306 */ /* 0x000e620000200c00 */
[----:B------:R-:W-:Y:S01]  /*3a00*/  LOP3.LUT R25, R25, 0xff, RZ, 0xc0, !PT ;  /* 0x000000ff19197812 */ /* 0x000fe200078ec0ff */
[----:B------:R-:W-:Y:S01]  /*3a10*/  FFMA.FTZ R16, R31, R42, R16 ;  /* 0x0000002a1f107223 */ /* 0x000fe20000010010 */
[----:B------:R-:W-:Y:S01]  /*3a20*/  VIADD R10, R41, 0xffffff80 ;  /* 0xffffff80290a7836 */ /* 0x000fe20000000000 */
[----:B------:R-:W-:Y:S02]  /*3a30*/  LOP3.LUT R40, R40, 0xff, RZ, 0xc0, !PT ;  /* 0x000000ff28287812 */ /* 0x000fe400078ec0ff */
[----:B------:R-:W-:Y:S02]  /*3a40*/  SHF.R.U32.HI R42, RZ, 0x10, R11 ;  /* 0x00000010ff2a7819 */ /* 0x000fe4000001160b */
[----:B------:R-:W2:Y:S01]  /*3a50*/  I2F.F16 R9, R9 ;  /* 0x0000000900097306 */ /* 0x000ea20000200c00 */
[----:B------:R-:W-:Y:S01]  /*3a60*/  VIADD R25, R25, 0xffffff80 ;  /* 0xffffff8019197836 */ /* 0x000fe20000000000 */
[----:B------:R-:W-:Y:S01]  /*3a70*/  IADD3 R41, PT, PT, R40, -0x80, RZ ;  /* 0xffffff8028297810 */ /* 0x000fe20007ffe0ff */
[----:B------:R-:W-:Y:S01]  /*3a80*/  @!P0 VIADD R40, R3, 0x1 ;  /* 0x0000000103288836 */ /* 0x000fe20000000000 */
[----:B------:R-:W-:-:S04]  /*3a90*/  LOP3.LUT R42, R42, 0xff, RZ, 0xc0, !PT ;  /* 0x000000ff2a2a7812 */ /* 0x000fc800078ec0ff */
[----:B------:R-:W3:Y:S01]  /*3aa0*/  I2F.F16 R8, R8 ;  /* 0x0000000800087306 */ /* 0x000ee20000200c00 */
[----:B------:R-:W-:Y:S01]  /*3ab0*/  VIADD R42, R42, 0xffffff80 ;  /* 0xffffff802a2a7836 */ /* 0x000fe20000000000 */
[----:B------:R-:W-:Y:S01]  /*3ac0*/  @!P0 MOV R3, R40 ;  /* 0x0000002800038202 */ /* 0x000fe20000000f00 */
[----:B0-----:R-:W-:-:S05]  /*3ad0*/  HADD2.F32 R43, -RZ, R22.H0_H0 ;  /* 0x20000016ff2b7230 */ /* 0x001fca0000004100 */
[----:B------:R-:W0:Y:S01]  /*3ae0*/  I2F.F16 R10, R10 ;  /* 0x0000000a000a7306 */ /* 0x000e220000200c00 */
[----:B------:R-:W-:Y:S01]  /*3af0*/  LEA.HI R11, R11, 0xffffff80, RZ, 0x8 ;  /* 0xffffff800b0b7811 */ /* 0x000fe200078f40ff */
[----:B-1----:R-:W-:-:S06]  /*3b00*/  HADD2.F32 R40, -RZ, R27.H0_H0 ;  /* 0x2000001bff287230 */ /* 0x002fcc0000004100 */
[----:B------:R-:W1:Y:S01]  /*3b10*/  I2F.F16 R21, R21 ;  /* 0x0000001500157306 */ /* 0x000e620000200c00 */
[----:B------:R-:W-:-:S07]  /*3b20*/  HADD2.F32 R27, -RZ, R12.H1_H1 ;  /* 0x3000000cff1b7230 */ /* 0x000fce0000004100 */
[----:B------:R-:W5:Y:S01]  /*3b30*/  I2F.F16 R23, R23 ;  /* 0x0000001700177306 */ /* 0x000f620000200c00 */
[----:B--2---:R-:W-:-:S07]  /*3b40*/  HADD2.F32 R9, -RZ, R9.H0_H0 ;  /* 0x20000009ff097230 */ /* 0x004fce0000004100 */
[----:B------:R-:W2:Y:S08]  /*3b50*/  I2F.F16 R25, R25 ;  /* 0x0000001900197306 */ /* 0x000eb00000200c00 */
[----:B------:R-:W4:Y:S01]  /*3b60*/  I2F.F16 R22, R41 ;  /* 0x0000002900167306 */ /* 0x000f220000200c00 */
[----:B---3--:R-:W-:-:S07]  /*3b70*/  HADD2.F32 R46, -RZ, R8.H0_H0 ;  /* 0x20000008ff2e7230 */ /* 0x008fce0000004100 */
[----:B------:R-:W3:Y:S01]  /*3b80*/  I2F.F16 R12, R42 ;  /* 0x0000002a000c7306 */ /* 0x000ee20000200c00 */
[----:B------:R-:W-:-:S07]  /*3b90*/  FFMA.FTZ R9, R27, R9, R16 ;  /* 0x000000091b097223 */ /* 0x000fce0000010010 */
[----:B------:R-:W3:Y:S01]  /*3ba0*/  I2F.F16 R14, R14 ;  /* 0x0000000e000e7306 */ /* 0x000ee20000200c00 */
[----:B0-----:R-:W-:-:S07]  /*3bb0*/  HADD2.F32 R16, -RZ, R10.H0_H0 ;  /* 0x2000000aff107230 */ /* 0x001fce0000004100 */
[----:B------:R-:W0:Y:S01]  /*3bc0*/  I2F.F16 R5, R5 ;  /* 0x0000000500057306 */ /* 0x000e220000200c00 */
[----:B------:R-:W-:Y:S01]  /*3bd0*/  FFMA.FTZ R50, R31, R43, R50 ;  /* 0x0000002b1f327223 */ /* 0x000fe20000010032 */
[----:B------:R-:W-:-:S06]  /*3be0*/  HADD2.F32 R8, -RZ, R13.H0_H0 ;  /* 0x2000000dff087230 */ /* 0x000fcc0000004100 */
[----:B------:R-:W0:Y:S01]  /*3bf0*/  I2F.F16 R11, R11 ;  /* 0x0000000b000b7306 */ /* 0x000e220000200c00 */
[----:B-1----:R-:W-:Y:S02]  /*3c00*/  HADD2.F32 R21, -RZ, R21.H0_H0 ;  /* 0x20000015ff157230 */ /* 0x002fe40000004100 */
[----:B------:R-:W-:Y:S01]  /*3c10*/  FFMA.FTZ R47, R46, R27, R47 ;  /* 0x0000001b2e2f7223 */ /* 0x000fe2000001002f */
[----:B-----5:R-:W-:Y:S02]  /*3c20*/  HADD2.F32 R10, -RZ, R23.H0_H0 ;  /* 0x20000017ff0a7230 */ /* 0x020fe40000004100 */
[----:B------:R-:W-:Y:S01]  /*3c30*/  FFMA.FTZ R40, R31, R40, R49 ;  /* 0x000000281f287223 */ /* 0x000fe20000010031 */
[----:B--2---:R-:W-:Y:S02]  /*3c40*/  HADD2.F32 R25, -RZ, R25.H0_H0 ;  /* 0x20000019ff197230 */ /* 0x004fe40000004100 */
[----:B------:R-:W-:Y:S01]  /*3c50*/  FFMA.FTZ R23, R27, R16, R50 ;  /* 0x000000101b177223 */ /* 0x000fe20000010032 */
[----:B----4-:R-:W-:-:S02]  /*3c60*/  HADD2.F32 R22, -RZ, R22.H0_H0 ;  /* 0x20000016ff167230 */ /* 0x010fc40000004100 */
[----:B------:R-:W-:Y:S01]  /*3c70*/  FFMA.FTZ R16, R8, R21, R9 ;  /* 0x0000001508107223 */ /* 0x000fe20000010009 */
[----:B------:R-:W-:Y:S01]  /*3c80*/  FFMA.FTZ R47, R10, R8, R47 ;  /* 0x000000080a2f7223 */ /* 0x000fe2000001002f */
[----:B---3--:R-:W-:Y:S02]  /*3c90*/  HADD2.F32 R9, -RZ, R12.H0_H0 ;  /* 0x2000000cff097230 */ /* 0x008fe40000004100 */
[----:B------:R-:W-:Y:S01]  /*3ca0*/  FFMA.FTZ R25, R27, R25, R40 ;  /* 0x000000191b197223 */ /* 0x000fe20000010028 */
[----:B------:R-:W-:Y:S02]  /*3cb0*/  HADD2.F32 R13, -RZ, R13.H1_H1 ;  /* 0x3000000dff0d7230 */ /* 0x000fe40000004100 */
[----:B------:R-:W-:Y:S02]  /*3cc0*/  HADD2.F32 R14, -RZ, R14.H0_H0 ;  /* 0x2000000eff0e7230 */ /* 0x000fe40000004100 */
[----:B0-----:R-:W-:Y:S02]  /*3cd0*/  HADD2.F32 R10, -RZ, R5.H0_H0 ;  /* 0x20000005ff0a7230 */ /* 0x001fe40000004100 */
[----:B------:R-:W-:Y:S01]  /*3ce0*/  FFMA.FTZ R23, R8, R22, R23 ;  /* 0x0000001608177223 */ /* 0x000fe20000010017 */
[----:B------:R-:W-:-:S02]  /*3cf0*/  HADD2.F32 R12, -RZ, R17.H0_H0 ;  /* 0x20000011ff0c7230 */ /* 0x000fc40000004100 */
[----:B------:R-:W-:Y:S01]  /*3d00*/  FFMA.FTZ R9, R8, R9, R25 ;  /* 0x0000000908097223 */ /* 0x000fe20000010019 */
[----:B------:R-:W-:Y:S02]  /*3d10*/  HADD2.F32 R22, -RZ, R11.H0_H0 ;  /* 0x2000000bff167230 */ /* 0x000fe40000004100 */
[----:B------:R-:W-:Y:S01]  /*3d20*/  FFMA.FTZ R47, R14, R13, R47 ;  /* 0x0000000d0e2f7223 */ /* 0x000fe2000001002f */
[----:B------:R-:W-:Y:S01]  /*3d30*/  FFMA.FTZ R10, R13, R10, R16 ;  /* 0x0000000a0d0a7223 */ /* 0x000fe20000010010 */
[----:B------:R-:W-:Y:S01]  /*3d40*/  @!P0 IMAD.IADD R4, R20, 0x1, R7 ;  /* 0x0000000114048824 */ /* 0x000fe200078e0207 */
[----:B------:R-:W-:Y:S01]  /*3d50*/  IADD3 R7, PT, PT, R7, 0x20, RZ ;  /* 0x0000002007077810 */ /* 0x000fe20007ffe0ff */
[C---:B------:R-:W-:Y:S01]  /*3d60*/  FFMA.FTZ R23, R13.reuse, R12, R23 ;  /* 0x0000000c0d177223 */ /* 0x040fe20000010017 */
[----:B------:R-:W-:Y:S01]  /*3d70*/  FFMA.FTZ R9, R13, R22, R9 ;  /* 0x000000160d097223 */ /* 0x000fe20000010009 */
[----:B------:R-:W-:Y:S01]  /*3d80*/  FMUL.FTZ R47, R18, R47 ;  /* 0x0000002f122f7220 */ /* 0x000fe20000410000 */
[----:B------:R-:W-:Y:S01]  /*3d90*/  FMUL.FTZ R10, R19, R10 ;  /* 0x0000000a130a7220 */ /* 0x000fe20000410000 */
[----:B------:R-:W-:Y:S01]  /*3da0*/  ISETP.GE.AND P0, PT, R7, R30, PT ;  /* 0x0000001e0700720c */ /* 0x000fe20003f06270 */
[----:B------:R-:W-:Y:S01]  /*3db0*/  FMUL.FTZ R23, R26, R23 ;  /* 0x000000171a177220 */ /* 0x000fe20000410000 */
[----:B------:R-:W-:Y:S01]  /*3dc0*/  FMUL.FTZ R9, R6, R9 ;  /* 0x0000000906097220 */ /* 0x000fe20000410000 */
[----:B------:R-:W-:-:S02]  /*3dd0*/  F2FP.F16.F32.PACK_AB R47, RZ, R47 ;  /* 0x0000002fff2f723e */ /* 0x000fc400000000ff */
[----:B------:R-:W-:Y:S02]  /*3de0*/  F2FP.F16.F32.PACK_AB R10, RZ, R10 ;  /* 0x0000000aff0a723e */ /* 0x000fe400000000ff */
[----:B------:R-:W-:Y:S02]  /*3df0*/  F2FP.F16.F32.PACK_AB R23, RZ, R23 ;  /* 0x00000017ff17723e */ /* 0x000fe400000000ff */
[----:B------:R-:W-:Y:S02]  /*3e00*/  F2FP.F16.F32.PACK_AB R9, RZ, R9 ;  /* 0x00000009ff09723e */ /* 0x000fe400000000ff */
[----:B------:R-:W-:Y:S02]  /*3e10*/  PRMT R47, R47, 0x5410, R10 ;  /* 0x000054102f2f7816 */ /* 0x000fe4000000000a */
[----:B------:R-:W-:Y:S02]  /*3e20*/  IADD3 R29, P1, PT, R29, 0x80, RZ ;  /* 0x000000801d1d7810 */ /* 0x000fe40007f3e0ff */
[----:B------:R-:W-:Y:S01]  /*3e30*/  PRMT R23, R23, 0x5410, R9 ;  /* 0x0000541017177816 */ /* 0x000fe20000000009 */
[----:B------:R-:W-:Y:S01]  /*3e40*/  UIADD3 UR4, UPT, UPT, UR4, 0x40, URZ ;  /* 0x0000004004047890 */ /* 0x000fe2000fffe0ff */
[----:B------:R-:W-:-:S02]  /*3e50*/  HFMA2 R6, R47, 1, 1, R24 ;  /* 0x3c003c002f067831 */ /* 0x000fc40000000018 */
[----:B------:R-:W-:-:S04]  /*3e60*/  IMAD.WIDE R44, R34, 0x4, R44 ;  /* 0x00000004222c7825 */ /* 0x000fc800078e022c */
[----:B------:R-:W-:Y:S02]  /*3e70*/  HADD2 R5, R23, R15 ;  /* 0x0000000f17057230 */ /* 0x000fe40000000000 */
[----:B------:R-:W-:Y:S01]  /*3e80*/  IMAD.X R28, RZ, RZ, R28, P1 ;  /* 0x000000ffff1c7224 */ /* 0x000fe200008e061c */
[----:B------:R-:W-:Y:S06]  /*3e90*/  @!P0 BRA `(.L_x_1869) ;  /* 0xffffffcc00788947 */ /* 0x000fec000383ffff */
[----:B------:R-:W-:-:S07]  /*3ea0*/  IMAD.WIDE R22, R34, 0x20, R38 ;  /* 0x0000002022167825 */ /* 0x000fce00078e0226 */
.L_x_1868:
[----:B------:R-:W-:-:S04]  /*3eb0*/  VIMNMX R26, PT, PT, R35, UR13, PT ;  /* 0x0000000d231a7c48 */ /* 0x000fc8000bfe0100 */
[----:B------:R-:W-:-:S13]  /*3ec0*/  ISETP.GT.AND P0, PT, R26, R7, PT ;  /* 0x000000071a00720c */ /* 0x000fda0003f04270 */
[----:B------:R-:W-:Y:S05]  /*3ed0*/  @!P0 BRA `(.L_x_1870) ;  /* 0x0000002800908947 */ /* 0x000fea0003800000 */
[----:B------:R-:W-:Y:S01]  /*3ee0*/  IMAD.WIDE.U32 R8, R7, 0x4, R36 ;  /* 0x0000000407087825 */ /* 0x000fe200078e0024 */
[----:B------:R-:W-:-:S03]  /*3ef0*/  MOV R29, R23 ;  /* 0x00000017001d7202 */ /* 0x000fc60000000f00 */
[----:B------:R-:W-:Y:S01]  /*3f00*/  IMAD.MOV.U32 R28, RZ, RZ, R22 ;  /* 0x000000ffff1c7224 */ /* 0x000fe200078e0016 */
[----:B------:R-:W-:-:S05]  /*3f10*/  IADD3 R25, P0, PT, R8, 0x2, RZ ;  /* 0x0000000208197810 */ /* 0x000fca0007f1e0ff */
[----:B------:R-:W-:-:S08]  /*3f20*/  IMAD.X R24, RZ, RZ, R9, P0 ;  /* 0x000000ffff187224 */ /* 0x000fd000000e0609 */
.L_x_1871:
[----:B------:R-:W2:Y:S01]  /*3f30*/  LDG.E.128.CONSTANT R8, desc[UR6][R28.64] ;  /* 0x000000061c087981 */ /* 0x000ea2000c1e9d00 */
[----:B------:R-:W-:-:S04]  /*3f40*/  IMAD.U32 R34, RZ, RZ, UR12 ;  /* 0x0000000cff227e24 */ /* 0x000fc8000f8e00ff */
[----:B------:R-:W-:-:S05]  /*3f50*/  IMAD.WIDE R20, R34, 0x4, R28 ;  /* 0x0000000422147825 */ /* 0x000fca00078e021c */
[----:B------:R0:W3:Y:S01]  /*3f60*/  LDG.E.128.CONSTANT R12, desc[UR6][R20.64] ;  /* 0x00000006140c7981 */ /* 0x0000e2000c1e9d00 */
[----:B------:R-:W-:Y:S01]  /*3f70*/  IMAD.WIDE R30, R34, 0x4, R20 ;  /* 0x00000004221e7825 */ /* 0x000fe200078e0214 */
[----:B--2---:R-:W-:-:S04]  /*3f80*/  LOP3.LUT R16, R9, 0x3f, RZ, 0xc0, !PT ;  /* 0x0000003f09107812 */ /* 0x004fc800078ec0ff */
[----:B------:R-:W-:Y:S02]  /*3f90*/  IADD3 R42, PT, PT, R16, -0x20, RZ ;  /* 0xffffffe0102a7810 */ /* 0x000fe40007ffe0ff */
[----:B------:R1:W2:Y:S01]  /*3fa0*/  LDG.E.128.CONSTANT R16, desc[UR6][R30.64] ;  /* 0x000000061e107981 */ /* 0x0002a2000c1e9d00 */
[----:B------:R-:W-:Y:S02]  /*3fb0*/  LOP3.LUT R23, R10, 0x3f, RZ, 0xc0, !PT ;  /* 0x0000003f0a177812 */ /* 0x000fe400078ec0ff */
[----:B0-----:R-:W-:Y:S01]  /*3fc0*/  SHF.R.U32.HI R21, RZ, 0x6, R9 ;  /* 0x00000006ff157819 */ /* 0x001fe20000011609 */
[----:B------:R-:W-:Y:S01]  /*3fd0*/  I2F.F16 R42, R42 ;  /* 0x0000002a002a7306 */ /* 0x000fe20000200c00 */
[----:B------:R-:W-:Y:S01]  /*3fe0*/  LOP3.LUT R22, R8, 0x3f, RZ, 0xc0, !PT ;  /* 0x0000003f08167812 */ /* 0x000fe200078ec0ff */
[----:B------:R-:W-:Y:S01]  /*3ff0*/  VIADD R38, R23, 0xffffffe0 ;  /* 0xffffffe017267836 */ /* 0x000fe20000000000 */
[----:B------:R-:W-:Y:S02]  /*4000*/  LOP3.LUT R23, R11, 0x3f, RZ, 0xc0, !PT ;  /* 0x0000003f0b177812 */ /* 0x000fe400078ec0ff */
[----:B------:R-:W-:Y:S01]  /*4010*/  SHF.R.U32.HI R40, RZ, 0x18, R8 ;  /* 0x00000018ff287819 */ /* 0x000fe20000011608 */
[----:B------:R-:W-:Y:S01]  /*4020*/  VIADD R22, R22, 0xffffffe0 ;  /* 0xffffffe016167836 */ /* 0x000fe20000000000 */
[----:B------:R-:W-:Y:S01]  /*4030*/  IADD3 R45, PT, PT, R23, -0x20, RZ ;  /* 0xffffffe0172d7810 */ /* 0x000fe20007ffe0ff */
[----:B------:R0:W-:Y:S01]  /*4040*/  I2F.F16 R20, R38 ;  /* 0x0000002600147306 */ /* 0x0001e20000200c00 */
[----:B------:R-:W-:Y:S01]  /*4050*/  LOP3.LUT R23, R21, 0x3f, RZ, 0xc0, !PT ;  /* 0x0000003f15177812 */ /* 0x000fe200078ec0ff */
[----:B-1----:R-:W-:Y:S01]  /*4060*/  IMAD.WIDE R30, R34, 0x4, R30 ;  /* 0x00000004221e7825 */ /* 0x002fe200078e021e */
[----:B------:R-:W-:-:S02]  /*4070*/  SHF.R.U32.HI R21, RZ, 0x6, R8 ;  /* 0x00000006ff157819 */ /* 0x000fc40000011608 */
[----:B------:R-:W-:Y:S01]  /*4080*/  SHF.R.U32.HI R41, RZ, 0xc, R9 ;  /* 0x0000000cff297819 */ /* 0x000fe20000011609 */
[----:B------:R-:W-:Y:S01]  /*4090*/  VIADD R27, R23, 0xffffffe0 ;  /* 0xffffffe0171b7836 */ /* 0x000fe20000000000 */
[----:B------:R-:W-:Y:S01]  /*40a0*/  LOP3.LUT R21, R21, 0x3f, RZ, 0xc0, !PT ;  /* 0x0000003f15157812 */ /* 0x000fe200078ec0ff */
[----:B------:R1:W-:Y:S01]  /*40b0*/  I2F.F16 R39, R22 ;  /* 0x0000001600277306 */ /* 0x0003e20000200c00 */
[--C-:B0-----:R-:W-:Y:S02]  /*40c0*/  SHF.R.U32.HI R38, RZ, 0x12, R8.reuse ;  /* 0x00000012ff267819 */ /* 0x101fe40000011608 */
[----:B------:R-:W-:Y:S01]  /*40d0*/  LOP3.LUT R40, R40, 0x3f, RZ, 0xc0, !PT ;  /* 0x0000003f28287812 */ /* 0x000fe200078ec0ff */
[----:B------:R-:W-:Y:S01]  /*40e0*/  VIADD R21, R21, 0xffffffe0 ;  /* 0xffffffe015157836 */ /* 0x000fe20000000000 */
[----:B------:R-:W-:Y:S02]  /*40f0*/  LOP3.LUT R38, R38, 0x3f, RZ, 0xc0, !PT ;  /* 0x0000003f26267812 */ /* 0x000fe400078ec0ff */
[----:B------:R-:W-:Y:S01]  /*4100*/  LOP3.LUT R41, R41, 0x3f, RZ, 0xc0, !PT ;  /* 0x0000003f29297812 */ /* 0x000fe200078ec0ff */
[----:B------:R-:W0:Y:S01]  /*4110*/  I2F.F16 R27, R27 ;  /* 0x0000001b001b7306 */ /* 0x000e220000200c00 */
[----:B-1----:R-:W-:Y:S01]  /*4120*/  SHF.R.U32.HI R22, RZ, 0xc, R8 ;  /* 0x0000000cff167819 */ /* 0x002fe20000011608 */
[----:B------:R-:W-:Y:S01]  /*4130*/  VIADD R38, R38, 0xffffffe0 ;  /* 0xffffffe026267836 */ /* 0x000fe20000000000 */
[----:B------:R-:W-:Y:S01]  /*4140*/  SHF.R.U32.HI R48, RZ, 0x12, R11 ;  /* 0x00000012ff307819 */ /* 0x000fe2000001160b */
[----:B------:R-:W-:Y:S01]  /*4150*/  VIADD R47, R40, 0xffffffe0 ;  /* 0xffffffe0282f7836 */ /* 0x000fe20000000000 */
[----:B------:R-:W-:-:S02]  /*4160*/  LOP3.LUT R23, R22, 0x3f, RZ, 0xc0, !PT ;  /* 0x0000003f16177812 */ /* 0x000fc400078ec0ff */
[----:B------:R-:W-:Y:S01]  /*4170*/  IADD3 R40, PT, PT, R41, -0x20, RZ ;  /* 0xffffffe029287810 */ /* 0x000fe20007ffe0ff */
[----:B------:R1:W4:Y:S01]  /*4180*/  I2F.F16 R22, R21 ;  /* 0x0000001500167306 */ /* 0x0003220000200c00 */
[----:B------:R-:W-:Y:S02]  /*4190*/  IADD3 R23, PT, PT, R23, -0x20, RZ ;  /* 0xffffffe017177810 */ /* 0x000fe40007ffe0ff */
[----:B---3--:R-:W-:Y:S02]  /*41a0*/  SHF.R.U32 R8, R8, 0x1e, R12 ;  /* 0x0000001e08087819 */ /* 0x008fe4000000160c */
[----:B------:R-:W-:Y:S02]  /*41b0*/  LOP3.LUT R48, R48, 0x3f, RZ, 0xc0, !PT ;  /* 0x0000003f30307812 */ /* 0x000fe400078ec0ff */
[----:B0-----:R-:W-:Y:S01]  /*41c0*/  PRMT R42, R42, 0x5410, R27 ;  /* 0x000054102a2a7816 */ /* 0x001fe2000000001b */
[----:B------:R0:W-:Y:S01]  /*41d0*/  I2F.F16 R44, R23 ;  /* 0x00000017002c7306 */ /* 0x0001e20000200c00 */
[----:B-1----:R-:W-:-:S02]  /*41e0*/  SHF.R.U32.HI R21, RZ, 0x12, R9 ;  /* 0x00000012ff157819 */ /* 0x002fc40000011609 */
[----:B------:R-:W-:Y:S02]  /*41f0*/  SHF.R.U32.HI R27, RZ, 0x12, R10 ;  /* 0x00000012ff1b7819 */ /* 0x000fe4000001160a */
[----:B------:R-:W-:Y:S02]  /*4200*/  LOP3.LUT R21, R21, 0x3f, RZ, 0xc0, !PT ;  /* 0x0000003f15157812 */ /* 0x000fe400078ec0ff */
[----:B----4-:R-:W-:Y:S01]  /*4210*/  PRMT R39, R39, 0x5410, R22 ;  /* 0x0000541027277816 */ /* 0x010fe20000000016 */
[----:B------:R-:W1:Y:S01]  /*4220*/  I2F.F16 R49, R38 ;  /* 0x0000002600317306 */ /* 0x000e620000200c00 */
[----:B------:R-:W-:Y:S01]  /*4230*/  SHF.R.U32.HI R22, RZ, 0x6, R11 ;  /* 0x00000006ff167819 */ /* 0x000fe2000001160b */
[----:B0-----:R-:W-:Y:S01]  /*4240*/  VIADD R23, R21, 0xffffffe0 ;  /* 0xffffffe015177836 */ /* 0x001fe20000000000 */
[----:B------:R-:W-:Y:S02]  /*4250*/  SHF.R.U32.HI R21, RZ, 0x6, R10 ;  /* 0x00000006ff157819 */ /* 0x000fe4000001160a */
[----:B------:R-:W-:-:S02]  /*4260*/  LOP3.LUT R27, R27, 0x3f, RZ, 0xc0, !PT ;  /* 0x0000003f1b1b7812 */ /* 0x000fc400078ec0ff */
[----:B------:R-:W-:Y:S01]  /*4270*/  LOP3.LUT R21, R21, 0x3f, RZ, 0xc0, !PT ;  /* 0x0000003f15157812 */ /* 0x000fe200078ec0ff */
[----:B------:R-:W-:Y:S01]  /*4280*/  I2F.F16 R40, R40 ;  /* 0x0000002800287306 */ /* 0x000fe20000200c00 */
[----:B------:R-:W-:Y:S01]  /*4290*/  LOP3.LUT R22, R22, 0x3f, RZ, 0xc0, !PT ;  /* 0x0000003f16167812 */ /* 0x000fe200078ec0ff */
[----:B------:R-:W-:Y:S01]  /*42a0*/  VIADD R43, R27, 0xffffffe0 ;  /* 0xffffffe01b2b7836 */ /* 0x000fe20000000000 */
[----:B------:R-:W-:Y:S02]  /*42b0*/  IADD3 R21, PT, PT, R21, -0x20, RZ ;  /* 0xffffffe015157810 */ /* 0x000fe40007ffe0ff */
[----:B------:R-:W-:Y:S02]  /*42c0*/  SHF.R.U32.HI R27, RZ, 0xc, R11 ;  /* 0x0000000cff1b7819 */ /* 0x000fe4000001160b */
[----:B------:R-:W-:Y:S01]  /*42d0*/  IADD3 R22, PT, PT, R22, -0x20, RZ ;  /* 0xffffffe016167810 */ /* 0x000fe20007ffe0ff */
[----:B------:R-:W0:Y:S01]  /*42e0*/  I2F.F16 R23, R23 ;  /* 0x0000001700177306 */ /* 0x000e220000200c00 */
[----:B------:R-:W-:-:S02]  /*42f0*/  LOP3.LUT R8, R8, 0x3f, RZ, 0xc0, !PT ;  /* 0x0000003f08087812 */ /* 0x000fc400078ec0ff */
[----:B-1----:R-:W-:Y:S01]  /*4300*/  PRMT R44, R44, 0x5410, R49 ;  /* 0x000054102c2c7816 */ /* 0x002fe20000000031 */
[----:B------:R-:W-:Y:S01]  /*4310*/  VIADD R49, R48, 0xffffffe0 ;  /* 0xffffffe030317836 */ /* 0x000fe20000000000 */
[----:B------:R-:W-:Y:S02]  /*4320*/  LOP3.LUT R46, R27, 0x3f, RZ, 0xc0, !PT ;  /* 0x0000003f1b2e7812 */ /* 0x000fe400078ec0ff */
[----:B------:R-:W-:Y:S01]  /*4330*/  IADD3 R48, PT, PT, R8, -0x20, RZ ;  /* 0xffffffe008307810 */ /* 0x000fe20007ffe0ff */
[----:B------:R-:W1:Y:S01]  /*4340*/  I2F.F16 R21, R21 ;  /* 0x0000001500157306 */ /* 0x000e620000200c00 */
[----:B------:R-:W-:Y:S01]  /*4350*/  SHF.R.U32.HI R38, RZ, 0xc, R10 ;  /* 0x0000000cff267819 */ /* 0x000fe2000001160a */
[----:B------:R-:W-:Y:S01]  /*4360*/  VIADD R46, R46, 0xffffffe0 ;  /* 0xffffffe02e2e7836 */ /* 0x000fe20000000000 */
[----:B------:R-:W-:Y:S02]  /*4370*/  SHF.R.U32.HI R41, RZ, 0x18, R9 ;  /* 0x00000018ff297819 */ /* 0x000fe40000011609 */
[----:B------:R-:W-:-:S02]  /*4380*/  LOP3.LUT R38, R38, 0x3f, RZ, 0xc0, !PT ;  /* 0x0000003f26267812 */ /* 0x000fc400078ec0ff */
[----:B0-----:R-:W-:Y:S01]  /*4390*/  PRMT R40, R40, 0x5410, R23 ;  /* 0x0000541028287816 */ /* 0x001fe20000000017 */
[----:B------:R0:W-:Y:S01]  /*43a0*/  I2F.F16 R27, R22 ;  /* 0x00000016001b7306 */ /* 0x0001e20000200c00 */
[----:B------:R-:W-:Y:S01]  /*43b0*/  SHF.R.U32 R9, R9, 0x1e, R13 ;  /* 0x0000001e09097819 */ /* 0x000fe2000000160d */
[----:B------:R-:W-:Y:S01]  /*43c0*/  VIADD R38, R38, 0xffffffe0 ;  /* 0xffffffe026267836 */ /* 0x000fe20000000000 */
[----:B------:R-:W-:Y:S02]  /*43d0*/  LOP3.LUT R41, R41, 0x3f, RZ, 0xc0, !PT ;  /* 0x0000003f29297812 */ /* 0x000fe400078ec0ff */
[----:B------:R-:W-:Y:S02]  /*43e0*/  LOP3.LUT R9, R9, 0x3f, RZ, 0xc0, !PT ;  /* 0x0000003f09097812 */ /* 0x000fe400078ec0ff */
[----:B-1----:R-:W-:Y:S01]  /*43f0*/  PRMT R8, R20, 0x5410, R21 ;  /* 0x0000541014087816 */ /* 0x002fe20000000015 */
[----:B------:R-:W1:Y:S01]  /*4400*/  I2F.F16 R45, R45 ;  /* 0x0000002d002d7306 */ /* 0x000e620000200c00 */
[----:B0-----:R-:W0:Y:S01]  /*4410*/  LDS.128 R20, [UR4] ;  /* 0x00000004ff147984 */ /* 0x001e220008000c00 */
[----:B------:R-:W-:-:S02]  /*4420*/  VIADD R41, R41, 0xffffffe0 ;  /* 0xffffffe029297836 */ /* 0x000fc40000000000 */
[----:B------:R-:W-:-:S04]  /*4430*/  VIADD R9, R9, 0xffffffe0 ;  /* 0xffffffe009097836 */ /* 0x000fc80000000000 */
[----:B------:R-:W-:Y:S01]  /*4440*/  I2F.F16 R38, R38 ;  /* 0x0000002600267306 */ /* 0x000fe20000200c00 */
[----:B-1----:R-:W-:-:S07]  /*4450*/  PRMT R27, R45, 0x5410, R27 ;  /* 0x000054102d1b7816 */ /* 0x002fce000000001b */
[----:B------:R-:W1:Y:S01]  /*4460*/  I2F.F16 R43, R43 ;  /* 0x0000002b002b7306 */ /* 0x000e620000200c00 */
[----:B------:R-:W-:Y:S02]  /*4470*/  SHF.R.U32.HI R45, RZ, 0x18, R11 ;  /* 0x00000018ff2d7819 */ /* 0x000fe4000001160b */
[----:B------:R-:W-:Y:S02]  /*4480*/  SHF.R.U32 R11, R11, 0x1e, R15 ;  /* 0x0000001e0b0b7819 */ /* 0x000fe4000000160f */
[----:B------:R-:W-:Y:S02]  /*4490*/  LOP3.LUT R45, R45, 0x3f, RZ, 0xc0, !PT ;  /* 0x0000003f2d2d7812 */ /* 0x000fe400078ec0ff */
[----:B------:R-:W-:Y:S01]  /*44a0*/  LOP3.LUT R11, R11, 0x3f, RZ, 0xc0, !PT ;  /* 0x0000003f0b0b7812 */ /* 0x000fe200078ec0ff */
[----:B------:R-:W-:Y:S01]  /*44b0*/  I2F.F16 R41, R41 ;  /* 0x0000002900297306 */ /* 0x000fe20000200c00 */
[----:B------:R-:W-:Y:S02]  /*44c0*/  IADD3 R45, PT, PT, R45, -0x20, RZ ;  /* 0xffffffe02d2d7810 */ /* 0x000fe40007ffe0ff */
[----:B-1----:R-:W-:-:S05]  /*44d0*/  PRMT R38, R38, 0x5410, R43 ;  /* 0x0000541026267816 */ /* 0x002fca000000002b */
[----:B------:R-:W1:Y:S01]  /*44e0*/  I2F.F16 R9, R9 ;  /* 0x0000000900097306 */ /* 0x000e620000200c00 */
[----:B------:R-:W-:Y:S02]  /*44f0*/  SHF.R.U32.HI R43, RZ, 0x18, R10 ;  /* 0x00000018ff2b7819 */ /* 0x000fe4000001160a */
[----:B------:R-:W-:Y:S02]  /*4500*/  SHF.R.U32 R10, R10, 0x1e, R14 ;  /* 0x0000001e0a0a7819 */ /* 0x000fe4000000160e */
[----:B------:R-:W-:-:S03]  /*4510*/  LOP3.LUT R43, R43, 0x3f, RZ, 0xc0, !PT ;  /* 0x0000003f2b2b7812 */ /* 0x000fc600078ec0ff */
[----:B------:R-:W-:Y:S01]  /*4520*/  I2F.F16 R46, R46 ;  /* 0x0000002e002e7306 */ /* 0x000fe20000200c00 */
[-C--:B0-----:R-:W-:Y:S02]  /*4530*/  HFMA2 R42, R42, R20.reuse, RZ.H0_H0 ;  /* 0x000000142a2a7231 */ /* 0x081fe400000400ff */
[----:B------:R-:W-:Y:S02]  /*4540*/  VIADD R43, R43, 0xffffffe0 ;  /* 0xffffffe02b2b7836 */ /* 0x000fe40000000000 */
[-C--:B------:R-:W-:Y:S02]  /*4550*/  HFMA2 R39, R39, R20.reuse, RZ ;  /* 0x0000001427277231 */ /* 0x080fe400000000ff */
[-C--:B------:R-:W-:Y:S02]  /*4560*/  HFMA2 R27, R27, R20.reuse, RZ.H0_H0 ;  /* 0x000000141b1b7231 */ /* 0x080fe400000400ff */
[----:B------:R-:W-:Y:S02]  /*4570*/  HFMA2 R8, R8, R20, RZ ;  /* 0x0000001408087231 */ /* 0x000fe400000000ff */
[----:B------:R-:W-:-:S02]  /*4580*/  HFMA2 R40, R40, R21, R42 ;  /* 0x0000001528287231 */ /* 0x000fc4000000002a */
[----:B------:R-:W-:Y:S01]  /*4590*/  VIADD R42, R11, 0xffffffe0 ;  /* 0xffffffe00b2a7836 */ /* 0x000fe20000000000 */
[----:B------:R-:W0:Y:S01]  /*45a0*/  I2F.F16 R49, R49 ;  /* 0x0000003100317306 */ /* 0x000e220000200c00 */
[----:B-1----:R-:W-:Y:S02]  /*45b0*/  PRMT R41, R41, 0x5410, R9 ;  /* 0x0000541029297816 */ /* 0x002fe40000000009 */
[----:B------:R-:W-:Y:S01]  /*45c0*/  LOP3.LUT R9, R10, 0x3f, RZ, 0xc0, !PT ;  /* 0x0000003f0a097812 */ /* 0x000fe200078ec0ff */
[-C--:B------:R-:W-:Y:S01]  /*45d0*/  HFMA2 R44, R44, R21.reuse, R39 ;  /* 0x000000152c2c7231 */ /* 0x080fe20000000027 */
[----:B------:R-:W-:Y:S01]  /*45e0*/  SHF.R.U32.HI R10, RZ, 0x4, R12 ;  /* 0x00000004ff0a7819 */ /* 0x000fe2000001160c */
[----:B------:R-:W-:Y:S02]  /*45f0*/  HFMA2 R38, R38, R21, R8 ;  /* 0x0000001526267231 */ /* 0x000fe40000000008 */
[----:B------:R-:W-:Y:S01]  /*4600*/  I2F.F16 R47, R47 ;  /* 0x0000002f002f7306 */ /* 0x000fe20000200c00 */
[----:B------:R-:W-:Y:S01]  /*4610*/  VIADD R9, R9, 0xffffffe0 ;  /* 0xffffffe009097836 */ /* 0x000fe20000000000 */
[----:B0-----:R-:W-:-:S06]  /*4620*/  PRMT R46, R46, 0x5410, R49 ;  /* 0x000054102e2e7816 */ /* 0x001fcc0000000031 */
[----:B------:R-:W0:Y:S08]  /*4630*/  I2F.F16 R48, R48 ;  /* 0x0000003000307306 */ /* 0x000e300000200c00 */
[----:B------:R-:W-:Y:S01]  /*4640*/  I2F.F16 R45, R45 ;  /* 0x0000002d002d7306 */ /* 0x000fe20000200c00 */
[----:B------:R-:W-:Y:S01]  /*4650*/  HFMA2 R46, R46, R21, R27 ;  /* 0x000000152e2e7231 */ /* 0x000fe2000000001b */
[----:B------:R-:W-:-:S06]  /*4660*/  SHF.R.U32.HI R27, RZ, 0xa, R12 ;  /* 0x0000000aff1b7819 */ /* 0x000fcc000001160c */
[----:B------:R-:W1:Y:S01]  /*4670*/  I2F.F16 R42, R42 ;  /* 0x0000002a002a7306 */ /* 0x000e620000200c00 */
[----:B0-----:R-:W-:-:S07]  /*4680*/  PRMT R47, R47, 0x5410, R48 ;  /* 0x000054102f2f7816 */ /* 0x001fce0000000030 */
[----:B------:R-:W-:Y:S01]  /*4690*/  I2F.F16 R43, R43 ;  /* 0x0000002b002b7306 */ /* 0x000fe20000200c00 */
[----:B------:R-:W-:Y:S02]  /*46a0*/  SHF.R.U32.HI R39, RZ, 0x10, R12 ;  /* 0x00000010ff277819 */ /* 0x000fe4000001160c */
[----:B------:R-:W-:-:S05]  /*46b0*/  LOP3.LUT R10, R10, 0x3f, RZ, 0xc0, !PT ;  /* 0x0000003f0a0a7812 */ /* 0x000fca00078ec0ff */
[----:B------:R-:W0:Y:S01]  /*46c0*/  I2F.F16 R20, R9 ;  /* 0x0000000900147306 */ /* 0x000e220000200c00 */
[----:B-1----:R-:W-:Y:S02]  /*46d0*/  PRMT R45, R45, 0x5410, R42 ;  /* 0x000054102d2d7816 */ /* 0x002fe4000000002a */
[----:B------:R-:W-:Y:S01]  /*46e0*/  SHF.R.U32.HI R42, RZ, 0x16, R12 ;  /* 0x00000016ff2a7819 */ /* 0x000fe2000001160c */
[----:B------:R-:W-:Y:S01]  /*46f0*/  HFMA2 R44, R47, R22, R44 ;  /* 0x000000162f2c7231 */ /* 0x000fe2000000002c */
[----:B------:R-:W-:Y:S02]  /*4700*/  LOP3.LUT R27, R27, 0x3f, RZ, 0xc0, !PT ;  /* 0x0000003f1b1b7812 */ /* 0x000fe400078ec0ff */
[----:B------:R-:W-:Y:S02]  /*4710*/  LOP3.LUT R39, R39, 0x3f, RZ, 0xc0, !PT ;  /* 0x0000003f27277812 */ /* 0x000fe400078ec0ff */
[----:B------:R-:W-:Y:S02]  /*4720*/  SHF.R.U32.HI R47, RZ, 0x4, R13 ;  /* 0x00000004ff2f7819 */ /* 0x000fe4000001160d */
[----:B------:R-:W-:-:S02]  /*4730*/  LOP3.LUT R42, R42, 0x3f, RZ, 0xc0, !PT ;  /* 0x0000003f2a2a7812 */ /* 0x000fc400078ec0ff */
[----:B------:R-:W-:Y:S02]  /*4740*/  LOP3.LUT R47, R47, 0x3f, RZ, 0xc0, !PT ;  /* 0x0000003f2f2f7812 */ /* 0x000fe400078ec0ff */
[----:B0-----:R-:W-:Y:S01]  /*4750*/  PRMT R43, R43, 0x5410, R20 ;  /* 0x000054102b2b7816 */ /* 0x001fe20000000014 */
[----:B------:R-:W-:Y:S01]  /*4760*/  VIADD R20, R27, 0xffffffe0 ;  /* 0xffffffe01b147836 */ /* 0x000fe20000000000 */
[----:B------:R-:W-:Y:S01]  /*4770*/  IADD3 R21, PT, PT, R10, -0x20, RZ ;  /* 0xffffffe00a157810 */ /* 0x000fe20007ffe0ff */
[----:B------:R-:W-:Y:S01]  /*4780*/  VIADD R27, R39, 0xffffffe0 ;  /* 0xffffffe0271b7836 */ /* 0x000fe20000000000 */
[----:B------:R-:W-:Y:S01]  /*4790*/  IADD3 R39, PT, PT, R42, -0x20, RZ ;  /* 0xffffffe02a277810 */ /* 0x000fe20007ffe0ff */
[-C--:B------:R-:W-:Y:S01]  /*47a0*/  HFMA2 R40, R41, R22.reuse, R40 ;  /* 0x0000001629287231 */ /* 0x080fe20000000028 */
[--C-:B------:R-:W-:Y:S01]  /*47b0*/  SHF.R.U32.HI R42, RZ, 0xa, R13.reuse ;  /* 0x0000000aff2a7819 */ /* 0x100fe2000001160d */
[----:B------:R-:W-:Y:S01]  /*47c0*/  VIADD R41, R47, 0xffffffe0 ;  /* 0xffffffe02f297836 */ /* 0x000fe20000000000 */
[----:B------:R-:W-:Y:S01]  /*47d0*/  SHF.R.U32.HI R47, RZ, 0x10, R13 ;  /* 0x00000010ff2f7819 */ /* 0x000fe2000001160d */
[----:B------:R-:W-:Y:S01]  /*47e0*/  I2F.F16 R27, R27 ;  /* 0x0000001b001b7306 */ /* 0x000fe20000200c00 */
[----:B------:R-:W-:Y:S01]  /*47f0*/  LOP3.LUT R42, R42, 0x3f, RZ, 0xc0, !PT ;  /* 0x0000003f2a2a7812 */ /* 0x000fe200078ec0ff */
[----:B------:R0:W3:Y:S01]  /*4800*/  LDG.E.128.CONSTANT R8, desc[UR6][R30.64] ;  /* 0x000000061e087981 */ /* 0x0000e2000c1e9d00 */
[----:B------:R-:W-:Y:S01]  /*4810*/  LOP3.LUT R47, R47, 0x3f, RZ, 0xc0, !PT ;  /* 0x0000003f2f2f7812 */ /* 0x000fe200078ec0ff */
[----:B------:R-:W-:-:S02]  /*4820*/  HFMA2 R38, R43, R22, R38 ;  /* 0x000000162b267231 */ /* 0x000fc40000000026 */
[----:B------:R-:W-:Y:S02]  /*4830*/  HFMA2 R46, R45, R22, R46 ;  /* 0x000000162d2e7231 */ /* 0x000fe4000000002e */
[----:B------:R-:W-:Y:S01]  /*4840*/  VIADD R43, R42, 0xffffffe0 ;  /* 0xffffffe02a2b7836 */ /* 0x000fe20000000000 */
[----:B------:R-:W-:Y:S01]  /*4850*/  IADD3 R42, PT, PT, R47, -0x20, RZ ;  /* 0xffffffe02f2a7810 */ /* 0x000fe20007ffe0ff */
[----:B------:R-:W1:Y:S01]  /*4860*/  I2F.F16 R39, R39 ;  /* 0x0000002700277306 */ /* 0x000e620000200c00 */
[--C-:B------:R-:W-:Y:S02]  /*4870*/  SHF.R.U32.HI R45, RZ, 0x4, R14.reuse ;  /* 0x00000004ff2d7819 */ /* 0x100fe4000001160e */
[----:B------:R-:W-:Y:S01]  /*4880*/  SHF.R.U32.HI R47, RZ, 0xa, R14 ;  /* 0x0000000aff2f7819 */ /* 0x000fe2000001160e */
[----:B0-----:R-:W-:Y:S01]  /*4890*/  IMAD.WIDE R30, R34, 0x4, R30 ;  /* 0x00000004221e7825 */ /* 0x001fe200078e021e */
[----:B------:R-:W-:Y:S02]  /*48a0*/  SHF.R.U32.HI R22, RZ, 0x16, R13 ;  /* 0x00000016ff167819 */ /* 0x000fe4000001160d */
[----:B------:R-:W-:Y:S01]  /*48b0*/  LOP3.LUT R45, R45, 0x3f, RZ, 0xc0, !PT ;  /* 0x0000003f2d2d7812 */ /* 0x000fe200078ec0ff */
[----:B------:R-:W-:Y:S01]  /*48c0*/  I2F.F16 R21, R21 ;  /* 0x0000001500157306 */ /* 0x000fe20000200c00 */
[----:B------:R-:W-:-:S02]  /*48d0*/  LOP3.LUT R47, R47, 0x3f, RZ, 0xc0, !PT ;  /* 0x0000003f2f2f7812 */ /* 0x000fc400078ec0ff */
[----:B------:R-:W-:Y:S02]  /*48e0*/  LOP3.LUT R22, R22, 0x3f, RZ, 0xc0, !PT ;  /* 0x0000003f16167812 */ /* 0x000fe400078ec0ff */
[----:B-1----:R-:W-:-:S03]  /*48f0*/  PRMT R27, R27, 0x5410, R39 ;  /* 0x000054101b1b7816 */ /* 0x002fc60000000027 */
[----:B------:R-:W0:Y:S01]  /*4900*/  I2F.F16 R20, R20 ;  /* 0x0000001400147306 */ /* 0x000e220000200c00 */
[----:B------:R-:W-:Y:S01]  /*4910*/  IADD3 R39, PT, PT, R47, -0x20, RZ ;  /* 0xffffffe02f277810 */ /* 0x000fe20007ffe0ff */
[----:B------:R-:W-:Y:S01]  /*4920*/  VIADD R22, R22, 0xffffffe0 ;  /* 0xffffffe016167836 */ /* 0x000fe20000000000 */
[----:B------:R-:W-:-:S04]  /*4930*/  SHF.R.U32.HI R47, RZ, 0x16, R14 ;  /* 0x00000016ff2f7819 */ /* 0x000fc8000001160e */
[----:B------:R-:W-:Y:S01]  /*4940*/  LOP3.LUT R47, R47, 0x3f, RZ, 0xc0, !PT ;  /* 0x0000003f2f2f7812 */ /* 0x000fe200078ec0ff */
[----:B------:R-:W-:Y:S04]  /*4950*/  I2F.F16 R42, R42 ;  /* 0x0000002a002a7306 */ /* 0x000fe80000200c00 */
[----:B------:R-:W-:Y:S01]  /*4960*/  VIADD R48, R47, 0xffffffe0 ;  /* 0xffffffe02f307836 */ /* 0x000fe20000000000 */
[----:B------:R-:W-:Y:S02]  /*4970*/  SHF.R.U32.HI R47, RZ, 0xa, R15 ;  /* 0x0000000aff2f7819 */ /* 0x000fe4000001160f */
[----:B0-----:R-:W-:Y:S01]  /*4980*/  PRMT R20, R21, 0x5410, R20 ;  /* 0x0000541015147816 */ /* 0x001fe20000000014 */
[----:B------:R-:W-:Y:S01]  /*4990*/  VIADD R21, R45, 0xffffffe0 ;  /* 0xffffffe02d157836 */ /* 0x000fe20000000000 */
[----:B------:R-:W-:Y:S01]  /*49a0*/  SHF.R.U32.HI R45, RZ, 0x10, R14 ;  /* 0x00000010ff2d7819 */ /* 0x000fe2000001160e */
[----:B------:R-:W0:Y:S01]  /*49b0*/  I2F.F16 R22, R22 ;  /* 0x0000001600167306 */ /* 0x000e220000200c00 */
[----:B------:R-:W-:-:S02]  /*49c0*/  LOP3.LUT R47, R47, 0x3f, RZ, 0xc0, !PT ;  /* 0x0000003f2f2f7812 */ /* 0x000fc400078ec0ff */
[----:B------:R-:W-:Y:S01]  /*49d0*/  LOP3.LUT R45, R45, 0x3f, RZ, 0xc0, !PT ;  /* 0x0000003f2d2d7812 */ /* 0x000fe200078ec0ff */
[----:B------:R-:W-:Y:S02]  /*49e0*/  HFMA2 R44, R20, R23, R44 ;  /* 0x00000017142c7231 */ /* 0x000fe4000000002c */
[----:B------:R-:W-:Y:S02]  /*49f0*/  VIADD R47, R47, 0xffffffe0 ;  /* 0xffffffe02f2f7836 */ /* 0x000fe40000000000 */
[----:B------:R-:W-:Y:S01]  /*4a00*/  VIADD R49, R45, 0xffffffe0 ;  /* 0xffffffe02d317836 */ /* 0x000fe20000000000 */
[----:B------:R-:W-:Y:S01]  /*4a10*/  SHF.R.U32.HI R45, RZ, 0x4, R15 ;  /* 0x00000004ff2d7819 */ /* 0x000fe2000001160f */
[----:B------:R-:W-:Y:S03]  /*4a20*/  I2F.F16 R21, R21 ;  /* 0x0000001500157306 */ /* 0x000fe60000200c00 */
[----:B------:R-:W-:-:S02]  /*4a30*/  LOP3.LUT R45, R45, 0x3f, RZ, 0xc0, !PT ;  /* 0x0000003f2d2d7812 */ /* 0x000fc400078ec0ff */
[----:B0-----:R-:W-:Y:S02]  /*4a40*/  PRMT R42, R42, 0x5410, R22 ;  /* 0x000054102a2a7816 */ /* 0x001fe40000000016 */
[----:B------:R-:W-:Y:S01]  /*4a50*/  IADD3 R45, PT, PT, R45, -0x20, RZ ;  /* 0xffffffe02d2d7810 */ /* 0x000fe20007ffe0ff */
[----:B------:R-:W0:Y:S01]  /*4a60*/  I2F.F16 R39, R39 ;  /* 0x0000002700277306 */ /* 0x000e220000200c00 */
[----:B------:R-:W-:-:S04]  /*4a70*/  SHF.R.U32.HI R22, RZ, 0x10, R15 ;  /* 0x00000010ff167819 */ /* 0x000fc8000001160f */
[----:B------:R-:W-:-:S03]  /*4a80*/  LOP3.LUT R22, R22, 0x3f, RZ, 0xc0, !PT ;  /* 0x0000003f16167812 */ /* 0x000fc600078ec0ff */
[----:B------:R-:W-:Y:S01]  /*4a90*/  I2F.F16 R41, R41 ;  /* 0x0000002900297306 */ /* 0x000fe20000200c00 */
[----:B0-----:R-:W-:-:S07]  /*4aa0*/  PRMT R21, R21, 0x5410, R39 ;  /* 0x0000541015157816 */ /* 0x001fce0000000027 */
[----:B------:R-:W0:Y:S01]  /*4ab0*/  I2F.F16 R43, R43 ;  /* 0x0000002b002b7306 */ /* 0x000e220000200c00 */
[----:B------:R-:W-:Y:S02]  /*4ac0*/  VIADD R39, R22, 0xffffffe0 ;  /* 0xffffffe016277836 */ /* 0x000fe40000000000 */
[----:B------:R-:W-:-:S05]  /*4ad0*/  HFMA2 R38, R21, R23, R38 ;  /* 0x0000001715267231 */ /* 0x000fca0000000026 */
[----:B------:R-:W-:Y:S01]  /*4ae0*/  I2F.F16 R45, R45 ;  /* 0x0000002d002d7306 */ /* 0x000fe20000200c00 */
[----:B--2---:R-:W-:Y:S02]  /*4af0*/  SHF.R.U32.HI R20, RZ, 0x2, R16 ;  /* 0x00000002ff147819 */ /* 0x004fe40000011610 */
[----:B------:R-:W-:-:S05]  /*4b00*/  SHF.R.U32 R22, R13, 0x1c, R17 ;  /* 0x0000001c0d167819 */ /* 0x000fca0000001611 */
[----:B------:R-:W1:Y:S01]  /*4b10*/  I2F.F16 R47, R47 ;  /* 0x0000002f002f7306 */ /* 0x000e620000200c00 */
[----:B------:R-:W-:Y:S02]  /*4b20*/  LOP3.LUT R20, R20, 0x3f, RZ, 0xc0, !PT ;  /* 0x0000003f14147812 */ /* 0x000fe400078ec0ff */
[----:B0-----:R-:W-:Y:S02]  /*4b30*/  PRMT R41, R41, 0x5410, R43 ;  /* 0x0000541029297816 */ /* 0x001fe4000000002b */
[----:B------:R-:W-:Y:S01]  /*4b40*/  LOP3.LUT R22, R22, 0x3f, RZ, 0xc0, !PT ;  /* 0x0000003f16167812 */ /* 0x000fe200078ec0ff */
[----:B------:R-:W-:Y:S01]  /*4b50*/  VIADD R13, R20, 0xffffffe0 ;  /* 0xffffffe0140d7836 */ /* 0x000fe20000000000 */
[----:B------:R-:W-:Y:S01]  /*4b60*/  SHF.R.U32.HI R20, RZ, 0x2, R17 ;  /* 0x00000002ff147819 */ /* 0x000fe20000011611 */
[----:B------:R-:W-:Y:S01]  /*4b70*/  I2F.F16 R49, R49 ;  /* 0x0000003100317306 */ /* 0x000fe20000200c00 */
[----:B------:R-:W-:Y:S01]  /*4b80*/  HFMA2 R40, R41, R23, R40 ;  /* 0x0000001729287231 */ /* 0x000fe20000000028 */
[----:B------:R-:W-:-:S02]  /*4b90*/  SHF.R.U32.HI R43, RZ, 0x16, R15 ;  /* 0x00000016ff2b7819 */ /* 0x000fc4000001160f */
[----:B------:R-:W-:Y:S02]  /*4ba0*/  LOP3.LUT R41, R20, 0x3f, RZ, 0xc0, !PT ;  /* 0x0000003f14297812 */ /* 0x000fe400078ec0ff */
[----:B------:R-:W-:Y:S02]  /*4bb0*/  LOP3.LUT R43, R43, 0x3f, RZ, 0xc0, !PT ;  /* 0x0000003f2b2b7812 */ /* 0x000fe400078ec0ff */
[----:B------:R-:W0:Y:S01]  /*4bc0*/  I2F.F16 R48, R48 ;  /* 0x0000003000307306 */ /* 0x000e220000200c00 */
[----:B-1----:R-:W-:Y:S02]  /*4bd0*/  PRMT R45, R45, 0x5410, R47 ;  /* 0x000054102d2d7816 */ /* 0x002fe4000000002f */
[----:B------:R-:W-:Y:S02]  /*4be0*/  SHF.R.U32 R12, R12, 0x1c, R16 ;  /* 0x0000001c0c0c7819 */ /* 0x000fe40000001610 */
[----:B------:R-:W-:Y:S01]  /*4bf0*/  IADD3 R43, PT, PT, R43, -0x20, RZ ;  /* 0xffffffe02b2b7810 */ /* 0x000fe20007ffe0ff */
[----:B------:R-:W-:Y:S01]  /*4c00*/  HFMA2 R47, R45, R23, R46 ;  /* 0x000000172d2f7231 */ /* 0x000fe2000000002e */
[----:B------:R-:W-:Y:S01]  /*4c10*/  LOP3.LUT R12, R12, 0x3f, RZ, 0xc0, !PT ;  /* 0x0000003f0c0c7812 */ /* 0x000fe200078ec0ff */
[----:B------:R-:W-:Y:S01]  /*4c20*/  I2F.F16 R39, R39 ;  /* 0x0000002700277306 */ /* 0x000fe20000200c00 */
[--C-:B------:R-:W-:Y:S01]  /*4c30*/  SHF.R.U32 R45, R14, 0x1c, R18.reuse ;  /* 0x0000001c0e2d7819 */ /* 0x100fe20000001612 */
[----:B------:R-:W-:Y:S01]  /*4c40*/  VIADD R14, R41, 0xffffffe0 ;  /* 0xffffffe0290e7836 */ /* 0x000fe20000000000 */
[----:B------:R-:W-:Y:S01]  /*4c50*/  SHF.R.U32.HI R46, RZ, 0x2, R18 ;  /* 0x00000002ff2e7819 */ /* 0x000fe20000011612 */
[----:B------:R-:W-:Y:S01]  /*4c60*/  VIADD R12, R12, 0xffffffe0 ;  /* 0xffffffe00c0c7836 */ /* 0x000fe20000000000 */
[----:B------:R-:W-:-:S02]  /*4c70*/  LOP3.LUT R45, R45, 0x3f, RZ, 0xc0, !PT ;  /* 0x0000003f2d2d7812 */ /* 0x000fc400078ec0ff */
[----:B0-----:R-:W-:Y:S01]  /*4c80*/  PRMT R48, R49, 0x5410, R48 ;  /* 0x0000541031307816 */ /* 0x001fe20000000030 */
[----:B------:R-:W-:Y:S01]  /*4c90*/  I2F.F16 R43, R43 ;  /* 0x0000002b002b7306 */ /* 0x000fe20000200c00 */
[----:B------:R-:W-:Y:S01]  /*4ca0*/  IADD3 R49, PT, PT, R22, -0x20, RZ ;  /* 0xffffffe016317810 */ /* 0x000fe20007ffe0ff */
[----:B------:R-:W-:Y:S01]  /*4cb0*/  VIADD R41, R45, 0xffffffe0 ;  /* 0xffffffe02d297836 */ /* 0x000fe20000000000 */
[----:B------:R-:W0:Y:S01]  /*4cc0*/  LDS.128 R20, [UR4+0x10] ;  /* 0x00001004ff147984 */ /* 0x000e220008000c00 */
[----:B------:R-:W-:Y:S02]  /*4cd0*/  SHF.R.U32 R15, R15, 0x1c, R19 ;  /* 0x0000001c0f0f7819 */ /* 0x000fe40000001613 */
[----:B------:R-:W-:Y:S02]  /*4ce0*/  LOP3.LUT R46, R46, 0x3f, RZ, 0xc0, !PT ;  /* 0x0000003f2e2e7812 */ /* 0x000fe400078ec0ff */
[----:B------:R-:W-:Y:S01]  /*4cf0*/  I2F.F16 R12, R12 ;  /* 0x0000000c000c7306 */ /* 0x000fe20000200c00 */
[----:B------:R-:W-:-:S02]  /*4d00*/  LOP3.LUT R15, R15, 0x3f, RZ, 0xc0, !PT ;  /* 0x0000003f0f0f7812 */ /* 0x000fc400078ec0ff */
[----:B------:R-:W-:Y:S02]  /*4d10*/  IADD3 R45, PT, PT, R46, -0x20, RZ ;  /* 0xffffffe02e2d7810 */ /* 0x000fe40007ffe0ff */
[----:B------:R-:W-:Y:S01]  /*4d20*/  SHF.R.U32.HI R46, RZ, 0x2, R19 ;  /* 0x00000002ff2e7819 */ /* 0x000fe20000011613 */
[----:B------:R-:W-:Y:S02]  /*4d30*/  VIADD R15, R15, 0xffffffe0 ;  /* 0xffffffe00f0f7836 */ /* 0x000fe40000000000 */
[----:B------:R-:W-:Y:S01]  /*4d40*/  I2F.F16 R13, R13 ;  /* 0x0000000d000d7306 */ /* 0x000fe20000200c00 */
[----:B------:R-:W-:-:S05]  /*4d50*/  LOP3.LUT R50, R46, 0x3f, RZ, 0xc0, !PT ;  /* 0x0000003f2e327812 */ /* 0x000fca00078ec0ff */
[----:B------:R-:W-:Y:S02]  /*4d60*/  VIADD R50, R50, 0xffffffe0 ;  /* 0xffffffe032327836 */ /* 0x000fe40000000000 */
[----:B------:R-:W-:Y:S08]  /*4d70*/  I2F.F16 R49, R49 ;  /* 0x0000003100317306 */ /* 0x000ff00000200c00 */
[----:B------:R-:W1:Y:S08]  /*4d80*/  I2F.F16 R14, R14 ;  /* 0x0000000e000e7306 */ /* 0x000e700000200c00 */
[----:B------:R2:W-:Y:S01]  /*4d90*/  I2F.F16 R46, R15 ;  /* 0x0000000f002e7306 */ /* 0x0005e20000200c00 */
[----:B0-----:R-:W-:-:S02]  /*4da0*/  HFMA2 R40, R42, R20, R40 ;  /* 0x000000142a287231 */ /* 0x001fc40000000028 */
[-C--:B------:R-:W-:Y:S02]  /*4db0*/  HFMA2 R44, R27, R20.reuse, R44 ;  /* 0x000000141b2c7231 */ /* 0x080fe4000000002c */
[----:B------:R-:W-:Y:S01]  /*4dc0*/  HFMA2 R48, R48, R20, R38 ;  /* 0x0000001430307231 */ /* 0x000fe20000000026 */
[----:B-1----:R-:W-:Y:S02]  /*4dd0*/  PRMT R49, R49, 0x5410, R14 ;  /* 0x0000541031317816 */ /* 0x002fe4000000000e */
[----:B------:R-:W-:Y:S01]  /*4de0*/  I2F.F16 R41, R41 ;  /* 0x0000002900297306 */ /* 0x000fe20000200c00 */
[----:B--2---:R-:W-:Y:S02]  /*4df0*/  PRMT R15, R39, 0x5410, R43 ;  /* 0x00005410270f7816 */ /* 0x004fe4000000002b */
[----:B------:R-:W-:-:S03]  /*4e00*/  PRMT R43, R12, 0x5410, R13 ;  /* 0x000054100c2b7816 */ /* 0x000fc6000000000d */
[----:B------:R-:W-:Y:S02]  /*4e10*/  HFMA2 R47, R15, R20, R47 ;  /* 0x000000140f2f7231 */ /* 0x000fe4000000002f */
[----:B------:R0:W2:Y:S01]  /*4e20*/  LDG.E.128.CONSTANT R12, desc[UR6][R30.64] ;  /* 0x000000061e0c7981 */ /* 0x0000a2000c1e9d00 */
[----:B------:R-:W1:Y:S08]  /*4e30*/  I2F.F16 R39, R50 ;  /* 0x0000003200277306 */ /* 0x000e700000200c00 */
[----:B------:R-:W4:Y:S01]  /*4e40*/  I2F.F16 R45, R45 ;  /* 0x0000002d002d7306 */ /* 0x000f220000200c00 */
[----:B------:R-:W-:Y:S01]  /*4e50*/  HFMA2 R49, R49, R21, R40 ;  /* 0x0000001531317231 */ /* 0x000fe20000000028 */
[----:B------:R-:W-:-:S02]  /*4e60*/  SHF.R.U32.HI R40, RZ, 0x8, R17 ;  /* 0x00000008ff287819 */ /* 0x000fc40000011611 */
[----:B-1----:R-:W-:Y:S02]  /*4e70*/  PRMT R46, R46, 0x5410, R39 ;  /* 0x000054102e2e7816 */ /* 0x002fe40000000027 */
[----:B------:R-:W-:Y:S02]  /*4e80*/  SHF.R.U32.HI R39, RZ, 0xe, R16 ;  /* 0x0000000eff277819 */ /* 0x000fe40000011610 */
[----:B------:R-:W-:Y:S02]  /*4e90*/  LOP3.LUT R40, R40, 0x3f, RZ, 0xc0, !PT ;  /* 0x0000003f28287812 */ /* 0x000fe400078ec0ff */
[----:B------:R-:W-:Y:S02]  /*4ea0*/  LOP3.LUT R39, R39, 0x3f, RZ, 0xc0, !PT ;  /* 0x0000003f27277812 */ /* 0x000fe400078ec0ff */
[----:B----4-:R-:W-:Y:S01]  /*4eb0*/  PRMT R41, R41, 0x5410, R45 ;  /* 0x0000541029297816 */ /* 0x010fe2000000002d */
[----:B------:R-:W-:Y:S02]  /*4ec0*/  HFMA2 R44, R43, R21, R44 ;  /* 0x000000152b2c7231 */ /* 0x000fe4000000002c */
[----:B------:R-:W-:-:S02]  /*4ed0*/  VIADD R45, R39, 0xffffffe0 ;  /* 0xffffffe0272d7836 */ /* 0x000fc40000000000 */
[----:B------:R-:W-:Y:S02]  /*4ee0*/  VIADD R39, R40, 0xffffffe0 ;  /* 0xffffffe028277836 */ /* 0x000fe40000000000 */
[-C--:B------:R-:W-:Y:S02]  /*4ef0*/  HFMA2 R48, R41, R21.reuse, R48 ;  /* 0x0000001529307231 */ /* 0x080fe40000000030 */
[----:B------:R-:W-:Y:S01]  /*4f00*/  HFMA2 R40, R46, R21, R47 ;  /* 0x000000152e287231 */ /* 0x000fe2000000002f */
[--C-:B------:R-:W-:Y:S02]  /*4f10*/  SHF.R.U32.HI R21, RZ, 0x8, R18.reuse ;  /* 0x00000008ff157819 */ /* 0x100fe40000011612 */
[----:B------:R-:W-:Y:S02]  /*4f20*/  SHF.R.U32.HI R42, RZ, 0xe, R18 ;  /* 0x0000000eff2a7819 */ /* 0x000fe40000011612 */
[----:B------:R-:W-:Y:S02]  /*4f30*/  LOP3.LUT R21, R21, 0x3f, RZ, 0xc0, !PT ;  /* 0x0000003f15157812 */ /* 0x000fe400078ec0ff */
[----:B------:R-:W-:-:S02]  /*4f40*/  LOP3.LUT R42, R42, 0x3f, RZ, 0xc0, !PT ;  /* 0x0000003f2a2a7812 */ /* 0x000fc400078ec0ff */
[----:B------:R-:W-:Y:S02]  /*4f50*/  SHF.R.U32.HI R41, RZ, 0xe, R17 ;  /* 0x0000000eff297819 */ /* 0x000fe40000011611 */
[----:B------:R-:W-:Y:S01]  /*4f60*/  SHF.R.U32.HI R20, RZ, 0x8, R16 ;  /* 0x00000008ff147819 */ /* 0x000fe20000011610 */
[----:B------:R-:W-:Y:S01]  /*4f70*/  VIADD R46, R21, 0xffffffe0 ;  /* 0xffffffe0152e7836 */ /* 0x000fe20000000000 */
[----:B------:R-:W-:Y:S01]  /*4f80*/  LOP3.LUT R41, R41, 0x3f, RZ, 0xc0, !PT ;  /* 0x0000003f29297812 */ /* 0x000fe200078ec0ff */
[----:B------:R-:W-:Y:S01]  /*4f90*/  VIADD R21, R42, 0xffffffe0 ;  /* 0xffffffe02a157836 */ /* 0x000fe20000000000 */
[----:B------:R-:W-:Y:S02]  /*4fa0*/  LOP3.LUT R20, R20, 0x3f, RZ, 0xc0, !PT ;  /* 0x0000003f14147812 */ /* 0x000fe400078ec0ff */
[----:B------:R-:W-:Y:S01]  /*4fb0*/  IADD3 R41, PT, PT, R41, -0x20, RZ ;  /* 0xffffffe029297810 */ /* 0x000fe20007ffe0ff */
[----:B------:R-:W-:Y:S01]  /*4fc0*/  I2F.F16 R46, R46 ;  /* 0x0000002e002e7306 */ /* 0x000fe20000200c00 */
[----:B------:R-:W-:-:S02]  /*4fd0*/  IADD3 R20, PT, PT, R20, -0x20, RZ ;  /* 0xffffffe014147810 */ /* 0x000fc40007ffe0ff */
[----:B------:R-:W-:-:S05]  /*4fe0*/  SHF.R.U32.HI R43, RZ, 0xe, R19 ;  /* 0x0000000eff2b7819 */ /* 0x000fca0000011613 */
[----:B------:R-:W1:Y:S01]  /*4ff0*/  I2F.F16 R21, R21 ;  /* 0x0000001500157306 */ /* 0x000e620000200c00 */
[----:B------:R-:W-:-:S07]  /*5000*/  LOP3.LUT R43, R43, 0x3f, RZ, 0xc0, !PT ;  /* 0x0000003f2b2b7812 */ /* 0x000fce00078ec0ff */
[----:B------:R4:W-:Y:S02]  /*5010*/  I2F.F16 R50, R41 ;  /* 0x0000002900327306 */ /* 0x0009e40000200c00 */
[----:B----4-:R-:W-:-:S06]  /*5020*/  SHF.R.U32.HI R41, RZ, 0x8, R19 ;  /* 0x00000008ff297819 */ /* 0x010fcc0000011613 */
[----:B------:R-:W-:Y:S01]  /*5030*/  I2F.F16 R20, R20 ;  /* 0x0000001400147306 */ /* 0x000fe20000200c00 */
[----:B------:R-:W-:-:S07]  /*5040*/  LOP3.LUT R41, R41, 0x3f, RZ, 0xc0, !PT ;  /* 0x0000003f29297812 */ /* 0x000fce00078ec0ff */
[----:B------:R-:W4:Y:S01]  /*5050*/  I2F.F16 R45, R45 ;  /* 0x0000002d002d7306 */ /* 0x000f220000200c00 */
[----:B------:R-:W-:-:S07]  /*5060*/  VIADD R41, R41, 0xffffffe0 ;  /* 0xffffffe029297836 */ /* 0x000fce0000000000 */
[----:B------:R-:W5:Y:S01]  /*5070*/  I2F.F16 R39, R39 ;  /* 0x0000002700277306 */ /* 0x000f620000200c00 */
[----:B------:R-:W-:Y:S01]  /*5080*/  VIADD R43, R43, 0xffffffe0 ;  /* 0xffffffe02b2b7836 */ /* 0x000fe20000000000 */
[----:B-1----:R-:W-:-:S06]  /*5090*/  PRMT R21, R46, 0x5410, R21 ;  /* 0x000054102e157816 */ /* 0x002fcc0000000015 */
[----:B------:R-:W-:Y:S01]  /*50a0*/  I2F.F16 R51, R41 ;  /* 0x0000002900337306 */ /* 0x000fe20000200c00 */
[----:B----4-:R-:W-:Y:S02]  /*50b0*/  PRMT R45, R20, 0x5410, R45 ;  /* 0x00005410142d7816 */ /* 0x010fe4000000002d */
[----:B------:R-:W-:-:S05]  /*50c0*/  LEA.HI R27, R16, 0xffffffe0, RZ, 0x6 ;  /* 0xffffffe0101b7811 */ /* 0x000fca00078f30ff */
[----:B------:R-:W1:Y:S01]  /*50d0*/  I2F.F16 R46, R43 ;  /* 0x0000002b002e7306 */ /* 0x000e620000200c00 */
[----:B-----5:R-:W-:Y:S02]  /*50e0*/  PRMT R20, R39, 0x5410, R50 ;  /* 0x0000541027147816 */ /* 0x020fe40000000032 */
[----:B------:R-:W-:Y:S02]  /*50f0*/  LEA.HI R38, R17, 0xffffffe0, RZ, 0x6 ;  /* 0xffffffe011267811 */ /* 0x000fe400078f30ff */
[----:B------:R-:W-:Y:S02]  /*5100*/  SHF.R.U32.HI R16, RZ, 0x14, R16 ;  /* 0x00000014ff107819 */ /* 0x000fe40000011610 */
[----:B------:R-:W-:Y:S02]  /*5110*/  LEA.HI R39, R19, 0xffffffe0, RZ, 0x6 ;  /* 0xffffffe013277811 */ /* 0x000fe400078f30ff */
[----:B------:R-:W-:Y:S02]  /*5120*/  SHF.R.U32.HI R17, RZ, 0x14, R17 ;  /* 0x00000014ff117819 */ /* 0x000fe40000011611 */
[----:B------:R-:W-:-:S02]  /*5130*/  SHF.R.U32.HI R19, RZ, 0x14, R19 ;  /* 0x00000014ff137819 */ /* 0x000fc40000011613 */
[----:B------:R-:W-:Y:S02]  /*5140*/  LOP3.LUT R16, R16, 0x3f, RZ, 0xc0, !PT ;  /* 0x0000003f10107812 */ /* 0x000fe400078ec0ff */
[----:B------:R-:W-:Y:S02]  /*5150*/  LEA.HI R42, R18, 0xffffffe0, RZ, 0x6 ;  /* 0xffffffe0122a7811 */ /* 0x000fe400078f30ff */
[----:B------:R-:W-:Y:S02]  /*5160*/  LOP3.LUT R17, R17, 0x3f, RZ, 0xc0, !PT ;  /* 0x0000003f11117812 */ /* 0x000fe400078ec0ff */
[----:B------:R-:W-:Y:S02]  /*5170*/  LOP3.LUT R19, R19, 0x3f, RZ, 0xc0, !PT ;  /* 0x0000003f13137812 */ /* 0x000fe400078ec0ff */
[----:B------:R-:W-:Y:S02]  /*5180*/  SHF.R.U32.HI R18, RZ, 0x14, R18 ;  /* 0x00000014ff127819 */ /* 0x000fe40000011612 */
[----:B------:R-:W-:-:S02]  /*5190*/  IADD3 R16, PT, PT, R16, -0x20, RZ ;  /* 0xffffffe010107810 */ /* 0x000fc40007ffe0ff */
[----:B------:R-:W-:Y:S02]  /*51a0*/  IADD3 R47, PT, PT, R17, -0x20, RZ ;  /* 0xffffffe0112f7810 */ /* 0x000fe40007ffe0ff */
[----:B-1----:R-:W-:Y:S01]  /*51b0*/  PRMT R51, R51, 0x5410, R46 ;  /* 0x0000541033337816 */ /* 0x002fe2000000002e */
[----:B------:R-:W-:Y:S01]  /*51c0*/  VIADD R46, R19, 0xffffffe0 ;  /* 0xffffffe0132e7836 */ /* 0x000fe20000000000 */
[----:B------:R-:W-:Y:S01]  /*51d0*/  LOP3.LUT R18, R18, 0x3f, RZ, 0xc0, !PT ;  /* 0x0000003f12127812 */ /* 0x000fe200078ec0ff */
[----:B------:R-:W-:Y:S01]  /*51e0*/  I2F.F16 R27, R27 ;  /* 0x0000001b001b7306 */ /* 0x000fe20000200c00 */
[----:B------:R-:W-:-:S03]  /*51f0*/  HFMA2 R45, R45, R22, R44 ;  /* 0x000000162d2d7231 */ /* 0x000fc6000000002c */
[----:B------:R-:W-:-:S04]  /*5200*/  VIADD R17, R18, 0xffffffe0 ;  /* 0xffffffe012117836 */ /* 0x000fc80000000000 */
[----:B------:R-:W-:Y:S01]  /*5210*/  I2F.F16 R16, R16 ;  /* 0x0000001000107306 */ /* 0x000fe20000200c00 */
[-C--:B------:R-:W-:Y:S02]  /*5220*/  HFMA2 R44, R20, R22.reuse, R49 ;  /* 0x00000016142c7231 */ /* 0x080fe40000000031 */
[-C--:B------:R-:W-:Y:S02]  /*5230*/  HFMA2 R19, R21, R22.reuse, R48 ;  /* 0x0000001615137231 */ /* 0x080fe40000000030 */
[----:B------:R-:W-:-:S03]  /*5240*/  HFMA2 R40, R51, R22, R40 ;  /* 0x0000001633287231 */ /* 0x000fc60000000028 */
[----:B------:R-:W-:Y:S01]  /*5250*/  I2F.F16 R38, R38 ;  /* 0x0000002600267306 */ /* 0x000fe20000200c00 */
[----:B---3--:R-:W-:-:S07]  /*5260*/  LOP3.LUT R22, R10, 0x3f, RZ, 0xc0, !PT ;  /* 0x0000003f0a167812 */ /* 0x008fce00078ec0ff */
[----:B------:R-:W-:Y:S01]  /*5270*/  I2F.F16 R47, R47 ;  /* 0x0000002f002f7306 */ /* 0x000fe20000200c00 */
[----:B------:R-:W-:-:S07]  /*5280*/  SHF.R.U32.HI R21, RZ, 0x6, R9 ;  /* 0x00000006ff157819 */ /* 0x000fce0000011609 */
[----:B------:R-:W-:Y:S08]  /*5290*/  I2F.F16 R39, R39 ;  /* 0x0000002700277306 */ /* 0x000ff00000200c00 */
[----:B------:R-:W1:Y:S01]  /*52a0*/  I2F.F16 R46, R46 ;  /* 0x0000002e002e7306 */ /* 0x000e620000200c00 */
[----:B------:R-:W-:-:S07]  /*52b0*/  IADD3 R22, PT, PT, R22, -0x20, RZ ;  /* 0xffffffe016167810 */ /* 0x000fce0007ffe0ff */
[----:B------:R-:W-:Y:S01]  /*52c0*/  I2F.F16 R42, R42 ;  /* 0x0000002a002a7306 */ /* 0x000fe20000200c00 */
[----:B------:R-:W-:-:S07]  /*52d0*/  LOP3.LUT R48, R21, 0x3f, RZ, 0xc0, !PT ;  /* 0x0000003f15307812 */ /* 0x000fce00078ec0ff */
[----:B------:R-:W3:Y:S01]  /*52e0*/  I2F.F16 R17, R17 ;  /* 0x0000001100117306 */ /* 0x000ee20000200c00 */
[----:B-1----:R-:W-:Y:S02]  /*52f0*/  PRMT R49, R46, 0x5410, R39 ;  /* 0x000054102e317816 */ /* 0x002fe40000000027 */
[----:B------:R-:W-:-:S05]  /*5300*/  SHF.R.U32.HI R39, RZ, 0xc, R9 ;  /* 0x0000000cff277819 */ /* 0x000fca0000011609 */
[----:B------:R1:W-:Y:S01]  /*5310*/  I2F.F16 R21, R22 ;  /* 0x0000001600157306 */ /* 0x0003e20000200c00 */
[----:B------:R-:W-:Y:S02]  /*5320*/  LOP3.LUT R46, R39, 0x3f, RZ, 0xc0, !PT ;  /* 0x0000003f272e7812 */ /* 0x000fe400078ec0ff */
[----:B-1----:R-:W-:Y:S02]  /*5330*/  PRMT R22, R16, 0x5410, R27 ;  /* 0x0000541010167816 */ /* 0x002fe4000000001b */
[----:B------:R-:W-:Y:S02]  /*5340*/  PRMT R27, R47, 0x5410, R38 ;  /* 0x000054102f1b7816 */ /* 0x000fe40000000026 */
[----:B------:R-:W-:-:S04]  /*5350*/  SHF.R.U32.HI R38, RZ, 0xc, R8 ;  /* 0x0000000cff267819 */ /* 0x000fc80000011608 */
[----:B------:R-:W-:Y:S02]  /*5360*/  LOP3.LUT R47, R38, 0x3f, RZ, 0xc0, !PT ;  /* 0x0000003f262f7812 */ /* 0x000fe400078ec0ff */
[----:B---3--:R-:W-:Y:S01]  /*5370*/  PRMT R38, R17, 0x5410, R42 ;  /* 0x0000541011267816 */ /* 0x008fe2000000002a */
[-C--:B------:R-:W-:Y:S02]  /*5380*/  HFMA2 R39, R22, R23.reuse, R45 ;  /* 0x0000001716277231 */ /* 0x080fe4000000002d */
[----:B------:R-:W-:Y:S02]  /*5390*/  VIADD R22, R46, 0xffffffe0 ;  /* 0xffffffe02e167836 */ /* 0x000fe40000000000 */
[-C--:B------:R-:W-:Y:S01]  /*53a0*/  HFMA2 R27, R27, R23.reuse, R44 ;  /* 0x000000171b1b7231 */ /* 0x080fe2000000002c */
[----:B------:R-:W-:Y:S01]  /*53b0*/  SHF.R.U32.HI R45, RZ, 0x12, R9 ;  /* 0x00000012ff2d7819 */ /* 0x000fe20000011609 */
[-C--:B------:R-:W-:Y:S01]  /*53c0*/  HFMA2 R40, R49, R23.reuse, R40 ;  /* 0x0000001731287231 */ /* 0x080fe20000000028 */
[----:B------:R-:W-:Y:S01]  /*53d0*/  SHF.R.U32.HI R44, RZ, 0x6, R11 ;  /* 0x00000006ff2c7819 */ /* 0x000fe2000001160b */
[----:B------:R-:W-:Y:S01]  /*53e0*/  HFMA2 R38, R38, R23, R19 ;  /* 0x0000001726267231 */ /* 0x000fe20000000013 */
[----:B------:R-:W-:-:S02]  /*53f0*/  SHF.R.U32.HI R46, RZ, 0x12, R10 ;  /* 0x00000012ff2e7819 */ /* 0x000fc4000001160a */
[--C-:B------:R-:W-:Y:S02]  /*5400*/  SHF.R.U32.HI R23, RZ, 0xc, R10.reuse ;  /* 0x0000000cff177819 */ /* 0x100fe4000001160a */
[----:B------:R-:W-:Y:S02]  /*5410*/  SHF.R.U32.HI R19, RZ, 0x6, R10 ;  /* 0x00000006ff137819 */ /* 0x000fe4000001160a */
[----:B------:R-:W-:Y:S02]  /*5420*/  LOP3.LUT R20, R11, 0x3f, RZ, 0xc0, !PT ;  /* 0x0000003f0b147812 */ /* 0x000fe400078ec0ff */
[----:B------:R-:W-:Y:S02]  /*5430*/  LOP3.LUT R45, R45, 0x3f, RZ, 0xc0, !PT ;  /* 0x0000003f2d2d7812 */ /* 0x000fe400078ec0ff */
[----:B------:R-:W-:Y:S02]  /*5440*/  LOP3.LUT R44, R44, 0x3f, RZ, 0xc0, !PT ;  /* 0x0000003f2c2c7812 */ /* 0x000fe400078ec0ff */
[----:B------:R-:W-:-:S02]  /*5450*/  LOP3.LUT R46, R46, 0x3f, RZ, 0xc0, !PT ;  /* 0x0000003f2e2e7812 */ /* 0x000fc400078ec0ff */
[----:B------:R-:W-:Y:S02]  /*5460*/  LOP3.LUT R23, R23, 0x3f, RZ, 0xc0, !PT ;  /* 0x0000003f17177812 */ /* 0x000fe400078ec0ff */
[----:B------:R-:W-:Y:S01]  /*5470*/  LOP3.LUT R19, R19, 0x3f, RZ, 0xc0, !PT ;  /* 0x0000003f13137812 */ /* 0x000fe200078ec0ff */
[----:B------:R-:W-:Y:S01]  /*5480*/  VIADD R20, R20, 0xffffffe0 ;  /* 0xffffffe014147836 */ /* 0x000fe20000000000 */
[----:B------:R-:W-:Y:S01]  /*5490*/  IADD3 R42, PT, PT, R47, -0x20, RZ ;  /* 0xffffffe02f2a7810 */ /* 0x000fe20007ffe0ff */
[----:B------:R-:W-:Y:S01]  /*54a0*/  VIADD R47, R44, 0xffffffe0 ;  /* 0xffffffe02c2f7836 */ /* 0x000fe20000000000 */
[----:B------:R-:W-:Y:S01]  /*54b0*/  IADD3 R45, PT, PT, R45, -0x20, RZ ;  /* 0xffffffe02d2d7810 */ /* 0x000fe20007ffe0ff */
[----:B------:R-:W-:Y:S01]  /*54c0*/  VIADD R46, R46, 0xffffffe0 ;  /* 0xffffffe02e2e7836 */ /* 0x000fe20000000000 */
[----:B------:R-:W-:Y:S01]  /*54d0*/  IADD3 R23, PT, PT, R23, -0x20, RZ ;  /* 0xffffffe017177810 */ /* 0x000fe20007ffe0ff */
[----:B------:R-:W-:Y:S01]  /*54e0*/  VIADD R19, R19, 0xffffffe0 ;  /* 0xffffffe013137836 */ /* 0x000fe20000000000 */
[----:B------:R-:W-:Y:S01]  /*54f0*/  LOP3.LUT R18, R9, 0x3f, RZ, 0xc0, !PT ;  /* 0x0000003f09127812 */ /* 0x000fe200078ec0ff */
[----:B------:R-:W-:Y:S03]  /*5500*/  I2F.F16 R22, R22 ;  /* 0x0000001600167306 */ /* 0x000fe60000200c00 */
[----:B------:R-:W-:-:S02]  /*5510*/  IADD3 R41, PT, PT, R18, -0x20, RZ ;  /* 0xffffffe012297810 */ /* 0x000fc40007ffe0ff */
[----:B------:R-:W-:-:S03]  /*5520*/  LOP3.LUT R18, R8, 0x3f, RZ, 0xc0, !PT ;  /* 0x0000003f08127812 */ /* 0x000fc600078ec0ff */
[----:B------:R-:W-:Y:S01]  /*5530*/  I2F.F16 R45, R45 ;  /* 0x0000002d002d7306 */ /* 0x000fe20000200c00 */
[----:B------:R-:W-:-:S07]  /*5540*/  SHF.R.U32.HI R16, RZ, 0x6, R8 ;  /* 0x00000006ff107819 */ /* 0x000fce0000011608 */
[----:B------:R-:W-:Y:S01]  /*5550*/  I2F.F16 R20, R20 ;  /* 0x0000001400147306 */ /* 0x000fe20000200c00 */
[----:B------:R-:W-:-:S07]  /*5560*/  VIADD R18, R18, 0xffffffe0 ;  /* 0xffffffe012127836 */ /* 0x000fce0000000000 */
[----:B------:R-:W1:Y:S08]  /*5570*/  I2F.F16 R47, R47 ;  /* 0x0000002f002f7306 */ /* 0x000e700000200c00 */
[----:B------:R-:W-:Y:S08]  /*5580*/  I2F.F16 R44, R19 ;  /* 0x00000013002c7306 */ /* 0x000ff00000200c00 */
[----:B------:R-:W-:Y:S08]  /*5590*/  I2F.F16 R23, R23 ;  /* 0x0000001700177306 */ /* 0x000ff00000200c00 */
[----:B------:R-:W3:Y:S01]  /*55a0*/  I2F.F16 R46, R46 ;  /* 0x0000002e002e7306 */ /* 0x000ee20000200c00 */
[----:B------:R-:W-:Y:S01]  /*55b0*/  VIADD R48, R48, 0xffffffe0 ;  /* 0xffffffe030307836 */ /* 0x000fe20000000000 */
[----:B-1----:R-:W-:-:S06]  /*55c0*/  PRMT R47, R20, 0x5410, R47 ;  /* 0x00005410142f7816 */ /* 0x002fcc000000002f */
[----:B------:R1:W-:Y:S02]  /*55d0*/  I2F.F16 R43, R18 ;  /* 0x00000012002b7306 */ /* 0x0003e40000200c00 */
[----:B-1----:R-:W-:-:S06]  /*55e0*/  LOP3.LUT R18, R16, 0x3f, RZ, 0xc0, !PT ;  /* 0x0000003f10127812 */ /* 0x002fcc00078ec0ff */
[----:B------:R1:W-:Y:S01]  /*55f0*/  I2F.F16 R16, R48 ;  /* 0x0000003000107306 */ /* 0x0003e20000200c00 */
[----:B---3--:R-:W-:Y:S02]  /*5600*/  PRMT R50, R23, 0x5410, R46 ;  /* 0x0000541017327816 */ /* 0x008fe4000000002e */
[----:B-1----:R-:W-:Y:S02]  /*5610*/  PRMT R48, R22, 0x5410, R45 ;  /* 0x0000541016307816 */ /* 0x002fe4000000002d */
[----:B------:R-:W-:Y:S02]  /*5620*/  PRMT R45, R21, 0x5410, R44 ;  /* 0x00005410152d7816 */ /* 0x000fe4000000002c */
[----:B------:R-:W1:Y:S01]  /*5630*/  LDS.128 R20, [UR4+0x20] ;  /* 0x00002004ff147984 */ /* 0x000e620008000c00 */
[----:B------:R-:W-:-:S04]  /*5640*/  SHF.R.U32.HI R17, RZ, 0x12, R8 ;  /* 0x00000012ff117819 */ /* 0x000fc80000011608 */
[----:B------:R-:W-:Y:S01]  /*5650*/  LOP3.LUT R17, R17, 0x3f, RZ, 0xc0, !PT ;  /* 0x0000003f11117812 */ /* 0x000fe200078ec0ff */
[----:B------:R-:W-:Y:S01]  /*5660*/  VIADD R18, R18, 0xffffffe0 ;  /* 0xffffffe012127836 */ /* 0x000fe20000000000 */
[----:B------:R-:W-:-:S03]  /*5670*/  SHF.R.U32.HI R44, RZ, 0xc, R11 ;  /* 0x0000000cff2c7819 */ /* 0x000fc6000001160b */
[----:B------:R-:W-:Y:S01]  /*5680*/  VIADD R17, R17, 0xffffffe0 ;  /* 0xffffffe011117836 */ /* 0x000fe20000000000 */
[----:B------:R-:W-:Y:S01]  /*5690*/  SHF.R.U32.HI R46, RZ, 0x12, R11 ;  /* 0x00000012ff2e7819 */ /* 0x000fe2000001160b */
[----:B------:R-:W3:Y:S01]  /*56a0*/  I2F.F16 R18, R18 ;  /* 0x0000001200127306 */ /* 0x000ee20000200c00 */
[----:B------:R-:W-:Y:S02]  /*56b0*/  LOP3.LUT R44, R44, 0x3f, RZ, 0xc0, !PT ;  /* 0x0000003f2c2c7812 */ /* 0x000fe400078ec0ff */
[----:B------:R-:W-:-:S05]  /*56c0*/  LOP3.LUT R46, R46, 0x3f, RZ, 0xc0, !PT ;  /* 0x0000003f2e2e7812 */ /* 0x000fca00078ec0ff */
[----:B------:R-:W4:Y:S01]  /*56d0*/  I2F.F16 R41, R41 ;  /* 0x0000002900297306 */ /* 0x000f220000200c00 */
[----:B------:R-:W-:Y:S01]  /*56e0*/  VIADD R44, R44, 0xffffffe0 ;  /* 0xffffffe02c2c7836 */ /* 0x000fe20000000000 */
[----:B------:R-:W-:-:S06]  /*56f0*/  IADD3 R49, PT, PT, R46, -0x20, RZ ;  /* 0xffffffe02e317810 */ /* 0x000fcc0007ffe0ff */
[----:B------:R-:W-:Y:S08]  /*5700*/  I2F.F16 R42, R42 ;  /* 0x0000002a002a7306 */ /* 0x000ff00000200c00 */
[----:B------:R-:W5:Y:S01]  /*5710*/  I2F.F16 R17, R17 ;  /* 0x0000001100117306 */ /* 0x000f620000200c00 */
[----:B0-----:R-:W-:Y:S01]  /*5720*/  IMAD.WIDE R30, R34, 0x4, R30 ;  /* 0x00000004221e7825 */ /* 0x001fe200078e021e */
[----:B---3--:R-:W-:-:S06]  /*5730*/  PRMT R43, R43, 0x5410, R18 ;  /* 0x000054102b2b7816 */ /* 0x008fcc0000000012 */
[----:B------:R-:W-:Y:S01]  /*5740*/  I2F.F16 R44, R44 ;  /* 0x0000002c002c7306 */ /* 0x000fe20000200c00 */
[----:B----4-:R-:W-:-:S07]  /*5750*/  PRMT R41, R41, 0x5410, R16 ;  /* 0x0000541029297816 */ /* 0x010fce0000000010 */
[----:B------:R-:W0:Y:S01]  /*5760*/  I2F.F16 R49, R49 ;  /* 0x0000003100317306 */ /* 0x000e220000200c00 */
[----:B-----5:R-:W-:Y:S02]  /*5770*/  PRMT R42, R42, 0x5410, R17 ;  /* 0x000054102a2a7816 */ /* 0x020fe40000000011 */
[----:B------:R-:W3:Y:S01]  /*5780*/  LDG.E.128.CONSTANT R16, desc[UR6][R30.64] ;  /* 0x000000061e107981 */ /* 0x000ee2000c1e9d00 */
[-C--:B-1----:R-:W-:Y:S02]  /*5790*/  HFMA2 R43, R43, R20.reuse, RZ ;  /* 0x000000142b2b7231 */ /* 0x082fe400000000ff */
[-C--:B------:R-:W-:Y:S02]  /*57a0*/  HFMA2 R45, R45, R20.reuse, RZ ;  /* 0x000000142d2d7231 */ /* 0x080fe400000000ff */
[-C--:B------:R-:W-:Y:S01]  /*57b0*/  HFMA2 R46, R41, R20.reuse, RZ.H0_H0 ;  /* 0x00000014292e7231 */ /* 0x080fe200000400ff */
[----:B------:R-:W-:Y:S01]  /*57c0*/  SHF.R.U32.HI R41, RZ, 0x18, R8 ;  /* 0x00000018ff297819 */ /* 0x000fe20000011608 */
[----:B------:R-:W-:Y:S01]  /*57d0*/  HFMA2 R20, R47, R20, RZ.H0_H0 ;  /* 0x000000142f147231 */ /* 0x000fe200000400ff */
[----:B--2---:R-:W-:Y:S01]  /*57e0*/  SHF.R.U32 R8, R8, 0x1e, R12 ;  /* 0x0000001e08087819 */ /* 0x004fe2000000160c */
[-C--:B------:R-:W-:Y:S01]  /*57f0*/  HFMA2 R47, R42, R21.reuse, R43 ;  /* 0x000000152a2f7231 */ /* 0x080fe2000000002b */
[----:B0-----:R-:W-:Y:S01]  /*5800*/  PRMT R44, R44, 0x5410, R49 ;  /* 0x000054102c2c7816 */ /* 0x001fe20000000031 */
[-C--:B------:R-:W-:Y:S01]  /*5810*/  HFMA2 R46, R48, R21.reuse, R46 ;  /* 0x00000015302e7231 */ /* 0x080fe2000000002e */
[----:B------:R-:W-:Y:S01]  /*5820*/  SHF.R.U32.HI R43, RZ, 0x18, R9 ;  /* 0x00000018ff2b7819 */ /* 0x000fe20000011609 */
[----:B------:R-:W-:-:S02]  /*5830*/  HFMA2 R42, R50, R21, R45 ;  /* 0x00000015322a7231 */ /* 0x000fc4000000002d */
[----:B------:R-:W-:Y:S01]  /*5840*/  HFMA2 R44, R44, R21, R20 ;  /* 0x000000152c2c7231 */ /* 0x000fe20000000014 */
[----:B------:R-:W-:Y:S02]  /*5850*/  SHF.R.U32.HI R21, RZ, 0x18, R10 ;  /* 0x00000018ff157819 */ /* 0x000fe4000001160a */
[----:B------:R-:W-:Y:S02]  /*5860*/  LOP3.LUT R41, R41, 0x3f, RZ, 0xc0, !PT ;  /* 0x0000003f29297812 */ /* 0x000fe400078ec0ff */
[----:B------:R-:W-:Y:S02]  /*5870*/  LOP3.LUT R8, R8, 0x3f, RZ, 0xc0, !PT ;  /* 0x0000003f08087812 */ /* 0x000fe400078ec0ff */
[----:B------:R-:W-:Y:S02]  /*5880*/  LOP3.LUT R43, R43, 0x3f, RZ, 0xc0, !PT ;  /* 0x0000003f2b2b7812 */ /* 0x000fe400078ec0ff */
[----:B------:R-:W-:Y:S02]  /*5890*/  LOP3.LUT R21, R21, 0x3f, RZ, 0xc0, !PT ;  /* 0x0000003f15157812 */ /* 0x000fe400078ec0ff */
[----:B------:R-:W-:Y:S01]  /*58a0*/  SHF.R.U32 R9, R9, 0x1e, R13 ;  /* 0x0000001e09097819 */ /* 0x000fe2000000160d */
[----:B------:R-:W-:-:S02]  /*58b0*/  VIADD R41, R41, 0xffffffe0 ;  /* 0xffffffe029297836 */ /* 0x000fc40000000000 */
[----:B------:R-:W-:Y:S02]  /*58c0*/  VIADD R8, R8, 0xffffffe0 ;  /* 0xffffffe008087836 */ /* 0x000fe40000000000 */
[----:B------:R-:W-:Y:S01]  /*58d0*/  VIADD R45, R43, 0xffffffe0 ;  /* 0xffffffe02b2d7836 */ /* 0x000fe20000000000 */
[----:B------:R-:W-:Y:S01]  /*58e0*/  IADD3 R43, PT, PT, R21, -0x20, RZ ;  /* 0xffffffe0152b7810 */ /* 0x000fe20007ffe0ff */
[----:B------:R-:W-:Y:S01]  /*58f0*/  I2F.F16 R20, R41 ;  /* 0x0000002900147306 */ /* 0x000fe20000200c00 */
[----:B------:R-:W-:-:S07]  /*5900*/  LOP3.LUT R21, R9, 0x3f, RZ, 0xc0, !PT ;  /* 0x0000003f09157812 */ /* 0x000fce00078ec0ff */
[----:B------:R-:W0:Y:S01]  /*5910*/  I2F.F16 R9, R8 ;  /* 0x0000000800097306 */ /* 0x000e220000200c00 */
[----:B------:R-:W-:Y:S02]  /*5920*/  SHF.R.U32.HI R48, RZ, 0x18, R11 ;  /* 0x00000018ff307819 */ /* 0x000fe4000001160b */
[----:B------:R-:W-:Y:S02]  /*5930*/  SHF.R.U32 R11, R11, 0x1e, R15 ;  /* 0x0000001e0b0b7819 */ /* 0x000fe4000000160f */
[----:B------:R-:W-:Y:S02]  /*5940*/  LOP3.LUT R48, R48, 0x3f, RZ, 0xc0, !PT ;  /* 0x0000003f30307812 */ /* 0x000fe400078ec0ff */
[----:B------:R-:W-:-:S03]  /*5950*/  LOP3.LUT R11, R11, 0x3f, RZ, 0xc0, !PT ;  /* 0x0000003f0b0b7812 */ /* 0x000fc600078ec0ff */
[----:B------:R-:W-:Y:S01]  /*5960*/  VIADD R49, R48, 0xffffffe0 ;  /* 0xffffffe030317836 */ /* 0x000fe20000000000 */
[----:B0-----:R-:W-:Y:S01]  /*5970*/  PRMT R8, R20, 0x5410, R9 ;  /* 0x0000541014087816 */ /* 0x001fe20000000009 */
[----:B------:R-:W-:Y:S02]  /*5980*/  VIADD R20, R11, 0xffffffe0 ;  /* 0xffffffe00b147836 */ /* 0x000fe40000000000 */
[----:B------:R-:W-:Y:S01]  /*5990*/  I2F.F16 R41, R49 ;  /* 0x0000003100297306 */ /* 0x000fe20000200c00 */
[----:B------:R-:W-:-:S07]  /*59a0*/  SHF.R.U32 R48, R10, 0x1e, R14 ;  /* 0x0000001e0a307819 */ /* 0x000fce000000160e */
[----:B------:R-:W0:Y:S01]  /*59b0*/  I2F.F16 R20, R20 ;  /* 0x0000001400147306 */ /* 0x000e220000200c00 */
[----:B------:R-:W-:Y:S02]  /*59c0*/  LOP3.LUT R48, R48, 0x3f, RZ, 0xc0, !PT ;  /* 0x0000003f30307812 */ /* 0x000fe400078ec0ff */
[----:B------:R-:W-:-:S03]  /*59d0*/  IADD3 R10, PT, PT, R21, -0x20, RZ ;  /* 0xffffffe0150a7810 */ /* 0x000fc60007ffe0ff */
[----:B------:R-:W-:Y:S02]  /*59e0*/  VIADD R48, R48, 0xffffffe0 ;  /* 0xffffffe030307836 */ /* 0x000fe40000000000 */
[----:B------:R-:W-:Y:S01]  /*59f0*/  I2F.F16 R45, R45 ;  /* 0x0000002d002d7306 */ /* 0x000fe20000200c00 */
[----:B0-----:R-:W-:-:S07]  /*5a00*/  PRMT R41, R41, 0x5410, R20 ;  /* 0x0000541029297816 */ /* 0x001fce0000000014 */
[----:B------:R-:W0:Y:S01]  /*5a10*/  I2F.F16 R10, R10 ;  /* 0x0000000a000a7306 */ /* 0x000e220000200c00 */
[----:B------:R-:W-:-:S04]  /*5a20*/  SHF.R.U32.HI R20, RZ, 0xa, R13 ;  /* 0x0000000aff147819 */ /* 0x000fc8000001160d */
[----:B------:R-:W-:-:S03]  /*5a30*/  LOP3.LUT R20, R20, 0x3f, RZ, 0xc0, !PT ;  /* 0x0000003f14147812 */ /* 0x000fc600078ec0ff */
[----:B------:R-:W-:Y:S01]  /*5a40*/  I2F.F16 R43, R43 ;  /* 0x0000002b002b7306 */ /* 0x000fe20000200c00 */
[----:B------:R-:W-:Y:S01]  /*5a50*/  HFMA2 R47, R8, R22, R47 ;  /* 0x00000016082f7231 */ /* 0x000fe2000000002f */
[----:B------:R-:W-:-:S06]  /*5a60*/  SHF.R.U32.HI R9, RZ, 0x4, R12 ;  /* 0x00000004ff097819 */ /* 0x000fcc000001160c */
[----:B------:R-:W1:Y:S01]  /*5a70*/  I2F.F16 R48, R48 ;  /* 0x0000003000307306 */ /* 0x000e620000200c00 */
[----:B------:R-:W-:Y:S01]  /*5a80*/  SHF.R.U32.HI R11, RZ, 0xa, R12 ;  /* 0x0000000aff0b7819 */ /* 0x000fe2000001160c */
[----:B------:R-:W-:Y:S01]  /*5a90*/  VIADD R8, R20, 0xffffffe0 ;  /* 0xffffffe014087836 */ /* 0x000fe20000000000 */
[----:B------:R-:W-:Y:S02]  /*5aa0*/  SHF.R.U32.HI R20, RZ, 0xa, R14 ;  /* 0x0000000aff147819 */ /* 0x000fe4000001160e */
[----:B------:R-:W-:Y:S02]  /*5ab0*/  SHF.R.U32.HI R21, RZ, 0x4, R13 ;  /* 0x00000004ff157819 */ /* 0x000fe4000001160d */
[----:B------:R-:W-:Y:S02]  /*5ac0*/  LOP3.LUT R9, R9, 0x3f, RZ, 0xc0, !PT ;  /* 0x0000003f09097812 */ /* 0x000fe400078ec0ff */
[----:B------:R-:W-:Y:S02]  /*5ad0*/  LOP3.LUT R11, R11, 0x3f, RZ, 0xc0, !PT ;  /* 0x0000003f0b0b7812 */ /* 0x000fe400078ec0ff */
[----:B------:R-:W-:-:S02]  /*5ae0*/  LOP3.LUT R20, R20, 0x3f, RZ, 0xc0, !PT ;  /* 0x0000003f14147812 */ /* 0x000fc400078ec0ff */
[----:B------:R-:W-:Y:S02]  /*5af0*/  LOP3.LUT R21, R21, 0x3f, RZ, 0xc0, !PT ;  /* 0x0000003f15157812 */ /* 0x000fe400078ec0ff */
[----:B0-----:R-:W-:Y:S02]  /*5b00*/  PRMT R45, R45, 0x5410, R10 ;  /* 0x000054102d2d7816 */ /* 0x001fe4000000000a */
[----:B------:R-:W-:Y:S01]  /*5b10*/  IADD3 R10, PT, PT, R9, -0x20, RZ ;  /* 0xffffffe0090a7810 */ /* 0x000fe20007ffe0ff */
[----:B------:R-:W-:Y:S01]  /*5b20*/  VIADD R9, R11, 0xffffffe0 ;  /* 0xffffffe00b097836 */ /* 0x000fe20000000000 */
[----:B-1----:R-:W-:Y:S01]  /*5b30*/  PRMT R43, R43, 0x5410, R48 ;  /* 0x000054102b2b7816 */ /* 0x002fe20000000030 */
[----:B------:R-:W-:Y:S01]  /*5b40*/  VIADD R48, R20, 0xffffffe0 ;  /* 0xffffffe014307836 */ /* 0x000fe20000000000 */
[----:B------:R-:W-:Y:S02]  /*5b50*/  IADD3 R11, PT, PT, R21, -0x20, RZ ;  /* 0xffffffe0150b7810 */ /* 0x000fe40007ffe0ff */
[----:B------:R-:W-:-:S02]  /*5b60*/  SHF.R.U32.HI R21, RZ, 0x4, R14 ;  /* 0x00000004ff157819 */ /* 0x000fc4000001160e */
[--C-:B------:R-:W-:Y:S02]  /*5b70*/  SHF.R.U32.HI R20, RZ, 0x4, R15.reuse ;  /* 0x00000004ff147819 */ /* 0x100fe4000001160f */
[----:B------:R-:W-:Y:S02]  /*5b80*/  SHF.R.U32.HI R50, RZ, 0xa, R15 ;  /* 0x0000000aff327819 */ /* 0x000fe4000001160f */
[----:B------:R-:W-:Y:S02]  /*5b90*/  LOP3.LUT R21, R21, 0x3f, RZ, 0xc0, !PT ;  /* 0x0000003f15157812 */ /* 0x000fe400078ec0ff */
[----:B------:R-:W-:Y:S02]  /*5ba0*/  LOP3.LUT R20, R20, 0x3f, RZ, 0xc0, !PT ;  /* 0x0000003f14147812 */ /* 0x000fe400078ec0ff */
[----:B------:R-:W-:Y:S01]  /*5bb0*/  LOP3.LUT R50, R50, 0x3f, RZ, 0xc0, !PT ;  /* 0x0000003f32327812 */ /* 0x000fe200078ec0ff */
[----:B------:R-:W-:Y:S01]  /*5bc0*/  I2F.F16 R10, R10 ;  /* 0x0000000a000a7306 */ /* 0x000fe20000200c00 */
[----:B------:R-:W-:-:S02]  /*5bd0*/  IADD3 R21, PT, PT, R21, -0x20, RZ ;  /* 0xffffffe015157810 */ /* 0x000fc40007ffe0ff */
[----:B------:R-:W-:Y:S01]  /*5be0*/  IADD3 R20, PT, PT, R20, -0x20, RZ ;  /* 0xffffffe014147810 */ /* 0x000fe20007ffe0ff */
[----:B------:R-:W-:Y:S01]  /*5bf0*/  VIADD R50, R50, 0xffffffe0 ;  /* 0xffffffe032327836 */ /* 0x000fe20000000000 */
[----:B------:R-:W-:-:S03]  /*5c00*/  ISETP.NE.AND P0, PT, R7, R4, PT ;  /* 0x000000040700720c */ /* 0x000fc60003f05270 */
[----:B------:R-:W0:Y:S08]  /*5c10*/  I2F.F16 R9, R9 ;  /* 0x0000000900097306 */ /* 0x000e300000200c00 */
[----:B------:R-:W-:Y:S08]  /*5c20*/  I2F.F16 R11, R11 ;  /* 0x0000000b000b7306 */ /* 0x000ff00000200c00 */
[----:B------:R-:W1:Y:S08]  /*5c30*/  I2F.F16 R8, R8 ;  /* 0x0000000800087306 */ /* 0x000e700000200c00 */
[----:B------:R-:W-:Y:S01]  /*5c40*/  I2F.F16 R49, R21 ;  /* 0x0000001500317306 */ /* 0x000fe20000200c00 */
[----:B------:R-:W-:-:S07]  /*5c50*/  HFMA2 R46, R45, R22, R46 ;  /* 0x000000162d2e7231 */ /* 0x000fce000000002e */
[----:B------:R-:W-:Y:S01]  /*5c60*/  I2F.F16 R20, R20 ;  /* 0x0000001400147306 */ /* 0x000fe20000200c00 */
[----:B------:R-:W-:-:S07]  /*5c70*/  HFMA2 R42, R43, R22, R42 ;  /* 0x000000162b2a7231 */ /* 0x000fce000000002a */
[----:B------:R-:W2:Y:S01]  /*5c80*/  I2F.F16 R21, R50 ;  /* 0x0000003200157306 */ /* 0x000ea20000200c00 */
[----:B------:R-:W-:Y:S01]  /*5c90*/  HFMA2 R44, R41, R22, R44 ;  /* 0x00000016292c7231 */ /* 0x000fe2000000002c */
[----:B------:R-:W-:Y:S02]  /*5ca0*/  SHF.R.U32.HI R22, RZ, 0x10, R12 ;  /* 0x00000010ff167819 */ /* 0x000fe4000001160c */
[----:B0-----:R-:W-:Y:S01]  /*5cb0*/  PRMT R10, R10, 0x5410, R9 ;  /* 0x000054100a0a7816 */ /* 0x001fe20000000009 */
[----:B------:R-:W-:Y:S01]  /*5cc0*/  @!P0 IMAD.MOV.U32 R9, RZ, RZ, R24 ;  /* 0x000000ffff098224 */ /* 0x000fe200078e0018 */
[----:B-1----:R-:W-:Y:S02]  /*5cd0*/  PRMT R11, R11, 0x5410, R8 ;  /* 0x000054100b0b7816 */ /* 0x002fe40000000008 */
[----:B------:R-:W-:Y:S02]  /*5ce0*/  @!P0 MOV R8, R25 ;  /* 0x0000001900088202 */ /* 0x000fe40000000f00 */
[----:B------:R-:W-:-:S03]  /*5cf0*/  LOP3.LUT R41, R22, 0x3f, RZ, 0xc0, !PT ;  /* 0x0000003f16297812 */ /* 0x000fc600078ec0ff */
[----:B------:R2:W4:Y:S01]  /*5d00*/  @!P0 LDG.E.U16.CONSTANT R22, desc[UR6][R8.64] ;  /* 0x0000000608168981 */ /* 0x000522000c1e9500 */
[----:B------:R-:W-:Y:S02]  /*5d10*/  IADD3 R43, PT, PT, R41, -0x20, RZ ;  /* 0xffffffe0292b7810 */ /* 0x000fe40007ffe0ff */
[----:B--2---:R-:W-:Y:S01]  /*5d20*/  PRMT R9, R20, 0x5410, R21 ;  /* 0x0000541014097816 */ /* 0x004fe20000000015 */
[----:B------:R-:W-:Y:S01]  /*5d30*/  @!P0 IMAD R21, R3, 0x8, R1 ;  /* 0x0000000803158824 */ /* 0x000fe200078e0201 */
[----:B------:R-:W-:-:S04]  /*5d40*/  SHF.R.U32.HI R20, RZ, 0x10, R13 ;  /* 0x00000010ff147819 */ /* 0x000fc8000001160d */
[----:B------:R-:W-:Y:S02]  /*5d50*/  LOP3.LUT R41, R20, 0x3f, RZ, 0xc0, !PT ;  /* 0x0000003f14297812 */ /* 0x000fe400078ec0ff */
[----:B------:R-:W2:Y:S01]  /*5d60*/  @!P0 LDL.64 R20, [R21+0x8] ;  /* 0x0000080015148983 */ /* 0x000ea20000100a00 */
[----:B------:R-:W-:Y:S01]  /*5d70*/  SHF.R.U32.HI R45, RZ, 0x16, R12 ;  /* 0x00000016ff2d7819 */ /* 0x000fe2000001160c */
[----:B------:R-:W0:Y:S03]  /*5d80*/  I2F.F16 R48, R48 ;  /* 0x0000003000307306 */ /* 0x000e260000200c00 */
[----:B------:R-:W-:-:S04]  /*5d90*/  LOP3.LUT R45, R45, 0x3f, RZ, 0xc0, !PT ;  /* 0x0000003f2d2d7812 */ /* 0x000fc800078ec0ff */
[----:B------:R-:W-:Y:S01]  /*5da0*/  IADD3 R45, PT, PT, R45, -0x20, RZ ;  /* 0xffffffe02d2d7810 */ /* 0x000fe20007ffe0ff */
[----:B------:R-:W-:Y:S08]  /*5db0*/  I2F.F16 R43, R43 ;  /* 0x0000002b002b7306 */ /* 0x000ff00000200c00 */
[----:B------:R-:W1:Y:S01]  /*5dc0*/  I2F.F16 R8, R45 ;  /* 0x0000002d00087306 */ /* 0x000e620000200c00 */
[----:B0-----:R-:W-:-:S02]  /*5dd0*/  PRMT R49, R49, 0x5410, R48 ;  /* 0x0000541031317816 */ /* 0x001fc40000000030 */
[----:B------:R-:W-:-:S04]  /*5de0*/  SHF.R.U32.HI R48, RZ, 0x16, R13 ;  /* 0x00000016ff307819 */ /* 0x000fc8000001160d */
[----:B------:R-:W-:Y:S01]  /*5df0*/  LOP3.LUT R48, R48, 0x3f, RZ, 0xc0, !PT ;  /* 0x0000003f30307812 */ /* 0x000fe200078ec0ff */
[----:B------:R-:W-:-:S03]  /*5e00*/  VIADD R41, R41, 0xffffffe0 ;  /* 0xffffffe029297836 */ /* 0x000fc60000000000 */
[----:B------:R-:W-:Y:S02]  /*5e10*/  IADD3 R50, PT, PT, R48, -0x20, RZ ;  /* 0xffffffe030327810 */ /* 0x000fe40007ffe0ff */
[----:B------:R-:W-:Y:S02]  /*5e20*/  SHF.R.U32.HI R48, RZ, 0x16, R14 ;  /* 0x00000016ff307819 */ /* 0x000fe4000001160e */
[----:B-1----:R-:W-:Y:S02]  /*5e30*/  PRMT R43, R43, 0x5410, R8 ;  /* 0x000054102b2b7816 */ /* 0x002fe40000000008 */
[----:B------:R-:W-:Y:S02]  /*5e40*/  SHF.R.U32.HI R8, RZ, 0x10, R14 ;  /* 0x00000010ff087819 */ /* 0x000fe4000001160e */
[----:B------:R-:W-:Y:S02]  /*5e50*/  LOP3.LUT R48, R48, 0x3f, RZ, 0xc0, !PT ;  /* 0x0000003f30307812 */ /* 0x000fe400078ec0ff */
[----:B------:R-:W-:Y:S01]  /*5e60*/  LOP3.LUT R8, R8, 0x3f, RZ, 0xc0, !PT ;  /* 0x0000003f08087812 */ /* 0x000fe200078ec0ff */
[----:B------:R-:W-:Y:S01]  /*5e70*/  I2F.F16 R41, R41 ;  /* 0x0000002900297306 */ /* 0x000fe20000200c00 */
[----:B------:R-:W-:Y:S01]  /*5e80*/  IADD3 R48, PT, PT, R48, -0x20, RZ ;  /* 0xffffffe030307810 */ /* 0x000fe20007ffe0ff */
[----:B------:R-:W-:-:S02]  /*5e90*/  HFMA2 R47, R10, R23, R47 ;  /* 0x000000170a2f7231 */ /* 0x000fc4000000002f */
[----:B------:R-:W-:-:S04]  /*5ea0*/  VIADD R45, R8, 0xffffffe0 ;  /* 0xffffffe0082d7836 */ /* 0x000fc80000000000 */
[----:B------:R-:W0:Y:S01]  /*5eb0*/  I2F.F16 R50, R50 ;  /* 0x0000003200327306 */ /* 0x000e220000200c00 */
[-C--:B------:R-:W-:Y:S02]  /*5ec0*/  HFMA2 R46, R11, R23.reuse, R46 ;  /* 0x000000170b2e7231 */ /* 0x080fe4000000002e */
[-C--:B------:R-:W-:Y:S02]  /*5ed0*/  HFMA2 R44, R9, R23.reuse, R44 ;  /* 0x00000017092c7231 */ /* 0x080fe4000000002c */
[----:B------:R-:W1:Y:S03]  /*5ee0*/  LDS.128 R8, [UR4+0x30] ;  /* 0x00003004ff087984 */ /* 0x000e660008000c00 */
[----:B------:R-:W-:Y:S01]  /*5ef0*/  I2F.F16 R45, R45 ;  /* 0x0000002d002d7306 */ /* 0x000fe20000200c00 */
[----:B------:R-:W-:-:S07]  /*5f00*/  HFMA2 R42, R49, R23, R42 ;  /* 0x00000017312a7231 */ /* 0x000fce000000002a */
[----:B------:R-:W5:Y:S01]  /*5f10*/  I2F.F16 R48, R48 ;  /* 0x0000003000307306 */ /* 0x000f620000200c00 */
[----:B0-----:R-:W-:Y:S02]  /*5f20*/  PRMT R41, R41, 0x5410, R50 ;  /* 0x0000541029297816 */ /* 0x001fe40000000032 */
[--C-:B------:R-:W-:Y:S02]  /*5f30*/  SHF.R.U32.HI R49, RZ, 0x10, R15.reuse ;  /* 0x00000010ff317819 */ /* 0x100fe4000001160f */
[----:B------:R-:W-:Y:S02]  /*5f40*/  SHF.R.U32.HI R50, RZ, 0x16, R15 ;  /* 0x00000016ff327819 */ /* 0x000fe4000001160f */
[----:B------:R-:W-:Y:S02]  /*5f50*/  LOP3.LUT R49, R49, 0x3f, RZ, 0xc0, !PT ;  /* 0x0000003f31317812 */ /* 0x000fe400078ec0ff */
[----:B------:R-:W-:-:S04]  /*5f60*/  LOP3.LUT R50, R50, 0x3f, RZ, 0xc0, !PT ;  /* 0x0000003f32327812 */ /* 0x000fc800078ec0ff */
[----:B------:R-:W-:Y:S02]  /*5f70*/  IADD3 R50, PT, PT, R50, -0x20, RZ ;  /* 0xffffffe032327810 */ /* 0x000fe40007ffe0ff */
[----:B-----5:R-:W-:Y:S01]  /*5f80*/  PRMT R23, R45, 0x5410, R48 ;  /* 0x000054102d177816 */ /* 0x020fe20000000030 */
[----:B------:R-:W-:-:S03]  /*5f90*/  VIADD R45, R49, 0xffffffe0 ;  /* 0xffffffe0312d7836 */ /* 0x000fc60000000000 */
[----:B------:R-:W-:Y:S08]  /*5fa0*/  I2F.F16 R50, R50 ;  /* 0x0000003200327306 */ /* 0x000ff00000200c00 */
[----:B------:R-:W0:Y:S01]  /*5fb0*/  I2F.F16 R45, R45 ;  /* 0x0000002d002d7306 */ /* 0x000e220000200c00 */
[----:B---3--:R-:W-:Y:S01]  /*5fc0*/  SHF.R.U32 R12, R12, 0x1c, R16 ;  /* 0x0000001c0c0c7819 */ /* 0x008fe20000001610 */
[----:B-1----:R-:W-:Y:S01]  /*5fd0*/  HFMA2 R41, R41, R8, R46 ;  /* 0x0000000829297231 */ /* 0x002fe2000000002e */
[----:B------:R-:W-:-:S02]  /*5fe0*/  SHF.R.U32 R15, R15, 0x1c, R19 ;  /* 0x0000001c0f0f7819 */ /* 0x000fc40000001613 */
[----:B------:R-:W-:Y:S01]  /*5ff0*/  LOP3.LUT R46, R12, 0x3f, RZ, 0xc0, !PT ;  /* 0x0000003f0c2e7812 */ /* 0x000fe200078ec0ff */
[-C--:B------:R-:W-:Y:S01]  /*6000*/  HFMA2 R43, R43, R8.reuse, R47 ;  /* 0x000000082b2b7231 */ /* 0x080fe2000000002f */
[----:B------:R-:W-:Y:S01]  /*6010*/  SHF.R.U32 R48, R13, 0x1c, R17 ;  /* 0x0000001c0d307819 */ /* 0x000fe20000001611 */
[----:B------:R-:W-:Y:S01]  /*6020*/  HFMA2 R23, R23, R8, R42 ;  /* 0x0000000817177231 */ /* 0x000fe2000000002a */
[----:B0-----:R-:W-:Y:S01]  /*6030*/  PRMT R45, R45, 0x5410, R50 ;  /* 0x000054102d2d7816 */ /* 0x001fe20000000032 */
[----:B------:R-:W-:Y:S01]  /*6040*/  VIADD R13, R46, 0xffffffe0 ;  /* 0xffffffe02e0d7836 */ /* 0x000fe20000000000 */
[----:B------:R-:W-:-:S03]  /*6050*/  SHF.R.U32 R46, R14, 0x1c, R18 ;  /* 0x0000001c0e2e7819 */ /* 0x000fc60000001612 */
[----:B------:R-:W-:Y:S01]  /*6060*/  HFMA2 R8, R45, R8, R44 ;  /* 0x000000082d087231 */ /* 0x000fe2000000002c */
[----:B------:R-:W-:Y:S02]  /*6070*/  LOP3.LUT R45, R15, 0x3f, RZ, 0xc0, !PT ;  /* 0x0000003f0f2d7812 */ /* 0x000fe400078ec0ff */
[----:B------:R-:W-:Y:S02]  /*6080*/  SHF.R.U32.HI R15, RZ, 0x2, R16 ;  /* 0x00000002ff0f7819 */ /* 0x000fe40000011610 */
[----:B------:R-:W-:Y:S02]  /*6090*/  IADD3 R50, PT, PT, R45, -0x20, RZ ;  /* 0xffffffe02d327810 */ /* 0x000fe40007ffe0ff */
[----:B------:R-:W-:Y:S02]  /*60a0*/  LEA.HI R47, R16, 0xffffffe0, RZ, 0x6 ;  /* 0xffffffe0102f7811 */ /* 0x000fe400078f30ff */
[----:B------:R-:W-:Y:S02]  /*60b0*/  LOP3.LUT R46, R46, 0x3f, RZ, 0xc0, !PT ;  /* 0x0000003f2e2e7812 */ /* 0x000fe400078ec0ff */
[----:B------:R-:W-:-:S02]  /*60c0*/  LOP3.LUT R45, R15, 0x3f, RZ, 0xc0, !PT ;  /* 0x0000003f0f2d7812 */ /* 0x000fc400078ec0ff */
[----:B------:R-:W-:Y:S01]  /*60d0*/  LEA.HI R49, R17, 0xffffffe0, RZ, 0x6 ;  /* 0xffffffe011317811 */ /* 0x000fe200078f30ff */
[----:B------:R0:W-:Y:S01]  /*60e0*/  I2F.F16 R42, R47 ;  /* 0x0000002f002a7306 */ /* 0x0001e20000200c00 */
[----:B------:R-:W-:Y:S01]  /*60f0*/  LOP3.LUT R48, R48, 0x3f, RZ, 0xc0, !PT ;  /* 0x0000003f30307812 */ /* 0x000fe200078ec0ff */
[----:B------:R-:W-:-:S03]  /*6100*/  VIADD R45, R45, 0xffffffe0 ;  /* 0xffffffe02d2d7836 */ /* 0x000fc60000000000 */
[----:B------:R-:W-:-:S03]  /*6110*/  IADD3 R14, PT, PT, R48, -0x20, RZ ;  /* 0xffffffe0300e7810 */ /* 0x000fc60007ffe0ff */
[----:B------:R1:W-:Y:S01]  /*6120*/  I2F.F16 R12, R49 ;  /* 0x00000031000c7306 */ /* 0x0003e20000200c00 */
[----:B0-----:R-:W-:Y:S01]  /*6130*/  VIADD R47, R46, 0xffffffe0 ;  /* 0xffffffe02e2f7836 */ /* 0x001fe20000000000 */
[--C-:B------:R-:W-:Y:S02]  /*6140*/  SHF.R.U32.HI R46, RZ, 0x8, R16.reuse ;  /* 0x00000008ff2e7819 */ /* 0x100fe40000011610 */
[----:B-1----:R-:W-:-:S04]  /*6150*/  SHF.R.U32.HI R49, RZ, 0xe, R16 ;  /* 0x0000000eff317819 */ /* 0x002fc80000011610 */
[----:B------:R-:W-:Y:S01]  /*6160*/  I2F.F16 R13, R13 ;  /* 0x0000000d000d7306 */ /* 0x000fe20000200c00 */
[----:B------:R-:W-:Y:S02]  /*6170*/  LOP3.LUT R46, R46, 0x3f, RZ, 0xc0, !PT ;  /* 0x0000003f2e2e7812 */ /* 0x000fe400078ec0ff */
[----:B------:R-:W-:Y:S02]  /*6180*/  LOP3.LUT R49, R49, 0x3f, RZ, 0xc0, !PT ;  /* 0x0000003f31317812 */ /* 0x000fe400078ec0ff */
[----:B------:R-:W-:-:S03]  /*6190*/  SHF.R.U32.HI R16, RZ, 0x14, R16 ;  /* 0x00000014ff107819 */ /* 0x000fc60000011610 */
[----:B------:R-:W0:Y:S01]  /*61a0*/  I2F.F16 R48, R45 ;  /* 0x0000002d00307306 */ /* 0x000e220000200c00 */
[----:B------:R-:W-:-:S07]  /*61b0*/  LOP3.LUT R16, R16, 0x3f, RZ, 0xc0, !PT ;  /* 0x0000003f10107812 */ /* 0x000fce00078ec0ff */
[----:B------:R1:W-:Y:S01]  /*61c0*/  I2F.F16 R44, R47 ;  /* 0x0000002f002c7306 */ /* 0x0003e20000200c00 */
[----:B------:R-:W-:Y:S02]  /*61d0*/  IADD3 R16, PT, PT, R16, -0x20, RZ ;  /* 0xffffffe010107810 */ /* 0x000fe40007ffe0ff */
[----:B-1----:R-:W-:Y:S01]  /*61e0*/  IADD3 R47, PT, PT, R46, -0x20, RZ ;  /* 0xffffffe02e2f7810 */ /* 0x002fe20007ffe0ff */
[----:B------:R-:W-:Y:S01]  /*61f0*/  VIADD R46, R49, 0xffffffe0 ;  /* 0xffffffe0312e7836 */ /* 0x000fe20000000000 */
[----:B------:R-:W-:-:S03]  /*6200*/  SHF.R.U32.HI R49, RZ, 0x2, R17 ;  /* 0x00000002ff317819 */ /* 0x000fc60000011611 */
[----:B------:R0:W-:Y:S01]  /*6210*/  I2F.F16 R45, R16 ;  /* 0x00000010002d7306 */ /* 0x0001e20000200c00 */
[----:B------:R-:W-:-:S07]  /*6220*/  LOP3.LUT R49, R49, 0x3f, RZ, 0xc0, !PT ;  /* 0x0000003f31317812 */ /* 0x000fce00078ec0ff */
[----:B------:R-:W-:Y:S01]  /*6230*/  I2F.F16 R47, R47 ;  /* 0x0000002f002f7306 */ /* 0x000fe20000200c00 */
[----:B0-----:R-:W-:Y:S01]  /*6240*/  PRMT R16, R13, 0x5410, R48 ;  /* 0x000054100d107816 */ /* 0x001fe20000000030 */
[----:B------:R-:W-:Y:S01]  /*6250*/  VIADD R13, R49, 0xffffffe0 ;  /* 0xffffffe0310d7836 */ /* 0x000fe20000000000 */
[----:B------:R-:W-:-:S05]  /*6260*/  SHF.R.U32.HI R49, RZ, 0xe, R17 ;  /* 0x0000000eff317819 */ /* 0x000fca0000011611 */
[----:B------:R-:W0:Y:S01]  /*6270*/  I2F.F16 R46, R46 ;  /* 0x0000002e002e7306 */ /* 0x000e220000200c00 */
[--C-:B------:R-:W-:Y:S02]  /*6280*/  SHF.R.U32.HI R48, RZ, 0x8, R17.reuse ;  /* 0x00000008ff307819 */ /* 0x100fe40000011611 */
[----:B------:R-:W-:Y:S02]  /*6290*/  SHF.R.U32.HI R17, RZ, 0x14, R17 ;  /* 0x00000014ff117819 */ /* 0x000fe40000011611 */
[----:B------:R-:W-:Y:S02]  /*62a0*/  LOP3.LUT R49, R49, 0x3f, RZ, 0xc0, !PT ;  /* 0x0000003f31317812 */ /* 0x000fe400078ec0ff */
[----:B------:R-:W-:Y:S02]  /*62b0*/  LOP3.LUT R17, R17, 0x3f, RZ, 0xc0, !PT ;  /* 0x0000003f11117812 */ /* 0x000fe400078ec0ff */
[----:B------:R-:W-:Y:S01]  /*62c0*/  LOP3.LUT R48, R48, 0x3f, RZ, 0xc0, !PT ;  /* 0x0000003f30307812 */ /* 0x000fe200078ec0ff */
[----:B------:R-:W-:Y:S01]  /*62d0*/  VIADD R51, R49, 0xffffffe0 ;  /* 0xffffffe031337836 */ /* 0x000fe20000000000 */
[----:B------:R-:W-:-:S02]  /*62e0*/  IADD3 R49, PT, PT, R17, -0x20, RZ ;  /* 0xffffffe011317810 */ /* 0x000fc40007ffe0ff */
[----:B------:R-:W-:Y:S02]  /*62f0*/  SHF.R.U32.HI R17, RZ, 0x2, R18 ;  /* 0x00000002ff117819 */ /* 0x000fe40000011612 */
[----:B0-----:R-:W-:Y:S02]  /*6300*/  PRMT R47, R47, 0x5410, R46 ;  /* 0x000054102f2f7816 */ /* 0x001fe4000000002e */
[----:B------:R-:W-:Y:S02]  /*6310*/  IADD3 R46, PT, PT, R48, -0x20, RZ ;  /* 0xffffffe0302e7810 */ /* 0x000fe40007ffe0ff */
[----:B------:R-:W-:Y:S02]  /*6320*/  SHF.R.U32.HI R48, RZ, 0x2, R19 ;  /* 0x00000002ff307819 */ /* 0x000fe40000011613 */
[----:B------:R-:W-:Y:S02]  /*6330*/  LOP3.LUT R17, R17, 0x3f, RZ, 0xc0, !PT ;  /* 0x0000003f11117812 */ /* 0x000fe400078ec0ff */
[----:B------:R-:W-:Y:S01]  /*6340*/  LOP3.LUT R48, R48, 0x3f, RZ, 0xc0, !PT ;  /* 0x0000003f30307812 */ /* 0x000fe200078ec0ff */
[----:B------:R-:W-:Y:S02]  /*6350*/  I2F.F16 R46, R46 ;  /* 0x0000002e002e7306 */ /* 0x000fe40000200c00 */
[----:B------:R-:W-:Y:S01]  /*6360*/  VIADD R17, R17, 0xffffffe0 ;  /* 0xffffffe011117836 */ /* 0x000fe20000000000 */
[----:B------:R-:W-:-:S05]  /*6370*/  IADD3 R48, PT, PT, R48, -0x20, RZ ;  /* 0xffffffe030307810 */ /* 0x000fca0007ffe0ff */
[----:B------:R-:W0:Y:S01]  /*6380*/  I2F.F16 R51, R51 ;  /* 0x0000003300337306 */ /* 0x000e220000200c00 */
[----:B------:R-:W-:-:S07]  /*6390*/  PRMT R42, R45, 0x5410, R42 ;  /* 0x000054102d2a7816 */ /* 0x000fce000000002a */
[----:B------:R-:W-:Y:S08]  /*63a0*/  I2F.F16 R14, R14 ;  /* 0x0000000e000e7306 */ /* 0x000ff00000200c00 */
[----:B------:R-:W1:Y:S08]  /*63b0*/  I2F.F16 R13, R13 ;  /* 0x0000000d000d7306 */ /* 0x000e700000200c00 */
[----:B------:R-:W3:Y:S01]  /*63c0*/  I2F.F16 R17, R17 ;  /* 0x0000001100117306 */ /* 0x000ee20000200c00 */
[----:B------:R-:W-:-:S07]  /*63d0*/  SHF.R.U32.HI R45, RZ, 0x8, R18 ;  /* 0x00000008ff2d7819 */ /* 0x000fce0000011612 */
[----:B------:R-:W-:Y:S08]  /*63e0*/  I2F.F16 R15, R50 ;  /* 0x00000032000f7306 */ /* 0x000ff00000200c00 */
[----:B------:R-:W5:Y:S01]  /*63f0*/  I2F.F16 R48, R48 ;  /* 0x0000003000307306 */ /* 0x000f620000200c00 */
[----:B0-----:R-:W-:Y:S02]  /*6400*/  PRMT R51, R46, 0x5410, R51 ;  /* 0x000054102e337816 */ /* 0x001fe40000000033 */
[----:B------:R-:W-:-:S05]  /*6410*/  SHF.R.U32.HI R46, RZ, 0xe, R18 ;  /* 0x0000000eff2e7819 */ /* 0x000fca0000011612 */
[----:B------:R-:W0:Y:S01]  /*6420*/  I2F.F16 R49, R49 ;  /* 0x0000003100317306 */ /* 0x000e220000200c00 */
[----:B------:R-:W-:Y:S02]  /*6430*/  LOP3.LUT R45, R45, 0x3f, RZ, 0xc0, !PT ;  /* 0x0000003f2d2d7812 */ /* 0x000fe400078ec0ff */
[----:B------:R-:W-:Y:S02]  /*6440*/  LOP3.LUT R46, R46, 0x3f, RZ, 0xc0, !PT ;  /* 0x0000003f2e2e7812 */ /* 0x000fe400078ec0ff */
[----:B-1----:R-:W-:Y:S02]  /*6450*/  PRMT R14, R14, 0x5410, R13 ;  /* 0x000054100e0e7816 */ /* 0x002fe4000000000d */
[----:B---3--:R-:W-:Y:S02]  /*6460*/  PRMT R44, R44, 0x5410, R17 ;  /* 0x000054102c2c7816 */ /* 0x008fe40000000011 */
[----:B------:R-:W-:Y:S02]  /*6470*/  LEA.HI R13, R18, 0xffffffe0, RZ, 0x6 ;  /* 0xffffffe0120d7811 */ /* 0x000fe400078f30ff */
[----:B-----5:R-:W-:Y:S01]  /*6480*/  PRMT R17, R15, 0x5410, R48 ;  /* 0x000054100f117816 */ /* 0x020fe20000000030 */
[----:B------:R-:W-:Y:S01]  /*6490*/  VIADD R48, R45, 0xffffffe0 ;  /* 0xffffffe02d307836 */ /* 0x000fe20000000000 */
[----:B------:R-:W-:-:S02]  /*64a0*/  SHF.R.U32.HI R18, RZ, 0x14, R18 ;  /* 0x00000014ff127819 */ /* 0x000fc40000011612 */
[----:B------:R-:W-:Y:S02]  /*64b0*/  IADD3 R45, PT, PT, R46, -0x20, RZ ;  /* 0xffffffe02e2d7810 */ /* 0x000fe40007ffe0ff */
[----:B0-----:R-:W-:Y:S02]  /*64c0*/  PRMT R12, R49, 0x5410, R12 ;  /* 0x00005410310c7816 */ /* 0x001fe4000000000c */
[--C-:B------:R-:W-:Y:S02]  /*64d0*/  SHF.R.U32.HI R46, RZ, 0x8, R19.reuse ;  /* 0x00000008ff2e7819 */ /* 0x100fe40000011613 */
[----:B------:R-:W-:Y:S02]  /*64e0*/  SHF.R.U32.HI R49, RZ, 0xe, R19 ;  /* 0x0000000eff317819 */ /* 0x000fe40000011613 */
[----:B------:R-:W-:Y:S01]  /*64f0*/  LOP3.LUT R18, R18, 0x3f, RZ, 0xc0, !PT ;  /* 0x0000003f12127812 */ /* 0x000fe200078ec0ff */
[----:B------:R-:W-:Y:S01]  /*6500*/  I2F.F16 R48, R48 ;  /* 0x0000003000307306 */ /* 0x000fe20000200c00 */
[----:B------:R-:W-:-:S02]  /*6510*/  LOP3.LUT R46, R46, 0x3f, RZ, 0xc0, !PT ;  /* 0x0000003f2e2e7812 */ /* 0x000fc400078ec0ff */
[----:B------:R-:W-:Y:S01]  /*6520*/  LOP3.LUT R49, R49, 0x3f, RZ, 0xc0, !PT ;  /* 0x0000003f31317812 */ /* 0x000fe200078ec0ff */
[----:B------:R-:W-:Y:S01]  /*6530*/  VIADD R18, R18, 0xffffffe0 ;  /* 0xffffffe012127836 */ /* 0x000fe20000000000 */
[----:B------:R-:W-:-:S03]  /*6540*/  LEA.HI R50, R19, 0xffffffe0, RZ, 0x6 ;  /* 0xffffffe013327811 */ /* 0x000fc600078f30ff */
[----:B------:R-:W0:Y:S01]  /*6550*/  I2F.F16 R45, R45 ;  /* 0x0000002d002d7306 */ /* 0x000e220000200c00 */
[----:B------:R-:W-:Y:S01]  /*6560*/  SHF.R.U32.HI R19, RZ, 0x14, R19 ;  /* 0x00000014ff137819 */ /* 0x000fe20000011613 */
[----:B------:R-:W-:Y:S01]  /*6570*/  VIADD R46, R46, 0xffffffe0 ;  /* 0xffffffe02e2e7836 */ /* 0x000fe20000000000 */
[----:B------:R-:W-:Y:S02]  /*6580*/  IADD3 R49, PT, PT, R49, -0x20, RZ ;  /* 0xffffffe031317810 */ /* 0x000fe40007ffe0ff */
[----:B------:R-:W-:Y:S01]  /*6590*/  LOP3.LUT R19, R19, 0x3f, RZ, 0xc0, !PT ;  /* 0x0000003f13137812 */ /* 0x000fe200078ec0ff */
[-C--:B------:R-:W-:Y:S02]  /*65a0*/  HFMA2 R43, R16, R9.reuse, R43 ;  /* 0x00000009102b7231 */ /* 0x080fe4000000002b */
[----:B------:R-:W-:Y:S01]  /*65b0*/  I2F.F16 R13, R13 ;  /* 0x0000000d000d7306 */ /* 0x000fe20000200c00 */
[----:B------:R-:W-:Y:S01]  /*65c0*/  IADD3 R19, PT, PT, R19, -0x20, RZ ;  /* 0xffffffe013137810 */ /* 0x000fe20007ffe0ff */
[----:B------:R-:W-:-:S06]  /*65d0*/  HFMA2 R23, R44, R9, R23 ;  /* 0x000000092c177231 */ /* 0x000fcc0000000017 */
[----:B------:R-:W1:Y:S01]  /*65e0*/  I2F.F16 R18, R18 ;  /* 0x0000001200127306 */ /* 0x000e620000200c00 */
[----:B0-----:R-:W-:-:S07]  /*65f0*/  PRMT R45, R48, 0x5410, R45 ;  /* 0x00005410302d7816 */ /* 0x001fce000000002d */
[----:B------:R-:W-:Y:S01]  /*6600*/  I2F.F16 R46, R46 ;  /* 0x0000002e002e7306 */ /* 0x000fe20000200c00 */
[----:B------:R-:W-:-:S07]  /*6610*/  HFMA2 R43, R47, R10, R43 ;  /* 0x0000000a2f2b7231 */ /* 0x000fce000000002b */
[----:B------:R-:W0:Y:S01]  /*6620*/  I2F.F16 R49, R49 ;  /* 0x0000003100317306 */ /* 0x000e220000200c00 */
[----:B------:R-:W-:-:S07]  /*6630*/  HFMA2 R41, R14, R9, R41 ;  /* 0x000000090e297231 */ /* 0x000fce0000000029 */
[----:B------:R-:W-:Y:S01]  /*6640*/  I2F.F16 R15, R50 ;  /* 0x00000032000f7306 */ /* 0x000fe20000200c00 */
[----:B------:R-:W-:Y:S02]  /*6650*/  HFMA2 R8, R17, R9, R8 ;  /* 0x0000000911087231 */ /* 0x000fe40000000008 */
[----:B------:R-:W-:-:S05]  /*6660*/  HFMA2 R9, R45, R10, R23 ;  /* 0x0000000a2d097231 */ /* 0x000fca0000000017 */
[----:B------:R-:W3:Y:S01]  /*6670*/  I2F.F16 R50, R19 ;  /* 0x0000001300327306 */ /* 0x000ee20000200c00 */
[----:B-1----:R-:W-:Y:S01]  /*6680*/  PRMT R18, R18, 0x5410, R13 ;  /* 0x0000541012127816 */ /* 0x002fe2000000000d */
[-C--:B------:R-:W-:Y:S01]  /*6690*/  HFMA2 R43, R42, R11.reuse, R43 ;  /* 0x0000000b2a2b7231 */ /* 0x080fe2000000002b */
[----:B0-----:R-:W-:Y:S01]  /*66a0*/  PRMT R49, R46, 0x5410, R49 ;  /* 0x000054102e317816 */ /* 0x001fe20000000031 */
[----:B------:R-:W-:Y:S02]  /*66b0*/  HADD2 R39, R39.H0_H0, R39.H1_H1 ;  /* 0x3000002727277230 */ /* 0x000fe40000000800 */
[----:B------:R-:W-:Y:S02]  /*66c0*/  @!P0 VIADD R13, R3, 0x1 ;  /* 0x00000001030d8836 */ /* 0x000fe40000000000 */
[----:B------:R-:W-:Y:S02]  /*66d0*/  HADD2 R27, R27.H0_H0, R27.H1_H1 ;  /* 0x3000001b1b1b7230 */ /* 0x000fe40000000800 */
[----:B------:R-:W-:-:S02]  /*66e0*/  HFMA2 R9, R18, R11, R9 ;  /* 0x0000000b12097231 */ /* 0x000fc40000000009 */
[-C--:B------:R-:W-:Y:S01]  /*66f0*/  HFMA2 R41, R51, R10.reuse, R41 ;  /* 0x0000000a33297231 */ /* 0x080fe20000000029 */
[----:B--2---:R-:W-:Y:S01]  /*6700*/  @!P0 PRMT R0, R20, 0x7610, R0 ;  /* 0x0000761014008816 */ /* 0x004fe20000000000 */
[----:B----4-:R-:W-:Y:S01]  /*6710*/  @!P0 IMAD.IADD R4, R22, 0x1, R7 ;  /* 0x0000000116048824 */ /* 0x010fe200078e0207 */
[----:B------:R-:W-:Y:S01]  /*6720*/  @!P0 PRMT R2, R21, 0x7610, R2 ;  /* 0x0000761015028816 */ /* 0x000fe20000000002 */
[----:B------:R-:W-:Y:S01]  /*6730*/  HFMA2 R8, R49, R10, R8 ;  /* 0x0000000a31087231 */ /* 0x000fe20000000008 */
[----:B------:R-:W-:Y:S02]  /*6740*/  IADD3 R7, PT, PT, R7, 0x20, RZ ;  /* 0x0000002007077810 */ /* 0x000fe40007ffe0ff */
[----:B---3--:R-:W-:Y:S01]  /*6750*/  PRMT R50, R50, 0x5410, R15 ;  /* 0x0000541032327816 */ /* 0x008fe2000000000f */
[----:B------:R-:W-:Y:S01]  /*6760*/  HFMA2 R41, R12, R11, R41 ;  /* 0x0000000b0c297231 */ /* 0x000fe20000000029 */
[----:B------:R-:W-:Y:S02]  /*6770*/  @!P0 MOV R3, R13 ;  /* 0x0000000d00038202 */ /* 0x000fe40000000f00 */
[----:B------:R-:W-:-:S02]  /*6780*/  @!P0 PRMT R0, R0, 0x7610, R20 ;  /* 0x0000761000008816 */ /* 0x000fc40000000014 */
[----:B------:R-:W-:Y:S02]  /*6790*/  @!P0 PRMT R2, R2, 0x7610, R21 ;  /* 0x0000761002028816 */ /* 0x000fe40000000015 */
[----:B------:R-:W-:Y:S01]  /*67a0*/  PRMT R39, R39, 0x5410, R27 ;  /* 0x0000541027277816 */ /* 0x000fe2000000001b */
[----:B------:R-:W-:Y:S01]  /*67b0*/  HADD2 R38, R38.H0_H0, R38.H1_H1 ;  /* 0x3000002626267230 */ /* 0x000fe20000000800 */
[----:B------:R-:W-:Y:S01]  /*67c0*/  ISETP.GE.AND P0, PT, R7, R26, PT ;  /* 0x0000001a0700720c */ /* 0x000fe20003f06270 */
[----:B------:R-:W-:Y:S02]  /*67d0*/  HADD2 R40, R40.H0_H0, R40.H1_H1 ;  /* 0x3000002828287230 */ /* 0x000fe40000000800 */
[----:B------:R-:W-:Y:S02]  /*67e0*/  HFMA2 R8, R50, R11, R8 ;  /* 0x0000000b32087231 */ /* 0x000fe40000000008 */
[----:B------:R-:W-:Y:S02]  /*67f0*/  HADD2 R43, R43.H0_H0, R43.H1_H1 ;  /* 0x3000002b2b2b7230 */ /* 0x000fe40000000800 */
[----:B------:R-:W-:-:S02]  /*6800*/  HADD2 R41, R41.H0_H0, R41.H1_H1 ;  /* 0x3000002929297230 */ /* 0x000fc40000000800 */
[----:B------:R-:W-:Y:S02]  /*6810*/  HFMA2 R6, R39, R0, R6 ;  /* 0x0000000027067231 */ /* 0x000fe40000000006 */
[----:B------:R-:W-:Y:S01]  /*6820*/  HADD2 R9, R9.H0_H0, R9.H1_H1 ;  /* 0x3000000909097230 */ /* 0x000fe20000000800 */
[----:B------:R-:W-:Y:S01]  /*6830*/  PRMT R38, R38, 0x5410, R40 ;  /* 0x0000541026267816 */ /* 0x000fe20000000028 */
[----:B------:R-:W-:Y:S01]  /*6840*/  HADD2 R8, R8.H0_H0, R8.H1_H1 ;  /* 0x3000000808087230 */ /* 0x000fe20000000800 */
[----:B------:R-:W-:Y:S02]  /*6850*/  PRMT R43, R43, 0x5410, R41 ;  /* 0x000054102b2b7816 */ /* 0x000fe40000000029 */
[----:B------:R-:W-:Y:S01]  /*6860*/  IADD3 R25, P1, PT, R25, 0x80, RZ ;  /* 0x0000008019197810 */ /* 0x000fe20007f3e0ff */
[----:B------:R-:W-:Y:S01]  /*6870*/  HFMA2 R5, R38, R2, R5 ;  /* 0x0000000226057231 */ /* 0x000fe20000000005 */
[----:B------:R-:W-:Y:S01]  /*6880*/  PRMT R9, R9, 0x5410, R8 ;  /* 0x0000541009097816 */ /* 0x000fe20000000008 */
[----:B------:R-:W-:Y:S01]  /*6890*/  UIADD3 UR4, UPT, UPT, UR4, 0x40, URZ ;  /* 0x0000004004047890 */ /* 0x000fe2000fffe0ff */
[----:B------:R-:W-:-:S02]  /*68a0*/  HFMA2 R6, R43, R0, R6 ;  /* 0x000000002b067231 */ /* 0x000fc40000000006 */
[----:B------:R-:W-:Y:S01]  /*68b0*/  IMAD.MOV.U32 R22, RZ, RZ, R28 ;  /* 0x000000ffff167224 */ /* 0x000fe200078e001c */
[----:B------:R-:W-:Y:S01]  /*68c0*/  MOV R23, R29 ;  /* 0x0000001d00177202 */ /* 0x000fe20000000f00 */
[----:B------:R-:W-:Y:S02]  /*68d0*/  HFMA2 R5, R9, R2, R5 ;  /* 0x0000000209057231 */ /* 0x000fe40000000005 */
[----:B------:R-:W-:Y:S02]  /*68e0*/  IMAD.X R24, RZ, RZ, R24, P1 ;  /* 0x000000ffff187224 */ /* 0x000fe400008e0618 */
[----:B------:R-:W-:Y:S01]  /*68f0*/  IMAD.WIDE R28, R34, 0x4, R30 ;  /* 0x00000004221c7825 */ /* 0x000fe200078e021e */
[----:B------:R-:W-:Y:S06]  /*6900*/  @!P0 BRA `(.L_x_1871) ;  /* 0xffffffd400888947 */ /* 0x000fec000383ffff */
[----:B------:R-:W-:-:S07]  /*6910*/  IMAD.WIDE R22, R34, 0x18, R22 ;  /* 0x0000001822167825 */ /* 0x000fce00078e0216 */
.L_x_1870:
[----:B------:R-:W-:-:S04]  /*6920*/  VIMNMX R40, PT, PT, R35, UR14, PT ;  /* 0x0000000e23287c48 */ /* 0x000fc8000bfe0100 */
[----:B------:R-:W-:-:S13]  /*6930*/  ISETP.GT.AND P0, PT, R40, R7, PT ;  /* 0x000000072800720c */ /* 0x000fda0003f04270 */
[----:B------:R-:W-:Y:S05]  /*6940*/  @!P0 BRA `(.L_x_1872) ;  /* 0x0000001400ac8947 */ /* 0x000fea0003800000 */
[----:B------:R-:W-:Y:S01]  /*6950*/  IMAD.WIDE.U32 R8, R7, 0x4, R36 ;  /* 0x0000000407087825 */ /* 0x000fe200078e0024 */
[----:B------:R-:W-:-:S03]  /*6960*/  MOV R42, R22 ;  /* 0x00000016002a7202 */ /* 0x000fc60000000f00 */
[----:B------:R-:W-:Y:S01]  /*6970*/  IMAD.MOV.U32 R43, RZ, RZ, R23 ;  /* 0x000000ffff2b7224 */ /* 0x000fe200078e0017 */
[----:B------:R-:W-:-:S04]  /*6980*/  IADD3 R39, P0, PT, R8, 0x2, RZ ;  /* 0x0000000208277810 */ /* 0x000fc80007f1e0ff */
[----:B------:R-:W-:-:S09]  /*6990*/  IADD3.X R38, PT, PT, RZ, R9, RZ, P0, !PT ;  /* 0x00000009ff267210 */ /* 0x000fd200007fe4ff */
.L_x_1873:
[----:B------:R-:W2:Y:S01]  /*69a0*/  LDG.E.128.CONSTANT R24, desc[UR6][R42.64] ;  /* 0x000000062a187981 */ /* 0x000ea2000c1e9d00 */
[----:B------:R-:W-:-:S03]  /*69b0*/  IMAD.U32 R34, RZ, RZ, UR12 ;  /* 0x0000000cff227e24 */ /* 0x000fc6000f8e00ff */
[----:B------:R-:W0:Y:S01]  /*69c0*/  LDS.128 R8, [UR4] ;  /* 0x00000004ff087984 */ /* 0x000e220008000c00 */
[----:B------:R-:W-:-:S05]  /*69d0*/  IMAD.WIDE R12, R34, 0x4, R42 ;  /* 0x00000004220c7825 */ /* 0x000fca00078e022a */
[----:B------:R-:W3:Y:S01]  /*69e0*/  LDG.E.128.CONSTANT R20, desc[UR6][R12.64] ;  /* 0x000000060c147981 */ /* 0x000ee2000c1e9d00 */
[----:B------:R-:W-:-:S05]  /*69f0*/  IMAD.WIDE R44, R34, 0x4, R12 ;  /* 0x00000004222c7825 */ /* 0x000fca00078e020c */
[----:B------:R1:W4:Y:S01]  /*6a00*/  LDG.E.128.CONSTANT R16, desc[UR6][R44.64] ;  /* 0x000000062c107981 */ /* 0x000322000c1e9d00 */
[----:B------:R-:W-:Y:S02]  /*6a10*/  HFMA2 R48, -RZ, RZ, 0, 0.03125 ;  /* 0x00002800ff307431 */ /* 0x000fe400000001ff */
[----:B-1----:R-:W-:Y:S01]  /*6a20*/  IMAD.WIDE R44, R34, 0x4, R44 ;  /* 0x00000004222c7825 */ /* 0x002fe200078e022c */
[----:B------:R-:W-:Y:S02]  /*6a30*/  ISETP.NE.AND P0, PT, R7, R4, PT ;  /* 0x000000040700720c */ /* 0x000fe40003f05270 */
[----:B--2---:R-:W-:Y:S02]  /*6a40*/  LOP3.LUT R14, R24, 0x1f001f, RZ, 0xc0, !PT ;  /* 0x001f001f180e7812 */ /* 0x004fe400078ec0ff */
[----:B------:R-:W-:Y:S02]  /*6a50*/  LOP3.LUT R29, R26, 0x1f001f, RZ, 0xc0, !PT ;  /* 0x001f001f1a1d7812 */ /* 0x000fe400078ec0ff */
[----:B------:R-:W-:-:S02]  /*6a60*/  LOP3.LUT R14, R14, 0x64006400, RZ, 0xfc, !PT ;  /* 0x640064000e0e7812 */ /* 0x000fc400078efcff */
[----:B------:R-:W-:Y:S02]  /*6a70*/  LOP3.LUT R28, R25, 0x1f001f, RZ, 0xc0, !PT ;  /* 0x001f001f191c7812 */ /* 0x000fe400078ec0ff */
[----:B------:R-:W-:Y:S01]  /*6a80*/  LOP3.LUT R30, R27, 0x1f001f, RZ, 0xc0, !PT ;  /* 0x001f001f1b1e7812 */ /* 0x000fe200078ec0ff */
[----:B------:R-:W-:Y:S01]  /*6a90*/  HADD2 R14, R14, -1040, -1040 ;  /* 0xe410e4100e0e7430 */ /* 0x000fe20000000000 */
[----:B------:R-:W-:Y:S02]  /*6aa0*/  LOP3.LUT R15, R24, 0x3e003e0, RZ, 0xc0, !PT ;  /* 0x03e003e0180f7812 */ /* 0x000fe400078ec0ff */
[----:B------:R-:W-:Y:S02]  /*6ab0*/  LOP3.LUT R29, R29, 0x64006400, RZ, 0xfc, !PT ;  /* 0x640064001d1d7812 */ /* 0x000fe400078efcff */
[----:B------:R-:W-:Y:S01]  /*6ac0*/  LOP3.LUT R28, R28, 0x64006400, RZ, 0xfc, !PT ;  /* 0x640064001c1c7812 */ /* 0x000fe200078efcff */
[-C--:B0-----:R-:W-:Y:S01]  /*6ad0*/  HFMA2 R31, R14, R8.reuse, RZ ;  /* 0x000000080e1f7231 */ /* 0x081fe200000000ff */
[----:B------:R-:W-:Y:S01]  /*6ae0*/  LOP3.LUT R30, R30, 0x64006400, RZ, 0xfc, !PT ;  /* 0x640064001e1e7812 */ /* 0x000fe200078efcff */
[----:B------:R-:W-:Y:S01]  /*6af0*/  HADD2 R29, R29, -1040, -1040 ;  /* 0xe410e4101d1d7430 */ /* 0x000fe20000000000 */
[----:B------:R-:W-:Y:S01]  /*6b00*/  LOP3.LUT R13, R25, 0x3e003e0, RZ, 0xc0, !PT ;  /* 0x03e003e0190d7812 */ /* 0x000fe200078ec0ff */
[----:B------:R-:W-:Y:S01]  /*6b10*/  HADD2 R28, R28, -1040, -1040 ;  /* 0xe410e4101c1c7430 */ /* 0x000fe20000000000 */
[----:B------:R-:W-:Y:S01]  /*6b20*/  LOP3.LUT R15, R15, 0x64006400, RZ, 0xfc, !PT ;  /* 0x640064000f0f7812 */ /* 0x000fe200078efcff */
[----:B------:R-:W-:Y:S01]  /*6b30*/  HADD2 R30, R30, -1040, -1040 ;  /* 0xe410e4101e1e7430 */ /* 0x000fe20000000000 */
[----:B------:R-:W-:Y:S01]  /*6b40*/  LOP3.LUT R13, R13, 0x64006400, RZ, 0xfc, !PT ;  /* 0x640064000d0d7812 */ /* 0x000fe200078efcff */
[----:B------:R-:W-:Y:S01]  /*6b50*/  HFMA2 R28, R28, R8, RZ.H0_H0 ;  /* 0x000000081c1c7231 */ /* 0x000fe200000400ff */
[----:B------:R-:W-:Y:S01]  /*6b60*/  LOP3.LUT R41, R27, 0x3e003e0, RZ, 0xc0, !PT ;  /* 0x03e003e01b297812 */ /* 0x000fe200078ec0ff */
[----:B------:R-:W-:-:S02]  /*6b70*/  HFMA2 R12, R15, R48.H0_H0, -48, -48 ;  /* 0xd200d2000f0c7431 */ /* 0x000fc40000040030 */
[-C--:B------:R-:W-:Y:S02]  /*6b80*/  HFMA2 R15, R29, R8.reuse, RZ ;  /* 0x000000081d0f7231 */ /* 0x080fe400000000ff */
[----:B------:R-:W-:Y:S01]  /*6b90*/  HFMA2 R14, R30, R8, RZ.H0_H0 ;  /* 0x000000081e0e7231 */ /* 0x000fe200000400ff */
[----:B------:R-:W-:Y:S01]  /*6ba0*/  LOP3.LUT R29, R26, 0x3e003e0, RZ, 0xc0, !PT ;  /* 0x03e003e01a1d7812 */ /* 0x000fe200078ec0ff */
[-C--:B------:R-:W-:Y:S01]  /*6bb0*/  HFMA2 R30, R13, R48.reuse.H0_H0, -48, -48 ;  /* 0xd200d2000d1e7431 */ /* 0x080fe20000040030 */
[----:B------:R-:W-:Y:S01]  /*6bc0*/  SHF.R.U32.HI R8, RZ, 0xa, R24 ;  /* 0x0000000aff087819 */ /* 0x000fe20000011618 */
[-C--:B------:R-:W-:Y:S01]  /*6bd0*/  HFMA2 R12, R12, R9.reuse, R31 ;  /* 0x000000090c0c7231 */ /* 0x080fe2000000001f */
[----:B------:R-:W-:Y:S02]  /*6be0*/  LOP3.LUT R31, R29, 0x64006400, RZ, 0xfc, !PT ;  /* 0x640064001d1f7812 */ /* 0x000fe400078efcff */
[----:B------:R-:W-:Y:S01]  /*6bf0*/  LOP3.LUT R13, R8, 0x1f001f, RZ, 0xc0, !PT ;  /* 0x001f001f080d7812 */ /* 0x000fe200078ec0ff */
[----:B------:R-:W-:Y:S01]  /*6c00*/  HFMA2 R8, R30, R9, R28 ;  /* 0x000000091e087231 */ /* 0x000fe2000000001c */
[----:B------:R-:W-:Y:S01]  /*6c10*/  SHF.R.U32.HI R29, RZ, 0xa, R25 ;  /* 0x0000000aff1d7819 */ /* 0x000fe20000011619 */
[----:B------:R-:W-:Y:S01]  /*6c20*/  HFMA2 R31, R31, R48.H0_H0, -48, -48 ;  /* 0xd200d2001f1f7431 */ /* 0x000fe20000040030 */
[----:B------:R-:W-:-:S02]  /*6c30*/  LOP3.LUT R41, R41, 0x64006400, RZ, 0xfc, !PT ;  /* 0x6400640029297812 */ /* 0x000fc400078efcff */
[----:B------:R-:W-:Y:S01]  /*6c40*/  LOP3.LUT R28, R13, 0x64006400, RZ, 0xfc, !PT ;  /* 0x640064000d1c7812 */ /* 0x000fe200078efcff */
[-C--:B------:R-:W-:Y:S01]  /*6c50*/  HFMA2 R13, R31, R9.reuse, R15 ;  /* 0x000000091f0d7231 */ /* 0x080fe2000000000f */
[----:B------:R-:W-:Y:S01]  /*6c60*/  LOP3.LUT R29, R29, 0x1f001f, RZ, 0xc0, !PT ;  /* 0x001f001f1d1d7812 */ /* 0x000fe200078ec0ff */
[----:B------:R-:W-:Y:S01]  /*6c70*/  HFMA2 R41, R41, R48.H0_H0, -48, -48 ;  /* 0xd200d20029297431 */ /* 0x000fe20000040030 */
[----:B------:R-:W-:Y:S01]  /*6c80*/  SHF.R.U32.HI R15, RZ, 0xa, R26 ;  /* 0x0000000aff0f7819 */ /* 0x000fe2000001161a */
[----:B------:R-:W-:Y:S01]  /*6c90*/  HADD2 R28, R28, -1040, -1040 ;  /* 0xe410e4101c1c7430 */ /* 0x000fe20000000000 */
[----:B------:R-:W-:Y:S02]  /*6ca0*/  LOP3.LUT R29, R29, 0x64006400, RZ, 0xfc, !PT ;  /* 0x640064001d1d7812 */ /* 0x000fe400078efcff */
[----:B------:R-:W-:Y:S01]  /*6cb0*/  LOP3.LUT R15, R15, 0x1f001f, RZ, 0xc0, !PT ;  /* 0x001f001f0f0f7812 */ /* 0x000fe200078ec0ff */
[----:B------:R-:W-:Y:S02]  /*6cc0*/  HFMA2 R14, R41, R9, R14 ;  /* 0x00000009290e7231 */ /* 0x000fe4000000000e */
[-C--:B------:R-:W-:Y:S01]  /*6cd0*/  HFMA2 R12, R28, R10.reuse, R12 ;  /* 0x0000000a1c0c7231 */ /* 0x080fe2000000000c */
[----:B------:R-:W-:Y:S01]  /*6ce0*/  SHF.R.U32.HI R41, RZ, 0xa, R27 ;  /* 0x0000000aff297819 */ /* 0x000fe2000001161b */
[----:B------:R-:W-:Y:S01]  /*6cf0*/  HADD2 R9, R29, -1040, -1040 ;  /* 0xe410e4101d097430 */ /* 0x000fe20000000000 */
[----:B------:R-:W-:Y:S01]  /*6d00*/  LOP3.LUT R15, R15, 0x64006400, RZ, 0xfc, !PT ;  /* 0x640064000f0f7812 */ /* 0x000fe200078efcff */
[----:B------:R-:W0:Y:S01]  /*6d10*/  LDS.128 R28, [UR4+0x10] ;  /* 0x00001004ff1c7984 */ /* 0x000e220008000c00 */
[----:B------:R-:W-:Y:S01]  /*6d20*/  LOP3.LUT R41, R41, 0x1f001f, RZ, 0xc0, !PT ;  /* 0x001f001f29297812 */ /* 0x000fe200078ec0ff */
[----:B------:R-:W-:-:S03]  /*6d30*/  HFMA2 R9, R9, R10, R8 ;  /* 0x0000000a09097231 */ /* 0x000fc60000000008 */
[----:B------:R-:W-:Y:S01]  /*6d40*/  LOP3.LUT R41, R41, 0x64006400, RZ, 0xfc, !PT ;  /* 0x6400640029297812 */ /* 0x000fe200078efcff */
[----:B------:R-:W-:Y:S01]  /*6d50*/  HADD2 R8, R15, -1040, -1040 ;  /* 0xe410e4100f087430 */ /* 0x000fe20000000000 */
[----:B---3--:R-:W-:-:S03]  /*6d60*/  LOP3.LUT R15, R21, 0x1f001f, RZ, 0xc0, !PT ;  /* 0x001f001f150f7812 */ /* 0x008fc600078ec0ff */
[----:B------:R-:W-:Y:S01]  /*6d70*/  HADD2 R41, R41, -1040, -1040 ;  /* 0xe410e41029297430 */ /* 0x000fe20000000000 */
[----:B------:R-:W-:Y:S01]  /*6d80*/  LOP3.LUT R15, R15, 0x64006400, RZ, 0xfc, !PT ;  /* 0x640064000f0f7812 */ /* 0x000fe200078efcff */
[-C--:B------:R-:W-:Y:S01]  /*6d90*/  HFMA2 R8, R8, R10.reuse, R13 ;  /* 0x0000000a08087231 */ /* 0x080fe2000000000d */
[----:B------:R-:W-:Y:S01]  /*6da0*/  LOP3.LUT R13, R20, 0x1f001f, RZ, 0xc0, !PT ;  /* 0x001f001f140d7812 */ /* 0x000fe200078ec0ff */
[----:B------:R-:W-:-:S03]  /*6db0*/  HFMA2 R14, R41, R10, R14 ;  /* 0x0000000a290e7231 */ /* 0x000fc6000000000e */
[----:B------:R-:W-:Y:S01]  /*6dc0*/  LOP3.LUT R13, R13, 0x64006400, RZ, 0xfc, !PT ;  /* 0x640064000d0d7812 */ /* 0x000fe200078efcff */
[----:B------:R-:W-:Y:S01]  /*6dd0*/  HADD2 R10, R15, -1040, -1040 ;  /* 0xe410e4100f0a7430 */ /* 0x000fe20000000000 */
[----:B------:R-:W-:Y:S02]  /*6de0*/  LOP3.LUT R15, R23, 0x1f001f, RZ, 0xc0, !PT ;  /* 0x001f001f170f7812 */ /* 0x000fe400078ec0ff */
[----:B------:R-:W-:Y:S01]  /*6df0*/  LOP3.LUT R41, R22, 0x1f001f, RZ, 0xc0, !PT ;  /* 0x001f001f16297812 */ /* 0x000fe200078ec0ff */
[----:B------:R-:W-:Y:S01]  /*6e00*/  HADD2 R13, R13, -1040, -1040 ;  /* 0xe410e4100d0d7430 */ /* 0x000fe20000000000 */
[----:B------:R-:W-:Y:S01]  /*6e10*/  LOP3.LUT R15, R15, 0x64006400, RZ, 0xfc, !PT ;  /* 0x640064000f0f7812 */ /* 0x000fe200078efcff */
[-C--:B------:R-:W-:Y:S01]  /*6e20*/  HFMA2 R10, R10, R11.reuse, R9 ;  /* 0x0000000b0a0a7231 */ /* 0x080fe20000000009 */
[----:B------:R-:W-:Y:S01]  /*6e30*/  LOP3.LUT R9, R20, 0x3e003e0, RZ, 0xc0, !PT ;  /* 0x03e003e014097812 */ /* 0x000fe200078ec0ff */
[----:B------:R-:W-:Y:S01]  /*6e40*/  HFMA2 R12, R13, R11, R12 ;  /* 0x0000000b0d0c7231 */ /* 0x000fe2000000000c */
[----:B------:R-:W-:Y:S01]  /*6e50*/  LOP3.LUT R13, R21, 0x3e003e0, RZ, 0xc0, !PT ;  /* 0x03e003e0150d7812 */ /* 0x000fe200078ec0ff */
[----:B------:R-:W-:Y:S01]  /*6e60*/  HADD2 R15, R15, -1040, -1040 ;  /* 0xe410e4100f0f7430 */ /* 0x000fe20000000000 */
[----:B------:R-:W-:-:S02]  /*6e70*/  LOP3.LUT R41, R41, 0x64006400, RZ, 0xfc, !PT ;  /* 0x6400640029297812 */ /* 0x000fc400078efcff */
[----:B------:R-:W-:Y:S02]  /*6e80*/  LOP3.LUT R9, R9, 0x64006400, RZ, 0xfc, !PT ;  /* 0x6400640009097812 */ /* 0x000fe400078efcff */
[----:B------:R-:W-:Y:S01]  /*6e90*/  LOP3.LUT R13, R13, 0x64006400, RZ, 0xfc, !PT ;  /* 0x640064000d0d7812 */ /* 0x000fe200078efcff */
[----:B------:R-:W-:Y:S02]  /*6ea0*/  HADD2 R41, R41, -1040, -1040 ;  /* 0xe410e41029297430 */ /* 0x000fe40000000000 */
[-C--:B------:R-:W-:Y:S02]  /*6eb0*/  HFMA2 R14, R15, R11.reuse, R14 ;  /* 0x0000000b0f0e7231 */ /* 0x080fe4000000000e */
[-C--:B------:R-:W-:Y:S01]  /*6ec0*/  HFMA2 R9, R9, R48.reuse.H0_H0, -48, -48 ;  /* 0xd200d20009097431 */ /* 0x080fe20000040030 */
[----:B------:R-:W-:Y:S01]  /*6ed0*/  LOP3.LUT R15, R23, 0x3e003e0, RZ, 0xc0, !PT ;  /* 0x03e003e0170f7812 */ /* 0x000fe200078ec0ff */
[----:B------:R-:W-:Y:S02]  /*6ee0*/  HFMA2 R13, R13, R48.H0_H0, -48, -48 ;  /* 0xd200d2000d0d7431 */ /* 0x000fe40000040030 */
[----:B------:R-:W-:Y:S01]  /*6ef0*/  HFMA2 R8, R41, R11, R8 ;  /* 0x0000000b29087231 */ /* 0x000fe20000000008 */
[----:B------:R-:W-:Y:S01]  /*6f00*/  SHF.R.U32.HI R11, RZ, 0xa, R20 ;  /* 0x0000000aff0b7819 */ /* 0x000fe20000011614 */
[-C--:B0-----:R-:W-:Y:S01]  /*6f10*/  HFMA2 R9, R9, R28.reuse, R12 ;  /* 0x0000001c09097231 */ /* 0x081fe2000000000c */
[----:B------:R-:W-:Y:S01]  /*6f20*/  SHF.R.U32.HI R12, RZ, 0xa, R21 ;  /* 0x0000000aff0c7819 */ /* 0x000fe20000011615 */
[----:B------:R-:W-:Y:S01]  /*6f30*/  HFMA2 R10, R13, R28, R10 ;  /* 0x0000001c0d0a7231 */ /* 0x000fe2000000000a */
[----:B------:R-:W-:-:S02]  /*6f40*/  LOP3.LUT R15, R15, 0x64006400, RZ, 0xfc, !PT ;  /* 0x640064000f0f7812 */ /* 0x000fc400078efcff */
[----:B------:R-:W-:Y:S02]  /*6f50*/  LOP3.LUT R13, R22, 0x3e003e0, RZ, 0xc0, !PT ;  /* 0x03e003e0160d7812 */ /* 0x000fe400078ec0ff */
[----:B------:R-:W-:Y:S01]  /*6f60*/  LOP3.LUT R11, R11, 0x1f001f, RZ, 0xc0, !PT ;  /* 0x001f001f0b0b7812 */ /* 0x000fe200078ec0ff */
[----:B------:R-:W-:Y:S01]  /*6f70*/  HFMA2 R15, R15, R48.H0_H0, -48, -48 ;  /* 0xd200d2000f0f7431 */ /* 0x000fe20000040030 */
[----:B------:R-:W-:Y:S02]  /*6f80*/  LOP3.LUT R12, R12, 0x1f001f, RZ, 0xc0, !PT ;  /* 0x001f001f0c0c7812 */ /* 0x000fe400078ec0ff */
[----:B------:R-:W-:Y:S01]  /*6f90*/  LOP3.LUT R13, R13, 0x64006400, RZ, 0xfc, !PT ;  /* 0x640064000d0d7812 */ /* 0x000fe200078efcff */
[----:B------:R-:W-:Y:S01]  /*6fa0*/  HFMA2 R14, R15, R28, R14 ;  /* 0x0000001c0f0e7231 */ /* 0x000fe2000000000e */
[----:B------:R-:W-:Y:S02]  /*6fb0*/  LOP3.LUT R11, R11, 0x64006400, RZ, 0xfc, !PT ;  /* 0x640064000b0b7812 */ /* 0x000fe400078efcff */
[----:B------:R-:W-:Y:S01]  /*6fc0*/  LOP3.LUT R12, R12, 0x64006400, RZ, 0xfc, !PT ;  /* 0x640064000c0c7812 */ /* 0x000fe200078efcff */
[----:B------:R-:W-:-:S02]  /*6fd0*/  HFMA2 R13, R13, R48.H0_H0, -48, -48 ;  /* 0xd200d2000d0d7431 */ /* 0x000fc40000040030 */
[----:B------:R-:W-:Y:S01]  /*6fe0*/  HADD2 R15, R11, -1040, -1040 ;  /* 0xe410e4100b0f7430 */ /* 0x000fe20000000000 */
[----:B------:R-:W-:Y:S01]  /*6ff0*/  SHF.R.U32.HI R11, RZ, 0xa, R22 ;  /* 0x0000000aff0b7819 */ /* 0x000fe20000011616 */
[----:B------:R-:W-:Y:S02]  /*7000*/  HADD2 R12, R12, -1040, -1040 ;  /* 0xe410e4100c0c7430 */ /* 0x000fe40000000000 */
[----:B------:R-:W-:Y:S01]  /*7010*/  HFMA2 R8, R13, R28, R8 ;  /* 0x0000001c0d087231 */ /* 0x000fe20000000008 */
[----:B------:R-:W-:Y:S01]  /*7020*/  SHF.R.U32.HI R13, RZ, 0xa, R23 ;  /* 0x0000000aff0d7819 */ /* 0x000fe20000011617 */
[-C--:B------:R-:W-:Y:S01]  /*7030*/  HFMA2 R10, R12, R29.reuse, R10 ;  /* 0x0000001d0c0a7231 */ /* 0x080fe2000000000a */
[----:B------:R-:W-:Y:S01]  /*7040*/  LOP3.LUT R12, R11, 0x1f001f, RZ, 0xc0, !PT ;  /* 0x001f001f0b0c7812 */ /* 0x000fe200078ec0ff */
[----:B------:R-:W-:Y:S01]  /*7050*/  HFMA2 R15, R15, R29, R9 ;  /* 0x0000001d0f0f7231 */ /* 0x000fe20000000009 */
[----:B----4-:R-:W-:Y:S02]  /*7060*/  LOP3.LUT R11, R17, 0x1f001f, RZ, 0xc0, !PT ;  /* 0x001f001f110b7812 */ /* 0x010fe400078ec0ff */
[----:B------:R-:W-:-:S02]  /*7070*/  LOP3.LUT R9, R16, 0x1f001f, RZ, 0xc0, !PT ;  /* 0x001f001f10097812 */ /* 0x000fc400078ec0ff */
[----:B------:R-:W-:Y:S02]  /*7080*/  LOP3.LUT R11, R11, 0x64006400, RZ, 0xfc, !PT ;  /* 0x640064000b0b7812 */ /* 0x000fe400078efcff */
[----:B------:R-:W-:Y:S02]  /*7090*/  LOP3.LUT R13, R13, 0x1f001f, RZ, 0xc0, !PT ;  /* 0x001f001f0d0d7812 */ /* 0x000fe400078ec0ff */
[----:B------:R-:W-:Y:S01]  /*70a0*/  LOP3.LUT R12, R12, 0x64006400, RZ, 0xfc, !PT ;  /* 0x640064000c0c7812 */ /* 0x000fe200078efcff */
[----:B------:R-:W-:Y:S01]  /*70b0*/  HADD2 R28, R11, -1040, -1040 ;  /* 0xe410e4100b1c7430 */ /* 0x000fe20000000000 */
[----:B------:R-:W-:Y:S02]  /*70c0*/  LOP3.LUT R9, R9, 0x64006400, RZ, 0xfc, !PT ;  /* 0x6400640009097812 */ /* 0x000fe400078efcff */
[----:B------:R-:W-:Y:S01]  /*70d0*/  LOP3.LUT R13, R13, 0x64006400, RZ, 0xfc, !PT ;  /* 0x640064000d0d7812 */ /* 0x000fe200078efcff */
[----:B------:R-:W-:Y:S02]  /*70e0*/  HADD2 R12, R12, -1040, -1040 ;  /* 0xe410e4100c0c7430 */ /* 0x000fe40000000000 */
[----:B------:R-:W-:-:S02]  /*70f0*/  HADD2 R47, R9, -1040, -1040 ;  /* 0xe410e410092f7430 */ /* 0x000fc40000000000 */
[-C--:B------:R-:W-:Y:S01]  /*7100*/  HFMA2 R28, R28, R30.reuse, R10 ;  /* 0x0000001e1c1c7231 */ /* 0x080fe2000000000a */
[----:B------:R-:W-:Y:S01]  /*7110*/  LOP3.LUT R10, R18, 0x1f001f, RZ, 0xc0, !PT ;  /* 0x001f001f120a7812 */ /* 0x000fe200078ec0ff */
[----:B------:R-:W-:Y:S01]  /*7120*/  HADD2 R13, R13, -1040, -1040 ;  /* 0xe410e4100d0d7430 */ /* 0x000fe20000000000 */
[----:B------:R-:W-:Y:S01]  /*7130*/  LOP3.LUT R9, R16, 0x3e003e0, RZ, 0xc0, !PT ;  /* 0x03e003e010097812 */ /* 0x000fe200078ec0ff */
[-C--:B------:R-:W-:Y:S01]  /*7140*/  HFMA2 R8, R12, R29.reuse, R8 ;  /* 0x0000001d0c087231 */ /* 0x080fe20000000008 */
[----:B------:R-:W-:Y:S01]  /*7150*/  LOP3.LUT R11, R19, 0x1f001f, RZ, 0xc0, !PT ;  /* 0x001f001f130b7812 */ /* 0x000fe200078ec0ff */
[----:B------:R-:W-:Y:S01]  /*7160*/  HFMA2 R29, R13, R29, R14 ;  /* 0x0000001d0d1d7231 */ /* 0x000fe2000000000e */
[----:B------:R-:W-:Y:S01]  /*7170*/  LOP3.LUT R10, R10, 0x64006400, RZ, 0xfc, !PT ;  /* 0x640064000a0a7812 */ /* 0x000fe200078efcff */
[----:B------:R-:W-:Y:S01]  /*7180*/  HFMA2 R47, R47, R30, R15 ;  /* 0x0000001e2f2f7231 */ /* 0x000fe2000000000f */
[----:B------:R-:W-:Y:S01]  /*7190*/  LOP3.LUT R9, R9, 0x64006400, RZ, 0xfc, !PT ;  /* 0x6400640009097812 */ /* 0x000fe200078efcff */
[----:B------:R0:W2:Y:S01]  /*71a0*/  LDG.E.128.CONSTANT R12, desc[UR6][R44.64] ;  /* 0x000000062c0c7981 */ /* 0x0000a2000c1e9d00 */
[----:B------:R-:W-:Y:S01]  /*71b0*/  LOP3.LUT R11, R11, 0x64006400, RZ, 0xfc, !PT ;  /* 0x640064000b0b7812 */ /* 0x000fe200078efcff */
[----:B------:R-:W-:Y:S01]  /*71c0*/  HADD2 R46, R10, -1040, -1040 ;  /* 0xe410e4100a2e7430 */ /* 0x000fe20000000000 */
[----:B------:R-:W-:Y:S01]  /*71d0*/  LOP3.LUT R41, R19, 0x3e003e0, RZ, 0xc0, !PT ;  /* 0x03e003e013297812 */ /* 0x000fe200078ec0ff */
[----:B------:R-:W-:-:S02]  /*71e0*/  HFMA2 R9, R9, R48.H0_H0, -48, -48 ;  /* 0xd200d20009097431 */ /* 0x000fc40000040030 */
[----:B------:R-:W-:Y:S01]  /*71f0*/  HADD2 R11, R11, -1040, -1040 ;  /* 0xe410e4100b0b7430 */ /* 0x000fe20000000000 */
[----:B------:R-:W-:Y:S01]  /*7200*/  LOP3.LUT R41, R41, 0x64006400, RZ, 0xfc, !PT ;  /* 0x6400640029297812 */ /* 0x000fe200078efcff */
[-C--:B------:R-:W-:Y:S02]  /*7210*/  HFMA2 R46, R46, R30.reuse, R8 ;  /* 0x0000001e2e2e7231 */ /* 0x080fe40000000008 */
[----:B------:R-:W-:Y:S02]  /*7220*/  HFMA2 R30, R11, R30, R29 ;  /* 0x0000001e0b1e7231 */ /* 0x000fe4000000001d */
[----:B------:R-:W-:Y:S01]  /*7230*/  HFMA2 R47, R9, R31, R47 ;  /* 0x0000001f092f7231 */ /* 0x000fe2000000002f */
[----:B------:R-:W-:Y:S01]  /*7240*/  LOP3.LUT R29, R17, 0x3e003e0, RZ, 0xc0, !PT ;  /* 0x03e003e0111d7812 */ /* 0x000fe200078ec0ff */
[----:B------:R-:W1:Y:S01]  /*7250*/  LDS.128 R8, [UR4+0x20] ;  /* 0x00002004ff087984 */ /* 0x000e620008000c00 */
[----:B------:R-:W-:Y:S02]  /*7260*/  HFMA2 R41, R41, R48.H0_H0, -48, -48 ;  /* 0xd200d20029297431 */ /* 0x000fe40000040030 */
[----:B0-----:R-:W-:Y:S01]  /*7270*/  IMAD.WIDE R44, R34, 0x4, R44 ;  /* 0x00000004222c7825 */ /* 0x001fe200078e022c */
[----:B------:R-:W-:-:S02]  /*7280*/  LOP3.LUT R49, R29, 0x64006400, RZ, 0xfc, !PT ;  /* 0x640064001d317812 */ /* 0x000fc400078efcff */
[----:B------:R-:W-:Y:S01]  /*7290*/  LOP3.LUT R29, R18, 0x3e003e0, RZ, 0xc0, !PT ;  /* 0x03e003e0121d7812 */ /* 0x000fe200078ec0ff */
[----:B------:R-:W-:Y:S02]  /*72a0*/  HFMA2 R30, R41, R31, R30 ;  /* 0x0000001f291e7231 */ /* 0x000fe4000000001e */
[----:B------:R-:W-:Y:S01]  /*72b0*/  HFMA2 R49, R49, R48.H0_H0, -48, -48 ;  /* 0xd200d20031317431 */ /* 0x000fe20000040030 */
[----:B------:R-:W-:-:S05]  /*72c0*/  LOP3.LUT R29, R29, 0x64006400, RZ, 0xfc, !PT ;  /* 0x640064001d1d7812 */ /* 0x000fca00078efcff */
[----:B------:R-:W-:Y:S02]  /*72d0*/  HFMA2 R29, R29, R48.H0_H0, -48, -48 ;  /* 0xd200d2001d1d7431 */ /* 0x000fe40000040030 */
[-C--:B------:R-:W-:Y:S02]  /*72e0*/  HFMA2 R28, R49, R31.reuse, R28 ;  /* 0x0000001f311c7231 */ /* 0x080fe4000000001c */
[----:B------:R-:W-:Y:S01]  /*72f0*/  HFMA2 R46, R29, R31, R46 ;  /* 0x0000001f1d2e7231 */ /* 0x000fe2000000002e */
[----:B------:R-:W-:Y:S02]  /*7300*/  SHF.R.U32.HI R29, RZ, 0xa, R16 ;  /* 0x0000000aff1d7819 */ /* 0x000fe40000011610 */
[----:B------:R-:W-:Y:S02]  /*7310*/  SHF.R.U32.HI R31, RZ, 0xa, R17 ;  /* 0x0000000aff1f7819 */ /* 0x000fe40000011611 */
[----:B------:R-:W-:Y:S02]  /*7320*/  LOP3.LUT R29, R29, 0x1f001f, RZ, 0xc0, !PT ;  /* 0x001f001f1d1d7812 */ /* 0x000fe400078ec0ff */
[----:B------:R-:W-:-:S02]  /*7330*/  LOP3.LUT R31, R31, 0x1f001f, RZ, 0xc0, !PT ;  /* 0x001f001f1f1f7812 */ /* 0x000fc400078ec0ff */
[----:B------:R-:W-:Y:S02]  /*7340*/  LOP3.LUT R29, R29, 0x64006400, RZ, 0xfc, !PT ;  /* 0x640064001d1d7812 */ /* 0x000fe400078efcff */
[----:B------:R-:W-:-:S03]  /*7350*/  LOP3.LUT R31, R31, 0x64006400, RZ, 0xfc, !PT ;  /* 0x640064001f1f7812 */ /* 0x000fc600078efcff */
[----:B------:R-:W-:Y:S02]  /*7360*/  HADD2 R29, R29, -1040, -1040 ;  /* 0xe410e4101d1d7430 */ /* 0x000fe40000000000 */
[----:B------:R-:W-:-:S04]  /*7370*/  HADD2 R41, R31, -1040, -1040 ;  /* 0xe410e4101f297430 */ /* 0x000fc80000000000 */
[-C--:B-1----:R-:W-:Y:S01]  /*7380*/  HFMA2 R41, R41, R8.reuse, R28 ;  /* 0x0000000829297231 */ /* 0x082fe2000000001c */
[----:B------:R-:W-:Y:S01]  /*7390*/  SHF.R.U32.HI R28, RZ, 0xa, R18 ;  /* 0x0000000aff1c7819 */ /* 0x000fe20000011612 */
[----:B------:R-:W-:Y:S01]  /*73a0*/  HFMA2 R47, R29, R8, R47 ;  /* 0x000000081d2f7231 */ /* 0x000fe2000000002f */
[----:B------:R-:W-:Y:S02]  /*73b0*/  SHF.R.U32.HI R29, RZ, 0xa, R19 ;  /* 0x0000000aff1d7819 */ /* 0x000fe40000011613 */
[----:B------:R-:W-:Y:S02]  /*73c0*/  LOP3.LUT R28, R28, 0x1f001f, RZ, 0xc0, !PT ;  /* 0x001f001f1c1c7812 */ /* 0x000fe400078ec0ff */
[----:B------:R-:W-:Y:S02]  /*73d0*/  LOP3.LUT R29, R29, 0x1f001f, RZ, 0xc0, !PT ;  /* 0x001f001f1d1d7812 */ /* 0x000fe400078ec0ff */
[----:B------:R-:W-:Y:S02]  /*73e0*/  LOP3.LUT R28, R28, 0x64006400, RZ, 0xfc, !PT ;  /* 0x640064001c1c7812 */ /* 0x000fe400078efcff */
[----:B------:R-:W-:-:S03]  /*73f0*/  LOP3.LUT R29, R29, 0x64006400, RZ, 0xfc, !PT ;  /* 0x640064001d1d7812 */ /* 0x000fc600078efcff */
[----:B------:R-:W-:Y:S02]  /*7400*/  HADD2 R28, R28, -1040, -1040 ;  /* 0xe410e4101c1c7430 */ /* 0x000fe40000000000 */
[----:B------:R-:W-:Y:S02]  /*7410*/  HADD2 R29, R29, -1040, -1040 ;  /* 0xe410e4101d1d7430 */ /* 0x000fe40000000000 */
[-C--:B------:R-:W-:Y:S02]  /*7420*/  HFMA2 R46, R28, R8.reuse, R46 ;  /* 0x000000081c2e7231 */ /* 0x080fe4000000002e */
[----:B------:R-:W-:Y:S02]  /*7430*/  HFMA2 R8, R29, R8, R30 ;  /* 0x000000081d087231 */ /* 0x000fe4000000001e */
[----:B------:R-:W3:Y:S01]  /*7440*/  LDG.E.128.CONSTANT R28, desc[UR6][R44.64] ;  /* 0x000000062c1c7981 */ /* 0x000ee2000c1e9d00 */
[----:B------:R-:W-:Y:S02]  /*7450*/  SHF.R.U32.HI R24, RZ, 0xf, R24 ;  /* 0x0000000fff187819 */ /* 0x000fe40000011618 */
[----:B------:R-:W-:-:S02]  /*7460*/  SHF.R.U32.HI R25, RZ, 0xf, R25 ;  /* 0x0000000fff197819 */ /* 0x000fc40000011619 */
[----:B------:R-:W-:Y:S02]  /*7470*/  SHF.R.U32.HI R49, RZ, 0xe, R20 ;  /* 0x0000000eff317819 */ /* 0x000fe40000011614 */
[----:B------:R-:W-:Y:S02]  /*7480*/  LOP3.LUT R24, R24, 0x10001, RZ, 0xc0, !PT ;  /* 0x0001000118187812 */ /* 0x000fe400078ec0ff */
[----:B------:R-:W-:Y:S02]  /*7490*/  LOP3.LUT R25, R25, 0x10001, RZ, 0xc0, !PT ;  /* 0x0001000119197812 */ /* 0x000fe400078ec0ff */
[----:B------:R-:W-:Y:S02]  /*74a0*/  SHF.R.U32.HI R20, RZ, 0xe, R21 ;  /* 0x0000000eff147819 */ /* 0x000fe40000011615 */
[----:B------:R-:W-:Y:S02]  /*74b0*/  SHF.R.U32.HI R21, RZ, 0xf, R26 ;  /* 0x0000000fff157819 */ /* 0x000fe4000001161a */
[----:B------:R-:W-:-:S02]  /*74c0*/  LOP3.LUT R49, R24, 0x20002, R49, 0xf8, !PT ;  /* 0x0002000218317812 */ /* 0x000fc400078ef831 */
[----:B------:R-:W-:Y:S01]  /*74d0*/  LOP3.LUT R26, R25, 0x20002, R20, 0xf8, !PT ;  /* 0x00020002191a7812 */ /* 0x000fe200078ef814 */
[----:B------:R-:W-:Y:S01]  /*74e0*/  @!P0 IMAD R20, R3, 0x8, R1 ;  /* 0x0000000803148824 */ /* 0x000fe200078e0201 */
[----:B------:R-:W-:Y:S01]  /*74f0*/  LOP3.LUT R21, R21, 0x10001, RZ, 0xc0, !PT ;  /* 0x0001000115157812 */ /* 0x000fe200078ec0ff */
[----:B------:R-:W-:Y:S01]  /*7500*/  @!P0 IMAD.MOV.U32 R25, RZ, RZ, R38 ;  /* 0x000000ffff198224 */ /* 0x000fe200078e0026 */
[----:B------:R-:W-:Y:S02]  /*7510*/  @!P0 MOV R24, R39 ;  /* 0x0000002700188202 */ /* 0x000fe40000000f00 */
[----:B------:R-:W-:-:S03]  /*7520*/  SHF.R.U32.HI R50, RZ, 0xe, R22 ;  /* 0x0000000eff327819 */ /* 0x000fc60000011616 */
[----:B------:R0:W4:Y:S01]  /*7530*/  @!P0 LDG.E.U16.CONSTANT R22, desc[UR6][R24.64] ;  /* 0x0000000618168981 */ /* 0x000122000c1e9500 */
[----:B------:R-:W-:-:S03]  /*7540*/  LOP3.LUT R50, R21, 0x20002, R50, 0xf8, !PT ;  /* 0x0002000215327812 */ /* 0x000fc600078ef832 */
[----:B------:R-:W5:Y:S01]  /*7550*/  @!P0 LDL.64 R20, [R20+0x8] ;  /* 0x0000080014148983 */ /* 0x000f620000100a00 */
[----:B------:R-:W-:Y:S02]  /*7560*/  SHF.R.U32.HI R17, RZ, 0xd, R17 ;  /* 0x0000000dff117819 */ /* 0x000fe40000011611 */
[----:B------:R-:W-:Y:S02]  /*7570*/  SHF.R.U32.HI R27, RZ, 0xf, R27 ;  /* 0x0000000fff1b7819 */ /* 0x000fe4000001161b */
[----:B------:R-:W-:Y:S02]  /*7580*/  LOP3.LUT R26, R26, 0x40004, R17, 0xf8, !PT ;  /* 0x000400041a1a7812 */ /* 0x000fe400078ef811 */
[----:B------:R-:W-:Y:S02]  /*7590*/  SHF.R.U32.HI R52, RZ, 0xe, R23 ;  /* 0x0000000eff347819 */ /* 0x000fe40000011617 */
[----:B------:R-:W-:Y:S02]  /*75a0*/  LOP3.LUT R23, R27, 0x10001, RZ, 0xc0, !PT ;  /* 0x000100011b177812 */ /* 0x000fe400078ec0ff */
[----:B0-----:R-:W-:-:S02]  /*75b0*/  SHF.R.U32.HI R24, RZ, 0xd, R19 ;  /* 0x0000000dff187819 */ /* 0x001fc40000011613 */
[----:B------:R-:W-:Y:S02]  /*75c0*/  LOP3.LUT R23, R23, 0x20002, R52, 0xf8, !PT ;  /* 0x0002000217177812 */ /* 0x000fe400078ef834 */
[----:B------:R-:W-:Y:S02]  /*75d0*/  SHF.R.U32.HI R27, RZ, 0xd, R18 ;  /* 0x0000000dff1b7819 */ /* 0x000fe40000011612 */
[----:B------:R-:W-:-:S04]  /*75e0*/  SHF.R.U32.HI R16, RZ, 0xd, R16 ;  /* 0x0000000dff107819 */ /* 0x000fc80000011610 */
[----:B------:R-:W-:Y:S02]  /*75f0*/  LOP3.LUT R16, R49, 0x40004, R16, 0xf8, !PT ;  /* 0x0004000431107812 */ /* 0x000fe400078ef810 */
[----:B------:R-:W-:Y:S02]  /*7600*/  LOP3.LUT R50, R50, 0x40004, R27, 0xf8, !PT ;  /* 0x0004000432327812 */ /* 0x000fe400078ef81b */
[----:B------:R-:W-:-:S04]  /*7610*/  IADD3 R39, P1, PT, R39, 0x80, RZ ;  /* 0x0000008027277810 */ /* 0x000fc80007f3e0ff */
[----:B------:R-:W-:Y:S02]  /*7620*/  IADD3.X R38, PT, PT, RZ, R38, RZ, P1, !PT ;  /* 0x00000026ff267210 */ /* 0x000fe40000ffe4ff */
[----:B--2---:R-:W-:-:S04]  /*7630*/  LOP3.LUT R17, R12, 0x1f001f, RZ, 0xc0, !PT ;  /* 0x001f001f0c117812 */ /* 0x004fc800078ec0ff */
[----:B------:R-:W-:-:S05]  /*7640*/  LOP3.LUT R17, R17, 0x64006400, RZ, 0xfc, !PT ;  /* 0x6400640011117812 */ /* 0x000fca00078efcff */
[----:B------:R-:W-:Y:S01]  /*7650*/  HADD2 R18, R17, -1040, -1040 ;  /* 0xe410e41011127430 */ /* 0x000fe20000000000 */
[----:B------:R-:W-:Y:S02]  /*7660*/  LOP3.LUT R17, R23, 0x40004, R24, 0xf8, !PT ;  /* 0x0004000417117812 */ /* 0x000fe400078ef818 */
[----:B------:R-:W-:-:S04]  /*7670*/  LOP3.LUT R23, R14, 0x1f001f, RZ, 0xc0, !PT ;  /* 0x001f001f0e177812 */ /* 0x000fc800078ec0ff */
[----:B------:R-:W-:Y:S02]  /*7680*/  LOP3.LUT R23, R23, 0x64006400, RZ, 0xfc, !PT ;  /* 0x6400640017177812 */ /* 0x000fe400078efcff */
[----:B------:R-:W-:Y:S01]  /*7690*/  LOP3.LUT R19, R13, 0x1f001f, RZ, 0xc0, !PT ;  /* 0x001f001f0d137812 */ /* 0x000fe200078ec0ff */
[-C--:B------:R-:W-:Y:S02]  /*76a0*/  HFMA2 R47, R18, R9.reuse, R47 ;  /* 0x00000009122f7231 */ /* 0x080fe4000000002f */
[----:B------:R-:W-:Y:S01]  /*76b0*/  HADD2 R24, R23, -1040, -1040 ;  /* 0xe410e41017187430 */ /* 0x000fe20000000000 */
[----:B------:R-:W-:Y:S02]  /*76c0*/  LOP3.LUT R18, R19, 0x64006400, RZ, 0xfc, !PT ;  /* 0x6400640013127812 */ /* 0x000fe400078efcff */
[----:B------:R-:W-:Y:S01]  /*76d0*/  SHF.R.U32.HI R19, RZ, 0xc, R12 ;  /* 0x0000000cff137819 */ /* 0x000fe2000001160c */
[----:B------:R-:W-:Y:S02]  /*76e0*/  HFMA2 R46, R24, R9, R46 ;  /* 0x00000009182e7231 */ /* 0x000fe4000000002e */
[----:B------:R-:W-:Y:S01]  /*76f0*/  HADD2 R18, R18, -1040, -1040 ;  /* 0xe410e41012127430 */ /* 0x000fe20000000000 */
[----:B------:R-:W-:-:S02]  /*7700*/  LOP3.LUT R24, R15, 0x1f001f, RZ, 0xc0, !PT ;  /* 0x001f001f0f187812 */ /* 0x000fc400078ec0ff */
[----:B------:R-:W-:Y:S01]  /*7710*/  SHF.R.U32.HI R23, RZ, 0xc, R13 ;  /* 0x0000000cff177819 */ /* 0x000fe2000001160d */
[----:B------:R-:W-:Y:S01]  /*7720*/  HFMA2 R41, R18, R9, R41 ;  /* 0x0000000912297231 */ /* 0x000fe20000000029 */
[----:B------:R-:W-:Y:S02]  /*7730*/  LOP3.LUT R24, R24, 0x64006400, RZ, 0xfc, !PT ;  /* 0x6400640018187812 */ /* 0x000fe400078efcff */
[----:B------:R-:W-:Y:S02]  /*7740*/  LOP3.LUT R16, R16, 0x80008, R19, 0xf8, !PT ;  /* 0x0008000810107812 */ /* 0x000fe400078ef813 */
[----:B------:R-:W-:Y:S02]  /*7750*/  LOP3.LUT R18, R26, 0x80008, R23, 0xf8, !PT ;  /* 0x000800081a127812 */ /* 0x000fe400078ef817 */
[----:B------:R-:W-:Y:S02]  /*7760*/  LOP3.LUT R19, R12, 0x3e003e0, RZ, 0xc0, !PT ;  /* 0x03e003e00c137812 */ /* 0x000fe400078ec0ff */
[----:B------:R-:W-:Y:S01]  /*7770*/  SHF.R.U32.HI R26, RZ, 0xc, R15 ;  /* 0x0000000cff1a7819 */ /* 0x000fe2000001160f */
[----:B------:R-:W-:Y:S01]  /*7780*/  HADD2 R24, R24, -1040, -1040 ;  /* 0xe410e41018187430 */ /* 0x000fe20000000000 */
[----:B------:R-:W-:-:S02]  /*7790*/  LOP3.LUT R23, R19, 0x64006400, RZ, 0xfc, !PT ;  /* 0x6400640013177812 */ /* 0x000fc400078efcff */
[----:B------:R-:W-:Y:S02]  /*77a0*/  LOP3.LUT R17, R17, 0x80008, R26, 0xf8, !PT ;  /* 0x0008000811117812 */ /* 0x000fe400078ef81a */
[----:B------:R-:W-:Y:S01]  /*77b0*/  LOP3.LUT R26, R15, 0x3e003e0, RZ, 0xc0, !PT ;  /* 0x03e003e00f1a7812 */ /* 0x000fe200078ec0ff */
[----:B------:R-:W-:Y:S01]  /*77c0*/  HFMA2 R23, R23, R48.H0_H0, -48, -48 ;  /* 0xd200d20017177431 */ /* 0x000fe20000040030 */
[----:B------:R-:W-:Y:S01]  /*77d0*/  SHF.R.U32.HI R25, RZ, 0xc, R14 ;  /* 0x0000000cff197819 */ /* 0x000fe2000001160e */
[----:B------:R-:W-:Y:S01]  /*77e0*/  HFMA2 R24, R24, R9, R8 ;  /* 0x0000000918187231 */ /* 0x000fe20000000008 */
[----:B------:R-:W-:Y:S01]  /*77f0*/  LOP3.LUT R49, R26, 0x64006400, RZ, 0xfc, !PT ;  /* 0x640064001a317812 */ /* 0x000fe200078efcff */
[----:B------:R-:W-:Y:S01]  /*7800*/  HFMA2 R8, R23, R10, R47 ;  /* 0x0000000a17087231 */ /* 0x000fe2000000002f */
[----:B------:R-:W-:Y:S02]  /*7810*/  LOP3.LUT R19, R50, 0x80008, R25, 0xf8, !PT ;  /* 0x0008000832137812 */ /* 0x000fe400078ef819 */
[----:B------:R-:W-:-:S02]  /*7820*/  LOP3.LUT R25, R14, 0x3e003e0, RZ, 0xc0, !PT ;  /* 0x03e003e00e197812 */ /* 0x000fc400078ec0ff */
[----:B------:R-:W-:Y:S01]  /*7830*/  SHF.R.U32.HI R9, RZ, 0xa, R12 ;  /* 0x0000000aff097819 */ /* 0x000fe2000001160c */
[----:B------:R-:W-:Y:S01]  /*7840*/  HFMA2 R12, R49, R48.H0_H0, -48, -48 ;  /* 0xd200d200310c7431 */ /* 0x000fe20000040030 */
[----:B------:R-:W-:Y:S02]  /*7850*/  LOP3.LUT R23, R13, 0x3e003e0, RZ, 0xc0, !PT ;  /* 0x03e003e00d177812 */ /* 0x000fe400078ec0ff */
[----:B------:R-:W-:Y:S01]  /*7860*/  LOP3.LUT R47, R25, 0x64006400, RZ, 0xfc, !PT ;  /* 0x64006400192f7812 */ /* 0x000fe200078efcff */
[----:B------:R-:W-:Y:S01]  /*7870*/  HFMA2 R24, R12, R10, R24 ;  /* 0x0000000a0c187231 */ /* 0x000fe20000000018 */
[----:B------:R-:W-:Y:S02]  /*7880*/  LOP3.LUT R27, R23, 0x64006400, RZ, 0xfc, !PT ;  /* 0x64006400171b7812 */ /* 0x000fe400078efcff */
[----:B------:R-:W-:Y:S02]  /*7890*/  SHF.R.U32.HI R23, RZ, 0xa, R13 ;  /* 0x0000000aff177819 */ /* 0x000fe4000001160d */
[----:B------:R-:W-:-:S02]  /*78a0*/  SHF.R.U32.HI R25, RZ, 0xa, R14 ;  /* 0x0000000aff197819 */ /* 0x000fc4000001160e */
[----:B------:R-:W-:Y:S02]  /*78b0*/  SHF.R.U32.HI R26, RZ, 0xa, R15 ;  /* 0x0000000aff1a7819 */ /* 0x000fe4000001160f */
[----:B------:R-:W0:Y:S01]  /*78c0*/  LDS.128 R12, [UR4+0x30] ;  /* 0x00003004ff0c7984 */ /* 0x000e220008000c00 */
[-C--:B------:R-:W-:Y:S01]  /*78d0*/  HFMA2 R47, R47, R48.reuse.H0_H0, -48, -48 ;  /* 0xd200d2002f2f7431 */ /* 0x080fe20000040030 */
[----:B------:R-:W-:Y:S01]  /*78e0*/  LOP3.LUT R23, R23, 0x1f001f, RZ, 0xc0, !PT ;  /* 0x001f001f17177812 */ /* 0x000fe200078ec0ff */
[----:B------:R-:W-:Y:S01]  /*78f0*/  HFMA2 R27, R27, R48.H0_H0, -48, -48 ;  /* 0xd200d2001b1b7431 */ /* 0x000fe20000040030 */
[----:B------:R-:W-:Y:S02]  /*7900*/  LOP3.LUT R9, R9, 0x1f001f, RZ, 0xc0, !PT ;  /* 0x001f001f09097812 */ /* 0x000fe400078ec0ff */
[----:B------:R-:W-:Y:S02]  /*7910*/  LOP3.LUT R26, R26, 0x1f001f, RZ, 0xc0, !PT ;  /* 0x001f001f1a1a7812 */ /* 0x000fe400078ec0ff */
[----:B------:R-:W-:Y:S01]  /*7920*/  LOP3.LUT R25, R25, 0x1f001f, RZ, 0xc0, !PT ;  /* 0x001f001f19197812 */ /* 0x000fe200078ec0ff */
[----:B------:R-:W-:Y:S01]  /*7930*/  HFMA2 R46, R47, R10, R46 ;  /* 0x0000000a2f2e7231 */ /* 0x000fe2000000002e */
[----:B------:R-:W-:-:S02]  /*7940*/  LOP3.LUT R23, R23, 0x64006400, RZ, 0xfc, !PT ;  /* 0x6400640017177812 */ /* 0x000fc400078efcff */
[----:B------:R-:W-:Y:S02]  /*7950*/  LOP3.LUT R9, R9, 0x64006400, RZ, 0xfc, !PT ;  /* 0x6400640009097812 */ /* 0x000fe400078efcff */
[----:B------:R-:W-:Y:S01]  /*7960*/  LOP3.LUT R26, R26, 0x64006400, RZ, 0xfc, !PT ;  /* 0x640064001a1a7812 */ /* 0x000fe200078efcff */
[----:B------:R-:W-:Y:S01]  /*7970*/  HFMA2 R10, R27, R10, R41 ;  /* 0x0000000a1b0a7231 */ /* 0x000fe20000000029 */
[----:B------:R-:W-:Y:S01]  /*7980*/  LOP3.LUT R25, R25, 0x64006400, RZ, 0xfc, !PT ;  /* 0x6400640019197812 */ /* 0x000fe200078efcff */
[----:B------:R-:W-:Y:S02]  /*7990*/  HADD2 R23, R23, -1040, -1040 ;  /* 0xe410e41017177430 */ /* 0x000fe40000000000 */
[----:B------:R-:W-:Y:S02]  /*79a0*/  HADD2 R9, R9, -1040, -1040 ;  /* 0xe410e41009097430 */ /* 0x000fe40000000000 */
[----:B------:R-:W-:Y:S02]  /*79b0*/  HADD2 R26, R26, -1040, -1040 ;  /* 0xe410e4101a1a7430 */ /* 0x000fe40000000000 */
[----:B------:R-:W-:-:S02]  /*79c0*/  HADD2 R25, R25, -1040, -1040 ;  /* 0xe410e41019197430 */ /* 0x000fc40000000000 */
[-C--:B------:R-:W-:Y:S02]  /*79d0*/  HFMA2 R10, R23, R11.reuse, R10 ;  /* 0x0000000b170a7231 */ /* 0x080fe4000000000a */
[-C--:B------:R-:W-:Y:S02]  /*79e0*/  HFMA2 R8, R9, R11.reuse, R8 ;  /* 0x0000000b09087231 */ /* 0x080fe40000000008 */
[-C--:B------:R-:W-:Y:S02]  /*79f0*/  HFMA2 R9, R25, R11.reuse, R46 ;  /* 0x0000000b19097231 */ /* 0x080fe4000000002e */
[----:B------:R-:W-:Y:S01]  /*7a00*/  HFMA2 R11, R26, R11, R24 ;  /* 0x0000000b1a0b7231 */ /* 0x000fe20000000018 */
[----:B---3--:R-:W-:-:S04]  /*7a10*/  LOP3.LUT R26, R31, 0x3e003e0, RZ, 0xc0, !PT ;  /* 0x03e003e01f1a7812 */ /* 0x008fc800078ec0ff */
[----:B------:R-:W-:Y:S02]  /*7a20*/  LOP3.LUT R49, R26, 0x64006400, RZ, 0xfc, !PT ;  /* 0x640064001a317812 */ /* 0x000fe400078efcff */
[----:B------:R-:W-:-:S04]  /*7a30*/  LOP3.LUT R26, R28, 0x1f001f, RZ, 0xc0, !PT ;  /* 0x001f001f1c1a7812 */ /* 0x000fc800078ec0ff */
[----:B------:R-:W-:-:S05]  /*7a40*/  LOP3.LUT R26, R26, 0x64006400, RZ, 0xfc, !PT ;  /* 0x640064001a1a7812 */ /* 0x000fca00078efcff */
[----:B------:R-:W-:Y:S01]  /*7a50*/  HADD2 R26, R26, -1040, -1040 ;  /* 0xe410e4101a1a7430 */ /* 0x000fe20000000000 */
[----:B------:R-:W-:-:S03]  /*7a60*/  @!P0 IADD3 R27, PT, PT, R3, 0x1, RZ ;  /* 0x00000001031b8810 */ /* 0x000fc60007ffe0ff */
[----:B0-----:R-:W-:Y:S01]  /*7a70*/  HFMA2 R8, R26, R12, R8 ;  /* 0x0000000c1a087231 */ /* 0x001fe20000000008 */
[----:B------:R-:W-:Y:S02]  /*7a80*/  LOP3.LUT R26, R30, 0x1f001f, RZ, 0xc0, !PT ;  /* 0x001f001f1e1a7812 */ /* 0x000fe400078ec0ff */
[----:B------:R-:W-:Y:S02]  /*7a90*/  LOP3.LUT R23, R28, 0x3e003e0, RZ, 0xc0, !PT ;  /* 0x03e003e01c177812 */ /* 0x000fe400078ec0ff */
[----:B------:R-:W-:Y:S01]  /*7aa0*/  LOP3.LUT R26, R26, 0x64006400, RZ, 0xfc, !PT ;  /* 0x640064001a1a7812 */ /* 0x000fe200078efcff */
[----:B------:R-:W-:Y:S01]  /*7ab0*/  @!P0 IMAD.MOV.U32 R3, RZ, RZ, R27 ;  /* 0x000000ffff038224 */ /* 0x000fe200078e001b */
[----:B------:R-:W-:Y:S02]  /*7ac0*/  LOP3.LUT R24, R29, 0x3e003e0, RZ, 0xc0, !PT ;  /* 0x03e003e01d187812 */ /* 0x000fe400078ec0ff */
[----:B------:R-:W-:Y:S01]  /*7ad0*/  LOP3.LUT R25, R30, 0x3e003e0, RZ, 0xc0, !PT ;  /* 0x03e003e01e197812 */ /* 0x000fe200078ec0ff */
[----:B------:R-:W-:Y:S01]  /*7ae0*/  HADD2 R26, R26, -1040, -1040 ;  /* 0xe410e4101a1a7430 */ /* 0x000fe20000000000 */
[----:B------:R-:W-:-:S02]  /*7af0*/  SHF.R.U32.HI R27, RZ, 0xb, R28 ;  /* 0x0000000bff1b7819 */ /* 0x000fc4000001161c */
[----:B------:R-:W-:Y:S02]  /*7b00*/  LOP3.LUT R23, R23, 0x64006400, RZ, 0xfc, !PT ;  /* 0x6400640017177812 */ /* 0x000fe400078efcff */
[----:B------:R-:W-:Y:S02]  /*7b10*/  SHF.R.U32.HI R28, RZ, 0xa, R28 ;  /* 0x0000000aff1c7819 */ /* 0x000fe4000001161c */
[----:B------:R-:W-:Y:S02]  /*7b20*/  LOP3.LUT R41, R24, 0x64006400, RZ, 0xfc, !PT ;  /* 0x6400640018297812 */ /* 0x000fe400078efcff */
[--C-:B------:R-:W-:Y:S02]  /*7b30*/  SHF.R.U32.HI R46, RZ, 0xb, R30.reuse ;  /* 0x0000000bff2e7819 */ /* 0x100fe4000001161e */
[----:B------:R-:W-:Y:S02]  /*7b40*/  LOP3.LUT R47, R25, 0x64006400, RZ, 0xfc, !PT ;  /* 0x64006400192f7812 */ /* 0x000fe400078efcff */
[----:B------:R-:W-:Y:S01]  /*7b50*/  SHF.R.U32.HI R30, RZ, 0xa, R30 ;  /* 0x0000000aff1e7819 */ /* 0x000fe2000001161e */
[----:B------:R-:W-:Y:S01]  /*7b60*/  HFMA2 R25, R23, R48.H0_H0, -48, -48 ;  /* 0xd200d20017197431 */ /* 0x000fe20000040030 */
[----:B------:R-:W-:Y:S01]  /*7b70*/  LOP3.LUT R28, R28, 0x1f001f, RZ, 0xc0, !PT ;  /* 0x001f001f1c1c7812 */ /* 0x000fe200078ec0ff */
[----:B------:R-:W-:Y:S01]  /*7b80*/  HFMA2 R9, R26, R12, R9 ;  /* 0x0000000c1a097231 */ /* 0x000fe20000000009 */
[----:B------:R-:W-:Y:S01]  /*7b90*/  LOP3.LUT R16, R16, 0x100010, R27, 0xf8, !PT ;  /* 0x0010001010107812 */ /* 0x000fe200078ef81b */
[-C--:B------:R-:W-:Y:S01]  /*7ba0*/  HFMA2 R24, R41, R48.reuse.H0_H0, -48, -48 ;  /* 0xd200d20029187431 */ /* 0x080fe20000040030 */
[----:B------:R-:W-:Y:S01]  /*7bb0*/  SHF.R.U32.HI R27, RZ, 0xb, R29 ;  /* 0x0000000bff1b7819 */ /* 0x000fe2000001161d */
[----:B------:R-:W-:Y:S01]  /*7bc0*/  HFMA2 R23, R47, R48.H0_H0, -48, -48 ;  /* 0xd200d2002f177431 */ /* 0x000fe20000040030 */
[----:B------:R-:W-:-:S02]  /*7bd0*/  LOP3.LUT R30, R30, 0x1f001f, RZ, 0xc0, !PT ;  /* 0x001f001f1e1e7812 */ /* 0x000fc400078ec0ff */
[----:B------:R-:W-:Y:S02]  /*7be0*/  LOP3.LUT R41, R29, 0x1f001f, RZ, 0xc0, !PT ;  /* 0x001f001f1d297812 */ /* 0x000fe400078ec0ff */
[----:B------:R-:W-:Y:S01]  /*7bf0*/  LOP3.LUT R28, R28, 0x64006400, RZ, 0xfc, !PT ;  /* 0x640064001c1c7812 */ /* 0x000fe200078efcff */
[----:B------:R-:W-:Y:S01]  /*7c00*/  HFMA2 R8, R25, R13, R8 ;  /* 0x0000000d19087231 */ /* 0x000fe20000000008 */
[----:B------:R-:W-:Y:S02]  /*7c10*/  LOP3.LUT R18, R18, 0x100010, R27, 0xf8, !PT ;  /* 0x0010001012127812 */ /* 0x000fe400078ef81b */
[----:B------:R-:W-:Y:S02]  /*7c20*/  LOP3.LUT R27, R31, 0x1f001f, RZ, 0xc0, !PT ;  /* 0x001f001f1f1b7812 */ /* 0x000fe400078ec0ff */
[----:B------:R-:W-:Y:S01]  /*7c30*/  LOP3.LUT R30, R30, 0x64006400, RZ, 0xfc, !PT ;  /* 0x640064001e1e7812 */ /* 0x000fe200078efcff */
[----:B------:R-:W-:Y:S01]  /*7c40*/  HADD2 R28, R28, -1040, -1040 ;  /* 0xe410e4101c1c7430 */ /* 0x000fe20000000000 */
[----:B------:R-:W-:-:S02]  /*7c50*/  LOP3.LUT R41, R41, 0x64006400, RZ, 0xfc, !PT ;  /* 0x6400640029297812 */ /* 0x000fc400078efcff */
[----:B------:R-:W-:Y:S01]  /*7c60*/  SHF.R.U32.HI R29, RZ, 0xa, R29 ;  /* 0x0000000aff1d7819 */ /* 0x000fe2000001161d */
[----:B------:R-:W-:Y:S01]  /*7c70*/  HFMA2 R23, R23, R13, R9 ;  /* 0x0000000d17177231 */ /* 0x000fe20000000009 */
[----:B------:R-:W-:Y:S02]  /*7c80*/  LOP3.LUT R19, R19, 0x100010, R46, 0xf8, !PT ;  /* 0x0010001013137812 */ /* 0x000fe400078ef82e */
[--C-:B------:R-:W-:Y:S01]  /*7c90*/  SHF.R.U32.HI R46, RZ, 0xb, R31.reuse ;  /* 0x0000000bff2e7819 */ /* 0x100fe2000001161f */
[----:B------:R-:W-:Y:S01]  /*7ca0*/  HADD2 R30, R30, -1040, -1040 ;  /* 0xe410e4101e1e7430 */ /* 0x000fe20000000000 */
[----:B------:R-:W-:Y:S02]  /*7cb0*/  LOP3.LUT R27, R27, 0x64006400, RZ, 0xfc, !PT ;  /* 0x640064001b1b7812 */ /* 0x000fe400078efcff */
[----:B------:R-:W-:Y:S01]  /*7cc0*/  SHF.R.U32.HI R31, RZ, 0xa, R31 ;  /* 0x0000000aff1f7819 */ /* 0x000fe2000001161f */
[----:B------:R-:W-:Y:S01]  /*7cd0*/  HADD2 R41, R41, -1040, -1040 ;  /* 0xe410e41029297430 */ /* 0x000fe20000000000 */
[----:B------:R-:W-:-:S02]  /*7ce0*/  LOP3.LUT R29, R29, 0x1f001f, RZ, 0xc0, !PT ;  /* 0x001f001f1d1d7812 */ /* 0x000fc400078ec0ff */
[----:B------:R-:W-:Y:S01]  /*7cf0*/  LOP3.LUT R16, R16, 0x64006400, RZ, 0xfc, !PT ;  /* 0x6400640010107812 */ /* 0x000fe200078efcff */
[----:B------:R-:W-:Y:S01]  /*7d00*/  HFMA2 R8, R28, R14, R8 ;  /* 0x0000000e1c087231 */ /* 0x000fe20000000008 */
[----:B------:R-:W-:Y:S01]  /*7d10*/  LOP3.LUT R31, R31, 0x1f001f, RZ, 0xc0, !PT ;  /* 0x001f001f1f1f7812 */ /* 0x000fe200078ec0ff */
[----:B------:R-:W-:Y:S01]  /*7d20*/  HADD2 R27, R27, -1040, -1040 ;  /* 0xe410e4101b1b7430 */ /* 0x000fe20000000000 */
[----:B------:R-:W-:Y:S01]  /*7d30*/  LOP3.LUT R19, R19, 0x64006400, RZ, 0xfc, !PT ;  /* 0x6400640013137812 */ /* 0x000fe200078efcff */
[----:B------:R-:W-:Y:S01]  /*7d40*/  HFMA2 R10, R41, R12, R10 ;  /* 0x0000000c290a7231 */ /* 0x000fe2000000000a */
[----:B------:R-:W-:Y:S01]  /*7d50*/  LOP3.LUT R29, R29, 0x64006400, RZ, 0xfc, !PT ;  /* 0x640064001d1d7812 */ /* 0x000fe200078efcff */
[----:B------:R-:W-:Y:S02]  /*7d60*/  HADD2 R16, R16, -1040, -1040 ;  /* 0xe410e41010107430 */ /* 0x000fe40000000000 */
[----:B------:R-:W-:Y:S01]  /*7d70*/  HFMA2 R23, R30, R14, R23 ;  /* 0x0000000e1e177231 */ /* 0x000fe20000000017 */
[----:B------:R-:W-:Y:S01]  /*7d80*/  LOP3.LUT R17, R17, 0x100010, R46, 0xf8, !PT ;  /* 0x0010001011117812 */ /* 0x000fe200078ef82e */
[----:B------:R-:W-:Y:S01]  /*7d90*/  HFMA2 R48, R49, R48.H0_H0, -48, -48 ;  /* 0xd200d20031307431 */ /* 0x000fe20000040030 */
[----:B------:R-:W-:Y:S01]  /*7da0*/  LOP3.LUT R31, R31, 0x64006400, RZ, 0xfc, !PT ;  /* 0x640064001f1f7812 */ /* 0x000fe200078efcff */
[----:B------:R-:W-:Y:S01]  /*7db0*/  HFMA2 R11, R27, R12, R11 ;  /* 0x0000000c1b0b7231 */ /* 0x000fe2000000000b */
[----:B------:R-:W-:Y:S01]  /*7dc0*/  LOP3.LUT R18, R18, 0x64006400, RZ, 0xfc, !PT ;  /* 0x6400640012127812 */ /* 0x000fe200078efcff */
[----:B------:R-:W-:-:S02]  /*7dd0*/  HADD2 R19, R19, -1040, -1040 ;  /* 0xe410e41013137430 */ /* 0x000fc40000000000 */
[----:B------:R-:W-:Y:S02]  /*7de0*/  HFMA2 R10, R24, R13, R10 ;  /* 0x0000000d180a7231 */ /* 0x000fe4000000000a */
[----:B------:R-:W-:Y:S01]  /*7df0*/  HADD2 R29, R29, -1040, -1040 ;  /* 0xe410e4101d1d7430 */ /* 0x000fe20000000000 */
[----:B------:R-:W-:Y:S01]  /*7e00*/  LOP3.LUT R17, R17, 0x64006400, RZ, 0xfc, !PT ;  /* 0x6400640011117812 */ /* 0x000fe200078efcff */
[----:B------:R-:W-:Y:S02]  /*7e10*/  HFMA2 R8, R16, R15, R8 ;  /* 0x0000000f10087231 */ /* 0x000fe40000000008 */
[----:B------:R-:W-:Y:S01]  /*7e20*/  HFMA2 R11, R48, R13, R11 ;  /* 0x0000000d300b7231 */ /* 0x000fe2000000000b */
[----:B----4-:R-:W-:Y:S01]  /*7e30*/  @!P0 IADD3 R4, PT, PT, R22, R7, RZ ;  /* 0x0000000716048210 */ /* 0x010fe20007ffe0ff */
[----:B------:R-:W-:Y:S02]  /*7e40*/  HADD2 R31, R31, -1040, -1040 ;  /* 0xe410e4101f1f7430 */ /* 0x000fe40000000000 */
[----:B------:R-:W-:-:S02]  /*7e50*/  HFMA2 R19, R19, R15, R23 ;  /* 0x0000000f13137231 */ /* 0x000fc40000000017 */
[-C--:B------:R-:W-:Y:S01]  /*7e60*/  HFMA2 R9, R29, R14.reuse, R10 ;  /* 0x0000000e1d097231 */ /* 0x080fe2000000000a */
[----:B-----5:R-:W-:Y:S01]  /*7e70*/  @!P0 PRMT R0, R20, 0x7610, R0 ;  /* 0x0000761014008816 */ /* 0x020fe20000000000 */
[----:B------:R-:W-:Y:S01]  /*7e80*/  HADD2 R18, R18, -1040, -1040 ;  /* 0xe410e41012127430 */ /* 0x000fe20000000000 */
[----:B------:R-:W-:Y:S01]  /*7e90*/  @!P0 PRMT R2, R21, 0x7610, R2 ;  /* 0x0000761015028816 */ /* 0x000fe20000000002 */
[----:B------:R-:W-:Y:S02]  /*7ea0*/  VIADD R7, R7, 0x20 ;  /* 0x0000002007077836 */ /* 0x000fe40000000000 */
[----:B------:R-:W-:Y:S02]  /*7eb0*/  HFMA2 R11, R31, R14, R11 ;  /* 0x0000000e1f0b7231 */ /* 0x000fe4000000000b */
[----:B------:R-:W-:Y:S01]  /*7ec0*/  HADD2 R17, R17, -1040, -1040 ;  /* 0xe410e41011117430 */ /* 0x000fe20000000000 */
[----:B------:R-:W-:Y:S01]  /*7ed0*/  @!P0 PRMT R0, R0, 0x7610, R20 ;  /* 0x0000761000008816 */ /* 0x000fe20000000014 */
[-C--:B------:R-:W-:Y:S01]  /*7ee0*/  HFMA2 R9, R18, R15.reuse, R9 ;  /* 0x0000000f12097231 */ /* 0x080fe20000000009 */
[----:B------:R-:W-:Y:S01]  /*7ef0*/  @!P0 PRMT R2, R2, 0x7610, R21 ;  /* 0x0000761002028816 */ /* 0x000fe20000000015 */
[----:B------:R-:W-:Y:S01]  /*7f00*/  HFMA2 R11, R17, R15, R11 ;  /* 0x0000000f110b7231 */ /* 0x000fe2000000000b */
[----:B------:R-:W-:Y:S01]  /*7f10*/  ISETP.GE.AND P0, PT, R7, R40, PT ;  /* 0x000000280700720c */ /* 0x000fe20003f06270 */
[----:B------:R-:W-:-:S02]  /*7f20*/  HADD2 R8, R8.H0_H0, R8.H1_H1 ;  /* 0x3000000808087230 */ /* 0x000fc40000000800 */
[----:B------:R-:W-:Y:S02]  /*7f30*/  HADD2 R9, R9.H0_H0, R9.H1_H1 ;  /* 0x3000000909097230 */ /* 0x000fe40000000800 */
[----:B------:R-:W-:Y:S02]  /*7f40*/  HADD2 R19, R19.H0_H0, R19.H1_H1 ;  /* 0x3000001313137230 */ /* 0x000fe40000000800 */
[----:B------:R-:W-:Y:S01]  /*7f50*/  HADD2 R11, R11.H0_H0, R11.H1_H1 ;  /* 0x3000000b0b0b7230 */ /* 0x000fe20000000800 */
[----:B------:R-:W-:Y:S01]  /*7f60*/  PRMT R8, R8, 0x5410, R9 ;  /* 0x0000541008087816 */ /* 0x000fe20000000009 */
[----:B------:R-:W-:-:S03]  /*7f70*/  UIADD3 UR4, UPT, UPT, UR4, 0x40, URZ ;  /* 0x0000004004047890 */ /* 0x000fc6000fffe0ff */
[----:B------:R-:W-:Y:S01]  /*7f80*/  PRMT R19, R19, 0x5410, R11 ;  /* 0x0000541013137816 */ /* 0x000fe2000000000b */
[----:B------:R-:W-:Y:S02]  /*7f90*/  IMAD.MOV.U32 R23, RZ, RZ, R43 ;  /* 0x000000ffff177224 */ /* 0x000fe400078e002b */
[----:B------:R-:W-:Y:S01]  /*7fa0*/  HFMA2 R6, R8, R0, R6 ;  /* 0x0000000008067231 */ /* 0x000fe20000000006 */
[----:B------:R-:W-:Y:S01]  /*7fb0*/  MOV R22, R42 ;  /* 0x0000002a00167202 */ /* 0x000fe20000000f00 */
[----:B------:R-:W-:-:S04]  /*7fc0*/  IMAD.WIDE R42, R34, 0x4, R44 ;  /* 0x00000004222a7825 */ /* 0x000fc800078e022c */
[----:B------:R-:W-:Y:S01]  /*7fd0*/  HFMA2 R5, R19, R2, R5 ;  /* 0x0000000213057231 */ /* 0x000fe20000000005 */
[----:B------:R-:W-:Y:S06]  /*7fe0*/  @!P0 BRA `(.L_x_1873) ;  /* 0xffffffe8006c8947 */ /* 0x000fec000383ffff */
[----:B------:R-:W-:-:S07]  /*7ff0*/  IMAD.WIDE R22, R34, 0x14, R22 ;  /* 0x0000001422167825 */ /* 0x000fce00078e0216 */
.L_x_1872:
[----:B------:R-:W-:-:S04]  /*8000*/  VIMNMX R21, PT, PT, R35, UR15, PT ;  /* 0x0000000f23157c48 */ /* 0x000fc8000bfe0100 */
[----:B------:R-:W-:-:S13]  /*8010*/  ISETP.GT.AND P0, PT, R21, R7, PT ;  /* 0x000000071500720c */ /* 0x000fda0003f04270 */
[----:B------:R-:W-:Y:S05]  /*8020*/  @!P0 BRA `(.L_x_1874) ;  /* 0x0000002400408947 */ /* 0x000fea0003800000 */
[----:B------:R-:W-:-:S03]  /*8030*/  IMAD.WIDE.U32 R8, R7, 0x4, R36 ;  /* 0x0000000407087825 */ /* 0x000fc600078e0024 */
[----:B------:R-:W-:-:S05]  /*8040*/  IADD3 R29, P0, PT, R8, 0x2, RZ ;  /* 0x00000002081d7810 */ /* 0x000fca0007f1e0ff */
[----:B------:R-:W-:-:S08]  /*8050*/  IMAD.X R28, RZ, RZ, R9, P0 ;  /* 0x000000ffff1c7224 */ /* 0x000fd000000e0609 */
.L_x_1875:
[----:B------:R-:W2:Y:S01]  /*8060*/  LDG.E.128.CONSTANT R8, desc[UR6][R22.64] ;  /* 0x0000000616087981 */ /* 0x000ea2000c1e9d00 */
[----:B------:R-:W-:-:S03]  /*8070*/  MOV R34, UR12 ;  /* 0x0000000c00227c02 */ /* 0x000fc60008000f00 */
[----:B------:R-:W0:Y:S02]  /*8080*/  LDS.64 R24, [UR4] ;  /* 0x00000004ff187984 */ /* 0x000e240008000a00 */
[----:B------:R-:W-:-:S05]  /*8090*/  IMAD.WIDE R26, R34, 0x4, R22 ;  /* 0x00000004221a7825 */ /* 0x000fca00078e0216 */
[----:B------:R-:W3:Y:S01]  /*80a0*/  LDG.E.128.CONSTANT R12, desc[UR6][R26.64] ;  /* 0x000000061a0c7981 */ /* 0x000ee2000c1e9d00 */
[----:B------:R-:W-:-:S05]  /*80b0*/  IMAD.WIDE R52, R34, 0x4, R26 ;  /* 0x0000000422347825 */ /* 0x000fca00078e021a */
[----:B------:R1:W4:Y:S01]  /*80c0*/  LDG.E.128.CONSTANT R16, desc[UR6][R52.64] ;  /* 0x0000000634107981 */ /* 0x000322000c1e9d00 */
[----:B------:R-:W-:Y:S01]  /*80d0*/  IMAD.MOV.U32 R39, RZ, RZ, 0x2c00 ;  /* 0x00002c00ff277424 */ /* 0x000fe200078e00ff */
[----:B------:R-:W-:Y:S01]  /*80e0*/  ISETP.NE.AND P0, PT, R7, R4, PT ;  /* 0x000000040700720c */ /* 0x000fe20003f05270 */
[----:B-1----:R-:W-:Y:S01]  /*80f0*/  IMAD.WIDE R52, R34, 0x4, R52 ;  /* 0x0000000422347825 */ /* 0x002fe200078e0234 */
[----:B--2---:R-:W-:Y:S02]  /*8100*/  LOP3.LUT R20, R8, 0xf000f, RZ, 0xc0, !PT ;  /* 0x000f000f08147812 */ /* 0x004fe400078ec0ff */
        /* <DEDUP_REMOVED lines=8> */
[----:B------:R-:W-:Y:S01]  /*8190*/  PRMT R20, R39, 0x7610, R20 ;  /* 0x0000761027147816 */ /* 0x000fe20000000014 */
[----:B------:R-:W-:Y:S02]  /*81a0*/  HADD2 R39, R30, -1032, -1032 ;  /* 0xe408e4081e277430 */ /* 0x000fe40000000000 */
[----:B------:R-:W-:-:S02]  /*81b0*/  HADD2.F32 R26, -RZ, R27.H0_H0 ;  /* 0x2000001bff1a7230 */ /* 0x000fc40000004100 */
[----:B------:R-:W-:Y:S02]  /*81c0*/  HADD2 R31, R31, -1032, -1032 ;  /* 0xe408e4081f1f7430 */ /* 0x000fe40000000000 */
[----:B------:R-:W-:Y:S02]  /*81d0*/  HADD2.F32 R47, -RZ, R27.H1_H1 ;  /* 0x3000001bff2f7230 */ /* 0x000fe40000004100 */
[----:B------:R-:W-:Y:S02]  /*81e0*/  HADD2 R41, R38, -1032, -1032 ;  /* 0xe408e40826297430 */ /* 0x000fe40000000000 */
[----:B0-----:R-:W-:Y:S02]  /*81f0*/  HADD2.F32 R27, -RZ, R24.H0_H0 ;  /* 0x20000018ff1b7230 */ /* 0x001fe40000004100 */
[----:B------:R-:W-:Y:S02]  /*8200*/  HADD2.F32 R40, -RZ, R39.H0_H0 ;  /* 0x20000027ff287230 */ /* 0x000fe40000004100 */
[----:B------:R-:W-:-:S02]  /*8210*/  HADD2.F32 R30, -RZ, R31.H0_H0 ;  /* 0x2000001fff1e7230 */ /* 0x000fc40000004100 */
[----:B------:R-:W-:Y:S01]  /*8220*/  FFMA.FTZ R26, R26, R27, RZ ;  /* 0x0000001b1a1a7223 */ /* 0x000fe200000100ff */
[----:B------:R-:W-:Y:S02]  /*8230*/  HADD2.F32 R38, -RZ, R41.H0_H0 ;  /* 0x20000029ff267230 */ /* 0x000fe40000004100 */
[C---:B------:R-:W-:Y:S01]  /*8240*/  FFMA.FTZ R45, R27.reuse, R40, RZ ;  /* 0x000000281b2d7223 */ /* 0x040fe200000100ff */
[----:B------:R-:W-:Y:S02]  /*8250*/  HADD2.F32 R24, -RZ, R24.H1_H1 ;  /* 0x30000018ff187230 */ /* 0x000fe40000004100 */
[C---:B------:R-:W-:Y:S01]  /*8260*/  FFMA.FTZ R43, R27.reuse, R30, RZ ;  /* 0x0000001e1b2b7223 */ /* 0x040fe200000100ff */
[----:B------:R-:W-:Y:S02]  /*8270*/  HADD2.F32 R39, -RZ, R39.H1_H1 ;  /* 0x30000027ff277230 */ /* 0x000fe40000004100 */
[----:B------:R-:W-:Y:S01]  /*8280*/  FFMA.FTZ R27, R27, R38, RZ ;  /* 0x000000261b1b7223 */ /* 0x000fe200000100ff */
[----:B------:R-:W-:-:S02]  /*8290*/  HADD2.F32 R42, -RZ, R41.H1_H1 ;  /* 0x30000029ff2a7230 */ /* 0x000fc40000004100 */
[----:B------:R-:W-:Y:S01]  /*82a0*/  FFMA.FTZ R40, R47, R24, R26 ;  /* 0x000000182f287223 */ /* 0x000fe2000001001a */
[----:B------:R-:W-:Y:S01]  /*82b0*/  LOP3.LUT R38, R9, 0xf000f0, RZ, 0xc0, !PT ;  /* 0x00f000f009267812 */ /* 0x000fe200078ec0ff */
[----:B------:R-:W-:Y:S01]  /*82c0*/  HADD2.F32 R30, -RZ, R31.H1_H1 ;  /* 0x3000001fff1e7230 */ /* 0x000fe20000004100 */
[----:B------:R-:W-:Y:S01]  /*82d0*/  LOP3.LUT R26, R8, 0xf000f0, RZ, 0xc0, !PT ;  /* 0x00f000f0081a7812 */ /* 0x000fe200078ec0ff */
[----:B------:R-:W-:Y:S01]  /*82e0*/  FFMA.FTZ R44, R24, R39, R45 ;  /* 0x00000027182c7223 */ /* 0x000fe2000001002d */
[----:B------:R-:W-:Y:S01]  /*82f0*/  LOP3.LUT R41, R38, 0x64006400, RZ, 0xfc, !PT ;  /* 0x6400640026297812 */ /* 0x000fe200078efcff */
[----:B------:R-:W-:Y:S01]  /*8300*/  FFMA.FTZ R31, R24, R42, R27 ;  /* 0x0000002a181f7223 */ /* 0x000fe2000001001b */
[----:B------:R-:W-:Y:S01]  /*8310*/  LOP3.LUT R39, R26, 0x64006400, RZ, 0xfc, !PT ;  /* 0x640064001a277812 */ /* 0x000fe200078efcff */
[----:B------:R-:W-:Y:S01]  /*8320*/  FFMA.FTZ R30, R24, R30, R43 ;  /* 0x0000001e181e7223 */ /* 0x000fe2000001002b */
[----:B------:R-:W-:Y:S01]  /*8330*/  LOP3.LUT R42, R10, 0xf000f0, RZ, 0xc0, !PT ;  /* 0x00f000f00a2a7812 */ /* 0x000fe200078ec0ff */
[----:B------:R-:W0:Y:S01]  /*8340*/  LDS.64 R26, [UR4+0x8] ;  /* 0x00000804ff1a7984 */ /* 0x000e220008000a00 */
[----:B------:R-:W-:Y:S01]  /*8350*/  LOP3.LUT R43, R11, 0xf000f0, RZ, 0xc0, !PT ;  /* 0x00f000f00b2b7812 */ /* 0x000fe200078ec0ff */
[-C--:B------:R-:W-:Y:S01]  /*8360*/  HFMA2 R38, R41, R20.reuse.H0_H0, -72, -72 ;  /* 0xd480d48029267431 */ /* 0x080fe20000040014 */
[----:B------:R-:W-:Y:S01]  /*8370*/  LOP3.LUT R41, R42, 0x64006400, RZ, 0xfc, !PT ;  /* 0x640064002a297812 */ /* 0x000fe200078efcff */
[-C--:B------:R-:W-:Y:S01]  /*8380*/  HFMA2 R24, R39, R20.reuse.H0_H0, -72, -72 ;  /* 0xd480d48027187431 */ /* 0x080fe20000040014 */
[----:B------:R-:W-:Y:S01]  /*8390*/  LOP3.LUT R45, R43, 0x64006400, RZ, 0xfc, !PT ;  /* 0x640064002b2d7812 */ /* 0x000fe200078efcff */
[----:B------:R-:W-:Y:S01]  /*83a0*/  HADD2.F32 R39, -RZ, R25.H0_H0 ;  /* 0x20000019ff277230 */ /* 0x000fe20000004100 */
[----:B------:R-:W-:Y:S01]  /*83b0*/  SHF.R.U32.HI R8, RZ, 0x8, R8 ;  /* 0x00000008ff087819 */ /* 0x000fe20000011608 */
[----:B------:R-:W-:-:S02]  /*83c0*/  HFMA2 R42, R41, R20.H0_H0, -72, -72 ;  /* 0xd480d480292a7431 */ /* 0x000fc40000040014 */
[----:B------:R-:W-:Y:S02]  /*83d0*/  HADD2.F32 R43, -RZ, R38.H0_H0 ;  /* 0x20000026ff2b7230 */ /* 0x000fe40000004100 */
[----:B------:R-:W-:Y:S02]  /*83e0*/  HFMA2 R41, R45, R20.H0_H0, -72, -72 ;  /* 0xd480d4802d297431 */ /* 0x000fe40000040014 */
[----:B------:R-:W-:Y:S01]  /*83f0*/  HADD2.F32 R47, -RZ, R24.H0_H0 ;  /* 0x20000018ff2f7230 */ /* 0x000fe20000004100 */
[----:B------:R-:W-:Y:S01]  /*8400*/  SHF.R.U32.HI R9, RZ, 0x8, R9 ;  /* 0x00000008ff097819 */ /* 0x000fe20000011609 */
[----:B------:R-:W-:Y:S02]  /*8410*/  HADD2.F32 R45, -RZ, R42.H0_H0 ;  /* 0x2000002aff2d7230 */ /* 0x000fe40000004100 */
[----:B------:R-:W-:Y:S01]  /*8420*/  FFMA.FTZ R44, R39, R43, R44 ;  /* 0x0000002b272c7223 */ /* 0x000fe2000001002c */
[----:B------:R-:W-:Y:S02]  /*8430*/  HADD2.F32 R46, -RZ, R41.H0_H0 ;  /* 0x20000029ff2e7230 */ /* 0x000fe40000004100 */
[----:B------:R-:W-:Y:S01]  /*8440*/  FFMA.FTZ R40, R47, R39, R40 ;  /* 0x000000272f287223 */ /* 0x000fe20000010028 */
[----:B------:R-:W-:Y:S01]  /*8450*/  HADD2.F32 R43, -RZ, R24.H1_H1 ;  /* 0x30000018ff2b7230 */ /* 0x000fe20000004100 */
[----:B------:R-:W-:Y:S01]  /*8460*/  SHF.R.U32.HI R24, RZ, 0x8, R11 ;  /* 0x00000008ff187819 */ /* 0x000fe2000001160b */
[C---:B------:R-:W-:Y:S01]  /*8470*/  FFMA.FTZ R30, R39.reuse, R45, R30 ;  /* 0x0000002d271e7223 */ /* 0x040fe2000001001e */
[----:B------:R-:W-:Y:S01]  /*8480*/  FFMA.FTZ R46, R39, R46, R31 ;  /* 0x0000002e272e7223 */ /* 0x000fe2000001001f */
[----:B------:R-:W-:Y:S01]  /*8490*/  HADD2.F32 R25, -RZ, R25.H1_H1 ;  /* 0x30000019ff197230 */ /* 0x000fe20000004100 */
[----:B------:R-:W-:Y:S01]  /*84a0*/  LOP3.LUT R11, R8, 0xf000f, RZ, 0xc0, !PT ;  /* 0x000f000f080b7812 */ /* 0x000fe200078ec0ff */
[----:B------:R-:W-:Y:S01]  /*84b0*/  HADD2.F32 R31, -RZ, R38.H1_H1 ;  /* 0x30000026ff1f7230 */ /* 0x000fe20000004100 */
[----:B------:R-:W-:Y:S01]  /*84c0*/  SHF.R.U32.HI R10, RZ, 0x8, R10 ;  /* 0x00000008ff0a7819 */ /* 0x000fe2000001160a */
[----:B------:R-:W-:Y:S01]  /*84d0*/  HADD2.F32 R39, -RZ, R42.H1_H1 ;  /* 0x3000002aff277230 */ /* 0x000fe20000004100 */
[----:B------:R-:W-:Y:S01]  /*84e0*/  LOP3.LUT R45, R11, 0x64006400, RZ, 0xfc, !PT ;  /* 0x640064000b2d7812 */ /* 0x000fe200078efcff */
[----:B------:R-:W-:-:S02]  /*84f0*/  HADD2.F32 R41, -RZ, R41.H1_H1 ;  /* 0x30000029ff297230 */ /* 0x000fc40000004100 */
[----:B------:R-:W-:Y:S01]  /*8500*/  FFMA.FTZ R43, R43, R25, R40 ;  /* 0x000000192b2b7223 */ /* 0x000fe20000010028 */
[----:B------:R-:W-:Y:S01]  /*8510*/  LOP3.LUT R38, R9, 0xf000f, RZ, 0xc0, !PT ;  /* 0x000f000f09267812 */ /* 0x000fe200078ec0ff */
[C---:B------:R-:W-:Y:S01]  /*8520*/  FFMA.FTZ R31, R25.reuse, R31, R44 ;  /* 0x0000001f191f7223 */ /* 0x040fe2000001002c */
[C---:B------:R-:W-:Y:S01]  /*8530*/  FFMA.FTZ R11, R25.reuse, R39, R30 ;  /* 0x00000027190b7223 */ /* 0x040fe2000001001e */
[----:B------:R-:W-:Y:S01]  /*8540*/  FFMA.FTZ R41, R25, R41, R46 ;  /* 0x0000002919297223 */ /* 0x000fe2000001002e */
[----:B------:R-:W-:Y:S01]  /*8550*/  LOP3.LUT R25, R10, 0xf000f, RZ, 0xc0, !PT ;  /* 0x000f000f0a197812 */ /* 0x000fe200078ec0ff */
[----:B------:R-:W-:Y:S01]  /*8560*/  HADD2 R45, R45, -1032, -1032 ;  /* 0xe408e4082d2d7430 */ /* 0x000fe20000000000 */
[----:B------:R-:W-:Y:S02]  /*8570*/  LOP3.LUT R38, R38, 0x64006400, RZ, 0xfc, !PT ;  /* 0x6400640026267812 */ /* 0x000fe400078efcff */
[----:B------:R-:W-:Y:S02]  /*8580*/  LOP3.LUT R30, R24, 0xf000f, RZ, 0xc0, !PT ;  /* 0x000f000f181e7812 */ /* 0x000fe400078ec0ff */
[----:B------:R-:W-:Y:S01]  /*8590*/  LOP3.LUT R25, R25, 0x64006400, RZ, 0xfc, !PT ;  /* 0x6400640019197812 */ /* 0x000fe200078efcff */
[----:B------:R-:W-:Y:S01]  /*85a0*/  HADD2 R39, R38, -1032, -1032 ;  /* 0xe408e40826277430 */ /* 0x000fe20000000000 */
[----:B------:R-:W-:Y:S01]  /*85b0*/  LOP3.LUT R30, R30, 0x64006400, RZ, 0xfc, !PT ;  /* 0x640064001e1e7812 */ /* 0x000fe200078efcff */
[----:B0-----:R-:W-:Y:S01]  /*85c0*/  HADD2.F32 R44, -RZ, R26.H0_H0 ;  /* 0x2000001aff2c7230 */ /* 0x001fe20000004100 */
[----:B------:R-:W-:Y:S01]  /*85d0*/  LOP3.LUT R8, R8, 0xf000f0, RZ, 0xc0, !PT ;  /* 0x00f000f008087812 */ /* 0x000fe200078ec0ff */
[----:B------:R-:W-:-:S02]  /*85e0*/  HADD2 R38, R25, -1032, -1032 ;  /* 0xe408e40819267430 */ /* 0x000fc40000000000 */
[----:B------:R-:W-:Y:S02]  /*85f0*/  HADD2.F32 R42, -RZ, R45.H0_H0 ;  /* 0x2000002dff2a7230 */ /* 0x000fe40000004100 */
[----:B------:R-:W-:Y:S02]  /*8600*/  HADD2 R25, R30, -1032, -1032 ;  /* 0xe408e4081e197430 */ /* 0x000fe40000000000 */
[----:B------:R-:W-:Y:S02]  /*8610*/  HADD2.F32 R40, -RZ, R39.H0_H0 ;  /* 0x20000027ff287230 */ /* 0x000fe40000004100 */
[----:B------:R-:W-:Y:S02]  /*8620*/  HADD2.F32 R46, -RZ, R38.H0_H0 ;  /* 0x20000026ff2e7230 */ /* 0x000fe40000004100 */
[----:B------:R-:W-:Y:S01]  /*8630*/  FFMA.FTZ R42, R42, R44, R43 ;  /* 0x0000002c2a2a7223 */ /* 0x000fe2000001002b */
[----:B------:R-:W-:Y:S02]  /*8640*/  HADD2.F32 R48, -RZ, R25.H0_H0 ;  /* 0x20000019ff307230 */ /* 0x000fe40000004100 */
[----:B------:R-:W-:Y:S01]  /*8650*/  FFMA.FTZ R40, R44, R40, R31 ;  /* 0x000000282c287223 */ /* 0x000fe2000001001f */
[----:B------:R-:W-:-:S02]  /*8660*/  HADD2.F32 R31, -RZ, R26.H1_H1 ;  /* 0x3000001aff1f7230 */ /* 0x000fc40000004100 */
[C---:B------:R-:W-:Y:S01]  /*8670*/  FFMA.FTZ R46, R44.reuse, R46, R11 ;  /* 0x0000002e2c2e7223 */ /* 0x040fe2000001000b */
[----:B------:R-:W-:Y:S01]  /*8680*/  LOP3.LUT R11, R9, 0xf000f0, RZ, 0xc0, !PT ;  /* 0x00f000f0090b7812 */ /* 0x000fe200078ec0ff */
[----:B------:R-:W-:Y:S01]  /*8690*/  FFMA.FTZ R44, R44, R48, R41 ;  /* 0x000000302c2c7223 */ /* 0x000fe20000010029 */
[----:B------:R-:W-:Y:S01]  /*86a0*/  HADD2.F32 R41, -RZ, R38.H1_H1 ;  /* 0x30000026ff297230 */ /* 0x000fe20000004100 */
[----:B------:R-:W-:Y:S01]  /*86b0*/  LOP3.LUT R38, R10, 0xf000f0, RZ, 0xc0, !PT ;  /* 0x00f000f00a267812 */ /* 0x000fe200078ec0ff */
[----:B------:R-:W-:Y:S01]  /*86c0*/  HADD2.F32 R39, -RZ, R39.H1_H1 ;  /* 0x30000027ff277230 */ /* 0x000fe20000004100 */
[----:B------:R-:W-:Y:S01]  /*86d0*/  LOP3.LUT R43, R11, 0x64006400, RZ, 0xfc, !PT ;  /* 0x640064000b2b7812 */ /* 0x000fe200078efcff */
[--C-:B------:R-:W-:Y:S01]  /*86e0*/  HADD2.F32 R26, -RZ, R27.reuse.H0_H0 ;  /* 0x2000001bff1a7230 */ /* 0x100fe20000004100 */
[----:B------:R-:W0:Y:S01]  /*86f0*/  LDS.64 R10, [UR4+0x10] ;  /* 0x00001004ff0a7984 */ /* 0x000e220008000a00 */
[C---:B------:R-:W-:Y:S01]  /*8700*/  FFMA.FTZ R9, R31.reuse, R41, R46 ;  /* 0x000000291f097223 */ /* 0x040fe2000001002e */
[----:B------:R-:W-:Y:S01]  /*8710*/  LOP3.LUT R41, R8, 0x64006400, RZ, 0xfc, !PT ;  /* 0x6400640008297812 */ /* 0x000fe200078efcff */
[----:B------:R-:W-:Y:S01]  /*8720*/  FFMA.FTZ R39, R31, R39, R40 ;  /* 0x000000271f277223 */ /* 0x000fe20000010028 */
[----:B------:R-:W-:Y:S01]  /*8730*/  HADD2.F32 R30, -RZ, R27.H1_H1 ;  /* 0x3000001bff1e7230 */ /* 0x000fe20000004100 */
[----:B------:R-:W-:Y:S01]  /*8740*/  LOP3.LUT R40, R24, 0xf000f0, RZ, 0xc0, !PT ;  /* 0x00f000f018287812 */ /* 0x000fe200078ec0ff */
[----:B------:R-:W-:-:S02]  /*8750*/  HADD2.F32 R27, -RZ, R45.H1_H1 ;  /* 0x3000002dff1b7230 */ /* 0x000fc40000004100 */
[-C--:B------:R-:W-:Y:S01]  /*8760*/  HFMA2 R8, R41, R20.reuse.H0_H0, -72, -72 ;  /* 0xd480d48029087431 */ /* 0x080fe20000040014 */
[----:B------:R-:W-:Y:S01]  /*8770*/  LOP3.LUT R41, R38, 0x64006400, RZ, 0xfc, !PT ;  /* 0x6400640026297812 */ /* 0x000fe200078efcff */
[-C--:B------:R-:W-:Y:S01]  /*8780*/  HFMA2 R24, R43, R20.reuse.H0_H0, -72, -72 ;  /* 0xd480d4802b187431 */ /* 0x080fe20000040014 */
[----:B------:R-:W-:Y:S01]  /*8790*/  LOP3.LUT R43, R40, 0x64006400, RZ, 0xfc, !PT ;  /* 0x64006400282b7812 */ /* 0x000fe200078efcff */
[----:B------:R-:W-:Y:S01]  /*87a0*/  FFMA.FTZ R27, R27, R31, R42 ;  /* 0x0000001f1b1b7223 */ /* 0x000fe2000001002a */
[----:B------:R-:W-:Y:S02]  /*87b0*/  HADD2.F32 R42, -RZ, R25.H1_H1 ;  /* 0x30000019ff2a7230 */ /* 0x000fe40000004100 */
[-C--:B------:R-:W-:Y:S02]  /*87c0*/  HFMA2 R38, R41, R20.reuse.H0_H0, -72, -72 ;  /* 0xd480d48029267431 */ /* 0x080fe40000040014 */
[----:B------:R-:W-:Y:S02]  /*87d0*/  HADD2.F32 R40, -RZ, R8.H0_H0 ;  /* 0x20000008ff287230 */ /* 0x000fe40000004100 */
[----:B------:R-:W-:-:S02]  /*87e0*/  HFMA2 R25, R43, R20.H0_H0, -72, -72 ;  /* 0xd480d4802b197431 */ /* 0x000fc40000040014 */
[----:B------:R-:W-:Y:S02]  /*87f0*/  HADD2.F32 R41, -RZ, R24.H0_H0 ;  /* 0x20000018ff297230 */ /* 0x000fe40000004100 */
[----:B------:R-:W-:Y:S01]  /*8800*/  FFMA.FTZ R31, R31, R42, R44 ;  /* 0x0000002a1f1f7223 */ /* 0x000fe2000001002c */
[----:B------:R-:W-:Y:S02]  /*8810*/  HADD2.F32 R42, -RZ, R38.H0_H0 ;  /* 0x20000026ff2a7230 */ /* 0x000fe40000004100 */
[----:B------:R-:W-:Y:S01]  /*8820*/  FFMA.FTZ R40, R40, R26, R27 ;  /* 0x0000001a28287223 */ /* 0x000fe2000001001b */
[----:B------:R-:W-:Y:S02]  /*8830*/  HADD2.F32 R44, -RZ, R25.H0_H0 ;  /* 0x20000019ff2c7230 */ /* 0x000fe40000004100 */
[C---:B------:R-:W-:Y:S01]  /*8840*/  FFMA.FTZ R41, R26.reuse, R41, R39 ;  /* 0x000000291a297223 */ /* 0x040fe20000010027 */
[----:B------:R-:W-:Y:S02]  /*8850*/  HADD2.F32 R27, -RZ, R8.H1_H1 ;  /* 0x30000008ff1b7230 */ /* 0x000fe40000004100 */
[----:B------:R-:W-:Y:S01]  /*8860*/  FFMA.FTZ R42, R26, R42, R9 ;  /* 0x0000002a1a2a7223 */ /* 0x000fe20000010009 */
[----:B------:R-:W-:-:S02]  /*8870*/  HADD2.F32 R39, -RZ, R24.H1_H1 ;  /* 0x30000018ff277230 */ /* 0x000fc40000004100 */
[----:B------:R-:W-:Y:S01]  /*8880*/  FFMA.FTZ R9, R26, R44, R31 ;  /* 0x0000002c1a097223 */ /* 0x000fe2000001001f */
[----:B---3--:R-:W-:Y:S01]  /*8890*/  LOP3.LUT R8, R12, 0xf000f, RZ, 0xc0, !PT ;  /* 0x000f000f0c087812 */ /* 0x008fe200078ec0ff */
[----:B------:R-:W-:Y:S01]  /*88a0*/  FFMA.FTZ R27, R27, R30, R40 ;  /* 0x0000001e1b1b7223 */ /* 0x000fe20000010028 */
[----:B------:R-:W-:Y:S01]  /*88b0*/  LOP3.LUT R24, R13, 0xf000f, RZ, 0xc0, !PT ;  /* 0x000f000f0d187812 */ /* 0x000fe200078ec0ff */
[----:B------:R-:W-:Y:S01]  /*88c0*/  FFMA.FTZ R31, R30, R39, R41 ;  /* 0x000000271e1f7223 */ /* 0x000fe20000010029 */
[----:B------:R-:W-:Y:S01]  /*88d0*/  LOP3.LUT R39, R14, 0xf000f, RZ, 0xc0, !PT ;  /* 0x000f000f0e277812 */ /* 0x000fe200078ec0ff */
[----:B------:R-:W-:Y:S01]  /*88e0*/  HADD2.F32 R43, -RZ, R38.H1_H1 ;  /* 0x30000026ff2b7230 */ /* 0x000fe20000004100 */
[----:B------:R-:W-:Y:S01]  /*88f0*/  LOP3.LUT R40, R15, 0xf000f, RZ, 0xc0, !PT ;  /* 0x000f000f0f287812 */ /* 0x000fe200078ec0ff */
[----:B------:R-:W-:Y:S01]  /*8900*/  HADD2.F32 R25, -RZ, R25.H1_H1 ;  /* 0x30000019ff197230 */ /* 0x000fe20000004100 */
[----:B------:R-:W-:Y:S02]  /*8910*/  LOP3.LUT R8, R8, 0x64006400, RZ, 0xfc, !PT ;  /* 0x6400640008087812 */ /* 0x000fe400078efcff */
[----:B------:R-:W-:Y:S01]  /*8920*/  LOP3.LUT R38, R24, 0x64006400, RZ, 0xfc, !PT ;  /* 0x6400640018267812 */ /* 0x000fe200078efcff */
[----:B------:R-:W-:Y:S01]  /*8930*/  FFMA.FTZ R26, R30, R43, R42 ;  /* 0x0000002b1e1a7223 */ /* 0x000fe2000001002a */
[----:B------:R-:W-:Y:S01]  /*8940*/  LOP3.LUT R39, R39, 0x64006400, RZ, 0xfc, !PT ;  /* 0x6400640027277812 */ /* 0x000fe200078efcff */
[----:B------:R-:W-:Y:S01]  /*8950*/  HADD2 R24, R8, -1032, -1032 ;  /* 0xe408e40808187430 */ /* 0x000fe20000000000 */
[----:B------:R-:W-:Y:S01]  /*8960*/  LOP3.LUT R40, R40, 0x64006400, RZ, 0xfc, !PT ;  /* 0x6400640028287812 */ /* 0x000fe200078efcff */
[----:B------:R-:W-:-:S02]  /*8970*/  HADD2 R38, R38, -1032, -1032 ;  /* 0xe408e40826267430 */ /* 0x000fc40000000000 */
[----:B------:R-:W-:Y:S01]  /*8980*/  FFMA.FTZ R30, R30, R25, R9 ;  /* 0x000000191e1e7223 */ /* 0x000fe20000010009 */
[----:B------:R-:W-:Y:S02]  /*8990*/  HADD2 R39, R39, -1032, -1032 ;  /* 0xe408e40827277430 */ /* 0x000fe40000000000 */
[--C-:B------:R-:W-:Y:S02]  /*89a0*/  HADD2.F32 R8, -RZ, R24.reuse.H0_H0 ;  /* 0x20000018ff087230 */ /* 0x100fe40000004100 */
[----:B------:R-:W-:Y:S02]  /*89b0*/  HADD2 R41, R40, -1032, -1032 ;  /* 0xe408e40828297430 */ /* 0x000fe40000000000 */
[----:B------:R-:W-:Y:S02]  /*89c0*/  HADD2.F32 R49, -RZ, R24.H1_H1 ;  /* 0x30000018ff317230 */ /* 0x000fe40000004100 */
[--C-:B------:R-:W-:Y:S02]  /*89d0*/  HADD2.F32 R44, -RZ, R38.reuse.H0_H0 ;  /* 0x20000026ff2c7230 */ /* 0x100fe40000004100 */
[----:B------:R-:W-:-:S02]  /*89e0*/  HADD2.F32 R40, -RZ, R38.H1_H1 ;  /* 0x30000026ff287230 */ /* 0x000fc40000004100 */
[----:B0-----:R-:W-:Y:S02]  /*89f0*/  HADD2.F32 R9, -RZ, R10.H0_H0 ;  /* 0x2000000aff097230 */ /* 0x001fe40000004100 */
[----:B------:R-:W-:Y:S02]  /*8a00*/  HADD2.F32 R24, -RZ, R39.H0_H0 ;  /* 0x20000027ff187230 */ /* 0x000fe40000004100 */
[----:B------:R-:W-:Y:S02]  /*8a10*/  HADD2.F32 R38, -RZ, R41.H0_H0 ;  /* 0x20000029ff267230 */ /* 0x000fe40000004100 */
[----:B------:R-:W-:Y:S01]  /*8a20*/  FFMA.FTZ R8, R8, R9, RZ ;  /* 0x0000000908087223 */ /* 0x000fe200000100ff */
[----:B------:R-:W-:Y:S02]  /*8a30*/  HADD2.F32 R25, -RZ, R39.H1_H1 ;  /* 0x30000027ff197230 */ /* 0x000fe40000004100 */
[----:B------:R-:W-:Y:S01]  /*8a40*/  FFMA.FTZ R24, R9, R24, RZ ;  /* 0x0000001809187223 */ /* 0x000fe200000100ff */
[----:B------:R-:W-:-:S02]  /*8a50*/  HADD2.F32 R39, -RZ, R41.H1_H1 ;  /* 0x30000029ff277230 */ /* 0x000fc40000004100 */
[C---:B------:R-:W-:Y:S01]  /*8a60*/  FFMA.FTZ R41, R9.reuse, R44, RZ ;  /* 0x0000002c09297223 */ /* 0x040fe200000100ff */
[----:B------:R-:W-:Y:S02]  /*8a70*/  HADD2.F32 R42, -RZ, R10.H1_H1 ;  /* 0x3000000aff2a7230 */ /* 0x000fe40000004100 */
[----:B------:R-:W-:-:S03]  /*8a80*/  FFMA.FTZ R44, R9, R38, RZ ;  /* 0x00000026092c7223 */ /* 0x000fc600000100ff */
[----:B------:R-:W-:Y:S01]  /*8a90*/  FFMA.FTZ R49, R49, R42, R8 ;  /* 0x0000002a31317223 */ /* 0x000fe20000010008 */
[C---:B------:R-:W-:Y:S01]  /*8aa0*/  FFMA.FTZ R10, R42.reuse, R40, R41 ;  /* 0x000000282a0a7223 */ /* 0x040fe20000010029 */
[C---:B------:R-:W-:Y:S01]  /*8ab0*/  FFMA.FTZ R38, R42.reuse, R25, R24 ;  /* 0x000000192a267223 */ /* 0x040fe20000010018 */
[----:B------:R-:W-:Y:S01]  /*8ac0*/  FFMA.FTZ R39, R42, R39, R44 ;  /* 0x000000272a277223 */ /* 0x000fe2000001002c */
[----:B------:R-:W-:Y:S01]  /*8ad0*/  LOP3.LUT R42, R14, 0xf000f0, RZ, 0xc0, !PT ;  /* 0x00f000f00e2a7812 */ /* 0x000fe200078ec0ff */
[----:B------:R-:W0:Y:S01]  /*8ae0*/  LDS.64 R8, [UR4+0x18] ;  /* 0x00001804ff087984 */ /* 0x000e220008000a00 */
        /* <DEDUP_REMOVED lines=8> */
[----:B------:R-:W-:Y:S01]  /*8b70*/  @!P0 LEA R24, R3, R1, 0x3 ;  /* 0x0000000103188211 */ /* 0x000fe200078e18ff */
[-C--:B------:R-:W-:Y:S02]  /*8b80*/  HFMA2 R40, R25, R20.reuse.H0_H0, -72, -72 ;  /* 0xd480d48019287431 */ /* 0x080fe40000040014 */
[----:B------:R-:W-:-:S02]  /*8b90*/  HFMA2 R41, R41, R20.H0_H0, -72, -72 ;  /* 0xd480d48029297431 */ /* 0x000fc40000040014 */
[----:B------:R-:W-:Y:S02]  /*8ba0*/  HFMA2 R43, R45, R20.H0_H0, -72, -72 ;  /* 0xd480d4802d2b7431 */ /* 0x000fe40000040014 */
[----:B------:R-:W-:Y:S01]  /*8bb0*/  HADD2.F32 R44, -RZ, R11.H0_H0 ;  /* 0x2000000bff2c7230 */ /* 0x000fe20000004100 */
[----:B------:R-:W2:Y:S01]  /*8bc0*/  @!P0 LDL.64 R24, [R24+0x8] ;  /* 0x0000080018188983 */ /* 0x000ea20000100a00 */
[----:B------:R-:W-:Y:S01]  /*8bd0*/  HADD2.F32 R45, -RZ, R40.H0_H0 ;  /* 0x20000028ff2d7230 */ /* 0x000fe20000004100 */
[----:B------:R-:W-:Y:S01]  /*8be0*/  SHF.R.U32.HI R14, RZ, 0x8, R14 ;  /* 0x00000008ff0e7819 */ /* 0x000fe2000001160e */
[----:B------:R-:W-:Y:S01]  /*8bf0*/  HADD2.F32 R46, -RZ, R41.H0_H0 ;  /* 0x20000029ff2e7230 */ /* 0x000fe20000004100 */
[----:B------:R-:W-:Y:S01]  /*8c00*/  SHF.R.U32.HI R15, RZ, 0x8, R15 ;  /* 0x00000008ff0f7819 */ /* 0x000fe2000001160f */
[----:B------:R-:W-:Y:S02]  /*8c10*/  HADD2.F32 R47, -RZ, R42.H0_H0 ;  /* 0x2000002aff2f7230 */ /* 0x000fe40000004100 */
[----:B------:R-:W-:Y:S01]  /*8c20*/  FFMA.FTZ R45, R45, R44, R49 ;  /* 0x0000002c2d2d7223 */ /* 0x000fe20000010031 */
[----:B------:R-:W-:-:S02]  /*8c30*/  HADD2.F32 R48, -RZ, R43.H0_H0 ;  /* 0x2000002bff307230 */ /* 0x000fc40000004100 */
[C---:B------:R-:W-:Y:S01]  /*8c40*/  FFMA.FTZ R10, R44.reuse, R46, R10 ;  /* 0x0000002e2c0a7223 */ /* 0x040fe2000001000a */
[----:B------:R-:W-:Y:S02]  /*8c50*/  HADD2.F32 R11, -RZ, R11.H1_H1 ;  /* 0x3000000bff0b7230 */ /* 0x000fe40000004100 */
[C---:B------:R-:W-:Y:S01]  /*8c60*/  FFMA.FTZ R38, R44.reuse, R47, R38 ;  /* 0x0000002f2c267223 */ /* 0x040fe20000010026 */
[----:B------:R-:W-:Y:S02]  /*8c70*/  HADD2.F32 R46, -RZ, R41.H1_H1 ;  /* 0x30000029ff2e7230 */ /* 0x000fe40000004100 */
[----:B------:R-:W-:Y:S01]  /*8c80*/  FFMA.FTZ R39, R44, R48, R39 ;  /* 0x000000302c277223 */ /* 0x000fe20000010027 */
[----:B------:R-:W-:Y:S01]  /*8c90*/  HADD2.F32 R44, -RZ, R40.H1_H1 ;  /* 0x30000028ff2c7230 */ /* 0x000fe20000004100 */
[----:B------:R-:W-:Y:S01]  /*8ca0*/  SHF.R.U32.HI R40, RZ, 0x8, R12 ;  /* 0x00000008ff287819 */ /* 0x000fe2000001160c */
[----:B------:R-:W-:Y:S02]  /*8cb0*/  HADD2.F32 R41, -RZ, R42.H1_H1 ;  /* 0x3000002aff297230 */ /* 0x000fe40000004100 */
[C---:B------:R-:W-:Y:S01]  /*8cc0*/  FFMA.FTZ R12, R11.reuse, R46, R10 ;  /* 0x0000002e0b0c7223 */ /* 0x040fe2000001000a */
[----:B------:R-:W-:Y:S01]  /*8cd0*/  SHF.R.U32.HI R10, RZ, 0x8, R13 ;  /* 0x00000008ff0a7819 */ /* 0x000fe2000001160d */
[----:B------:R-:W-:Y:S01]  /*8ce0*/  FFMA.FTZ R45, R44, R11, R45 ;  /* 0x0000000b2c2d7223 */ /* 0x000fe2000001002d */
[----:B------:R-:W-:Y:S01]  /*8cf0*/  HADD2.F32 R44, -RZ, R43.H1_H1 ;  /* 0x3000002bff2c7230 */ /* 0x000fe20000004100 */
[----:B------:R-:W-:Y:S01]  /*8d00*/  LOP3.LUT R42, R40, 0xf000f, RZ, 0xc0, !PT ;  /* 0x000f000f282a7812 */ /* 0x000fe200078ec0ff */
[----:B------:R-:W-:Y:S01]  /*8d10*/  FFMA.FTZ R38, R11, R41, R38 ;  /* 0x000000290b267223 */ /* 0x000fe20000010026 */
[----:B------:R-:W-:-:S02]  /*8d20*/  LOP3.LUT R13, R14, 0xf000f, RZ, 0xc0, !PT ;  /* 0x000f000f0e0d7812 */ /* 0x000fc400078ec0ff */
[----:B------:R-:W-:Y:S01]  /*8d30*/  LOP3.LUT R42, R42, 0x64006400, RZ, 0xfc, !PT ;  /* 0x640064002a2a7812 */ /* 0x000fe200078efcff */
[----:B------:R-:W-:Y:S01]  /*8d40*/  FFMA.FTZ R41, R11, R44, R39 ;  /* 0x0000002c0b297223 */ /* 0x000fe20000010027 */
[----:B------:R-:W-:Y:S02]  /*8d50*/  LOP3.LUT R11, R10, 0xf000f, RZ, 0xc0, !PT ;  /* 0x000f000f0a0b7812 */ /* 0x000fe400078ec0ff */
[----:B------:R-:W-:Y:S01]  /*8d60*/  LOP3.LUT R13, R13, 0x64006400, RZ, 0xfc, !PT ;  /* 0x640064000d0d7812 */ /* 0x000fe200078efcff */
[----:B------:R-:W-:Y:S01]  /*8d70*/  HADD2 R39, R42, -1032, -1032 ;  /* 0xe408e4082a277430 */ /* 0x000fe20000000000 */
[----:B------:R-:W-:Y:S01]  /*8d80*/  LOP3.LUT R11, R11, 0x64006400, RZ, 0xfc, !PT ;  /* 0x640064000b0b7812 */ /* 0x000fe200078efcff */
[----:B0-----:R-:W-:Y:S01]  /*8d90*/  HADD2.F32 R42, -RZ, R8.H0_H0 ;  /* 0x20000008ff2a7230 */ /* 0x001fe20000004100 */
[----:B------:R-:W-:Y:S02]  /*8da0*/  LOP3.LUT R44, R15, 0xf000f, RZ, 0xc0, !PT ;  /* 0x000f000f0f2c7812 */ /* 0x000fe400078ec0ff */
[----:B------:R-:W-:-:S02]  /*8db0*/  HADD2.F32 R46, -RZ, R39.H0_H0 ;  /* 0x20000027ff2e7230 */ /* 0x000fc40000004100 */
[----:B------:R-:W-:Y:S01]  /*8dc0*/  HADD2 R43, R11, -1032, -1032 ;  /* 0xe408e4080b2b7430 */ /* 0x000fe20000000000 */
[----:B------:R-:W-:Y:S01]  /*8dd0*/  LOP3.LUT R40, R40, 0xf000f0, RZ, 0xc0, !PT ;  /* 0x00f000f028287812 */ /* 0x000fe200078ec0ff */
[----:B------:R-:W-:Y:S01]  /*8de0*/  HADD2 R11, R13, -1032, -1032 ;  /* 0xe408e4080d0b7430 */ /* 0x000fe20000000000 */
[----:B------:R-:W-:Y:S01]  /*8df0*/  LOP3.LUT R13, R44, 0x64006400, RZ, 0xfc, !PT ;  /* 0x640064002c0d7812 */ /* 0x000fe200078efcff */
[----:B------:R-:W-:Y:S01]  /*8e00*/  FFMA.FTZ R44, R46, R42, R45 ;  /* 0x0000002a2e2c7223 */ /* 0x000fe2000001002d */
[----:B------:R-:W-:Y:S01]  /*8e10*/  HADD2.F32 R45, -RZ, R43.H0_H0 ;  /* 0x2000002bff2d7230 */ /* 0x000fe20000004100 */
[----:B------:R-:W-:Y:S01]  /*8e20*/  LOP3.LUT R10, R10, 0xf000f0, RZ, 0xc0, !PT ;  /* 0x00f000f00a0a7812 */ /* 0x000fe200078ec0ff */
[----:B------:R-:W-:Y:S02]  /*8e30*/  HADD2.F32 R47, -RZ, R11.H0_H0 ;  /* 0x2000000bff2f7230 */ /* 0x000fe40000004100 */
[----:B------:R-:W-:Y:S02]  /*8e40*/  HADD2 R13, R13, -1032, -1032 ;  /* 0xe408e4080d0d7430 */ /* 0x000fe40000000000 */
[----:B------:R-:W-:-:S02]  /*8e50*/  HADD2.F32 R43, -RZ, R43.H1_H1 ;  /* 0x3000002bff2b7230 */ /* 0x000fc40000004100 */
[C---:B------:R-:W-:Y:S01]  /*8e60*/  FFMA.FTZ R12, R42.reuse, R45, R12 ;  /* 0x0000002d2a0c7223 */ /* 0x040fe2000001000c */
[----:B------:R-:W-:Y:S02]  /*8e70*/  HADD2.F32 R45, -RZ, R39.H1_H1 ;  /* 0x30000027ff2d7230 */ /* 0x000fe40000004100 */
[----:B------:R-:W-:Y:S01]  /*8e80*/  FFMA.FTZ R38, R42, R47, R38 ;  /* 0x0000002f2a267223 */ /* 0x000fe20000010026 */
[----:B------:R-:W-:Y:S01]  /*8e90*/  HADD2.F32 R46, -RZ, R13.H0_H0 ;  /* 0x2000000dff2e7230 */ /* 0x000fe20000004100 */
[----:B------:R-:W-:Y:S01]  /*8ea0*/  LOP3.LUT R14, R14, 0xf000f0, RZ, 0xc0, !PT ;  /* 0x00f000f00e0e7812 */ /* 0x000fe200078ec0ff */
[----:B------:R-:W-:-:S03]  /*8eb0*/  HADD2.F32 R39, -RZ, R8.H1_H1 ;  /* 0x30000008ff277230 */ /* 0x000fc60000004100 */
[----:B------:R-:W-:Y:S01]  /*8ec0*/  FFMA.FTZ R42, R42, R46, R41 ;  /* 0x0000002e2a2a7223 */ /* 0x000fe20000010029 */
[----:B------:R-:W-:Y:S01]  /*8ed0*/  LOP3.LUT R47, R14, 0x64006400, RZ, 0xfc, !PT ;  /* 0x640064000e2f7812 */ /* 0x000fe200078efcff */
[----:B------:R-:W-:Y:S01]  /*8ee0*/  FFMA.FTZ R41, R39, R43, R12 ;  /* 0x0000002b27297223 */ /* 0x000fe2000001000c */
[----:B------:R-:W-:Y:S02]  /*8ef0*/  HADD2.F32 R43, -RZ, R11.H1_H1 ;  /* 0x3000000bff2b7230 */ /* 0x000fe40000004100 */
[----:B------:R-:W-:Y:S01]  /*8f00*/  FFMA.FTZ R8, R45, R39, R44 ;  /* 0x000000272d087223 */ /* 0x000fe2000001002c */
[----:B------:R-:W-:Y:S01]  /*8f10*/  HADD2.F32 R11, -RZ, R13.H1_H1 ;  /* 0x3000000dff0b7230 */ /* 0x000fe20000004100 */
[----:B------:R-:W-:Y:S01]  /*8f20*/  LOP3.LUT R45, R10, 0x64006400, RZ, 0xfc, !PT ;  /* 0x640064000a2d7812 */ /* 0x000fe200078efcff */
[----:B------:R-:W0:Y:S01]  /*8f30*/  LDS.64 R12, [UR4+0x20] ;  /* 0x00002004ff0c7984 */ /* 0x000e220008000a00 */
[C---:B------:R-:W-:Y:S01]  /*8f40*/  FFMA.FTZ R38, R39.reuse, R43, R38 ;  /* 0x0000002b27267223 */ /* 0x040fe20000010026 */
[----:B------:R-:W-:Y:S01]  /*8f50*/  LOP3.LUT R43, R40, 0x64006400, RZ, 0xfc, !PT ;  /* 0x64006400282b7812 */ /* 0x000fe200078efcff */
[----:B------:R-:W-:Y:S01]  /*8f60*/  FFMA.FTZ R11, R39, R11, R42 ;  /* 0x0000000b270b7223 */ /* 0x000fe2000001002a */
[----:B------:R-:W-:Y:S01]  /*8f70*/  LOP3.LUT R39, R15, 0xf000f0, RZ, 0xc0, !PT ;  /* 0x00f000f00f277812 */ /* 0x000fe200078ec0ff */
[----:B------:R-:W-:-:S02]  /*8f80*/  HFMA2 R14, R45, R20.H0_H0, -72, -72 ;  /* 0xd480d4802d0e7431 */ /* 0x000fc40000040014 */
[----:B------:R-:W-:Y:S02]  /*8f90*/  HADD2.F32 R40, -RZ, R9.H0_H0 ;  /* 0x20000009ff287230 */ /* 0x000fe40000004100 */
[-C--:B------:R-:W-:Y:S01]  /*8fa0*/  HFMA2 R10, R43, R20.reuse.H0_H0, -72, -72 ;  /* 0xd480d4802b0a7431 */ /* 0x080fe20000040014 */
[----:B------:R-:W-:Y:S01]  /*8fb0*/  LOP3.LUT R39, R39, 0x64006400, RZ, 0xfc, !PT ;  /* 0x6400640027277812 */ /* 0x000fe200078efcff */
[-C--:B------:R-:W-:Y:S02]  /*8fc0*/  HFMA2 R15, R47, R20.reuse.H0_H0, -72, -72 ;  /* 0xd480d4802f0f7431 */ /* 0x080fe40000040014 */
[----:B------:R-:W-:Y:S02]  /*8fd0*/  HADD2.F32 R42, -RZ, R14.H0_H0 ;  /* 0x2000000eff2a7230 */ /* 0x000fe40000004100 */
[----:B------:R-:W-:Y:S02]  /*8fe0*/  HADD2.F32 R43, -RZ, R10.H0_H0 ;  /* 0x2000000aff2b7230 */ /* 0x000fe40000004100 */
[----:B------:R-:W-:-:S02]  /*8ff0*/  HFMA2 R39, R39, R20.H0_H0, -72, -72 ;  /* 0xd480d48027277431 */ /* 0x000fc40000040014 */
[----:B------:R-:W-:Y:S02]  /*9000*/  HADD2.F32 R45, -RZ, R15.H0_H0 ;  /* 0x2000000fff2d7230 */ /* 0x000fe40000004100 */
[C---:B------:R-:W-:Y:S01]  /*9010*/  FFMA.FTZ R42, R40.reuse, R42, R41 ;  /* 0x0000002a282a7223 */ /* 0x040fe20000010029 */
[----:B------:R-:W-:Y:S02]  /*9020*/  HADD2.F32 R9, -RZ, R9.H1_H1 ;  /* 0x30000009ff097230 */ /* 0x000fe40000004100 */
[----:B------:R-:W-:Y:S01]  /*9030*/  FFMA.FTZ R8, R43, R40, R8 ;  /* 0x000000282b087223 */ /* 0x000fe20000010008 */
[----:B------:R-:W-:Y:S02]  /*9040*/  HADD2.F32 R43, -RZ, R39.H0_H0 ;  /* 0x20000027ff2b7230 */ /* 0x000fe40000004100 */
[----:B------:R-:W-:Y:S01]  /*9050*/  FFMA.FTZ R38, R40, R45, R38 ;  /* 0x0000002d28267223 */ /* 0x000fe20000010026 */
[----:B------:R-:W-:Y:S02]  /*9060*/  HADD2.F32 R41, -RZ, R10.H1_H1 ;  /* 0x3000000aff297230 */ /* 0x000fe40000004100 */
[----:B------:R-:W-:-:S02]  /*9070*/  HADD2.F32 R15, -RZ, R15.H1_H1 ;  /* 0x3000000fff0f7230 */ /* 0x000fc40000004100 */
[----:B------:R-:W-:Y:S01]  /*9080*/  FFMA.FTZ R11, R40, R43, R11 ;  /* 0x0000002b280b7223 */ /* 0x000fe2000001000b */
[----:B------:R-:W-:Y:S02]  /*9090*/  HADD2.F32 R14, -RZ, R14.H1_H1 ;  /* 0x3000000eff0e7230 */ /* 0x000fe40000004100 */
[----:B------:R-:W-:Y:S02]  /*90a0*/  HADD2.F32 R10, -RZ, R39.H1_H1 ;  /* 0x30000027ff0a7230 */ /* 0x000fe40000004100 */
[----:B------:R-:W-:Y:S01]  /*90b0*/  FFMA.FTZ R39, R41, R9, R8 ;  /* 0x0000000929277223 */ /* 0x000fe20000010008 */
[C---:B------:R-:W-:Y:S01]  /*90c0*/  FFMA.FTZ R40, R9.reuse, R15, R38 ;  /* 0x0000000f09287223 */ /* 0x040fe20000010026 */
[C---:B------:R-:W-:Y:S01]  /*90d0*/  FFMA.FTZ R41, R9.reuse, R14, R42 ;  /* 0x0000000e09297223 */ /* 0x040fe2000001002a */
[----:B----4-:R-:W-:Y:S01]  /*90e0*/  LOP3.LUT R8, R16, 0xf000f, RZ, 0xc0, !PT ;  /* 0x000f000f10087812 */ /* 0x010fe200078ec0ff */
[----:B------:R-:W-:Y:S01]  /*90f0*/  FFMA.FTZ R38, R9, R10, R11 ;  /* 0x0000000a09267223 */ /* 0x000fe2000001000b */
[----:B------:R-:W-:-:S02]  /*9100*/  LOP3.LUT R9, R17, 0xf000f, RZ, 0xc0, !PT ;  /* 0x000f000f11097812 */ /* 0x000fc400078ec0ff */
[----:B------:R-:W-:Y:S02]  /*9110*/  LOP3.LUT R10, R18, 0xf000f, RZ, 0xc0, !PT ;  /* 0x000f000f120a7812 */ /* 0x000fe400078ec0ff */
[----:B------:R-:W-:Y:S02]  /*9120*/  LOP3.LUT R11, R19, 0xf000f, RZ, 0xc0, !PT ;  /* 0x000f000f130b7812 */ /* 0x000fe400078ec0ff */
[----:B------:R-:W-:Y:S02]  /*9130*/  LOP3.LUT R8, R8, 0x64006400, RZ, 0xfc, !PT ;  /* 0x6400640008087812 */ /* 0x000fe400078efcff */
[----:B------:R-:W-:Y:S01]  /*9140*/  LOP3.LUT R9, R9, 0x64006400, RZ, 0xfc, !PT ;  /* 0x6400640009097812 */ /* 0x000fe200078efcff */
[----:B0-----:R-:W-:Y:S01]  /*9150*/  HADD2.F32 R14, -RZ, R12.H0_H0 ;  /* 0x2000000cff0e7230 */ /* 0x001fe20000004100 */
[----:B------:R-:W-:Y:S01]  /*9160*/  LOP3.LUT R10, R10, 0x64006400, RZ, 0xfc, !PT ;  /* 0x640064000a0a7812 */ /* 0x000fe200078efcff */
[----:B------:R-:W-:Y:S01]  /*9170*/  HADD2 R46, R8, -1032, -1032 ;  /* 0xe408e408082e7430 */ /* 0x000fe20000000000 */
[----:B------:R-:W-:Y:S01]  /*9180*/  LOP3.LUT R11, R11, 0x64006400, RZ, 0xfc, !PT ;  /* 0x640064000b0b7812 */ /* 0x000fe200078efcff */
[----:B------:R-:W-:-:S02]  /*9190*/  HADD2 R45, R9, -1032, -1032 ;  /* 0xe408e408092d7430 */ /* 0x000fc40000000000 */
[----:B------:R-:W-:Y:S02]  /*91a0*/  HADD2 R15, R10, -1032, -1032 ;  /* 0xe408e4080a0f7430 */ /* 0x000fe40000000000 */
[----:B------:R-:W-:Y:S02]  /*91b0*/  HADD2.F32 R49, -RZ, R46.H0_H0 ;  /* 0x2000002eff317230 */ /* 0x000fe40000004100 */
[----:B------:R-:W-:Y:S02]  /*91c0*/  HADD2 R42, R11, -1032, -1032 ;  /* 0xe408e4080b2a7430 */ /* 0x000fe40000000000 */
[----:B------:R-:W-:Y:S01]  /*91d0*/  HADD2.F32 R51, -RZ, R45.H0_H0 ;  /* 0x2000002dff337230 */ /* 0x000fe20000004100 */
[----:B------:R-:W3:Y:S01]  /*91e0*/  LDG.E.128.CONSTANT R8, desc[UR6][R52.64] ;  /* 0x0000000634087981 */ /* 0x000ee2000c1e9d00 */
[----:B------:R-:W-:Y:S02]  /*91f0*/  HADD2.F32 R43, -RZ, R15.H0_H0 ;  /* 0x2000000fff2b7230 */ /* 0x000fe40000004100 */
[----:B------:R-:W-:-:S02]  /*9200*/  HADD2.F32 R47, -RZ, R42.H0_H0 ;  /* 0x2000002aff2f7230 */ /* 0x000fc40000004100 */
[----:B------:R-:W-:Y:S01]  /*9210*/  FFMA.FTZ R49, R49, R14, RZ ;  /* 0x0000000e31317223 */ /* 0x000fe200000100ff */
[C---:B------:R-:W-:Y:S01]  /*9220*/  FFMA.FTZ R50, R14.reuse, R51, RZ ;  /* 0x000000330e327223 */ /* 0x040fe200000100ff */
[C---:B------:R-:W-:Y:S01]  /*9230*/  FFMA.FTZ R43, R14.reuse, R43, RZ ;  /* 0x0000002b0e2b7223 */ /* 0x040fe200000100ff */
[----:B------:R-:W-:Y:S01]  /*9240*/  FFMA.FTZ R44, R14, R47, RZ ;  /* 0x0000002f0e2c7223 */ /* 0x000fe200000100ff */
[----:B------:R-:W-:Y:S02]  /*9250*/  HADD2.F32 R14, -RZ, R15.H1_H1 ;  /* 0x3000000fff0e7230 */ /* 0x000fe40000004100 */
[----:B------:R-:W-:Y:S02]  /*9260*/  HADD2.F32 R46, -RZ, R46.H1_H1 ;  /* 0x3000002eff2e7230 */ /* 0x000fe40000004100 */
[----:B------:R-:W-:Y:S02]  /*9270*/  HADD2.F32 R12, -RZ, R12.H1_H1 ;  /* 0x3000000cff0c7230 */ /* 0x000fe40000004100 */
[----:B------:R-:W-:-:S02]  /*9280*/  HADD2.F32 R45, -RZ, R45.H1_H1 ;  /* 0x3000002dff2d7230 */ /* 0x000fc40000004100 */
[----:B------:R-:W-:Y:S02]  /*9290*/  HADD2.F32 R15, -RZ, R42.H1_H1 ;  /* 0x3000002aff0f7230 */ /* 0x000fe40000004100 */
[----:B------:R-:W-:Y:S01]  /*92a0*/  FFMA.FTZ R49, R46, R12, R49 ;  /* 0x0000000c2e317223 */ /* 0x000fe20000010031 */
[C---:B------:R-:W-:Y:S01]  /*92b0*/  FFMA.FTZ R42, R12.reuse, R14, R43 ;  /* 0x0000000e0c2a7223 */ /* 0x040fe2000001002b */
[C---:B------:R-:W-:Y:S01]  /*92c0*/  FFMA.FTZ R50, R12.reuse, R45, R50 ;  /* 0x0000002d0c327223 */ /* 0x040fe20000010032 */
[----:B------:R-:W-:Y:S01]  /*92d0*/  FFMA.FTZ R44, R12, R15, R44 ;  /* 0x0000000f0c2c7223 */ /* 0x000fe2000001002c */
[----:B------:R-:W-:Y:S02]  /*92e0*/  LOP3.LUT R12, R16, 0xf000f0, RZ, 0xc0, !PT ;  /* 0x00f000f0100c7812 */ /* 0x000fe400078ec0ff */
        /* <DEDUP_REMOVED lines=8> */
[----:B------:R-:W-:Y:S02]  /*9370*/  HADD2.F32 R14, -RZ, R13.H0_H0 ;  /* 0x2000000dff0e7230 */ /* 0x000fe40000004100 */
[----:B------:R-:W-:-:S02]  /*9380*/  HFMA2 R48, R43, R20.H0_H0, -72, -72 ;  /* 0xd480d4802b307431 */ /* 0x000fc40000040014 */
[----:B------:R-:W-:Y:S02]  /*9390*/  HADD2.F32 R46, -RZ, R45.H0_H0 ;  /* 0x2000002dff2e7230 */ /* 0x000fe40000004100 */
[-C--:B------:R-:W-:Y:S02]  /*93a0*/  HFMA2 R47, R47, R20.reuse.H0_H0, -72, -72 ;  /* 0xd480d4802f2f7431 */ /* 0x080fe40000040014 */
[----:B------:R-:W-:Y:S02]  /*93b0*/  HFMA2 R12, R15, R20.H0_H0, -72, -72 ;  /* 0xd480d4800f0c7431 */ /* 0x000fe40000040014 */
[----:B------:R-:W-:Y:S02]  /*93c0*/  HADD2.F32 R43, -RZ, R48.H0_H0 ;  /* 0x20000030ff2b7230 */ /* 0x000fe40000004100 */
[----:B------:R-:W-:Y:S01]  /*93d0*/  FFMA.FTZ R49, R46, R14, R49 ;  /* 0x0000000e2e317223 */ /* 0x000fe20000010031 */
[----:B------:R-:W-:Y:S02]  /*93e0*/  HADD2.F32 R46, -RZ, R47.H0_H0 ;  /* 0x2000002fff2e7230 */ /* 0x000fe40000004100 */
[----:B------:R-:W-:-:S02]  /*93f0*/  HADD2.F32 R15, -RZ, R12.H0_H0 ;  /* 0x2000000cff0f7230 */ /* 0x000fc40000004100 */
[C---:B------:R-:W-:Y:S01]  /*9400*/  FFMA.FTZ R43, R14.reuse, R43, R50 ;  /* 0x0000002b0e2b7223 */ /* 0x040fe20000010032 */
[C---:B------:R-:W-:Y:S02]  /*9410*/  FFMA.FTZ R46, R14.reuse, R46, R42 ;  /* 0x0000002e0e2e7223 */ /* 0x040fe4000001002a */
[----:B------:R-:W-:Y:S02]  /*9420*/  FFMA.FTZ R44, R14, R15, R44 ;  /* 0x0000000f0e2c7223 */ /* 0x000fe4000001002c */
[----:B------:R-:W0:Y:S01]  /*9430*/  LDS.64 R14, [UR4+0x28] ;  /* 0x00002804ff0e7984 */ /* 0x000e220008000a00 */
[----:B------:R-:W-:Y:S01]  /*9440*/  SHF.R.U32.HI R16, RZ, 0x8, R16 ;  /* 0x00000008ff107819 */ /* 0x000fe20000011610 */
[----:B------:R-:W-:Y:S02]  /*9450*/  HADD2.F32 R42, -RZ, R13.H1_H1 ;  /* 0x3000000dff2a7230 */ /* 0x000fe40000004100 */
[----:B------:R-:W-:Y:S02]  /*9460*/  HADD2.F32 R13, -RZ, R45.H1_H1 ;  /* 0x3000002dff0d7230 */ /* 0x000fe40000004100 */
[----:B------:R-:W-:Y:S01]  /*9470*/  HADD2.F32 R45, -RZ, R12.H1_H1 ;  /* 0x3000000cff2d7230 */ /* 0x000fe20000004100 */
[----:B------:R-:W-:-:S04]  /*9480*/  LOP3.LUT R12, R16, 0xf000f, RZ, 0xc0, !PT ;  /* 0x000f000f100c7812 */ /* 0x000fc800078ec0ff */
[----:B------:R-:W-:Y:S01]  /*9490*/  LOP3.LUT R12, R12, 0x64006400, RZ, 0xfc, !PT ;  /* 0x640064000c0c7812 */ /* 0x000fe200078efcff */
[----:B------:R-:W-:Y:S02]  /*94a0*/  HADD2.F32 R48, -RZ, R48.H1_H1 ;  /* 0x30000030ff307230 */ /* 0x000fe40000004100 */
[----:B------:R-:W-:Y:S02]  /*94b0*/  HADD2.F32 R47, -RZ, R47.H1_H1 ;  /* 0x3000002fff2f7230 */ /* 0x000fe40000004100 */
[----:B------:R-:W-:Y:S02]  /*94c0*/  HADD2 R12, R12, -1032, -1032 ;  /* 0xe408e4080c0c7430 */ /* 0x000fe40000000000 */
[----:B------:R-:W-:Y:S01]  /*94d0*/  FFMA.FTZ R13, R13, R42, R49 ;  /* 0x0000002a0d0d7223 */ /* 0x000fe20000010031 */
[C---:B------:R-:W-:Y:S01]  /*94e0*/  FFMA.FTZ R43, R42.reuse, R48, R43 ;  /* 0x000000302a2b7223 */ /* 0x040fe2000001002b */
[C---:B------:R-:W-:Y:S01]  /*94f0*/  FFMA.FTZ R46, R42.reuse, R47, R46 ;  /* 0x0000002f2a2e7223 */ /* 0x040fe2000001002e */
[----:B------:R-:W-:Y:S01]  /*9500*/  FFMA.FTZ R44, R42, R45, R44 ;  /* 0x0000002d2a2c7223 */ /* 0x000fe2000001002c */
[----:B------:R-:W-:Y:S01]  /*9510*/  HADD2.F32 R48, -RZ, R12.H0_H0 ;  /* 0x2000000cff307230 */ /* 0x000fe20000004100 */
[----:B------:R-:W-:-:S02]  /*9520*/  SHF.R.U32.HI R17, RZ, 0x8, R17 ;  /* 0x00000008ff117819 */ /* 0x000fc40000011611 */
[----:B------:R-:W-:Y:S02]  /*9530*/  SHF.R.U32.HI R18, RZ, 0x8, R18 ;  /* 0x00000008ff127819 */ /* 0x000fe40000011612 */
[----:B------:R-:W-:Y:S02]  /*9540*/  LOP3.LUT R47, R17, 0xf000f, RZ, 0xc0, !PT ;  /* 0x000f000f112f7812 */ /* 0x000fe400078ec0ff */
[----:B------:R-:W-:Y:S02]  /*9550*/  SHF.R.U32.HI R45, RZ, 0x8, R19 ;  /* 0x00000008ff2d7819 */ /* 0x000fe40000011613 */
[----:B------:R-:W-:Y:S01]  /*9560*/  LOP3.LUT R47, R47, 0x64006400, RZ, 0xfc, !PT ;  /* 0x640064002f2f7812 */ /* 0x000fe200078efcff */
[----:B0-----:R-:W-:-:S05]  /*9570*/  HADD2.F32 R42, -RZ, R14.H0_H0 ;  /* 0x2000000eff2a7230 */ /* 0x001fca0000004100 */
[----:B------:R-:W-:Y:S01]  /*9580*/  FFMA.FTZ R13, R48, R42, R13 ;  /* 0x0000002a300d7223 */ /* 0x000fe2000001000d */
[----:B------:R-:W-:Y:S02]  /*9590*/  LOP3.LUT R48, R18, 0xf000f, RZ, 0xc0, !PT ;  /* 0x000f000f12307812 */ /* 0x000fe400078ec0ff */
[----:B------:R-:W-:Y:S02]  /*95a0*/  LOP3.LUT R19, R45, 0xf000f, RZ, 0xc0, !PT ;  /* 0x000f000f2d137812 */ /* 0x000fe400078ec0ff */
[----:B------:R-:W-:Y:S01]  /*95b0*/  LOP3.LUT R48, R48, 0x64006400, RZ, 0xfc, !PT ;  /* 0x6400640030307812 */ /* 0x000fe200078efcff */
[----:B------:R-:W-:Y:S01]  /*95c0*/  HADD2 R47, R47, -1032, -1032 ;  /* 0xe408e4082f2f7430 */ /* 0x000fe20000000000 */
[----:B------:R-:W-:-:S03]  /*95d0*/  LOP3.LUT R19, R19, 0x64006400, RZ, 0xfc, !PT ;  /* 0x6400640013137812 */ /* 0x000fc600078efcff */
[----:B------:R-:W-:Y:S02]  /*95e0*/  HADD2 R48, R48, -1032, -1032 ;  /* 0xe408e40830307430 */ /* 0x000fe40000000000 */
[----:B------:R-:W-:Y:S02]  /*95f0*/  HADD2.F32 R49, -RZ, R47.H0_H0 ;  /* 0x2000002fff317230 */ /* 0x000fe40000004100 */
[----:B------:R-:W-:Y:S02]  /*9600*/  HADD2 R19, R19, -1032, -1032 ;  /* 0xe408e40813137430 */ /* 0x000fe40000000000 */
[----:B------:R-:W-:Y:S02]  /*9610*/  HADD2.F32 R50, -RZ, R48.H0_H0 ;  /* 0x20000030ff327230 */ /* 0x000fe40000004100 */
[C---:B------:R-:W-:Y:S01]  /*9620*/  FFMA.FTZ R43, R42.reuse, R49, R43 ;  /* 0x000000312a2b7223 */ /* 0x040fe2000001002b */
[----:B------:R-:W-:Y:S01]  /*9630*/  HADD2.F32 R49, -RZ, R19.H0_H0 ;  /* 0x20000013ff317230 */ /* 0x000fe20000004100 */
[----:B------:R-:W-:Y:S01]  /*9640*/  @!P0 MOV R51, R28 ;  /* 0x0000001c00338202 */ /* 0x000fe20000000f00 */
[----:B------:R-:W-:Y:S01]  /*9650*/  FFMA.FTZ R46, R42, R50, R46 ;  /* 0x000000322a2e7223 */ /* 0x000fe2000001002e */
[----:B------:R-:W-:-:S02]  /*9660*/  @!P0 IMAD.MOV.U32 R50, RZ, RZ, R29 ;  /* 0x000000ffff328224 */ /* 0x000fc400078e001d */
[----:B------:R-:W-:-:S03]  /*9670*/  FFMA.FTZ R44, R42, R49, R44 ;  /* 0x000000312a2c7223 */ /* 0x000fc6000001002c */
[----:B------:R0:W4:Y:S01]  /*9680*/  @!P0 LDG.E.U16.CONSTANT R42, desc[UR6][R50.64] ;  /* 0x00000006322a8981 */ /* 0x000122000c1e9500 */
[----:B------:R-:W-:Y:S01]  /*9690*/  HADD2.F32 R14, -RZ, R14.H1_H1 ;  /* 0x3000000eff0e7230 */ /* 0x000fe20000004100 */
[----:B------:R-:W-:Y:S01]  /*96a0*/  LOP3.LUT R16, R16, 0xf000f0, RZ, 0xc0, !PT ;  /* 0x00f000f010107812 */ /* 0x000fe200078ec0ff */
[----:B------:R-:W-:Y:S01]  /*96b0*/  HADD2.F32 R19, -RZ, R19.H1_H1 ;  /* 0x30000013ff137230 */ /* 0x000fe20000004100 */
[----:B------:R-:W-:Y:S02]  /*96c0*/  LOP3.LUT R18, R18, 0xf000f0, RZ, 0xc0, !PT ;  /* 0x00f000f012127812 */ /* 0x000fe400078ec0ff */
[----:B------:R-:W-:Y:S02]  /*96d0*/  LOP3.LUT R17, R17, 0xf000f0, RZ, 0xc0, !PT ;  /* 0x00f000f011117812 */ /* 0x000fe400078ec0ff */
[----:B------:R-:W-:Y:S01]  /*96e0*/  FFMA.FTZ R44, R14, R19, R44 ;  /* 0x000000130e2c7223 */ /* 0x000fe2000001002c */
[----:B------:R-:W-:Y:S01]  /*96f0*/  LOP3.LUT R19, R18, 0x64006400, RZ, 0xfc, !PT ;  /* 0x6400640012137812 */ /* 0x000fe200078efcff */
[----:B------:R-:W-:Y:S01]  /*9700*/  HADD2.F32 R12, -RZ, R12.H1_H1 ;  /* 0x3000000cff0c7230 */ /* 0x000fe20000004100 */
[----:B------:R-:W-:Y:S01]  /*9710*/  LOP3.LUT R17, R17, 0x64006400, RZ, 0xfc, !PT ;  /* 0x6400640011117812 */ /* 0x000fe200078efcff */
[----:B------:R-:W-:Y:S01]  /*9720*/  HADD2.F32 R47, -RZ, R47.H1_H1 ;  /* 0x3000002fff2f7230 */ /* 0x000fe20000004100 */
[----:B--2---:R-:W-:-:S02]  /*9730*/  @!P0 PRMT R0, R24, 0x7610, R0 ;  /* 0x0000761018008816 */ /* 0x004fc40000000000 */
[----:B------:R-:W-:Y:S02]  /*9740*/  @!P0 PRMT R2, R25, 0x7610, R2 ;  /* 0x0000761019028816 */ /* 0x000fe40000000002 */
[----:B------:R-:W-:Y:S02]  /*9750*/  @!P0 PRMT R0, R0, 0x7610, R24 ;  /* 0x0000761000008816 */ /* 0x000fe40000000018 */
[----:B------:R-:W-:-:S03]  /*9760*/  @!P0 PRMT R2, R2, 0x7610, R25 ;  /* 0x0000761002028816 */ /* 0x000fc60000000019 */
[--C-:B------:R-:W-:Y:S02]  /*9770*/  HADD2.F32 R25, -RZ, R0.reuse.H0_H0 ;  /* 0x20000000ff197230 */ /* 0x100fe40000004100 */
[----:B------:R-:W-:-:S03]  /*9780*/  HADD2.F32 R24, -RZ, R0.H1_H1 ;  /* 0x30000000ff187230 */ /* 0x000fc60000004100 */
[----:B0-----:R-:W-:Y:S01]  /*9790*/  FMUL.FTZ R50, R27, R25 ;  /* 0x000000191b327220 */ /* 0x001fe20000410000 */
[--C-:B------:R-:W-:Y:S02]  /*97a0*/  HADD2.F32 R27, -RZ, R2.reuse.H0_H0 ;  /* 0x20000002ff1b7230 */ /* 0x100fe40000004100 */
[----:B------:R-:W-:Y:S01]  /*97b0*/  FMUL.FTZ R49, R31, R24 ;  /* 0x000000181f317220 */ /* 0x000fe20000410000 */
[----:B------:R-:W-:Y:S02]  /*97c0*/  HADD2.F32 R31, -RZ, R2.H1_H1 ;  /* 0x30000002ff1f7230 */ /* 0x000fe40000004100 */
[----:B------:R-:W-:-:S03]  /*97d0*/  FMUL.FTZ R51, R26, R27 ;  /* 0x0000001b1a337220 */ /* 0x000fc60000410000 */
[----:B------:R-:W-:Y:S02]  /*97e0*/  FMUL.FTZ R26, R30, R31 ;  /* 0x0000001f1e1a7220 */ /* 0x000fe40000410000 */
[----:B------:R-:W-:-:S03]  /*97f0*/  F2FP.F16.F32.PACK_AB R30, RZ, R51 ;  /* 0x00000033ff1e723e */ /* 0x000fc600000000ff */
[----:B------:R-:W-:-:S04]  /*9800*/  F2FP.F16.F32.PACK_AB R26, RZ, R26 ;  /* 0x0000001aff1a723e */ /* 0x000fc800000000ff */
[----:B------:R-:W-:-:S05]  /*9810*/  PRMT R30, R30, 0x5410, R26 ;  /* 0x000054101e1e7816 */ /* 0x000fca000000001a */
[----:B------:R-:W-:Y:S02]  /*9820*/  HADD2 R30, R30, R5 ;  /* 0x000000051e1e7230 */ /* 0x000fe40000000000 */
[----:B------:R-:W-:-:S05]  /*9830*/  HADD2.F32 R5, -RZ, R48.H1_H1 ;  /* 0x30000030ff057230 */ /* 0x000fca0000004100 */
[----:B------:R-:W-:Y:S01]  /*9840*/  FFMA.FTZ R46, R14, R5, R46 ;  /* 0x000000050e2e7223 */ /* 0x000fe2000001002e */
[----:B------:R-:W-:Y:S01]  /*9850*/  LOP3.LUT R5, R16, 0x64006400, RZ, 0xfc, !PT ;  /* 0x6400640010057812 */ /* 0x000fe200078efcff */
[----:B------:R-:W-:Y:S01]  /*9860*/  FFMA.FTZ R13, R12, R14, R13 ;  /* 0x0000000e0c0d7223 */ /* 0x000fe2000001000d */
[----:B------:R-:W-:-:S03]  /*9870*/  HFMA2 R12, R17, R20.H0_H0, -72, -72 ;  /* 0xd480d480110c7431 */ /* 0x000fc60000040014 */
[-C--:B------:R-:W-:Y:S02]  /*9880*/  HFMA2 R16, R5, R20.reuse.H0_H0, -72, -72 ;  /* 0xd480d48005107431 */ /* 0x080fe40000040014 */
[----:B------:R-:W-:Y:S02]  /*9890*/  HFMA2 R5, R19, R20.H0_H0, -72, -72 ;  /* 0xd480d48013057431 */ /* 0x000fe40000040014 */
[----:B------:R-:W-:Y:S01]  /*98a0*/  FFMA.FTZ R43, R14, R47, R43 ;  /* 0x0000002f0e2b7223 */ /* 0x000fe2000001002b */
[----:B------:R-:W-:Y:S01]  /*98b0*/  F2FP.F16.F32.PACK_AB R50, RZ, R50 ;  /* 0x00000032ff32723e */ /* 0x000fe200000000ff */
[----:B------:R-:W-:Y:S01]  /*98c0*/  HADD2.F32 R14, -RZ, R15.H0_H0 ;  /* 0x2000000fff0e7230 */ /* 0x000fe20000004100 */
[----:B------:R-:W-:Y:S01]  /*98d0*/  F2FP.F16.F32.PACK_AB R49, RZ, R49 ;  /* 0x00000031ff31723e */ /* 0x000fe200000000ff */
[----:B------:R-:W-:Y:S01]  /*98e0*/  HADD2.F32 R18, -RZ, R16.H0_H0 ;  /* 0x20000010ff127230 */ /* 0x000fe20000004100 */
[----:B------:R-:W-:Y:S01]  /*98f0*/  LOP3.LUT R45, R45, 0xf000f0, RZ, 0xc0, !PT ;  /* 0x00f000f02d2d7812 */ /* 0x000fe200078ec0ff */
[----:B------:R-:W-:Y:S01]  /*9900*/  HADD2.F32 R17, -RZ, R5.H0_H0 ;  /* 0x20000005ff117230 */ /* 0x000fe20000004100 */
[----:B------:R-:W-:Y:S01]  /*9910*/  PRMT R50, R50, 0x5410, R49 ;  /* 0x0000541032327816 */ /* 0x000fe20000000031 */
[----:B------:R-:W-:-:S02]  /*9920*/  HADD2.F32 R26, -RZ, R12.H0_H0 ;  /* 0x2000000cff1a7230 */ /* 0x000fc40000004100 */
[----:B------:R-:W-:Y:S01]  /*9930*/  FFMA.FTZ R18, R18, R14, R13 ;  /* 0x0000000e12127223 */ /* 0x000fe2000001000d */
[----:B------:R-:W-:Y:S01]  /*9940*/  LOP3.LUT R45, R45, 0x64006400, RZ, 0xfc, !PT ;  /* 0x640064002d2d7812 */ /* 0x000fe200078efcff */
[----:B------:R-:W-:Y:S02]  /*9950*/  HADD2.F32 R15, -RZ, R15.H1_H1 ;  /* 0x3000000fff0f7230 */ /* 0x000fe40000004100 */
[C---:B------:R-:W-:Y:S01]  /*9960*/  FFMA.FTZ R46, R14.reuse, R17, R46 ;  /* 0x000000110e2e7223 */ /* 0x040fe2000001002e */
[----:B------:R-:W-:Y:S02]  /*9970*/  HADD2.F32 R13, -RZ, R16.H1_H1 ;  /* 0x30000010ff0d7230 */ /* 0x000fe40000004100 */
[----:B------:R-:W-:Y:S01]  /*9980*/  FFMA.FTZ R16, R14, R26, R43 ;  /* 0x0000001a0e107223 */ /* 0x000fe2000001002b */
[----:B------:R-:W-:Y:S02]  /*9990*/  HADD2.F32 R17, -RZ, R12.H1_H1 ;  /* 0x3000000cff117230 */ /* 0x000fe40000004100 */
[----:B------:R-:W-:-:S02]  /*99a0*/  HFMA2 R50, R50, 1, 1, R6 ;  /* 0x3c003c0032327831 */ /* 0x000fc40000000006 */
[----:B------:R-:W-:Y:S02]  /*99b0*/  HFMA2 R6, R45, R20.H0_H0, -72, -72 ;  /* 0xd480d4802d067431 */ /* 0x000fe40000040014 */
[----:B------:R-:W-:Y:S01]  /*99c0*/  FFMA.FTZ R12, R13, R15, R18 ;  /* 0x0000000f0d0c7223 */ /* 0x000fe20000010012 */
[----:B------:R-:W-:Y:S02]  /*99d0*/  HADD2.F32 R5, -RZ, R5.H1_H1 ;  /* 0x30000005ff057230 */ /* 0x000fe40000004100 */
[----:B------:R-:W-:Y:S01]  /*99e0*/  FFMA.FTZ R13, R15, R17, R16 ;  /* 0x000000110f0d7223 */ /* 0x000fe20000010010 */
[----:B------:R-:W-:Y:S01]  /*99f0*/  FMUL.FTZ R39, R39, R25 ;  /* 0x0000001927277220 */ /* 0x000fe20000410000 */
[--C-:B------:R-:W-:Y:S02]  /*9a00*/  HADD2.F32 R19, -RZ, R6.reuse.H0_H0 ;  /* 0x20000006ff137230 */ /* 0x100fe40000004100 */
[----:B------:R-:W-:Y:S01]  /*9a10*/  FMUL.FTZ R41, R41, R24 ;  /* 0x0000001829297220 */ /* 0x000fe20000410000 */
[----:B------:R-:W-:-:S02]  /*9a20*/  HADD2.F32 R17, -RZ, R6.H1_H1 ;  /* 0x30000006ff117230 */ /* 0x000fc40000004100 */
[----:B------:R-:W-:Y:S01]  /*9a30*/  FFMA.FTZ R46, R15, R5, R46 ;  /* 0x000000050f2e7223 */ /* 0x000fe2000001002e */
[----:B------:R-:W-:Y:S01]  /*9a40*/  FMUL.FTZ R5, R12, R25 ;  /* 0x000000190c057220 */ /* 0x000fe20000410000 */
[----:B------:R-:W-:Y:S02]  /*9a50*/  FMUL.FTZ R6, R13, R24 ;  /* 0x000000180d067220 */ /* 0x000fe40000410000 */
[----:B------:R-:W0:Y:S01]  /*9a60*/  LDS.64 R12, [UR4+0x30] ;  /* 0x00003004ff0c7984 */ /* 0x000e220008000a00 */
[----:B------:R-:W-:Y:S02]  /*9a70*/  F2FP.F16.F32.PACK_AB R39, RZ, R39 ;  /* 0x00000027ff27723e */ /* 0x000fe400000000ff */
[----:B------:R-:W-:-:S04]  /*9a80*/  F2FP.F16.F32.PACK_AB R41, RZ, R41 ;  /* 0x00000029ff29723e */ /* 0x000fc800000000ff */
[----:B------:R-:W-:Y:S02]  /*9a90*/  PRMT R39, R39, 0x5410, R41 ;  /* 0x0000541027277816 */ /* 0x000fe40000000029 */
[----:B------:R-:W-:Y:S02]  /*9aa0*/  F2FP.F16.F32.PACK_AB R5, RZ, R5 ;  /* 0x00000005ff05723e */ /* 0x000fe400000000ff */
[----:B------:R-:W-:Y:S01]  /*9ab0*/  F2FP.F16.F32.PACK_AB R6, RZ, R6 ;  /* 0x00000006ff06723e */ /* 0x000fe200000000ff */
[----:B------:R-:W-:Y:S02]  /*9ac0*/  HFMA2 R16, R39, 1, 1, R50 ;  /* 0x3c003c0027107831 */ /* 0x000fe40000000032 */
[----:B------:R-:W-:Y:S01]  /*9ad0*/  FFMA.FTZ R44, R14, R19, R44 ;  /* 0x000000130e2c7223 */ /* 0x000fe2000001002c */
[----:B------:R-:W-:Y:S01]  /*9ae0*/  PRMT R5, R5, 0x5410, R6 ;  /* 0x0000541005057816 */ /* 0x000fe20000000006 */
[----:B------:R-:W-:Y:S01]  /*9af0*/  FMUL.FTZ R40, R40, R27 ;  /* 0x0000001b28287220 */ /* 0x000fe20000410000 */
[----:B------:R-:W-:Y:S01]  /*9b00*/  FMUL.FTZ R38, R38, R31 ;  /* 0x0000001f26267220 */ /* 0x000fe20000410000 */
[----:B------:R-:W-:Y:S01]  /*9b10*/  FFMA.FTZ R44, R15, R17, R44 ;  /* 0x000000110f2c7223 */ /* 0x000fe2000001002c */
[----:B------:R-:W-:-:S02]  /*9b20*/  @!P0 VIADD R15, R3, 0x1 ;  /* 0x00000001030f8836 */ /* 0x000fc40000000000 */
[----:B------:R-:W-:Y:S01]  /*9b30*/  HADD2 R16, R5, R16 ;  /* 0x0000001005107230 */ /* 0x000fe20000000000 */
[----:B------:R-:W-:Y:S02]  /*9b40*/  F2FP.F16.F32.PACK_AB R40, RZ, R40 ;  /* 0x00000028ff28723e */ /* 0x000fe400000000ff */
[----:B------:R-:W-:Y:S01]  /*9b50*/  F2FP.F16.F32.PACK_AB R38, RZ, R38 ;  /* 0x00000026ff26723e */ /* 0x000fe200000000ff */
[----:B------:R-:W-:Y:S01]  /*9b60*/  FMUL.FTZ R46, R46, R27 ;  /* 0x0000001b2e2e7220 */ /* 0x000fe20000410000 */
[C---:B---3--:R-:W-:Y:S02]  /*9b70*/  LOP3.LUT R5, R8.reuse, 0xf000f, RZ, 0xc0, !PT ;  /* 0x000f000f08057812 */ /* 0x048fe400078ec0ff */
[----:B------:R-:W-:Y:S02]  /*9b80*/  LOP3.LUT R17, R8, 0xf000f0, RZ, 0xc0, !PT ;  /* 0x00f000f008117812 */ /* 0x000fe400078ec0ff */
[----:B------:R-:W-:Y:S02]  /*9b90*/  SHF.R.U32.HI R18, RZ, 0x8, R8 ;  /* 0x00000008ff127819 */ /* 0x000fe40000011608 */
[----:B------:R-:W-:-:S02]  /*9ba0*/  LOP3.LUT R8, R9, 0xf000f, RZ, 0xc0, !PT ;  /* 0x000f000f09087812 */ /* 0x000fc400078ec0ff */
[----:B------:R-:W-:Y:S02]  /*9bb0*/  LOP3.LUT R19, R9, 0xf000f0, RZ, 0xc0, !PT ;  /* 0x00f000f009137812 */ /* 0x000fe400078ec0ff */
[----:B------:R-:W-:Y:S02]  /*9bc0*/  SHF.R.U32.HI R26, RZ, 0x8, R9 ;  /* 0x00000008ff1a7819 */ /* 0x000fe40000011609 */
[----:B------:R-:W-:Y:S01]  /*9bd0*/  LOP3.LUT R9, R10, 0xf000f, RZ, 0xc0, !PT ;  /* 0x000f000f0a097812 */ /* 0x000fe200078ec0ff */
[----:B------:R-:W-:Y:S01]  /*9be0*/  FMUL.FTZ R44, R44, R31 ;  /* 0x0000001f2c2c7220 */ /* 0x000fe20000410000 */
[----:B------:R-:W-:Y:S02]  /*9bf0*/  LOP3.LUT R5, R5, 0x64006400, RZ, 0xfc, !PT ;  /* 0x6400640005057812 */ /* 0x000fe400078efcff */
[----:B------:R-:W-:Y:S02]  /*9c00*/  @!P0 MOV R3, R15 ;  /* 0x0000000f00038202 */ /* 0x000fe40000000f00 */
[----:B------:R-:W-:-:S02]  /*9c10*/  PRMT R40, R40, 0x5410, R38 ;  /* 0x0000541028287816 */ /* 0x000fc40000000026 */
[----:B------:R-:W-:Y:S02]  /*9c20*/  LOP3.LUT R15, R11, 0xf000f, RZ, 0xc0, !PT ;  /* 0x000f000f0b0f7812 */ /* 0x000fe400078ec0ff */
[----:B------:R-:W-:Y:S01]  /*9c30*/  LOP3.LUT R9, R9, 0x64006400, RZ, 0xfc, !PT ;  /* 0x6400640009097812 */ /* 0x000fe200078efcff */
[----:B------:R-:W-:Y:S01]  /*9c40*/  HADD2 R6, R5, -1032, -1032 ;  /* 0xe408e40805067430 */ /* 0x000fe20000000000 */
[----:B------:R-:W-:Y:S02]  /*9c50*/  F2FP.F16.F32.PACK_AB R46, RZ, R46 ;  /* 0x0000002eff2e723e */ /* 0x000fe400000000ff */
[----:B------:R-:W-:Y:S01]  /*9c60*/  F2FP.F16.F32.PACK_AB R44, RZ, R44 ;  /* 0x0000002cff2c723e */ /* 0x000fe200000000ff */
[----:B------:R-:W-:Y:S01]  /*9c70*/  HADD2 R43, R9, -1032, -1032 ;  /* 0xe408e408092b7430 */ /* 0x000fe20000000000 */
[----:B------:R-:W-:Y:S01]  /*9c80*/  LOP3.LUT R15, R15, 0x64006400, RZ, 0xfc, !PT ;  /* 0x640064000f0f7812 */ /* 0x000fe200078efcff */
[----:B------:R-:W-:Y:S01]  /*9c90*/  HFMA2 R14, R40, 1, 1, R30 ;  /* 0x3c003c00280e7831 */ /* 0x000fe2000000001e */
[----:B------:R-:W-:Y:S01]  /*9ca0*/  PRMT R46, R46, 0x5410, R44 ;  /* 0x000054102e2e7816 */ /* 0x000fe2000000002c */
[--C-:B------:R-:W-:Y:S01]  /*9cb0*/  HADD2.F32 R5, -RZ, R6.reuse.H0_H0 ;  /* 0x20000006ff057230 */ /* 0x100fe20000004100 */
[----:B------:R-:W-:Y:S01]  /*9cc0*/  LOP3.LUT R8, R8, 0x64006400, RZ, 0xfc, !PT ;  /* 0x6400640008087812 */ /* 0x000fe200078efcff */
[----:B------:R-:W-:-:S02]  /*9cd0*/  HADD2.F32 R44, -RZ, R6.H1_H1 ;  /* 0x30000006ff2c7230 */ /* 0x000fc40000004100 */
[----:B------:R-:W-:Y:S02]  /*9ce0*/  HADD2 R41, R15, -1032, -1032 ;  /* 0xe408e4080f297430 */ /* 0x000fe40000000000 */
[--C-:B0-----:R-:W-:Y:S02]  /*9cf0*/  HADD2.F32 R6, -RZ, R12.reuse.H0_H0 ;  /* 0x2000000cff067230 */ /* 0x101fe40000004100 */
[----:B------:R-:W-:Y:S02]  /*9d00*/  HADD2.F32 R15, -RZ, R43.H0_H0 ;  /* 0x2000002bff0f7230 */ /* 0x000fe40000004100 */
[----:B------:R-:W-:Y:S02]  /*9d10*/  HADD2 R40, R8, -1032, -1032 ;  /* 0xe408e40808287430 */ /* 0x000fe40000000000 */
[----:B------:R-:W-:Y:S01]  /*9d20*/  HADD2.F32 R45, -RZ, R12.H1_H1 ;  /* 0x3000000cff2d7230 */ /* 0x000fe20000004100 */
[----:B------:R-:W0:Y:S01]  /*9d30*/  LDS.64 R8, [UR4+0x38] ;  /* 0x00003804ff087984 */ /* 0x000e220008000a00 */
[----:B------:R-:W-:-:S02]  /*9d40*/  HFMA2 R14, R46, 1, 1, R14 ;  /* 0x3c003c002e0e7831 */ /* 0x000fc4000000000e */
[----:B------:R-:W-:Y:S01]  /*9d50*/  FFMA.FTZ R5, R5, R6, RZ ;  /* 0x0000000605057223 */ /* 0x000fe200000100ff */
[----:B------:R-:W-:Y:S01]  /*9d60*/  FFMA.FTZ R46, R6, R15, RZ ;  /* 0x0000000f062e7223 */ /* 0x000fe200000100ff */
[----:B------:R-:W-:Y:S01]  /*9d70*/  LOP3.LUT R15, R19, 0x64006400, RZ, 0xfc, !PT ;  /* 0x64006400130f7812 */ /* 0x000fe200078efcff */
[----:B------:R-:W-:Y:S01]  /*9d80*/  HADD2.F32 R47, -RZ, R40.H0_H0 ;  /* 0x20000028ff2f7230 */ /* 0x000fe20000004100 */
[----:B------:R-:W-:Y:S01]  /*9d90*/  LOP3.LUT R38, R11, 0xf000f0, RZ, 0xc0, !PT ;  /* 0x00f000f00b267812 */ /* 0x000fe200078ec0ff */
[----:B------:R-:W-:Y:S01]  /*9da0*/  FFMA.FTZ R44, R44, R45, R5 ;  /* 0x0000002d2c2c7223 */ /* 0x000fe20000010005 */
[----:B------:R-:W-:Y:S02]  /*9db0*/  LOP3.LUT R30, R10, 0xf000f0, RZ, 0xc0, !PT ;  /* 0x00f000f00a1e7812 */ /* 0x000fe400078ec0ff */
[----:B------:R-:W-:Y:S01]  /*9dc0*/  SHF.R.U32.HI R39, RZ, 0x8, R11 ;  /* 0x00000008ff277819 */ /* 0x000fe2000001160b */
[----:B------:R-:W-:Y:S01]  /*9dd0*/  HADD2.F32 R11, -RZ, R41.H0_H0 ;  /* 0x20000029ff0b7230 */ /* 0x000fe20000004100 */
[----:B------:R-:W-:Y:S01]  /*9de0*/  LOP3.LUT R5, R17, 0x64006400, RZ, 0xfc, !PT ;  /* 0x6400640011057812 */ /* 0x000fe200078efcff */
[----:B------:R-:W-:-:S02]  /*9df0*/  HFMA2 R15, R15, R20.H0_H0, -72, -72 ;  /* 0xd480d4800f0f7431 */ /* 0x000fc40000040014 */
[----:B------:R-:W-:Y:S01]  /*9e00*/  HADD2.F32 R40, -RZ, R40.H1_H1 ;  /* 0x30000028ff287230 */ /* 0x000fe20000004100 */
[----:B------:R-:W-:Y:S01]  /*9e10*/  LOP3.LUT R19, R38, 0x64006400, RZ, 0xfc, !PT ;  /* 0x6400640026137812 */ /* 0x000fe200078efcff */
[----:B------:R-:W-:Y:S01]  /*9e20*/  FFMA.FTZ R12, R6, R47, RZ ;  /* 0x0000002f060c7223 */ /* 0x000fe200000100ff */
[----:B------:R-:W-:Y:S01]  /*9e30*/  HADD2.F32 R43, -RZ, R43.H1_H1 ;  /* 0x3000002bff2b7230 */ /* 0x000fe20000004100 */
[----:B------:R-:W-:Y:S01]  /*9e40*/  LOP3.LUT R17, R30, 0x64006400, RZ, 0xfc, !PT ;  /* 0x640064001e117812 */ /* 0x000fe200078efcff */
[----:B------:R-:W-:Y:S02]  /*9e50*/  HFMA2 R5, R5, R20.H0_H0, -72, -72 ;  /* 0xd480d48005057431 */ /* 0x000fe40000040014 */
[----:B------:R-:W-:Y:S01]  /*9e60*/  FFMA.FTZ R6, R6, R11, RZ ;  /* 0x0000000b06067223 */ /* 0x000fe200000100ff */
[----:B------:R-:W-:Y:S02]  /*9e70*/  HADD2.F32 R11, -RZ, R13.H0_H0 ;  /* 0x2000000dff0b7230 */ /* 0x000fe40000004100 */
[----:B------:R-:W-:Y:S01]  /*9e80*/  FFMA.FTZ R12, R45, R40, R12 ;  /* 0x000000282d0c7223 */ /* 0x000fe2000001000c */
[----:B------:R-:W-:-:S02]  /*9e90*/  HADD2.F32 R30, -RZ, R15.H0_H0 ;  /* 0x2000000fff1e7230 */ /* 0x000fc40000004100 */
[-C--:B------:R-:W-:Y:S02]  /*9ea0*/  HFMA2 R19, R19, R20.reuse.H0_H0, -72, -72 ;  /* 0xd480d48013137431 */ /* 0x080fe40000040014 */
[----:B------:R-:W-:Y:S01]  /*9eb0*/  FFMA.FTZ R46, R45, R43, R46 ;  /* 0x0000002b2d2e7223 */ /* 0x000fe2000001002e */
[----:B------:R-:W-:Y:S02]  /*9ec0*/  HFMA2 R17, R17, R20.H0_H0, -72, -72 ;  /* 0xd480d48011117431 */ /* 0x000fe40000040014 */
[----:B------:R-:W-:Y:S02]  /*9ed0*/  HADD2.F32 R38, -RZ, R41.H1_H1 ;  /* 0x30000029ff267230 */ /* 0x000fe40000004100 */
[----:B------:R-:W-:Y:S02]  /*9ee0*/  HADD2.F32 R43, -RZ, R5.H0_H0 ;  /* 0x20000005ff2b7230 */ /* 0x000fe40000004100 */
[----:B------:R-:W-:Y:S01]  /*9ef0*/  FFMA.FTZ R30, R11, R30, R12 ;  /* 0x0000001e0b1e7223 */ /* 0x000fe2000001000c */
[----:B------:R-:W-:-:S02]  /*9f00*/  HADD2.F32 R12, -RZ, R19.H0_H0 ;  /* 0x20000013ff0c7230 */ /* 0x000fc40000004100 */
[----:B------:R-:W-:Y:S01]  /*9f10*/  FFMA.FTZ R6, R45, R38, R6 ;  /* 0x000000262d067223 */ /* 0x000fe20000010006 */
[----:B------:R-:W-:Y:S02]  /*9f20*/  HADD2.F32 R13, -RZ, R13.H1_H1 ;  /* 0x3000000dff0d7230 */ /* 0x000fe40000004100 */
[----:B------:R-:W-:Y:S01]  /*9f30*/  FFMA.FTZ R44, R43, R11, R44 ;  /* 0x0000000b2b2c7223 */ /* 0x000fe2000001002c */
[----:B------:R-:W-:Y:S02]  /*9f40*/  HADD2.F32 R41, -RZ, R17.H0_H0 ;  /* 0x20000011ff297230 */ /* 0x000fe40000004100 */
[----:B------:R-:W-:Y:S02]  /*9f50*/  HADD2.F32 R5, -RZ, R5.H1_H1 ;  /* 0x30000005ff057230 */ /* 0x000fe40000004100 */
[----:B------:R-:W-:Y:S02]  /*9f60*/  HADD2.F32 R38, -RZ, R17.H1_H1 ;  /* 0x30000011ff267230 */ /* 0x000fe40000004100 */
[C---:B------:R-:W-:Y:S01]  /*9f70*/  FFMA.FTZ R17, R11.reuse, R12, R6 ;  /* 0x0000000c0b117223 */ /* 0x040fe20000010006 */
[----:B------:R-:W-:Y:S01]  /*9f80*/  HADD2.F32 R15, -RZ, R15.H1_H1 ;  /* 0x3000000fff0f7230 */ /* 0x000fe20000004100 */
[----:B------:R-:W-:Y:S01]  /*9f90*/  SHF.R.U32.HI R10, RZ, 0x8, R10 ;  /* 0x00000008ff0a7819 */ /* 0x000fe2000001160a */
[----:B------:R-:W-:Y:S01]  /*9fa0*/  FFMA.FTZ R41, R11, R41, R46 ;  /* 0x000000290b297223 */ /* 0x000fe2000001002e */
[----:B------:R-:W-:-:S02]  /*9fb0*/  HADD2.F32 R40, -RZ, R19.H1_H1 ;  /* 0x30000013ff287230 */ /* 0x000fc40000004100 */
[----:B------:R-:W-:Y:S01]  /*9fc0*/  FFMA.FTZ R12, R5, R13, R44 ;  /* 0x0000000d050c7223 */ /* 0x000fe2000001002c */
[----:B------:R-:W-:Y:S02]  /*9fd0*/  LOP3.LUT R5, R18, 0xf000f, RZ, 0xc0, !PT ;  /* 0x000f000f12057812 */ /* 0x000fe400078ec0ff */
[----:B------:R-:W-:Y:S01]  /*9fe0*/  LOP3.LUT R6, R26, 0xf000f, RZ, 0xc0, !PT ;  /* 0x000f000f1a067812 */ /* 0x000fe200078ec0ff */
[C---:B------:R-:W-:Y:S01]  /*9ff0*/  FFMA.FTZ R15, R13.reuse, R15, R30 ;  /* 0x0000000f0d0f7223 */ /* 0x040fe2000001001e */
[C---:B------:R-:W-:Y:S01]  /*a000*/  FFMA.FTZ R11, R13.reuse, R38, R41 ;  /* 0x000000260d0b7223 */ /* 0x040fe20000010029 */
[----:B------:R-:W-:Y:S01]  /*a010*/  LOP3.LUT R19, R10, 0xf000f, RZ, 0xc0, !PT ;  /* 0x000f000f0a137812 */ /* 0x000fe200078ec0ff */
[----:B------:R-:W-:Y:S01]  /*a020*/  FFMA.FTZ R13, R13, R40, R17 ;  /* 0x000000280d0d7223 */ /* 0x000fe20000010011 */
        /* <DEDUP_REMOVED lines=8> */
[----:B0-----:R-:W-:-:S02]  /*a0b0*/  HADD2.F32 R30, -RZ, R8.H0_H0 ;  /* 0x20000008ff1e7230 */ /* 0x001fc40000004100 */
[----:B------:R-:W-:Y:S02]  /*a0c0*/  HADD2 R5, R40, -1032, -1032 ;  /* 0xe408e40828057430 */ /* 0x000fe40000000000 */
[----:B------:R-:W-:Y:S02]  /*a0d0*/  HADD2.F32 R41, -RZ, R38.H0_H0 ;  /* 0x20000026ff297230 */ /* 0x000fe40000004100 */
[----:B------:R-:W-:Y:S02]  /*a0e0*/  HADD2.F32 R40, -RZ, R17.H0_H0 ;  /* 0x20000011ff287230 */ /* 0x000fe40000004100 */
[----:B------:R-:W-:Y:S02]  /*a0f0*/  HADD2.F32 R44, -RZ, R19.H0_H0 ;  /* 0x20000013ff2c7230 */ /* 0x000fe40000004100 */
[----:B------:R-:W-:Y:S01]  /*a100*/  FFMA.FTZ R12, R41, R30, R12 ;  /* 0x0000001e290c7223 */ /* 0x000fe2000001000c */
[----:B------:R-:W-:Y:S02]  /*a110*/  HADD2.F32 R8, -RZ, R8.H1_H1 ;  /* 0x30000008ff087230 */ /* 0x000fe40000004100 */
[----:B------:R-:W-:-:S02]  /*a120*/  HADD2.F32 R43, -RZ, R38.H1_H1 ;  /* 0x30000026ff2b7230 */ /* 0x000fc40000004100 */
[----:B------:R-:W-:Y:S01]  /*a130*/  FFMA.FTZ R41, R30, R40, R15 ;  /* 0x000000281e297223 */ /* 0x000fe2000001000f */
[----:B------:R-:W-:Y:S01]  /*a140*/  HADD2.F32 R17, -RZ, R17.H1_H1 ;  /* 0x30000011ff117230 */ /* 0x000fe20000004100 */
[----:B------:R-:W-:Y:S01]  /*a150*/  LOP3.LUT R26, R26, 0xf000f0, RZ, 0xc0, !PT ;  /* 0x00f000f01a1a7812 */ /* 0x000fe200078ec0ff */
[----:B------:R-:W-:Y:S01]  /*a160*/  FFMA.FTZ R15, R30, R44, R11 ;  /* 0x0000002c1e0f7223 */ /* 0x000fe2000001000b */
[----:B------:R-:W-:Y:S01]  /*a170*/  FFMA.FTZ R11, R43, R8, R12 ;  /* 0x000000082b0b7223 */ /* 0x000fe2000001000c */
[----:B------:R-:W-:Y:S01]  /*a180*/  HADD2.F32 R12, -RZ, R19.H1_H1 ;  /* 0x30000013ff0c7230 */ /* 0x000fe20000004100 */
[----:B------:R-:W-:Y:S01]  /*a190*/  LOP3.LUT R18, R18, 0xf000f0, RZ, 0xc0, !PT ;  /* 0x00f000f012127812 */ /* 0x000fe200078ec0ff */
[----:B------:R-:W-:Y:S01]  /*a1a0*/  FFMA.FTZ R17, R8, R17, R41 ;  /* 0x0000001108117223 */ /* 0x000fe20000010029 */
[----:B------:R-:W-:Y:S02]  /*a1b0*/  LOP3.LUT R41, R26, 0x64006400, RZ, 0xfc, !PT ;  /* 0x640064001a297812 */ /* 0x000fe400078efcff */
[----:B------:R-:W-:-:S02]  /*a1c0*/  LOP3.LUT R10, R10, 0xf000f0, RZ, 0xc0, !PT ;  /* 0x00f000f00a0a7812 */ /* 0x000fc400078ec0ff */
[----:B------:R-:W-:Y:S01]  /*a1d0*/  LOP3.LUT R39, R39, 0xf000f0, RZ, 0xc0, !PT ;  /* 0x00f000f027277812 */ /* 0x000fe200078ec0ff */
[----:B------:R-:W-:Y:S01]  /*a1e0*/  FFMA.FTZ R15, R8, R12, R15 ;  /* 0x0000000c080f7223 */ /* 0x000fe2000001000f */
[----:B------:R-:W-:Y:S01]  /*a1f0*/  LOP3.LUT R19, R18, 0x64006400, RZ, 0xfc, !PT ;  /* 0x6400640012137812 */ /* 0x000fe200078efcff */
[--C-:B------:R-:W-:Y:S01]  /*a200*/  HADD2.F32 R46, -RZ, R5.reuse.H0_H0 ;  /* 0x20000005ff2e7230 */ /* 0x100fe20000004100 */
[----:B------:R-:W-:Y:S01]  /*a210*/  LOP3.LUT R43, R10, 0x64006400, RZ, 0xfc, !PT ;  /* 0x640064000a2b7812 */ /* 0x000fe200078efcff */
[-C--:B------:R-:W-:Y:S01]  /*a220*/  HFMA2 R12, R41, R20.reuse.H0_H0, -72, -72 ;  /* 0xd480d480290c7431 */ /* 0x080fe20000040014 */
[----:B------:R-:W-:Y:S01]  /*a230*/  LOP3.LUT R39, R39, 0x64006400, RZ, 0xfc, !PT ;  /* 0x6400640027277812 */ /* 0x000fe200078efcff */
[----:B------:R-:W-:Y:S02]  /*a240*/  HFMA2 R18, R19, R20.H0_H0, -72, -72 ;  /* 0xd480d48013127431 */ /* 0x000fe40000040014 */
[----:B------:R-:W-:Y:S02]  /*a250*/  HADD2.F32 R19, -RZ, R5.H1_H1 ;  /* 0x30000005ff137230 */ /* 0x000fe40000004100 */
[----:B------:R-:W-:Y:S01]  /*a260*/  FFMA.FTZ R13, R30, R46, R13 ;  /* 0x0000002e1e0d7223 */ /* 0x000fe2000001000d */
[----:B------:R-:W-:-:S02]  /*a270*/  HADD2.F32 R6, -RZ, R9.H0_H0 ;  /* 0x20000009ff067230 */ /* 0x000fc40000004100 */
[-C--:B------:R-:W-:Y:S02]  /*a280*/  HFMA2 R10, R43, R20.reuse.H0_H0, -72, -72 ;  /* 0xd480d4802b0a7431 */ /* 0x080fe40000040014 */
[----:B------:R-:W-:Y:S02]  /*a290*/  HADD2.F32 R5, -RZ, R12.H0_H0 ;  /* 0x2000000cff057230 */ /* 0x000fe40000004100 */
[----:B------:R-:W-:Y:S02]  /*a2a0*/  HFMA2 R20, R39, R20.H0_H0, -72, -72 ;  /* 0xd480d48027147431 */ /* 0x000fe40000040014 */
[----:B------:R-:W-:Y:S02]  /*a2b0*/  HADD2.F32 R26, -RZ, R18.H0_H0 ;  /* 0x20000012ff1a7230 */ /* 0x000fe40000004100 */
[----:B------:R-:W-:Y:S01]  /*a2c0*/  FFMA.FTZ R13, R8, R19, R13 ;  /* 0x00000013080d7223 */ /* 0x000fe2000001000d */
[----:B------:R-:W-:Y:S02]  /*a2d0*/  HADD2.F32 R30, -RZ, R10.H0_H0 ;  /* 0x2000000aff1e7230 */ /* 0x000fe40000004100 */
[----:B------:R-:W-:Y:S01]  /*a2e0*/  FFMA.FTZ R8, R6, R5, R17 ;  /* 0x0000000506087223 */ /* 0x000fe20000010011 */
[----:B------:R-:W-:-:S02]  /*a2f0*/  HADD2.F32 R5, -RZ, R20.H0_H0 ;  /* 0x20000014ff057230 */ /* 0x000fc40000004100 */
[----:B------:R-:W-:Y:S01]  /*a300*/  FFMA.FTZ R11, R26, R6, R11 ;  /* 0x000000061a0b7223 */ /* 0x000fe2000001000b */
[----:B------:R-:W-:Y:S02]  /*a310*/  HADD2.F32 R9, -RZ, R9.H1_H1 ;  /* 0x30000009ff097230 */ /* 0x000fe40000004100 */
[----:B------:R-:W-:Y:S02]  /*a320*/  HADD2.F32 R18, -RZ, R18.H1_H1 ;  /* 0x30000012ff127230 */ /* 0x000fe40000004100 */
[----:B------:R-:W-:Y:S02]  /*a330*/  HADD2.F32 R12, -RZ, R12.H1_H1 ;  /* 0x3000000cff0c7230 */ /* 0x000fe40000004100 */
[C---:B------:R-:W-:Y:S01]  /*a340*/  FFMA.FTZ R15, R6.reuse, R30, R15 ;  /* 0x0000001e060f7223 */ /* 0x040fe2000001000f */
[----:B------:R-:W-:Y:S02]  /*a350*/  HADD2.F32 R10, -RZ, R10.H1_H1 ;  /* 0x3000000aff0a7230 */ /* 0x000fe40000004100 */
[----:B------:R-:W-:Y:S01]  /*a360*/  FFMA.FTZ R13, R6, R5, R13 ;  /* 0x00000005060d7223 */ /* 0x000fe2000001000d */
[----:B------:R-:W-:-:S02]  /*a370*/  HADD2.F32 R20, -RZ, R20.H1_H1 ;  /* 0x30000014ff147230 */ /* 0x000fc40000004100 */
[----:B------:R-:W-:Y:S01]  /*a380*/  FFMA.FTZ R18, R18, R9, R11 ;  /* 0x0000000912127223 */ /* 0x000fe2000001000b */
[----:B------:R-:W-:Y:S01]  /*a390*/  FFMA.FTZ R5, R9, R12, R8 ;  /* 0x0000000c09057223 */ /* 0x000fe20000010008 */
[----:B----4-:R-:W-:Y:S01]  /*a3a0*/  @!P0 IMAD.IADD R4, R42, 0x1, R7 ;  /* 0x000000012a048824 */ /* 0x010fe200078e0207 */
        /* <DEDUP_REMOVED lines=13> */
[----:B------:R-:W-:Y:S02]  /*a480*/  PRMT R10, R10, 0x5410, R20 ;  /* 0x000054100a0a7816 */ /* 0x000fe40000000014 */
[----:B------:R-:W-:Y:S01]  /*a490*/  IADD3 R29, P1, PT, R29, 0x80, RZ ;  /* 0x000000801d1d7810 */ /* 0x000fe20007f3e0ff */
[----:B------:R-:W-:Y:S01]  /*a4a0*/  UIADD3 UR4, UPT, UPT, UR4, 0x40, URZ ;  /* 0x0000004004047890 */ /* 0x000fe2000fffe0ff */
[----:B------:R-:W-:-:S02]  /*a4b0*/  HFMA2 R6, R18, 1, 1, R16 ;  /* 0x3c003c0012067831 */ /* 0x000fc40000000010 */
[----:B------:R-:W-:Y:S01]  /*a4c0*/  IMAD.MOV.U32 R8, RZ, RZ, R22 ;  /* 0x000000ffff087224 */ /* 0x000fe200078e0016 */
[----:B------:R-:W-:Y:S01]  /*a4d0*/  MOV R9, R23 ;  /* 0x0000001700097202 */ /* 0x000fe20000000f00 */
[----:B------:R-:W-:Y:S02]  /*a4e0*/  HADD2 R5, R10, R14 ;  /* 0x0000000e0a057230 */ /* 0x000fe40000000000 */
[----:B------:R-:W-:Y:S02]  /*a4f0*/  IMAD.X R28, RZ, RZ, R28, P1 ;  /* 0x000000ffff1c7224 */ /* 0x000fe400008e061c */
[----:B------:R-:W-:Y:S01]  /*a500*/  IMAD.WIDE R22, R34, 0x4, R52 ;  /* 0x0000000422167825 */ /* 0x000fe200078e0234 */
[----:B------:R-:W-:Y:S06]  /*a510*/  @!P0 BRA `(.L_x_1875) ;  /* 0xffffffd800d08947 */ /* 0x000fec000383ffff */
[----:B------:R-:W-:-:S07]  /*a520*/  IMAD.WIDE R22, R34, 0x10, R8 ;  /* 0x0000001022167825 */ /* 0x000fce00078e0208 */
.L_x_1874:
        /* <DEDUP_REMOVED lines=8> */
.L_x_1877:
[----:B------:R-:W2:Y:S01]  /*a5b0*/  LDG.E.128.CONSTANT R12, desc[UR6][R28.64] ;  /* 0x000000061c0c7981 */ /* 0x000ea2000c1e9d00 */
[----:B------:R-:W-:-:S03]  /*a5c0*/  IMAD.U32 R34, RZ, RZ, UR12 ;  /* 0x0000000cff227e24 */ /* 0x000fc6000f8e00ff */
[----:B------:R-:W0:Y:S01]  /*a5d0*/  LDS.128 R20, [UR4] ;  /* 0x00000004ff147984 */ /* 0x000e220008000c00 */
[----:B------:R-:W-:-:S05]  /*a5e0*/  IMAD.WIDE R24, R34, 0x4, R28 ;  /* 0x0000000422187825 */ /* 0x000fca00078e021c */
[----:B------:R1:W3:Y:S01]  /*a5f0*/  LDG.E.128.CONSTANT R8, desc[UR6][R24.64] ;  /* 0x0000000618087981 */ /* 0x0002e2000c1e9d00 */
[----:B------:R-:W-:-:S05]  /*a600*/  IMAD.WIDE R26, R34, 0x4, R24 ;  /* 0x00000004221a7825 */ /* 0x000fca00078e0218 */
[----:B------:R-:W4:Y:S01]  /*a610*/  LDG.E.128.CONSTANT R16, desc[UR6][R26.64] ;  /* 0x000000061a107981 */ /* 0x000f22000c1e9d00 */
[----:B------:R-:W-:Y:S01]  /*a620*/  HFMA2 R39, -RZ, RZ, 0, 0.125 ;  /* 0x00003000ff277431 */ /* 0x000fe200000001ff */
[----:B------:R-:W-:Y:S02]  /*a630*/  ISETP.NE.AND P0, PT, R7, R4, PT ;  /* 0x000000040700720c */ /* 0x000fe40003f05270 */
[----:B--2---:R-:W-:Y:S02]  /*a640*/  LOP3.LUT R40, R12, 0x70007, RZ, 0xc0, !PT ;  /* 0x000700070c287812 */ /* 0x004fe400078ec0ff */
        /* <DEDUP_REMOVED lines=8> */
[----:B-1----:R-:W-:Y:S01]  /*a6d0*/  LOP3.LUT R24, R41, 0x64006400, RZ, 0xfc, !PT ;  /* 0x6400640029187812 */ /* 0x002fe200078efcff */
[----:B------:R-:W-:Y:S01]  /*a6e0*/  HADD2 R25, R42, -1028, -1028 ;  /* 0xe404e4042a197430 */ /* 0x000fe20000000000 */
[----:B------:R-:W-:Y:S01]  /*a6f0*/  LOP3.LUT R44, R44, 0x64006400, RZ, 0xfc, !PT ;  /* 0x640064002c2c7812 */ /* 0x000fe200078efcff */
[----:B0-----:R-:W-:-:S02]  /*a700*/  HFMA2 R42, R40, R20, RZ ;  /* 0x00000014282a7231 */ /* 0x001fc400000000ff */
[----:B------:R-:W-:Y:S01]  /*a710*/  HADD2 R43, R43, -1028, -1028 ;  /* 0xe404e4042b2b7430 */ /* 0x000fe20000000000 */
[----:B------:R-:W-:Y:S01]  /*a720*/  LOP3.LUT R45, R15, 0x380038, RZ, 0xc0, !PT ;  /* 0x003800380f2d7812 */ /* 0x000fe200078ec0ff */
[----:B------:R-:W-:Y:S02]  /*a730*/  HFMA2 R41, R24, R39.H0_H0, -132, -132 ;  /* 0xd820d82018297431 */ /* 0x000fe40000040027 */
[----:B------:R-:W-:Y:S01]  /*a740*/  HADD2 R44, R44, -1028, -1028 ;  /* 0xe404e4042c2c7430 */ /* 0x000fe20000000000 */
[----:B------:R-:W-:Y:S01]  /*a750*/  LOP3.LUT R48, R45, 0x64006400, RZ, 0xfc, !PT ;  /* 0x640064002d307812 */ /* 0x000fe200078efcff */
[-C--:B------:R-:W-:Y:S02]  /*a760*/  HFMA2 R25, R25, R20.reuse, RZ.H0_H0 ;  /* 0x0000001419197231 */ /* 0x080fe400000400ff */
[-C--:B------:R-:W-:Y:S02]  /*a770*/  HFMA2 R24, R43, R20.reuse, RZ ;  /* 0x000000142b187231 */ /* 0x080fe400000000ff */
[----:B------:R-:W-:-:S02]  /*a780*/  HFMA2 R40, R44, R20, RZ.H0_H0 ;  /* 0x000000142c287231 */ /* 0x000fc400000400ff */
[----:B------:R-:W-:Y:S01]  /*a790*/  HFMA2 R20, R41, R21, R42 ;  /* 0x0000001529147231 */ /* 0x000fe2000000002a */
[----:B------:R-:W-:Y:S01]  /*a7a0*/  LOP3.LUT R41, R13, 0x380038, RZ, 0xc0, !PT ;  /* 0x003800380d297812 */ /* 0x000fe200078ec0ff */
[-C--:B------:R-:W-:Y:S01]  /*a7b0*/  HFMA2 R48, R48, R39.reuse.H0_H0, -132, -132 ;  /* 0xd820d82030307431 */ /* 0x080fe20000040027 */
[----:B------:R-:W-:Y:S02]  /*a7c0*/  LOP3.LUT R43, R14, 0x380038, RZ, 0xc0, !PT ;  /* 0x003800380e2b7812 */ /* 0x000fe400078ec0ff */
[----:B------:R-:W-:Y:S02]  /*a7d0*/  LOP3.LUT R44, R41, 0x64006400, RZ, 0xfc, !PT ;  /* 0x64006400292c7812 */ /* 0x000fe400078efcff */
[----:B------:R-:W-:Y:S02]  /*a7e0*/  SHF.R.U32.HI R42, RZ, 0x6, R12 ;  /* 0x00000006ff2a7819 */ /* 0x000fe4000001160c */
[----:B------:R-:W-:Y:S01]  /*a7f0*/  LOP3.LUT R46, R43, 0x64006400, RZ, 0xfc, !PT ;  /* 0x640064002b2e7812 */ /* 0x000fe200078efcff */
[----:B------:R-:W-:Y:S01]  /*a800*/  HFMA2 R44, R44, R39.H0_H0, -132, -132 ;  /* 0xd820d8202c2c7431 */ /* 0x000fe20000040027 */
[----:B------:R-:W-:-:S02]  /*a810*/  LOP3.LUT R41, R42, 0x70007, RZ, 0xc0, !PT ;  /* 0x000700072a297812 */ /* 0x000fc400078ec0ff */
[----:B------:R-:W-:Y:S01]  /*a820*/  SHF.R.U32.HI R43, RZ, 0x6, R13 ;  /* 0x00000006ff2b7819 */ /* 0x000fe2000001160d */
[----:B------:R-:W-:Y:S01]  /*a830*/  HFMA2 R46, R46, R39.H0_H0, -132, -132 ;  /* 0xd820d8202e2e7431 */ /* 0x000fe20000040027 */
[----:B------:R-:W-:Y:S01]  /*a840*/  LOP3.LUT R41, R41, 0x64006400, RZ, 0xfc, !PT ;  /* 0x6400640029297812 */ /* 0x000fe200078efcff */
[-C--:B------:R-:W-:Y:S01]  /*a850*/  HFMA2 R25, R44, R21.reuse, R25 ;  /* 0x000000152c197231 */ /* 0x080fe20000000019 */
[----:B------:R-:W-:Y:S01]  /*a860*/  SHF.R.U32.HI R44, RZ, 0x6, R15 ;  /* 0x00000006ff2c7819 */ /* 0x000fe2000001160f */
[-C--:B------:R-:W-:Y:S02]  /*a870*/  HFMA2 R24, R46, R21.reuse, R24 ;  /* 0x000000152e187231 */ /* 0x080fe40000000018 */
[----:B------:R-:W-:Y:S01]  /*a880*/  HFMA2 R21, R48, R21, R40 ;  /* 0x0000001530157231 */ /* 0x000fe20000000028 */
[----:B------:R-:W-:Y:S01]  /*a890*/  LOP3.LUT R40, R43, 0x70007, RZ, 0xc0, !PT ;  /* 0x000700072b287812 */ /* 0x000fe200078ec0ff */
[----:B------:R-:W-:Y:S01]  /*a8a0*/  HADD2 R41, R41, -1028, -1028 ;  /* 0xe404e40429297430 */ /* 0x000fe20000000000 */
[----:B------:R-:W-:-:S02]  /*a8b0*/  SHF.R.U32.HI R45, RZ, 0x6, R14 ;  /* 0x00000006ff2d7819 */ /* 0x000fc4000001160e */
[----:B------:R-:W-:Y:S01]  /*a8c0*/  LOP3.LUT R40, R40, 0x64006400, RZ, 0xfc, !PT ;  /* 0x6400640028287812 */ /* 0x000fe200078efcff */
[----:B------:R-:W-:Y:S01]  /*a8d0*/  HFMA2 R20, R41, R22, R20 ;  /* 0x0000001629147231 */ /* 0x000fe20000000014 */
[----:B------:R-:W-:Y:S02]  /*a8e0*/  LOP3.LUT R46, R44, 0x70007, RZ, 0xc0, !PT ;  /* 0x000700072c2e7812 */ /* 0x000fe400078ec0ff */
[----:B------:R-:W-:Y:S01]  /*a8f0*/  LOP3.LUT R41, R45, 0x70007, RZ, 0xc0, !PT ;  /* 0x000700072d297812 */ /* 0x000fe200078ec0ff */
[----:B------:R-:W-:Y:S01]  /*a900*/  HADD2 R40, R40, -1028, -1028 ;  /* 0xe404e40428287430 */ /* 0x000fe20000000000 */
[----:B------:R-:W-:Y:S02]  /*a910*/  LOP3.LUT R46, R46, 0x64006400, RZ, 0xfc, !PT ;  /* 0x640064002e2e7812 */ /* 0x000fe400078efcff */
[----:B------:R-:W-:-:S03]  /*a920*/  LOP3.LUT R41, R41, 0x64006400, RZ, 0xfc, !PT ;  /* 0x6400640029297812 */ /* 0x000fc600078efcff */
[----:B------:R-:W-:Y:S02]  /*a930*/  HADD2 R46, R46, -1028, -1028 ;  /* 0xe404e4042e2e7430 */ /* 0x000fe40000000000 */
[----:B------:R-:W-:Y:S02]  /*a940*/  HFMA2 R25, R40, R22, R25 ;  /* 0x0000001628197231 */ /* 0x000fe40000000019 */
[----:B------:R-:W-:Y:S01]  /*a950*/  HADD2 R41, R41, -1028, -1028 ;  /* 0xe404e40429297430 */ /* 0x000fe20000000000 */
[----:B------:R-:W-:-:S03]  /*a960*/  LOP3.LUT R40, R42, 0x380038, RZ, 0xc0, !PT ;  /* 0x003800382a287812 */ /* 0x000fc600078ec0ff */
[-C--:B------:R-:W-:Y:S02]  /*a970*/  HFMA2 R24, R41, R22.reuse, R24 ;  /* 0x0000001629187231 */ /* 0x080fe40000000018 */
[----:B------:R-:W-:Y:S01]  /*a980*/  HFMA2 R21, R46, R22, R21 ;  /* 0x000000162e157231 */ /* 0x000fe20000000015 */
        /* <DEDUP_REMOVED lines=8> */
[----:B------:R-:W-:Y:S02]  /*aa10*/  HFMA2 R46, R22, R39.H0_H0, -132, -132 ;  /* 0xd820d820162e7431 */ /* 0x000fe40000040027 */
[----:B------:R-:W-:Y:S02]  /*aa20*/  HFMA2 R47, R47, R23, R20 ;  /* 0x000000172f2f7231 */ /* 0x000fe40000000014 */
[-C--:B------:R-:W-:Y:S02]  /*aa30*/  HFMA2 R48, R40, R39.reuse.H0_H0, -132, -132 ;  /* 0xd820d82028307431 */ /* 0x080fe40000040027 */
[----:B------:R-:W-:Y:S01]  /*aa40*/  @!P0 IMAD.MOV.U32 R40, RZ, RZ, R30 ;  /* 0x000000ffff288224 */ /* 0x000fe200078e001e */
[----:B------:R-:W-:Y:S01]  /*aa50*/  @!P0 MOV R41, R38 ;  /* 0x0000002600298202 */ /* 0x000fe20000000f00 */
[----:B------:R-:W-:-:S02]  /*aa60*/  HFMA2 R49, R50, R39.H0_H0, -132, -132 ;  /* 0xd820d82032317431 */ /* 0x000fc40000040027 */
[-C--:B------:R-:W-:Y:S02]  /*aa70*/  HFMA2 R46, R46, R23.reuse, R25 ;  /* 0x000000172e2e7231 */ /* 0x080fe40000000019 */
[-C--:B------:R-:W-:Y:S02]  /*aa80*/  HFMA2 R48, R48, R23.reuse, R24 ;  /* 0x0000001730307231 */ /* 0x080fe40000000018 */
[----:B------:R-:W-:Y:S01]  /*aa90*/  IMAD.MOV.U32 R25, RZ, RZ, 0x2400 ;  /* 0x00002400ff197424 */ /* 0x000fe200078e00ff */
[----:B------:R-:W-:Y:S01]  /*aaa0*/  @!P0 LEA R24, R3, R1, 0x3 ;  /* 0x0000000103188211 */ /* 0x000fe200078e18ff */
[----:B------:R0:W2:Y:S01]  /*aab0*/  @!P0 LDG.E.U16.CONSTANT R40, desc[UR6][R40.64] ;  /* 0x0000000628288981 */ /* 0x0000a2000c1e9500 */
[----:B------:R-:W-:Y:S02]  /*aac0*/  HFMA2 R49, R49, R23, R21 ;  /* 0x0000001731317231 */ /* 0x000fe40000000015 */
[----:B------:R-:W-:Y:S01]  /*aad0*/  PRMT R39, R39, 0x5410, R25 ;  /* 0x0000541027277816 */ /* 0x000fe20000000019 */
[----:B------:R-:W1:Y:S04]  /*aae0*/  LDS.128 R20, [UR4+0x10] ;  /* 0x00001004ff147984 */ /* 0x000e680008000c00 */
[----:B------:R-:W5:Y:S01]  /*aaf0*/  @!P0 LDL.64 R24, [R24+0x8] ;  /* 0x0000080018188983 */ /* 0x000f620000100a00 */
        /* <DEDUP_REMOVED lines=8> */
[-C--:B------:R-:W-:Y:S02]  /*ab80*/  HFMA2 R42, R42, R39.reuse.H1_H1, -20, -20 ;  /* 0xcd00cd002a2a7431 */ /* 0x080fe40000060027 */
[-C--:B------:R-:W-:Y:S02]  /*ab90*/  HFMA2 R52, R52, R39.reuse.H1_H1, -20, -20 ;  /* 0xcd00cd0034347431 */ /* 0x080fe40000060027 */
[-C--:B------:R-:W-:Y:S02]  /*aba0*/  HFMA2 R44, R44, R39.reuse.H1_H1, -20, -20 ;  /* 0xcd00cd002c2c7431 */ /* 0x080fe40000060027 */
[----:B------:R-:W-:Y:S01]  /*abb0*/  HFMA2 R50, R50, R39.H1_H1, -20, -20 ;  /* 0xcd00cd0032327431 */ /* 0x000fe20000060027 */
[----:B---3--:R-:W-:Y:S02]  /*abc0*/  LOP3.LUT R43, R10, 0x70007, RZ, 0xc0, !PT ;  /* 0x000700070a2b7812 */ /* 0x008fe400078ec0ff */
[----:B0-----:R-:W-:-:S02]  /*abd0*/  LOP3.LUT R41, R8, 0x70007, RZ, 0xc0, !PT ;  /* 0x0007000708297812 */ /* 0x001fc400078ec0ff */
[----:B------:R-:W-:Y:S01]  /*abe0*/  LOP3.LUT R43, R43, 0x64006400, RZ, 0xfc, !PT ;  /* 0x640064002b2b7812 */ /* 0x000fe200078efcff */
[-C--:B-1----:R-:W-:Y:S02]  /*abf0*/  HFMA2 R42, R42, R20.reuse, R47 ;  /* 0x000000142a2a7231 */ /* 0x082fe4000000002f */
[-C--:B------:R-:W-:Y:S02]  /*ac00*/  HFMA2 R46, R50, R20.reuse, R46 ;  /* 0x00000014322e7231 */ /* 0x080fe4000000002e */
[-C--:B------:R-:W-:Y:S02]  /*ac10*/  HFMA2 R48, R52, R20.reuse, R48 ;  /* 0x0000001434307231 */ /* 0x080fe40000000030 */
[----:B------:R-:W-:Y:S01]  /*ac20*/  HFMA2 R49, R44, R20, R49 ;  /* 0x000000142c317231 */ /* 0x000fe20000000031 */
[----:B------:R-:W-:-:S04]  /*ac30*/  LOP3.LUT R20, R9, 0x70007, RZ, 0xc0, !PT ;  /* 0x0007000709147812 */ /* 0x000fc800078ec0ff */
[----:B------:R-:W-:Y:S01]  /*ac40*/  LOP3.LUT R20, R20, 0x64006400, RZ, 0xfc, !PT ;  /* 0x6400640014147812 */ /* 0x000fe200078efcff */
[----:B------:R-:W-:Y:S01]  /*ac50*/  HADD2 R44, R43, -1028, -1028 ;  /* 0xe404e4042b2c7430 */ /* 0x000fe20000000000 */
[----:B------:R-:W-:-:S03]  /*ac60*/  LOP3.LUT R41, R41, 0x64006400, RZ, 0xfc, !PT ;  /* 0x6400640029297812 */ /* 0x000fc600078efcff */
[----:B------:R-:W-:Y:S01]  /*ac70*/  HADD2 R45, R20, -1028, -1028 ;  /* 0xe404e404142d7430 */ /* 0x000fe20000000000 */
[----:B------:R-:W-:Y:S01]  /*ac80*/  LOP3.LUT R20, R11, 0x70007, RZ, 0xc0, !PT ;  /* 0x000700070b147812 */ /* 0x000fe200078ec0ff */
[----:B------:R-:W-:-:S03]  /*ac90*/  HADD2 R41, R41, -1028, -1028 ;  /* 0xe404e40429297430 */ /* 0x000fc60000000000 */
[----:B------:R-:W-:Y:S01]  /*aca0*/  LOP3.LUT R43, R20, 0x64006400, RZ, 0xfc, !PT ;  /* 0x64006400142b7812 */ /* 0x000fe200078efcff */
[-C--:B------:R-:W-:Y:S01]  /*acb0*/  HFMA2 R44, R44, R21.reuse, R48 ;  /* 0x000000152c2c7231 */ /* 0x080fe20000000030 */
[----:B------:R-:W-:Y:S01]  /*acc0*/  LOP3.LUT R20, R8, 0x380038, RZ, 0xc0, !PT ;  /* 0x0038003808147812 */ /* 0x000fe200078ec0ff */
[-C--:B------:R-:W-:Y:S02]  /*acd0*/  HFMA2 R42, R41, R21.reuse, R42 ;  /* 0x00000015292a7231 */ /* 0x080fe4000000002a */
[----:B------:R-:W-:Y:S01]  /*ace0*/  HADD2 R48, R43, -1028, -1028 ;  /* 0xe404e4042b307430 */ /* 0x000fe20000000000 */
[----:B------:R-:W-:Y:S02]  /*acf0*/  LOP3.LUT R20, R20, 0x64006400, RZ, 0xfc, !PT ;  /* 0x6400640014147812 */ /* 0x000fe400078efcff */
[----:B------:R-:W-:Y:S01]  /*ad00*/  LOP3.LUT R41, R9, 0x380038, RZ, 0xc0, !PT ;  /* 0x0038003809297812 */ /* 0x000fe200078ec0ff */
[-C--:B------:R-:W-:Y:S02]  /*ad10*/  HFMA2 R45, R45, R21.reuse, R46 ;  /* 0x000000152d2d7231 */ /* 0x080fe4000000002e */
[----:B------:R-:W-:Y:S01]  /*ad20*/  HFMA2 R48, R48, R21, R49 ;  /* 0x0000001530307231 */ /* 0x000fe20000000031 */
[----:B------:R-:W-:Y:S01]  /*ad30*/  LOP3.LUT R46, R41, 0x64006400, RZ, 0xfc, !PT ;  /* 0x64006400292e7812 */ /* 0x000fe200078efcff */
[----:B------:R-:W-:Y:S01]  /*ad40*/  HFMA2 R21, R20, R39.H0_H0, -132, -132 ;  /* 0xd820d82014157431 */ /* 0x000fe20000040027 */
[----:B------:R-:W-:-:S03]  /*ad50*/  LOP3.LUT R20, R10, 0x380038, RZ, 0xc0, !PT ;  /* 0x003800380a147812 */ /* 0x000fc600078ec0ff */
[----:B------:R-:W-:Y:S02]  /*ad60*/  HFMA2 R46, R46, R39.H0_H0, -132, -132 ;  /* 0xd820d8202e2e7431 */ /* 0x000fe40000040027 */
[-C--:B------:R-:W-:Y:S01]  /*ad70*/  HFMA2 R47, R21, R22.reuse, R42 ;  /* 0x00000016152f7231 */ /* 0x080fe2000000002a */
[----:B------:R-:W-:Y:S01]  /*ad80*/  SHF.R.U32.HI R42, RZ, 0x6, R8 ;  /* 0x00000006ff2a7819 */ /* 0x000fe20000011608 */
[----:B------:R-:W-:Y:S01]  /*ad90*/  HFMA2 R45, R46, R22, R45 ;  /* 0x000000162e2d7231 */ /* 0x000fe2000000002d */
[----:B------:R-:W-:Y:S02]  /*ada0*/  LOP3.LUT R46, R20, 0x64006400, RZ, 0xfc, !PT ;  /* 0x64006400142e7812 */ /* 0x000fe400078efcff */
[----:B------:R-:W-:Y:S02]  /*adb0*/  LOP3.LUT R20, R42, 0x70007, RZ, 0xc0, !PT ;  /* 0x000700072a147812 */ /* 0x000fe400078ec0ff */
[----:B------:R-:W-:Y:S02]  /*adc0*/  LOP3.LUT R21, R11, 0x380038, RZ, 0xc0, !PT ;  /* 0x003800380b157812 */ /* 0x000fe400078ec0ff */
[----:B------:R-:W-:-:S02]  /*add0*/  LOP3.LUT R20, R20, 0x64006400, RZ, 0xfc, !PT ;  /* 0x6400640014147812 */ /* 0x000fc400078efcff */
[----:B------:R-:W-:Y:S01]  /*ade0*/  LOP3.LUT R50, R21, 0x64006400, RZ, 0xfc, !PT ;  /* 0x6400640015327812 */ /* 0x000fe200078efcff */
[-C--:B------:R-:W-:Y:S01]  /*adf0*/  HFMA2 R46, R46, R39.reuse.H0_H0, -132, -132 ;  /* 0xd820d8202e2e7431 */ /* 0x080fe20000040027 */
[----:B------:R-:W-:Y:S01]  /*ae00*/  SHF.R.U32.HI R41, RZ, 0x6, R9 ;  /* 0x00000006ff297819 */ /* 0x000fe20000011609 */
[----:B------:R-:W-:Y:S02]  /*ae10*/  HADD2 R20, R20, -1028, -1028 ;  /* 0xe404e40414147430 */ /* 0x000fe40000000000 */
[----:B------:R-:W-:Y:S02]  /*ae20*/  HFMA2 R50, R50, R39.H0_H0, -132, -132 ;  /* 0xd820d82032327431 */ /* 0x000fe40000040027 */
[----:B------:R-:W-:Y:S01]  /*ae30*/  HFMA2 R47, R20, R23, R47 ;  /* 0x00000017142f7231 */ /* 0x000fe2000000002f */
[----:B------:R-:W-:Y:S01]  /*ae40*/  LOP3.LUT R20, R41, 0x70007, RZ, 0xc0, !PT ;  /* 0x0007000729147812 */ /* 0x000fe200078ec0ff */
[-C--:B------:R-:W-:Y:S01]  /*ae50*/  HFMA2 R44, R46, R22.reuse, R44 ;  /* 0x000000162e2c7231 */ /* 0x080fe2000000002c */
[----:B------:R-:W-:Y:S01]  /*ae60*/  SHF.R.U32.HI R46, RZ, 0x6, R11 ;  /* 0x00000006ff2e7819 */ /* 0x000fe2000001160b */
[----:B------:R-:W-:Y:S01]  /*ae70*/  HFMA2 R48, R50, R22, R48 ;  /* 0x0000001632307231 */ /* 0x000fe20000000030 */
[----:B------:R-:W-:-:S02]  /*ae80*/  SHF.R.U32.HI R43, RZ, 0x6, R10 ;  /* 0x00000006ff2b7819 */ /* 0x000fc4000001160a */
[----:B------:R-:W-:Y:S02]  /*ae90*/  LOP3.LUT R22, R20, 0x64006400, RZ, 0xfc, !PT ;  /* 0x6400640014167812 */ /* 0x000fe400078efcff */
[----:B------:R-:W-:Y:S02]  /*aea0*/  LOP3.LUT R21, R46, 0x70007, RZ, 0xc0, !PT ;  /* 0x000700072e157812 */ /* 0x000fe400078ec0ff */
[----:B------:R-:W-:Y:S01]  /*aeb0*/  LOP3.LUT R20, R43, 0x70007, RZ, 0xc0, !PT ;  /* 0x000700072b147812 */ /* 0x000fe200078ec0ff */
[----:B------:R-:W-:Y:S01]  /*aec0*/  HADD2 R22, R22, -1028, -1028 ;  /* 0xe404e40416167430 */ /* 0x000fe20000000000 */
[----:B------:R-:W-:Y:S02]  /*aed0*/  LOP3.LUT R21, R21, 0x64006400, RZ, 0xfc, !PT ;  /* 0x6400640015157812 */ /* 0x000fe400078efcff */
[----:B------:R-:W-:Y:S01]  /*aee0*/  LOP3.LUT R20, R20, 0x64006400, RZ, 0xfc, !PT ;  /* 0x6400640014147812 */ /* 0x000fe200078efcff */
[----:B------:R-:W-:Y:S02]  /*aef0*/  HFMA2 R45, R22, R23, R45 ;  /* 0x00000017162d7231 */ /* 0x000fe4000000002d */
[----:B------:R-:W-:-:S02]  /*af00*/  HADD2 R21, R21, -1028, -1028 ;  /* 0xe404e40415157430 */ /* 0x000fc40000000000 */
[----:B------:R-:W-:-:S04]  /*af10*/  HADD2 R22, R20, -1028, -1028 ;  /* 0xe404e40414167430 */ /* 0x000fc80000000000 */
[-C--:B------:R-:W-:Y:S02]  /*af20*/  HFMA2 R44, R22, R23.reuse, R44 ;  /* 0x00000017162c7231 */ /* 0x080fe4000000002c */
[----:B------:R-:W-:Y:S02]  /*af30*/  HFMA2 R48, R21, R23, R48 ;  /* 0x0000001715307231 */ /* 0x000fe40000000030 */
[----:B------:R-:W0:Y:S01]  /*af40*/  LDS.128 R20, [UR4+0x20] ;  /* 0x00002004ff147984 */ /* 0x000e220008000c00 */
[----:B------:R-:W-:Y:S02]  /*af50*/  SHF.R.U32.HI R13, RZ, 0xf, R13 ;  /* 0x0000000fff0d7819 */ /* 0x000fe4000001160d */
[----:B------:R-:W-:Y:S02]  /*af60*/  SHF.R.U32.HI R49, RZ, 0xe, R8 ;  /* 0x0000000eff317819 */ /* 0x000fe40000011608 */
[----:B------:R-:W-:Y:S02]  /*af70*/  LOP3.LUT R13, R13, 0x10001, RZ, 0xc0, !PT ;  /* 0x000100010d0d7812 */ /* 0x000fe400078ec0ff */
[----:B------:R-:W-:-:S02]  /*af80*/  SHF.R.U32.HI R8, RZ, 0xe, R9 ;  /* 0x0000000eff087819 */ /* 0x000fc40000011609 */
[----:B------:R-:W-:Y:S02]  /*af90*/  SHF.R.U32.HI R15, RZ, 0xf, R15 ;  /* 0x0000000fff0f7819 */ /* 0x000fe4000001160f */
[----:B------:R-:W-:Y:S02]  /*afa0*/  LOP3.LUT R13, R13, 0x20002, R8, 0xf8, !PT ;  /* 0x000200020d0d7812 */ /* 0x000fe400078ef808 */
[----:B------:R-:W-:Y:S02]  /*afb0*/  SHF.R.U32.HI R14, RZ, 0xf, R14 ;  /* 0x0000000fff0e7819 */ /* 0x000fe4000001160e */
[----:B------:R-:W-:Y:S02]  /*afc0*/  SHF.R.U32.HI R8, RZ, 0xe, R11 ;  /* 0x0000000eff087819 */ /* 0x000fe4000001160b */
[----:B------:R-:W-:Y:S02]  /*afd0*/  LOP3.LUT R15, R15, 0x10001, RZ, 0xc0, !PT ;  /* 0x000100010f0f7812 */ /* 0x000fe400078ec0ff */
[----:B------:R-:W-:-:S02]  /*afe0*/  SHF.R.U32.HI R9, RZ, 0xe, R10 ;  /* 0x0000000eff097819 */ /* 0x000fc4000001160a */
[----:B------:R-:W-:Y:S02]  /*aff0*/  LOP3.LUT R14, R14, 0x10001, RZ, 0xc0, !PT ;  /* 0x000100010e0e7812 */ /* 0x000fe400078ec0ff */
[----:B------:R-:W-:Y:S02]  /*b000*/  LOP3.LUT R15, R15, 0x20002, R8, 0xf8, !PT ;  /* 0x000200020f0f7812 */ /* 0x000fe400078ef808 */
[----:B------:R-:W-:Y:S02]  /*b010*/  LOP3.LUT R8, R42, 0x380038, RZ, 0xc0, !PT ;  /* 0x003800382a087812 */ /* 0x000fe400078ec0ff */
[----:B------:R-:W-:Y:S02]  /*b020*/  LOP3.LUT R14, R14, 0x20002, R9, 0xf8, !PT ;  /* 0x000200020e0e7812 */ /* 0x000fe400078ef809 */
[----:B------:R-:W-:Y:S02]  /*b030*/  LOP3.LUT R9, R41, 0x380038, RZ, 0xc0, !PT ;  /* 0x0038003829097812 */ /* 0x000fe400078ec0ff */
[----:B------:R-:W-:-:S02]  /*b040*/  LOP3.LUT R10, R43, 0x380038, RZ, 0xc0, !PT ;  /* 0x003800382b0a7812 */ /* 0x000fc400078ec0ff */
[----:B------:R-:W-:Y:S02]  /*b050*/  LOP3.LUT R8, R8, 0x64006400, RZ, 0xfc, !PT ;  /* 0x6400640008087812 */ /* 0x000fe400078efcff */
[----:B------:R-:W-:Y:S02]  /*b060*/  LOP3.LUT R50, R9, 0x64006400, RZ, 0xfc, !PT ;  /* 0x6400640009327812 */ /* 0x000fe400078efcff */
[----:B------:R-:W-:Y:S01]  /*b070*/  LOP3.LUT R52, R10, 0x64006400, RZ, 0xfc, !PT ;  /* 0x640064000a347812 */ /* 0x000fe200078efcff */
[-C--:B------:R-:W-:Y:S01]  /*b080*/  HFMA2 R10, R8, R39.reuse.H0_H0, -132, -132 ;  /* 0xd820d820080a7431 */ /* 0x080fe20000040027 */
[----:B------:R-:W-:Y:S01]  /*b090*/  LOP3.LUT R11, R46, 0x380038, RZ, 0xc0, !PT ;  /* 0x003800382e0b7812 */ /* 0x000fe200078ec0ff */
[----:B------:R-:W-:-:S03]  /*b0a0*/  HFMA2 R9, R50, R39.H0_H0, -132, -132 ;  /* 0xd820d82032097431 */ /* 0x000fc60000040027 */
[----:B------:R-:W-:Y:S01]  /*b0b0*/  LOP3.LUT R50, R11, 0x64006400, RZ, 0xfc, !PT ;  /* 0x640064000b327812 */ /* 0x000fe200078efcff */
[----:B0-----:R-:W-:Y:S01]  /*b0c0*/  HFMA2 R47, R10, R20, R47 ;  /* 0x000000140a2f7231 */ /* 0x001fe2000000002f */
[----:B------:R-:W-:Y:S01]  /*b0d0*/  LOP3.LUT R10, R43, 0x1c001c0, RZ, 0xc0, !PT ;  /* 0x01c001c02b0a7812 */ /* 0x000fe200078ec0ff */
[-C--:B------:R-:W-:Y:S01]  /*b0e0*/  HFMA2 R8, R52, R39.reuse.H0_H0, -132, -132 ;  /* 0xd820d82034087431 */ /* 0x080fe20000040027 */
[----:B------:R-:W-:Y:S01]  /*b0f0*/  SHF.R.U32.HI R12, RZ, 0xf, R12 ;  /* 0x0000000fff0c7819 */ /* 0x000fe2000001160c */
[----:B------:R-:W-:Y:S01]  /*b100*/  HFMA2 R11, R50, R39.H0_H0, -132, -132 ;  /* 0xd820d820320b7431 */ /* 0x000fe20000040027 */
[----:B------:R-:W-:Y:S02]  /*b110*/  LOP3.LUT R42, R42, 0x1c001c0, RZ, 0xc0, !PT ;  /* 0x01c001c02a2a7812 */ /* 0x000fe400078ec0ff */
[----:B------:R-:W-:Y:S02]  /*b120*/  LOP3.LUT R41, R41, 0x1c001c0, RZ, 0xc0, !PT ;  /* 0x01c001c029297812 */ /* 0x000fe400078ec0ff */
[----:B------:R-:W-:-:S02]  /*b130*/  LOP3.LUT R10, R10, 0x64006400, RZ, 0xfc, !PT ;  /* 0x640064000a0a7812 */ /* 0x000fc400078efcff */
[----:B------:R-:W-:Y:S01]  /*b140*/  LOP3.LUT R12, R12, 0x10001, RZ, 0xc0, !PT ;  /* 0x000100010c0c7812 */ /* 0x000fe200078ec0ff */
[-C--:B------:R-:W-:Y:S01]  /*b150*/  HFMA2 R8, R8, R20.reuse, R44 ;  /* 0x0000001408087231 */ /* 0x080fe2000000002c */
[----:B------:R-:W-:Y:S01]  /*b160*/  LOP3.LUT R42, R42, 0x64006400, RZ, 0xfc, !PT ;  /* 0x640064002a2a7812 */ /* 0x000fe200078efcff */
[-C--:B------:R-:W-:Y:S01]  /*b170*/  HFMA2 R9, R9, R20.reuse, R45 ;  /* 0x0000001409097231 */ /* 0x080fe2000000002d */
[----:B------:R-:W-:Y:S01]  /*b180*/  LOP3.LUT R44, R41, 0x64006400, RZ, 0xfc, !PT ;  /* 0x64006400292c7812 */ /* 0x000fe200078efcff */
[----:B------:R-:W-:Y:S01]  /*b190*/  HFMA2 R11, R11, R20, R48 ;  /* 0x000000140b0b7231 */ /* 0x000fe20000000030 */
[----:B------:R-:W-:Y:S01]  /*b1a0*/  LOP3.LUT R12, R12, 0x20002, R49, 0xf8, !PT ;  /* 0x000200020c0c7812 */ /* 0x000fe200078ef831 */
[-C--:B------:R-:W-:Y:S01]  /*b1b0*/  HFMA2 R20, R10, R39.reuse.H1_H1, -20, -20 ;  /* 0xcd00cd000a147431 */ /* 0x080fe20000060027 */
[----:B----4-:R-:W-:Y:S01]  /*b1c0*/  SHF.R.U32.HI R41, RZ, 0xd, R16 ;  /* 0x0000000dff297819 */ /* 0x010fe20000011610 */
[----:B------:R-:W-:Y:S01]  /*b1d0*/  HFMA2 R42, R42, R39.H1_H1, -20, -20 ;  /* 0xcd00cd002a2a7431 */ /* 0x000fe20000060027 */
[----:B------:R-:W-:-:S02]  /*b1e0*/  LOP3.LUT R46, R46, 0x1c001c0, RZ, 0xc0, !PT ;  /* 0x01c001c02e2e7812 */ /* 0x000fc400078ec0ff */
[----:B------:R-:W-:Y:S01]  /*b1f0*/  LOP3.LUT R12, R12, 0x40004, R41, 0xf8, !PT ;  /* 0x000400040c0c7812 */ /* 0x000fe200078ef829 */
[-C--:B------:R-:W-:Y:S01]  /*b200*/  HFMA2 R47, R42, R21.reuse, R47 ;  /* 0x000000152a2f7231 */ /* 0x080fe2000000002f */
[----:B------:R-:W-:Y:S01]  /*b210*/  SHF.R.U32.HI R41, RZ, 0xd, R18 ;  /* 0x0000000dff297819 */ /* 0x000fe20000011612 */
[----:B------:R-:W-:Y:S01]  /*b220*/  HFMA2 R8, R20, R21, R8 ;  /* 0x0000001514087231 */ /* 0x000fe20000000008 */
[----:B------:R-:W-:Y:S02]  /*b230*/  SHF.R.U32.HI R20, RZ, 0xd, R17 ;  /* 0x0000000dff147819 */ /* 0x000fe40000011611 */
[----:B------:R-:W-:Y:S01]  /*b240*/  SHF.R.U32.HI R42, RZ, 0xd, R19 ;  /* 0x0000000dff2a7819 */ /* 0x000fe20000011613 */
[----:B------:R-:W-:Y:S01]  /*b250*/  HFMA2 R44, R44, R39.H1_H1, -20, -20 ;  /* 0xcd00cd002c2c7431 */ /* 0x000fe20000060027 */
[----:B------:R-:W-:Y:S02]  /*b260*/  LOP3.LUT R46, R46, 0x64006400, RZ, 0xfc, !PT ;  /* 0x640064002e2e7812 */ /* 0x000fe400078efcff */
[----:B------:R-:W-:-:S02]  /*b270*/  LOP3.LUT R14, R14, 0x40004, R41, 0xf8, !PT ;  /* 0x000400040e0e7812 */ /* 0x000fc400078ef829 */
[----:B------:R-:W-:Y:S02]  /*b280*/  LOP3.LUT R10, R16, 0x70007, RZ, 0xc0, !PT ;  /* 0x00070007100a7812 */ /* 0x000fe400078ec0ff */
[----:B------:R-:W-:Y:S02]  /*b290*/  LOP3.LUT R41, R18, 0x70007, RZ, 0xc0, !PT ;  /* 0x0007000712297812 */ /* 0x000fe400078ec0ff */
[----:B------:R-:W-:Y:S02]  /*b2a0*/  LOP3.LUT R13, R13, 0x40004, R20, 0xf8, !PT ;  /* 0x000400040d0d7812 */ /* 0x000fe400078ef814 */
[----:B------:R-:W-:Y:S02]  /*b2b0*/  LOP3.LUT R15, R15, 0x40004, R42, 0xf8, !PT ;  /* 0x000400040f0f7812 */ /* 0x000fe400078ef82a */
[----:B------:R-:W-:Y:S02]  /*b2c0*/  LOP3.LUT R20, R17, 0x70007, RZ, 0xc0, !PT ;  /* 0x0007000711147812 */ /* 0x000fe400078ec0ff */
[----:B------:R-:W-:Y:S01]  /*b2d0*/  LOP3.LUT R42, R19, 0x70007, RZ, 0xc0, !PT ;  /* 0x00070007132a7812 */ /* 0x000fe200078ec0ff */
[----:B------:R-:W-:Y:S01]  /*b2e0*/  HFMA2 R46, R46, R39.H1_H1, -20, -20 ;  /* 0xcd00cd002e2e7431 */ /* 0x000fe20000060027 */
[----:B------:R-:W-:Y:S01]  /*b2f0*/  LOP3.LUT R10, R10, 0x64006400, RZ, 0xfc, !PT ;  /* 0x640064000a0a7812 */ /* 0x000fe200078efcff */
[----:B------:R-:W-:Y:S01]  /*b300*/  HFMA2 R9, R44, R21, R9 ;  /* 0x000000152c097231 */ /* 0x000fe20000000009 */
[----:B------:R-:W-:-:S02]  /*b310*/  LOP3.LUT R41, R41, 0x64006400, RZ, 0xfc, !PT ;  /* 0x6400640029297812 */ /* 0x000fc400078efcff */
[----:B------:R-:W-:Y:S02]  /*b320*/  LOP3.LUT R20, R20, 0x64006400, RZ, 0xfc, !PT ;  /* 0x6400640014147812 */ /* 0x000fe400078efcff */
[----:B------:R-:W-:Y:S01]  /*b330*/  LOP3.LUT R42, R42, 0x64006400, RZ, 0xfc, !PT ;  /* 0x640064002a2a7812 */ /* 0x000fe200078efcff */
[----:B------:R-:W-:Y:S02]  /*b340*/  HFMA2 R11, R46, R21, R11 ;  /* 0x000000152e0b7231 */ /* 0x000fe4000000000b */
[----:B------:R-:W-:Y:S02]  /*b350*/  HADD2 R21, R10, -1028, -1028 ;  /* 0xe404e4040a157430 */ /* 0x000fe40000000000 */
[----:B------:R-:W-:Y:S01]  /*b360*/  HADD2 R41, R41, -1028, -1028 ;  /* 0xe404e40429297430 */ /* 0x000fe20000000000 */
[----:B------:R-:W-:Y:S01]  /*b370*/  LOP3.LUT R10, R16, 0x380038, RZ, 0xc0, !PT ;  /* 0x00380038100a7812 */ /* 0x000fe200078ec0ff */
[----:B------:R-:W-:Y:S02]  /*b380*/  HADD2 R20, R20, -1028, -1028 ;  /* 0xe404e40414147430 */ /* 0x000fe40000000000 */
[----:B------:R-:W-:-:S02]  /*b390*/  HADD2 R42, R42, -1028, -1028 ;  /* 0xe404e4042a2a7430 */ /* 0x000fc40000000000 */
[-C--:B------:R-:W-:Y:S02]  /*b3a0*/  HFMA2 R21, R21, R22.reuse, R47 ;  /* 0x0000001615157231 */ /* 0x080fe4000000002f */
[-C--:B------:R-:W-:Y:S02]  /*b3b0*/  HFMA2 R20, R20, R22.reuse, R9 ;  /* 0x0000001614147231 */ /* 0x080fe40000000009 */
[-C--:B------:R-:W-:Y:S02]  /*b3c0*/  HFMA2 R41, R41, R22.reuse, R8 ;  /* 0x0000001629297231 */ /* 0x080fe40000000008 */
[----:B------:R-:W-:Y:S01]  /*b3d0*/  HFMA2 R42, R42, R22, R11 ;  /* 0x000000162a2a7231 */ /* 0x000fe2000000000b */
[----:B------:R-:W-:Y:S02]  /*b3e0*/  LOP3.LUT R22, R10, 0x64006400, RZ, 0xfc, !PT ;  /* 0x640064000a167812 */ /* 0x000fe400078efcff */
[----:B------:R-:W0:Y:S01]  /*b3f0*/  LDS.128 R8, [UR4+0x30] ;  /* 0x00003004ff087984 */ /* 0x000e220008000c00 */
[----:B------:R-:W-:-:S02]  /*b400*/  LOP3.LUT R44, R18, 0x380038, RZ, 0xc0, !PT ;  /* 0x00380038122c7812 */ /* 0x000fc400078ec0ff */
[----:B------:R-:W-:Y:S02]  /*b410*/  LOP3.LUT R43, R17, 0x380038, RZ, 0xc0, !PT ;  /* 0x00380038112b7812 */ /* 0x000fe400078ec0ff */
[----:B------:R-:W-:Y:S02]  /*b420*/  LOP3.LUT R44, R44, 0x64006400, RZ, 0xfc, !PT ;  /* 0x640064002c2c7812 */ /* 0x000fe400078efcff */
[----:B------:R-:W-:Y:S02]  /*b430*/  LOP3.LUT R45, R19, 0x380038, RZ, 0xc0, !PT ;  /* 0x00380038132d7812 */ /* 0x000fe400078ec0ff */
[----:B------:R-:W-:Y:S01]  /*b440*/  LOP3.LUT R46, R43, 0x64006400, RZ, 0xfc, !PT ;  /* 0x640064002b2e7812 */ /* 0x000fe200078efcff */
[-C--:B------:R-:W-:Y:S01]  /*b450*/  HFMA2 R22, R22, R39.reuse.H0_H0, -132, -132 ;  /* 0xd820d82016167431 */ /* 0x080fe20000040027 */
[----:B------:R-:W-:Y:S01]  /*b460*/  SHF.R.U32.HI R18, RZ, 0x6, R18 ;  /* 0x00000006ff127819 */ /* 0x000fe20000011612 */
[-C--:B------:R-:W-:Y:S01]  /*b470*/  HFMA2 R44, R44, R39.reuse.H0_H0, -132, -132 ;  /* 0xd820d8202c2c7431 */ /* 0x080fe20000040027 */
[----:B------:R-:W-:Y:S01]  /*b480*/  LOP3.LUT R48, R45, 0x64006400, RZ, 0xfc, !PT ;  /* 0x640064002d307812 */ /* 0x000fe200078efcff */
[----:B------:R-:W-:Y:S01]  /*b490*/  HFMA2 R46, R46, R39.H0_H0, -132, -132 ;  /* 0xd820d8202e2e7431 */ /* 0x000fe20000040027 */
[----:B------:R-:W-:-:S02]  /*b4a0*/  SHF.R.U32.HI R16, RZ, 0x6, R16 ;  /* 0x00000006ff107819 */ /* 0x000fc40000011610 */
[----:B------:R-:W-:Y:S01]  /*b4b0*/  LOP3.LUT R45, R18, 0x380038, RZ, 0xc0, !PT ;  /* 0x00380038122d7812 */ /* 0x000fe200078ec0ff */
[----:B------:R-:W-:Y:S02]  /*b4c0*/  HFMA2 R21, R22, R23, R21 ;  /* 0x0000001716157231 */ /* 0x000fe40000000015 */
[----:B------:R-:W-:Y:S02]  /*b4d0*/  HFMA2 R48, R48, R39.H0_H0, -132, -132 ;  /* 0xd820d82030307431 */ /* 0x000fe40000040027 */
[-C--:B------:R-:W-:Y:S02]  /*b4e0*/  HFMA2 R22, R44, R23.reuse, R41 ;  /* 0x000000172c167231 */ /* 0x080fe40000000029 */
[-C--:B------:R-:W-:Y:S01]  /*b4f0*/  HFMA2 R20, R46, R23.reuse, R20 ;  /* 0x000000172e147231 */ /* 0x080fe20000000014 */
[----:B------:R-:W-:Y:S02]  /*b500*/  LOP3.LUT R41, R16, 0x380038, RZ, 0xc0, !PT ;  /* 0x0038003810297812 */ /* 0x000fe400078ec0ff */
[----:B------:R-:W-:Y:S01]  /*b510*/  LOP3.LUT R46, R45, 0x64006400, RZ, 0xfc, !PT ;  /* 0x640064002d2e7812 */ /* 0x000fe200078efcff */
[----:B------:R-:W-:Y:S01]  /*b520*/  HFMA2 R23, R48, R23, R42 ;  /* 0x0000001730177231 */ /* 0x000fe2000000002a */
[----:B------:R-:W-:-:S03]  /*b530*/  LOP3.LUT R42, R41, 0x64006400, RZ, 0xfc, !PT ;  /* 0x64006400292a7812 */ /* 0x000fc600078efcff */
[----:B------:R-:W-:Y:S01]  /*b540*/  HFMA2 R41, R46, R39.H0_H0, -132, -132 ;  /* 0xd820d8202e297431 */ /* 0x000fe20000040027 */
[----:B------:R-:W-:Y:S02]  /*b550*/  LOP3.LUT R46, R16, 0x70007, RZ, 0xc0, !PT ;  /* 0x00070007102e7812 */ /* 0x000fe400078ec0ff */
[C---:B------:R-:W-:Y:S02]  /*b560*/  LOP3.LUT R50, R18.reuse, 0x1c001c0, RZ, 0xc0, !PT ;  /* 0x01c001c012327812 */ /* 0x040fe400078ec0ff */
[----:B------:R-:W-:Y:S02]  /*b570*/  LOP3.LUT R18, R18, 0x70007, RZ, 0xc0, !PT ;  /* 0x0007000712127812 */ /* 0x000fe400078ec0ff */
[----:B------:R-:W-:Y:S02]  /*b580*/  LOP3.LUT R46, R46, 0x64006400, RZ, 0xfc, !PT ;  /* 0x640064002e2e7812 */ /* 0x000fe400078efcff */
[----:B------:R-:W-:Y:S02]  /*b590*/  SHF.R.U32.HI R17, RZ, 0x6, R17 ;  /* 0x00000006ff117819 */ /* 0x000fe40000011611 */
[----:B------:R-:W-:Y:S01]  /*b5a0*/  LOP3.LUT R18, R18, 0x64006400, RZ, 0xfc, !PT ;  /* 0x6400640012127812 */ /* 0x000fe200078efcff */
[----:B------:R-:W-:Y:S01]  /*b5b0*/  HADD2 R46, R46, -1028, -1028 ;  /* 0xe404e4042e2e7430 */ /* 0x000fe20000000000 */
[----:B------:R-:W-:-:S02]  /*b5c0*/  SHF.R.U32.HI R19, RZ, 0x6, R19 ;  /* 0x00000006ff137819 */ /* 0x000fc40000011613 */
[----:B------:R-:W-:Y:S01]  /*b5d0*/  LOP3.LUT R43, R17, 0x380038, RZ, 0xc0, !PT ;  /* 0x00380038112b7812 */ /* 0x000fe200078ec0ff */
[----:B------:R-:W-:Y:S01]  /*b5e0*/  HADD2 R18, R18, -1028, -1028 ;  /* 0xe404e40412127430 */ /* 0x000fe20000000000 */
[----:B------:R-:W-:Y:S01]  /*b5f0*/  LOP3.LUT R47, R19, 0x380038, RZ, 0xc0, !PT ;  /* 0x00380038132f7812 */ /* 0x000fe200078ec0ff */
[-C--:B0-----:R-:W-:Y:S01]  /*b600*/  HFMA2 R21, R46, R8.reuse, R21 ;  /* 0x000000082e157231 */ /* 0x081fe20000000015 */
[----:B------:R-:W-:Y:S01]  /*b610*/  LOP3.LUT R44, R43, 0x64006400, RZ, 0xfc, !PT ;  /* 0x640064002b2c7812 */ /* 0x000fe200078efcff */
[-C--:B------:R-:W-:Y:S01]  /*b620*/  HFMA2 R43, R42, R39.reuse.H0_H0, -132, -132 ;  /* 0xd820d8202a2b7431 */ /* 0x080fe20000040027 */
[----:B------:R-:W-:Y:S02]  /*b630*/  LOP3.LUT R48, R47, 0x64006400, RZ, 0xfc, !PT ;  /* 0x640064002f307812 */ /* 0x000fe400078efcff */
[----:B------:R-:W-:Y:S01]  /*b640*/  LOP3.LUT R45, R16, 0x1c001c0, RZ, 0xc0, !PT ;  /* 0x01c001c0102d7812 */ /* 0x000fe200078ec0ff */
[----:B------:R-:W-:Y:S01]  /*b650*/  HFMA2 R18, R18, R8, R22 ;  /* 0x0000000812127231 */ /* 0x000fe20000000016 */
[----:B------:R-:W-:Y:S01]  /*b660*/  LOP3.LUT R52, R17, 0x1c001c0, RZ, 0xc0, !PT ;  /* 0x01c001c011347812 */ /* 0x000fe200078ec0ff */
[-C--:B------:R-:W-:Y:S01]  /*b670*/  HFMA2 R42, R44, R39.reuse.H0_H0, -132, -132 ;  /* 0xd820d8202c2a7431 */ /* 0x080fe20000040027 */
[----:B------:R-:W-:Y:S01]  /*b680*/  LOP3.LUT R16, R45, 0x64006400, RZ, 0xfc, !PT ;  /* 0x640064002d107812 */ /* 0x000fe200078efcff */
[----:B------:R-:W-:Y:S01]  /*b690*/  HFMA2 R44, R48, R39.H0_H0, -132, -132 ;  /* 0xd820d820302c7431 */ /* 0x000fe20000040027 */
[----:B------:R-:W-:Y:S01]  /*b6a0*/  LOP3.LUT R17, R17, 0x70007, RZ, 0xc0, !PT ;  /* 0x0007000711117812 */ /* 0x000fe200078ec0ff */
[----:B------:R-:W-:Y:S01]  /*b6b0*/  HFMA2 R21, R43, R9, R21 ;  /* 0x000000092b157231 */ /* 0x000fe20000000015 */
[----:B------:R-:W-:-:S02]  /*b6c0*/  LOP3.LUT R48, R19, 0x1c001c0, RZ, 0xc0, !PT ;  /* 0x01c001c013307812 */ /* 0x000fc400078ec0ff */
[----:B------:R-:W-:Y:S02]  /*b6d0*/  LOP3.LUT R50, R50, 0x64006400, RZ, 0xfc, !PT ;  /* 0x6400640032327812 */ /* 0x000fe400078efcff */
[----:B------:R-:W-:Y:S01]  /*b6e0*/  LOP3.LUT R19, R19, 0x70007, RZ, 0xc0, !PT ;  /* 0x0007000713137812 */ /* 0x000fe200078ec0ff */
[----:B------:R-:W-:Y:S01]  /*b6f0*/  HFMA2 R45, R16, R39.H1_H1, -20, -20 ;  /* 0xcd00cd00102d7431 */ /* 0x000fe20000060027 */
[----:B------:R-:W-:Y:S01]  /*b700*/  LOP3.LUT R17, R17, 0x64006400, RZ, 0xfc, !PT ;  /* 0x6400640011117812 */ /* 0x000fe200078efcff */
[----:B------:R-:W-:Y:S01]  /*b710*/  HFMA2 R18, R41, R9, R18 ;  /* 0x0000000929127231 */ /* 0x000fe20000000012 */
[----:B------:R-:W-:Y:S01]  /*b720*/  LOP3.LUT R19, R19, 0x64006400, RZ, 0xfc, !PT ;  /* 0x6400640013137812 */ /* 0x000fe200078efcff */
[----:B------:R-:W-:Y:S01]  /*b730*/  HFMA2 R50, R50, R39.H1_H1, -20, -20 ;  /* 0xcd00cd0032327431 */ /* 0x000fe20000060027 */
[----:B------:R-:W-:Y:S01]  /*b740*/  LOP3.LUT R12, R12, 0x64006400, RZ, 0xfc, !PT ;  /* 0x640064000c0c7812 */ /* 0x000fe200078efcff */
[----:B------:R-:W-:Y:S02]  /*b750*/  HADD2 R17, R17, -1028, -1028 ;  /* 0xe404e40411117430 */ /* 0x000fe40000000000 */
[----:B------:R-:W-:Y:S01]  /*b760*/  HFMA2 R21, R45, R10, R21 ;  /* 0x0000000a2d157231 */ /* 0x000fe20000000015 */
[----:B------:R-:W-:Y:S01]  /*b770*/  LOP3.LUT R14, R14, 0x64006400, RZ, 0xfc, !PT ;  /* 0x640064000e0e7812 */ /* 0x000fe200078efcff */
[----:B------:R-:W-:Y:S01]  /*b780*/  HADD2 R19, R19, -1028, -1028 ;  /* 0xe404e40413137430 */ /* 0x000fe20000000000 */
[----:B------:R-:W-:Y:S01]  /*b790*/  LOP3.LUT R52, R52, 0x64006400, RZ, 0xfc, !PT ;  /* 0x6400640034347812 */ /* 0x000fe200078efcff */
[----:B------:R-:W-:-:S02]  /*b7a0*/  HFMA2 R20, R17, R8, R20 ;  /* 0x0000000811147231 */ /* 0x000fc40000000014 */
[----:B------:R-:W-:Y:S02]  /*b7b0*/  HFMA2 R18, R50, R10, R18 ;  /* 0x0000000a32127231 */ /* 0x000fe40000000012 */
[----:B------:R-:W-:Y:S01]  /*b7c0*/  HADD2 R12, R12, -1028, -1028 ;  /* 0xe404e4040c0c7430 */ /* 0x000fe20000000000 */
[----:B------:R-:W-:Y:S01]  /*b7d0*/  LOP3.LUT R48, R48, 0x64006400, RZ, 0xfc, !PT ;  /* 0x6400640030307812 */ /* 0x000fe200078efcff */
[----:B------:R-:W-:Y:S01]  /*b7e0*/  HFMA2 R22, R19, R8, R23 ;  /* 0x0000000813167231 */ /* 0x000fe20000000017 */
[----:B------:R-:W-:Y:S01]  /*b7f0*/  LOP3.LUT R13, R13, 0x64006400, RZ, 0xfc, !PT ;  /* 0x640064000d0d7812 */ /* 0x000fe200078efcff */
[----:B------:R-:W-:Y:S02]  /*b800*/  HADD2 R14, R14, -1028, -1028 ;  /* 0xe404e4040e0e7430 */ /* 0x000fe40000000000 */
[----:B------:R-:W-:Y:S02]  /*b810*/  HFMA2 R16, R52, R39.H1_H1, -20, -20 ;  /* 0xcd00cd0034107431 */ /* 0x000fe40000060027 */
[----:B------:R-:W-:Y:S01]  /*b820*/  HFMA2 R8, R42, R9, R20 ;  /* 0x000000092a087231 */ /* 0x000fe20000000014 */
[----:B------:R-:W-:Y:S01]  /*b830*/  LOP3.LUT R15, R15, 0x64006400, RZ, 0xfc, !PT ;  /* 0x640064000f0f7812 */ /* 0x000fe200078efcff */
[----:B------:R-:W-:-:S02]  /*b840*/  HFMA2 R12, R12, R11, R21 ;  /* 0x0000000b0c0c7231 */ /* 0x000fc40000000015 */
[----:B------:R-:W-:Y:S02]  /*b850*/  HFMA2 R48, R48, R39.H1_H1, -20, -20 ;  /* 0xcd00cd0030307431 */ /* 0x000fe40000060027 */
[----:B------:R-:W-:Y:S02]  /*b860*/  @!P0 VIADD R17, R3, 0x1 ;  /* 0x0000000103118836 */ /* 0x000fe40000000000 */
[----:B------:R-:W-:Y:S02]  /*b870*/  HFMA2 R22, R44, R9, R22 ;  /* 0x000000092c167231 */ /* 0x000fe40000000016 */
[----:B------:R-:W-:Y:S02]  /*b880*/  HFMA2 R14, R14, R11, R18 ;  /* 0x0000000b0e0e7231 */ /* 0x000fe40000000012 */
[-C--:B------:R-:W-:Y:S01]  /*b890*/  HFMA2 R8, R16, R10.reuse, R8 ;  /* 0x0000000a10087231 */ /* 0x080fe20000000008 */
[----:B-----5:R-:W-:Y:S01]  /*b8a0*/  @!P0 PRMT R0, R24, 0x7610, R0 ;  /* 0x0000761018008816 */ /* 0x020fe20000000000 */
[----:B------:R-:W-:Y:S01]  /*b8b0*/  HADD2 R13, R13, -1028, -1028 ;  /* 0xe404e4040d0d7430 */ /* 0x000fe20000000000 */
[----:B------:R-:W-:Y:S01]  /*b8c0*/  @!P0 PRMT R2, R25, 0x7610, R2 ;  /* 0x0000761019028816 */ /* 0x000fe20000000002 */
[----:B--2---:R-:W-:Y:S01]  /*b8d0*/  @!P0 IMAD.IADD R4, R40, 0x1, R7 ;  /* 0x0000000128048824 */ /* 0x004fe200078e0207 */
[----:B------:R-:W-:Y:S01]  /*b8e0*/  IADD3 R7, PT, PT, R7, 0x20, RZ ;  /* 0x0000002007077810 */ /* 0x000fe20007ffe0ff */
[----:B------:R-:W-:-:S02]  /*b8f0*/  HFMA2 R22, R48, R10, R22 ;  /* 0x0000000a30167231 */ /* 0x000fc40000000016 */
[----:B------:R-:W-:Y:S01]  /*b900*/  HADD2 R15, R15, -1028, -1028 ;  /* 0xe404e4040f0f7430 */ /* 0x000fe20000000000 */
[----:B------:R-:W-:Y:S01]  /*b910*/  @!P0 MOV R3, R17 ;  /* 0x0000001100038202 */ /* 0x000fe20000000f00 */
[-C--:B------:R-:W-:Y:S01]  /*b920*/  HFMA2 R8, R13, R11.reuse, R8 ;  /* 0x0000000b0d087231 */ /* 0x080fe20000000008 */
[----:B------:R-:W-:Y:S02]  /*b930*/  @!P0 PRMT R0, R0, 0x7610, R24 ;  /* 0x0000761000008816 */ /* 0x000fe40000000018 */
[----:B------:R-:W-:Y:S01]  /*b940*/  @!P0 PRMT R2, R2, 0x7610, R25 ;  /* 0x0000761002028816 */ /* 0x000fe20000000019 */
[----:B------:R-:W-:Y:S01]  /*b950*/  HFMA2 R15, R15, R11, R22 ;  /* 0x0000000b0f0f7231 */ /* 0x000fe20000000016 */
[----:B------:R-:W-:Y:S01]  /*b960*/  ISETP.GE.AND P0, PT, R7, R31, PT ;  /* 0x0000001f0700720c */ /* 0x000fe20003f06270 */
[----:B------:R-:W-:Y:S02]  /*b970*/  HADD2 R12, R12.H0_H0, R12.H1_H1 ;  /* 0x3000000c0c0c7230 */ /* 0x000fe40000000800 */
[----:B------:R-:W-:-:S02]  /*b980*/  HADD2 R8, R8.H0_H0, R8.H1_H1 ;  /* 0x3000000808087230 */ /* 0x000fc40000000800 */
[----:B------:R-:W-:Y:S02]  /*b990*/  HADD2 R14, R14.H0_H0, R14.H1_H1 ;  /* 0x3000000e0e0e7230 */ /* 0x000fe40000000800 */
[----:B------:R-:W-:Y:S01]  /*b9a0*/  HADD2 R15, R15.H0_H0, R15.H1_H1 ;  /* 0x3000000f0f0f7230 */ /* 0x000fe20000000800 */
[----:B------:R-:W-:Y:S02]  /*b9b0*/  PRMT R12, R12, 0x5410, R8 ;  /* 0x000054100c0c7816 */ /* 0x000fe40000000008 */
[----:B------:R-:W-:Y:S02]  /*b9c0*/  IADD3 R30, P1, PT, R30, 0x80, RZ ;  /* 0x000000801e1e7810 */ /* 0x000fe40007f3e0ff */
[----:B------:R-:W-:Y:S01]  /*b9d0*/  PRMT R14, R14, 0x5410, R15 ;  /* 0x000054100e0e7816 */ /* 0x000fe2000000000f */
[----:B------:R-:W-:Y:S01]  /*b9e0*/  UIADD3 UR4, UPT, UPT, UR4, 0x40, URZ ;  /* 0x0000004004047890 */ /* 0x000fe2000fffe0ff */
[----:B------:R-:W-:Y:S02]  /*b9f0*/  HFMA2 R6, R12, R0, R6 ;  /* 0x000000000c067231 */ /* 0x000fe40000000006 */
[----:B------:R-:W-:Y:S01]  /*ba00*/  IMAD.MOV.U32 R22, RZ, RZ, R28 ;  /* 0x000000ffff167224 */ /* 0x000fe200078e001c */
[----:B------:R-:W-:Y:S01]  /*ba10*/  MOV R23, R29 ;  /* 0x0000001d00177202 */ /* 0x000fe20000000f00 */
[----:B------:R-:W-:-:S02]  /*ba20*/  HFMA2 R5, R14, R2, R5 ;  /* 0x000000020e057231 */ /* 0x000fc40000000005 */
[----:B------:R-:W-:Y:S02]  /*ba30*/  IMAD.X R38, RZ, RZ, R38, P1 ;  /* 0x000000ffff267224 */ /* 0x000fe400008e0626 */
[----:B------:R-:W-:Y:S01]  /*ba40*/  IMAD.WIDE R28, R34, 0x4, R26 ;  /* 0x00000004221c7825 */ /* 0x000fe200078e021a */
[----:B------:R-:W-:Y:S06]  /*ba50*/  @!P0 BRA `(.L_x_1877) ;  /* 0xffffffe800d48947 */ /* 0x000fec000383ffff */
[----:B------:R-:W-:-:S07]  /*ba60*/  IMAD.WIDE R22, R34, 0xc, R22 ;  /* 0x0000000c22167825 */ /* 0x000fce00078e0216 */
.L_x_1876:
[----:B------:R-:W0:Y:S01]  /*ba70*/  LDCU UR5, c[0x0][0x3dc] ;  /* 0x00007b80ff0577ac */ /* 0x000e220008000800 */
[----:B------:R-:W1:Y:S01]  /*ba80*/  LDC.64 R16, c[0x0][0x3a0] ;  /* 0x0000e800ff107b82 */ /* 0x000e620000000a00 */
[----:B0-----:R-:W-:-:S04]  /*ba90*/  VIMNMX R24, PT, PT, R35, UR5, PT ;  /* 0x0000000523187c48 */ /* 0x001fc8000bfe0100 */
[----:B------:R-:W-:-:S13]  /*baa0*/  ISETP.GT.AND P0, PT, R24, R7, PT ;  /* 0x000000071800720c */ /* 0x000fda0003f04270 */
[----:B------:R-:W-:Y:S05]  /*bab0*/  @!P0 BRA `(.L_x_1878) ;  /* 0x0000000800a48947 */ /* 0x000fea0003800000 */
[----:B------:R-:W-:-:S03]  /*bac0*/  IMAD.WIDE.U32 R36, R7, 0x4, R36 ;  /* 0x0000000407247825 */ /* 0x000fc600078e0024 */
[----:B------:R-:W-:-:S04]  /*bad0*/  IADD3 R26, P0, PT, R36, 0x2, RZ ;  /* 0x00000002241a7810 */ /* 0x000fc80007f1e0ff */
[----:B------:R-:W-:-:S09]  /*bae0*/  IADD3.X R27, PT, PT, RZ, R37, RZ, P0, !PT ;  /* 0x00000025ff1b7210 */ /* 0x000fd200007fe4ff */
.L_x_1879:
[----:B------:R-:W2:Y:S01]  /*baf0*/  LDG.E.128.CONSTANT R12, desc[UR6][R22.64] ;  /* 0x00000006160c7981 */ /* 0x000ea2000c1e9d00 */
[----:B------:R-:W-:-:S13]  /*bb00*/  ISETP.NE.AND P0, PT, R7, R4, PT ;  /* 0x000000040700720c */ /* 0x000fda0003f05270 */
[----:B------:R-:W-:Y:S01]  /*bb10*/  @!P0 IMAD R18, R3, 0x8, R1 ;  /* 0x0000000803128824 */ /* 0x000fe200078e0201 */
[----:B------:R0:W3:Y:S05]  /*bb20*/  @!P0 LDG.E.U16.CONSTANT R28, desc[UR6][R26.64] ;  /* 0x000000061a1c8981 */ /* 0x0000ea000c1e9500 */
[----:B------:R-:W4:Y:S01]  /*bb30*/  @!P0 LDL.64 R18, [R18+0x8] ;  /* 0x0000080012128983 */ /* 0x000f220000100a00 */
[----:B------:R-:W-:Y:S01]  /*bb40*/  IMAD.MOV.U32 R20, RZ, RZ, 0x2c00 ;  /* 0x00002c00ff147424 */ /* 0x000fe200078e00ff */
[----:B------:R-:W-:-:S04]  /*bb50*/  MOV R8, 0x2400 ;  /* 0x0000240000087802 */ /* 0x000fc80000000f00 */
[----:B------:R-:W-:Y:S02]  /*bb60*/  PRMT R20, R8, 0x5410, R20 ;  /* 0x0000541008147816 */ /* 0x000fe40000000014 */
[----:B------:R-:W5:Y:S01]  /*bb70*/  LDS.128 R8, [UR4] ;  /* 0x00000004ff087984 */ /* 0x000f620008000c00 */
[----:B------:R-:W-:Y:S01]  /*bb80*/  HFMA2 R31, -RZ, RZ, 0, 0.25 ;  /* 0x00003400ff1f7431 */ /* 0x000fe200000001ff */
[----:B0-----:R-:W-:-:S04]  /*bb90*/  IADD3 R26, P1, PT, R26, 0x40, RZ ;  /* 0x000000401a1a7810 */ /* 0x001fc80007f3e0ff */
[----:B------:R-:W-:Y:S02]  /*bba0*/  IADD3.X R27, PT, PT, RZ, R27, RZ, P1, !PT ;  /* 0x0000001bff1b7210 */ /* 0x000fe40000ffe4ff */
[----:B--2---:R-:W-:Y:S02]  /*bbb0*/  LOP3.LUT R44, R12, 0x30003, RZ, 0xc0, !PT ;  /* 0x000300030c2c7812 */ /* 0x004fe400078ec0ff */
[----:B------:R-:W-:Y:S02]  /*bbc0*/  LOP3.LUT R43, R14, 0x30003, RZ, 0xc0, !PT ;  /* 0x000300030e2b7812 */ /* 0x000fe400078ec0ff */
[----:B------:R-:W-:Y:S02]  /*bbd0*/  SHF.R.U32.HI R25, RZ, 0x8, R12 ;  /* 0x00000008ff197819 */ /* 0x000fe4000001160c */
[----:B------:R-:W-:Y:S02]  /*bbe0*/  SHF.R.U32.HI R29, RZ, 0x8, R13 ;  /* 0x00000008ff1d7819 */ /* 0x000fe4000001160d */
[----:B------:R-:W-:-:S02]  /*bbf0*/  SHF.R.U32.HI R21, RZ, 0x8, R14 ;  /* 0x00000008ff157819 */ /* 0x000fc4000001160e */
[----:B------:R-:W-:Y:S02]  /*bc00*/  SHF.R.U32.HI R30, RZ, 0x8, R15 ;  /* 0x00000008ff1e7819 */ /* 0x000fe4000001160f */
        /* <DEDUP_REMOVED lines=12> */
[----:B------:R-:W-:Y:S01]  /*bcd0*/  HADD2 R44, R44, -1026, -1026 ;  /* 0xe402e4022c2c7430 */ /* 0x000fe20000000000 */
        /* <DEDUP_REMOVED lines=11> */
[----:B------:R-:W-:Y:S02]  /*bd90*/  HADD2 R41, R41, -1026, -1026 ;  /* 0xe402e40229297430 */ /* 0x000fe40000000000 */
[----:B-----5:R-:W-:-:S02]  /*bda0*/  HFMA2 R44, R44, R8, RZ ;  /* 0x000000082c2c7231 */ /* 0x020fc400000000ff */
[----:B------:R-:W-:Y:S02]  /*bdb0*/  HADD2 R45, R42, -1026, -1026 ;  /* 0xe402e4022a2d7430 */ /* 0x000fe40000000000 */
[----:B------:R-:W-:Y:S02]  /*bdc0*/  HFMA2 R42, R43, R8, RZ ;  /* 0x000000082b2a7231 */ /* 0x000fe400000000ff */
[-C--:B------:R-:W-:Y:S01]  /*bdd0*/  HFMA2 R40, R40, R31.reuse.H0_H0, -258, -258 ;  /* 0xdc08dc0828287431 */ /* 0x080fe2000004001f */
[----:B------:R-:W-:Y:S01]  /*bde0*/  LOP3.LUT R43, R12, 0x300030, RZ, 0xc0, !PT ;  /* 0x003000300c2b7812 */ /* 0x000fe200078ec0ff */
[-C--:B------:R-:W-:Y:S02]  /*bdf0*/  HFMA2 R39, R50, R31.reuse.H0_H0, -258, -258 ;  /* 0xdc08dc0832277431 */ /* 0x080fe4000004001f */
[-C--:B------:R-:W-:Y:S02]  /*be00*/  HFMA2 R37, R52, R31.reuse.H0_H0, -258, -258 ;  /* 0xdc08dc0834257431 */ /* 0x080fe4000004001f */
[----:B------:R-:W-:-:S02]  /*be10*/  HFMA2 R38, R38, R31.H0_H0, -258, -258 ;  /* 0xdc08dc0826267431 */ /* 0x000fc4000004001f */
[-C--:B------:R-:W-:Y:S02]  /*be20*/  HFMA2 R36, R36, R31.reuse.H0_H0, -258, -258 ;  /* 0xdc08dc0824247431 */ /* 0x080fe4000004001f */
[-C--:B------:R-:W-:Y:S02]  /*be30*/  HFMA2 R35, R48, R31.reuse.H0_H0, -258, -258 ;  /* 0xdc08dc0830237431 */ /* 0x080fe4000004001f */
[-C--:B------:R-:W-:Y:S02]  /*be40*/  HFMA2 R34, R34, R31.reuse.H0_H0, -258, -258 ;  /* 0xdc08dc0822227431 */ /* 0x080fe4000004001f */
[----:B------:R-:W-:Y:S02]  /*be50*/  HFMA2 R31, R46, R31.H0_H0, -258, -258 ;  /* 0xdc08dc082e1f7431 */ /* 0x000fe4000004001f */
[-C--:B------:R-:W-:Y:S01]  /*be60*/  HFMA2 R46, R41, R8.reuse, RZ.H0_H0 ;  /* 0x00000008292e7231 */ /* 0x080fe200000400ff */
[----:B------:R-:W-:Y:S01]  /*be70*/  LOP3.LUT R43, R43, 0x64006400, RZ, 0xfc, !PT ;  /* 0x640064002b2b7812 */ /* 0x000fe200078efcff */
[----:B------:R-:W-:-:S02]  /*be80*/  HFMA2 R41, R45, R8, RZ.H0_H0 ;  /* 0x000000082d297231 */ /* 0x000fc400000400ff */
[-C--:B------:R-:W-:Y:S01]  /*be90*/  HFMA2 R8, R39, R9.reuse, R46 ;  /* 0x0000000927087231 */ /* 0x080fe2000000002e */
[----:B------:R-:W-:Y:S01]  /*bea0*/  LOP3.LUT R39, R13, 0x300030, RZ, 0xc0, !PT ;  /* 0x003000300d277812 */ /* 0x000fe200078ec0ff */
[-C--:B------:R-:W-:Y:S01]  /*beb0*/  HFMA2 R40, R40, R9.reuse, R44 ;  /* 0x0000000928287231 */ /* 0x080fe2000000002c */
[----:B------:R-:W-:Y:S01]  /*bec0*/  LOP3.LUT R45, R15, 0x300030, RZ, 0xc0, !PT ;  /* 0x003000300f2d7812 */ /* 0x000fe200078ec0ff */
[----:B------:R-:W-:Y:S01]  /*bed0*/  HFMA2 R46, R43, R20.H1_H1, -66, -66 ;  /* 0xd420d4202b2e7431 */ /* 0x000fe20000060014 */
[----:B------:R-:W-:Y:S01]  /*bee0*/  LOP3.LUT R44, R14, 0x300030, RZ, 0xc0, !PT ;  /* 0x003000300e2c7812 */ /* 0x000fe200078ec0ff */
[-C--:B------:R-:W-:Y:S01]  /*bef0*/  HFMA2 R43, R38, R9.reuse, R41 ;  /* 0x00000009262b7231 */ /* 0x080fe20000000029 */
[----:B------:R-:W-:Y:S01]  /*bf00*/  LOP3.LUT R39, R39, 0x64006400, RZ, 0xfc, !PT ;  /* 0x6400640027277812 */ /* 0x000fe200078efcff */
[----:B------:R-:W-:Y:S01]  /*bf10*/  HFMA2 R42, R37, R9, R42 ;  /* 0x00000009252a7231 */ /* 0x000fe2000000002a */
[----:B------:R-:W-:Y:S02]  /*bf20*/  LOP3.LUT R49, R45, 0x64006400, RZ, 0xfc, !PT ;  /* 0x640064002d317812 */ /* 0x000fe400078efcff */
[----:B------:R-:W-:-:S02]  /*bf30*/  LOP3.LUT R41, R30, 0x300030, RZ, 0xc0, !PT ;  /* 0x003000301e297812 */ /* 0x000fc400078ec0ff */
[----:B------:R-:W-:Y:S02]  /*bf40*/  LOP3.LUT R47, R44, 0x64006400, RZ, 0xfc, !PT ;  /* 0x640064002c2f7812 */ /* 0x000fe400078efcff */
[----:B------:R-:W-:Y:S02]  /*bf50*/  LOP3.LUT R51, R25, 0x300030, RZ, 0xc0, !PT ;  /* 0x0030003019337812 */ /* 0x000fe400078ec0ff */
[----:B------:R-:W-:Y:S01]  /*bf60*/  LOP3.LUT R53, R29, 0x300030, RZ, 0xc0, !PT ;  /* 0x003000301d357812 */ /* 0x000fe200078ec0ff */
[----:B------:R-:W-:Y:S01]  /*bf70*/  HFMA2 R9, R46, R10, R40 ;  /* 0x0000000a2e097231 */ /* 0x000fe20000000028 */
[----:B------:R-:W-:Y:S01]  /*bf80*/  LOP3.LUT R41, R41, 0x64006400, RZ, 0xfc, !PT ;  /* 0x6400640029297812 */ /* 0x000fe200078efcff */
[-C--:B------:R-:W-:Y:S01]  /*bf90*/  HFMA2 R44, R39, R20.reuse.H1_H1, -66, -66 ;  /* 0xd420d420272c7431 */ /* 0x080fe20000060014 */
[----:B------:R-:W-:Y:S01]  /*bfa0*/  LOP3.LUT R51, R51, 0x64006400, RZ, 0xfc, !PT ;  /* 0x6400640033337812 */ /* 0x000fe200078efcff */
[-C--:B------:R-:W-:Y:S01]  /*bfb0*/  HFMA2 R46, R49, R20.reuse.H1_H1, -66, -66 ;  /* 0xd420d420312e7431 */ /* 0x080fe20000060014 */
[----:B------:R-:W-:Y:S01]  /*bfc0*/  LOP3.LUT R53, R53, 0x64006400, RZ, 0xfc, !PT ;  /* 0x6400640035357812 */ /* 0x000fe200078efcff */
[-C--:B------:R-:W-:Y:S01]  /*bfd0*/  HFMA2 R45, R47, R20.reuse.H1_H1, -66, -66 ;  /* 0xd420d4202f2d7431 */ /* 0x080fe20000060014 */
[----:B------:R-:W-:Y:S01]  /*bfe0*/  LOP3.LUT R15, R15, 0xc000c0, RZ, 0xc0, !PT ;  /* 0x00c000c00f0f7812 */ /* 0x000fe200078ec0ff */
[----:B------:R-:W-:Y:S01]  /*bff0*/  HFMA2 R40, R41, R20.H1_H1, -66, -66 ;  /* 0xd420d42029287431 */ /* 0x000fe20000060014 */
[----:B------:R-:W-:Y:S01]  /*c000*/  LOP3.LUT R13, R13, 0xc000c0, RZ, 0xc0, !PT ;  /* 0x00c000c00d0d7812 */ /* 0x000fe200078ec0ff */
[----:B------:R-:W-:-:S02]  /*c010*/  HFMA2 R8, R44, R10, R8 ;  /* 0x0000000a2c087231 */ /* 0x000fc40000000008 */
[----:B------:R-:W-:Y:S01]  /*c020*/  HFMA2 R41, R45, R10, R42 ;  /* 0x0000000a2d297231 */ /* 0x000fe2000000002a */
[----:B------:R-:W-:Y:S01]  /*c030*/  LOP3.LUT R12, R12, 0xc000c0, RZ, 0xc0, !PT ;  /* 0x00c000c00c0c7812 */ /* 0x000fe200078ec0ff */
[-C--:B------:R-:W-:Y:S01]  /*c040*/  HFMA2 R39, R51, R20.reuse.H1_H1, -66, -66 ;  /* 0xd420d42033277431 */ /* 0x080fe20000060014 */
[----:B------:R-:W-:Y:S01]  /*c050*/  LOP3.LUT R14, R14, 0xc000c0, RZ, 0xc0, !PT ;  /* 0x00c000c00e0e7812 */ /* 0x000fe200078ec0ff */
[----:B------:R-:W-:Y:S02]  /*c060*/  HFMA2 R38, R53, R20.H1_H1, -66, -66 ;  /* 0xd420d42035267431 */ /* 0x000fe40000060014 */
[----:B------:R-:W-:Y:S01]  /*c070*/  HFMA2 R10, R46, R10, R43 ;  /* 0x0000000a2e0a7231 */ /* 0x000fe2000000002b */
        /* <DEDUP_REMOVED lines=16> */
[-C--:B------:R-:W-:Y:S02]  /*c180*/  HFMA2 R37, R37, R20.reuse.H1_H1, -66, -66 ;  /* 0xd420d42025257431 */ /* 0x080fe40000060014 */
[-C--:B------:R-:W-:Y:S02]  /*c190*/  HFMA2 R43, R43, R20.reuse.H0_H0, -18, -18 ;  /* 0xcc80cc802b2b7431 */ /* 0x080fe40000040014 */
[-C--:B------:R-:W-:Y:S02]  /*c1a0*/  HFMA2 R45, R49, R20.reuse.H0_H0, -18, -18 ;  /* 0xcc80cc80312d7431 */ /* 0x080fe40000040014 */
[-C--:B------:R-:W-:Y:S02]  /*c1b0*/  HFMA2 R46, R51, R20.reuse.H0_H0, -18, -18 ;  /* 0xcc80cc80332e7431 */ /* 0x080fe40000040014 */
[-C--:B------:R-:W-:Y:S02]  /*c1c0*/  HFMA2 R47, R53, R20.reuse.H0_H0, -18, -18 ;  /* 0xcc80cc80352f7431 */ /* 0x080fe40000040014 */
[----:B------:R-:W-:-:S02]  /*c1d0*/  HFMA2 R48, R15, R20.H0_H0, -18, -18 ;  /* 0xcc80cc800f307431 */ /* 0x000fc40000040014 */
[----:B------:R-:W-:Y:S02]  /*c1e0*/  HFMA2 R20, R13, R20.H0_H0, -18, -18 ;  /* 0xcc80cc800d147431 */ /* 0x000fe40000040014 */
[----:B------:R-:W0:Y:S01]  /*c1f0*/  LDS.128 R12, [UR4+0x10] ;  /* 0x00001004ff0c7984 */ /* 0x000e220008000c00 */
[----:B------:R-:W-:Y:S02]  /*c200*/  LOP3.LUT R25, R25, 0x30003, RZ, 0xc0, !PT ;  /* 0x0003000319197812 */ /* 0x000fe400078ec0ff */
[----:B------:R-:W-:Y:S02]  /*c210*/  LOP3.LUT R21, R21, 0x30003, RZ, 0xc0, !PT ;  /* 0x0003000315157812 */ /* 0x000fe400078ec0ff */
[----:B------:R-:W-:Y:S01]  /*c220*/  LOP3.LUT R25, R25, 0x64006400, RZ, 0xfc, !PT ;  /* 0x6400640019197812 */ /* 0x000fe200078efcff */
[-C--:B------:R-:W-:Y:S01]  /*c230*/  HFMA2 R9, R42, R11.reuse, R9 ;  /* 0x0000000b2a097231 */ /* 0x080fe20000000009 */
[----:B------:R-:W-:Y:S01]  /*c240*/  LOP3.LUT R21, R21, 0x64006400, RZ, 0xfc, !PT ;  /* 0x6400640015157812 */ /* 0x000fe200078efcff */
[----:B------:R-:W-:-:S02]  /*c250*/  HFMA2 R41, R44, R11, R41 ;  /* 0x0000000b2c297231 */ /* 0x000fc40000000029 */
[----:B------:R-:W-:Y:S02]  /*c260*/  HADD2 R25, R25, -1026, -1026 ;  /* 0xe402e40219197430 */ /* 0x000fe40000000000 */
[----:B------:R-:W-:Y:S01]  /*c270*/  HADD2 R21, R21, -1026, -1026 ;  /* 0xe402e40215157430 */ /* 0x000fe20000000000 */
[----:B------:R-:W-:Y:S02]  /*c280*/  LOP3.LUT R29, R29, 0x30003, RZ, 0xc0, !PT ;  /* 0x000300031d1d7812 */ /* 0x000fe400078ec0ff */
[----:B------:R-:W-:Y:S02]  /*c290*/  LOP3.LUT R30, R30, 0x30003, RZ, 0xc0, !PT ;  /* 0x000300031e1e7812 */ /* 0x000fe400078ec0ff */
[----:B------:R-:W-:Y:S02]  /*c2a0*/  LOP3.LUT R29, R29, 0x64006400, RZ, 0xfc, !PT ;  /* 0x640064001d1d7812 */ /* 0x000fe400078efcff */
[----:B------:R-:W-:Y:S01]  /*c2b0*/  LOP3.LUT R30, R30, 0x64006400, RZ, 0xfc, !PT ;  /* 0x640064001e1e7812 */ /* 0x000fe200078efcff */
[----:B------:R-:W-:-:S02]  /*c2c0*/  HFMA2 R8, R43, R11, R8 ;  /* 0x0000000b2b087231 */ /* 0x000fc40000000008 */
[----:B------:R-:W-:Y:S02]  /*c2d0*/  HADD2 R29, R29, -1026, -1026 ;  /* 0xe402e4021d1d7430 */ /* 0x000fe40000000000 */
[-C--:B0-----:R-:W-:Y:S02]  /*c2e0*/  HFMA2 R9, R25, R12.reuse, R9 ;  /* 0x0000000c19097231 */ /* 0x081fe40000000009 */
[----:B------:R-:W-:Y:S02]  /*c2f0*/  HFMA2 R21, R21, R12, R41 ;  /* 0x0000000c15157231 */ /* 0x000fe40000000029 */
[-C--:B------:R-:W-:Y:S02]  /*c300*/  HFMA2 R9, R36, R13.reuse, R9 ;  /* 0x0000000d24097231 */ /* 0x080fe40000000009 */
[----:B------:R-:W-:Y:S02]  /*c310*/  HFMA2 R21, R34, R13, R21 ;  /* 0x0000000d22157231 */ /* 0x000fe40000000015 */
[----:B------:R-:W-:-:S02]  /*c320*/  HFMA2 R10, R45, R11, R10 ;  /* 0x0000000b2d0a7231 */ /* 0x000fc4000000000a */
[----:B------:R-:W-:Y:S02]  /*c330*/  HADD2 R30, R30, -1026, -1026 ;  /* 0xe402e4021e1e7430 */ /* 0x000fe40000000000 */
[----:B------:R-:W-:Y:S02]  /*c340*/  HFMA2 R9, R39, R14, R9 ;  /* 0x0000000e27097231 */ /* 0x000fe40000000009 */
[----:B------:R-:W-:Y:S02]  /*c350*/  HFMA2 R8, R29, R12, R8 ;  /* 0x0000000c1d087231 */ /* 0x000fe40000000008 */
[----:B------:R-:W-:Y:S02]  /*c360*/  HFMA2 R21, R37, R14, R21 ;  /* 0x0000000e25157231 */ /* 0x000fe40000000015 */
[----:B------:R-:W-:Y:S02]  /*c370*/  HFMA2 R10, R30, R12, R10 ;  /* 0x0000000c1e0a7231 */ /* 0x000fe4000000000a */
[----:B------:R-:W-:-:S02]  /*c380*/  HFMA2 R8, R35, R13, R8 ;  /* 0x0000000d23087231 */ /* 0x000fc40000000008 */
[----:B------:R-:W-:Y:S02]  /*c390*/  @!P0 VIADD R42, R3, 0x1 ;  /* 0x00000001032a8836 */ /* 0x000fe40000000000 */
[----:B------:R-:W-:Y:S02]  /*c3a0*/  HFMA2 R10, R31, R13, R10 ;  /* 0x0000000d1f0a7231 */ /* 0x000fe4000000000a */
[-C--:B------:R-:W-:Y:S02]  /*c3b0*/  HFMA2 R9, R46, R15.reuse, R9 ;  /* 0x0000000f2e097231 */ /* 0x080fe40000000009 */
[-C--:B------:R-:W-:Y:S02]  /*c3c0*/  HFMA2 R8, R38, R14.reuse, R8 ;  /* 0x0000000e26087231 */ /* 0x080fe40000000008 */
[-C--:B------:R-:W-:Y:S01]  /*c3d0*/  HFMA2 R21, R48, R15.reuse, R21 ;  /* 0x0000000f30157231 */ /* 0x080fe20000000015 */
[----:B----4-:R-:W-:Y:S01]  /*c3e0*/  @!P0 PRMT R0, R18, 0x7610, R0 ;  /* 0x0000761012008816 */ /* 0x010fe20000000000 */
[----:B---3--:R-:W-:Y:S01]  /*c3f0*/  @!P0 IMAD.IADD R4, R28, 0x1, R7 ;  /* 0x000000011c048824 */ /* 0x008fe200078e0207 */
[----:B------:R-:W-:Y:S01]  /*c400*/  @!P0 PRMT R2, R19, 0x7610, R2 ;  /* 0x0000761013028816 */ /* 0x000fe20000000002 */
[----:B------:R-:W-:Y:S01]  /*c410*/  HFMA2 R10, R40, R14, R10 ;  /* 0x0000000e280a7231 */ /* 0x000fe2000000000a */
[----:B------:R-:W-:Y:S01]  /*c420*/  IADD3 R7, PT, PT, R7, 0x10, RZ ;  /* 0x0000001007077810 */ /* 0x000fe20007ffe0ff */
[----:B------:R-:W-:Y:S01]  /*c430*/  HFMA2 R8, R47, R15, R8 ;  /* 0x0000000f2f087231 */ /* 0x000fe20000000008 */
[----:B------:R-:W-:-:S02]  /*c440*/  @!P0 MOV R3, R42 ;  /* 0x0000002a00038202 */ /* 0x000fc40000000f00 */
[----:B------:R-:W-:Y:S02]  /*c450*/  @!P0 PRMT R0, R0, 0x7610, R18 ;  /* 0x0000761000008816 */ /* 0x000fe40000000012 */
[----:B------:R-:W-:Y:S01]  /*c460*/  @!P0 PRMT R2, R2, 0x7610, R19 ;  /* 0x0000761002028816 */ /* 0x000fe20000000013 */
[----:B------:R-:W-:Y:S01]  /*c470*/  HFMA2 R10, R20, R15, R10 ;  /* 0x0000000f140a7231 */ /* 0x000fe2000000000a */
[----:B------:R-:W-:Y:S01]  /*c480*/  ISETP.GE.AND P0, PT, R7, R24, PT ;  /* 0x000000180700720c */ /* 0x000fe20003f06270 */
[----:B------:R-:W-:Y:S02]  /*c490*/  HADD2 R9, R9.H0_H0, R9.H1_H1 ;  /* 0x3000000909097230 */ /* 0x000fe40000000800 */
[----:B------:R-:W-:Y:S02]  /*c4a0*/  HADD2 R8, R8.H0_H0, R8.H1_H1 ;  /* 0x3000000808087230 */ /* 0x000fe40000000800 */
[----:B------:R-:W-:Y:S02]  /*c4b0*/  HADD2 R21, R21.H0_H0, R21.H1_H1 ;  /* 0x3000001515157230 */ /* 0x000fe40000000800 */
[----:B------:R-:W-:Y:S01]  /*c4c0*/  HADD2 R10, R10.H0_H0, R10.H1_H1 ;  /* 0x3000000a0a0a7230 */ /* 0x000fe20000000800 */
[----:B------:R-:W-:Y:S01]  /*c4d0*/  PRMT R9, R9, 0x5410, R8 ;  /* 0x0000541009097816 */ /* 0x000fe20000000008 */
[----:B------:R-:W-:Y:S01]  /*c4e0*/  IMAD.U32 R34, RZ, RZ, UR12 ;  /* 0x0000000cff227e24 */ /* 0x000fe2000f8e00ff */
[----:B------:R-:W-:-:S02]  /*c4f0*/  UIADD3 UR4, UPT, UPT, UR4, 0x20, URZ ;  /* 0x0000002004047890 */ /* 0x000fc4000fffe0ff */
[----:B------:R-:W-:Y:S01]  /*c500*/  PRMT R21, R21, 0x5410, R10 ;  /* 0x0000541015157816 */ /* 0x000fe2000000000a */
[----:B------:R-:W-:Y:S02]  /*c510*/  HFMA2 R6, R9, R0, R6 ;  /* 0x0000000009067231 */ /* 0x000fe40000000006 */
[----:B------:R-:W-:-:S04]  /*c520*/  IMAD.WIDE R22, R34, 0x4, R22 ;  /* 0x0000000422167825 */ /* 0x000fc800078e0216 */
[----:B------:R-:W-:Y:S01]  /*c530*/  HFMA2 R5, R21, R2, R5 ;  /* 0x0000000215057231 */ /* 0x000fe20000000005 */
[----:B------:R-:W-:Y:S06]  /*c540*/  @!P0 BRA `(.L_x_1879) ;  /* 0xfffffff400688947 */ /* 0x000fec000383ffff */
.L_x_1878:
[----:B------:R-:W-:Y:S02]  /*c550*/  IMAD R33, R34, UR8, R33 ;  /* 0x0000000822217c24 */ /* 0x000fe4000f8e0221 */
[----:B------:R-:W-:Y:S02]  /*c560*/  HMUL2 R7, R6, R32.H0_H0 ;  /* 0x2000002006077232 */ /* 0x000fe40000000000 */
[----:B-1----:R-:W-:-:S05]  /*c570*/  IMAD.WIDE R16, R33, 0x2, R16 ;  /* 0x0000000221107825 */ /* 0x002fca00078e0210 */
[----:B------:R0:W-:Y:S01]  /*c580*/  ATOM.E.ADD.F16x2.RN.STRONG.GPU P0, RZ, desc[UR6][R16.64], R7 ;  /* 0x8000000710ff79a2 */ /* 0x0001e2000c10e106 */
[----:B------:R-:W-:Y:S01]  /*c590*/  BSSY.RECONVERGENT B0, `(.L_x_1880) ;  /* 0x000000f000007945 */ /* 0x000fe20003800200 */
[----:B------:R-:W-:-:S03]  /*c5a0*/  HMUL2 R5, R5, R32.H0_H0 ;  /* 0x2000002005057232 */ /* 0x000fc60000000000 */
[----:B0-----:R-:W-:Y:S05]  /*c5b0*/  @P0 BRA `(.L_x_1881) ;  /* 0x0000000000300947 */ /* 0x001fea0003800000 */
[----:B------:R-:W0:Y:S02]  /*c5c0*/  QSPC.E.S P0, RZ, [R16] ;  /* 0x0000000010ff73aa */ /* 0x000e240000000500 */
[----:B0-----:R-:W-:Y:S05]  /*c5d0*/  @!P0 BRA `(.L_x_1882) ;  /* 0x00000000001c8947 */ /* 0x001fea0003800000 */
[----:B------:R-:W-:-:S05]  /*c5e0*/  IMAD.MOV.U32 R2, RZ, RZ, R16 ;  /* 0x000000ffff027224 */ /* 0x000fca00078e0010 */
[----:B------:R-:W-:-:S07]  /*c5f0*/  MOV R0, R2 ;  /* 0x0000000200007202 */ /* 0x000fce0000000f00 */
.L_x_1883:
[----:B------:R-:W0:Y:S02]  /*c600*/  LDS R2, [R0] ;  /* 0x0000000000027984 */ /* 0x000e240000000800 */
[----:B0-----:R-:W-:-:S05]  /*c610*/  HADD2 R3, R2, R7 ;  /* 0x0000000702037230 */ /* 0x001fca0000000000 */
[----:B------:R-:W0:Y:S02]  /*c620*/  ATOMS.CAST.SPIN P0, [R0], R2, R3 ;  /* 0x000000020000758d */ /* 0x000e240001800003 */
[----:B0-----:R-:W-:Y:S05]  /*c630*/  @!P0 BRA `(.L_x_1883) ;  /* 0xfffffffc00f08947 */ /* 0x001fea000383ffff */
[----:B------:R-:W-:Y:S05]  /*c640*/  BRA `(.L_x_1881) ;  /* 0x00000000000c7947 */ /* 0x000fea0003800000 */
.L_x_1882:
[----:B------:R-:W2:Y:S02]  /*c650*/  LD.E R0, desc[UR6][R16.64] ;  /* 0x0000000610007980 */ /* 0x000ea4000c101900 */
[----:B--2---:R-:W-:-:S05]  /*c660*/  IADD3 R3, PT, PT, R7, R0, RZ ;  /* 0x0000000007037210 */ /* 0x004fca0007ffe0ff */
[----:B------:R0:W-:Y:S02]  /*c670*/  ST.E desc[UR6][R16.64], R3 ;  /* 0x0000000310007985 */ /* 0x0001e4000c101906 */
.L_x_1881:
[----:B------:R-:W-:Y:S05]  /*c680*/  BSYNC.RECONVERGENT B0 ;  /* 0x0000000000007941 */ /* 0x000fea0003800200 */
.L_x_1880:
[----:B------:R1:W-:Y:S02]  /*c690*/  ATOM.E.ADD.F16x2.RN.STRONG.GPU P0, RZ, desc[UR6][R16.64+0x4], R5 ;  /* 0x8000040510ff79a2 */ /* 0x0003e4000c10e106 */
[----:B-1----:R-:W-:Y:S05]  /*c6a0*/  @P0 EXIT ;  /* 0x000000000000094d */ /* 0x002fea0003800000 */
[----:B------:R-:W1:Y:S02]  /*c6b0*/  QSPC.E.S P0, RZ, [R16+0x4] ;  /* 0x0000040010ff73aa */ /* 0x000e640000000500 */
[----:B-1----:R-:W-:Y:S05]  /*c6c0*/  @!P0 BRA `(.L_x_1884) ;  /* 0x00000000001c8947 */ /* 0x002fea0003800000 */
[----:B------:R-:W-:-:S05]  /*c6d0*/  IMAD.MOV.U32 R2, RZ, RZ, R16 ;  /* 0x000000ffff027224 */ /* 0x000fca00078e0010 */
[----:B------:R-:W-:-:S07]  /*c6e0*/  MOV R0, R2 ;  /* 0x0000000200007202 */ /* 0x000fce0000000f00 */
.L_x_1885:
[----:B------:R-:W0:Y:S02]  /*c6f0*/  LDS R2, [R0+0x4] ;  /* 0x0000040000027984 */ /* 0x000e240000000800 */
[----:B0-----:R-:W-:-:S05]  /*c700*/  HFMA2 R3, R2, 1, 1, R5 ;  /* 0x3c003c0002037831 */ /* 0x001fca0000000005 */
[----:B------:R-:W0:Y:S02]  /*c710*/  ATOMS.CAST.SPIN P0, [R0+0x4], R2, R3 ;  /* 0x000004020000758d */ /* 0x000e240001800003 */
[----:B0-----:R-:W-:Y:S05]  /*c720*/  @!P0 BRA `(.L_x_1885) ;  /* 0xfffffffc00f08947 */ /* 0x001fea000383ffff */
[----:B------:R-:W-:Y:S05]  /*c730*/  EXIT ;  /* 0x000000000000794d */ /* 0x000fea0003800000 */
.L_x_1884:
[----:B------:R-:W0:Y:S02]  /*c740*/  LD.E R0, desc[UR6][R16.64+0x4] ;  /* 0x0000040610007980 */ /* 0x000e24000c101900 */
[----:B0-----:R-:W-:-:S05]  /*c750*/  IADD3 R3, PT, PT, R5, R0, RZ ;  /* 0x0000000005037210 */ /* 0x001fca0007ffe0ff */
[----:B------:R-:W-:Y:S01]  /*c760*/  ST.E desc[UR6][R16.64+0x4], R3 ;  /* 0x0000040310007985 */ /* 0x000fe2000c101906 */
[----:B------:R-:W-:Y:S05]  /*c770*/  EXIT ;  /* 0x000000000000794d */ /* 0x000fea0003800000 */
.L_x_1886:
        /* <DEDUP_REMOVED lines=16> */
.L_x_3326:


//--------------------- .text._Z23gemm_half_q_half_kernelILi8ELb1ELb0EEvPK6__halfPKjS4_S2_PS0_iiiiPKtS7_iiiiiibS2_i --------------------------
	.section	.text._Z23gemm_half_q_half_kernelILi8ELb1ELb0EEvPK6__halfPKjS4_S2_PS0_iiiiPKtS7_iiiiiibS2_i,"ax",@progbits
	.align	128
        .global         _Z23gemm_half_q_half_kernelILi8ELb1ELb0EEvPK6__halfPKjS4_S2_PS0_iiiiPKtS7_iiiiiibS2_i
        .type           _Z23gemm_half_q_half_kernelILi8ELb1ELb0EEvPK6__halfPKjS4_S2_PS0_iiiiPKtS7_iiiiiibS2_i,@function
        .size           _Z23gemm_half_q_half_kernelILi8ELb1ELb0EEvPK6__halfPKjS4_S2_PS0_iiiiPKtS7_iiiiiibS2_i,(.L_x_3327 - _Z23gemm_half_q_half_kernelILi8ELb1ELb0EEvPK6__halfPKjS4_S2_PS0_iiiiPKtS7_iiiiiibS2_i)
        .other          _Z23gemm_half_q_half_kernelILi8ELb1ELb0EEvPK6__halfPKjS4_S2_PS0_iiiiPKtS7_iiiiiibS2_i,@"STO_CUDA_ENTRY STV_DEFAULT"
_Z23gemm_half_q_half_kernelILi8ELb1ELb0EEvPK6__halfPKjS4_S2_PS0_iiiiPKtS7_iiiiiibS2_i:
.text._Z23gemm_half_q_half_kernelILi8ELb1ELb0EEvPK6__halfPKjS4_S2_PS0_iiiiPKtS7_iiiiiibS2_i:
        /* <DEDUP_REMOVED lines=35> */
[----:B----4-:R-:W-:Y:S01]  /*0230*/  USHF.L.U32 UR4, UR4, 0x3, URZ ;  /* 0x0000000304047899 */ /* 0x010fe200080006ff */
[----:B---3--:R-:W-:-:S02]  /*0240*/  IMAD R8, R4, 0x40, R7 ;  /* 0x0000004004087824 */ /* 0x008fc400078e0207 */
[----:B--2---:R-:W-:Y:S01]  /*0250*/  VIMNMX R3, PT, PT, R3, R6, PT ;  /* 0x0000000603037248 */ /* 0x004fe20003fe0100 */
[----:B0-----:R-:W-:-:S03]  /*0260*/  IMAD R5, R10, 0x40, R7 ;  /* 0x000000400a057824 */ /* 0x001fc600078e0207 */
[----:B------:R-:W-:Y:S01]  /*0270*/  ISETP.GE.AND P1, PT, R8, R3, PT ;  /* 0x000000030800720c */ /* 0x000fe20003f26270 */
[----:B------:R-:W-:-:S05]  /*0280*/  IMAD.SHL.U32 R5, R5, 0x4, RZ ;  /* 0x0000000405057824 */ /* 0x000fca00078e00ff */
[----:B-----5:R-:W-:-:S07]  /*0290*/  ISETP.GE.AND P0, PT, R5, R0, PT ;  /* 0x000000000500720c */ /* 0x020fce0003f06270 */
[----:B------:R-:W-:Y:S06]  /*02a0*/  @P1 BRA `(.L_x_1888) ;  /* 0x0000000400001947 */ /* 0x000fec0003800000 */
[----:B------:R-:W0:Y:S01]  /*02b0*/  LDC.64 R2, c[0x0][0x3c0] ;  /* 0x0000f000ff027b82 */ /* 0x000e220000000a00 */
[----:B------:R-:W1:Y:S01]  /*02c0*/  LDCU.64 UR6, c[0x0][0x380] ;  /* 0x00007000ff0677ac */ /* 0x000e620008000a00 */
[----:B0-----:R-:W-:-:S05]  /*02d0*/  IMAD.WIDE.U32 R2, R8, 0x2, R2 ;  /* 0x0000000208027825 */ /* 0x001fca00078e0002 */
[----:B------:R0:W2:Y:S01]  /*02e0*/  LDG.E.U16.CONSTANT R15, desc[UR8][R2.64] ;  /* 0x00000008020f7981 */ /* 0x0000a2000c1e9500 */
[----:B------:R-:W-:-:S04]  /*02f0*/  IMAD R8, R6, UR4, RZ ;  /* 0x0000000406087c24 */ /* 0x000fc8000f8e02ff */
[----:B------:R-:W-:-:S04]  /*0300*/  IMAD.IADD R9, R8, 0x1, R6 ;  /* 0x0000000108097824 */ /* 0x000fc800078e0206 */
[----:B------:R-:W-:-:S05]  /*0310*/  IMAD.IADD R10, R9, 0x1, R6 ;  /* 0x00000001090a7824 */ /* 0x000fca00078e0206 */
[----:B------:R-:W-:-:S05]  /*0320*/  IADD3 R11, PT, PT, R10, R6, RZ ;  /* 0x000000060a0b7210 */ /* 0x000fca0007ffe0ff */
[----:B0-----:R-:W-:Y:S01]  /*0330*/  IMAD.IADD R3, R11, 0x1, R6 ;  /* 0x000000010b037824 */ /* 0x001fe200078e0206 */
[C---:B--2---:R-:W-:Y:S02]  /*0340*/  IADD3 R13, P1, PT, R15.reuse, R8, RZ ;  /* 0x000000080f0d7210 */ /* 0x044fe40007f3e0ff */
[----:B------:R-:W-:Y:S02]  /*0350*/  IADD3 R14, P3, PT, R15, R9, RZ ;  /* 0x000000090f0e7210 */ /* 0x000fe40007f7e0ff */
[----:B------:R-:W-:Y:S02]  /*0360*/  LEA.HI.X.SX32 R8, R8, RZ, 0x1, P1 ;  /* 0x000000ff08087211 */ /* 0x000fe400008f0eff */
[----:B-1----:R-:W-:Y:S02]  /*0370*/  LEA R16, P1, R13, UR6, 0x1 ;  /* 0x000000060d107c11 */ /* 0x002fe4000f8208ff */
[----:B------:R-:W-:Y:S02]  /*0380*/  LEA.HI.X.SX32 R19, R9, RZ, 0x1, P3 ;  /* 0x000000ff09137211 */ /* 0x000fe400018f0eff */
[----:B------:R-:W-:-:S02]  /*0390*/  LEA.HI.X R17, R13, UR7, R8, 0x1, P1 ;  /* 0x000000070d117c11 */ /* 0x000fc400088f0c08 */
[----:B------:R-:W-:Y:S02]  /*03a0*/  IADD3 R2, P1, PT, R15, R11, RZ ;  /* 0x0000000b0f027210 */ /* 0x000fe40007f3e0ff */
[----:B------:R-:W-:Y:S02]  /*03b0*/  LEA R20, P3, R14, UR6, 0x1 ;  /* 0x000000060e147c11 */ /* 0x000fe4000f8608ff */
[----:B------:R-:W-:Y:S02]  /*03c0*/  LEA.HI.X.SX32 R9, R11, RZ, 0x1, P1 ;  /* 0x000000ff0b097211 */ /* 0x000fe400008f0eff */
[----:B------:R-:W-:Y:S02]  /*03d0*/  LEA R8, P1, R2, UR6, 0x1 ;  /* 0x0000000602087c11 */ /* 0x000fe4000f8208ff */
[----:B------:R-:W-:Y:S02]  /*03e0*/  LEA.HI.X R21, R14, UR7, R19, 0x1, P3 ;  /* 0x000000070e157c11 */ /* 0x000fe400098f0c13 */
[----:B------:R-:W-:-:S02]  /*03f0*/  LEA.HI.X R9, R2, UR7, R9, 0x1, P1 ;  /* 0x0000000702097c11 */ /* 0x000fc400088f0c09 */
[----:B------:R-:W-:Y:S01]  /*0400*/  IADD3 R19, P1, PT, R15, R3, RZ ;  /* 0x000000030f137210 */ /* 0x000fe20007f3e0ff */
[----:B------:R-:W-:Y:S01]  /*0410*/  IMAD.IADD R14, R3, 0x1, R6 ;  /* 0x00000001030e7824 */ /* 0x000fe200078e0206 */
[----:B------:R-:W-:Y:S01]  /*0420*/  IADD3 R12, P2, PT, R15, R10, RZ ;  /* 0x0000000a0f0c7210 */ /* 0x000fe20007f5e0ff */
[----:B------:R-:W2:Y:S01]  /*0430*/  LDG.E.U16.CONSTANT R8, desc[UR8][R8.64] ;  /* 0x0000000808087981 */ /* 0x000ea2000c1e9500 */
[----:B------:R-:W-:Y:S02]  /*0440*/  LEA.HI.X.SX32 R22, R3, RZ, 0x1, P1 ;  /* 0x000000ff03167211 */ /* 0x000fe400008f0eff */
[C---:B------:R-:W-:Y:S02]  /*0450*/  LEA R2, P1, R19.reuse, UR6, 0x1 ;  /* 0x0000000613027c11 */ /* 0x040fe4000f8208ff */
[----:B------:R-:W-:Y:S02]  /*0460*/  LEA.HI.X.SX32 R13, R10, RZ, 0x1, P2 ;  /* 0x000000ff0a0d7211 */ /* 0x000fe400010f0eff */
[----:B------:R-:W-:Y:S01]  /*0470*/  LEA.HI.X R3, R19, UR7, R22, 0x1, P1 ;  /* 0x0000000713037c11 */ /* 0x000fe200088f0c16 */
[----:B------:R-:W-:Y:S01]  /*0480*/  IMAD.IADD R19, R14, 0x1, R6 ;  /* 0x000000010e137824 */ /* 0x000fe200078e0206 */
[----:B------:R-:W-:-:S02]  /*0490*/  LEA R10, P2, R12, UR6, 0x1 ;  /* 0x000000060c0a7c11 */ /* 0x000fc4000f8408ff */
[----:B------:R-:W-:Y:S01]  /*04a0*/  IADD3 R23, P1, PT, R15, R14, RZ ;  /* 0x0000000e0f177210 */ /* 0x000fe20007f3e0ff */
[----:B------:R-:W-:Y:S01]  /*04b0*/  IMAD.IADD R6, R19, 0x1, R6 ;  /* 0x0000000113067824 */ /* 0x000fe200078e0206 */
[----:B------:R-:W-:Y:S01]  /*04c0*/  LEA.HI.X R11, R12, UR7, R13, 0x1, P2 ;  /* 0x000000070c0b7c11 */ /* 0x000fe200090f0c0d */
[----:B------:R-:W3:Y:S01]  /*04d0*/  LDG.E.U16.CONSTANT R2, desc[UR8][R2.64] ;  /* 0x0000000802027981 */ /* 0x000ee2000c1e9500 */
[----:B------:R-:W-:-:S03]  /*04e0*/  LEA.HI.X.SX32 R24, R14, RZ, 0x1, P1 ;  /* 0x000000ff0e187211 */ /* 0x000fc600008f0eff */
[----:B------:R0:W4:Y:S04]  /*04f0*/  LDG.E.U16.CONSTANT R12, desc[UR8][R16.64] ;  /* 0x00000008100c7981 */ /* 0x000128000c1e9500 */
[----:B------:R1:W5:Y:S01]  /*0500*/  LDG.E.U16.CONSTANT R13, desc[UR8][R20.64] ;  /* 0x00000008140d7981 */ /* 0x000362000c1e9500 */
[----:B------:R-:W-:-:S03]  /*0510*/  LEA R14, P2, R23, UR6, 0x1 ;  /* 0x00000006170e7c11 */ /* 0x000fc6000f8408ff */
[----:B------:R1:W5:Y:S01]  /*0520*/  LDG.E.U16.CONSTANT R18, desc[UR8][R10.64] ;  /* 0x000000080a127981 */ /* 0x000362000c1e9500 */
[C---:B0-----:R-:W-:Y:S02]  /*0530*/  IADD3 R17, P3, PT, R15.reuse, R19, RZ ;  /* 0x000000130f117210 */ /* 0x041fe40007f7e0ff */
[----:B-1----:R-:W-:Y:S02]  /*0540*/  IADD3 R20, P1, PT, R15, R6, RZ ;  /* 0x000000060f147210 */ /* 0x002fe40007f3e0ff */
[----:B------:R-:W-:Y:S02]  /*0550*/  LEA.HI.X.SX32 R22, R19, RZ, 0x1, P3 ;  /* 0x000000ff13167211 */ /* 0x000fe400018f0eff */
[----:B------:R-:W-:Y:S02]  /*0560*/  LEA.HI.X.SX32 R11, R6, RZ, 0x1, P1 ;  /* 0x000000ff060b7211 */ /* 0x000fe400008f0eff */
[----:B------:R-:W-:Y:S02]  /*0570*/  LEA R16, P3, R17, UR6, 0x1 ;  /* 0x0000000611107c11 */ /* 0x000fe4000f8608ff */
[----:B------:R-:W-:-:S02]  /*0580*/  LEA R10, P1, R20, UR6, 0x1 ;  /* 0x00000006140a7c11 */ /* 0x000fc4000f8208ff */
[----:B------:R-:W-:Y:S02]  /*0590*/  LEA.HI.X R15, R23, UR7, R24, 0x1, P2 ;  /* 0x00000007170f7c11 */ /* 0x000fe400090f0c18 */
[----:B------:R-:W-:Y:S02]  /*05a0*/  LEA.HI.X R17, R17, UR7, R22, 0x1, P3 ;  /* 0x0000000711117c11 */ /* 0x000fe400098f0c16 */
[----:B------:R-:W-:Y:S01]  /*05b0*/  LEA.HI.X R11, R20, UR7, R11, 0x1, P1 ;  /* 0x00000007140b7c11 */ /* 0x000fe200088f0c0b */
        /* <DEDUP_REMOVED lines=15> */
.L_x_1888:
[----:B------:R-:W-:Y:S05]  /*06b0*/  BSYNC.RECONVERGENT B0 ;  /* 0x0000000000007941 */ /* 0x000fea0003800200 */
.L_x_1887:
[----:B------:R-:W-:Y:S05]  /*06c0*/  @P0 EXIT ;  /* 0x000000000000094d */ /* 0x000fea0003800000 */
[----:B------:R-:W1:Y:S01]  /*06d0*/  LDCU.U8 UR5, c[0x0][0x3e0] ;  /* 0x00007c00ff0577ac */ /* 0x000e620008000000 */
[----:B0-----:R-:W0:Y:S01]  /*06e0*/  LDC.64 R2, c[0x0][0x3a0] ;  /* 0x0000e800ff027b82 */ /* 0x001e220000000a00 */
[----:B------:R-:W-:Y:S01]  /*06f0*/  IMAD R7, R0, UR4, R5 ;  /* 0x0000000400077c24 */ /* 0x000fe2000f8e0205 */
        /* <DEDUP_REMOVED lines=23> */
.L_x_1889:
[----:B------:R-:W-:Y:S06]  /*0870*/  BAR.SYNC.DEFER_BLOCKING 0x0 ;  /* 0x0000000000007b1d */ /* 0x000fec0000010000 */
[----:B------:R1:W-:Y:S01]  /*0880*/  ATOM.E.ADD.F16x2.RN.STRONG.GPU P0, RZ, desc[UR8][R2.64], RZ ;  /* 0x800000ff02ff79a2 */ /* 0x0003e2000c10e108 */
[----:B------:R-:W-:Y:S04]  /*0890*/  BSSY.RECONVERGENT B0, `(.L_x_1890) ;  /* 0x000000d000007945 */ /* 0x000fe80003800200 */
[----:B-1----:R-:W-:Y:S05]  /*08a0*/  @P0 BRA `(.L_x_1891) ;  /* 0x00000000002c0947 */ /* 0x002fea0003800000 */
[----:B------:R-:W1:Y:S02]  /*08b0*/  QSPC.E.S P0, RZ, [R2] ;  /* 0x0000000002ff73aa */ /* 0x000e640000000500 */
[----:B-1----:R-:W-:Y:S05]  /*08c0*/  @!P0 BRA `(.L_x_1892) ;  /* 0x00000000001c8947 */ /* 0x002fea0003800000 */
[----:B0-----:R-:W-:-:S04]  /*08d0*/  MOV R4, R2 ;  /* 0x0000000200047202 */ /* 0x001fc80000000f00 */
[----:B------:R-:W-:-:S07]  /*08e0*/  MOV R4, R4 ;  /* 0x0000000400047202 */ /* 0x000fce0000000f00 */
.L_x_1893:
[----:B------:R-:W0:Y:S02]  /*08f0*/  LDS R6, [R4] ;  /* 0x0000000004067984 */ /* 0x000e240000000800 */
[----:B0-----:R-:W-:-:S05]  /*0900*/  HFMA2 R7, R6, 1, 1, RZ ;  /* 0x3c003c0006077831 */ /* 0x001fca00000000ff */
[----:B------:R-:W0:Y:S02]  /*0910*/  ATOMS.CAST.SPIN P0, [R4], R6, R7 ;  /* 0x000000060400758d */ /* 0x000e240001800007 */
[----:B0-----:R-:W-:Y:S05]  /*0920*/  @!P0 BRA `(.L_x_1893) ;  /* 0xfffffffc00f08947 */ /* 0x001fea000383ffff */
[----:B------:R-:W-:Y:S05]  /*0930*/  BRA `(.L_x_1891) ;  /* 0x0000000000087947 */ /* 0x000fea0003800000 */
.L_x_1892:
[----:B0-----:R-:W2:Y:S04]  /*0940*/  LD.E R5, desc[UR8][R2.64] ;  /* 0x0000000802057980 */ /* 0x001ea8000c101900 */
[----:B--2---:R1:W-:Y:S02]  /*0950*/  ST.E desc[UR8][R2.64], R5 ;  /* 0x0000000502007985 */ /* 0x0043e4000c101908 */
.L_x_1891:
[----:B------:R-:W-:Y:S05]  /*0960*/  BSYNC.RECONVERGENT B0 ;  /* 0x0000000000007941 */ /* 0x000fea0003800200 */
.L_x_1890:
[----:B------:R2:W-:Y:S01]  /*0970*/  ATOM.E.ADD.F16x2.RN.STRONG.GPU P0, RZ, desc[UR8][R2.64+0x4], RZ ;  /* 0x800004ff02ff79a2 */ /* 0x0005e2000c10e108 */
[----:B------:R-:W-:Y:S04]  /*0980*/  BSSY.RECONVERGENT B0, `(.L_x_1894) ;  /* 0x000000d000007945 */ /* 0x000fe80003800200 */
[----:B--2---:R-:W-:Y:S05]  /*0990*/  @P0 BRA `(.L_x_1895) ;  /* 0x00000000002c0947 */ /* 0x004fea0003800000 */
[----:B------:R-:W2:Y:S02]  /*09a0*/  QSPC.E.S P0, RZ, [R2+0x4] ;  /* 0x0000040002ff73aa */ /* 0x000ea40000000500 */
[----:B--2---:R-:W-:Y:S05]  /*09b0*/  @!P0 BRA `(.L_x_1896) ;  /* 0x00000000001c8947 */ /* 0x004fea0003800000 */
[----:B0-----:R-:W-:-:S05]  /*09c0*/  IMAD.MOV.U32 R4, RZ, RZ, R2 ;  /* 0x000000ffff047224 */ /* 0x001fca00078e0002 */
[----:B------:R-:W-:-:S07]  /*09d0*/  MOV R4, R4 ;  /* 0x0000000400047202 */ /* 0x000fce0000000f00 */
.L_x_1897:
[----:B------:R-:W0:Y:S02]  /*09e0*/  LDS R6, [R4+0x4] ;  /* 0x0000040004067984 */ /* 0x000e240000000800 */
[----:B0-----:R-:W-:-:S05]  /*09f0*/  HADD2 R7, R6, RZ.H0_H0 ;  /* 0x200000ff06077230 */ /* 0x001fca0000000000 */
[----:B------:R-:W0:Y:S02]  /*0a00*/  ATOMS.CAST.SPIN P0, [R4+0x4], R6, R7 ;  /* 0x000004060400758d */ /* 0x000e240001800007 */
[----:B0-----:R-:W-:Y:S05]  /*0a10*/  @!P0 BRA `(.L_x_1897) ;  /* 0xfffffffc00f08947 */ /* 0x001fea000383ffff */
[----:B------:R-:W-:Y:S05]  /*0a20*/  BRA `(.L_x_1895) ;  /* 0x0000000000087947 */ /* 0x000fea0003800000 */
.L_x_1896:
[----:B01----:R-:W2:Y:S04]  /*0a30*/  LD.E R5, desc[UR8][R2.64+0x4] ;  /* 0x0000040802057980 */ /* 0x003ea8000c101900 */
[----:B--2---:R2:W-:Y:S02]  /*0a40*/  ST.E desc[UR8][R2.64+0x4], R5 ;  /* 0x0000040502007985 */ /* 0x0045e4000c101908 */
.L_x_1895:
[----:B------:R-:W-:Y:S05]  /*0a50*/  BSYNC.RECONVERGENT B0 ;  /* 0x0000000000007941 */ /* 0x000fea0003800200 */
.L_x_1894:
[----:B012---:R-:W-:-:S05]  /*0a60*/  IMAD.WIDE R4, R0, 0x2, R2 ;  /* 0x0000000200047825 */ /* 0x007fca00078e0202 */
[----:B------:R0:W-:Y:S01]  /*0a70*/  ATOM.E.ADD.F16x2.RN.STRONG.GPU P0, RZ, desc[UR8][R4.64], RZ ;  /* 0x800000ff04ff79a2 */ /* 0x0001e2000c10e108 */
[----:B------:R-:W-:Y:S04]  /*0a80*/  BSSY.RECONVERGENT B0, `(.L_x_1898) ;  /* 0x000000d000007945 */ /* 0x000fe80003800200 */
[----:B0-----:R-:W-:Y:S05]  /*0a90*/  @P0 BRA `(.L_x_1899) ;  /* 0x00000000002c0947 */ /* 0x001fea0003800000 */
[----:B------:R-:W0:Y:S02]  /*0aa0*/  QSPC.E.S P0, RZ, [R4] ;  /* 0x0000000004ff73aa */ /* 0x000e240000000500 */
[----:B0-----:R-:W-:Y:S05]  /*0ab0*/  @!P0 BRA `(.L_x_1900) ;  /* 0x00000000001c8947 */ /* 0x001fea0003800000 */
[----:B------:R-:W-:-:S05]  /*0ac0*/  IMAD.MOV.U32 R2, RZ, RZ, R4 ;  /* 0x000000ffff027224 */ /* 0x000fca00078e0004 */
[----:B------:R-:W-:-:S07]  /*0ad0*/  MOV R2, R2 ;  /* 0x0000000200027202 */ /* 0x000fce0000000f00 */
.L_x_1901:
[----:B------:R-:W0:Y:S02]  /*0ae0*/  LDS R6, [R2] ;  /* 0x0000000002067984 */ /* 0x000e240000000800 */
[----:B0-----:R-:W-:-:S05]  /*0af0*/  HFMA2 R7, R6, 1, 1, RZ ;  /* 0x3c003c0006077831 */ /* 0x001fca00000000ff */
[----:B------:R-:W0:Y:S02]  /*0b00*/  ATOMS.CAST.SPIN P0, [R2], R6, R7 ;  /* 0x000000060200758d */ /* 0x000e240001800007 */
[----:B0-----:R-:W-:Y:S05]  /*0b10*/  @!P0 BRA `(.L_x_1901) ;  /* 0xfffffffc00f08947 */ /* 0x001fea000383ffff */
[----:B------:R-:W-:Y:S05]  /*0b20*/  BRA `(.L_x_1899) ;  /* 0x0000000000087947 */ /* 0x000fea0003800000 */
.L_x_1900:
[----:B------:R-:W2:Y:S04]  /*0b30*/  LD.E R3, desc[UR8][R4.64] ;  /* 0x0000000804037980 */ /* 0x000ea8000c101900 */
[----:B--2---:R0:W-:Y:S02]  /*0b40*/  ST.E desc[UR8][R4.64], R3 ;  /* 0x0000000304007985 */ /* 0x0041e4000c101908 */
.L_x_1899:
[----:B------:R-:W-:Y:S05]  /*0b50*/  BSYNC.RECONVERGENT B0 ;  /* 0x0000000000007941 */ /* 0x000fea0003800200 */
.L_x_1898:
[----:B------:R1:W-:Y:S01]  /*0b60*/  ATOM.E.ADD.F16x2.RN.STRONG.GPU P0, RZ, desc[UR8][R4.64+0x4], RZ ;  /* 0x800004ff04ff79a2 */ /* 0x0003e2000c10e108 */
[----:B------:R-:W-:Y:S04]  /*0b70*/  BSSY.RECONVERGENT B0, `(.L_x_1902) ;  /* 0x000000d000007945 */ /* 0x000fe80003800200 */
[----:B-1----:R-:W-:Y:S05]  /*0b80*/  @P0 BRA `(.L_x_1903) ;  /* 0x00000000002c0947 */ /* 0x002fea0003800000 */
[----:B------:R-:W1:Y:S02]  /*0b90*/  QSPC.E.S P0, RZ, [R4+0x4] ;  /* 0x0000040004ff73aa */ /* 0x000e640000000500 */
[----:B-1----:R-:W-:Y:S05]  /*0ba0*/  @!P0 BRA `(.L_x_1904) ;  /* 0x00000000001c8947 */ /* 0x002fea0003800000 */
[----:B------:R-:W-:-:S05]  /*0bb0*/  IMAD.MOV.U32 R2, RZ, RZ, R4 ;  /* 0x000000ffff027224 */ /* 0x000fca00078e0004 */
[----:B------:R-:W-:-:S07]  /*0bc0*/  MOV R2, R2 ;  /* 0x0000000200027202 */ /* 0x000fce0000000f00 */
.L_x_1905:
[----:B------:R-:W1:Y:S02]  /*0bd0*/  LDS R6, [R2+0x4] ;  /* 0x0000040002067984 */ /* 0x000e640000000800 */
[----:B-1----:R-:W-:-:S05]  /*0be0*/  HADD2 R7, R6, RZ.H0_H0 ;  /* 0x200000ff06077230 */ /* 0x002fca0000000000 */
[----:B------:R-:W1:Y:S02]  /*0bf0*/  ATOMS.CAST.SPIN P0, [R2+0x4], R6, R7 ;  /* 0x000004060200758d */ /* 0x000e640001800007 */
[----:B-1----:R-:W-:Y:S05]  /*0c00*/  @!P0 BRA `(.L_x_1905) ;  /* 0xfffffffc00f08947 */ /* 0x002fea000383ffff */
[----:B------:R-:W-:Y:S05]  /*0c10*/  BRA `(.L_x_1903) ;  /* 0x0000000000087947 */ /* 0x000fea0003800000 */
.L_x_1904:
[----:B0-----:R-:W2:Y:S04]  /*0c20*/  LD.E R3, desc[UR8][R4.64+0x4] ;  /* 0x0000040804037980 */ /* 0x001ea8000c101900 */
[----:B--2---:R1:W-:Y:S02]  /*0c30*/  ST.E desc[UR8][R4.64+0x4], R3 ;  /* 0x0000040304007985 */ /* 0x0043e4000c101908 */
.L_x_1903:
[----:B------:R-:W-:Y:S05]  /*0c40*/  BSYNC.RECONVERGENT B0 ;  /* 0x0000000000007941 */ /* 0x000fea0003800200 */
.L_x_1902:
[----:B01----:R-:W-:-:S05]  /*0c50*/  IMAD.WIDE R4, R0, 0x2, R4 ;  /* 0x0000000200047825 */ /* 0x003fca00078e0204 */
[----:B------:R0:W-:Y:S01]  /*0c60*/  ATOM.E.ADD.F16x2.RN.STRONG.GPU P0, RZ, desc[UR8][R4.64], RZ ;  /* 0x800000ff04ff79a2 */ /* 0x0001e2000c10e108 */
[----:B------:R-:W-:Y:S04]  /*0c70*/  BSSY.RECONVERGENT B0, `(.L_x_1906) ;  /* 0x000000d000007945 */ /* 0x000fe80003800200 */
[----:B0-----:R-:W-:Y:S05]  /*0c80*/  @P0 BRA `(.L_x_1907) ;  /* 0x00000000002c0947 */ /* 0x001fea0003800000 */
[----:B------:R-:W0:Y:S02]  /*0c90*/  QSPC.E.S P0, RZ, [R4] ;  /* 0x0000000004ff73aa */ /* 0x000e240000000500 */
[----:B0-----:R-:W-:Y:S05]  /*0ca0*/  @!P0 BRA `(.L_x_1908) ;  /* 0x00000000001c8947 */ /* 0x001fea0003800000 */
[----:B------:R-:W-:-:S05]  /*0cb0*/  IMAD.MOV.U32 R2, RZ, RZ, R4 ;  /* 0x000000ffff027224 */ /* 0x000fca00078e0004 */
[----:B------:R-:W-:-:S07]  /*0cc0*/  MOV R2, R2 ;  /* 0x0000000200027202 */ /* 0x000fce0000000f00 */
.L_x_1909:
[----:B------:R-:W0:Y:S02]  /*0cd0*/  LDS R6, [R2] ;  /* 0x0000000002067984 */ /* 0x000e240000000800 */
[----:B0-----:R-:W-:-:S05]  /*0ce0*/  HFMA2 R7, R6, 1, 1, RZ ;  /* 0x3c003c0006077831 */ /* 0x001fca00000000ff */
[----:B------:R-:W0:Y:S02]  /*0cf0*/  ATOMS.CAST.SPIN P0, [R2], R6, R7 ;  /* 0x000000060200758d */ /* 0x000e240001800007 */
[----:B0-----:R-:W-:Y:S05]  /*0d00*/  @!P0 BRA `(.L_x_1909) ;  /* 0xfffffffc00f08947 */ /* 0x001fea000383ffff */
[----:B------:R-:W-:Y:S05]  /*0d10*/  BRA `(.L_x_1907) ;  /* 0x0000000000087947 */ /* 0x000fea0003800000 */
.L_x_1908:
[----:B------:R-:W2:Y:S04]  /*0d20*/  LD.E R3, desc[UR8][R4.64] ;  /* 0x0000000804037980 */ /* 0x000ea8000c101900 */
[----:B--2---:R0:W-:Y:S02]  /*0d30*/  ST.E desc[UR8][R4.64], R3 ;  /* 0x0000000304007985 */ /* 0x0041e4000c101908 */
.L_x_1907:
[----:B------:R-:W-:Y:S05]  /*0d40*/  BSYNC.RECONVERGENT B0 ;  /* 0x0000000000007941 */ /* 0x000fea0003800200 */
.L_x_1906:
[----:B------:R1:W-:Y:S01]  /*0d50*/  ATOM.E.ADD.F16x2.RN.STRONG.GPU P0, RZ, desc[UR8][R4.64+0x4], RZ ;  /* 0x800004ff04ff79a2 */ /* 0x0003e2000c10e108 */
[----:B------:R-:W-:Y:S04]  /*0d60*/  BSSY.RECONVERGENT B0, `(.L_x_1910) ;  /* 0x000000d000007945 */ /* 0x000fe80003800200 */
[----:B-1----:R-:W-:Y:S05]  /*0d70*/  @P0 BRA `(.L_x_1911) ;  /* 0x00000000002c0947 */ /* 0x002fea0003800000 */
[----:B------:R-:W1:Y:S02]  /*0d80*/  QSPC.E.S P0, RZ, [R4+0x4] ;  /* 0x0000040004ff73aa */ /* 0x000e640000000500 */
[----:B-1----:R-:W-:Y:S05]  /*0d90*/  @!P0 BRA `(.L_x_1912) ;  /* 0x00000000001c8947 */ /* 0x002fea0003800000 */
[----:B------:R-:W-:-:S04]  /*0da0*/  MOV R2, R4 ;  /* 0x0000000400027202 */ /* 0x000fc80000000f00 */
[----:B------:R-:W-:-:S07]  /*0db0*/  MOV R2, R2 ;  /* 0x0000000200027202 */ /* 0x000fce0000000f00 */
.L_x_1913:
[----:B------:R-:W1:Y:S02]  /*0dc0*/  LDS R6, [R2+0x4] ;  /* 0x0000040002067984 */ /* 0x000e640000000800 */
[----:B-1----:R-:W-:-:S05]  /*0dd0*/  HADD2 R7, R6, RZ.H0_H0 ;  /* 0x200000ff06077230 */ /* 0x002fca0000000000 */
[----:B------:R-:W1:Y:S02]  /*0de0*/  ATOMS.CAST.SPIN P0, [R2+0x4], R6, R7 ;  /* 0x000004060200758d */ /* 0x000e640001800007 */
[----:B-1----:R-:W-:Y:S05]  /*0df0*/  @!P0 BRA `(.L_x_1913) ;  /* 0xfffffffc00f08947 */ /* 0x002fea000383ffff */
[----:B------:R-:W-:Y:S05]  /*0e00*/  BRA `(.L_x_1911) ;  /* 0x0000000000087947 */ /* 0x000fea0003800000 */
.L_x_1912:
[----:B0-----:R-:W2:Y:S04]  /*0e10*/  LD.E R3, desc[UR8][R4.64+0x4] ;  /* 0x0000040804037980 */ /* 0x001ea8000c101900 */
[----:B--2---:R1:W-:Y:S02]  /*0e20*/  ST.E desc[UR8][R4.64+0x4], R3 ;  /* 0x0000040304007985 */ /* 0x0043e4000c101908 */
.L_x_1911:
[----:B------:R-:W-:Y:S05]  /*0e30*/  BSYNC.RECONVERGENT B0 ;  /* 0x0000000000007941 */ /* 0x000fea0003800200 */
.L_x_1910:
        /* <DEDUP_REMOVED lines=8> */
.L_x_1917:
[----:B------:R-:W0:Y:S02]  /*0ec0*/  LDS R6, [R2] ;  /* 0x0000000002067984 */ /* 0x000e240000000800 */
[----:B0-----:R-:W-:-:S05]  /*0ed0*/  HFMA2 R7, R6, 1, 1, RZ ;  /* 0x3c003c0006077831 */ /* 0x001fca00000000ff */
[----:B------:R-:W0:Y:S02]  /*0ee0*/  ATOMS.CAST.SPIN P0, [R2], R6, R7 ;  /* 0x000000060200758d */ /* 0x000e240001800007 */
[----:B0-----:R-:W-:Y:S05]  /*0ef0*/  @!P0 BRA `(.L_x_1917) ;  /* 0xfffffffc00f08947 */ /* 0x001fea000383ffff */
[----:B------:R-:W-:Y:S05]  /*0f00*/  BRA `(.L_x_1915) ;  /* 0x0000000000087947 */ /* 0x000fea0003800000 */
.L_x_1916:
[----:B------:R-:W2:Y:S04]  /*0f10*/  LD.E R3, desc[UR8][R4.64] ;  /* 0x0000000804037980 */ /* 0x000ea8000c101900 */
[----:B--2---:R0:W-:Y:S02]  /*0f20*/  ST.E desc[UR8][R4.64], R3 ;  /* 0x0000000304007985 */ /* 0x0041e4000c101908 */
.L_x_1915:
[----:B------:R-:W-:Y:S05]  /*0f30*/  BSYNC.RECONVERGENT B0 ;  /* 0x0000000000007941 */ /* 0x000fea0003800200 */
.L_x_1914:
[----:B------:R1:W-:Y:S01]  /*0f40*/  ATOM.E.ADD.F16x2.RN.STRONG.GPU P0, RZ, desc[UR8][R4.64+0x4], RZ ;  /* 0x800004ff04ff79a2 */ /* 0x0003e2000c10e108 */
[----:B------:R-:W-:Y:S04]  /*0f50*/  BSSY.RECONVERGENT B0, `(.L_x_1918) ;  /* 0x000000d000007945 */ /* 0x000fe80003800200 */
[----:B-1----:R-:W-:Y:S05]  /*0f60*/  @P0 BRA `(.L_x_1919) ;  /* 0x00000000002c0947 */ /* 0x002fea0003800000 */
[----:B------:R-:W1:Y:S02]  /*0f70*/  QSPC.E.S P0, RZ, [R4+0x4] ;  /* 0x0000040004ff73aa */ /* 0x000e640000000500 */
[----:B-1----:R-:W-:Y:S05]  /*0f80*/  @!P0 BRA `(.L_x_1920) ;  /* 0x00000000001c8947 */ /* 0x002fea0003800000 */
[----:B------:R-:W-:-:S05]  /*0f90*/  IMAD.MOV.U32 R2, RZ, RZ, R4 ;  /* 0x000000ffff027224 */ /* 0x000fca00078e0004 */
[----:B------:R-:W-:-:S07]  /*0fa0*/  MOV R2, R2 ;  /* 0x0000000200027202 */ /* 0x000fce0000000f00 */
.L_x_1921:
[----:B------:R-:W1:Y:S02]  /*0fb0*/  LDS R6, [R2+0x4] ;  /* 0x0000040002067984 */ /* 0x000e640000000800 */
[----:B-1----:R-:W-:-:S05]  /*0fc0*/  HADD2 R7, R6, RZ.H0_H0 ;  /* 0x200000ff06077230 */ /* 0x002fca0000000000 */
[----:B------:R-:W1:Y:S02]  /*0fd0*/  ATOMS.CAST.SPIN P0, [R2+0x4], R6, R7 ;  /* 0x000004060200758d */ /* 0x000e640001800007 */
[----:B-1----:R-:W-:Y:S05]  /*0fe0*/  @!P0 BRA `(.L_x_1921) ;  /* 0xfffffffc00f08947 */ /* 0x002fea000383ffff */
[----:B------:R-:W-:Y:S05]  /*0ff0*/  BRA `(.L_x_1919) ;  /* 0x0000000000087947 */ /* 0x000fea0003800000 */
.L_x_1920:
[----:B0-----:R-:W2:Y:S04]  /*1000*/  LD.E R3, desc[UR8][R4.64+0x4] ;  /* 0x0000040804037980 */ /* 0x001ea8000c101900 */
[----:B--2---:R1:W-:Y:S02]  /*1010*/  ST.E desc[UR8][R4.64+0x4], R3 ;  /* 0x0000040304007985 */ /* 0x0043e4000c101908 */
.L_x_1919:
[----:B------:R-:W-:Y:S05]  /*1020*/  BSYNC.RECONVERGENT B0 ;  /* 0x0000000000007941 */ /* 0x000fea0003800200 */
.L_x_1918:
        /* <DEDUP_REMOVED lines=8> */
.L_x_1925:
[----:B------:R-:W0:Y:S02]  /*10b0*/  LDS R6, [R2] ;  /* 0x0000000002067984 */ /* 0x000e240000000800 */
[----:B0-----:R-:W-:-:S05]  /*10c0*/  HFMA2 R7, R6, 1, 1, RZ ;  /* 0x3c003c0006077831 */ /* 0x001fca00000000ff */
[----:B------:R-:W0:Y:S02]  /*10d0*/  ATOMS.CAST.SPIN P0, [R2], R6, R7 ;  /* 0x000000060200758d */ /* 0x000e240001800007 */
[----:B0-----:R-:W-:Y:S05]  /*10e0*/  @!P0 BRA `(.L_x_1925) ;  /* 0xfffffffc00f08947 */ /* 0x001fea000383ffff */
[----:B------:R-:W-:Y:S05]  /*10f0*/  BRA `(.L_x_1923) ;  /* 0x0000000000087947 */ /* 0x000fea0003800000 */
.L_x_1924:
[----:B------:R-:W2:Y:S04]  /*1100*/  LD.E R3, desc[UR8][R4.64] ;  /* 0x0000000804037980 */ /* 0x000ea8000c101900 */
[----:B--2---:R0:W-:Y:S02]  /*1110*/  ST.E desc[UR8][R4.64], R3 ;  /* 0x0000000304007985 */ /* 0x0041e4000c101908 */
.L_x_1923:
[----:B------:R-:W-:Y:S05]  /*1120*/  BSYNC.RECONVERGENT B0 ;  /* 0x0000000000007941 */ /* 0x000fea0003800200 */
.L_x_1922:
[----:B------:R1:W-:Y:S01]  /*1130*/  ATOM.E.ADD.F16x2.RN.STRONG.GPU P0, RZ, desc[UR8][R4.64+0x4], RZ ;  /* 0x800004ff04ff79a2 */ /* 0x0003e2000c10e108 */
[----:B------:R-:W-:Y:S04]  /*1140*/  BSSY.RECONVERGENT B0, `(.L_x_1926) ;  /* 0x000000d000007945 */ /* 0x000fe80003800200 */
[----:B-1----:R-:W-:Y:S05]  /*1150*/  @P0 BRA `(.L_x_1927) ;  /* 0x00000000002c0947 */ /* 0x002fea0003800000 */
[----:B------:R-:W1:Y:S02]  /*1160*/  QSPC.E.S P0, RZ, [R4+0x4] ;  /* 0x0000040004ff73aa */ /* 0x000e640000000500 */
[----:B-1----:R-:W-:Y:S05]  /*1170*/  @!P0 BRA `(.L_x_1928) ;  /* 0x00000000001c8947 */ /* 0x002fea0003800000 */
[----:B------:R-:W-:-:S04]  /*1180*/  MOV R2, R4 ;  /* 0x0000000400027202 */ /* 0x000fc80000000f00 */
[----:B------:R-:W-:-:S07]  /*1190*/  MOV R2, R2 ;  /* 0x0000000200027202 */ /* 0x000fce0000000f00 */
.L_x_1929:
[----:B------:R-:W1:Y:S02]  /*11a0*/  LDS R6, [R2+0x4] ;  /* 0x0000040002067984 */ /* 0x000e640000000800 */
[----:B-1----:R-:W-:-:S05]  /*11b0*/  HADD2 R7, R6, RZ.H0_H0 ;  /* 0x200000ff06077230 */ /* 0x002fca0000000000 */
[----:B------:R-:W1:Y:S02]  /*11c0*/  ATOMS.CAST.SPIN P0, [R2+0x4], R6, R7 ;  /* 0x000004060200758d */ /* 0x000e640001800007 */
[----:B-1----:R-:W-:Y:S05]  /*11d0*/  @!P0 BRA `(.L_x_1929) ;  /* 0xfffffffc00f08947 */ /* 0x002fea000383ffff */
[----:B------:R-:W-:Y:S05]  /*11e0*/  BRA `(.L_x_1927) ;  /* 0x0000000000087947 */ /* 0x000fea0003800000 */
.L_x_1928:
[----:B0-----:R-:W2:Y:S04]  /*11f0*/  LD.E R3, desc[UR8][R4.64+0x4] ;  /* 0x0000040804037980 */ /* 0x001ea8000c101900 */
[----:B--2---:R1:W-:Y:S02]  /*1200*/  ST.E desc[UR8][R4.64+0x4], R3 ;  /* 0x0000040304007985 */ /* 0x0043e4000c101908 */
.L_x_1927:
[----:B------:R-:W-:Y:S05]  /*1210*/  BSYNC.RECONVERGENT B0 ;  /* 0x0000000000007941 */ /* 0x000fea0003800200 */
.L_x_1926:
        /* <DEDUP_REMOVED lines=8> */
.L_x_1933:
[----:B------:R-:W0:Y:S02]  /*12a0*/  LDS R6, [R2] ;  /* 0x0000000002067984 */ /* 0x000e240000000800 */
[----:B0-----:R-:W-:-:S05]  /*12b0*/  HFMA2 R7, R6, 1, 1, RZ ;  /* 0x3c003c0006077831 */ /* 0x001fca00000000ff */
[----:B------:R-:W0:Y:S02]  /*12c0*/  ATOMS.CAST.SPIN P0, [R2], R6, R7 ;  /* 0x000000060200758d */ /* 0x000e240001800007 */
[----:B0-----:R-:W-:Y:S05]  /*12d0*/  @!P0 BRA `(.L_x_1933) ;  /* 0xfffffffc00f08947 */ /* 0x001fea000383ffff */
[----:B------:R-:W-:Y:S05]  /*12e0*/  BRA `(.L_x_1931) ;  /* 0x0000000000087947 */ /* 0x000fea0003800000 */
.L_x_1932:
[----:B------:R-:W2:Y:S04]  /*12f0*/  LD.E R3, desc[UR8][R4.64] ;  /* 0x0000000804037980 */ /* 0x000ea8000c101900 */
[----:B--2---:R0:W-:Y:S02]  /*1300*/  ST.E desc[UR8][R4.64], R3 ;  /* 0x0000000304007985 */ /* 0x0041e4000c101908 */
.L_x_1931:
[----:B------:R-:W-:Y:S05]  /*1310*/  BSYNC.RECONVERGENT B0 ;  /* 0x0000000000007941 */ /* 0x000fea0003800200 */
.L_x_1930:
[----:B------:R1:W-:Y:S01]  /*1320*/  ATOM.E.ADD.F16x2.RN.STRONG.GPU P0, RZ, desc[UR8][R4.64+0x4], RZ ;  /* 0x800004ff04ff79a2 */ /* 0x0003e2000c10e108 */
[----:B------:R-:W-:Y:S04]  /*1330*/  BSSY.RECONVERGENT B0, `(.L_x_1934) ;  /* 0x000000d000007945 */ /* 0x000fe80003800200 */
[----:B-1----:R-:W-:Y:S05]  /*1340*/  @P0 BRA `(.L_x_1935) ;  /* 0x00000000002c0947 */ /* 0x002fea0003800000 */
[----:B------:R-:W1:Y:S02]  /*1350*/  QSPC.E.S P0, RZ, [R4+0x4] ;  /* 0x0000040004ff73aa */ /* 0x000e640000000500 */
[----:B-1----:R-:W-:Y:S05]  /*1360*/  @!P0 BRA `(.L_x_1936) ;  /* 0x00000000001c8947 */ /* 0x002fea0003800000 */
[----:B------:R-:W-:-:S05]  /*1370*/  IMAD.MOV.U32 R2, RZ, RZ, R4 ;  /* 0x000000ffff027224 */ /* 0x000fca00078e0004 */
[----:B------:R-:W-:-:S07]  /*1380*/  MOV R2, R2 ;  /* 0x0000000200027202 */ /* 0x000fce0000000f00 */
.L_x_1937:
[----:B------:R-:W1:Y:S02]  /*1390*/  LDS R6, [R2+0x4] ;  /* 0x0000040002067984 */ /* 0x000e640000000800 */
[----:B-1----:R-:W-:-:S05]  /*13a0*/  HADD2 R7, R6, RZ.H0_H0 ;  /* 0x200000ff06077230 */ /* 0x002fca0000000000 */
[----:B------:R-:W1:Y:S02]  /*13b0*/  ATOMS.CAST.SPIN P0, [R2+0x4], R6, R7 ;  /* 0x000004060200758d */ /* 0x000e640001800007 */
[----:B-1----:R-:W-:Y:S05]  /*13c0*/  @!P0 BRA `(.L_x_1937) ;  /* 0xfffffffc00f08947 */ /* 0x002fea000383ffff */
[----:B------:R-:W-:Y:S05]  /*13d0*/  BRA `(.L_x_1935) ;  /* 0x0000000000087947 */ /* 0x000fea0003800000 */
.L_x_1936:
[----:B0-----:R-:W2:Y:S04]  /*13e0*/  LD.E R3, desc[UR8][R4.64+0x4] ;  /* 0x0000040804037980 */ /* 0x001ea8000c101900 */
[----:B--2---:R1:W-:Y:S02]  /*13f0*/  ST.E desc[UR8][R4.64+0x4], R3 ;  /* 0x0000040304007985 */ /* 0x0043e4000c101908 */
.L_x_1935:
[----:B------:R-:W-:Y:S05]  /*1400*/  BSYNC.RECONVERGENT B0 ;  /* 0x0000000000007941 */ /* 0x000fea0003800200 */
.L_x_1934:
        /* <DEDUP_REMOVED lines=8> */
.L_x_1941:
[----:B------:R-:W0:Y:S02]  /*1490*/  LDS R6, [R2] ;  /* 0x0000000002067984 */ /* 0x000e240000000800 */
[----:B0-----:R-:W-:-:S05]  /*14a0*/  HFMA2 R7, R6, 1, 1, RZ ;  /* 0x3c003c0006077831 */ /* 0x001fca00000000ff */
[----:B------:R-:W0:Y:S02]  /*14b0*/  ATOMS.CAST.SPIN P0, [R2], R6, R7 ;  /* 0x000000060200758d */ /* 0x000e240001800007 */
[----:B0-----:R-:W-:Y:S05]  /*14c0*/  @!P0 BRA `(.L_x_1941) ;  /* 0xfffffffc00f08947 */ /* 0x001fea000383ffff */
[----:B------:R-:W-:Y:S05]  /*14d0*/  BRA `(.L_x_1939) ;  /* 0x0000000000087947 */ /* 0x000fea0003800000 */
.L_x_1940:
[----:B------:R-:W2:Y:S04]  /*14e0*/  LD.E R3, desc[UR8][R4.64] ;  /* 0x0000000804037980 */ /* 0x000ea8000c101900 */
[----:B--2---:R0:W-:Y:S02]  /*14f0*/  ST.E desc[UR8][R4.64], R3 ;  /* 0x0000000304007985 */ /* 0x0041e4000c101908 */
.L_x_1939:
[----:B------:R-:W-:Y:S05]  /*1500*/  BSYNC.RECONVERGENT B0 ;  /* 0x0000000000007941 */ /* 0x000fea0003800200 */
.L_x_1938:
[----:B------:R1:W-:Y:S01]  /*1510*/  ATOM.E.ADD.F16x2.RN.STRONG.GPU P0, RZ, desc[UR8][R4.64+0x4], RZ ;  /* 0x800004ff04ff79a2 */ /* 0x0003e2000c10e108 */
[----:B------:R-:W-:Y:S04]  /*1520*/  BSSY.RECONVERGENT B0, `(.L_x_1942) ;  /* 0x000000d000007945 */ /* 0x000fe80003800200 */
[----:B-1----:R-:W-:Y:S05]  /*1530*/  @P0 BRA `(.L_x_1943) ;  /* 0x00000000002c0947 */ /* 0x002fea0003800000 */
[----:B------:R-:W1:Y:S02]  /*1540*/  QSPC.E.S P0, RZ, [R4+0x4] ;  /* 0x0000040004ff73aa */ /* 0x000e640000000500 */
[----:B-1----:R-:W-:Y:S05]  /*1550*/  @!P0 BRA `(.L_x_1944) ;  /* 0x00000000001c8947 */ /* 0x002fea0003800000 */
[----:B------:R-:W-:-:S04]  /*1560*/  MOV R2, R4 ;  /* 0x0000000400027202 */ /* 0x000fc80000000f00 */
[----:B------:R-:W-:-:S07]  /*1570*/  MOV R2, R2 ;  /* 0x0000000200027202 */ /* 0x000fce0000000f00 */
.L_x_1945:
[----:B------:R-:W1:Y:S02]  /*1580*/  LDS R6, [R2+0x4] ;  /* 0x0000040002067984 */ /* 0x000e640000000800 */
[----:B-1----:R-:W-:-:S05]  /*1590*/  HADD2 R7, R6, RZ.H0_H0 ;  /* 0x200000ff06077230 */ /* 0x002fca0000000000 */
[----:B------:R-:W1:Y:S02]  /*15a0*/  ATOMS.CAST.SPIN P0, [R2+0x4], R6, R7 ;  /* 0x000004060200758d */ /* 0x000e640001800007 */
[----:B-1----:R-:W-:Y:S05]  /*15b0*/  @!P0 BRA `(.L_x_1945) ;  /* 0xfffffffc00f08947 */ /* 0x002fea000383ffff */
[----:B------:R-:W-:Y:S05]  /*15c0*/  BRA `(.L_x_1943) ;  /* 0x0000000000087947 */ /* 0x000fea0003800000 */
.L_x_1944:
[----:B0-----:R-:W2:Y:S04]  /*15d0*/  LD.E R3, desc[UR8][R4.64+0x4] ;  /* 0x0000040804037980 */ /* 0x001ea8000c101900 */
[----:B--2---:R1:W-:Y:S02]  /*15e0*/  ST.E desc[UR8][R4.64+0x4], R3 ;  /* 0x0000040304007985 */ /* 0x0043e4000c101908 */
.L_x_1943:
[----:B------:R-:W-:Y:S05]  /*15f0*/  BSYNC.RECONVERGENT B0 ;  /* 0x0000000000007941 */ /* 0x000fea0003800200 */
.L_x_1942:
        /* <DEDUP_REMOVED lines=8> */
.L_x_1949:
[----:B------:R-:W0:Y:S02]  /*1680*/  LDS R6, [R2] ;  /* 0x0000000002067984 */ /* 0x000e240000000800 */
[----:B0-----:R-:W-:-:S05]  /*1690*/  HFMA2 R7, R6, 1, 1, RZ ;  /* 0x3c003c0006077831 */ /* 0x001fca00000000ff */
[----:B------:R-:W0:Y:S02]  /*16a0*/  ATOMS.CAST.SPIN P0, [R2], R6, R7 ;  /* 0x000000060200758d */ /* 0x000e240001800007 */
[----:B0-----:R-:W-:Y:S05]  /*16b0*/  @!P0 BRA `(.L_x_1949) ;  /* 0xfffffffc00f08947 */ /* 0x001fea000383ffff */
[----:B------:R-:W-:Y:S05]  /*16c0*/  BRA `(.L_x_1947) ;  /* 0x0000000000087947 */ /* 0x000fea0003800000 */
.L_x_1948:
[----:B------:R-:W2:Y:S04]  /*16d0*/  LD.E R3, desc[UR8][R4.64] ;  /* 0x0000000804037980 */ /* 0x000ea8000c101900 */
[----:B--2---:R0:W-:Y:S02]  /*16e0*/  ST.E desc[UR8][R4.64], R3 ;  /* 0x0000000304007985 */ /* 0x0041e4000c101908 */
.L_x_1947:
[----:B------:R-:W-:Y:S05]  /*16f0*/  BSYNC.RECONVERGENT B0 ;  /* 0x0000000000007941 */ /* 0x000fea0003800200 */
.L_x_1946:
[----:B------:R1:W-:Y:S02]  /*1700*/  ATOM.E.ADD.F16x2.RN.STRONG.GPU P0, RZ, desc[UR8][R4.64+0x4], RZ ;  /* 0x800004ff04ff79a2 */ /* 0x0003e4000c10e108 */
[----:B-1----:R-:W-:Y:S05]  /*1710*/  @P0 EXIT ;  /* 0x000000000000094d */ /* 0x002fea0003800000 */
[----:B------:R-:W1:Y:S02]  /*1720*/  QSPC.E.S P0, RZ, [R4+0x4] ;  /* 0x0000040004ff73aa */ /* 0x000e640000000500 */
[----:B-1----:R-:W-:Y:S05]  /*1730*/  @!P0 BRA `(.L_x_1950) ;  /* 0x00000000001c8947 */ /* 0x002fea0003800000 */
[----:B------:R-:W-:-:S05]  /*1740*/  IMAD.MOV.U32 R2, RZ, RZ, R4 ;  /* 0x000000ffff027224 */ /* 0x000fca00078e0004 */
[----:B------:R-:W-:-:S07]  /*1750*/  MOV R2, R2 ;  /* 0x0000000200027202 */ /* 0x000fce0000000f00 */
.L_x_1951:
[----:B0-----:R-:W0:Y:S02]  /*1760*/  LDS R4, [R2+0x4] ;  /* 0x0000040002047984 */ /* 0x001e240000000800 */
[----:B0-----:R-:W-:-:S05]  /*1770*/  HADD2 R5, R4, RZ.H0_H0 ;  /* 0x200000ff04057230 */ /* 0x001fca0000000000 */
[----:B------:R-:W0:Y:S02]  /*1780*/  ATOMS.CAST.SPIN P0, [R2+0x4], R4, R5 ;  /* 0x000004040200758d */ /* 0x000e240001800005 */
[----:B0-----:R-:W-:Y:S05]  /*1790*/  @!P0 BRA `(.L_x_1951) ;  /* 0xfffffffc00f08947 */ /* 0x001fea000383ffff */
[----:B------:R-:W-:Y:S05]  /*17a0*/  EXIT ;  /* 0x000000000000794d */ /* 0x000fea0003800000 */
.L_x_1950:
[----:B0-----:R-:W2:Y:S04]  /*17b0*/  LD.E R3, desc[UR8][R4.64+0x4] ;  /* 0x0000040804037980 */ /* 0x001ea8000c101900 */
[----:B--2---:R-:W-:Y:S01]  /*17c0*/  ST.E desc[UR8][R4.64+0x4], R3 ;  /* 0x0000040304007985 */ /* 0x004fe2000c101908 */
[----:B------:R-:W-:Y:S05]  /*17d0*/  EXIT ;  /* 0x000000000000794d */ /* 0x000fea0003800000 */
.L_x_1952:
        /* <DEDUP_REMOVED lines=10> */
.L_x_3327:


//--------------------- .text._Z23gemm_half_q_half_kernelILi7ELb1ELb0EEvPK6__halfPKjS4_S2_PS0_iiiiPKtS7_iiiiiibS2_i --------------------------
	.section	.text._Z23gemm_half_q_half_kernelILi7ELb1ELb0EEvPK6__halfPKjS4_S2_PS0_iiiiPKtS7_iiiiiibS2_i,"ax",@progbits
	.align	128
        .global         _Z23gemm_half_q_half_kernelILi7ELb1ELb0EEvPK6__halfPKjS4_S2_PS0_iiiiPKtS7_iiiiiibS2_i
        .type           _Z23gemm_half_q_half_kernelILi7ELb1ELb0EEvPK6__halfPKjS4_S2_PS0_iiiiPKtS7_iiiiiibS2_i,@function
        .size           _Z23gemm_half_q_half_kernelILi7ELb1ELb0EEvPK6__halfPKjS4_S2_PS0_iiiiPKtS7_iiiiiibS2_i,(.L_x_3328 - _Z23gemm_half_q_half_kernelILi7ELb1ELb0EEvPK6__halfPKjS4_S2_PS0_iiiiPKtS7_iiiiiibS2_i)
        .other          _Z23gemm_half_q_half_kernelILi7ELb1ELb0EEvPK6__halfPKjS4_S2_PS0_iiiiPKtS7_iiiiiibS2_i,@"STO_CUDA_ENTRY STV_DEFAULT"
_Z23gemm_half_q_half_kernelILi7ELb1ELb0EEvPK6__halfPKjS4_S2_PS0_iiiiPKtS7_iiiiiibS2_i:
.text._Z23gemm_half_q_half_kernelILi7ELb1ELb0EEvPK6__halfPKjS4_S2_PS0_iiiiPKtS7_iiiiiibS2_i:
        /* <DEDUP_REMOVED lines=43> */
[----:B------:R-:W2:Y:S01]  /*02b0*/  LDG.E.U16.CONSTANT R11, desc[UR8][R2.64] ;  /* 0x00000008020b7981 */ /* 0x000ea2000c1e9500 */
[----:B------:R-:W-:-:S04]  /*02c0*/  IMAD R8, R6, UR4, RZ ;  /* 0x0000000406087c24 */ /* 0x000fc8000f8e02ff */
[----:B------:R-:W-:-:S05]  /*02d0*/  IMAD.IADD R9, R8, 0x1, R6 ;  /* 0x0000000108097824 */ /* 0x000fca00078e0206 */
[----:B------:R-:W-:-:S05]  /*02e0*/  IADD3 R10, PT, PT, R9, R6, RZ ;  /* 0x00000006090a7210 */ /* 0x000fca0007ffe0ff */
[----:B------:R-:W-:Y:S01]  /*02f0*/  IMAD.IADD R12, R10, 0x1, R6 ;  /* 0x000000010a0c7824 */ /* 0x000fe200078e0206 */
[----:B--2---:R-:W-:-:S04]  /*0300*/  IADD3 R13, P3, PT, R11, R10, RZ ;  /* 0x0000000a0b0d7210 */ /* 0x004fc80007f7e0ff */
[C---:B------:R-:W-:Y:S02]  /*0310*/  IADD3 R3, P4, PT, R11.reuse, R12, RZ ;  /* 0x0000000c0b037210 */ /* 0x040fe40007f9e0ff */
[----:B------:R-:W-:Y:S02]  /*0320*/  LEA.HI.X.SX32 R18, R10, RZ, 0x1, P3 ;  /* 0x000000ff0a127211 */ /* 0x000fe400018f0eff */
[----:B------:R-:W-:Y:S02]  /*0330*/  IADD3 R15, P1, PT, R11, R8, RZ ;  /* 0x000000080b0f7210 */ /* 0x000fe40007f3e0ff */
[----:B------:R-:W-:Y:S02]  /*0340*/  LEA.HI.X.SX32 R10, R12, RZ, 0x1, P4 ;  /* 0x000000ff0c0a7211 */ /* 0x000fe400020f0eff */
[----:B-1----:R-:W-:Y:S02]  /*0350*/  LEA R2, P4, R3, UR6, 0x1 ;  /* 0x0000000603027c11 */ /* 0x002fe4000f8808ff */
[----:B------:R-:W-:-:S02]  /*0360*/  IADD3 R17, P2, PT, R11, R9, RZ ;  /* 0x000000090b117210 */ /* 0x000fc40007f5e0ff */
[----:B------:R-:W-:Y:S02]  /*0370*/  LEA.HI.X.SX32 R22, R8, RZ, 0x1, P1 ;  /* 0x000000ff08167211 */ /* 0x000fe400008f0eff */
[----:B------:R-:W-:Y:S02]  /*0380*/  LEA R8, P1, R13, UR6, 0x1 ;  /* 0x000000060d087c11 */ /* 0x000fe4000f8208ff */
[----:B------:R-:W-:Y:S01]  /*0390*/  LEA.HI.X R3, R3, UR7, R10, 0x1, P4 ;  /* 0x0000000703037c11 */ /* 0x000fe2000a0f0c0a */
[----:B------:R-:W-:Y:S01]  /*03a0*/  IMAD.IADD R10, R12, 0x1, R6 ;  /* 0x000000010c0a7824 */ /* 0x000fe200078e0206 */
[----:B------:R-:W-:Y:S02]  /*03b0*/  LEA.HI.X.SX32 R20, R9, RZ, 0x1, P2 ;  /* 0x000000ff09147211 */ /* 0x000fe400010f0eff */
[----:B------:R-:W-:Y:S01]  /*03c0*/  LEA R14, P3, R15, UR6, 0x1 ;  /* 0x000000060f0e7c11 */ /* 0x000fe2000f8608ff */
[----:B------:R-:W2:Y:S01]  /*03d0*/  LDG.E.U16.CONSTANT R2, desc[UR8][R2.64] ;  /* 0x0000000802027981 */ /* 0x000ea2000c1e9500 */
[----:B------:R-:W-:Y:S01]  /*03e0*/  LEA.HI.X R9, R13, UR7, R18, 0x1, P1 ;  /* 0x000000070d097c11 */ /* 0x000fe200088f0c12 */
[----:B------:R-:W-:Y:S01]  /*03f0*/  IMAD.IADD R18, R10, 0x1, R6 ;  /* 0x000000010a127824 */ /* 0x000fe200078e0206 */
[----:B------:R-:W-:-:S02]  /*0400*/  LEA.HI.X R15, R15, UR7, R22, 0x1, P3 ;  /* 0x000000070f0f7c11 */ /* 0x000fc400098f0c16 */
[----:B------:R-:W-:Y:S01]  /*0410*/  LEA R16, P2, R17, UR6, 0x1 ;  /* 0x0000000611107c11 */ /* 0x000fe2000f8408ff */
[----:B------:R-:W3:Y:S01]  /*0420*/  LDG.E.U16.CONSTANT R8, desc[UR8][R8.64] ;  /* 0x0000000808087981 */ /* 0x000ee2000c1e9500 */
[----:B------:R-:W-:Y:S02]  /*0430*/  IADD3 R22, P1, PT, R11, R10, RZ ;  /* 0x0000000a0b167210 */ /* 0x000fe40007f3e0ff */
[----:B------:R-:W-:Y:S01]  /*0440*/  IADD3 R6, PT, PT, R18, R6, RZ ;  /* 0x0000000612067210 */ /* 0x000fe20007ffe0ff */
[----:B------:R0:W4:Y:S01]  /*0450*/  LDG.E.U16.CONSTANT R12, desc[UR8][R14.64] ;  /* 0x000000080e0c7981 */ /* 0x000122000c1e9500 */
[----:B------:R-:W-:Y:S02]  /*0460*/  LEA.HI.X R17, R17, UR7, R20, 0x1, P2 ;  /* 0x0000000711117c11 */ /* 0x000fe400090f0c14 */
[----:B------:R-:W-:Y:S02]  /*0470*/  LEA.HI.X.SX32 R23, R10, RZ, 0x1, P1 ;  /* 0x000000ff0a177211 */ /* 0x000fe400008f0eff */
[----:B------:R-:W-:Y:S01]  /*0480*/  IADD3 R20, P2, PT, R11, R18, RZ ;  /* 0x000000120b147210 */ /* 0x000fe20007f5e0ff */
[----:B------:R1:W5:Y:S01]  /*0490*/  LDG.E.U16.CONSTANT R13, desc[UR8][R16.64] ;  /* 0x00000008100d7981 */ /* 0x000362000c1e9500 */
[----:B------:R-:W-:-:S02]  /*04a0*/  LEA R10, P1, R22, UR6, 0x1 ;  /* 0x00000006160a7c11 */ /* 0x000fc4000f8208ff */
[----:B------:R-:W-:Y:S02]  /*04b0*/  IADD3 R19, P3, PT, R11, R6, RZ ;  /* 0x000000060b137210 */ /* 0x000fe40007f7e0ff */
[----:B------:R-:W-:Y:S02]  /*04c0*/  LEA.HI.X.SX32 R21, R18, RZ, 0x1, P2 ;  /* 0x000000ff12157211 */ /* 0x000fe400010f0eff */
[----:B------:R-:W-:Y:S02]  /*04d0*/  LEA.HI.X R11, R22, UR7, R23, 0x1, P1 ;  /* 0x00000007160b7c11 */ /* 0x000fe400088f0c17 */
[----:B0-----:R-:W-:Y:S02]  /*04e0*/  LEA R14, P2, R20, UR6, 0x1 ;  /* 0x00000006140e7c11 */ /* 0x001fe4000f8408ff */
[----:B------:R-:W-:Y:S01]  /*04f0*/  LEA.HI.X.SX32 R6, R6, RZ, 0x1, P3 ;  /* 0x000000ff06067211 */ /* 0x000fe200018f0eff */
[----:B------:R-:W5:Y:S01]  /*0500*/  LDG.E.U16.CONSTANT R10, desc[UR8][R10.64] ;  /* 0x000000080a0a7981 */ /* 0x000f62000c1e9500 */
[----:B-1----:R-:W-:-:S02]  /*0510*/  LEA R16, P1, R19, UR6, 0x1 ;  /* 0x0000000613107c11 */ /* 0x002fc4000f8208ff */
        /* <DEDUP_REMOVED lines=14> */
[----:B------:R0:W-:Y:S02]  /*0600*/  STS.U16 [R7+0x300], R16 ;  /* 0x0003001007007388 */ /* 0x0001e40000000400 */
.L_x_1954:
[----:B------:R-:W-:Y:S05]  /*0610*/  BSYNC.RECONVERGENT B0 ;  /* 0x0000000000007941 */ /* 0x000fea0003800200 */
.L_x_1953:
        /* <DEDUP_REMOVED lines=25> */
.L_x_1955:
[----:B------:R-:W-:Y:S06]  /*07b0*/  BAR.SYNC.DEFER_BLOCKING 0x0 ;  /* 0x0000000000007b1d */ /* 0x000fec0000010000 */
[----:B------:R1:W-:Y:S01]  /*07c0*/  ATOM.E.ADD.F16x2.RN.STRONG.GPU P0, RZ, desc[UR8][R2.64], RZ ;  /* 0x800000ff02ff79a2 */ /* 0x0003e2000c10e108 */
[----:B------:R-:W-:Y:S04]  /*07d0*/  BSSY.RECONVERGENT B0, `(.L_x_1956) ;  /* 0x000000d000007945 */ /* 0x000fe80003800200 */
[----:B-1----:R-:W-:Y:S05]  /*07e0*/  @P0 BRA `(.L_x_1957) ;  /* 0x00000000002c0947 */ /* 0x002fea0003800000 */
[----:B------:R-:W1:Y:S02]  /*07f0*/  QSPC.E.S P0, RZ, [R2] ;  /* 0x0000000002ff73aa */ /* 0x000e640000000500 */
[----:B-1----:R-:W-:Y:S05]  /*0800*/  @!P0 BRA `(.L_x_1958) ;  /* 0x00000000001c8947 */ /* 0x002fea0003800000 */
[----:B0-----:R-:W-:-:S05]  /*0810*/  IMAD.MOV.U32 R4, RZ, RZ, R2 ;  /* 0x000000ffff047224 */ /* 0x001fca00078e0002 */
[----:B------:R-:W-:-:S07]  /*0820*/  MOV R4, R4 ;  /* 0x0000000400047202 */ /* 0x000fce0000000f00 */
.L_x_1959:
[----:B------:R-:W0:Y:S02]  /*0830*/  LDS R6, [R4] ;  /* 0x0000000004067984 */ /* 0x000e240000000800 */
[----:B0-----:R-:W-:-:S05]  /*0840*/  HFMA2 R7, R6, 1, 1, RZ ;  /* 0x3c003c0006077831 */ /* 0x001fca00000000ff */
[----:B------:R-:W0:Y:S02]  /*0850*/  ATOMS.CAST.SPIN P0, [R4], R6, R7 ;  /* 0x000000060400758d */ /* 0x000e240001800007 */
[----:B0-----:R-:W-:Y:S05]  /*0860*/  @!P0 BRA `(.L_x_1959) ;  /* 0xfffffffc00f08947 */ /* 0x001fea000383ffff */
[----:B------:R-:W-:Y:S05]  /*0870*/  BRA `(.L_x_1957) ;  /* 0x0000000000087947 */ /* 0x000fea0003800000 */
.L_x_1958:
[----:B0-----:R-:W2:Y:S04]  /*0880*/  LD.E R5, desc[UR8][R2.64] ;  /* 0x0000000802057980 */ /* 0x001ea8000c101900 */
[----:B--2---:R1:W-:Y:S02]  /*0890*/  ST.E desc[UR8][R2.64], R5 ;  /* 0x0000000502007985 */ /* 0x0043e4000c101908 */
.L_x_1957:
[----:B------:R-:W-:Y:S05]  /*08a0*/  BSYNC.RECONVERGENT B0 ;  /* 0x0000000000007941 */ /* 0x000fea0003800200 */
.L_x_1956:
[----:B------:R2:W-:Y:S01]  /*08b0*/  ATOM.E.ADD.F16x2.RN.STRONG.GPU P0, RZ, desc[UR8][R2.64+0x4], RZ ;  /* 0x800004ff02ff79a2 */ /* 0x0005e2000c10e108 */
[----:B------:R-:W-:Y:S04]  /*08c0*/  BSSY.RECONVERGENT B0, `(.L_x_1960) ;  /* 0x000000d000007945 */ /* 0x000fe80003800200 */
[----:B--2---:R-:W-:Y:S05]  /*08d0*/  @P0 BRA `(.L_x_1961) ;  /* 0x00000000002c0947 */ /* 0x004fea0003800000 */
[----:B------:R-:W2:Y:S02]  /*08e0*/  QSPC.E.S P0, RZ, [R2+0x4] ;  /* 0x0000040002ff73aa */ /* 0x000ea40000000500 */
[----:B--2---:R-:W-:Y:S05]  /*08f0*/  @!P0 BRA `(.L_x_1962) ;  /* 0x00000000001c8947 */ /* 0x004fea0003800000 */
[----:B0-----:R-:W-:-:S05]  /*0900*/  IMAD.MOV.U32 R4, RZ, RZ, R2 ;  /* 0x000000ffff047224 */ /* 0x001fca00078e0002 */
[----:B------:R-:W-:-:S07]  /*0910*/  MOV R4, R4 ;  /* 0x0000000400047202 */ /* 0x000fce0000000f00 */
.L_x_1963:
[----:B------:R-:W0:Y:S02]  /*0920*/  LDS R6, [R4+0x4] ;  /* 0x0000040004067984 */ /* 0x000e240000000800 */
[----:B0-----:R-:W-:-:S05]  /*0930*/  HADD2 R7, R6, RZ.H0_H0 ;  /* 0x200000ff06077230 */ /* 0x001fca0000000000 */
[----:B------:R-:W0:Y:S02]  /*0940*/  ATOMS.CAST.SPIN P0, [R4+0x4], R6, R7 ;  /* 0x000004060400758d */ /* 0x000e240001800007 */
[----:B0-----:R-:W-:Y:S05]  /*0950*/  @!P0 BRA `(.L_x_1963) ;  /* 0xfffffffc00f08947 */ /* 0x001fea000383ffff */
[----:B------:R-:W-:Y:S05]  /*0960*/  BRA `(.L_x_1961) ;  /* 0x0000000000087947 */ /* 0x000fea0003800000 */
.L_x_1962:
[----:B01----:R-:W2:Y:S04]  /*0970*/  LD.E R5, desc[UR8][R2.64+0x4] ;  /* 0x0000040802057980 */ /* 0x003ea8000c101900 */
[----:B--2---:R2:W-:Y:S02]  /*0980*/  ST.E desc[UR8][R2.64+0x4], R5 ;  /* 0x0000040502007985 */ /* 0x0045e4000c101908 */
.L_x_1961:
[----:B------:R-:W-:Y:S05]  /*0990*/  BSYNC.RECONVERGENT B0 ;  /* 0x0000000000007941 */ /* 0x000fea0003800200 */
.L_x_1960:
        /* <DEDUP_REMOVED lines=8> */
.L_x_1967:
[----:B------:R-:W0:Y:S02]  /*0a20*/  LDS R6, [R2] ;  /* 0x0000000002067984 */ /* 0x000e240000000800 */
[----:B0-----:R-:W-:-:S05]  /*0a30*/  HFMA2 R7, R6, 1, 1, RZ ;  /* 0x3c003c0006077831 */ /* 0x001fca00000000ff */
[----:B------:R-:W0:Y:S02]  /*0a40*/  ATOMS.CAST.SPIN P0, [R2], R6, R7 ;  /* 0x000000060200758d */ /* 0x000e240001800007 */
[----:B0-----:R-:W-:Y:S05]  /*0a50*/  @!P0 BRA `(.L_x_1967) ;  /* 0xfffffffc00f08947 */ /* 0x001fea000383ffff */
[----:B------:R-:W-:Y:S05]  /*0a60*/  BRA `(.L_x_1965) ;  /* 0x0000000000087947 */ /* 0x000fea0003800000 */
.L_x_1966:
[----:B------:R-:W2:Y:S04]  /*0a70*/  LD.E R3, desc[UR8][R4.64] ;  /* 0x0000000804037980 */ /* 0x000ea8000c101900 */
[----:B--2---:R0:W-:Y:S02]  /*0a80*/  ST.E desc[UR8][R4.64], R3 ;  /* 0x0000000304007985 */ /* 0x0041e4000c101908 */
.L_x_1965:
[----:B------:R-:W-:Y:S05]  /*0a90*/  BSYNC.RECONVERGENT B0 ;  /* 0x0000000000007941 */ /* 0x000fea0003800200 */
.L_x_1964:
[----:B------:R1:W-:Y:S01]  /*0aa0*/  ATOM.E.ADD.F16x2.RN.STRONG.GPU P0, RZ, desc[UR8][R4.64+0x4], RZ ;  /* 0x800004ff04ff79a2 */ /* 0x0003e2000c10e108 */
[----:B------:R-:W-:Y:S04]  /*0ab0*/  BSSY.RECONVERGENT B0, `(.L_x_1968) ;  /* 0x000000d000007945 */ /* 0x000fe80003800200 */
[----:B-1----:R-:W-:Y:S05]  /*0ac0*/  @P0 BRA `(.L_x_1969) ;  /* 0x00000000002c0947 */ /* 0x002fea0003800000 */
[----:B------:R-:W1:Y:S02]  /*0ad0*/  QSPC.E.S P0, RZ, [R4+0x4] ;  /* 0x0000040004ff73aa */ /* 0x000e640000000500 */
[----:B-1----:R-:W-:Y:S05]  /*0ae0*/  @!P0 BRA `(.L_x_1970) ;  /* 0x00000000001c8947 */ /* 0x002fea0003800000 */
[----:B------:R-:W-:-:S04]  /*0af0*/  MOV R2, R4 ;  /* 0x0000000400027202 */ /* 0x000fc80000000f00 */
[----:B------:R-:W-:-:S07]  /*0b00*/  MOV R2, R2 ;  /* 0x0000000200027202 */ /* 0x000fce0000000f00 */
.L_x_1971:
[----:B------:R-:W1:Y:S02]  /*0b10*/  LDS R6, [R2+0x4] ;  /* 0x0000040002067984 */ /* 0x000e640000000800 */
[----:B-1----:R-:W-:-:S05]  /*0b20*/  HADD2 R7, R6, RZ.H0_H0 ;  /* 0x200000ff06077230 */ /* 0x002fca0000000000 */
[----:B------:R-:W1:Y:S02]  /*0b30*/  ATOMS.CAST.SPIN P0, [R2+0x4], R6, R7 ;  /* 0x000004060200758d */ /* 0x000e640001800007 */
[----:B-1----:R-:W-:Y:S05]  /*0b40*/  @!P0 BRA `(.L_x_1971) ;  /* 0xfffffffc00f08947 */ /* 0x002fea000383ffff */
[----:B------:R-:W-:Y:S05]  /*0b50*/  BRA `(.L_x_1969) ;  /* 0x0000000000087947 */ /* 0x000fea0003800000 */
.L_x_1970:
[----:B0-----:R-:W2:Y:S04]  /*0b60*/  LD.E R3, desc[UR8][R4.64+0x4] ;  /* 0x0000040804037980 */ /* 0x001ea8000c101900 */
[----:B--2---:R1:W-:Y:S02]  /*0b70*/  ST.E desc[UR8][R4.64+0x4], R3 ;  /* 0x0000040304007985 */ /* 0x0043e4000c101908 */
.L_x_1969:
[----:B------:R-:W-:Y:S05]  /*0b80*/  BSYNC.RECONVERGENT B0 ;  /* 0x0000000000007941 */ /* 0x000fea0003800200 */
.L_x_1968:
        /* <DEDUP_REMOVED lines=8> */
.L_x_1975:
[----:B------:R-:W0:Y:S02]  /*0c10*/  LDS R6, [R2] ;  /* 0x0000000002067984 */ /* 0x000e240000000800 */
[----:B0-----:R-:W-:-:S05]  /*0c20*/  HFMA2 R7, R6, 1, 1, RZ ;  /* 0x3c003c0006077831 */ /* 0x001fca00000000ff */
[----:B------:R-:W0:Y:S02]  /*0c30*/  ATOMS.CAST.SPIN P0, [R2], R6, R7 ;  /* 0x000000060200758d */ /* 0x000e240001800007 */
[----:B0-----:R-:W-:Y:S05]  /*0c40*/  @!P0 BRA `(.L_x_1975) ;  /* 0xfffffffc00f08947 */ /* 0x001fea000383ffff */
[----:B------:R-:W-:Y:S05]  /*0c50*/  BRA `(.L_x_1973) ;  /* 0x0000000000087947 */ /* 0x000fea0003800000 */
.L_x_1974:
[----:B------:R-:W2:Y:S04]  /*0c60*/  LD.E R3, desc[UR8][R4.64] ;  /* 0x0000000804037980 */ /* 0x000ea8000c101900 */
[----:B--2---:R0:W-:Y:S02]  /*0c70*/  ST.E desc[UR8][R4.64], R3 ;  /* 0x0000000304007985 */ /* 0x0041e4000c101908 */
.L_x_1973:
[----:B------:R-:W-:Y:S05]  /*0c80*/  BSYNC.RECONVERGENT B0 ;  /* 0x0000000000007941 */ /* 0x000fea0003800200 */
.L_x_1972:
[----:B------:R1:W-:Y:S01]  /*0c90*/  ATOM.E.ADD.F16x2.RN.STRONG.GPU P0, RZ, desc[UR8][R4.64+0x4], RZ ;  /* 0x800004ff04ff79a2 */ /* 0x0003e2000c10e108 */
[----:B------:R-:W-:Y:S04]  /*0ca0*/  BSSY.RECONVERGENT B0, `(.L_x_1976) ;  /* 0x000000d000007945 */ /* 0x000fe80003800200 */
[----:B-1----:R-:W-:Y:S05]  /*0cb0*/  @P0 BRA `(.L_x_1977) ;  /* 0x00000000002c0947 */ /* 0x002fea0003800000 */
[----:B------:R-:W1:Y:S02]  /*0cc0*/  QSPC.E.S P0, RZ, [R4+0x4] ;  /* 0x0000040004ff73aa */ /* 0x000e640000000500 */
[----:B-1----:R-:W-:Y:S05]  /*0cd0*/  @!P0 BRA `(.L_x_1978) ;  /* 0x00000000001c8947 */ /* 0x002fea0003800000 */
[----:B------:R-:W-:-:S05]  /*0ce0*/  IMAD.MOV.U32 R2, RZ, RZ, R4 ;  /* 0x000000ffff027224 */ /* 0x000fca00078e0004 */
[----:B------:R-:W-:-:S07]  /*0cf0*/  MOV R2, R2 ;  /* 0x0000000200027202 */ /* 0x000fce0000000f00 */
.L_x_1979:
[----:B------:R-:W1:Y:S02]  /*0d00*/  LDS R6, [R2+0x4] ;  /* 0x0000040002067984 */ /* 0x000e640000000800 */
[----:B-1----:R-:W-:-:S05]  /*0d10*/  HADD2 R7, R6, RZ.H0_H0 ;  /* 0x200000ff06077230 */ /* 0x002fca0000000000 */
[----:B------:R-:W1:Y:S02]  /*0d20*/  ATOMS.CAST.SPIN P0, [R2+0x4], R6, R7 ;  /* 0x000004060200758d */ /* 0x000e640001800007 */
[----:B-1----:R-:W-:Y:S05]  /*0d30*/  @!P0 BRA `(.L_x_1979) ;  /* 0xfffffffc00f08947 */ /* 0x002fea000383ffff */
[----:B------:R-:W-:Y:S05]  /*0d40*/  BRA `(.L_x_1977) ;  /* 0x0000000000087947 */ /* 0x000fea0003800000 */
.L_x_1978:
[----:B0-----:R-:W2:Y:S04]  /*0d50*/  LD.E R3, desc[UR8][R4.64+0x4] ;  /* 0x0000040804037980 */ /* 0x001ea8000c101900 */
[----:B--2---:R1:W-:Y:S02]  /*0d60*/  ST.E desc[UR8][R4.64+0x4], R3 ;  /* 0x0000040304007985 */ /* 0x0043e4000c101908 */
.L_x_1977:
[----:B------:R-:W-:Y:S05]  /*0d70*/  BSYNC.RECONVERGENT B0 ;  /* 0x0000000000007941 */ /* 0x000fea0003800200 */
.L_x_1976:
        /* <DEDUP_REMOVED lines=8> */
.L_x_1983:
[----:B------:R-:W0:Y:S02]  /*0e00*/  LDS R6, [R2] ;  /* 0x0000000002067984 */ /* 0x000e240000000800 */
[----:B0-----:R-:W-:-:S05]  /*0e10*/  HFMA2 R7, R6, 1, 1, RZ ;  /* 0x3c003c0006077831 */ /* 0x001fca00000000ff */
[----:B------:R-:W0:Y:S02]  /*0e20*/  ATOMS.CAST.SPIN P0, [R2], R6, R7 ;  /* 0x000000060200758d */ /* 0x000e240001800007 */
[----:B0-----:R-:W-:Y:S05]  /*0e30*/  @!P0 BRA `(.L_x_1983) ;  /* 0xfffffffc00f08947 */ /* 0x001fea000383ffff */
[----:B------:R-:W-:Y:S05]  /*0e40*/  BRA `(.L_x_1981) ;  /* 0x0000000000087947 */ /* 0x000fea0003800000 */
.L_x_1982:
[----:B------:R-:W2:Y:S04]  /*0e50*/  LD.E R3, desc[UR8][R4.64] ;  /* 0x0000000804037980 */ /* 0x000ea8000c101900 */
[----:B--2---:R0:W-:Y:S02]  /*0e60*/  ST.E desc[UR8][R4.64], R3 ;  /* 0x0000000304007985 */ /* 0x0041e4000c101908 */
.L_x_1981:
[----:B------:R-:W-:Y:S05]  /*0e70*/  BSYNC.RECONVERGENT B0 ;  /* 0x0000000000007941 */ /* 0x000fea0003800200 */
.L_x_1980:
[----:B------:R1:W-:Y:S01]  /*0e80*/  ATOM.E.ADD.F16x2.RN.STRONG.GPU P0, RZ, desc[UR8][R4.64+0x4], RZ ;  /* 0x800004ff04ff79a2 */ /* 0x0003e2000c10e108 */
[----:B------:R-:W-:Y:S04]  /*0e90*/  BSSY.RECONVERGENT B0, `(.L_x_1984) ;  /* 0x000000d000007945 */ /* 0x000fe80003800200 */
[----:B-1----:R-:W-:Y:S05]  /*0ea0*/  @P0 BRA `(.L_x_1985) ;  /* 0x00000000002c0947 */ /* 0x002fea0003800000 */
[----:B------:R-:W1:Y:S02]  /*0eb0*/  QSPC.E.S P0, RZ, [R4+0x4] ;  /* 0x0000040004ff73aa */ /* 0x000e640000000500 */
[----:B-1----:R-:W-:Y:S05]  /*0ec0*/  @!P0 BRA `(.L_x_1986) ;  /* 0x00000000001c8947 */ /* 0x002fea0003800000 */
[----:B------:R-:W-:-:S04]  /*0ed0*/  MOV R2, R4 ;  /* 0x0000000400027202 */ /* 0x000fc80000000f00 */
[----:B------:R-:W-:-:S07]  /*0ee0*/  MOV R2, R2 ;  /* 0x0000000200027202 */ /* 0x000fce0000000f00 */
.L_x_1987:
[----:B------:R-:W1:Y:S02]  /*0ef0*/  LDS R6, [R2+0x4] ;  /* 0x0000040002067984 */ /* 0x000e640000000800 */
[----:B-1----:R-:W-:-:S05]  /*0f00*/  HADD2 R7, R6, RZ.H0_H0 ;  /* 0x200000ff06077230 */ /* 0x002fca0000000000 */
[----:B------:R-:W1:Y:S02]  /*0f10*/  ATOMS.CAST.SPIN P0, [R2+0x4], R6, R7 ;  /* 0x000004060200758d */ /* 0x000e640001800007 */
[----:B-1----:R-:W-:Y:S05]  /*0f20*/  @!P0 BRA `(.L_x_1987) ;  /* 0xfffffffc00f08947 */ /* 0x002fea000383ffff */
[----:B------:R-:W-:Y:S05]  /*0f30*/  BRA `(.L_x_1985) ;  /* 0x0000000000087947 */ /* 0x000fea0003800000 */
.L_x_1986:
[----:B0-----:R-:W2:Y:S04]  /*0f40*/  LD.E R3, desc[UR8][R4.64+0x4] ;  /* 0x0000040804037980 */ /* 0x001ea8000c101900 */
[----:B--2---:R1:W-:Y:S02]  /*0f50*/  ST.E desc[UR8][R4.64+0x4], R3 ;  /* 0x0000040304007985 */ /* 0x0043e4000c101908 */
.L_x_1985:
[----:B------:R-:W-:Y:S05]  /*0f60*/  BSYNC.RECONVERGENT B0 ;  /* 0x0000000000007941 */ /* 0x000fea0003800200 */
.L_x_1984:
        /* <DEDUP_REMOVED lines=8> */
.L_x_1991:
[----:B------:R-:W0:Y:S02]  /*0ff0*/  LDS R6, [R2] ;  /* 0x0000000002067984 */ /* 0x000e240000000800 */
[----:B0-----:R-:W-:-:S05]  /*1000*/  HFMA2 R7, R6, 1, 1, RZ ;  /* 0x3c003c0006077831 */ /* 0x001fca00000000ff */
[----:B------:R-:W0:Y:S02]  /*1010*/  ATOMS.CAST.SPIN P0, [R2], R6, R7 ;  /* 0x000000060200758d */ /* 0x000e240001800007 */
[----:B0-----:R-:W-:Y:S05]  /*1020*/  @!P0 BRA `(.L_x_1991) ;  /* 0xfffffffc00f08947 */ /* 0x001fea000383ffff */
[----:B------:R-:W-:Y:S05]  /*1030*/  BRA `(.L_x_1989) ;  /* 0x0000000000087947 */ /* 0x000fea0003800000 */
.L_x_1990:
[----:B------:R-:W2:Y:S04]  /*1040*/  LD.E R3, desc[UR8][R4.64] ;  /* 0x0000000804037980 */ /* 0x000ea8000c101900 */
[----:B--2---:R0:W-:Y:S02]  /*1050*/  ST.E desc[UR8][R4.64], R3 ;  /* 0x0000000304007985 */ /* 0x0041e4000c101908 */
.L_x_1989:
[----:B------:R-:W-:Y:S05]  /*1060*/  BSYNC.RECONVERGENT B0 ;  /* 0x0000000000007941 */ /* 0x000fea0003800200 */
.L_x_1988:
[----:B------:R1:W-:Y:S01]  /*1070*/  ATOM.E.ADD.F16x2.RN.STRONG.GPU P0, RZ, desc[UR8][R4.64+0x4], RZ ;  /* 0x800004ff04ff79a2 */ /* 0x0003e2000c10e108 */
[----:B------:R-:W-:Y:S04]  /*1080*/  BSSY.RECONVERGENT B0, `(.L_x_1992) ;  /* 0x000000d000007945 */ /* 0x000fe80003800200 */
[----:B-1----:R-:W-:Y:S05]  /*1090*/  @P0 BRA `(.L_x_1993) ;  /* 0x00000000002c0947 */ /* 0x002fea0003800000 */
[----:B------:R-:W1:Y:S02]  /*10a0*/  QSPC.E.S P0, RZ, [R4+0x4] ;  /* 0x0000040004ff73aa */ /* 0x000e640000000500 */
[----:B-1----:R-:W-:Y:S05]  /*10b0*/  @!P0 BRA `(.L_x_1994) ;  /* 0x00000000001c8947 */ /* 0x002fea0003800000 */
[----:B------:R-:W-:-:S05]  /*10c0*/  IMAD.MOV.U32 R2, RZ, RZ, R4 ;  /* 0x000000ffff027224 */ /* 0x000fca00078e0004 */
[----:B------:R-:W-:-:S07]  /*10d0*/  MOV R2, R2 ;  /* 0x0000000200027202 */ /* 0x000fce0000000f00 */
.L_x_1995:
[----:B------:R-:W1:Y:S02]  /*10e0*/  LDS R6, [R2+0x4] ;  /* 0x0000040002067984 */ /* 0x000e640000000800 */
[----:B-1----:R-:W-:-:S05]  /*10f0*/  HADD2 R7, R6, RZ.H0_H0 ;  /* 0x200000ff06077230 */ /* 0x002fca0000000000 */
[----:B------:R-:W1:Y:S02]  /*1100*/  ATOMS.CAST.SPIN P0, [R2+0x4], R6, R7 ;  /* 0x000004060200758d */ /* 0x000e640001800007 */
[----:B-1----:R-:W-:Y:S05]  /*1110*/  @!P0 BRA `(.L_x_1995) ;  /* 0xfffffffc00f08947 */ /* 0x002fea000383ffff */
[----:B------:R-:W-:Y:S05]  /*1120*/  BRA `(.L_x_1993) ;  /* 0x0000000000087947 */ /* 0x000fea0003800000 */
.L_x_1994:
[----:B0-----:R-:W2:Y:S04]  /*1130*/  LD.E R3, desc[UR8][R4.64+0x4] ;  /* 0x0000040804037980 */ /* 0x001ea8000c101900 */
[----:B--2---:R1:W-:Y:S02]  /*1140*/  ST.E desc[UR8][R4.64+0x4], R3 ;  /* 0x0000040304007985 */ /* 0x0043e4000c101908 */
.L_x_1993:
[----:B------:R-:W-:Y:S05]  /*1150*/  BSYNC.RECONVERGENT B0 ;  /* 0x0000000000007941 */ /* 0x000fea0003800200 */
.L_x_1992:
        /* <DEDUP_REMOVED lines=8> */
.L_x_1999:
[----:B------:R-:W0:Y:S02]  /*11e0*/  LDS R6, [R2] ;  /* 0x0000000002067984 */ /* 0x000e240000000800 */
[----:B0-----:R-:W-:-:S05]  /*11f0*/  HFMA2 R7, R6, 1, 1, RZ ;  /* 0x3c003c0006077831 */ /* 0x001fca00000000ff */
[----:B------:R-:W0:Y:S02]  /*1200*/  ATOMS.CAST.SPIN P0, [R2], R6, R7 ;  /* 0x000000060200758d */ /* 0x000e240001800007 */
[----:B0-----:R-:W-:Y:S05]  /*1210*/  @!P0 BRA `(.L_x_1999) ;  /* 0xfffffffc00f08947 */ /* 0x001fea000383ffff */
[----:B------:R-:W-:Y:S05]  /*1220*/  BRA `(.L_x_1997) ;  /* 0x0000000000087947 */ /* 0x000fea0003800000 */
.L_x_1998:
[----:B------:R-:W2:Y:S04]  /*1230*/  LD.E R3, desc[UR8][R4.64] ;  /* 0x0000000804037980 */ /* 0x000ea8000c101900 */
[----:B--2---:R0:W-:Y:S02]  /*1240*/  ST.E desc[UR8][R4.64], R3 ;  /* 0x0000000304007985 */ /* 0x0041e4000c101908 */
.L_x_1997:
[----:B------:R-:W-:Y:S05]  /*1250*/  BSYNC.RECONVERGENT B0 ;  /* 0x0000000000007941 */ /* 0x000fea0003800200 */
.L_x_1996:
[----:B------:R1:W-:Y:S01]  /*1260*/  ATOM.E.ADD.F16x2.RN.STRONG.GPU P0, RZ, desc[UR8][R4.64+0x4], RZ ;  /* 0x800004ff04ff79a2 */ /* 0x0003e2000c10e108 */
[----:B------:R-:W-:Y:S04]  /*1270*/  BSSY.RECONVERGENT B0, `(.L_x_2000) ;  /* 0x000000d000007945 */ /* 0x000fe80003800200 */
[----:B-1----:R-:W-:Y:S05]  /*1280*/  @P0 BRA `(.L_x_2001) ;  /* 0x00000000002c0947 */ /* 0x002fea0003800000 */
[----:B------:R-:W1:Y:S02]  /*1290*/  QSPC.E.S P0, RZ, [R4+0x4] ;  /* 0x0000040004ff73aa */ /* 0x000e640000000500 */
[----:B-1----:R-:W-:Y:S05]  /*12a0*/  @!P0 BRA `(.L_x_2002) ;  /* 0x00000000001c8947 */ /* 0x002fea0003800000 */
[----:B------:R-:W-:-:S04]  /*12b0*/  MOV R2, R4 ;  /* 0x0000000400027202 */ /* 0x000fc80000000f00 */
[----:B------:R-:W-:-:S07]  /*12c0*/  MOV R2, R2 ;  /* 0x0000000200027202 */ /* 0x000fce0000000f00 */
.L_x_2003:
[----:B------:R-:W1:Y:S02]  /*12d0*/  LDS R6, [R2+0x4] ;  /* 0x0000040002067984 */ /* 0x000e640000000800 */
[----:B-1----:R-:W-:-:S05]  /*12e0*/  HADD2 R7, R6, RZ.H0_H0 ;  /* 0x200000ff06077230 */ /* 0x002fca0000000000 */
[----:B------:R-:W1:Y:S02]  /*12f0*/  ATOMS.CAST.SPIN P0, [R2+0x4], R6, R7 ;  /* 0x000004060200758d */ /* 0x000e640001800007 */
[----:B-1----:R-:W-:Y:S05]  /*1300*/  @!P0 BRA `(.L_x_2003) ;  /* 0xfffffffc00f08947 */ /* 0x002fea000383ffff */
[----:B------:R-:W-:Y:S05]  /*1310*/  BRA `(.L_x_2001) ;  /* 0x0000000000087947 */ /* 0x000fea0003800000 */
.L_x_2002:
[----:B0-----:R-:W2:Y:S04]  /*1320*/  LD.E R3, desc[UR8][R4.64+0x4] ;  /* 0x0000040804037980 */ /* 0x001ea8000c101900 */
[----:B--2---:R1:W-:Y:S02]  /*1330*/  ST.E desc[UR8][R4.64+0x4], R3 ;  /* 0x0000040304007985 */ /* 0x0043e4000c101908 */
.L_x_2001:
[----:B------:R-:W-:Y:S05]  /*1340*/  BSYNC.RECONVERGENT B0 ;  /* 0x0000000000007941 */ /* 0x000fea0003800200 */
.L_x_2000:
        /* <DEDUP_REMOVED lines=8> */
.L_x_2007:
[----:B------:R-:W0:Y:S02]  /*13d0*/  LDS R6, [R2] ;  /* 0x0000000002067984 */ /* 0x000e240000000800 */
[----:B0-----:R-:W-:-:S05]  /*13e0*/  HFMA2 R7, R6, 1, 1, RZ ;  /* 0x3c003c0006077831 */ /* 0x001fca00000000ff */
[----:B------:R-:W0:Y:S02]  /*13f0*/  ATOMS.CAST.SPIN P0, [R2], R6, R7 ;  /* 0x000000060200758d */ /* 0x000e240001800007 */
[----:B0-----:R-:W-:Y:S05]  /*1400*/  @!P0 BRA `(.L_x_2007) ;  /* 0xfffffffc00f08947 */ /* 0x001fea000383ffff */
[----:B------:R-:W-:Y:S05]  /*1410*/  BRA `(.L_x_2005) ;  /* 0x0000000000087947 */ /* 0x000fea0003800000 */
.L_x_2006:
[----:B------:R-:W2:Y:S04]  /*1420*/  LD.E R3, desc[UR8][R4.64] ;  /* 0x0000000804037980 */ /* 0x000ea8000c101900 */
[----:B--2---:R0:W-:Y:S02]  /*1430*/  ST.E desc[UR8][R4.64], R3 ;  /* 0x0000000304007985 */ /* 0x0041e4000c101908 */
.L_x_2005:
[----:B------:R-:W-:Y:S05]  /*1440*/  BSYNC.RECONVERGENT B0 ;  /* 0x0000000000007941 */ /* 0x000fea0003800200 */
.L_x_2004:
[----:B------:R1:W-:Y:S02]  /*1450*/  ATOM.E.ADD.F16x2.RN.STRONG.GPU P0, RZ, desc[UR8][R4.64+0x4], RZ ;  /* 0x800004ff04ff79a2 */ /* 0x0003e4000c10e108 */
[----:B-1----:R-:W-:Y:S05]  /*1460*/  @P0 EXIT ;  /* 0x000000000000094d */ /* 0x002fea0003800000 */
[----:B------:R-:W1:Y:S02]  /*1470*/  QSPC.E.S P0, RZ, [R4+0x4] ;  /* 0x0000040004ff73aa */ /* 0x000e640000000500 */
[----:B-1----:R-:W-:Y:S05]  /*1480*/  @!P0 BRA `(.L_x_2008) ;  /* 0x00000000001c8947 */ /* 0x002fea0003800000 */
[----:B------:R-:W-:-:S05]  /*1490*/  IMAD.MOV.U32 R2, RZ, RZ, R4 ;  /* 0x000000ffff027224 */ /* 0x000fca00078e0004 */
[----:B------:R-:W-:-:S07]  /*14a0*/  MOV R2, R2 ;  /* 0x0000000200027202 */ /* 0x000fce0000000f00 */
.L_x_2009:
[----:B0-----:R-:W0:Y:S02]  /*14b0*/  LDS R4, [R2+0x4] ;  /* 0x0000040002047984 */ /* 0x001e240000000800 */
[----:B0-----:R-:W-:-:S05]  /*14c0*/  HADD2 R5, R4, RZ.H0_H0 ;  /* 0x200000ff04057230 */ /* 0x001fca0000000000 */
[----:B------:R-:W0:Y:S02]  /*14d0*/  ATOMS.CAST.SPIN P0, [R2+0x4], R4, R5 ;  /* 0x000004040200758d */ /* 0x000e240001800005 */
[----:B0-----:R-:W-:Y:S05]  /*14e0*/  @!P0 BRA `(.L_x_2009) ;  /* 0xfffffffc00f08947 */ /* 0x001fea000383ffff */
[----:B------:R-:W-:Y:S05]  /*14f0*/  EXIT ;  /* 0x000000000000794d */ /* 0x000fea0003800000 */
.L_x_2008:
[----:B0-----:R-:W2:Y:S04]  /*1500*/  LD.E R3, desc[UR8][R4.64+0x4] ;  /* 0x0000040804037980 */ /* 0x001ea8000c101900 */
[----:B--2---:R-:W-:Y:S01]  /*1510*/  ST.E desc[UR8][R4.64+0x4], R3 ;  /* 0x0000040304007985 */ /* 0x004fe2000c101908 */
[----:B------:R-:W-:Y:S05]  /*1520*/  EXIT ;  /* 0x000000000000794d */ /* 0x000fea0003800000 */
.L_x_2010:
        /* <DEDUP_REMOVED lines=13> */
.L_x_3328:


//--------------------- .text._Z23gemm_half_q_half_kernelILi6ELb1ELb0EEvPK6__halfPKjS4_S2_PS0_iiiiPKtS7_iiiiiibS2_i --------------------------
	.section	.text._Z23gemm_half_q_half_kernelILi6ELb1ELb0EEvPK6__halfPKjS4_S2_PS0_iiiiPKtS7_iiiiiibS2_i,"ax",@progbits
	.align	128
        .global         _Z23gemm_half_q_half_kernelILi6ELb1ELb0EEvPK6__halfPKjS4_S2_PS0_iiiiPKtS7_iiiiiibS2_i
        .type           _Z23gemm_half_q_half_kernelILi6ELb1ELb0EEvPK6__halfPKjS4_S2_PS0_iiiiPKtS7_iiiiiibS2_i,@function
        .size           _Z23gemm_half_q_half_kernelILi6ELb1ELb0EEvPK6__halfPKjS4_S2_PS0_iiiiPKtS7_iiiiiibS2_i,(.L_x_3329 - _Z23gemm_half_q_half_kernelILi6ELb1ELb0EEvPK6__halfPKjS4_S2_PS0_iiiiPKtS7_iiiiiibS2_i)
        .other          _Z23gemm_half_q_half_kernelILi6ELb1ELb0EEvPK6__halfPKjS4_S2_PS0_iiiiPKtS7_iiiiiibS2_i,@"STO_CUDA_ENTRY STV_DEFAULT"
_Z23gemm_half_q_half_kernelILi6ELb1ELb0EEvPK6__halfPKjS4_S2_PS0_iiiiPKtS7_iiiiiibS2_i:
.text._Z23gemm_half_q_half_kernelILi6ELb1ELb0EEvPK6__halfPKjS4_S2_PS0_iiiiPKtS7_iiiiiibS2_i:
        /* <DEDUP_REMOVED lines=34> */
[----:B------:R-:W-:Y:S01]  /*0220*/  ISETP.GE.AND P1, PT, R7, R6, PT ;  /* 0x000000060700720c */ /* 0x000fe20003f26270 */
[----:B------:R-:W-:-:S05]  /*0230*/  IMAD.SHL.U32 R3, R10, 0x4, RZ ;  /* 0x000000040a037824 */ /* 0x000fca00078e00ff */
        /* <DEDUP_REMOVED lines=8> */
[----:B------:R-:W-:Y:S01]  /*02c0*/  IMAD.IADD R11, R9, 0x1, R4 ;  /* 0x00000001090b7824 */ /* 0x000fe200078e0204 */
[C---:B--2---:R-:W-:Y:S02]  /*02d0*/  IADD3 R6, P1, PT, R14.reuse, R7, RZ ;  /* 0x000000070e067210 */ /* 0x044fe40007f3e0ff */
[----:B------:R-:W-:Y:S02]  /*02e0*/  IADD3 R19, P3, PT, R14, R9, RZ ;  /* 0x000000090e137210 */ /* 0x000fe40007f7e0ff */
[----:B------:R-:W-:Y:S02]  /*02f0*/  LEA.HI.X.SX32 R13, R7, RZ, 0x1, P1 ;  /* 0x000000ff070d7211 */ /* 0x000fe400008f0eff */
[C---:B-1----:R-:W-:Y:S02]  /*0300*/  LEA R12, P1, R6.reuse, UR6, 0x1 ;  /* 0x00000006060c7c11 */ /* 0x042fe4000f8208ff */
[----:B------:R-:W-:Y:S02]  /*0310*/  IADD3 R7, PT, PT, R11, R4, RZ ;  /* 0x000000040b077210 */ /* 0x000fe40007ffe0ff */
[----:B------:R-:W-:-:S02]  /*0320*/  LEA.HI.X R13, R6, UR7, R13, 0x1, P1 ;  /* 0x00000007060d7c11 */ /* 0x000fc400088f0c0d */
[C---:B------:R-:W-:Y:S01]  /*0330*/  IADD3 R16, P1, PT, R14.reuse, R7, RZ ;  /* 0x000000070e107210 */ /* 0x040fe20007f3e0ff */
[C---:B------:R-:W-:Y:S01]  /*0340*/  IMAD.IADD R15, R7.reuse, 0x1, R4 ;  /* 0x00000001070f7824 */ /* 0x040fe200078e0204 */
[----:B------:R-:W-:Y:S01]  /*0350*/  IADD3 R18, P2, PT, R14, R11, RZ ;  /* 0x0000000b0e127210 */ /* 0x000fe20007f5e0ff */
[----:B------:R-:W2:Y:S01]  /*0360*/  LDG.E.U16.CONSTANT R12, desc[UR8][R12.64] ;  /* 0x000000080c0c7981 */ /* 0x000ea2000c1e9500 */
[----:B------:R-:W-:Y:S02]  /*0370*/  LEA.HI.X.SX32 R17, R7, RZ, 0x1, P1 ;  /* 0x000000ff07117211 */ /* 0x000fe400008f0eff */
[----:B------:R-:W-:Y:S02]  /*0380*/  LEA R6, P1, R16, UR6, 0x1 ;  /* 0x0000000610067c11 */ /* 0x000fe4000f8208ff */
[----:B------:R-:W-:Y:S02]  /*0390*/  LEA.HI.X.SX32 R20, R9, RZ, 0x1, P3 ;  /* 0x000000ff09147211 */ /* 0x000fe400018f0eff */
[----:B------:R-:W-:-:S02]  /*03a0*/  LEA.HI.X.SX32 R9, R11, RZ, 0x1, P2 ;  /* 0x000000ff0b097211 */ /* 0x000fc400010f0eff */
[----:B------:R-:W-:Y:S01]  /*03b0*/  LEA.HI.X R7, R16, UR7, R17, 0x1, P1 ;  /* 0x0000000710077c11 */ /* 0x000fe200088f0c11 */
[----:B------:R-:W-:Y:S01]  /*03c0*/  IMAD.IADD R17, R15, 0x1, R4 ;  /* 0x000000010f117824 */ /* 0x000fe200078e0204 */
[C---:B------:R-:W-:Y:S02]  /*03d0*/  LEA R8, P2, R18.reuse, UR6, 0x1 ;  /* 0x0000000612087c11 */ /* 0x040fe4000f8408ff */
[----:B------:R-:W-:Y:S01]  /*03e0*/  LEA R10, P3, R19, UR6, 0x1 ;  /* 0x00000006130a7c11 */ /* 0x000fe2000f8608ff */
[----:B------:R-:W3:Y:S01]  /*03f0*/  LDG.E.U16.CONSTANT R6, desc[UR8][R6.64] ;  /* 0x0000000806067981 */ /* 0x000ee2000c1e9500 */
[----:B------:R-:W-:Y:S02]  /*0400*/  LEA.HI.X R9, R18, UR7, R9, 0x1, P2 ;  /* 0x0000000712097c11 */ /* 0x000fe400090f0c09 */
[C---:B------:R-:W-:Y:S02]  /*0410*/  IADD3 R18, P1, PT, R14.reuse, R15, RZ ;  /* 0x0000000f0e127210 */ /* 0x040fe40007f3e0ff */
[----:B------:R-:W-:Y:S01]  /*0420*/  IADD3 R4, P2, PT, R14, R17, RZ ;  /* 0x000000110e047210 */ /* 0x000fe20007f5e0ff */
[----:B------:R-:W4:Y:S01]  /*0430*/  LDG.E.U16.CONSTANT R8, desc[UR8][R8.64] ;  /* 0x0000000808087981 */ /* 0x000f22000c1e9500 */
[----:B------:R-:W-:-:S02]  /*0440*/  LEA.HI.X.SX32 R15, R15, RZ, 0x1, P1 ;  /* 0x000000ff0f0f7211 */ /* 0x000fc400008f0eff */
[----:B------:R-:W-:Y:S02]  /*0450*/  LEA.HI.X.SX32 R17, R17, RZ, 0x1, P2 ;  /* 0x000000ff11117211 */ /* 0x000fe400010f0eff */
[----:B------:R-:W-:Y:S02]  /*0460*/  LEA R14, P1, R18, UR6, 0x1 ;  /* 0x00000006120e7c11 */ /* 0x000fe4000f8208ff */
[----:B------:R-:W-:Y:S02]  /*0470*/  LEA R16, P2, R4, UR6, 0x1 ;  /* 0x0000000604107c11 */ /* 0x000fe4000f8408ff */
        /* <DEDUP_REMOVED lines=16> */
.L_x_2012:
[----:B------:R-:W-:Y:S05]  /*0580*/  BSYNC.RECONVERGENT B0 ;  /* 0x0000000000007941 */ /* 0x000fea0003800200 */
.L_x_2011:
        /* <DEDUP_REMOVED lines=23> */
.L_x_2013:
        /* <DEDUP_REMOVED lines=8> */
.L_x_2017:
[----:B------:R-:W0:Y:S02]  /*0780*/  LDS R6, [R2] ;  /* 0x0000000002067984 */ /* 0x000e240000000800 */
[----:B0-----:R-:W-:-:S05]  /*0790*/  HFMA2 R7, R6, 1, 1, RZ ;  /* 0x3c003c0006077831 */ /* 0x001fca00000000ff */
[----:B------:R-:W0:Y:S02]  /*07a0*/  ATOMS.CAST.SPIN P0, [R2], R6, R7 ;  /* 0x000000060200758d */ /* 0x000e240001800007 */
[----:B0-----:R-:W-:Y:S05]  /*07b0*/  @!P0 BRA `(.L_x_2017) ;  /* 0xfffffffc00f08947 */ /* 0x001fea000383ffff */
[----:B------:R-:W-:Y:S05]  /*07c0*/  BRA `(.L_x_2015) ;  /* 0x0000000000087947 */ /* 0x000fea0003800000 */
.L_x_2016:
[----:B0-----:R-:W2:Y:S04]  /*07d0*/  LD.E R3, desc[UR8][R4.64] ;  /* 0x0000000804037980 */ /* 0x001ea8000c101900 */
[----:B--2---:R1:W-:Y:S02]  /*07e0*/  ST.E desc[UR8][R4.64], R3 ;  /* 0x0000000304007985 */ /* 0x0043e4000c101908 */
.L_x_2015:
[----:B------:R-:W-:Y:S05]  /*07f0*/  BSYNC.RECONVERGENT B0 ;  /* 0x0000000000007941 */ /* 0x000fea0003800200 */
.L_x_2014:
[----:B------:R2:W-:Y:S01]  /*0800*/  ATOM.E.ADD.F16x2.RN.STRONG.GPU P0, RZ, desc[UR8][R4.64+0x4], RZ ;  /* 0x800004ff04ff79a2 */ /* 0x0005e2000c10e108 */
[----:B------:R-:W-:Y:S04]  /*0810*/  BSSY.RECONVERGENT B0, `(.L_x_2018) ;  /* 0x000000d000007945 */ /* 0x000fe80003800200 */
[----:B--2---:R-:W-:Y:S05]  /*0820*/  @P0 BRA `(.L_x_2019) ;  /* 0x00000000002c0947 */ /* 0x004fea0003800000 */
[----:B------:R-:W2:Y:S02]  /*0830*/  QSPC.E.S P0, RZ, [R4+0x4] ;  /* 0x0000040004ff73aa */ /* 0x000ea40000000500 */
[----:B--2---:R-:W-:Y:S05]  /*0840*/  @!P0 BRA `(.L_x_2020) ;  /* 0x00000000001c8947 */ /* 0x004fea0003800000 */
[----:B0-----:R-:W-:-:S04]  /*0850*/  MOV R2, R4 ;  /* 0x0000000400027202 */ /* 0x001fc80000000f00 */
[----:B------:R-:W-:-:S07]  /*0860*/  MOV R2, R2 ;  /* 0x0000000200027202 */ /* 0x000fce0000000f00 */
.L_x_2021:
[----:B------:R-:W0:Y:S02]  /*0870*/  LDS R6, [R2+0x4] ;  /* 0x0000040002067984 */ /* 0x000e240000000800 */
[----:B0-----:R-:W-:-:S05]  /*0880*/  HADD2 R7, R6, RZ.H0_H0 ;  /* 0x200000ff06077230 */ /* 0x001fca0000000000 */
[----:B------:R-:W0:Y:S02]  /*0890*/  ATOMS.CAST.SPIN P0, [R2+0x4], R6, R7 ;  /* 0x000004060200758d */ /* 0x000e240001800007 */
[----:B0-----:R-:W-:Y:S05]  /*08a0*/  @!P0 BRA `(.L_x_2021) ;  /* 0xfffffffc00f08947 */ /* 0x001fea000383ffff */
[----:B------:R-:W-:Y:S05]  /*08b0*/  BRA `(.L_x_2019) ;  /* 0x0000000000087947 */ /* 0x000fea0003800000 */
.L_x_2020:
[----:B01----:R-:W2:Y:S04]  /*08c0*/  LD.E R3, desc[UR8][R4.64+0x4] ;  /* 0x0000040804037980 */ /* 0x003ea8000c101900 */
[----:B--2---:R2:W-:Y:S02]  /*08d0*/  ST.E desc[UR8][R4.64+0x4], R3 ;  /* 0x0000040304007985 */ /* 0x0045e4000c101908 */
.L_x_2019:
[----:B------:R-:W-:Y:S05]  /*08e0*/  BSYNC.RECONVERGENT B0 ;  /* 0x0000000000007941 */ /* 0x000fea0003800200 */
.L_x_2018:
[----:B-12---:R-:W-:-:S05]  /*08f0*/  IMAD.WIDE R4, R0, 0x2, R4 ;  /* 0x0000000200047825 */ /* 0x006fca00078e0204 */
[----:B------:R1:W-:Y:S01]  /*0900*/  ATOM.E.ADD.F16x2.RN.STRONG.GPU P0, RZ, desc[UR8][R4.64], RZ ;  /* 0x800000ff04ff79a2 */ /* 0x0003e2000c10e108 */
[----:B------:R-:W-:Y:S04]  /*0910*/  BSSY.RECONVERGENT B0, `(.L_x_2022) ;  /* 0x000000d000007945 */ /* 0x000fe80003800200 */
[----:B-1----:R-:W-:Y:S05]  /*0920*/  @P0 BRA `(.L_x_2023) ;  /* 0x00000000002c0947 */ /* 0x002fea0003800000 */
[----:B------:R-:W1:Y:S02]  /*0930*/  QSPC.E.S P0, RZ, [R4] ;  /* 0x0000000004ff73aa */ /* 0x000e640000000500 */
[----:B-1----:R-:W-:Y:S05]  /*0940*/  @!P0 BRA `(.L_x_2024) ;  /* 0x00000000001c8947 */ /* 0x002fea0003800000 */
[----:B0-----:R-:W-:-:S05]  /*0950*/  IMAD.MOV.U32 R2, RZ, RZ, R4 ;  /* 0x000000ffff027224 */ /* 0x001fca00078e0004 */
[----:B------:R-:W-:-:S07]  /*0960*/  MOV R2, R2 ;  /* 0x0000000200027202 */ /* 0x000fce0000000f00 */
.L_x_2025:
[----:B------:R-:W0:Y:S02]  /*0970*/  LDS R6, [R2] ;  /* 0x0000000002067984 */ /* 0x000e240000000800 */
[----:B0-----:R-:W-:-:S05]  /*0980*/  HFMA2 R7, R6, 1, 1, RZ ;  /* 0x3c003c0006077831 */ /* 0x001fca00000000ff */
[----:B------:R-:W0:Y:S02]  /*0990*/  ATOMS.CAST.SPIN P0, [R2], R6, R7 ;  /* 0x000000060200758d */ /* 0x000e240001800007 */
[----:B0-----:R-:W-:Y:S05]  /*09a0*/  @!P0 BRA `(.L_x_2025) ;  /* 0xfffffffc00f08947 */ /* 0x001fea000383ffff */
[----:B------:R-:W-:Y:S05]  /*09b0*/  BRA `(.L_x_2023) ;  /* 0x0000000000087947 */ /* 0x000fea0003800000 */
.L_x_2024:
[----:B0-----:R-:W2:Y:S04]  /*09c0*/  LD.E R3, desc[UR8][R4.64] ;  /* 0x0000000804037980 */ /* 0x001ea8000c101900 */
[----:B--2---:R1:W-:Y:S02]  /*09d0*/  ST.E desc[UR8][R4.64], R3 ;  /* 0x0000000304007985 */ /* 0x0043e4000c101908 */
.L_x_2023:
[----:B------:R-:W-:Y:S05]  /*09e0*/  BSYNC.RECONVERGENT B0 ;  /* 0x0000000000007941 */ /* 0x000fea0003800200 */
.L_x_2022:
[----:B------:R2:W-:Y:S01]  /*09f0*/  ATOM.E.ADD.F16x2.RN.STRONG.GPU P0, RZ, desc[UR8][R4.64+0x4], RZ ;  /* 0x800004ff04ff79a2 */ /* 0x0005e2000c10e108 */
[----:B------:R-:W-:Y:S04]  /*0a00*/  BSSY.RECONVERGENT B0, `(.L_x_2026) ;  /* 0x000000d000007945 */ /* 0x000fe80003800200 */
[----:B--2---:R-:W-:Y:S05]  /*0a10*/  @P0 BRA `(.L_x_2027) ;  /* 0x00000000002c0947 */ /* 0x004fea0003800000 */
[----:B------:R-:W2:Y:S02]  /*0a20*/  QSPC.E.S P0, RZ, [R4+0x4] ;  /* 0x0000040004ff73aa */ /* 0x000ea40000000500 */
[----:B--2---:R-:W-:Y:S05]  /*0a30*/  @!P0 BRA `(.L_x_2028) ;  /* 0x00000000001c8947 */ /* 0x004fea0003800000 */
[----:B0-----:R-:W-:-:S05]  /*0a40*/  IMAD.MOV.U32 R2, RZ, RZ, R4 ;  /* 0x000000ffff027224 */ /* 0x001fca00078e0004 */
[----:B------:R-:W-:-:S07]  /*0a50*/  MOV R2, R2 ;  /* 0x0000000200027202 */ /* 0x000fce0000000f00 */
.L_x_2029:
[----:B------:R-:W0:Y:S02]  /*0a60*/  LDS R6, [R2+0x4] ;  /* 0x0000040002067984 */ /* 0x000e240000000800 */
[----:B0-----:R-:W-:-:S05]  /*0a70*/  HADD2 R7, R6, RZ.H0_H0 ;  /* 0x200000ff06077230 */ /* 0x001fca0000000000 */
[----:B------:R-:W0:Y:S02]  /*0a80*/  ATOMS.CAST.SPIN P0, [R2+0x4], R6, R7 ;  /* 0x000004060200758d */ /* 0x000e240001800007 */
[----:B0-----:R-:W-:Y:S05]  /*0a90*/  @!P0 BRA `(.L_x_2029) ;  /* 0xfffffffc00f08947 */ /* 0x001fea000383ffff */
[----:B------:R-:W-:Y:S05]  /*0aa0*/  BRA `(.L_x_2027) ;  /* 0x0000000000087947 */ /* 0x000fea0003800000 */
.L_x_2028:
[----:B01----:R-:W2:Y:S04]  /*0ab0*/  LD.E R3, desc[UR8][R4.64+0x4] ;  /* 0x0000040804037980 */ /* 0x003ea8000c101900 */
[----:B--2---:R2:W-:Y:S02]  /*0ac0*/  ST.E desc[UR8][R4.64+0x4], R3 ;  /* 0x0000040304007985 */ /* 0x0045e4000c101908 */
.L_x_2027:
[----:B------:R-:W-:Y:S05]  /*0ad0*/  BSYNC.RECONVERGENT B0 ;  /* 0x0000000000007941 */ /* 0x000fea0003800200 */
.L_x_2026:
        /* <DEDUP_REMOVED lines=8> */
.L_x_2033:
[----:B------:R-:W0:Y:S02]  /*0b60*/  LDS R6, [R2] ;  /* 0x0000000002067984 */ /* 0x000e240000000800 */
[----:B0-----:R-:W-:-:S05]  /*0b70*/  HFMA2 R7, R6, 1, 1, RZ ;  /* 0x3c003c0006077831 */ /* 0x001fca00000000ff */
[----:B------:R-:W0:Y:S02]  /*0b80*/  ATOMS.CAST.SPIN P0, [R2], R6, R7 ;  /* 0x000000060200758d */ /* 0x000e240001800007 */
[----:B0-----:R-:W-:Y:S05]  /*0b90*/  @!P0 BRA `(.L_x_2033) ;  /* 0xfffffffc00f08947 */ /* 0x001fea000383ffff */
[----:B------:R-:W-:Y:S05]  /*0ba0*/  BRA `(.L_x_2031) ;  /* 0x0000000000087947 */ /* 0x000fea0003800000 */
.L_x_2032:
[----:B0-----:R-:W2:Y:S04]  /*0bb0*/  LD.E R3, desc[UR8][R4.64] ;  /* 0x0000000804037980 */ /* 0x001ea8000c101900 */
[----:B--2---:R1:W-:Y:S02]  /*0bc0*/  ST.E desc[UR8][R4.64], R3 ;  /* 0x0000000304007985 */ /* 0x0043e4000c101908 */
.L_x_2031:
[----:B------:R-:W-:Y:S05]  /*0bd0*/  BSYNC.RECONVERGENT B0 ;  /* 0x0000000000007941 */ /* 0x000fea0003800200 */
.L_x_2030:
[----:B------:R2:W-:Y:S01]  /*0be0*/  ATOM.E.ADD.F16x2.RN.STRONG.GPU P0, RZ, desc[UR8][R4.64+0x4], RZ ;  /* 0x800004ff04ff79a2 */ /* 0x0005e2000c10e108 */
[----:B------:R-:W-:Y:S04]  /*0bf0*/  BSSY.RECONVERGENT B0, `(.L_x_2034) ;  /* 0x000000d000007945 */ /* 0x000fe80003800200 */
[----:B--2---:R-:W-:Y:S05]  /*0c00*/  @P0 BRA `(.L_x_2035) ;  /* 0x00000000002c0947 */ /* 0x004fea0003800000 */
[----:B------:R-:W2:Y:S02]  /*0c10*/  QSPC.E.S P0, RZ, [R4+0x4] ;  /* 0x0000040004ff73aa */ /* 0x000ea40000000500 */
[----:B--2---:R-:W-:Y:S05]  /*0c20*/  @!P0 BRA `(.L_x_2036) ;  /* 0x00000000001c8947 */ /* 0x004fea0003800000 */
[----:B0-----:R-:W-:-:S04]  /*0c30*/  MOV R2, R4 ;  /* 0x0000000400027202 */ /* 0x001fc80000000f00 */
[----:B------:R-:W-:-:S07]  /*0c40*/  MOV R2, R2 ;  /* 0x0000000200027202 */ /* 0x000fce0000000f00 */
.L_x_2037:
[----:B------:R-:W0:Y:S02]  /*0c50*/  LDS R6, [R2+0x4] ;  /* 0x0000040002067984 */ /* 0x000e240000000800 */
[----:B0-----:R-:W-:-:S05]  /*0c60*/  HADD2 R7, R6, RZ.H0_H0 ;  /* 0x200000ff06077230 */ /* 0x001fca0000000000 */
[----:B------:R-:W0:Y:S02]  /*0c70*/  ATOMS.CAST.SPIN P0, [R2+0x4], R6, R7 ;  /* 0x000004060200758d */ /* 0x000e240001800007 */
[----:B0-----:R-:W-:Y:S05]  /*0c80*/  @!P0 BRA `(.L_x_2037) ;  /* 0xfffffffc00f08947 */ /* 0x001fea000383ffff */
[----:B------:R-:W-:Y:S05]  /*0c90*/  BRA `(.L_x_2035) ;  /* 0x0000000000087947 */ /* 0x000fea0003800000 */
.L_x_2036:
[----:B01----:R-:W2:Y:S04]  /*0ca0*/  LD.E R3, desc[UR8][R4.64+0x4] ;  /* 0x0000040804037980 */ /* 0x003ea8000c101900 */
[----:B--2---:R2:W-:Y:S02]  /*0cb0*/  ST.E desc[UR8][R4.64+0x4], R3 ;  /* 0x0000040304007985 */ /* 0x0045e4000c101908 */
.L_x_2035:
[----:B------:R-:W-:Y:S05]  /*0cc0*/  BSYNC.RECONVERGENT B0 ;  /* 0x0000000000007941 */ /* 0x000fea0003800200 */
.L_x_2034:
        /* <DEDUP_REMOVED lines=8> */
.L_x_2041:
[----:B------:R-:W0:Y:S02]  /*0d50*/  LDS R6, [R2] ;  /* 0x0000000002067984 */ /* 0x000e240000000800 */
[----:B0-----:R-:W-:-:S05]  /*0d60*/  HFMA2 R7, R6, 1, 1, RZ ;  /* 0x3c003c0006077831 */ /* 0x001fca00000000ff */
[----:B------:R-:W0:Y:S02]  /*0d70*/  ATOMS.CAST.SPIN P0, [R2], R6, R7 ;  /* 0x000000060200758d */ /* 0x000e240001800007 */
[----:B0-----:R-:W-:Y:S05]  /*0d80*/  @!P0 BRA `(.L_x_2041) ;  /* 0xfffffffc00f08947 */ /* 0x001fea000383ffff */
[----:B------:R-:W-:Y:S05]  /*0d90*/  BRA `(.L_x_2039) ;  /* 0x0000000000087947 */ /* 0x000fea0003800000 */
.L_x_2040:
[----:B0-----:R-:W2:Y:S04]  /*0da0*/  LD.E R3, desc[UR8][R4.64] ;  /* 0x0000000804037980 */ /* 0x001ea8000c101900 */
[----:B--2---:R1:W-:Y:S02]  /*0db0*/  ST.E desc[UR8][R4.64], R3 ;  /* 0x0000000304007985 */ /* 0x0043e4000c101908 */
.L_x_2039:
[----:B------:R-:W-:Y:S05]  /*0dc0*/  BSYNC.RECONVERGENT B0 ;  /* 0x0000000000007941 */ /* 0x000fea0003800200 */
.L_x_2038:
[----:B------:R2:W-:Y:S01]  /*0dd0*/  ATOM.E.ADD.F16x2.RN.STRONG.GPU P0, RZ, desc[UR8][R4.64+0x4], RZ ;  /* 0x800004ff04ff79a2 */ /* 0x0005e2000c10e108 */
[----:B------:R-:W-:Y:S04]  /*0de0*/  BSSY.RECONVERGENT B0, `(.L_x_2042) ;  /* 0x000000d000007945 */ /* 0x000fe80003800200 */
[----:B--2---:R-:W-:Y:S05]  /*0df0*/  @P0 BRA `(.L_x_2043) ;  /* 0x00000000002c0947 */ /* 0x004fea0003800000 */
[----:B------:R-:W2:Y:S02]  /*0e00*/  QSPC.E.S P0, RZ, [R4+0x4] ;  /* 0x0000040004ff73aa */ /* 0x000ea40000000500 */
[----:B--2---:R-:W-:Y:S05]  /*0e10*/  @!P0 BRA `(.L_x_2044) ;  /* 0x00000000001c8947 */ /* 0x004fea0003800000 */
[----:B0-----:R-:W-:-:S05]  /*0e20*/  IMAD.MOV.U32 R2, RZ, RZ, R4 ;  /* 0x000000ffff027224 */ /* 0x001fca00078e0004 */
[----:B------:R-:W-:-:S07]  /*0e30*/  MOV R2, R2 ;  /* 0x0000000200027202 */ /* 0x000fce0000000f00 */
.L_x_2045:
[----:B------:R-:W0:Y:S02]  /*0e40*/  LDS R6, [R2+0x4] ;  /* 0x0000040002067984 */ /* 0x000e240000000800 */
[----:B0-----:R-:W-:-:S05]  /*0e50*/  HADD2 R7, R6, RZ.H0_H0 ;  /* 0x200000ff06077230 */ /* 0x001fca0000000000 */
[----:B------:R-:W0:Y:S02]  /*0e60*/  ATOMS.CAST.SPIN P0, [R2+0x4], R6, R7 ;  /* 0x000004060200758d */ /* 0x000e240001800007 */
[----:B0-----:R-:W-:Y:S05]  /*0e70*/  @!P0 BRA `(.L_x_2045) ;  /* 0xfffffffc00f08947 */ /* 0x001fea000383ffff */
[----:B------:R-:W-:Y:S05]  /*0e80*/  BRA `(.L_x_2043) ;  /* 0x0000000000087947 */ /* 0x000fea0003800000 */
.L_x_2044:
[----:B01----:R-:W2:Y:S04]  /*0e90*/  LD.E R3, desc[UR8][R4.64+0x4] ;  /* 0x0000040804037980 */ /* 0x003ea8000c101900 */
[----:B--2---:R2:W-:Y:S02]  /*0ea0*/  ST.E desc[UR8][R4.64+0x4], R3 ;  /* 0x0000040304007985 */ /* 0x0045e4000c101908 */
.L_x_2043:
[----:B------:R-:W-:Y:S05]  /*0eb0*/  BSYNC.RECONVERGENT B0 ;  /* 0x0000000000007941 */ /* 0x000fea0003800200 */
.L_x_2042:
        /* <DEDUP_REMOVED lines=8> */
.L_x_2049:
[----:B------:R-:W0:Y:S02]  /*0f40*/  LDS R6, [R2] ;  /* 0x0000000002067984 */ /* 0x000e240000000800 */
[----:B0-----:R-:W-:-:S05]  /*0f50*/  HFMA2 R7, R6, 1, 1, RZ ;  /* 0x3c003c0006077831 */ /* 0x001fca00000000ff */
[----:B------:R-:W0:Y:S02]  /*0f60*/  ATOMS.CAST.SPIN P0, [R2], R6, R7 ;  /* 0x000000060200758d */ /* 0x000e240001800007 */
[----:B0-----:R-:W-:Y:S05]  /*0f70*/  @!P0 BRA `(.L_x_2049) ;  /* 0xfffffffc00f08947 */ /* 0x001fea000383ffff */
[----:B------:R-:W-:Y:S05]  /*0f80*/  BRA `(.L_x_2047) ;  /* 0x0000000000087947 */ /* 0x000fea0003800000 */
.L_x_2048:
[----:B0-----:R-:W2:Y:S04]  /*0f90*/  LD.E R3, desc[UR8][R4.64] ;  /* 0x0000000804037980 */ /* 0x001ea8000c101900 */
[----:B--2---:R1:W-:Y:S02]  /*0fa0*/  ST.E desc[UR8][R4.64], R3 ;  /* 0x0000000304007985 */ /* 0x0043e4000c101908 */
.L_x_2047:
[----:B------:R-:W-:Y:S05]  /*0fb0*/  BSYNC.RECONVERGENT B0 ;  /* 0x0000000000007941 */ /* 0x000fea0003800200 */
.L_x_2046:
[----:B------:R2:W-:Y:S01]  /*0fc0*/  ATOM.E.ADD.F16x2.RN.STRONG.GPU P0, RZ, desc[UR8][R4.64+0x4], RZ ;  /* 0x800004ff04ff79a2 */ /* 0x0005e2000c10e108 */
[----:B------:R-:W-:Y:S04]  /*0fd0*/  BSSY.RECONVERGENT B0, `(.L_x_2050) ;  /* 0x000000d000007945 */ /* 0x000fe80003800200 */
[----:B--2---:R-:W-:Y:S05]  /*0fe0*/  @P0 BRA `(.L_x_2051) ;  /* 0x00000000002c0947 */ /* 0x004fea0003800000 */
[----:B------:R-:W2:Y:S02]  /*0ff0*/  QSPC.E.S P0, RZ, [R4+0x4] ;  /* 0x0000040004ff73aa */ /* 0x000ea40000000500 */
[----:B--2---:R-:W-:Y:S05]  /*1000*/  @!P0 BRA `(.L_x_2052) ;  /* 0x00000000001c8947 */ /* 0x004fea0003800000 */
[----:B0-----:R-:W-:-:S04]  /*1010*/  MOV R2, R4 ;  /* 0x0000000400027202 */ /* 0x001fc80000000f00 */
[----:B------:R-:W-:-:S07]  /*1020*/  MOV R2, R2 ;  /* 0x0000000200027202 */ /* 0x000fce0000000f00 */
.L_x_2053:
[----:B------:R-:W0:Y:S02]  /*1030*/  LDS R6, [R2+0x4] ;  /* 0x0000040002067984 */ /* 0x000e240000000800 */
[----:B0-----:R-:W-:-:S05]  /*1040*/  HADD2 R7, R6, RZ.H0_H0 ;  /* 0x200000ff06077230 */ /* 0x001fca0000000000 */
[----:B------:R-:W0:Y:S02]  /*1050*/  ATOMS.CAST.SPIN P0, [R2+0x4], R6, R7 ;  /* 0x000004060200758d */ /* 0x000e240001800007 */
[----:B0-----:R-:W-:Y:S05]  /*1060*/  @!P0 BRA `(.L_x_2053) ;  /* 0xfffffffc00f08947 */ /* 0x001fea000383ffff */
[----:B------:R-:W-:Y:S05]  /*1070*/  BRA `(.L_x_2051) ;  /* 0x0000000000087947 */ /* 0x000fea0003800000 */
.L_x_2052:
[----:B01----:R-:W2:Y:S04]  /*1080*/  LD.E R3, desc[UR8][R4.64+0x4] ;  /* 0x0000040804037980 */ /* 0x003ea8000c101900 */
[----:B--2---:R2:W-:Y:S02]  /*1090*/  ST.E desc[UR8][R4.64+0x4], R3 ;  /* 0x0000040304007985 */ /* 0x0045e4000c101908 */
.L_x_2051:
[----:B------:R-:W-:Y:S05]  /*10a0*/  BSYNC.RECONVERGENT B0 ;  /* 0x0000000000007941 */ /* 0x000fea0003800200 */
.L_x_2050:
        /* <DEDUP_REMOVED lines=8> */
.L_x_2057:
[----:B------:R-:W0:Y:S02]  /*1130*/  LDS R6, [R2] ;  /* 0x0000000002067984 */ /* 0x000e240000000800 */
[----:B0-----:R-:W-:-:S05]  /*1140*/  HFMA2 R7, R6, 1, 1, RZ ;  /* 0x3c003c0006077831 */ /* 0x001fca00000000ff */
[----:B------:R-:W0:Y:S02]  /*1150*/  ATOMS.CAST.SPIN P0, [R2], R6, R7 ;  /* 0x000000060200758d */ /* 0x000e240001800007 */
[----:B0-----:R-:W-:Y:S05]  /*1160*/  @!P0 BRA `(.L_x_2057) ;  /* 0xfffffffc00f08947 */ /* 0x001fea000383ffff */
[----:B------:R-:W-:Y:S05]  /*1170*/  BRA `(.L_x_2055) ;  /* 0x0000000000087947 */ /* 0x000fea0003800000 */
.L_x_2056:
[----:B0-----:R-:W2:Y:S04]  /*1180*/  LD.E R3, desc[UR8][R4.64] ;  /* 0x0000000804037980 */ /* 0x001ea8000c101900 */
[----:B--2---:R1:W-:Y:S02]  /*1190*/  ST.E desc[UR8][R4.64], R3 ;  /* 0x0000000304007985 */ /* 0x0043e4000c101908 */
.L_x_2055:
[----:B------:R-:W-:Y:S05]  /*11a0*/  BSYNC.RECONVERGENT B0 ;  /* 0x0000000000007941 */ /* 0x000fea0003800200 */
.L_x_2054:
[----:B------:R2:W-:Y:S02]  /*11b0*/  ATOM.E.ADD.F16x2.RN.STRONG.GPU P0, RZ, desc[UR8][R4.64+0x4], RZ ;  /* 0x800004ff04ff79a2 */ /* 0x0005e4000c10e108 */
[----:B--2---:R-:W-:Y:S05]  /*11c0*/  @P0 EXIT ;  /* 0x000000000000094d */ /* 0x004fea0003800000 */
[----:B------:R-:W2:Y:S02]  /*11d0*/  QSPC.E.S P0, RZ, [R4+0x4] ;  /* 0x0000040004ff73aa */ /* 0x000ea40000000500 */
[----:B--2---:R-:W-:Y:S05]  /*11e0*/  @!P0 BRA `(.L_x_2058) ;  /* 0x00000000001c8947 */ /* 0x004fea0003800000 */
[----:B0-----:R-:W-:-:S05]  /*11f0*/  IMAD.MOV.U32 R2, RZ, RZ, R4 ;  /* 0x000000ffff027224 */ /* 0x001fca00078e0004 */
[----:B------:R-:W-:-:S07]  /*1200*/  MOV R2, R2 ;  /* 0x0000000200027202 */ /* 0x000fce0000000f00 */
.L_x_2059:
[----:B-1----:R-:W0:Y:S02]  /*1210*/  LDS R4, [R2+0x4] ;  /* 0x0000040002047984 */ /* 0x002e240000000800 */
[----:B0-----:R-:W-:-:S05]  /*1220*/  HADD2 R5, R4, RZ.H0_H0 ;  /* 0x200000ff04057230 */ /* 0x001fca0000000000 */
[----:B------:R-:W0:Y:S02]  /*1230*/  ATOMS.CAST.SPIN P0, [R2+0x4], R4, R5 ;  /* 0x000004040200758d */ /* 0x000e240001800005 */
[----:B0-----:R-:W-:Y:S05]  /*1240*/  @!P0 BRA `(.L_x_2059) ;  /* 0xfffffffc00f08947 */ /* 0x001fea000383ffff */
[----:B------:R-:W-:Y:S05]  /*1250*/  EXIT ;  /* 0x000000000000794d */ /* 0x000fea0003800000 */
.L_x_2058:
[----:B01----:R-:W2:Y:S04]  /*1260*/  LD.E R3, desc[UR8][R4.64+0x4] ;  /* 0x0000040804037980 */ /* 0x003ea8000c101900 */
[----:B--2---:R-:W-:Y:S01]  /*1270*/  ST.E desc[UR8][R4.64+0x4], R3 ;  /* 0x0000040304007985 */ /* 0x004fe2000c101908 */
[----:B------:R-:W-:Y:S05]  /*1280*/  EXIT ;  /* 0x000000000000794d */ /* 0x000fea0003800000 */
.L_x_2060:
        /* <DEDUP_REMOVED lines=15> */
.L_x_3329:


//--------------------- .text._Z23gemm_half_q_half_kernelILi5ELb1ELb0EEvPK6__halfPKjS4_S2_PS0_iiiiPKtS7_iiiiiibS2_i --------------------------
	.section	.text._Z23gemm_half_q_half_kernelILi5ELb1ELb0EEvPK6__halfPKjS4_S2_PS0_iiiiPKtS7_iiiiiibS2_i,"ax",@progbits
	.align	128
        .global         _Z23gemm_half_q_half_kernelILi5ELb1ELb0EEvPK6__halfPKjS4_S2_PS0_iiiiPKtS7_iiiiiibS2_i
        .type           _Z23gemm_half_q_half_kernelILi5ELb1ELb0EEvPK6__halfPKjS4_S2_PS0_iiiiPKtS7_iiiiiibS2_i,@function
        .size           _Z23gemm_half_q_half_kernelILi5ELb1ELb0EEvPK6__halfPKjS4_S2_PS0_iiiiPKtS7_iiiiiibS2_i,(.L_x_3330 - _Z23gemm_half_q_half_kernelILi5ELb1ELb0EEvPK6__halfPKjS4_S2_PS0_iiiiPKtS7_iiiiiibS2_i)
        .other          _Z23gemm_half_q_half_kernelILi5ELb1ELb0EEvPK6__halfPKjS4_S2_PS0_iiiiPKtS7_iiiiiibS2_i,@"STO_CUDA_ENTRY STV_DEFAULT"
_Z23gemm_half_q_half_kernelILi5ELb1ELb0EEvPK6__halfPKjS4_S2_PS0_iiiiPKtS7_iiiiiibS2_i:
.text._Z23gemm_half_q_half_kernelILi5ELb1ELb0EEvPK6__halfPKjS4_S2_PS0_iiiiPKtS7_iiiiiibS2_i:
        /* <DEDUP_REMOVED lines=49> */
[----:B------:R-:W-:Y:S01]  /*0310*/  IMAD.IADD R14, R4, 0x1, R15 ;  /* 0x00000001040e7824 */ /* 0x000fe200078e020f */
[----:B------:R-:W-:Y:S01]  /*0320*/  LEA.HI.X.SX32 R20, R8, RZ, 0x1, P2 ;  /* 0x000000ff08147211 */ /* 0x000fe200010f0eff */
[----:B------:R-:W2:Y:S01]  /*0330*/  LDG.E.U16.CONSTANT R10, desc[UR8][R10.64] ;  /* 0x000000080a0a7981 */ /* 0x000ea2000c1e9500 */
[----:B------:R-:W-:Y:S02]  /*0340*/  IADD3 R15, P3, PT, R7, R4, RZ ;  /* 0x00000004070f7210 */ /* 0x000fe40007f7e0ff */
[----:B------:R-:W-:Y:S02]  /*0350*/  LEA.HI.X.SX32 R18, R12, RZ, 0x1, P1 ;  /* 0x000000ff0c127211 */ /* 0x000fe400008f0eff */
[----:B------:R-:W-:Y:S02]  /*0360*/  LEA R12, P2, R13, UR6, 0x1 ;  /* 0x000000060d0c7c11 */ /* 0x000fe4000f8408ff */
[----:B------:R-:W-:-:S02]  /*0370*/  LEA.HI.X.SX32 R16, R4, RZ, 0x1, P3 ;  /* 0x000000ff04107211 */ /* 0x000fc400018f0eff */
[----:B------:R-:W-:Y:S02]  /*0380*/  LEA R6, P3, R15, UR6, 0x1 ;  /* 0x000000060f067c11 */ /* 0x000fe4000f8608ff */
[----:B------:R-:W-:Y:S02]  /*0390*/  LEA.HI.X R13, R13, UR7, R20, 0x1, P2 ;  /* 0x000000070d0d7c11 */ /* 0x000fe400090f0c14 */
[----:B------:R-:W-:Y:S02]  /*03a0*/  LEA R8, P1, R9, UR6, 0x1 ;  /* 0x0000000609087c11 */ /* 0x000fe4000f8208ff */
[----:B------:R-:W-:Y:S01]  /*03b0*/  IADD3 R4, P2, PT, R7, R14, RZ ;  /* 0x0000000e07047210 */ /* 0x000fe20007f5e0ff */
[----:B------:R-:W3:Y:S01]  /*03c0*/  LDG.E.U16.CONSTANT R12, desc[UR8][R12.64] ;  /* 0x000000080c0c7981 */ /* 0x000ee2000c1e9500 */
[----:B------:R-:W-:Y:S02]  /*03d0*/  LEA.HI.X R7, R15, UR7, R16, 0x1, P3 ;  /* 0x000000070f077c11 */ /* 0x000fe400098f0c10 */
[----:B------:R-:W-:-:S02]  /*03e0*/  LEA.HI.X R9, R9, UR7, R18, 0x1, P1 ;  /* 0x0000000709097c11 */ /* 0x000fc400088f0c12 */
[----:B------:R-:W-:Y:S01]  /*03f0*/  LEA.HI.X.SX32 R15, R14, RZ, 0x1, P2 ;  /* 0x000000ff0e0f7211 */ /* 0x000fe200010f0eff */
[----:B------:R-:W4:Y:S01]  /*0400*/  LDG.E.U16.CONSTANT R6, desc[UR8][R6.64] ;  /* 0x0000000806067981 */ /* 0x000f22000c1e9500 */
[----:B------:R-:W-:-:S03]  /*0410*/  LEA R14, P1, R4, UR6, 0x1 ;  /* 0x00000006040e7c11 */ /* 0x000fc6000f8208ff */
[----:B------:R-:W5:Y:S01]  /*0420*/  LDG.E.U16.CONSTANT R8, desc[UR8][R8.64] ;  /* 0x0000000808087981 */ /* 0x000f62000c1e9500 */
[----:B------:R-:W-:-:S05]  /*0430*/  LEA.HI.X R15, R4, UR7, R15, 0x1, P1 ;  /* 0x00000007040f7c11 */ /* 0x000fca00088f0c0f */
        /* <DEDUP_REMOVED lines=10> */
.L_x_2062:
[----:B------:R-:W-:Y:S05]  /*04e0*/  BSYNC.RECONVERGENT B0 ;  /* 0x0000000000007941 */ /* 0x000fea0003800200 */
.L_x_2061:
        /* <DEDUP_REMOVED lines=21> */
.L_x_2063:
        /* <DEDUP_REMOVED lines=8> */
.L_x_2067:
[----:B------:R-:W0:Y:S02]  /*06c0*/  LDS R6, [R2] ;  /* 0x0000000002067984 */ /* 0x000e240000000800 */
[----:B0-----:R-:W-:-:S05]  /*06d0*/  HFMA2 R7, R6, 1, 1, RZ ;  /* 0x3c003c0006077831 */ /* 0x001fca00000000ff */
[----:B------:R-:W0:Y:S02]  /*06e0*/  ATOMS.CAST.SPIN P0, [R2], R6, R7 ;  /* 0x000000060200758d */ /* 0x000e240001800007 */
[----:B0-----:R-:W-:Y:S05]  /*06f0*/  @!P0 BRA `(.L_x_2067) ;  /* 0xfffffffc00f08947 */ /* 0x001fea000383ffff */
[----:B------:R-:W-:Y:S05]  /*0700*/  BRA `(.L_x_2065) ;  /* 0x0000000000087947 */ /* 0x000fea0003800000 */
.L_x_2066:
[----:B0-----:R-:W2:Y:S04]  /*0710*/  LD.E R3, desc[UR8][R4.64] ;  /* 0x0000000804037980 */ /* 0x001ea8000c101900 */
[----:B--2---:R1:W-:Y:S02]  /*0720*/  ST.E desc[UR8][R4.64], R3 ;  /* 0x0000000304007985 */ /* 0x0043e4000c101908 */
.L_x_2065:
[----:B------:R-:W-:Y:S05]  /*0730*/  BSYNC.RECONVERGENT B0 ;  /* 0x0000000000007941 */ /* 0x000fea0003800200 */
.L_x_2064:
[----:B------:R2:W-:Y:S01]  /*0740*/  ATOM.E.ADD.F16x2.RN.STRONG.GPU P0, RZ, desc[UR8][R4.64+0x4], RZ ;  /* 0x800004ff04ff79a2 */ /* 0x0005e2000c10e108 */
[----:B------:R-:W-:Y:S04]  /*0750*/  BSSY.RECONVERGENT B0, `(.L_x_2068) ;  /* 0x000000d000007945 */ /* 0x000fe80003800200 */
[----:B--2---:R-:W-:Y:S05]  /*0760*/  @P0 BRA `(.L_x_2069) ;  /* 0x00000000002c0947 */ /* 0x004fea0003800000 */
[----:B------:R-:W2:Y:S02]  /*0770*/  QSPC.E.S P0, RZ, [R4+0x4] ;  /* 0x0000040004ff73aa */ /* 0x000ea40000000500 */
[----:B--2---:R-:W-:Y:S05]  /*0780*/  @!P0 BRA `(.L_x_2070) ;  /* 0x00000000001c8947 */ /* 0x004fea0003800000 */
[----:B0-----:R-:W-:-:S05]  /*0790*/  IMAD.MOV.U32 R2, RZ, RZ, R4 ;  /* 0x000000ffff027224 */ /* 0x001fca00078e0004 */
[----:B------:R-:W-:-:S07]  /*07a0*/  MOV R2, R2 ;  /* 0x0000000200027202 */ /* 0x000fce0000000f00 */
.L_x_2071:
[----:B------:R-:W0:Y:S02]  /*07b0*/  LDS R6, [R2+0x4] ;  /* 0x0000040002067984 */ /* 0x000e240000000800 */
[----:B0-----:R-:W-:-:S05]  /*07c0*/  HADD2 R7, R6, RZ.H0_H0 ;  /* 0x200000ff06077230 */ /* 0x001fca0000000000 */
[----:B------:R-:W0:Y:S02]  /*07d0*/  ATOMS.CAST.SPIN P0, [R2+0x4], R6, R7 ;  /* 0x000004060200758d */ /* 0x000e240001800007 */
[----:B0-----:R-:W-:Y:S05]  /*07e0*/  @!P0 BRA `(.L_x_2071) ;  /* 0xfffffffc00f08947 */ /* 0x001fea000383ffff */
[----:B------:R-:W-:Y:S05]  /*07f0*/  BRA `(.L_x_2069) ;  /* 0x0000000000087947 */ /* 0x000fea0003800000 */
.L_x_2070:
[----:B01----:R-:W2:Y:S04]  /*0800*/  LD.E R3, desc[UR8][R4.64+0x4] ;  /* 0x0000040804037980 */ /* 0x003ea8000c101900 */
[----:B--2---:R2:W-:Y:S02]  /*0810*/  ST.E desc[UR8][R4.64+0x4], R3 ;  /* 0x0000040304007985 */ /* 0x0045e4000c101908 */
.L_x_2069:
[----:B------:R-:W-:Y:S05]  /*0820*/  BSYNC.RECONVERGENT B0 ;  /* 0x0000000000007941 */ /* 0x000fea0003800200 */
.L_x_2068:
        /* <DEDUP_REMOVED lines=8> */
.L_x_2075:
[----:B------:R-:W0:Y:S02]  /*08b0*/  LDS R6, [R2] ;  /* 0x0000000002067984 */ /* 0x000e240000000800 */
[----:B0-----:R-:W-:-:S05]  /*08c0*/  HFMA2 R7, R6, 1, 1, RZ ;  /* 0x3c003c0006077831 */ /* 0x001fca00000000ff */
[----:B------:R-:W0:Y:S02]  /*08d0*/  ATOMS.CAST.SPIN P0, [R2], R6, R7 ;  /* 0x000000060200758d */ /* 0x000e240001800007 */
[----:B0-----:R-:W-:Y:S05]  /*08e0*/  @!P0 BRA `(.L_x_2075) ;  /* 0xfffffffc00f08947 */ /* 0x001fea000383ffff */
[----:B------:R-:W-:Y:S05]  /*08f0*/  BRA `(.L_x_2073) ;  /* 0x0000000000087947 */ /* 0x000fea0003800000 */
.L_x_2074:
[----:B0-----:R-:W2:Y:S04]  /*0900*/  LD.E R3, desc[UR8][R4.64] ;  /* 0x0000000804037980 */ /* 0x001ea8000c101900 */
[----:B--2---:R1:W-:Y:S02]  /*0910*/  ST.E desc[UR8][R4.64], R3 ;  /* 0x0000000304007985 */ /* 0x0043e4000c101908 */
.L_x_2073:
[----:B------:R-:W-:Y:S05]  /*0920*/  BSYNC.RECONVERGENT B0 ;  /* 0x0000000000007941 */ /* 0x000fea0003800200 */
.L_x_2072:
[----:B------:R2:W-:Y:S01]  /*0930*/  ATOM.E.ADD.F16x2.RN.STRONG.GPU P0, RZ, desc[UR8][R4.64+0x4], RZ ;  /* 0x800004ff04ff79a2 */ /* 0x0005e2000c10e108 */
[----:B------:R-:W-:Y:S04]  /*0940*/  BSSY.RECONVERGENT B0, `(.L_x_2076) ;  /* 0x000000d000007945 */ /* 0x000fe80003800200 */
[----:B--2---:R-:W-:Y:S05]  /*0950*/  @P0 BRA `(.L_x_2077) ;  /* 0x00000000002c0947 */ /* 0x004fea0003800000 */
[----:B------:R-:W2:Y:S02]  /*0960*/  QSPC.E.S P0, RZ, [R4+0x4] ;  /* 0x0000040004ff73aa */ /* 0x000ea40000000500 */
[----:B--2---:R-:W-:Y:S05]  /*0970*/  @!P0 BRA `(.L_x_2078) ;  /* 0x00000000001c8947 */ /* 0x004fea0003800000 */
[----:B0-----:R-:W-:-:S04]  /*0980*/  MOV R2, R4 ;  /* 0x0000000400027202 */ /* 0x001fc80000000f00 */
[----:B------:R-:W-:-:S07]  /*0990*/  MOV R2, R2 ;  /* 0x0000000200027202 */ /* 0x000fce0000000f00 */
.L_x_2079:
[----:B------:R-:W0:Y:S02]  /*09a0*/  LDS R6, [R2+0x4] ;  /* 0x0000040002067984 */ /* 0x000e240000000800 */
[----:B0-----:R-:W-:-:S05]  /*09b0*/  HADD2 R7, R6, RZ.H0_H0 ;  /* 0x200000ff06077230 */ /* 0x001fca0000000000 */
[----:B------:R-:W0:Y:S02]  /*09c0*/  ATOMS.CAST.SPIN P0, [R2+0x4], R6, R7 ;  /* 0x000004060200758d */ /* 0x000e240001800007 */
[----:B0-----:R-:W-:Y:S05]  /*09d0*/  @!P0 BRA `(.L_x_2079) ;  /* 0xfffffffc00f08947 */ /* 0x001fea000383ffff */
[----:B------:R-:W-:Y:S05]  /*09e0*/  BRA `(.L_x_2077) ;  /* 0x0000000000087947 */ /* 0x000fea0003800000 */
.L_x_2078:
[----:B01----:R-:W2:Y:S04]  /*09f0*/  LD.E R3, desc[UR8][R4.64+0x4] ;  /* 0x0000040804037980 */ /* 0x003ea8000c101900 */
[----:B--2---:R2:W-:Y:S02]  /*0a00*/  ST.E desc[UR8][R4.64+0x4], R3 ;  /* 0x0000040304007985 */ /* 0x0045e4000c101908 */
.L_x_2077:
[----:B------:R-:W-:Y:S05]  /*0a10*/  BSYNC.RECONVERGENT B0 ;  /* 0x0000000000007941 */ /* 0x000fea0003800200 */
.L_x_2076:
        /* <DEDUP_REMOVED lines=8> */
.L_x_2083:
[----:B------:R-:W0:Y:S02]  /*0aa0*/  LDS R6, [R2] ;  /* 0x0000000002067984 */ /* 0x000e240000000800 */
[----:B0-----:R-:W-:-:S05]  /*0ab0*/  HFMA2 R7, R6, 1, 1, RZ ;  /* 0x3c003c0006077831 */ /* 0x001fca00000000ff */
[----:B------:R-:W0:Y:S02]  /*0ac0*/  ATOMS.CAST.SPIN P0, [R2], R6, R7 ;  /* 0x000000060200758d */ /* 0x000e240001800007 */
[----:B0-----:R-:W-:Y:S05]  /*0ad0*/  @!P0 BRA `(.L_x_2083) ;  /* 0xfffffffc00f08947 */ /* 0x001fea000383ffff */
[----:B------:R-:W-:Y:S05]  /*0ae0*/  BRA `(.L_x_2081) ;  /* 0x0000000000087947 */ /* 0x000fea0003800000 */
.L_x_2082:
[----:B0-----:R-:W2:Y:S04]  /*0af0*/  LD.E R3, desc[UR8][R4.64] ;  /* 0x0000000804037980 */ /* 0x001ea8000c101900 */
[----:B--2---:R1:W-:Y:S02]  /*0b00*/  ST.E desc[UR8][R4.64], R3 ;  /* 0x0000000304007985 */ /* 0x0043e4000c101908 */
.L_x_2081:
[----:B------:R-:W-:Y:S05]  /*0b10*/  BSYNC.RECONVERGENT B0 ;  /* 0x0000000000007941 */ /* 0x000fea0003800200 */
.L_x_2080:
[----:B------:R2:W-:Y:S01]  /*0b20*/  ATOM.E.ADD.F16x2.RN.STRONG.GPU P0, RZ, desc[UR8][R4.64+0x4], RZ ;  /* 0x800004ff04ff79a2 */ /* 0x0005e2000c10e108 */
[----:B------:R-:W-:Y:S04]  /*0b30*/  BSSY.RECONVERGENT B0, `(.L_x_2084) ;  /* 0x000000d000007945 */ /* 0x000fe80003800200 */
[----:B--2---:R-:W-:Y:S05]  /*0b40*/  @P0 BRA `(.L_x_2085) ;  /* 0x00000000002c0947 */ /* 0x004fea0003800000 */
[----:B------:R-:W2:Y:S02]  /*0b50*/  QSPC.E.S P0, RZ, [R4+0x4] ;  /* 0x0000040004ff73aa */ /* 0x000ea40000000500 */
[----:B--2---:R-:W-:Y:S05]  /*0b60*/  @!P0 BRA `(.L_x_2086) ;  /* 0x00000000001c8947 */ /* 0x004fea0003800000 */
[----:B0-----:R-:W-:-:S05]  /*0b70*/  IMAD.MOV.U32 R2, RZ, RZ, R4 ;  /* 0x000000ffff027224 */ /* 0x001fca00078e0004 */
[----:B------:R-:W-:-:S07]  /*0b80*/  MOV R2, R2 ;  /* 0x0000000200027202 */ /* 0x000fce0000000f00 */
.L_x_2087:
[----:B------:R-:W0:Y:S02]  /*0b90*/  LDS R6, [R2+0x4] ;  /* 0x0000040002067984 */ /* 0x000e240000000800 */
[----:B0-----:R-:W-:-:S05]  /*0ba0*/  HADD2 R7, R6, RZ.H0_H0 ;  /* 0x200000ff06077230 */ /* 0x001fca0000000000 */
[----:B------:R-:W0:Y:S02]  /*0bb0*/  ATOMS.CAST.SPIN P0, [R2+0x4], R6, R7 ;  /* 0x000004060200758d */ /* 0x000e240001800007 */
[----:B0-----:R-:W-:Y:S05]  /*0bc0*/  @!P0 BRA `(.L_x_2087) ;  /* 0xfffffffc00f08947 */ /* 0x001fea000383ffff */
[----:B------:R-:W-:Y:S05]  /*0bd0*/  BRA `(.L_x_2085) ;  /* 0x0000000000087947 */ /* 0x000fea0003800000 */
.L_x_2086:
[----:B01----:R-:W2:Y:S04]  /*0be0*/  LD.E R3, desc[UR8][R4.64+0x4] ;  /* 0x0000040804037980 */ /* 0x003ea8000c101900 */
[----:B--2---:R2:W-:Y:S02]  /*0bf0*/  ST.E desc[UR8][R4.64+0x4], R3 ;  /* 0x0000040304007985 */ /* 0x0045e4000c101908 */
.L_x_2085:
[----:B------:R-:W-:Y:S05]  /*0c00*/  BSYNC.RECONVERGENT B0 ;  /* 0x0000000000007941 */ /* 0x000fea0003800200 */
.L_x_2084:
        /* <DEDUP_REMOVED lines=8> */
.L_x_2091:
[----:B------:R-:W0:Y:S02]  /*0c90*/  LDS R6, [R2] ;  /* 0x0000000002067984 */ /* 0x000e240000000800 */
[----:B0-----:R-:W-:-:S05]  /*0ca0*/  HFMA2 R7, R6, 1, 1, RZ ;  /* 0x3c003c0006077831 */ /* 0x001fca00000000ff */
[----:B------:R-:W0:Y:S02]  /*0cb0*/  ATOMS.CAST.SPIN P0, [R2], R6, R7 ;  /* 0x000000060200758d */ /* 0x000e240001800007 */
[----:B0-----:R-:W-:Y:S05]  /*0cc0*/  @!P0 BRA `(.L_x_2091) ;  /* 0xfffffffc00f08947 */ /* 0x001fea000383ffff */
[----:B------:R-:W-:Y:S05]  /*0cd0*/  BRA `(.L_x_2089) ;  /* 0x0000000000087947 */ /* 0x000fea0003800000 */
.L_x_2090:
[----:B0-----:R-:W2:Y:S04]  /*0ce0*/  LD.E R3, desc[UR8][R4.64] ;  /* 0x0000000804037980 */ /* 0x001ea8000c101900 */
[----:B--2---:R1:W-:Y:S02]  /*0cf0*/  ST.E desc[UR8][R4.64], R3 ;  /* 0x0000000304007985 */ /* 0x0043e4000c101908 */
.L_x_2089:
[----:B------:R-:W-:Y:S05]  /*0d00*/  BSYNC.RECONVERGENT B0 ;  /* 0x0000000000007941 */ /* 0x000fea0003800200 */
.L_x_2088:
[----:B------:R2:W-:Y:S01]  /*0d10*/  ATOM.E.ADD.F16x2.RN.STRONG.GPU P0, RZ, desc[UR8][R4.64+0x4], RZ ;  /* 0x800004ff04ff79a2 */ /* 0x0005e2000c10e108 */
[----:B------:R-:W-:Y:S04]  /*0d20*/  BSSY.RECONVERGENT B0, `(.L_x_2092) ;  /* 0x000000d000007945 */ /* 0x000fe80003800200 */
[----:B--2---:R-:W-:Y:S05]  /*0d30*/  @P0 BRA `(.L_x_2093) ;  /* 0x00000000002c0947 */ /* 0x004fea0003800000 */
[----:B------:R-:W2:Y:S02]  /*0d40*/  QSPC.E.S P0, RZ, [R4+0x4] ;  /* 0x0000040004ff73aa */ /* 0x000ea40000000500 */
[----:B--2---:R-:W-:Y:S05]  /*0d50*/  @!P0 BRA `(.L_x_2094) ;  /* 0x00000000001c8947 */ /* 0x004fea0003800000 */
[----:B0-----:R-:W-:-:S04]  /*0d60*/  MOV R2, R4 ;  /* 0x0000000400027202 */ /* 0x001fc80000000f00 */
[----:B------:R-:W-:-:S07]  /*0d70*/  MOV R2, R2 ;  /* 0x0000000200027202 */ /* 0x000fce0000000f00 */
.L_x_2095:
[----:B------:R-:W0:Y:S02]  /*0d80*/  LDS R6, [R2+0x4] ;  /* 0x0000040002067984 */ /* 0x000e240000000800 */
[----:B0-----:R-:W-:-:S05]  /*0d90*/  HADD2 R7, R6, RZ.H0_H0 ;  /* 0x200000ff06077230 */ /* 0x001fca0000000000 */
[----:B------:R-:W0:Y:S02]  /*0da0*/  ATOMS.CAST.SPIN P0, [R2+0x4], R6, R7 ;  /* 0x000004060200758d */ /* 0x000e240001800007 */
[----:B0-----:R-:W-:Y:S05]  /*0db0*/  @!P0 BRA `(.L_x_2095) ;  /* 0xfffffffc00f08947 */ /* 0x001fea000383ffff */
[----:B------:R-:W-:Y:S05]  /*0dc0*/  BRA `(.L_x_2093) ;  /* 0x0000000000087947 */ /* 0x000fea0003800000 */
.L_x_2094:
[----:B01----:R-:W2:Y:S04]  /*0dd0*/  LD.E R3, desc[UR8][R4.64+0x4] ;  /* 0x0000040804037980 */ /* 0x003ea8000c101900 */
[----:B--2---:R2:W-:Y:S02]  /*0de0*/  ST.E desc[UR8][R4.64+0x4], R3 ;  /* 0x0000040304007985 */ /* 0x0045e4000c101908 */
.L_x_2093:
[----:B------:R-:W-:Y:S05]  /*0df0*/  BSYNC.RECONVERGENT B0 ;  /* 0x0000000000007941 */ /* 0x000fea0003800200 */
.L_x_2092:
        /* <DEDUP_REMOVED lines=8> */
.L_x_2099:
[----:B------:R-:W0:Y:S02]  /*0e80*/  LDS R6, [R2] ;  /* 0x0000000002067984 */ /* 0x000e240000000800 */
[----:B0-----:R-:W-:-:S05]  /*0e90*/  HFMA2 R7, R6, 1, 1, RZ ;  /* 0x3c003c0006077831 */ /* 0x001fca00000000ff */
[----:B------:R-:W0:Y:S02]  /*0ea0*/  ATOMS.CAST.SPIN P0, [R2], R6, R7 ;  /* 0x000000060200758d */ /* 0x000e240001800007 */
[----:B0-----:R-:W-:Y:S05]  /*0eb0*/  @!P0 BRA `(.L_x_2099) ;  /* 0xfffffffc00f08947 */ /* 0x001fea000383ffff */
[----:B------:R-:W-:Y:S05]  /*0ec0*/  BRA `(.L_x_2097) ;  /* 0x0000000000087947 */ /* 0x000fea0003800000 */
.L_x_2098:
[----:B0-----:R-:W2:Y:S04]  /*0ed0*/  LD.E R3, desc[UR8][R4.64] ;  /* 0x0000000804037980 */ /* 0x001ea8000c101900 */
[----:B--2---:R1:W-:Y:S02]  /*0ee0*/  ST.E desc[UR8][R4.64], R3 ;  /* 0x0000000304007985 */ /* 0x0043e4000c101908 */
.L_x_2097:
[----:B------:R-:W-:Y:S05]  /*0ef0*/  BSYNC.RECONVERGENT B0 ;  /* 0x0000000000007941 */ /* 0x000fea0003800200 */
.L_x_2096:
[----:B------:R2:W-:Y:S02]  /*0f00*/  ATOM.E.ADD.F16x2.RN.STRONG.GPU P0, RZ, desc[UR8][R4.64+0x4], RZ ;  /* 0x800004ff04ff79a2 */ /* 0x0005e4000c10e108 */
[----:B--2---:R-:W-:Y:S05]  /*0f10*/  @P0 EXIT ;  /* 0x000000000000094d */ /* 0x004fea0003800000 */
[----:B------:R-:W2:Y:S02]  /*0f20*/  QSPC.E.S P0, RZ, [R4+0x4] ;  /* 0x0000040004ff73aa */ /* 0x000ea40000000500 */
[----:B--2---:R-:W-:Y:S05]  /*0f30*/  @!P0 BRA `(.L_x_2100) ;  /* 0x00000000001c8947 */ /* 0x004fea0003800000 */
[----:B0-----:R-:W-:-:S05]  /*0f40*/  IMAD.MOV.U32 R2, RZ, RZ, R4 ;  /* 0x000000ffff027224 */ /* 0x001fca00078e0004 */
[----:B------:R-:W-:-:S07]  /*0f50*/  MOV R2, R2 ;  /* 0x0000000200027202 */ /* 0x000fce0000000f00 */
.L_x_2101:
[----:B-1----:R-:W0:Y:S02]  /*0f60*/  LDS R4, [R2+0x4] ;  /* 0x0000040002047984 */ /* 0x002e240000000800 */
[----:B0-----:R-:W-:-:S05]  /*0f70*/  HADD2 R5, R4, RZ.H0_H0 ;  /* 0x200000ff04057230 */ /* 0x001fca0000000000 */
[----:B------:R-:W0:Y:S02]  /*0f80*/  ATOMS.CAST.SPIN P0, [R2+0x4], R4, R5 ;  /* 0x000004040200758d */ /* 0x000e240001800005 */
[----:B0-----:R-:W-:Y:S05]  /*0f90*/  @!P0 BRA `(.L_x_2101) ;  /* 0xfffffffc00f08947 */ /* 0x001fea000383ffff */
[----:B------:R-:W-:Y:S05]  /*0fa0*/  EXIT ;  /* 0x000000000000794d */ /* 0x000fea0003800000 */
.L_x_2100:
[----:B01----:R-:W2:Y:S04]  /*0fb0*/  LD.E R3, desc[UR8][R4.64+0x4] ;  /* 0x0000040804037980 */ /* 0x003ea8000c101900 */
[----:B--2---:R-:W-:Y:S01]  /*0fc0*/  ST.E desc[UR8][R4.64+0x4], R3 ;  /* 0x0000040304007985 */ /* 0x004fe2000c101908 */
[----:B------:R-:W-:Y:S05]  /*0fd0*/  EXIT ;  /* 0x000000000000794d */ /* 0x000fea0003800000 */
.L_x_2102:
        /* <DEDUP_REMOVED lines=10> */
.L_x_3330:


//--------------------- .text._Z23gemm_half_q_half_kernelILi4ELb1ELb0EEvPK6__halfPKjS4_S2_PS0_iiiiPKtS7_iiiiiibS2_i --------------------------
	.section	.text._Z23gemm_half_q_half_kernelILi4ELb1ELb0EEvPK6__halfPKjS4_S2_PS0_iiiiPKtS7_iiiiiibS2_i,"ax",@progbits
	.align	128
        .global         _Z23gemm_half_q_half_kernelILi4ELb1ELb0EEvPK6__halfPKjS4_S2_PS0_iiiiPKtS7_iiiiiibS2_i
        .type           _Z23gemm_half_q_half_kernelILi4ELb1ELb0EEvPK6__halfPKjS4_S2_PS0_iiiiPKtS7_iiiiiibS2_i,@function
        .size           _Z23gemm_half_q_half_kernelILi4ELb1ELb0EEvPK6__halfPKjS4_S2_PS0_iiiiPKtS7_iiiiiibS2_i,(.L_x_3331 - _Z23gemm_half_q_half_kernelILi4ELb1ELb0EEvPK6__halfPKjS4_S2_PS0_iiiiPKtS7_iiiiiibS2_i)
        .other          _Z23gemm_half_q_half_kernelILi4ELb1ELb0EEvPK6__halfPKjS4_S2_PS0_iiiiPKtS7_iiiiiibS2_i,@"STO_CUDA_ENTRY STV_DEFAULT"
_Z23gemm_half_q_half_kernelILi4ELb1ELb0EEvPK6__halfPKjS4_S2_PS0_iiiiPKtS7_iiiiiibS2_i:
.text._Z23gemm_half_q_half_kernelILi4ELb1ELb0EEvPK6__halfPKjS4_S2_PS0_iiiiPKtS7_iiiiiibS2_i:
        /* <DEDUP_REMOVED lines=66> */
.L_x_2104:
[----:B------:R-:W-:Y:S05]  /*0420*/  BSYNC.RECONVERGENT B0 ;  /* 0x0000000000007941 */ /* 0x000fea0003800200 */
.L_x_2103:
        /* <DEDUP_REMOVED lines=26> */
.L_x_2105:
        /* <DEDUP_REMOVED lines=10> */
.L_x_2107:
        /* <DEDUP_REMOVED lines=44> */
.L_x_2106:
        /* <DEDUP_REMOVED lines=12> */
.L_x_2108:
        /* <DEDUP_REMOVED lines=11> */
.L_x_2109:
        /* <DEDUP_REMOVED lines=11> */
.L_x_2110:
        /* <DEDUP_REMOVED lines=11> */
.L_x_2111:
        /* <DEDUP_REMOVED lines=11> */
.L_x_2112:
        /* <DEDUP_REMOVED lines=41> */
.L_x_2130:
        /* <DEDUP_REMOVED lines=286> */
.L_x_2114:
        /* <DEDUP_REMOVED lines=91> */
.L_x_2115:
        /* <DEDUP_REMOVED lines=91> */
.L_x_2116:
        /* <DEDUP_REMOVED lines=116> */
.L_x_2117:
        /* <DEDUP_REMOVED lines=195> */
.L_x_2118:
        /* <DEDUP_REMOVED lines=91> */
.L_x_2119:
        /* <DEDUP_REMOVED lines=91> */
.L_x_2120:
        /* <DEDUP_REMOVED lines=125> */
.L_x_2121:
        /* <DEDUP_REMOVED lines=178> */
.L_x_2122:
        /* <DEDUP_REMOVED lines=91> */
.L_x_2123:
        /* <DEDUP_REMOVED lines=91> */
.L_x_2124:
        /* <DEDUP_REMOVED lines=91> */
.L_x_2125:
        /* <DEDUP_REMOVED lines=93> */
.L_x_2126:
        /* <DEDUP_REMOVED lines=91> */
.L_x_2127:
        /* <DEDUP_REMOVED lines=91> */
.L_x_2128:
        /* <DEDUP_REMOVED lines=93> */
.L_x_2129:
        /* <DEDUP_REMOVED lines=8> */
.L_x_2113:
        /* <DEDUP_REMOVED lines=10> */
.L_x_2140:
        /* <DEDUP_REMOVED lines=340> */
.L_x_2132:
        /* <DEDUP_REMOVED lines=75> */
.L_x_2133:
        /* <DEDUP_REMOVED lines=75> */
.L_x_2134:
        /* <DEDUP_REMOVED lines=111> */
.L_x_2135:
        /* <DEDUP_REMOVED lines=288> */
.L_x_2136:
        /* <DEDUP_REMOVED lines=75> */
.L_x_2137:
        /* <DEDUP_REMOVED lines=75> */
.L_x_2138:
        /* <DEDUP_REMOVED lines=78> */
.L_x_2139:
        /* <DEDUP_REMOVED lines=8> */
.L_x_2131:
        /* <DEDUP_REMOVED lines=8> */
.L_x_2146:
        /* <DEDUP_REMOVED lines=353> */
.L_x_2142:
        /* <DEDUP_REMOVED lines=77> */
.L_x_2143:
        /* <DEDUP_REMOVED lines=77> */
.L_x_2144:
        /* <DEDUP_REMOVED lines=80> */
.L_x_2145:
        /* <DEDUP_REMOVED lines=8> */
.L_x_2141:
        /* <DEDUP_REMOVED lines=10> */
.L_x_2164:
        /* <DEDUP_REMOVED lines=166> */
.L_x_2148:
        /* <DEDUP_REMOVED lines=91> */
.L_x_2149:
        /* <DEDUP_REMOVED lines=91> */
.L_x_2150:
        /* <DEDUP_REMOVED lines=91> */
.L_x_2151:
        /* <DEDUP_REMOVED lines=143> */
.L_x_2152:
        /* <DEDUP_REMOVED lines=91> */
.L_x_2153:
        /* <DEDUP_REMOVED lines=91> */
.L_x_2154:
        /* <DEDUP_REMOVED lines=91> */
.L_x_2155:
        /* <DEDUP_REMOVED lines=143> */
.L_x_2156:
        /* <DEDUP_REMOVED lines=91> */
.L_x_2157:
        /* <DEDUP_REMOVED lines=91> */
.L_x_2158:
        /* <DEDUP_REMOVED lines=91> */
.L_x_2159:
        /* <DEDUP_REMOVED lines=143> */
.L_x_2160:
        /* <DEDUP_REMOVED lines=91> */
.L_x_2161:
        /* <DEDUP_REMOVED lines=91> */
.L_x_2162:
        /* <DEDUP_REMOVED lines=94> */
.L_x_2163:
        /* <DEDUP_REMOVED lines=8> */
.L_x_2147:
        /* <DEDUP_REMOVED lines=8> */
.L_x_2170:
        /* <DEDUP_REMOVED lines=325> */
.L_x_2166:
        /* <DEDUP_REMOVED lines=77> */
.L_x_2167:
        /* <DEDUP_REMOVED lines=77> */
.L_x_2168:
        /* <DEDUP_REMOVED lines=80> */
.L_x_2169:
        /* <DEDUP_REMOVED lines=8> */
.L_x_2165:
        /* <DEDUP_REMOVED lines=9> */
.L_x_2176:
        /* <DEDUP_REMOVED lines=160> */
.L_x_2172:
        /* <DEDUP_REMOVED lines=43> */
.L_x_2173:
        /* <DEDUP_REMOVED lines=43> */
.L_x_2174:
        /* <DEDUP_REMOVED lines=46> */
.L_x_2175:
        /* <DEDUP_REMOVED lines=8> */
.L_x_2171:
[----:B------:R-:W1:Y:S08]  /*19570*/  S2UR UR4, SR_CTAID.Y ;  /* 0x00000000000479c3 */ /* 0x000e700000002600 */
[----:B0-----:R-:W0:Y:S01]  /*19580*/  LDC.64 R12, c[0x0][0x3a0] ;  /* 0x0000e800ff0c7b82 */ /* 0x001e220000000a00 */
[----:B-1----:R-:W-:-:S05]  /*19590*/  IMAD R9, R87, UR4, RZ ;  /* 0x0000000457097c24 */ /* 0x002fca000f8e02ff */
[----:B------:R-:W-:-:S05]  /*195a0*/  LEA R9, R9, R96, 0x2 ;  /* 0x0000006009097211 */ /* 0x000fca00078e10ff */
[----:B0-----:R-:W-:Y:S01]  /*195b0*/  IMAD.WIDE R12, R9, 0x2, R12 ;  /* 0x00000002090c7825 */ /* 0x001fe200078e020c */
[----:B------:R-:W-:-:S05]  /*195c0*/  MOV R9, R8 ;  /* 0x0000000800097202 */ /* 0x000fca0000000f00 */
[----:B------:R0:W-:Y:S01]  /*195d0*/  ATOM.E.ADD.F16x2.RN.STRONG.GPU P0, RZ, desc[UR8][R12.64], R9 ;  /* 0x800000090cff79a2 */ /* 0x0001e2000c10e108 */
[----:B------:R-:W-:Y:S01]  /*195e0*/  BSSY.RECONVERGENT B0, `(.L_x_2177) ;  /* 0x0000010000007945 */ /* 0x000fe20003800200 */
[----:B------:R-:W-:-:S03]  /*195f0*/  MOV R14, R7 ;  /* 0x00000007000e7202 */ /* 0x000fc60000000f00 */
[----:B0-----:R-:W-:Y:S05]  /*19600*/  @P0 BRA `(.L_x_2178) ;  /* 0x0000000000340947 */ /* 0x001fea0003800000 */
[----:B------:R-:W0:Y:S02]  /*19610*/  QSPC.E.S P0, RZ, [R12] ;  /* 0x000000000cff73aa */ /* 0x000e240000000500 */
[----:B0-----:R-:W-:Y:S05]  /*19620*/  @!P0 BRA `(.L_x_2179) ;  /* 0x0000000000208947 */ /* 0x001fea0003800000 */
[----:B------:R-:W-:-:S04]  /*19630*/  MOV R10, R12 ;  /* 0x0000000c000a7202 */ /* 0x000fc80000000f00 */
[----:B------:R-:W-:Y:S02]  /*19640*/  MOV R10, R10 ;  /* 0x0000000a000a7202 */ /* 0x000fe40000000f00 */
[----:B------:R-:W-:-:S07]  /*19650*/  MOV R11, R8 ;  /* 0x00000008000b7202 */ /* 0x000fce0000000f00 */
.L_x_2180:
[----:B------:R-:W0:Y:S02]  /*19660*/  LDS R8, [R10] ;  /* 0x000000000a087984 */ /* 0x000e240000000800 */
[----:B0-----:R-:W-:-:S05]  /*19670*/  HADD2 R9, R8, R11 ;  /* 0x0000000b08097230 */ /* 0x001fca0000000000 */
[----:B------:R-:W0:Y:S02]  /*19680*/  ATOMS.CAST.SPIN P0, [R10], R8, R9 ;  /* 0x000000080a00758d */ /* 0x000e240001800009 */
[----:B0-----:R-:W-:Y:S05]  /*19690*/  @!P0 BRA `(.L_x_2180) ;  /* 0xfffffffc00f08947 */ /* 0x001fea000383ffff */
[----:B------:R-:W-:Y:S05]  /*196a0*/  BRA `(.L_x_2178) ;  /* 0x00000000000c7947 */ /* 0x000fea0003800000 */
.L_x_2179:
[----:B------:R-:W2:Y:S02]  /*196b0*/  LD.E R8, desc[UR8][R12.64] ;  /* 0x000000080c087980 */ /* 0x000ea4000c101900 */
[----:B--2---:R-:W-:-:S05]  /*196c0*/  IADD3 R9, PT, PT, R9, R8, RZ ;  /* 0x0000000809097210 */ /* 0x004fca0007ffe0ff */
[----:B------:R0:W-:Y:S02]  /*196d0*/  ST.E desc[UR8][R12.64], R9 ;  /* 0x000000090c007985 */ /* 0x0001e4000c101908 */
.L_x_2178:
[----:B------:R-:W-:Y:S05]  /*196e0*/  BSYNC.RECONVERGENT B0 ;  /* 0x0000000000007941 */ /* 0x000fea0003800200 */
.L_x_2177:
[----:B------:R1:W-:Y:S01]  /*196f0*/  ATOM.E.ADD.F16x2.RN.STRONG.GPU P0, RZ, desc[UR8][R12.64+0x4], R14 ;  /* 0x8000040e0cff79a2 */ /* 0x0003e2000c10e108 */
[----:B------:R-:W-:Y:S04]  /*19700*/  BSSY.RECONVERGENT B0, `(.L_x_2181) ;  /* 0x000000e000007945 */ /* 0x000fe80003800200 */
[----:B-1----:R-:W-:Y:S05]  /*19710*/  @P0 BRA `(.L_x_2182) ;  /* 0x0000000000300947 */ /* 0x002fea0003800000 */
[----:B------:R-:W1:Y:S02]  /*19720*/  QSPC.E.S P0, RZ, [R12+0x4] ;  /* 0x000004000cff73aa */ /* 0x000e640000000500 */
[----:B-1----:R-:W-:Y:S05]  /*19730*/  @!P0 BRA `(.L_x_2183) ;  /* 0x00000000001c8947 */ /* 0x002fea0003800000 */
[----:B------:R-:W-:-:S04]  /*19740*/  MOV R8, R12 ;  /* 0x0000000c00087202 */ /* 0x000fc80000000f00 */
[----:B------:R-:W-:-:S07]  /*19750*/  MOV R10, R8 ;  /* 0x00000008000a7202 */ /* 0x000fce0000000f00 */
.L_x_2184:
[----:B------:R-:W0:Y:S02]  /*19760*/  LDS R8, [R10+0x4] ;  /* 0x000004000a087984 */ /* 0x000e240000000800 */
[----:B0-----:R-:W-:-:S05]  /*19770*/  HFMA2 R9, R8, 1, 1, R7 ;  /* 0x3c003c0008097831 */ /* 0x001fca0000000007 */
[----:B------:R-:W0:Y:S02]  /*19780*/  ATOMS.CAST.SPIN P0, [R10+0x4], R8, R9 ;  /* 0x000004080a00758d */ /* 0x000e240001800009 */
[----:B0-----:R-:W-:Y:S05]  /*19790*/  @!P0 BRA `(.L_x_2184) ;  /* 0xfffffffc00f08947 */ /* 0x001fea000383ffff */
[----:B------:R-:W-:Y:S05]  /*197a0*/  BRA `(.L_x_2182) ;  /* 0x00000000000c7947 */ /* 0x000fea0003800000 */
.L_x_2183:
[----:B------:R-:W2:Y:S02]  /*197b0*/  LD.E R7, desc[UR8][R12.64+0x4] ;  /* 0x000004080c077980 */ /* 0x000ea4000c101900 */
[----:B--2---:R-:W-:-:S05]  /*197c0*/  IADD3 R7, PT, PT, R14, R7, RZ ;  /* 0x000000070e077210 */ /* 0x004fca0007ffe0ff */
[----:B------:R1:W-:Y:S02]  /*197d0*/  ST.E desc[UR8][R12.64+0x4], R7 ;  /* 0x000004070c007985 */ /* 0x0003e4000c101908 */
.L_x_2182:
[----:B------:R-:W-:Y:S05]  /*197e0*/  BSYNC.RECONVERGENT B0 ;  /* 0x0000000000007941 */ /* 0x000fea0003800200 */
.L_x_2181:
[----:B01----:R-:W-:Y:S01]  /*197f0*/  IMAD.WIDE R12, R87, 0x2, R12 ;  /* 0x00000002570c7825 */ /* 0x003fe200078e020c */
        /* <DEDUP_REMOVED lines=10> */
.L_x_2188:
[----:B------:R-:W0:Y:S02]  /*198a0*/  LDS R6, [R8] ;  /* 0x0000000008067984 */ /* 0x000e240000000800 */
[----:B0-----:R-:W-:-:S05]  /*198b0*/  HADD2 R7, R6, R9 ;  /* 0x0000000906077230 */ /* 0x001fca0000000000 */
[----:B------:R-:W0:Y:S02]  /*198c0*/  ATOMS.CAST.SPIN P0, [R8], R6, R7 ;  /* 0x000000060800758d */ /* 0x000e240001800007 */
[----:B0-----:R-:W-:Y:S05]  /*198d0*/  @!P0 BRA `(.L_x_2188) ;  /* 0xfffffffc00f08947 */ /* 0x001fea000383ffff */
[----:B------:R-:W-:Y:S05]  /*198e0*/  BRA `(.L_x_2186) ;  /* 0x00000000000c7947 */ /* 0x000fea0003800000 */
.L_x_2187:
[----:B------:R-:W2:Y:S02]  /*198f0*/  LD.E R6, desc[UR8][R12.64] ;  /* 0x000000080c067980 */ /* 0x000ea4000c101900 */
[----:B--2---:R-:W-:-:S05]  /*19900*/  IADD3 R7, PT, PT, R7, R6, RZ ;  /* 0x0000000607077210 */ /* 0x004fca0007ffe0ff */
[----:B------:R0:W-:Y:S02]  /*19910*/  ST.E desc[UR8][R12.64], R7 ;  /* 0x000000070c007985 */ /* 0x0001e4000c101908 */
.L_x_2186:
[----:B------:R-:W-:Y:S05]  /*19920*/  BSYNC.RECONVERGENT B0 ;  /* 0x0000000000007941 */ /* 0x000fea0003800200 */
.L_x_2185:
[----:B------:R1:W-:Y:S01]  /*19930*/  ATOM.E.ADD.F16x2.RN.STRONG.GPU P0, RZ, desc[UR8][R12.64+0x4], R10 ;  /* 0x8000040a0cff79a2 */ /* 0x0003e2000c10e108 */
[----:B------:R-:W-:Y:S04]  /*19940*/  BSSY.RECONVERGENT B0, `(.L_x_2189) ;  /* 0x000000e000007945 */ /* 0x000fe80003800200 */
[----:B-1----:R-:W-:Y:S05]  /*19950*/  @P0 BRA `(.L_x_2190) ;  /* 0x0000000000300947 */ /* 0x002fea0003800000 */
[----:B------:R-:W1:Y:S02]  /*19960*/  QSPC.E.S P0, RZ, [R12+0x4] ;  /* 0x000004000cff73aa */ /* 0x000e640000000500 */
[----:B-1----:R-:W-:Y:S05]  /*19970*/  @!P0 BRA `(.L_x_2191) ;  /* 0x00000000001c8947 */ /* 0x002fea0003800000 */
[----:B------:R-:W-:-:S04]  /*19980*/  MOV R6, R12 ;  /* 0x0000000c00067202 */ /* 0x000fc80000000f00 */
[----:B------:R-:W-:-:S07]  /*19990*/  MOV R8, R6 ;  /* 0x0000000600087202 */ /* 0x000fce0000000f00 */
.L_x_2192:
[----:B------:R-:W0:Y:S02]  /*199a0*/  LDS R6, [R8+0x4] ;  /* 0x0000040008067984 */ /* 0x000e240000000800 */
[----:B0-----:R-:W-:-:S05]  /*199b0*/  HFMA2 R7, R6, 1, 1, R5 ;  /* 0x3c003c0006077831 */ /* 0x001fca0000000005 */
[----:B------:R-:W0:Y:S02]  /*199c0*/  ATOMS.CAST.SPIN P0, [R8+0x4], R6, R7 ;  /* 0x000004060800758d */ /* 0x000e240001800007 */
[----:B0-----:R-:W-:Y:S05]  /*199d0*/  @!P0 BRA `(.L_x_2192) ;  /* 0xfffffffc00f08947 */ /* 0x001fea000383ffff */
[----:B------:R-:W-:Y:S05]  /*199e0*/  BRA `(.L_x_2190) ;  /* 0x00000000000c7947 */ /* 0x000fea0003800000 */
.L_x_2191:
[----:B------:R-:W2:Y:S02]  /*199f0*/  LD.E R5, desc[UR8][R12.64+0x4] ;  /* 0x000004080c057980 */ /* 0x000ea4000c101900 */
[----:B--2---:R-:W-:-:S05]  /*19a00*/  IADD3 R5, PT, PT, R10, R5, RZ ;  /* 0x000000050a057210 */ /* 0x004fca0007ffe0ff */
[----:B------:R1:W-:Y:S02]  /*19a10*/  ST.E desc[UR8][R12.64+0x4], R5 ;  /* 0x000004050c007985 */ /* 0x0003e4000c101908 */
.L_x_2190:
[----:B------:R-:W-:Y:S05]  /*19a20*/  BSYNC.RECONVERGENT B0 ;  /* 0x0000000000007941 */ /* 0x000fea0003800200 */
.L_x_2189:
        /* <DEDUP_REMOVED lines=11> */
.L_x_2196:
[----:B------:R-:W0:Y:S02]  /*19ae0*/  LDS R4, [R6] ;  /* 0x0000000006047984 */ /* 0x000e240000000800 */
[----:B0-----:R-:W-:-:S05]  /*19af0*/  HADD2 R5, R4, R7 ;  /* 0x0000000704057230 */ /* 0x001fca0000000000 */
[----:B------:R-:W0:Y:S02]  /*19b00*/  ATOMS.CAST.SPIN P0, [R6], R4, R5 ;  /* 0x000000040600758d */ /* 0x000e240001800005 */
[----:B0-----:R-:W-:Y:S05]  /*19b10*/  @!P0 BRA `(.L_x_2196) ;  /* 0xfffffffc00f08947 */ /* 0x001fea000383ffff */
[----:B------:R-:W-:Y:S05]  /*19b20*/  BRA `(.L_x_2194) ;  /* 0x00000000000c7947 */ /* 0x000fea0003800000 */
.L_x_2195:
[----:B------:R-:W2:Y:S02]  /*19b30*/  LD.E R4, desc[UR8][R12.64] ;  /* 0x000000080c047980 */ /* 0x000ea4000c101900 */
[----:B--2---:R-:W-:-:S05]  /*19b40*/  IADD3 R5, PT, PT, R5, R4, RZ ;  /* 0x0000000405057210 */ /* 0x004fca0007ffe0ff */
[----:B------:R0:W-:Y:S02]  /*19b50*/  ST.E desc[UR8][R12.64], R5 ;  /* 0x000000050c007985 */ /* 0x0001e4000c101908 */
.L_x_2194:
[----:B------:R-:W-:Y:S05]  /*19b60*/  BSYNC.RECONVERGENT B0 ;  /* 0x0000000000007941 */ /* 0x000fea0003800200 */
.L_x_2193:
[----:B------:R1:W-:Y:S01]  /*19b70*/  ATOM.E.ADD.F16x2.RN.STRONG.GPU P0, RZ, desc[UR8][R12.64+0x4], R8 ;  /* 0x800004080cff79a2 */ /* 0x0003e2000c10e108 */
[----:B------:R-:W-:Y:S04]  /*19b80*/  BSSY.RECONVERGENT B0, `(.L_x_2197) ;  /* 0x000000e000007945 */ /* 0x000fe80003800200 */
[----:B-1----:R-:W-:Y:S05]  /*19b90*/  @P0 BRA `(.L_x_2198) ;  /* 0x0000000000300947 */ /* 0x002fea0003800000 */
[----:B------:R-:W1:Y:S02]  /*19ba0*/  QSPC.E.S P0, RZ, [R12+0x4] ;  /* 0x000004000cff73aa */ /* 0x000e640000000500 */
[----:B-1----:R-:W-:Y:S05]  /*19bb0*/  @!P0 BRA `(.L_x_2199) ;  /* 0x00000000001c8947 */ /* 0x002fea0003800000 */
[----:B------:R-:W-:-:S04]  /*19bc0*/  MOV R4, R12 ;  /* 0x0000000c00047202 */ /* 0x000fc80000000f00 */
[----:B------:R-:W-:-:S07]  /*19bd0*/  MOV R6, R4 ;  /* 0x0000000400067202 */ /* 0x000fce0000000f00 */
.L_x_2200:
[----:B------:R-:W0:Y:S02]  /*19be0*/  LDS R4, [R6+0x4] ;  /* 0x0000040006047984 */ /* 0x000e240000000800 */
[----:B0-----:R-:W-:-:S05]  /*19bf0*/  HFMA2 R5, R4, 1, 1, R3 ;  /* 0x3c003c0004057831 */ /* 0x001fca0000000003 */
[----:B------:R-:W0:Y:S02]  /*19c00*/  ATOMS.CAST.SPIN P0, [R6+0x4], R4, R5 ;  /* 0x000004040600758d */ /* 0x000e240001800005 */
[----:B0-----:R-:W-:Y:S05]  /*19c10*/  @!P0 BRA `(.L_x_2200) ;  /* 0xfffffffc00f08947 */ /* 0x001fea000383ffff */
[----:B------:R-:W-:Y:S05]  /*19c20*/  BRA `(.L_x_2198) ;  /* 0x00000000000c7947 */ /* 0x000fea0003800000 */
.L_x_2199:
[----:B------:R-:W2:Y:S02]  /*19c30*/  LD.E R3, desc[UR8][R12.64+0x4] ;  /* 0x000004080c037980 */ /* 0x000ea4000c101900 */
[----:B--2---:R-:W-:-:S05]  /*19c40*/  IADD3 R3, PT, PT, R8, R3, RZ ;  /* 0x0000000308037210 */ /* 0x004fca0007ffe0ff */
[----:B------:R1:W-:Y:S02]  /*19c50*/  ST.E desc[UR8][R12.64+0x4], R3 ;  /* 0x000004030c007985 */ /* 0x0003e4000c101908 */
.L_x_2198:
[----:B------:R-:W-:Y:S05]  /*19c60*/  BSYNC.RECONVERGENT B0 ;  /* 0x0000000000007941 */ /* 0x000fea0003800200 */
.L_x_2197:
        /* <DEDUP_REMOVED lines=11> */
.L_x_2204:
[----:B------:R-:W0:Y:S02]  /*19d20*/  LDS R2, [R4] ;  /* 0x0000000004027984 */ /* 0x000e240000000800 */
[----:B0-----:R-:W-:-:S05]  /*19d30*/  HADD2 R3, R2, R5 ;  /* 0x0000000502037230 */ /* 0x001fca0000000000 */
[----:B------:R-:W0:Y:S02]  /*19d40*/  ATOMS.CAST.SPIN P0, [R4], R2, R3 ;  /* 0x000000020400758d */ /* 0x000e240001800003 */
[----:B0-----:R-:W-:Y:S05]  /*19d50*/  @!P0 BRA `(.L_x_2204) ;  /* 0xfffffffc00f08947 */ /* 0x001fea000383ffff */
[----:B------:R-:W-:Y:S05]  /*19d60*/  BRA `(.L_x_2202) ;  /* 0x00000000000c7947 */ /* 0x000fea0003800000 */
.L_x_2203:
[----:B------:R-:W2:Y:S02]  /*19d70*/  LD.E R2, desc[UR8][R12.64] ;  /* 0x000000080c027980 */ /* 0x000ea4000c101900 */
[----:B--2---:R-:W-:-:S05]  /*19d80*/  IADD3 R3, PT, PT, R3, R2, RZ ;  /* 0x0000000203037210 */ /* 0x004fca0007ffe0ff */
[----:B------:R0:W-:Y:S02]  /*19d90*/  ST.E desc[UR8][R12.64], R3 ;  /* 0x000000030c007985 */ /* 0x0001e4000c101908 */
.L_x_2202:
[----:B------:R-:W-:Y:S05]  /*19da0*/  BSYNC.RECONVERGENT B0 ;  /* 0x0000000000007941 */ /* 0x000fea0003800200 */
.L_x_2201:
[----:B------:R1:W-:Y:S02]  /*19db0*/  ATOM.E.ADD.F16x2.RN.STRONG.GPU P0, RZ, desc[UR8][R12.64+0x4], R7 ;  /* 0x800004070cff79a2 */ /* 0x0003e4000c10e108 */
[----:B-1----:R-:W-:Y:S05]  /*19dc0*/  @P0 EXIT ;  /* 0x000000000000094d */ /* 0x002fea0003800000 */
[----:B------:R-:W1:Y:S02]  /*19dd0*/  QSPC.E.S P0, RZ, [R12+0x4] ;  /* 0x000004000cff73aa */ /* 0x000e640000000500 */
[----:B-1----:R-:W-:Y:S05]  /*19de0*/  @!P0 BRA `(.L_x_2205) ;  /* 0x00000000001c8947 */ /* 0x002fea0003800000 */
[----:B------:R-:W-:-:S04]  /*19df0*/  MOV R2, R12 ;  /* 0x0000000c00027202 */ /* 0x000fc80000000f00 */
[----:B------:R-:W-:-:S07]  /*19e00*/  MOV R4, R2 ;  /* 0x0000000200047202 */ /* 0x000fce0000000f00 */
.L_x_2206:
[----:B------:R-:W0:Y:S02]  /*19e10*/  LDS R2, [R4+0x4] ;  /* 0x0000040004027984 */ /* 0x000e240000000800 */
[----:B0-----:R-:W-:-:S05]  /*19e20*/  HFMA2 R3, R2, 1, 1, R0 ;  /* 0x3c003c0002037831 */ /* 0x001fca0000000000 */
[----:B------:R-:W0:Y:S02]  /*19e30*/  ATOMS.CAST.SPIN P0, [R4+0x4], R2, R3 ;  /* 0x000004020400758d */ /* 0x000e240001800003 */
[----:B0-----:R-:W-:Y:S05]  /*19e40*/  @!P0 BRA `(.L_x_2206) ;  /* 0xfffffffc00f08947 */ /* 0x001fea000383ffff */
[----:B------:R-:W-:Y:S05]  /*19e50*/  EXIT ;  /* 0x000000000000794d */ /* 0x000fea0003800000 */
.L_x_2205:
[----:B------:R-:W0:Y:S02]  /*19e60*/  LD.E R0, desc[UR8][R12.64+0x4] ;  /* 0x000004080c007980 */ /* 0x000e24000c101900 */
[----:B0-----:R-:W-:-:S05]  /*19e70*/  IADD3 R3, PT, PT, R7, R0, RZ ;  /* 0x0000000007037210 */ /* 0x001fca0007ffe0ff */
[----:B------:R-:W-:Y:S01]  /*19e80*/  ST.E desc[UR8][R12.64+0x4], R3 ;  /* 0x000004030c007985 */ /* 0x000fe2000c101908 */
[----:B------:R-:W-:Y:S05]  /*19e90*/  EXIT ;  /* 0x000000000000794d */ /* 0x000fea0003800000 */
.L_x_2207:
        /* <DEDUP_REMOVED lines=14> */
.L_x_3331:


//--------------------- .text._Z23gemm_half_q_half_kernelILi3ELb1ELb0EEvPK6__halfPKjS4_S2_PS0_iiiiPKtS7_iiiiiibS2_i --------------------------
	.section	.text._Z23gemm_half_q_half_kernelILi3ELb1ELb0EEvPK6__halfPKjS4_S2_PS0_iiiiPKtS7_iiiiiibS2_i,"ax",@progbits
	.align	128
        .global         _Z23gemm_half_q_half_kernelILi3ELb1ELb0EEvPK6__halfPKjS4_S2_PS0_iiiiPKtS7_iiiiiibS2_i
        .type           _Z23gemm_half_q_half_kernelILi3ELb1ELb0EEvPK6__halfPKjS4_S2_PS0_iiiiPKtS7_iiiiiibS2_i,@function
        .size           _Z23gemm_half_q_half_kernelILi3ELb1ELb0EEvPK6__halfPKjS4_S2_PS0_iiiiPKtS7_iiiiiibS2_i,(.L_x_3332 - _Z23gemm_half_q_half_kernelILi3ELb1ELb0EEvPK6__halfPKjS4_S2_PS0_iiiiPKtS7_iiiiiibS2_i)
        .other          _Z23gemm_half_q_half_kernelILi3ELb1ELb0EEvPK6__halfPKjS4_S2_PS0_iiiiPKtS7_iiiiiibS2_i,@"STO_CUDA_ENTRY STV_DEFAULT"
_Z23gemm_half_q_half_kernelILi3ELb1ELb0EEvPK6__halfPKjS4_S2_PS0_iiiiPKtS7_iiiiiibS2_i:
.text._Z23gemm_half_q_half_kernelILi3ELb1ELb0EEvPK6__halfPKjS4_S2_PS0_iiiiPKtS7_iiiiiibS2_i:
        /* <DEDUP_REMOVED lines=56> */
.L_x_2209:
[----:B------:R-:W-:Y:S05]  /*0380*/  BSYNC.RECONVERGENT B0 ;  /* 0x0000000000007941 */ /* 0x000fea0003800200 */
.L_x_2208:
        /* <DEDUP_REMOVED lines=24> */
.L_x_2210:
        /* <DEDUP_REMOVED lines=10> */
.L_x_2212:
        /* <DEDUP_REMOVED lines=44> */
.L_x_2211:
        /* <DEDUP_REMOVED lines=12> */
.L_x_2213:
        /* <DEDUP_REMOVED lines=11> */
.L_x_2214:
        /* <DEDUP_REMOVED lines=11> */
.L_x_2215:
        /* <DEDUP_REMOVED lines=11> */
.L_x_2216:
        /* <DEDUP_REMOVED lines=11> */
.L_x_2217:
        /* <DEDUP_REMOVED lines=39> */
.L_x_2231:
        /* <DEDUP_REMOVED lines=296> */
.L_x_2219:
        /* <DEDUP_REMOVED lines=91> */
.L_x_2220:
        /* <DEDUP_REMOVED lines=125> */
.L_x_2221:
        /* <DEDUP_REMOVED lines=196> */
.L_x_2222:
        /* <DEDUP_REMOVED lines=91> */
.L_x_2223:
        /* <DEDUP_REMOVED lines=115> */
.L_x_2224:
        /* <DEDUP_REMOVED lines=168> */
.L_x_2225:
        /* <DEDUP_REMOVED lines=91> */
.L_x_2226:
        /* <DEDUP_REMOVED lines=91> */
.L_x_2227:
        /* <DEDUP_REMOVED lines=93> */
.L_x_2228:
        /* <DEDUP_REMOVED lines=91> */
.L_x_2229:
        /* <DEDUP_REMOVED lines=93> */
.L_x_2230:
        /* <DEDUP_REMOVED lines=8> */
.L_x_2218:
        /* <DEDUP_REMOVED lines=10> */
.L_x_2239:
        /* <DEDUP_REMOVED lines=342> */
.L_x_2233:
        /* <DEDUP_REMOVED lines=75> */
.L_x_2234:
        /* <DEDUP_REMOVED lines=118> */
.L_x_2235:
        /* <DEDUP_REMOVED lines=278> */
.L_x_2236:
        /* <DEDUP_REMOVED lines=75> */
.L_x_2237:
        /* <DEDUP_REMOVED lines=78> */
.L_x_2238:
        /* <DEDUP_REMOVED lines=8> */
.L_x_2232:
        /* <DEDUP_REMOVED lines=8> */
.L_x_2244:
        /* <DEDUP_REMOVED lines=350> */
.L_x_2241:
        /* <DEDUP_REMOVED lines=77> */
.L_x_2242:
        /* <DEDUP_REMOVED lines=80> */
.L_x_2243:
        /* <DEDUP_REMOVED lines=8> */
.L_x_2240:
        /* <DEDUP_REMOVED lines=10> */
.L_x_2258:
        /* <DEDUP_REMOVED lines=165> */
.L_x_2246:
        /* <DEDUP_REMOVED lines=91> */
.L_x_2247:
        /* <DEDUP_REMOVED lines=91> */
.L_x_2248:
        /* <DEDUP_REMOVED lines=143> */
.L_x_2249:
        /* <DEDUP_REMOVED lines=91> */
.L_x_2250:
        /* <DEDUP_REMOVED lines=91> */
.L_x_2251:
        /* <DEDUP_REMOVED lines=143> */
.L_x_2252:
        /* <DEDUP_REMOVED lines=91> */
.L_x_2253:
        /* <DEDUP_REMOVED lines=91> */
.L_x_2254:
        /* <DEDUP_REMOVED lines=143> */
.L_x_2255:
        /* <DEDUP_REMOVED lines=91> */
.L_x_2256:
        /* <DEDUP_REMOVED lines=94> */
.L_x_2257:
        /* <DEDUP_REMOVED lines=8> */
.L_x_2245:
        /* <DEDUP_REMOVED lines=8> */
.L_x_2263:
        /* <DEDUP_REMOVED lines=323> */
.L_x_2260:
        /* <DEDUP_REMOVED lines=77> */
.L_x_2261:
        /* <DEDUP_REMOVED lines=80> */
.L_x_2262:
        /* <DEDUP_REMOVED lines=8> */
.L_x_2259:
        /* <DEDUP_REMOVED lines=9> */
.L_x_2268:
        /* <DEDUP_REMOVED lines=159> */
.L_x_2265:
        /* <DEDUP_REMOVED lines=43> */
.L_x_2266:
        /* <DEDUP_REMOVED lines=46> */
.L_x_2267:
        /* <DEDUP_REMOVED lines=8> */
.L_x_2264:
[----:B------:R-:W0:Y:S01]  /*150e0*/  LDC.64 R2, c[0x0][0x3a0] ;  /* 0x0000e800ff027b82 */ /* 0x000e220000000a00 */
[----:B------:R-:W-:-:S04]  /*150f0*/  IMAD R5, R51, UR4, R52 ;  /* 0x0000000433057c24 */ /* 0x000fc8000f8e0234 */
[----:B0-----:R-:W-:-:S05]  /*15100*/  IMAD.WIDE R4, R5, 0x2, R2 ;  /* 0x0000000205047825 */ /* 0x001fca00078e0202 */
[----:B------:R0:W-:Y:S01]  /*15110*/  ATOM.E.ADD.F16x2.RN.STRONG.GPU P0, RZ, desc[UR8][R4.64], R49 ;  /* 0x8000003104ff79a2 */ /* 0x0001e2000c10e108 */
[----:B------:R-:W-:Y:S04]  /*15120*/  BSSY.RECONVERGENT B0, `(.L_x_2269) ;  /* 0x000000e000007945 */ /* 0x000fe80003800200 */
[----:B0-----:R-:W-:Y:S05]  /*15130*/  @P0 BRA `(.L_x_2270) ;  /* 0x0000000000300947 */ /* 0x001fea0003800000 */
[----:B------:R-:W0:Y:S02]  /*15140*/  QSPC.E.S P0, RZ, [R4] ;  /* 0x0000000004ff73aa */ /* 0x000e240000000500 */
[----:B0-----:R-:W-:Y:S05]  /*15150*/  @!P0 BRA `(.L_x_2271) ;  /* 0x00000000001c8947 */ /* 0x001fea0003800000 */
[----:B------:R-:W-:-:S04]  /*15160*/  MOV R2, R4 ;  /* 0x0000000400027202 */ /* 0x000fc80000000f00 */
[----:B------:R-:W-:-:S07]  /*15170*/  MOV R0, R2 ;  /* 0x0000000200007202 */ /* 0x000fce0000000f00 */
.L_x_2272:
[----:B------:R-:W0:Y:S02]  /*15180*/  LDS R2, [R0] ;  /* 0x0000000000027984 */ /* 0x000e240000000800 */
[----:B0-----:R-:W-:-:S05]  /*15190*/  HADD2 R3, R2, R49 ;  /* 0x0000003102037230 */ /* 0x001fca0000000000 */
[----:B------:R-:W0:Y:S02]  /*151a0*/  ATOMS.CAST.SPIN P0, [R0], R2, R3 ;  /* 0x000000020000758d */ /* 0x000e240001800003 */
[----:B0-----:R-:W-:Y:S05]  /*151b0*/  @!P0 BRA `(.L_x_2272) ;  /* 0xfffffffc00f08947 */ /* 0x001fea000383ffff */
[----:B------:R-:W-:Y:S05]  /*151c0*/  BRA `(.L_x_2270) ;  /* 0x00000000000c7947 */ /* 0x000fea0003800000 */
.L_x_2271:
[----:B------:R-:W2:Y:S02]  /*151d0*/  LD.E R0, desc[UR8][R4.64] ;  /* 0x0000000804007980 */ /* 0x000ea4000c101900 */
[----:B--2---:R-:W-:-:S05]  /*151e0*/  IADD3 R3, PT, PT, R49, R0, RZ ;  /* 0x0000000031037210 */ /* 0x004fca0007ffe0ff */
[----:B------:R0:W-:Y:S02]  /*151f0*/  ST.E desc[UR8][R4.64], R3 ;  /* 0x0000000304007985 */ /* 0x0001e4000c101908 */
.L_x_2270:
[----:B------:R-:W-:Y:S05]  /*15200*/  BSYNC.RECONVERGENT B0 ;  /* 0x0000000000007941 */ /* 0x000fea0003800200 */
.L_x_2269:
[----:B------:R2:W-:Y:S01]  /*15210*/  ATOM.E.ADD.F16x2.RN.STRONG.GPU P0, RZ, desc[UR8][R4.64+0x4], R48 ;  /* 0x8000043004ff79a2 */ /* 0x0005e2000c10e108 */
[----:B------:R-:W-:Y:S04]  /*15220*/  BSSY.RECONVERGENT B0, `(.L_x_2273) ;  /* 0x000000e000007945 */ /* 0x000fe80003800200 */
[----:B--2---:R-:W-:Y:S05]  /*15230*/  @P0 BRA `(.L_x_2274) ;  /* 0x0000000000300947 */ /* 0x004fea0003800000 */
[----:B------:R-:W2:Y:S02]  /*15240*/  QSPC.E.S P0, RZ, [R4+0x4] ;  /* 0x0000040004ff73aa */ /* 0x000ea40000000500 */
[----:B--2---:R-:W-:Y:S05]  /*15250*/  @!P0 BRA `(.L_x_2275) ;  /* 0x00000000001c8947 */ /* 0x004fea0003800000 */
[----:B------:R-:W-:-:S04]  /*15260*/  MOV R2, R4 ;  /* 0x0000000400027202 */ /* 0x000fc80000000f00 */
[----:B------:R-:W-:-:S07]  /*15270*/  MOV R0, R2 ;  /* 0x0000000200007202 */ /* 0x000fce0000000f00 */
.L_x_2276:
[----:B------:R-:W0:Y:S02]  /*15280*/  LDS R2, [R0+0x4] ;  /* 0x0000040000027984 */ /* 0x000e240000000800 */
[----:B0-----:R-:W-:-:S05]  /*15290*/  HFMA2 R3, R2, 1, 1, R48 ;  /* 0x3c003c0002037831 */ /* 0x001fca0000000030 */
[----:B------:R-:W0:Y:S02]  /*152a0*/  ATOMS.CAST.SPIN P0, [R0+0x4], R2, R3 ;  /* 0x000004020000758d */ /* 0x000e240001800003 */
[----:B0-----:R-:W-:Y:S05]  /*152b0*/  @!P0 BRA `(.L_x_2276) ;  /* 0xfffffffc00f08947 */ /* 0x001fea000383ffff */
[----:B------:R-:W-:Y:S05]  /*152c0*/  BRA `(.L_x_2274) ;  /* 0x00000000000c7947 */ /* 0x000fea0003800000 */
.L_x_2275:
[----:B------:R-:W0:Y:S02]  /*152d0*/  LD.E R0, desc[UR8][R4.64+0x4] ;  /* 0x0000040804007980 */ /* 0x000e24000c101900 */
[----:B0-----:R-:W-:-:S05]  /*152e0*/  IADD3 R3, PT, PT, R48, R0, RZ ;  /* 0x0000000030037210 */ /* 0x001fca0007ffe0ff */
[----:B------:R2:W-:Y:S02]  /*152f0*/  ST.E desc[UR8][R4.64+0x4], R3 ;  /* 0x0000040304007985 */ /* 0x0005e4000c101908 */
.L_x_2274:
[----:B------:R-:W-:Y:S05]  /*15300*/  BSYNC.RECONVERGENT B0 ;  /* 0x0000000000007941 */ /* 0x000fea0003800200 */
.L_x_2273:
[----:B0-2---:R-:W-:-:S05]  /*15310*/  IMAD.WIDE R4, R51, 0x2, R4 ;  /* 0x0000000233047825 */ /* 0x005fca00078e0204 */
[----:B------:R0:W-:Y:S01]  /*15320*/  ATOM.E.ADD.F16x2.RN.STRONG.GPU P0, RZ, desc[UR8][R4.64], R23 ;  /* 0x8000001704ff79a2 */ /* 0x0001e2000c10e108 */
[----:B------:R-:W-:Y:S04]  /*15330*/  BSSY.RECONVERGENT B0, `(.L_x_2277) ;  /* 0x000000e000007945 */ /* 0x000fe80003800200 */
[----:B0-----:R-:W-:Y:S05]  /*15340*/  @P0 BRA `(.L_x_2278) ;  /* 0x0000000000300947 */ /* 0x001fea0003800000 */
[----:B------:R-:W0:Y:S02]  /*15350*/  QSPC.E.S P0, RZ, [R4] ;  /* 0x0000000004ff73aa */ /* 0x000e240000000500 */
[----:B0-----:R-:W-:Y:S05]  /*15360*/  @!P0 BRA `(.L_x_2279) ;  /* 0x00000000001c8947 */ /* 0x001fea0003800000 */
[----:B------:R-:W-:-:S04]  /*15370*/  MOV R2, R4 ;  /* 0x0000000400027202 */ /* 0x000fc80000000f00 */
[----:B------:R-:W-:-:S07]  /*15380*/  MOV R0, R2 ;  /* 0x0000000200007202 */ /* 0x000fce0000000f00 */
.L_x_2280:
[----:B------:R-:W0:Y:S02]  /*15390*/  LDS R2, [R0] ;  /* 0x0000000000027984 */ /* 0x000e240000000800 */
[----:B0-----:R-:W-:-:S05]  /*153a0*/  HADD2 R3, R2, R23 ;  /* 0x0000001702037230 */ /* 0x001fca0000000000 */
[----:B------:R-:W0:Y:S02]  /*153b0*/  ATOMS.CAST.SPIN P0, [R0], R2, R3 ;  /* 0x000000020000758d */ /* 0x000e240001800003 */
[----:B0-----:R-:W-:Y:S05]  /*153c0*/  @!P0 BRA `(.L_x_2280) ;  /* 0xfffffffc00f08947 */ /* 0x001fea000383ffff */
[----:B------:R-:W-:Y:S05]  /*153d0*/  BRA `(.L_x_2278) ;  /* 0x00000000000c7947 */ /* 0x000fea0003800000 */
.L_x_2279:
[----:B------:R-:W2:Y:S02]  /*153e0*/  LD.E R0, desc[UR8][R4.64] ;  /* 0x0000000804007980 */ /* 0x000ea4000c101900 */
[----:B--2---:R-:W-:-:S05]  /*153f0*/  IADD3 R3, PT, PT, R23, R0, RZ ;  /* 0x0000000017037210 */ /* 0x004fca0007ffe0ff */
[----:B------:R0:W-:Y:S02]  /*15400*/  ST.E desc[UR8][R4.64], R3 ;  /* 0x0000000304007985 */ /* 0x0001e4000c101908 */
.L_x_2278:
[----:B------:R-:W-:Y:S05]  /*15410*/  BSYNC.RECONVERGENT B0 ;  /* 0x0000000000007941 */ /* 0x000fea0003800200 */
.L_x_2277:
[----:B------:R2:W-:Y:S01]  /*15420*/  ATOM.E.ADD.F16x2.RN.STRONG.GPU P0, RZ, desc[UR8][R4.64+0x4], R22 ;  /* 0x8000041604ff79a2 */ /* 0x0005e2000c10e108 */
[----:B------:R-:W-:Y:S04]  /*15430*/  BSSY.RECONVERGENT B0, `(.L_x_2281) ;  /* 0x000000e000007945 */ /* 0x000fe80003800200 */
[----:B--2---:R-:W-:Y:S05]  /*15440*/  @P0 BRA `(.L_x_2282) ;  /* 0x0000000000300947 */ /* 0x004fea0003800000 */
[----:B------:R-:W2:Y:S02]  /*15450*/  QSPC.E.S P0, RZ, [R4+0x4] ;  /* 0x0000040004ff73aa */ /* 0x000ea40000000500 */
[----:B--2---:R-:W-:Y:S05]  /*15460*/  @!P0 BRA `(.L_x_2283) ;  /* 0x00000000001c8947 */ /* 0x004fea0003800000 */
[----:B------:R-:W-:-:S04]  /*15470*/  MOV R2, R4 ;  /* 0x0000000400027202 */ /* 0x000fc80000000f00 */
[----:B------:R-:W-:-:S07]  /*15480*/  MOV R0, R2 ;  /* 0x0000000200007202 */ /* 0x000fce0000000f00 */
.L_x_2284:
[----:B------:R-:W0:Y:S02]  /*15490*/  LDS R2, [R0+0x4] ;  /* 0x0000040000027984 */ /* 0x000e240000000800 */
[----:B0-----:R-:W-:-:S05]  /*154a0*/  HFMA2 R3, R2, 1, 1, R22 ;  /* 0x3c003c0002037831 */ /* 0x001fca0000000016 */
[----:B------:R-:W0:Y:S02]  /*154b0*/  ATOMS.CAST.SPIN P0, [R0+0x4], R2, R3 ;  /* 0x000004020000758d */ /* 0x000e240001800003 */
[----:B0-----:R-:W-:Y:S05]  /*154c0*/  @!P0 BRA `(.L_x_2284) ;  /* 0xfffffffc00f08947 */ /* 0x001fea000383ffff */
[----:B------:R-:W-:Y:S05]  /*154d0*/  BRA `(.L_x_2282) ;  /* 0x00000000000c7947 */ /* 0x000fea0003800000 */
.L_x_2283:
[----:B------:R-:W0:Y:S02]  /*154e0*/  LD.E R0, desc[UR8][R4.64+0x4] ;  /* 0x0000040804007980 */ /* 0x000e24000c101900 */
[----:B0-----:R-:W-:-:S05]  /*154f0*/  IADD3 R3, PT, PT, R22, R0, RZ ;  /* 0x0000000016037210 */ /* 0x001fca0007ffe0ff */
[----:B------:R2:W-:Y:S02]  /*15500*/  ST.E desc[UR8][R4.64+0x4], R3 ;  /* 0x0000040304007985 */ /* 0x0005e4000c101908 */
.L_x_2282:
[----:B------:R-:W-:Y:S05]  /*15510*/  BSYNC.RECONVERGENT B0 ;  /* 0x0000000000007941 */ /* 0x000fea0003800200 */
.L_x_2281:
        /* <DEDUP_REMOVED lines=8> */
.L_x_2288:
[----:B------:R-:W0:Y:S02]  /*155a0*/  LDS R2, [R0] ;  /* 0x0000000000027984 */ /* 0x000e240000000800 */
[----:B0-----:R-:W-:-:S05]  /*155b0*/  HADD2 R3, R2, R21 ;  /* 0x0000001502037230 */ /* 0x001fca0000000000 */
[----:B------:R-:W0:Y:S02]  /*155c0*/  ATOMS.CAST.SPIN P0, [R0], R2, R3 ;  /* 0x000000020000758d */ /* 0x000e240001800003 */
[----:B0-----:R-:W-:Y:S05]  /*155d0*/  @!P0 BRA `(.L_x_2288) ;  /* 0xfffffffc00f08947 */ /* 0x001fea000383ffff */
[----:B------:R-:W-:Y:S05]  /*155e0*/  BRA `(.L_x_2286) ;  /* 0x00000000000c7947 */ /* 0x000fea0003800000 */
.L_x_2287:
[----:B------:R-:W2:Y:S02]  /*155f0*/  LD.E R0, desc[UR8][R4.64] ;  /* 0x0000000804007980 */ /* 0x000ea4000c101900 */
[----:B--2---:R-:W-:-:S05]  /*15600*/  IADD3 R3, PT, PT, R21, R0, RZ ;  /* 0x0000000015037210 */ /* 0x004fca0007ffe0ff */
[----:B------:R0:W-:Y:S02]  /*15610*/  ST.E desc[UR8][R4.64], R3 ;  /* 0x0000000304007985 */ /* 0x0001e4000c101908 */
.L_x_2286:
[----:B------:R-:W-:Y:S05]  /*15620*/  BSYNC.RECONVERGENT B0 ;  /* 0x0000000000007941 */ /* 0x000fea0003800200 */
.L_x_2285:
[----:B------:R2:W-:Y:S02]  /*15630*/  ATOM.E.ADD.F16x2.RN.STRONG.GPU P0, RZ, desc[UR8][R4.64+0x4], R20 ;  /* 0x8000041404ff79a2 */ /* 0x0005e4000c10e108 */
[----:B--2---:R-:W-:Y:S05]  /*15640*/  @P0 EXIT ;  /* 0x000000000000094d */ /* 0x004fea0003800000 */
[----:B------:R-:W2:Y:S02]  /*15650*/  QSPC.E.S P0, RZ, [R4+0x4] ;  /* 0x0000040004ff73aa */ /* 0x000ea40000000500 */
[----:B--2---:R-:W-:Y:S05]  /*15660*/  @!P0 BRA `(.L_x_2289) ;  /* 0x00000000001c8947 */ /* 0x004fea0003800000 */
[----:B------:R-:W-:-:S04]  /*15670*/  MOV R2, R4 ;  /* 0x0000000400027202 */ /* 0x000fc80000000f00 */
[----:B------:R-:W-:-:S07]  /*15680*/  MOV R0, R2 ;  /* 0x0000000200007202 */ /* 0x000fce0000000f00 */
.L_x_2290:
[----:B------:R-:W0:Y:S02]  /*15690*/  LDS R2, [R0+0x4] ;  /* 0x0000040000027984 */ /* 0x000e240000000800 */
[----:B0-----:R-:W-:-:S05]  /*156a0*/  HFMA2 R3, R2, 1, 1, R20 ;  /* 0x3c003c0002037831 */ /* 0x001fca0000000014 */
[----:B------:R-:W0:Y:S02]  /*156b0*/  ATOMS.CAST.SPIN P0, [R0+0x4], R2, R3 ;  /* 0x000004020000758d */ /* 0x000e240001800003 */
[----:B0-----:R-:W-:Y:S05]  /*156c0*/  @!P0 BRA `(.L_x_2290) ;  /* 0xfffffffc00f08947 */ /* 0x001fea000383ffff */
[----:B------:R-:W-:Y:S05]  /*156d0*/  EXIT ;  /* 0x000000000000794d */ /* 0x000fea0003800000 */
.L_x_2289:
[----:B------:R-:W0:Y:S02]  /*156e0*/  LD.E R0, desc[UR8][R4.64+0x4] ;  /* 0x0000040804007980 */ /* 0x000e24000c101900 */
[----:B0-----:R-:W-:-:S05]  /*156f0*/  IADD3 R3, PT, PT, R20, R0, RZ ;  /* 0x0000000014037210 */ /* 0x001fca0007ffe0ff */
[----:B------:R-:W-:Y:S01]  /*15700*/  ST.E desc[UR8][R4.64+0x4], R3 ;  /* 0x0000040304007985 */ /* 0x000fe2000c101908 */
[----:B------:R-:W-:Y:S05]  /*15710*/  EXIT ;  /* 0x000000000000794d */ /* 0x000fea0003800000 */
.L_x_2291:
        /* <DEDUP_REMOVED lines=14> */
.L_x_3332:


//--------------------- .text._Z23gemm_half_q_half_kernelILi2ELb1ELb0EEvPK6__halfPKjS4_S2_PS0_iiiiPKtS7_iiiiiibS2_i --------------------------
	.section	.text._Z23gemm_half_q_half_kernelILi2ELb1ELb0EEvPK6__halfPKjS4_S2_PS0_iiiiPKtS7_iiiiiibS2_i,"ax",@progbits
	.align	128
        .global         _Z23gemm_half_q_half_kernelILi2ELb1ELb0EEvPK6__halfPKjS4_S2_PS0_iiiiPKtS7_iiiiiibS2_i
        .type           _Z23gemm_half_q_half_kernelILi2ELb1ELb0EEvPK6__halfPKjS4_S2_PS0_iiiiPKtS7_iiiiiibS2_i,@function
        .size           _Z23gemm_half_q_half_kernelILi2ELb1ELb0EEvPK6__halfPKjS4_S2_PS0_iiiiPKtS7_iiiiiibS2_i,(.L_x_3333 - _Z23gemm_half_q_half_kernelILi2ELb1ELb0EEvPK6__halfPKjS4_S2_PS0_iiiiPKtS7_iiiiiibS2_i)
        .other          _Z23gemm_half_q_half_kernelILi2ELb1ELb0EEvPK6__halfPKjS4_S2_PS0_iiiiPKtS7_iiiiiibS2_i,@"STO_CUDA_ENTRY STV_DEFAULT"
_Z23gemm_half_q_half_kernelILi2ELb1ELb0EEvPK6__halfPKjS4_S2_PS0_iiiiPKtS7_iiiiiibS2_i:
.text._Z23gemm_half_q_half_kernelILi2ELb1ELb0EEvPK6__halfPKjS4_S2_PS0_iiiiPKtS7_iiiiiibS2_i:
        /* <DEDUP_REMOVED lines=51> */
.L_x_2293:
[----:B------:R-:W-:Y:S05]  /*0330*/  BSYNC.RECONVERGENT B0 ;  /* 0x0000000000007941 */ /* 0x000fea0003800200 */
.L_x_2292:
        /* <DEDUP_REMOVED lines=34> */
.L_x_2295:
        /* <DEDUP_REMOVED lines=45> */
.L_x_2294:
        /* <DEDUP_REMOVED lines=13> */
.L_x_2296:
        /* <DEDUP_REMOVED lines=11> */
.L_x_2297:
        /* <DEDUP_REMOVED lines=11> */
.L_x_2298:
        /* <DEDUP_REMOVED lines=11> */
.L_x_2299:
        /* <DEDUP_REMOVED lines=11> */
.L_x_2300:
        /* <DEDUP_REMOVED lines=45> */
.L_x_2310:
        /* <DEDUP_REMOVED lines=333> */
.L_x_2302:
        /* <DEDUP_REMOVED lines=121> */
.L_x_2303:
        /* <DEDUP_REMOVED lines=195> */
.L_x_2304:
        /* <DEDUP_REMOVED lines=135> */
.L_x_2305:
        /* <DEDUP_REMOVED lines=116> */
.L_x_2306:
        /* <DEDUP_REMOVED lines=91> */
.L_x_2307:
        /* <DEDUP_REMOVED lines=93> */
.L_x_2308:
        /* <DEDUP_REMOVED lines=93> */
.L_x_2309:
        /* <DEDUP_REMOVED lines=8> */
.L_x_2301:
        /* <DEDUP_REMOVED lines=13> */
.L_x_2316:
        /* <DEDUP_REMOVED lines=370> */
.L_x_2312:
        /* <DEDUP_REMOVED lines=124> */
.L_x_2313:
        /* <DEDUP_REMOVED lines=243> */
.L_x_2314:
        /* <DEDUP_REMOVED lines=78> */
.L_x_2315:
        /* <DEDUP_REMOVED lines=8> */
.L_x_2311:
        /* <DEDUP_REMOVED lines=11> */
.L_x_2320:
        /* <DEDUP_REMOVED lines=350> */
.L_x_2318:
        /* <DEDUP_REMOVED lines=80> */
.L_x_2319:
        /* <DEDUP_REMOVED lines=8> */
.L_x_2317:
        /* <DEDUP_REMOVED lines=11> */
.L_x_2330:
        /* <DEDUP_REMOVED lines=165> */
.L_x_2322:
        /* <DEDUP_REMOVED lines=91> */
.L_x_2323:
        /* <DEDUP_REMOVED lines=143> */
.L_x_2324:
        /* <DEDUP_REMOVED lines=91> */
.L_x_2325:
        /* <DEDUP_REMOVED lines=143> */
.L_x_2326:
        /* <DEDUP_REMOVED lines=91> */
.L_x_2327:
        /* <DEDUP_REMOVED lines=143> */
.L_x_2328:
        /* <DEDUP_REMOVED lines=94> */
.L_x_2329:
        /* <DEDUP_REMOVED lines=8> */
.L_x_2321:
        /* <DEDUP_REMOVED lines=11> */
.L_x_2334:
        /* <DEDUP_REMOVED lines=323> */
.L_x_2332:
        /* <DEDUP_REMOVED lines=80> */
.L_x_2333:
        /* <DEDUP_REMOVED lines=8> */
.L_x_2331:
        /* <DEDUP_REMOVED lines=12> */
.L_x_2338:
        /* <DEDUP_REMOVED lines=159> */
.L_x_2336:
        /* <DEDUP_REMOVED lines=46> */
.L_x_2337:
        /* <DEDUP_REMOVED lines=8> */
.L_x_2335:
[----:B------:R-:W2:Y:S01]  /*10ea0*/  S2R R4, SR_CTAID.X ;  /* 0x0000000000047919 */ /* 0x000ea20000002500 */
[----:B------:R-:W4:Y:S01]  /*10eb0*/  S2UR UR4, SR_CTAID.Y ;  /* 0x00000000000479c3 */ /* 0x000f220000002600 */
[----:B------:R-:W2:Y:S07]  /*10ec0*/  S2R R5, SR_TID.X ;  /* 0x0000000000057919 */ /* 0x000eae0000002100 */
[----:B---3--:R-:W3:Y:S01]  /*10ed0*/  LDC.64 R2, c[0x0][0x3a0] ;  /* 0x0000e800ff027b82 */ /* 0x008ee20000000a00 */
[----:B----4-:R-:W-:Y:S01]  /*10ee0*/  IMAD R0, R23, UR4, RZ ;  /* 0x0000000417007c24 */ /* 0x010fe2000f8e02ff */
[----:B--2---:R-:W-:-:S04]  /*10ef0*/  LEA R5, R4, R5, 0x6 ;  /* 0x0000000504057211 */ /* 0x004fc800078e30ff */
[----:B------:R-:W-:-:S04]  /*10f00*/  LEA R0, R5, R0, 0x1 ;  /* 0x0000000005007211 */ /* 0x000fc800078e08ff */
[----:B------:R-:W-:-:S05]  /*10f10*/  SHF.L.U32 R5, R0, 0x1, RZ ;  /* 0x0000000100057819 */ /* 0x000fca00000006ff */
[----:B---3--:R-:W-:-:S05]  /*10f20*/  IMAD.WIDE R4, R5, 0x2, R2 ;  /* 0x0000000205047825 */ /* 0x008fca00078e0202 */
[----:B------:R2:W-:Y:S01]  /*10f30*/  ATOM.E.ADD.F16x2.RN.STRONG.GPU P0, RZ, desc[UR14][R4.64], R22 ;  /* 0x8000001604ff79a2 */ /* 0x0005e2000c10e10e */
[----:B------:R-:W-:Y:S04]  /*10f40*/  BSSY.RECONVERGENT B0, `(.L_x_2339) ;  /* 0x000000e000007945 */ /* 0x000fe80003800200 */
[----:B--2---:R-:W-:Y:S05]  /*10f50*/  @P0 BRA `(.L_x_2340) ;  /* 0x0000000000300947 */ /* 0x004fea0003800000 */
[----:B------:R-:W2:Y:S02]  /*10f60*/  QSPC.E.S P0, RZ, [R4] ;  /* 0x0000000004ff73aa */ /* 0x000ea40000000500 */
[----:B--2---:R-:W-:Y:S05]  /*10f70*/  @!P0 BRA `(.L_x_2341) ;  /* 0x00000000001c8947 */ /* 0x004fea0003800000 */
[----:B------:R-:W-:-:S04]  /*10f80*/  MOV R2, R4 ;  /* 0x0000000400027202 */ /* 0x000fc80000000f00 */
[----:B------:R-:W-:-:S07]  /*10f90*/  MOV R0, R2 ;  /* 0x0000000200007202 */ /* 0x000fce0000000f00 */
.L_x_2342:
[----:B------:R-:W2:Y:S02]  /*10fa0*/  LDS R2, [R0] ;  /* 0x0000000000027984 */ /* 0x000ea40000000800 */
[----:B--2---:R-:W-:-:S05]  /*10fb0*/  HADD2 R3, R2, R22 ;  /* 0x0000001602037230 */ /* 0x004fca0000000000 */
[----:B------:R-:W2:Y:S02]  /*10fc0*/  ATOMS.CAST.SPIN P0, [R0], R2, R3 ;  /* 0x000000020000758d */ /* 0x000ea40001800003 */
[----:B--2---:R-:W-:Y:S05]  /*10fd0*/  @!P0 BRA `(.L_x_2342) ;  /* 0xfffffffc00f08947 */ /* 0x004fea000383ffff */
[----:B------:R-:W-:Y:S05]  /*10fe0*/  BRA `(.L_x_2340) ;  /* 0x00000000000c7947 */ /* 0x000fea0003800000 */
.L_x_2341:
[----:B------:R-:W2:Y:S02]  /*10ff0*/  LD.E R0, desc[UR14][R4.64] ;  /* 0x0000000e04007980 */ /* 0x000ea4000c101900 */
[----:B--2---:R-:W-:-:S05]  /*11000*/  IADD3 R3, PT, PT, R22, R0, RZ ;  /* 0x0000000016037210 */ /* 0x004fca0007ffe0ff */
[----:B------:R2:W-:Y:S02]  /*11010*/  ST.E desc[UR14][R4.64], R3 ;  /* 0x0000000304007985 */ /* 0x0005e4000c10190e */
.L_x_2340:
[----:B------:R-:W-:Y:S05]  /*11020*/  BSYNC.RECONVERGENT B0 ;  /* 0x0000000000007941 */ /* 0x000fea0003800200 */
.L_x_2339:
[----:B------:R3:W-:Y:S01]  /*11030*/  ATOM.E.ADD.F16x2.RN.STRONG.GPU P0, RZ, desc[UR14][R4.64+0x4], R21 ;  /* 0x8000041504ff79a2 */ /* 0x0007e2000c10e10e */
[----:B------:R-:W-:Y:S04]  /*11040*/  BSSY.RECONVERGENT B0, `(.L_x_2343) ;  /* 0x000000e000007945 */ /* 0x000fe80003800200 */
[----:B---3--:R-:W-:Y:S05]  /*11050*/  @P0 BRA `(.L_x_2344) ;  /* 0x0000000000300947 */ /* 0x008fea0003800000 */
[----:B------:R-:W3:Y:S02]  /*11060*/  QSPC.E.S P0, RZ, [R4+0x4] ;  /* 0x0000040004ff73aa */ /* 0x000ee40000000500 */
[----:B---3--:R-:W-:Y:S05]  /*11070*/  @!P0 BRA `(.L_x_2345) ;  /* 0x00000000001c8947 */ /* 0x008fea0003800000 */
[----:B------:R-:W-:-:S04]  /*11080*/  MOV R2, R4 ;  /* 0x0000000400027202 */ /* 0x000fc80000000f00 */
[----:B------:R-:W-:-:S07]  /*11090*/  MOV R0, R2 ;  /* 0x0000000200007202 */ /* 0x000fce0000000f00 */
.L_x_2346:
[----:B------:R-:W2:Y:S02]  /*110a0*/  LDS R2, [R0+0x4] ;  /* 0x0000040000027984 */ /* 0x000ea40000000800 */
[----:B--2---:R-:W-:-:S05]  /*110b0*/  HFMA2 R3, R2, 1, 1, R21 ;  /* 0x3c003c0002037831 */ /* 0x004fca0000000015 */
[----:B------:R-:W2:Y:S02]  /*110c0*/  ATOMS.CAST.SPIN P0, [R0+0x4], R2, R3 ;  /* 0x000004020000758d */ /* 0x000ea40001800003 */
[----:B--2---:R-:W-:Y:S05]  /*110d0*/  @!P0 BRA `(.L_x_2346) ;  /* 0xfffffffc00f08947 */ /* 0x004fea000383ffff */
[----:B------:R-:W-:Y:S05]  /*110e0*/  BRA `(.L_x_2344) ;  /* 0x00000000000c7947 */ /* 0x000fea0003800000 */
.L_x_2345:
[----:B------:R-:W2:Y:S02]  /*110f0*/  LD.E R0, desc[UR14][R4.64+0x4] ;  /* 0x0000040e04007980 */ /* 0x000ea4000c101900 */
[----:B--2---:R-:W-:-:S05]  /*11100*/  IADD3 R3, PT, PT, R21, R0, RZ ;  /* 0x0000000015037210 */ /* 0x004fca0007ffe0ff */
[----:B------:R3:W-:Y:S02]  /*11110*/  ST.E desc[UR14][R4.64+0x4], R3 ;  /* 0x0000040304007985 */ /* 0x0007e4000c10190e */
.L_x_2344:
[----:B------:R-:W-:Y:S05]  /*11120*/  BSYNC.RECONVERGENT B0 ;  /* 0x0000000000007941 */ /* 0x000fea0003800200 */
.L_x_2343:
[----:B--23--:R-:W-:-:S05]  /*11130*/  IMAD.WIDE R4, R23, 0x2, R4 ;  /* 0x0000000217047825 */ /* 0x00cfca00078e0204 */
[----:B------:R2:W-:Y:S01]  /*11140*/  ATOM.E.ADD.F16x2.RN.STRONG.GPU P0, RZ, desc[UR14][R4.64], R20 ;  /* 0x8000001404ff79a2 */ /* 0x0005e2000c10e10e */
[----:B------:R-:W-:Y:S04]  /*11150*/  BSSY.RECONVERGENT B0, `(.L_x_2347) ;  /* 0x000000e000007945 */ /* 0x000fe80003800200 */
[----:B--2---:R-:W-:Y:S05]  /*11160*/  @P0 BRA `(.L_x_2348) ;  /* 0x0000000000300947 */ /* 0x004fea0003800000 */
[----:B------:R-:W2:Y:S02]  /*11170*/  QSPC.E.S P0, RZ, [R4] ;  /* 0x0000000004ff73aa */ /* 0x000ea40000000500 */
[----:B--2---:R-:W-:Y:S05]  /*11180*/  @!P0 BRA `(.L_x_2349) ;  /* 0x00000000001c8947 */ /* 0x004fea0003800000 */
[----:B------:R-:W-:-:S04]  /*11190*/  MOV R2, R4 ;  /* 0x0000000400027202 */ /* 0x000fc80000000f00 */
[----:B------:R-:W-:-:S07]  /*111a0*/  MOV R0, R2 ;  /* 0x0000000200007202 */ /* 0x000fce0000000f00 */
.L_x_2350:
[----:B------:R-:W2:Y:S02]  /*111b0*/  LDS R2, [R0] ;  /* 0x0000000000027984 */ /* 0x000ea40000000800 */
[----:B--2---:R-:W-:-:S05]  /*111c0*/  HADD2 R3, R2, R20 ;  /* 0x0000001402037230 */ /* 0x004fca0000000000 */
[----:B------:R-:W2:Y:S02]  /*111d0*/  ATOMS.CAST.SPIN P0, [R0], R2, R3 ;  /* 0x000000020000758d */ /* 0x000ea40001800003 */
[----:B--2---:R-:W-:Y:S05]  /*111e0*/  @!P0 BRA `(.L_x_2350) ;  /* 0xfffffffc00f08947 */ /* 0x004fea000383ffff */
[----:B------:R-:W-:Y:S05]  /*111f0*/  BRA `(.L_x_2348) ;  /* 0x00000000000c7947 */ /* 0x000fea0003800000 */
.L_x_2349:
[----:B------:R-:W2:Y:S02]  /*11200*/  LD.E R0, desc[UR14][R4.64] ;  /* 0x0000000e04007980 */ /* 0x000ea4000c101900 */
[----:B--2---:R-:W-:-:S05]  /*11210*/  IADD3 R3, PT, PT, R20, R0, RZ ;  /* 0x0000000014037210 */ /* 0x004fca0007ffe0ff */
[----:B------:R2:W-:Y:S02]  /*11220*/  ST.E desc[UR14][R4.64], R3 ;  /* 0x0000000304007985 */ /* 0x0005e4000c10190e */
.L_x_2348:
[----:B------:R-:W-:Y:S05]  /*11230*/  BSYNC.RECONVERGENT B0 ;  /* 0x0000000000007941 */ /* 0x000fea0003800200 */
.L_x_2347:
[----:B------:R3:W-:Y:S02]  /*11240*/  ATOM.E.ADD.F16x2.RN.STRONG.GPU P0, RZ, desc[UR14][R4.64+0x4], R16 ;  /* 0x8000041004ff79a2 */ /* 0x0007e4000c10e10e */
[----:B---3--:R-:W-:Y:S05]  /*11250*/  @P0 EXIT ;  /* 0x000000000000094d */ /* 0x008fea0003800000 */
[----:B------:R-:W3:Y:S02]  /*11260*/  QSPC.E.S P0, RZ, [R4+0x4] ;  /* 0x0000040004ff73aa */ /* 0x000ee40000000500 */
[----:B---3--:R-:W-:Y:S05]  /*11270*/  @!P0 BRA `(.L_x_2351) ;  /* 0x00000000001c8947 */ /* 0x008fea0003800000 */
[----:B------:R-:W-:-:S04]  /*11280*/  MOV R2, R4 ;  /* 0x0000000400027202 */ /* 0x000fc80000000f00 */
[----:B------:R-:W-:-:S07]  /*11290*/  MOV R0, R2 ;  /* 0x0000000200007202 */ /* 0x000fce0000000f00 */
.L_x_2352:
[----:B------:R-:W2:Y:S02]  /*112a0*/  LDS R2, [R0+0x4] ;  /* 0x0000040000027984 */ /* 0x000ea40000000800 */
[----:B--2---:R-:W-:-:S05]  /*112b0*/  HFMA2 R3, R2, 1, 1, R16 ;  /* 0x3c003c0002037831 */ /* 0x004fca0000000010 */
[----:B------:R-:W2:Y:S02]  /*112c0*/  ATOMS.CAST.SPIN P0, [R0+0x4], R2, R3 ;  /* 0x000004020000758d */ /* 0x000ea40001800003 */
[----:B--2---:R-:W-:Y:S05]  /*112d0*/  @!P0 BRA `(.L_x_2352) ;  /* 0xfffffffc00f08947 */ /* 0x004fea000383ffff */
[----:B------:R-:W-:Y:S05]  /*112e0*/  EXIT ;  /* 0x000000000000794d */ /* 0x000fea0003800000 */
.L_x_2351:
[----:B------:R-:W2:Y:S02]  /*112f0*/  LD.E R0, desc[UR14][R4.64+0x4] ;  /* 0x0000040e04007980 */ /* 0x000ea4000c101900 */
[----:B--2---:R-:W-:-:S05]  /*11300*/  IADD3 R3, PT, PT, R16, R0, RZ ;  /* 0x0000000010037210 */ /* 0x004fca0007ffe0ff */
[----:B------:R-:W-:Y:S01]  /*11310*/  ST.E desc[UR14][R4.64+0x4], R3 ;  /* 0x0000040304007985 */ /* 0x000fe2000c10190e */
[----:B------:R-:W-:Y:S05]  /*11320*/  EXIT ;  /* 0x000000000000794d */ /* 0x000fea0003800000 */
.L_x_2353:
        /* <DEDUP_REMOVED lines=13> */
.L_x_3333:


//--------------------- .text._Z23gemm_half_q_half_kernelILi1ELb1ELb0EEvPK6__halfPKjS4_S2_PS0_iiiiPKtS7_iiiiiibS2_i --------------------------
	.section	.text._Z23gemm_half_q_half_kernelILi1ELb1ELb0EEvPK6__halfPKjS4_S2_PS0_iiiiPKtS7_iiiiiibS2_i,"ax",@progbits
	.align	128
        .global         _Z23gemm_half_q_half_kernelILi1ELb1ELb0EEvPK6__halfPKjS4_S2_PS0_iiiiPKtS7_iiiiiibS2_i
        .type           _Z23gemm_half_q_half_kernelILi1ELb1ELb0EEvPK6__halfPKjS4_S2_PS0_iiiiPKtS7_iiiiiibS2_i,@function
        .size           _Z23gemm_half_q_half_kernelILi1ELb1ELb0EEvPK6__halfPKjS4_S2_PS0_iiiiPKtS7_iiiiiibS2_i,(.L_x_3334 - _Z23gemm_half_q_half_kernelILi1ELb1ELb0EEvPK6__halfPKjS4_S2_PS0_iiiiPKtS7_iiiiiibS2_i)
        .other          _Z23gemm_half_q_half_kernelILi1ELb1ELb0EEvPK6__halfPKjS4_S2_PS0_iiiiPKtS7_iiiiiibS2_i,@"STO_CUDA_ENTRY STV_DEFAULT"
_Z23gemm_half_q_half_kernelILi1ELb1ELb0EEvPK6__halfPKjS4_S2_PS0_iiiiPKtS7_iiiiiibS2_i:
.text._Z23gemm_half_q_half_kernelILi1ELb1ELb0EEvPK6__halfPKjS4_S2_PS0_iiiiPKtS7_iiiiiibS2_i:
        /* <DEDUP_REMOVED lines=38> */
.L_x_2355:
[----:B------:R-:W-:Y:S05]  /*0260*/  BSYNC.RECONVERGENT B0 ;  /* 0x0000000000007941 */ /* 0x000fea0003800200 */
.L_x_2354:
[----:B------:R-:W-:Y:S05]  /*0270*/  @P0 EXIT ;  /* 0x000000000000094d */ /* 0x000fea0003800000 */
[----:B------:R-:W0:Y:S01]  /*0280*/  LDC.64 R36, c[0x0][0x3b8] ;  /* 0x0000ee00ff247b82 */ /* 0x000e220000000a00 */
[----:B------:R-:W-:Y:S01]  /*0290*/  IMAD.SHL.U32 R9, R5, 0x80, RZ ;  /* 0x0000008005097824 */ /* 0x000fe200078e00ff */
[----:B------:R-:W1:Y:S03]  /*02a0*/  LDCU.U8 UR4, c[0x0][0x3e0] ;  /* 0x00007c00ff0477ac */ /* 0x000e660008000000 */
[----:B0-----:R-:W-:-:S05]  /*02b0*/  IMAD.WIDE.U32 R8, R9, 0x2, R36 ;  /* 0x0000000209087825 */ /* 0x001fca00078e0024 */
[----:B------:R0:W5:Y:S01]  /*02c0*/  LDG.E.U16.CONSTANT R28, desc[UR6][R8.64+0x2] ;  /* 0x00000206081c7981 */ /* 0x000162000c1e9500 */
[----:B-1----:R-:W-:Y:S01]  /*02d0*/  UPRMT UR4, UR4, 0x8880, URZ ;  /* 0x0000888004047896 */ /* 0x002fe200080000ff */
[----:B------:R-:W-:-:S05]  /*02e0*/  ISETP.GE.AND P1, PT, R31, R2, PT ;  /* 0x000000021f00720c */ /* 0x000fca0003f26270 */
[----:B------:R-:W-:-:S04]  /*02f0*/  ISETP.NE.AND P0, PT, RZ, UR4, PT ;  /* 0x00000004ff007c0c */ /* 0x000fc8000bf05270 */
[----:B------:R-:W-:-:S13]  /*0300*/  ISETP.NE.OR P0, PT, R5, RZ, !P0 ;  /* 0x000000ff0500720c */ /* 0x000fda0004705670 */
[----:B------:R-:W1:Y:S01]  /*0310*/  @!P0 LDC.64 R6, c[0x0][0x3a0] ;  /* 0x0000e800ff068b82 */ /* 0x000e620000000a00 */
[----:B------:R-:W-:-:S04]  /*0320*/  @!P0 IMAD R3, R33, UR8, R32 ;  /* 0x0000000821038c24 */ /* 0x000fc8000f8e0220 */
[----:B-1----:R-:W-:-:S05]  /*0330*/  @!P0 IMAD.WIDE R6, R3, 0x2, R6 ;  /* 0x0000000203068825 */ /* 0x002fca00078e0206 */
[----:B------:R0:W-:Y:S01]  /*0340*/  @!P0 STG.E.64 desc[UR6][R6.64], RZ ;  /* 0x000000ff06008986 */ /* 0x0001e2000c101b06 */
[----:B------:R-:W-:Y:S06]  /*0350*/  BAR.SYNC.DEFER_BLOCKING 0x0 ;  /* 0x0000000000007b1d */ /* 0x000fec0000010000 */
[----:B------:R-:W-:Y:S05]  /*0360*/  @P1 BRA `(.L_x_2356) ;  /* 0x0000000000d01947 */ /* 0x000fea0003800000 */
[----:B------:R1:W5:Y:S01]  /*0370*/  LDG.E.U16.CONSTANT R0, desc[UR6][R8.64] ;  /* 0x0000000608007981 */ /* 0x000362000c1e9500 */
[----:B------:R-:W-:Y:S01]  /*0380*/  SHF.R.S32.HI R3, RZ, 0x1f, R32 ;  /* 0x0000001fff037819 */ /* 0x000fe20000011420 */
[----:B------:R-:W-:Y:S02]  /*0390*/  IMAD.SHL.U32 R4, R4, 0x10, RZ ;  /* 0x0000001004047824 */ /* 0x000fe400078e00ff */
[----:B0-----:R-:W-:Y:S01]  /*03a0*/  IMAD.MOV.U32 R7, RZ, RZ, R31 ;  /* 0x000000ffff077224 */ /* 0x001fe200078e001f */
[----:B------:R-:W-:Y:S01]  /*03b0*/  LEA.HI R6, R3, R32, RZ, 0x3 ;  /* 0x0000002003067211 */ /* 0x000fe200078f18ff */
[----:B------:R-:W-:Y:S01]  /*03c0*/  HFMA2 R3, -RZ, RZ, 0, 0 ;  /* 0x00000000ff037431 */ /* 0x000fe200000001ff */
[----:B------:R-:W-:Y:S02]  /*03d0*/  LOP3.LUT R4, R4, 0x10, RZ, 0xc0, !PT ;  /* 0x0000001004047812 */ /* 0x000fe400078ec0ff */
[----:B------:R-:W-:-:S07]  /*03e0*/  SHF.R.S32.HI R6, RZ, 0x3, R6 ;  /* 0x00000003ff067819 */ /* 0x000fce0000011406 */
.L_x_2357:
[----:B-12---:R-:W0:Y:S01]  /*03f0*/  LDC.64 R8, c[0x0][0x390] ;  /* 0x0000e400ff087b82 */ /* 0x006e220000000a00 */
[----:B-----5:R-:W-:-:S04]  /*0400*/  IMAD.IADD R12, R0, 0x1, R3 ;  /* 0x00000001000c7824 */ /* 0x020fc800078e0203 */
        /* <DEDUP_REMOVED lines=42> */
.L_x_2356:
[----:B0-----:R0:W5:Y:S01]  /*06b0*/  LDL.64 R6, [R1] ;  /* 0x0000000001067983 */ /* 0x0011620000100a00 */
        /* <DEDUP_REMOVED lines=11> */
.L_x_2358:
        /* <DEDUP_REMOVED lines=11> */
.L_x_2359:
        /* <DEDUP_REMOVED lines=11> */
.L_x_2360:
[----:B------:R-:W0:Y:S01]  /*08d0*/  LDCU UR15, c[0x0][0x3d4] ;  /* 0x00007a80ff0f77ac */ /* 0x000e220008000800 */
[----:B--2---:R-:W-:Y:S01]  /*08e0*/  IMAD.MOV.U32 R8, RZ, RZ, RZ ;  /* 0x000000ffff087224 */ /* 0x004fe200078e00ff */
        /* <DEDUP_REMOVED lines=9> */
.L_x_2361:
        /* <DEDUP_REMOVED lines=11> */
.L_x_2362:
[C---:B------:R-:W-:Y:S01]  /*0a30*/  VIMNMX R10, PT, PT, R31.reuse, UR9, PT ;  /* 0x000000091f0a7c48 */ /* 0x040fe2000bfe0100 */
[----:B------:R-:W0:Y:S01]  /*0a40*/  S2UR UR5, SR_CgaCtaId ;  /* 0x00000000000579c3 */ /* 0x000e220000008800 */
[----:B------:R-:W1:Y:S01]  /*0a50*/  LDCU.64 UR10, c[0x0][0x388] ;  /* 0x00007100ff0a77ac */ /* 0x000e620008000a00 */
[----:B------:R-:W-:Y:S01]  /*0a60*/  VIMNMX R2, PT, PT, R2, UR9, PT ;  /* 0x0000000902027c48 */ /* 0x000fe2000bfe0100 */
[----:B-----5:R-:W-:Y:S01]  /*0a70*/  IMAD.IADD R28, R31, 0x1, R28 ;  /* 0x000000011f1c7824 */ /* 0x020fe200078e021c */
[----:B------:R-:W-:Y:S01]  /*0a80*/  SHF.R.S32.HI R11, RZ, 0x1f, R10 ;  /* 0x0000001fff0b7819 */ /* 0x000fe2000001140a */
[----:B------:R-:W-:Y:S01]  /*0a90*/  UMOV UR4, 0x400 ;  /* 0x0000040000047882 */ /* 0x000fe20000000000 */
[----:B------:R-:W-:Y:S02]  /*0aa0*/  PRMT R30, RZ, 0x5410, RZ ;  /* 0x00005410ff1e7816 */ /* 0x000fe400000000ff */
[----:B------:R-:W-:Y:S02]  /*0ab0*/  LEA.HI R11, R11, R10, RZ, 0x5 ;  /* 0x0000000a0b0b7211 */ /* 0x000fe400078f28ff */
[----:B------:R-:W-:-:S02]  /*0ac0*/  PRMT R29, RZ, 0x5410, RZ ;  /* 0x00005410ff1d7816 */ /* 0x000fc400000000ff */
[----:B------:R-:W-:-:S05]  /*0ad0*/  SHF.R.S32.HI R11, RZ, 0x5, R11 ;  /* 0x00000005ff0b7819 */ /* 0x000fca000001140b */
[----:B------:R-:W-:-:S05]  /*0ae0*/  IMAD R0, R11, 0x8, R0 ;  /* 0x000000080b007824 */ /* 0x000fca00078e0200 */
[----:B------:R-:W-:Y:S01]  /*0af0*/  IADD3 R0, PT, PT, R4, R0, R3 ;  /* 0x0000000004007210 */ /* 0x000fe20007ffe003 */
[----:B0-----:R-:W-:-:S03]  /*0b00*/  ULEA UR4, UR5, UR4, 0x18 ;  /* 0x0000000405047291 */ /* 0x001fc6000f8ec0ff */
[----:B------:R-:W-:-:S05]  /*0b10*/  IADD3 R0, PT, PT, R9, R0, R8 ;  /* 0x0000000009007210 */ /* 0x000fca0007ffe008 */
[----:B------:R-:W-:Y:S01]  /*0b20*/  IMAD R3, R0, R33, RZ ;  /* 0x0000002100037224 */ /* 0x000fe200078e02ff */
[----:B------:R-:W-:-:S04]  /*0b30*/  SHF.R.S32.HI R0, RZ, 0x1f, R32 ;  /* 0x0000001fff007819 */ /* 0x000fc80000011420 */
[----:B------:R-:W-:-:S04]  /*0b40*/  IADD3 R4, P0, PT, R32, R3, RZ ;  /* 0x0000000320047210 */ /* 0x000fc80007f1e0ff */
[----:B------:R-:W-:Y:S02]  /*0b50*/  LEA.HI.X.SX32 R3, R3, R0, 0x1, P0 ;  /* 0x0000000003037211 */ /* 0x000fe400000f0eff */
[----:B------:R-:W-:Y:S01]  /*0b60*/  ISETP.GT.AND P0, PT, R2, R31, PT ;  /* 0x0000001f0200720c */ /* 0x000fe20003f04270 */
[C---:B------:R-:W-:Y:S01]  /*0b70*/  IMAD.SHL.U32 R2, R4.reuse, 0x4, RZ ;  /* 0x0000000404027824 */ /* 0x040fe200078e00ff */
[----:B------:R-:W-:Y:S02]  /*0b80*/  SHF.L.U64.HI R3, R4, 0x2, R3 ;  /* 0x0000000204037819 */ /* 0x000fe40000010203 */
[----:B------:R-:W-:Y:S02]  /*0b90*/  PRMT R0, R6, 0x7610, R6 ;  /* 0x0000761006007816 */ /* 0x000fe40000000006 */
[----:B-1----:R-:W-:Y:S02]  /*0ba0*/  IADD3 R50, P1, PT, R2, UR10, RZ ;  /* 0x0000000a02327c10 */ /* 0x002fe4000ff3e0ff */
[----:B------:R-:W-:-:S02]  /*0bb0*/  PRMT R2, R7, 0x7610, R7 ;  /* 0x0000761007027816 */ /* 0x000fc40000000007 */
[----:B------:R-:W-:Y:S01]  /*0bc0*/  IADD3.X R51, PT, PT, R3, UR11, RZ, P1, !PT ;  /* 0x0000000b03337c10 */ /* 0x000fe20008ffe4ff */
[----:B------:R-:W-:Y:S02]  /*0bd0*/  HFMA2 R3, -RZ, RZ, 0, 0 ;  /* 0x00000000ff037431 */ /* 0x000fe400000001ff */
[----:B------:R-:W-:Y:S01]  /*0be0*/  IMAD.MOV.U32 R18, RZ, RZ, R50 ;  /* 0x000000ffff127224 */ /* 0x000fe200078e0032 */
        /* <DEDUP_REMOVED lines=9> */
.L_x_2364:
        /* <DEDUP_REMOVED lines=9> */
[----:B-1----:R-:W-:-:S04]  /*0d10*/  IMAD.WIDE R50, R33, 0x4, R50 ;  /* 0x0000000421327825 */ /* 0x002fc800078e0232 */
[----:B0-----:R-:W-:Y:S01]  /*0d20*/  HADD2.F32 R46, -RZ, R22.H1_H1 ;  /* 0x30000016ff2e7230 */ /* 0x001fe20000004100 */
[----:B--2---:R-:W-:Y:S02]  /*0d30*/  LOP3.LUT R15, R17, 0xff, RZ, 0xc0, !PT ;  /* 0x000000ff110f7812 */ /* 0x004fe400078ec0ff */
[----:B------:R-:W-:Y:S02]  /*0d40*/  LOP3.LUT R12, R18, 0xff, RZ, 0xc0, !PT ;  /* 0x000000ff120c7812 */ /* 0x000fe400078ec0ff */
[----:B------:R-:W-:Y:S01]  /*0d50*/  LOP3.LUT R24, R19, 0xff, RZ, 0xc0, !PT ;  /* 0x000000ff13187812 */ /* 0x000fe200078ec0ff */
[----:B------:R-:W-:Y:S01]  /*0d60*/  VIADD R40, R15, 0xffffff80 ;  /* 0xffffff800f287836 */ /* 0x000fe20000000000 */
[----:B------:R-:W-:Y:S01]  /*0d70*/  LOP3.LUT R14, R16, 0xff, RZ, 0xc0, !PT ;  /* 0x000000ff100e7812 */ /* 0x000fe200078ec0ff */
[----:B------:R-:W-:Y:S01]  /*0d80*/  VIADD R15, R12, 0xffffff80 ;  /* 0xffffff800c0f7836 */ /* 0x000fe20000000000 */
[----:B------:R-:W-:Y:S02]  /*0d90*/  IADD3 R25, PT, PT, R24, -0x80, RZ ;  /* 0xffffff8018197810 */ /* 0x000fe40007ffe0ff */
[----:B------:R-:W-:Y:S01]  /*0da0*/  IADD3 R14, PT, PT, R14, -0x80, RZ ;  /* 0xffffff800e0e7810 */ /* 0x000fe20007ffe0ff */
[----:B------:R-:W0:Y:S01]  /*0db0*/  I2F.F16 R40, R40 ;  /* 0x0000002800287306 */ /* 0x000e220000200c00 */
[----:B------:R-:W-:-:S02]  /*0dc0*/  SHF.R.U32.HI R12, RZ, 0x8, R16 ;  /* 0x00000008ff0c7819 */ /* 0x000fc40000011610 */
[----:B------:R-:W-:Y:S02]  /*0dd0*/  SHF.R.U32.HI R41, RZ, 0x8, R17 ;  /* 0x00000008ff297819 */ /* 0x000fe40000011611 */
[----:B------:R-:W-:Y:S02]  /*0de0*/  LOP3.LUT R12, R12, 0xff, RZ, 0xc0, !PT ;  /* 0x000000ff0c0c7812 */ /* 0x000fe400078ec0ff */
[----:B------:R-:W-:Y:S01]  /*0df0*/  LEA.HI R27, R16, 0xffffff80, RZ, 0x8 ;  /* 0xffffff80101b7811 */ /* 0x000fe200078f40ff */
[----:B------:R1:W2:Y:S01]  /*0e00*/  I2F.F16 R13, R14 ;  /* 0x0000000e000d7306 */ /* 0x0002a20000200c00 */
[----:B------:R-:W-:Y:S02]  /*0e10*/  LEA.HI R35, R17, 0xffffff80, RZ, 0x8 ;  /* 0xffffff8011237811 */ /* 0x000fe400078f40ff */
[----:B------:R-:W-:Y:S01]  /*0e20*/  LOP3.LUT R41, R41, 0xff, RZ, 0xc0, !PT ;  /* 0x000000ff29297812 */ /* 0x000fe200078ec0ff */
[----:B0-----:R-:W-:-:S04]  /*0e30*/  HADD2.F32 R45, -RZ, R40.H0_H0 ;  /* 0x20000028ff2d7230 */ /* 0x001fc80000004100 */
[----:B------:R-:W0:Y:S01]  /*0e40*/  I2F.F16 R15, R15 ;  /* 0x0000000f000f7306 */ /* 0x000e220000200c00 */
[----:B-1----:R-:W-:Y:S01]  /*0e50*/  SHF.R.U32.HI R14, RZ, 0x10, R16 ;  /* 0x00000010ff0e7819 */ /* 0x002fe20000011610 */
[----:B------:R-:W-:Y:S01]  /*0e60*/  VIADD R16, R12, 0xffffff80 ;  /* 0xffffff800c107836 */ /* 0x000fe20000000000 */
[----:B------:R-:W-:Y:S01]  /*0e70*/  IADD3 R43, PT, PT, R41, -0x80, RZ ;  /* 0xffffff80292b7810 */ /* 0x000fe20007ffe0ff */
[----:B------:R-:W-:Y:S01]  /*0e80*/  HADD2.F32 R12, -RZ, R22.H0_H0 ;  /* 0x20000016ff0c7230 */ /* 0x000fe20000004100 */
[----:B------:R-:W-:Y:S02]  /*0e90*/  LOP3.LUT R24, R14, 0xff, RZ, 0xc0, !PT ;  /* 0x000000ff0e187812 */ /* 0x000fe400078ec0ff */
[----:B------:R-:W-:Y:S01]  /*0ea0*/  SHF.R.U32.HI R14, RZ, 0x10, R17 ;  /* 0x00000010ff0e7819 */ /* 0x000fe20000011611 */
[----:B------:R-:W1:Y:S01]  /*0eb0*/  I2F.F16 R25, R25 ;  /* 0x0000001900197306 */ /* 0x000e620000200c00 */
[----:B--2---:R-:W-:Y:S02]  /*0ec0*/  HADD2.F32 R13, -RZ, R13.H0_H0 ;  /* 0x2000000dff0d7230 */ /* 0x004fe40000004100 */
[----:B------:R-:W-:Y:S01]  /*0ed0*/  FFMA.FTZ R40, R12, R45, RZ ;  /* 0x0000002d0c287223 */ /* 0x000fe200000100ff */
[----:B------:R-:W-:Y:S01]  /*0ee0*/  LOP3.LUT R42, R14, 0xff, RZ, 0xc0, !PT ;  /* 0x000000ff0e2a7812 */ /* 0x000fe200078ec0ff */
[----:B------:R-:W-:-:S02]  /*0ef0*/  VIADD R24, R24, 0xffffff80 ;  /* 0xffffff8018187836 */ /* 0x000fc40000000000 */
[----:B------:R-:W-:Y:S01]  /*0f00*/  FFMA.FTZ R41, R13, R12, RZ ;  /* 0x0000000c0d297223 */ /* 0x000fe200000100ff */
[----:B0-----:R-:W-:Y:S01]  /*0f10*/  HADD2.F32 R15, -RZ, R15.H0_H0 ;  /* 0x2000000fff0f7230 */ /* 0x001fe20000004100 */
[----:B------:R-:W0:Y:S01]  /*0f20*/  I2F.F16 R16, R16 ;  /* 0x0000001000107306 */ /* 0x000e220000200c00 */
[----:B-1----:R-:W-:-:S03]  /*0f30*/  HADD2.F32 R17, -RZ, R25.H0_H0 ;  /* 0x20000019ff117230 */ /* 0x002fc60000004100 */
[----:B------:R-:W-:Y:S01]  /*0f40*/  FFMA.FTZ R25, R12, R15, RZ ;  /* 0x0000000f0c197223 */ /* 0x000fe200000100ff */
[----:B------:R-:W-:-:S03]  /*0f50*/  VIADD R22, R42, 0xffffff80 ;  /* 0xffffff802a167836 */ /* 0x000fc60000000000 */
[----:B------:R-:W1:Y:S01]  /*0f60*/  I2F.F16 R43, R43 ;  /* 0x0000002b002b7306 */ /* 0x000e620000200c00 */
[----:B------:R-:W-:Y:S02]  /*0f70*/  FFMA.FTZ R17, R12, R17, RZ ;  /* 0x000000110c117223 */ /* 0x000fe400000100ff */
[----:B------:R2:W5:Y:S01]  /*0f80*/  LDG.E.128.CONSTANT R12, desc[UR6][R50.64] ;  /* 0x00000006320c7981 */ /* 0x000562000c1e9d00 */
[----:B------:R-:W-:Y:S01]  /*0f90*/  SHF.R.U32.HI R42, RZ, 0x8, R18 ;  /* 0x00000008ff2a7819 */ /* 0x000fe20000011612 */
[----:B0-----:R-:W-:-:S03]  /*0fa0*/  HADD2.F32 R44, -RZ, R16.H0_H0 ;  /* 0x20000010ff2c7230 */ /* 0x001fc60000004100 */
[----:B------:R-:W-:Y:S01]  /*0fb0*/  I2F.F16 R24, R24 ;  /* 0x0000001800187306 */ /* 0x000fe20000200c00 */
[----:B------:R-:W-:Y:S01]  /*0fc0*/  LOP3.LUT R16, R42, 0xff, RZ, 0xc0, !PT ;  /* 0x000000ff2a107812 */ /* 0x000fe200078ec0ff */
[----:B------:R-:W-:Y:S01]  /*0fd0*/  FFMA.FTZ R42, R44, R46, R41 ;  /* 0x0000002e2c2a7223 */ /* 0x000fe20000010029 */
[----:B------:R-:W-:-:S03]  /*0fe0*/  SHF.R.U32.HI R41, RZ, 0x8, R19 ;  /* 0x00000008ff297819 */ /* 0x000fc60000011613 */
[----:B------:R-:W-:Y:S01]  /*0ff0*/  VIADD R16, R16, 0xffffff80 ;  /* 0xffffff8010107836 */ /* 0x000fe20000000000 */
[----:B------:R-:W-:Y:S01]  /*1000*/  LOP3.LUT R44, R41, 0xff, RZ, 0xc0, !PT ;  /* 0x000000ff292c7812 */ /* 0x000fe200078ec0ff */
[----:B------:R-:W-:Y:S03]  /*1010*/  I2F.F16 R35, R35 ;  /* 0x0000002300237306 */ /* 0x000fe60000200c00 */
[----:B------:R-:W-:Y:S02]  /*1020*/  IADD3 R45, PT, PT, R44, -0x80, RZ ;  /* 0xffffff802c2d7810 */ /* 0x000fe40007ffe0ff */
[----:B------:R-:W-:-:S03]  /*1030*/  SHF.R.U32.HI R41, RZ, 0x10, R18 ;  /* 0x00000010ff297819 */ /* 0x000fc60000011612 */
[----:B------:R-:W0:Y:S01]  /*1040*/  I2F.F16 R16, R16 ;  /* 0x0000001000107306 */ /* 0x000e220000200c00 */
[----:B------:R-:W-:Y:S02]  /*1050*/  LOP3.LUT R41, R41, 0xff, RZ, 0xc0, !PT ;  /* 0x000000ff29297812 */ /* 0x000fe400078ec0ff */
[----:B------:R-:W-:-:S05]  /*1060*/  SHF.R.U32.HI R44, RZ, 0x10, R19 ;  /* 0x00000010ff2c7819 */ /* 0x000fca0000011613 */
[----:B------:R-:W3:Y:S01]  /*1070*/  I2F.F16 R45, R45 ;  /* 0x0000002d002d7306 */ /* 0x000ee20000200c00 */
[----:B------:R-:W-:Y:S01]  /*1080*/  LOP3.LUT R44, R44, 0xff, RZ, 0xc0, !PT ;  /* 0x000000ff2c2c7812 */ /* 0x000fe200078ec0ff */
[----:B------:R-:W-:Y:S02]  /*1090*/  VIADD R41, R41, 0xffffff80 ;  /* 0xffffff8029297836 */ /* 0x000fe40000000000 */
[----:B-1----:R-:W-:Y:S02]  /*10a0*/  HADD2.F32 R47, -RZ, R43.H0_H0 ;  /* 0x2000002bff2f7230 */ /* 0x002fe40000004100 */
[----:B------:R-:W-:Y:S02]  /*10b0*/  VIADD R43, R44, 0xffffff80 ;  /* 0xffffff802c2b7836 */ /* 0x000fe40000000000 */
[----:B------:R-:W1:Y:S01]  /*10c0*/  I2F.F16 R41, R41 ;  /* 0x0000002900297306 */ /* 0x000e620000200c00 */
[----:B------:R-:W-:Y:S01]  /*10d0*/  FFMA.FTZ R44, R46, R47, R40 ;  /* 0x0000002f2e2c7223 */ /* 0x000fe20000010028 */
[----:B0-----:R-:W-:Y:S01]  /*10e0*/  HADD2.F32 R40, -RZ, R16.H0_H0 ;  /* 0x20000010ff287230 */ /* 0x001fe20000004100 */
[----:B------:R-:W-:Y:S01]  /*10f0*/  LEA.HI R16, R18, 0xffffff80, RZ, 0x8 ;  /* 0xffffff8012107811 */ /* 0x000fe200078f40ff */
[----:B---3--:R-:W-:-:S03]  /*1100*/  HADD2.F32 R18, -RZ, R45.H0_H0 ;  /* 0x2000002dff127230 */ /* 0x008fc60000004100 */
[C---:B------:R-:W-:Y:S01]  /*1110*/  FFMA.FTZ R25, R46.reuse, R40, R25 ;  /* 0x000000282e197223 */ /* 0x040fe20000010019 */
[----:B------:R-:W-:Y:S01]  /*1120*/  HADD2.F32 R45, -RZ, R24.H0_H0 ;  /* 0x20000018ff2d7230 */ /* 0x000fe20000004100 */
[----:B------:R-:W-:Y:S01]  /*1130*/  I2F.F16 R27, R27 ;  /* 0x0000001b001b7306 */ /* 0x000fe20000200c00 */
[----:B------:R-:W-:Y:S01]  /*1140*/  FFMA.FTZ R46, R46, R18, R17 ;  /* 0x000000122e2e7223 */ /* 0x000fe20000010011 */
[----:B------:R-:W-:Y:S01]  /*1150*/  LEA.HI R17, R19, 0xffffff80, RZ, 0x8 ;  /* 0xffffff8013117811 */ /* 0x000fe200078f40ff */
[----:B------:R-:W-:-:S05]  /*1160*/  HADD2.F32 R19, -RZ, R23.H0_H0 ;  /* 0x20000017ff137230 */ /* 0x000fca0000004100 */
[----:B------:R-:W0:Y:S01]  /*1170*/  I2F.F16 R22, R22 ;  /* 0x0000001600167306 */ /* 0x000e220000200c00 */
[----:B------:R-:W-:Y:S01]  /*1180*/  FFMA.FTZ R40, R45, R19, R42 ;  /* 0x000000132d287223 */ /* 0x000fe2000001002a */
[----:B-1----:R-:W-:-:S06]  /*1190*/  HADD2.F32 R42, -RZ, R41.H0_H0 ;  /* 0x20000029ff2a7230 */ /* 0x002fcc0000004100 */
[----:B------:R-:W1:Y:S01]  /*11a0*/  I2F.F16 R43, R43 ;  /* 0x0000002b002b7306 */ /* 0x000e620000200c00 */
[----:B------:R-:W-:Y:S02]  /*11b0*/  FFMA.FTZ R42, R19, R42, R25 ;  /* 0x0000002a132a7223 */ /* 0x000fe40000010019 */
[----:B------:R-:W3:Y:S05]  /*11c0*/  LDS.64 R24, [UR4+0x8] ;  /* 0x00000804ff187984 */ /* 0x000eea0008000a00 */
[----:B------:R-:W4:Y:S01]  /*11d0*/  I2F.F16 R16, R16 ;  /* 0x0000001000107306 */ /* 0x000f220000200c00 */
[----:B0-----:R-:W-:Y:S02]  /*11e0*/  HADD2.F32 R18, -RZ, R22.H0_H0 ;  /* 0x20000016ff127230 */ /* 0x001fe40000004100 */
[----:B------:R-:W-:-:S02]  /*11f0*/  HADD2.F32 R23, -RZ, R23.H1_H1 ;  /* 0x30000017ff177230 */ /* 0x000fc40000004100 */
[----:B------:R-:W-:Y:S02]  /*1200*/  HADD2.F32 R35, -RZ, R35.H0_H0 ;  /* 0x20000023ff237230 */ /* 0x000fe40000004100 */
[----:B-1----:R-:W-:Y:S02]  /*1210*/  HADD2.F32 R41, -RZ, R43.H0_H0 ;  /* 0x2000002bff297230 */ /* 0x002fe40000004100 */
[C---:B------:R-:W-:Y:S01]  /*1220*/  FFMA.FTZ R44, R19.reuse, R18, R44 ;  /* 0x00000012132c7223 */ /* 0x040fe2000001002c */
[----:B------:R-:W-:Y:S01]  /*1230*/  HADD2.F32 R43, -RZ, R27.H0_H0 ;  /* 0x2000001bff2b7230 */ /* 0x000fe20000004100 */
[----:B------:R-:W-:Y:S01]  /*1240*/  LOP3.LUT R27, R6, 0xff, RZ, 0xc0, !PT ;  /* 0x000000ff061b7812 */ /* 0x000fe200078ec0ff */
[----:B------:R-:W-:Y:S01]  /*1250*/  FFMA.FTZ R41, R19, R41, R46 ;  /* 0x0000002913297223 */ /* 0x000fe2000001002e */
[----:B------:R-:W-:Y:S01]  /*1260*/  LOP3.LUT R19, R5, 0xff, RZ, 0xc0, !PT ;  /* 0x000000ff05137812 */ /* 0x000fe200078ec0ff */
[----:B------:R-:W-:Y:S01]  /*1270*/  FFMA.FTZ R35, R23, R35, R44 ;  /* 0x0000002317237223 */ /* 0x000fe2000001002c */
[----:B----4-:R-:W-:Y:S01]  /*1280*/  HADD2.F32 R44, -RZ, R16.H0_H0 ;  /* 0x20000010ff2c7230 */ /* 0x010fe20000004100 */
[----:B------:R-:W-:Y:S01]  /*1290*/  SHF.R.U32.HI R16, RZ, 0x8, R4 ;  /* 0x00000008ff107819 */ /* 0x000fe20000011604 */
[----:B------:R-:W0:Y:S01]  /*12a0*/  I2F.F16 R17, R17 ;  /* 0x0000001100117306 */ /* 0x000e220000200c00 */
[----:B------:R-:W-:Y:S01]  /*12b0*/  LOP3.LUT R18, R4, 0xff, RZ, 0xc0, !PT ;  /* 0x000000ff04127812 */ /* 0x000fe200078ec0ff */
[----:B------:R-:W-:-:S02]  /*12c0*/  VIADD R19, R19, 0xffffff80 ;  /* 0xffffff8013137836 */ /* 0x000fc40000000000 */
[----:B------:R-:W-:Y:S01]  /*12d0*/  FFMA.FTZ R40, R43, R23, R40 ;  /* 0x000000172b287223 */ /* 0x000fe20000010028 */
[----:B------:R-:W-:Y:S01]  /*12e0*/  VIADD R43, R27, 0xffffff80 ;  /* 0xffffff801b2b7836 */ /* 0x000fe20000000000 */
[----:B------:R-:W-:Y:S02]  /*12f0*/  LOP3.LUT R27, R7, 0xff, RZ, 0xc0, !PT ;  /* 0x000000ff071b7812 */ /* 0x000fe400078ec0ff */
[----:B------:R-:W-:Y:S02]  /*1300*/  LOP3.LUT R16, R16, 0xff, RZ, 0xc0, !PT ;  /* 0x000000ff10107812 */ /* 0x000fe400078ec0ff */
[----:B------:R-:W-:Y:S01]  /*1310*/  IADD3 R18, PT, PT, R18, -0x80, RZ ;  /* 0xffffff8012127810 */ /* 0x000fe20007ffe0ff */
[----:B------:R-:W1:Y:S01]  /*1320*/  I2F.F16 R19, R19 ;  /* 0x0000001300137306 */ /* 0x000e620000200c00 */
[----:B------:R-:W-:Y:S01]  /*1330*/  IADD3 R27, PT, PT, R27, -0x80, RZ ;  /* 0xffffff801b1b7810 */ /* 0x000fe20007ffe0ff */
[----:B------:R-:W-:Y:S01]  /*1340*/  FFMA.FTZ R42, R23, R44, R42 ;  /* 0x0000002c172a7223 */ /* 0x000fe2000001002a */
[----:B------:R-:W-:Y:S01]  /*1350*/  SHF.R.U32.HI R44, RZ, 0x8, R5 ;  /* 0x00000008ff2c7819 */ /* 0x000fe20000011605 */
[----:B------:R-:W-:-:S04]  /*1360*/  VIADD R16, R16, 0xffffff80 ;  /* 0xffffff8010107836 */ /* 0x000fc80000000000 */
[----:B------:R-:W4:Y:S01]  /*1370*/  I2F.F16 R43, R43 ;  /* 0x0000002b002b7306 */ /* 0x000f220000200c00 */
[----:B------:R-:W-:Y:S01]  /*1380*/  LOP3.LUT R44, R44, 0xff, RZ, 0xc0, !PT ;  /* 0x000000ff2c2c7812 */ /* 0x000fe200078ec0ff */
[----:B0-----:R-:W-:-:S06]  /*1390*/  HADD2.F32 R46, -RZ, R17.H0_H0 ;  /* 0x20000011ff2e7230 */ /* 0x001fcc0000004100 */
[----:B------:R-:W0:Y:S01]  /*13a0*/  I2F.F16 R18, R18 ;  /* 0x0000001200127306 */ /* 0x000e220000200c00 */
[----:B------:R-:W-:-:S07]  /*13b0*/  VIADD R17, R44, 0xffffff80 ;  /* 0xffffff802c117836 */ /* 0x000fce0000000000 */
[----:B------:R-:W2:Y:S08]  /*13c0*/  I2F.F16 R27, R27 ;  /* 0x0000001b001b7306 */ /* 0x000eb00000200c00 */
[----:B------:R-:W2:Y:S01]  /*13d0*/  I2F.F16 R16, R16 ;  /* 0x0000001000107306 */ /* 0x000ea20000200c00 */
[----:B---3--:R-:W-:Y:S02]  /*13e0*/  HADD2.F32 R44, -RZ, R24.H0_H0 ;  /* 0x20000018ff2c7230 */ /* 0x008fe40000004100 */
[----:B-1----:R-:W-:-:S02]  /*13f0*/  HADD2.F32 R19, -RZ, R19.H0_H0 ;  /* 0x20000013ff137230 */ /* 0x002fc40000004100 */
[----:B----4-:R-:W-:-:S03]  /*1400*/  HADD2.F32 R47, -RZ, R43.H0_H0 ;  /* 0x2000002bff2f7230 */ /* 0x010fc60000004100 */
[----:B------:R-:W1:Y:S01]  /*1410*/  I2F.F16 R17, R17 ;  /* 0x0000001100117306 */ /* 0x000e620000200c00 */
[----:B0-----:R-:W-:Y:S02]  /*1420*/  HADD2.F32 R45, -RZ, R18.H0_H0 ;  /* 0x20000012ff2d7230 */ /* 0x001fe40000004100 */
[----:B------:R-:W-:Y:S01]  /*1430*/  FFMA.FTZ R19, R44, R19, R35 ;  /* 0x000000132c137223 */ /* 0x000fe20000010023 */
[----:B------:R-:W-:Y:S01]  /*1440*/  LEA.HI R22, R4, 0xffffff80, RZ, 0x8 ;  /* 0xffffff8004167811 */ /* 0x000fe200078f40ff */
[----:B------:R-:W-:Y:S01]  /*1450*/  FFMA.FTZ R35, R44, R47, R42 ;  /* 0x0000002f2c237223 */ /* 0x000fe2000001002a */
[----:B------:R-:W-:Y:S01]  /*1460*/  SHF.R.U32.HI R18, RZ, 0x10, R4 ;  /* 0x00000010ff127819 */ /* 0x000fe20000011604 */
[----:B--2---:R-:W-:Y:S02]  /*1470*/  HADD2.F32 R27, -RZ, R27.H0_H0 ;  /* 0x2000001bff1b7230 */ /* 0x004fe40000004100 */
[----:B------:R-:W-:Y:S01]  /*1480*/  FFMA.FTZ R41, R23, R46, R41 ;  /* 0x0000002e17297223 */ /* 0x000fe20000010029 */
[----:B------:R-:W-:-:S02]  /*1490*/  HADD2.F32 R4, -RZ, R24.H1_H1 ;  /* 0x30000018ff047230 */ /* 0x000fc40000004100 */
[----:B------:R-:W-:Y:S01]  /*14a0*/  FFMA.FTZ R43, R45, R44, R40 ;  /* 0x0000002c2d2b7223 */ /* 0x000fe20000010028 */
[----:B------:R-:W-:Y:S01]  /*14b0*/  HADD2.F32 R42, -RZ, R16.H0_H0 ;  /* 0x20000010ff2a7230 */ /* 0x000fe20000004100 */
[----:B------:R-:W-:Y:S01]  /*14c0*/  SHF.R.U32.HI R16, RZ, 0x8, R6 ;  /* 0x00000008ff107819 */ /* 0x000fe20000011606 */
[----:B------:R-:W-:-:S03]  /*14d0*/  FFMA.FTZ R41, R44, R27, R41 ;  /* 0x0000001b2c297223 */ /* 0x000fc60000010029 */
[----:B------:R-:W-:Y:S01]  /*14e0*/  FFMA.FTZ R27, R42, R4, R43 ;  /* 0x000000042a1b7223 */ /* 0x000fe2000001002b */
[----:B------:R-:W-:Y:S01]  /*14f0*/  LOP3.LUT R43, R16, 0xff, RZ, 0xc0, !PT ;  /* 0x000000ff102b7812 */ /* 0x000fe200078ec0ff */
[----:B-1----:R-:W-:Y:S01]  /*1500*/  HADD2.F32 R17, -RZ, R17.H0_H0 ;  /* 0x20000011ff117230 */ /* 0x002fe20000004100 */
[----:B------:R-:W-:Y:S01]  /*1510*/  LOP3.LUT R18, R18, 0xff, RZ, 0xc0, !PT ;  /* 0x000000ff12127812 */ /* 0x000fe200078ec0ff */
[----:B------:R-:W-:-:S04]  /*1520*/  IMAD.WIDE R50, R33, 0x4, R50 ;  /* 0x0000000421327825 */ /* 0x000fc800078e0232 */
[----:B------:R-:W-:Y:S01]  /*1530*/  VIADD R43, R43, 0xffffff80 ;  /* 0xffffff802b2b7836 */ /* 0x000fe20000000000 */
[----:B------:R-:W-:Y:S01]  /*1540*/  IADD3 R40, PT, PT, R18, -0x80, RZ ;  /* 0xffffff8012287810 */ /* 0x000fe20007ffe0ff */
[----:B------:R-:W-:Y:S02]  /*1550*/  FFMA.FTZ R42, R4, R17, R19 ;  /* 0x00000011042a7223 */ /* 0x000fe40000010013 */
[----:B------:R0:W2:Y:S02]  /*1560*/  LDG.E.128.CONSTANT R16, desc[UR6][R50.64] ;  /* 0x0000000632107981 */ /* 0x0000a4000c1e9d00 */
[----:B------:R-:W1:Y:S01]  /*1570*/  I2F.F16 R43, R43 ;  /* 0x0000002b002b7306 */ /* 0x000e620000200c00 */
[----:B------:R-:W-:Y:S02]  /*1580*/  LEA.HI R23, R5, 0xffffff80, RZ, 0x8 ;  /* 0xffffff8005177811 */ /* 0x000fe400078f40ff */
[----:B------:R-:W-:Y:S02]  /*1590*/  SHF.R.U32.HI R5, RZ, 0x10, R5 ;  /* 0x00000010ff057819 */ /* 0x000fe40000011605 */
[----:B------:R-:W-:-:S02]  /*15a0*/  SHF.R.U32.HI R44, RZ, 0x8, R7 ;  /* 0x00000008ff2c7819 */ /* 0x000fc40000011607 */
[----:B------:R-:W-:Y:S02]  /*15b0*/  LEA.HI R45, R6, 0xffffff80, RZ, 0x8 ;  /* 0xffffff80062d7811 */ /* 0x000fe400078f40ff */
[----:B------:R-:W-:Y:S02]  /*15c0*/  LOP3.LUT R5, R5, 0xff, RZ, 0xc0, !PT ;  /* 0x000000ff05057812 */ /* 0x000fe400078ec0ff */
[----:B------:R-:W-:Y:S01]  /*15d0*/  LOP3.LUT R44, R44, 0xff, RZ, 0xc0, !PT ;  /* 0x000000ff2c2c7812 */ /* 0x000fe200078ec0ff */
[----:B------:R3:W-:Y:S04]  /*15e0*/  I2F.F16 R24, R45 ;  /* 0x0000002d00187306 */ /* 0x0007e80000200c00 */
[----:B------:R-:W-:Y:S01]  /*15f0*/  VIADD R44, R44, 0xffffff80 ;  /* 0xffffff802c2c7836 */ /* 0x000fe20000000000 */
[----:B---3--:R-:W-:-:S02]  /*1600*/  SHF.R.U32.HI R45, RZ, 0x10, R6 ;  /* 0x00000010ff2d7819 */ /* 0x008fc40000011606 */
[----:B------:R-:W-:Y:S02]  /*1610*/  IADD3 R6, PT, PT, R5, -0x80, RZ ;  /* 0xffffff8005067810 */ /* 0x000fe40007ffe0ff */
[----:B------:R-:W-:Y:S01]  /*1620*/  SHF.R.U32.HI R5, RZ, 0x10, R7 ;  /* 0x00000010ff057819 */ /* 0x000fe20000011607 */
[----:B-1----:R-:W-:Y:S01]  /*1630*/  HADD2.F32 R47, -RZ, R43.H0_H0 ;  /* 0x2000002bff2f7230 */ /* 0x002fe20000004100 */
[----:B------:R-:W-:Y:S02]  /*1640*/  LOP3.LUT R45, R45, 0xff, RZ, 0xc0, !PT ;  /* 0x000000ff2d2d7812 */ /* 0x000fe400078ec0ff */
[----:B------:R-:W-:Y:S01]  /*1650*/  LOP3.LUT R46, R5, 0xff, RZ, 0xc0, !PT ;  /* 0x000000ff052e7812 */ /* 0x000fe200078ec0ff */
[----:B------:R-:W1:Y:S01]  /*1660*/  I2F.F16 R44, R44 ;  /* 0x0000002c002c7306 */ /* 0x000e620000200c00 */
[----:B------:R-:W-:Y:S01]  /*1670*/  FFMA.FTZ R5, R4, R47, R35 ;  /* 0x0000002f04057223 */ /* 0x000fe20000010023 */
[----:B------:R-:W-:Y:S02]  /*1680*/  VIADD R45, R45, 0xffffff80 ;  /* 0xffffff802d2d7836 */ /* 0x000fe40000000000 */
[----:B------:R-:W-:-:S04]  /*1690*/  VIADD R35, R46, 0xffffff80 ;  /* 0xffffff802e237836 */ /* 0x000fc80000000000 */
[----:B------:R-:W3:Y:S08]  /*16a0*/  I2F.F16 R40, R40 ;  /* 0x0000002800287306 */ /* 0x000ef00000200c00 */
[----:B------:R-:W4:Y:S01]  /*16b0*/  I2F.F16 R6, R6 ;  /* 0x0000000600067306 */ /* 0x000f220000200c00 */
[----:B-1----:R-:W-:-:S07]  /*16c0*/  HADD2.F32 R44, -RZ, R44.H0_H0 ;  /* 0x2000002cff2c7230 */ /* 0x002fce0000004100 */
[----:B------:R-:W1:Y:S08]  /*16d0*/  I2F.F16 R43, R45 ;  /* 0x0000002d002b7306 */ /* 0x000e700000200c00 */
[----:B------:R-:W0:Y:S01]  /*16e0*/  I2F.F16 R35, R35 ;  /* 0x0000002300237306 */ /* 0x000e220000200c00 */
[----:B------:R-:W-:-:S07]  /*16f0*/  FFMA.FTZ R41, R4, R44, R41 ;  /* 0x0000002c04297223 */ /* 0x000fce0000010029 */
[----:B------:R-:W0:Y:S01]  /*1700*/  I2F.F16 R22, R22 ;  /* 0x0000001600167306 */ /* 0x000e220000200c00 */
[----:B------:R-:W-:Y:S02]  /*1710*/  HADD2.F32 R44, -RZ, R25.H0_H0 ;  /* 0x20000019ff2c7230 */ /* 0x000fe40000004100 */
[----:B---3--:R-:W-:Y:S02]  /*1720*/  HADD2.F32 R40, -RZ, R40.H0_H0 ;  /* 0x20000028ff287230 */ /* 0x008fe40000004100 */
[----:B----4-:R-:W-:Y:S02]  /*1730*/  HADD2.F32 R47, -RZ, R6.H0_H0 ;  /* 0x20000006ff2f7230 */ /* 0x010fe40000004100 */
[----:B-1----:R-:W-:Y:S02]  /*1740*/  HADD2.F32 R4, -RZ, R43.H0_H0 ;  /* 0x2000002bff047230 */ /* 0x002fe40000004100 */
[----:B0-----:R-:W-:Y:S02]  /*1750*/  HADD2.F32 R35, -RZ, R35.H0_H0 ;  /* 0x20000023ff237230 */ /* 0x001fe40000004100 */
[----:B------:R-:W-:Y:S01]  /*1760*/  FFMA.FTZ R43, R40, R44, R27 ;  /* 0x0000002c282b7223 */ /* 0x000fe2000001001b */
[C---:B------:R-:W-:Y:S01]  /*1770*/  FFMA.FTZ R27, R44.reuse, R47, R42 ;  /* 0x0000002f2c1b7223 */ /* 0x040fe2000001002a */
[C---:B------:R-:W-:Y:S01]  /*1780*/  FFMA.FTZ R42, R44.reuse, R4, R5 ;  /* 0x000000042c2a7223 */ /* 0x040fe20000010005 */
[----:B------:R-:W-:Y:S01]  /*1790*/  LEA.HI R7, R7, 0xffffff80, RZ, 0x8 ;  /* 0xffffff8007077811 */ /* 0x000fe200078f40ff */
[----:B------:R-:W-:Y:S01]  /*17a0*/  FFMA.FTZ R41, R44, R35, R41 ;  /* 0x000000232c297223 */ /* 0x000fe20000010029 */
[----:B------:R-:W-:-:S02]  /*17b0*/  HADD2.F32 R44, -RZ, R25.H1_H1 ;  /* 0x30000019ff2c7230 */ /* 0x000fc40000004100 */
[----:B------:R-:W-:Y:S01]  /*17c0*/  HADD2.F32 R22, -RZ, R22.H0_H0 ;  /* 0x20000016ff167230 */ /* 0x000fe20000004100 */
[----:B------:R0:W1:Y:S01]  /*17d0*/  I2F.F16 R6, R7 ;  /* 0x0000000700067306 */ /* 0x0000620000200c00 */
[----:B------:R-:W-:Y:S01]  /*17e0*/  LOP3.LUT R45, R8, 0xff, RZ, 0xc0, !PT ;  /* 0x000000ff082d7812 */ /* 0x000fe200078ec0ff */
[----:B------:R-:W3:Y:S01]  /*17f0*/  LDS.64 R4, [UR4+0x10] ;  /* 0x00001004ff047984 */ /* 0x000ee20008000a00 */
[----:B------:R-:W-:Y:S01]  /*1800*/  LOP3.LUT R25, R9, 0xff, RZ, 0xc0, !PT ;  /* 0x000000ff09197812 */ /* 0x000fe200078ec0ff */
[----:B------:R-:W-:Y:S01]  /*1810*/  FFMA.FTZ R35, R22, R44, R43 ;  /* 0x0000002c16237223 */ /* 0x000fe2000001002b */
[----:B------:R-:W-:Y:S02]  /*1820*/  LOP3.LUT R43, R10, 0xff, RZ, 0xc0, !PT ;  /* 0x000000ff0a2b7812 */ /* 0x000fe400078ec0ff */
[----:B0-----:R-:W-:Y:S01]  /*1830*/  IADD3 R7, PT, PT, R45, -0x80, RZ ;  /* 0xffffff802d077810 */ /* 0x001fe20007ffe0ff */
[----:B------:R-:W-:Y:S02]  /*1840*/  VIADD R45, R25, 0xffffff80 ;  /* 0xffffff80192d7836 */ /* 0x000fe40000000000 */
[----:B------:R-:W-:Y:S01]  /*1850*/  HADD2.F32 R25, -RZ, R24.H0_H0 ;  /* 0x20000018ff197230 */ /* 0x000fe20000004100 */
[----:B------:R-:W0:Y:S01]  /*1860*/  I2F.F16 R23, R23 ;  /* 0x0000001700177306 */ /* 0x000e220000200c00 */
[----:B------:R-:W-:Y:S01]  /*1870*/  VIADD R46, R43, 0xffffff80 ;  /* 0xffffff802b2e7836 */ /* 0x000fe20000000000 */
[----:B------:R-:W-:-:S02]  /*1880*/  LOP3.LUT R43, R11, 0xff, RZ, 0xc0, !PT ;  /* 0x000000ff0b2b7812 */ /* 0x000fc400078ec0ff */
[----:B------:R-:W-:Y:S02]  /*1890*/  FFMA.FTZ R25, R44, R25, R42 ;  /* 0x000000192c197223 */ /* 0x000fe4000001002a */
[----:B------:R-:W-:Y:S01]  /*18a0*/  IADD3 R42, PT, PT, R43, -0x80, RZ ;  /* 0xffffff802b2a7810 */ /* 0x000fe20007ffe0ff */
[----:B-1----:R-:W-:Y:S01]  /*18b0*/  HADD2.F32 R6, -RZ, R6.H0_H0 ;  /* 0x20000006ff067230 */ /* 0x002fe20000004100 */
[----:B------:R-:W-:-:S04]  /*18c0*/  SHF.R.U32.HI R24, RZ, 0x8, R8 ;  /* 0x00000008ff187819 */ /* 0x000fc80000011608 */
[----:B------:R-:W1:Y:S01]  /*18d0*/  I2F.F16 R42, R42 ;  /* 0x0000002a002a7306 */ /* 0x000e620000200c00 */
[----:B------:R-:W-:Y:S01]  /*18e0*/  LOP3.LUT R43, R24, 0xff, RZ, 0xc0, !PT ;  /* 0x000000ff182b7812 */ /* 0x000fe200078ec0ff */
[----:B------:R-:W-:Y:S01]  /*18f0*/  FFMA.FTZ R24, R44, R6, R41 ;  /* 0x000000062c187223 */ /* 0x000fe20000010029 */
[----:B------:R-:W-:Y:S01]  /*1900*/  SHF.R.U32.HI R6, RZ, 0x8, R9 ;  /* 0x00000008ff067819 */ /* 0x000fe20000011609 */
[----:B0-----:R-:W-:-:S03]  /*1910*/  HADD2.F32 R23, -RZ, R23.H0_H0 ;  /* 0x20000017ff177230 */ /* 0x001fc60000004100 */
[----:B------:R-:W-:Y:S01]  /*1920*/  LOP3.LUT R41, R6, 0xff, RZ, 0xc0, !PT ;  /* 0x000000ff06297812 */ /* 0x000fe200078ec0ff */
[----:B------:R-:W0:Y:S01]  /*1930*/  I2F.F16 R7, R7 ;  /* 0x0000000700077306 */ /* 0x000e220000200c00 */
[----:B------:R-:W-:Y:S01]  /*1940*/  FFMA.FTZ R27, R44, R23, R27 ;  /* 0x000000172c1b7223 */ /* 0x000fe2000001001b */
[----:B------:R-:W-:Y:S01]  /*1950*/  VIADD R44, R43, 0xffffff80 ;  /* 0xffffff802b2c7836 */ /* 0x000fe20000000000 */
[----:B------:R-:W-:Y:S02]  /*1960*/  LEA.HI R40, R8, 0xffffff80, RZ, 0x8 ;  /* 0xffffff8008287811 */ /* 0x000fe400078f40ff */
[----:B------:R-:W-:-:S03]  /*1970*/  SHF.R.U32.HI R43, RZ, 0x10, R8 ;  /* 0x00000010ff2b7819 */ /* 0x000fc60000011608 */
[----:B------:R4:W5:Y:S08]  /*1980*/  I2F.F16 R23, R46 ;  /* 0x0000002e00177306 */ /* 0x0009700000200c00 */
[----:B------:R-:W5:Y:S01]  /*1990*/  I2F.F16 R22, R45 ;  /* 0x0000002d00167306 */ /* 0x000f620000200c00 */
[----:B----4-:R-:W-:Y:S02]  /*19a0*/  VIADD R46, R41, 0xffffff80 ;  /* 0xffffff80292e7836 */ /* 0x010fe40000000000 */
[----:B-1----:R-:W-:-:S05]  /*19b0*/  HADD2.F32 R41, -RZ, R42.H0_H0 ;  /* 0x2000002aff297230 */ /* 0x002fca0000004100 */
[----:B------:R-:W1:Y:S08]  /*19c0*/  I2F.F16 R8, R44 ;  /* 0x0000002c00087306 */ /* 0x000e700000200c00 */
[----:B------:R-:W4:Y:S01]  /*19d0*/  I2F.F16 R42, R46 ;  /* 0x0000002e002a7306 */ /* 0x000f220000200c00 */
[----:B---3--:R-:W-:Y:S02]  /*19e0*/  HADD2.F32 R6, -RZ, R4.H0_H0 ;  /* 0x20000004ff067230 */ /* 0x008fe40000004100 */
[----:B0-----:R-:W-:-:S02]  /*19f0*/  HADD2.F32 R7, -RZ, R7.H0_H0 ;  /* 0x20000007ff077230 */ /* 0x001fc40000004100 */
[----:B-----5:R-:W-:Y:S02]  /*1a00*/  HADD2.F32 R23, -RZ, R23.H0_H0 ;  /* 0x20000017ff177230 */ /* 0x020fe40000004100 */
[----:B------:R-:W-:Y:S02]  /*1a10*/  HADD2.F32 R45, -RZ, R22.H0_H0 ;  /* 0x20000016ff2d7230 */ /* 0x000fe40000004100 */
[----:B------:R-:W-:Y:S01]  /*1a20*/  FFMA.FTZ R47, R7, R6, RZ ;  /* 0x00000006072f7223 */ /* 0x000fe200000100ff */
[----:B-1----:R-:W-:Y:S02]  /*1a30*/  HADD2.F32 R44, -RZ, R8.H0_H0 ;  /* 0x20000008ff2c7230 */ /* 0x002fe40000004100 */
[C---:B------:R-:W-:Y:S01]  /*1a40*/  FFMA.FTZ R7, R6.reuse, R23, RZ ;  /* 0x0000001706077223 */ /* 0x040fe200000100ff */
[----:B------:R-:W-:Y:S01]  /*1a50*/  HADD2.F32 R4, -RZ, R4.H1_H1 ;  /* 0x30000004ff047230 */ /* 0x000fe20000004100 */
[----:B------:R-:W-:Y:S01]  /*1a60*/  SHF.R.U32.HI R8, RZ, 0x8, R10 ;  /* 0x00000008ff087819 */ /* 0x000fe2000001160a */
[C---:B------:R-:W-:Y:S01]  /*1a70*/  FFMA.FTZ R45, R6.reuse, R45, RZ ;  /* 0x0000002d062d7223 */ /* 0x040fe200000100ff */
[----:B------:R-:W-:Y:S01]  /*1a80*/  FFMA.FTZ R23, R6, R41, RZ ;  /* 0x0000002906177223 */ /* 0x000fe200000100ff */
[----:B----4-:R-:W-:Y:S01]  /*1a90*/  HADD2.F32 R42, -RZ, R42.H0_H0 ;  /* 0x2000002aff2a7230 */ /* 0x010fe20000004100 */
[----:B------:R-:W-:-:S02]  /*1aa0*/  SHF.R.U32.HI R6, RZ, 0x10, R9 ;  /* 0x00000010ff067819 */ /* 0x000fc40000011609 */
[----:B------:R-:W-:Y:S02]  /*1ab0*/  SHF.R.U32.HI R41, RZ, 0x8, R11 ;  /* 0x00000008ff297819 */ /* 0x000fe4000001160b */
[----:B------:R-:W-:Y:S01]  /*1ac0*/  LOP3.LUT R8, R8, 0xff, RZ, 0xc0, !PT ;  /* 0x000000ff08087812 */ /* 0x000fe200078ec0ff */
[----:B------:R-:W-:Y:S01]  /*1ad0*/  FFMA.FTZ R45, R4, R42, R45 ;  /* 0x0000002a042d7223 */ /* 0x000fe2000001002d */
[----:B------:R-:W-:Y:S02]  /*1ae0*/  LOP3.LUT R6, R6, 0xff, RZ, 0xc0, !PT ;  /* 0x000000ff06067812 */ /* 0x000fe400078ec0ff */
[----:B------:R-:W-:Y:S02]  /*1af0*/  LOP3.LUT R42, R41, 0xff, RZ, 0xc0, !PT ;  /* 0x000000ff292a7812 */ /* 0x000fe400078ec0ff */
[----:B------:R-:W-:Y:S01]  /*1b00*/  SHF.R.U32.HI R41, RZ, 0x10, R10 ;  /* 0x00000010ff297819 */ /* 0x000fe2000001160a */
[----:B------:R-:W-:Y:S01]  /*1b10*/  VIADD R8, R8, 0xffffff80 ;  /* 0xffffff8008087836 */ /* 0x000fe20000000000 */
[----:B------:R-:W-:Y:S01]  /*1b20*/  LOP3.LUT R43, R43, 0xff, RZ, 0xc0, !PT ;  /* 0x000000ff2b2b7812 */ /* 0x000fe200078ec0ff */
[----:B------:R-:W-:Y:S01]  /*1b30*/  VIADD R6, R6, 0xffffff80 ;  /* 0xffffff8006067836 */ /* 0x000fe20000000000 */
[----:B------:R-:W-:-:S02]  /*1b40*/  LOP3.LUT R41, R41, 0xff, RZ, 0xc0, !PT ;  /* 0x000000ff29297812 */ /* 0x000fc400078ec0ff */
[----:B------:R-:W-:Y:S01]  /*1b50*/  IADD3 R22, PT, PT, R43, -0x80, RZ ;  /* 0xffffff802b167810 */ /* 0x000fe20007ffe0ff */
[----:B------:R-:W-:Y:S01]  /*1b60*/  FFMA.FTZ R43, R44, R4, R47 ;  /* 0x000000042c2b7223 */ /* 0x000fe2000001002f */
[----:B------:R-:W-:Y:S01]  /*1b70*/  IADD3 R42, PT, PT, R42, -0x80, RZ ;  /* 0xffffff802a2a7810 */ /* 0x000fe20007ffe0ff */
[----:B------:R0:W-:Y:S08]  /*1b80*/  I2F.F16 R44, R6 ;  /* 0x00000006002c7306 */ /* 0x0001f00000200c00 */
[----:B------:R-:W1:Y:S01]  /*1b90*/  I2F.F16 R8, R8 ;  /* 0x0000000800087306 */ /* 0x000e620000200c00 */
[----:B0-----:R-:W-:Y:S01]  /*1ba0*/  VIADD R6, R41, 0xffffff80 ;  /* 0xffffff8029067836 */ /* 0x001fe20000000000 */
[----:B------:R-:W-:-:S04]  /*1bb0*/  SHF.R.U32.HI R41, RZ, 0x10, R11 ;  /* 0x00000010ff297819 */ /* 0x000fc8000001160b */
[----:B------:R-:W-:Y:S02]  /*1bc0*/  LOP3.LUT R41, R41, 0xff, RZ, 0xc0, !PT ;  /* 0x000000ff29297812 */ /* 0x000fe400078ec0ff */
[----:B------:R-:W0:Y:S03]  /*1bd0*/  I2F.F16 R42, R42 ;  /* 0x0000002a002a7306 */ /* 0x000e260000200c00 */
[----:B------:R-:W-:Y:S02]  /*1be0*/  VIADD R41, R41, 0xffffff80 ;  /* 0xffffff8029297836 */ /* 0x000fe40000000000 */
[----:B-1----:R-:W-:-:S03]  /*1bf0*/  HADD2.F32 R46, -RZ, R8.H0_H0 ;  /* 0x20000008ff2e7230 */ /* 0x002fc60000004100 */
[----:B------:R-:W1:Y:S02]  /*1c00*/  I2F.F16 R22, R22 ;  /* 0x0000001600167306 */ /* 0x000e640000200c00 */
[----:B------:R-:W-:-:S06]  /*1c10*/  FFMA.FTZ R7, R4, R46, R7 ;  /* 0x0000002e04077223 */ /* 0x000fcc0000010007 */
[----:B------:R-:W3:Y:S01]  /*1c20*/  I2F.F16 R6, R6 ;  /* 0x0000000600067306 */ /* 0x000ee20000200c00 */
[----:B0-----:R-:W-:Y:S01]  /*1c30*/  HADD2.F32 R8, -RZ, R42.H0_H0 ;  /* 0x2000002aff087230 */ /* 0x001fe20000004100 */
[----:B------:R-:W-:Y:S02]  /*1c40*/  LEA.HI R42, R10, 0xffffff80, RZ, 0x8 ;  /* 0xffffff800a2a7811 */ /* 0x000fe400078f40ff */
[----:B------:R-:W-:-:S04]  /*1c50*/  LEA.HI R46, R9, 0xffffff80, RZ, 0x8 ;  /* 0xffffff80092e7811 */ /* 0x000fc800078f40ff */
[----:B------:R-:W0:Y:S01]  /*1c60*/  I2F.F16 R41, R41 ;  /* 0x0000002900297306 */ /* 0x000e220000200c00 */
[----:B------:R-:W-:Y:S01]  /*1c70*/  FFMA.FTZ R9, R4, R8, R23 ;  /* 0x0000000804097223 */ /* 0x000fe20000010017 */
[----:B------:R-:W-:Y:S02]  /*1c80*/  HADD2.F32 R8, -RZ, R5.H0_H0 ;  /* 0x20000005ff087230 */ /* 0x000fe40000004100 */
[----:B------:R-:W-:-:S04]  /*1c90*/  HADD2.F32 R44, -RZ, R44.H0_H0 ;  /* 0x2000002cff2c7230 */ /* 0x000fc80000004100 */
[----:B------:R-:W4:Y:S01]  /*1ca0*/  I2F.F16 R40, R40 ;  /* 0x0000002800287306 */ /* 0x000f220000200c00 */
[----:B------:R-:W-:-:S07]  /*1cb0*/  FFMA.FTZ R45, R8, R44, R45 ;  /* 0x0000002c082d7223 */ /* 0x000fce000001002d */
[----:B------:R-:W5:Y:S01]  /*1cc0*/  I2F.F16 R4, R46 ;  /* 0x0000002e00047306 */ /* 0x000f620000200c00 */
[----:B-1----:R-:W-:-:S07]  /*1cd0*/  HADD2.F32 R22, -RZ, R22.H0_H0 ;  /* 0x20000016ff167230 */ /* 0x002fce0000004100 */
[----:B------:R-:W1:Y:S01]  /*1ce0*/  I2F.F16 R42, R42 ;  /* 0x0000002a002a7306 */ /* 0x000e620000200c00 */
[----:B---3--:R-:W-:Y:S02]  /*1cf0*/  HADD2.F32 R6, -RZ, R6.H0_H0 ;  /* 0x20000006ff067230 */ /* 0x008fe40000004100 */
[----:B0-----:R-:W-:Y:S02]  /*1d00*/  HADD2.F32 R44, -RZ, R41.H0_H0 ;  /* 0x20000029ff2c7230 */ /* 0x001fe40000004100 */
[----:B------:R-:W-:Y:S01]  /*1d10*/  HADD2.F32 R10, -RZ, R5.H1_H1 ;  /* 0x30000005ff0a7230 */ /* 0x000fe20000004100 */
[----:B------:R-:W-:Y:S01]  /*1d20*/  LOP3.LUT R5, R12, 0xff, RZ, 0xc0, !PT ;  /* 0x000000ff0c057812 */ /* 0x000fe200078ec0ff */
[----:B------:R-:W-:Y:S01]  /*1d30*/  FFMA.FTZ R43, R22, R8, R43 ;  /* 0x00000008162b7223 */ /* 0x000fe2000001002b */
[C---:B------:R-:W-:Y:S01]  /*1d40*/  FFMA.FTZ R7, R8.reuse, R6, R7 ;  /* 0x0000000608077223 */ /* 0x040fe20000010007 */
[----:B------:R-:W-:Y:S01]  /*1d50*/  FFMA.FTZ R9, R8, R44, R9 ;  /* 0x0000002c08097223 */ /* 0x000fe20000010009 */
[----:B----4-:R-:W-:Y:S01]  /*1d60*/  HADD2.F32 R8, -RZ, R40.H0_H0 ;  /* 0x20000028ff087230 */ /* 0x010fe20000004100 */
[----:B------:R-:W-:Y:S01]  /*1d70*/  IADD3 R40, PT, PT, R5, -0x80, RZ ;  /* 0xffffff8005287810 */ /* 0x000fe20007ffe0ff */
[----:B-----5:R-:W-:Y:S01]  /*1d80*/  HADD2.F32 R5, -RZ, R4.H0_H0 ;  /* 0x20000004ff057230 */ /* 0x020fe20000004100 */
[----:B------:R-:W-:Y:S01]  /*1d90*/  LOP3.LUT R4, R13, 0xff, RZ, 0xc0, !PT ;  /* 0x000000ff0d047812 */ /* 0x000fe200078ec0ff */
[----:B------:R-:W-:-:S04]  /*1da0*/  IMAD.WIDE R50, R33, 0x4, R50 ;  /* 0x0000000421327825 */ /* 0x000fc800078e0232 */
[----:B-1----:R-:W-:Y:S02]  /*1db0*/  HADD2.F32 R42, -RZ, R42.H0_H0 ;  /* 0x2000002aff2a7230 */ /* 0x002fe40000004100 */
[----:B------:R-:W-:Y:S01]  /*1dc0*/  FFMA.FTZ R8, R8, R10, R43 ;  /* 0x0000000a08087223 */ /* 0x000fe2000001002b */
[----:B------:R-:W-:Y:S01]  /*1dd0*/  FFMA.FTZ R45, R10, R5, R45 ;  /* 0x000000050a2d7223 */ /* 0x000fe2000001002d */
[----:B------:R-:W-:Y:S01]  /*1de0*/  VIADD R41, R4, 0xffffff80 ;  /* 0xffffff8004297836 */ /* 0x000fe20000000000 */
[----:B------:R-:W0:Y:S01]  /*1df0*/  LDS.64 R22, [UR4+0x18] ;  /* 0x00001804ff167984 */ /* 0x000e220008000a00 */
[----:B------:R-:W-:-:S03]  /*1e00*/  FFMA.FTZ R43, R10, R42, R7 ;  /* 0x0000002a0a2b7223 */ /* 0x000fc60000010007 */
[----:B------:R1:W3:Y:S01]  /*1e10*/  LDG.E.128.CONSTANT R4, desc[UR6][R50.64] ;  /* 0x0000000632047981 */ /* 0x0002e2000c1e9d00 */
[----:B------:R-:W-:-:S06]  /*1e20*/  LEA.HI R11, R11, 0xffffff80, RZ, 0x8 ;  /* 0xffffff800b0b7811 */ /* 0x000fcc00078f40ff */
[----:B------:R-:W4:Y:S08]  /*1e30*/  I2F.F16 R11, R11 ;  /* 0x0000000b000b7306 */ /* 0x000f300000200c00 */
[----:B------:R-:W5:Y:S01]  /*1e40*/  I2F.F16 R40, R40 ;  /* 0x0000002800287306 */ /* 0x000f620000200c00 */
[----:B----4-:R-:W-:Y:S01]  /*1e50*/  HADD2.F32 R42, -RZ, R11.H0_H0 ;  /* 0x2000000bff2a7230 */ /* 0x010fe20000004100 */
[----:B------:R-:W-:-:S06]  /*1e60*/  LOP3.LUT R11, R14, 0xff, RZ, 0xc0, !PT ;  /* 0x000000ff0e0b7812 */ /* 0x000fcc00078ec0ff */
[----:B------:R-:W4:Y:S01]  /*1e70*/  I2F.F16 R41, R41 ;  /* 0x0000002900297306 */ /* 0x000f220000200c00 */
[----:B------:R-:W-:Y:S01]  /*1e80*/  VIADD R46, R11, 0xffffff80 ;  /* 0xffffff800b2e7836 */ /* 0x000fe20000000000 */
[----:B------:R-:W-:Y:S01]  /*1e90*/  LOP3.LUT R11, R15, 0xff, RZ, 0xc0, !PT ;  /* 0x000000ff0f0b7812 */ /* 0x000fe200078ec0ff */
[----:B------:R-:W-:-:S05]  /*1ea0*/  FFMA.FTZ R9, R10, R42, R9 ;  /* 0x0000002a0a097223 */ /* 0x000fca0000010009 */
[----:B------:R-:W1:Y:S01]  /*1eb0*/  I2F.F16 R10, R46 ;  /* 0x0000002e000a7306 */ /* 0x000e620000200c00 */
[----:B------:R-:W-:Y:S01]  /*1ec0*/  IADD3 R44, PT, PT, R11, -0x80, RZ ;  /* 0xffffff800b2c7810 */ /* 0x000fe20007ffe0ff */
[----:B-----5:R-:W-:Y:S02]  /*1ed0*/  HADD2.F32 R11, -RZ, R40.H0_H0 ;  /* 0x20000028ff0b7230 */ /* 0x020fe40000004100 */
[----:B0-----:R-:W-:-:S04]  /*1ee0*/  HADD2.F32 R42, -RZ, R22.H0_H0 ;  /* 0x20000016ff2a7230 */ /* 0x001fc80000004100 */
[----:B------:R-:W0:Y:S01]  /*1ef0*/  I2F.F16 R44, R44 ;  /* 0x0000002c002c7306 */ /* 0x000e220000200c00 */
[----:B------:R-:W-:Y:S01]  /*1f00*/  FFMA.FTZ R11, R11, R42, R8 ;  /* 0x0000002a0b0b7223 */ /* 0x000fe20000010008 */
[----:B----4-:R-:W-:Y:S02]  /*1f10*/  HADD2.F32 R8, -RZ, R41.H0_H0 ;  /* 0x20000029ff087230 */ /* 0x010fe40000004100 */
[----:B-1----:R-:W-:-:S03]  /*1f20*/  HADD2.F32 R40, -RZ, R10.H0_H0 ;  /* 0x2000000aff287230 */ /* 0x002fc60000004100 */
[----:B------:R-:W-:Y:S01]  /*1f30*/  FFMA.FTZ R10, R42, R8, R45 ;  /* 0x000000082a0a7223 */ /* 0x000fe2000001002d */
[----:B------:R-:W-:-:S04]  /*1f40*/  SHF.R.U32.HI R8, RZ, 0x8, R12 ;  /* 0x00000008ff087819 */ /* 0x000fc8000001160c */
[----:B------:R-:W-:Y:S01]  /*1f50*/  LOP3.LUT R8, R8, 0xff, RZ, 0xc0, !PT ;  /* 0x000000ff08087812 */ /* 0x000fe200078ec0ff */
[----:B0-----:R-:W-:Y:S02]  /*1f60*/  HADD2.F32 R44, -RZ, R44.H0_H0 ;  /* 0x2000002cff2c7230 */ /* 0x001fe40000004100 */
[----:B------:R-:W-:-:S03]  /*1f70*/  FFMA.FTZ R43, R42, R40, R43 ;  /* 0x000000282a2b7223 */ /* 0x000fc6000001002b */
[----:B------:R-:W-:Y:S01]  /*1f80*/  FFMA.FTZ R9, R42, R44, R9 ;  /* 0x0000002c2a097223 */ /* 0x000fe20000010009 */
[----:B------:R-:W-:Y:S01]  /*1f90*/  VIADD R42, R8, 0xffffff80 ;  /* 0xffffff80082a7836 */ /* 0x000fe20000000000 */
[----:B------:R-:W-:Y:S02]  /*1fa0*/  SHF.R.U32.HI R44, RZ, 0x8, R13 ;  /* 0x00000008ff2c7819 */ /* 0x000fe4000001160d */
[----:B------:R-:W-:Y:S02]  /*1fb0*/  LEA.HI R41, R12, 0xffffff80, RZ, 0x8 ;  /* 0xffffff800c297811 */ /* 0x000fe400078f40ff */
[----:B------:R-:W-:Y:S01]  /*1fc0*/  LOP3.LUT R44, R44, 0xff, RZ, 0xc0, !PT ;  /* 0x000000ff2c2c7812 */ /* 0x000fe200078ec0ff */
[----:B------:R-:W0:Y:S01]  /*1fd0*/  I2F.F16 R42, R42 ;  /* 0x0000002a002a7306 */ /* 0x000e220000200c00 */
[----:B------:R-:W-:-:S03]  /*1fe0*/  SHF.R.U32.HI R12, RZ, 0x10, R12 ;  /* 0x00000010ff0c7819 */ /* 0x000fc6000001160c */
[----:B------:R-:W-:Y:S01]  /*1ff0*/  VIADD R44, R44, 0xffffff80 ;  /* 0xffffff802c2c7836 */ /* 0x000fe20000000000 */
[----:B------:R-:W-:-:S03]  /*2000*/  LOP3.LUT R8, R12, 0xff, RZ, 0xc0, !PT ;  /* 0x000000ff0c087812 */ /* 0x000fc600078ec0ff */
[----:B------:R-:W1:Y:S01]  /*2010*/  I2F.F16 R12, R44 ;  /* 0x0000002c000c7306 */ /* 0x000e620000200c00 */
[----:B0-----:R-:W-:Y:S01]  /*2020*/  HADD2.F32 R46, -RZ, R42.H0_H0 ;  /* 0x2000002aff2e7230 */ /* 0x001fe20000004100 */
[----:B------:R-:W-:Y:S01]  /*2030*/  SHF.R.U32.HI R42, RZ, 0x8, R14 ;  /* 0x00000008ff2a7819 */ /* 0x000fe2000001160e */
[----:B------:R-:W-:-:S03]  /*2040*/  HADD2.F32 R22, -RZ, R22.H1_H1 ;  /* 0x30000016ff167230 */ /* 0x000fc60000004100 */
[----:B------:R-:W-:Y:S01]  /*2050*/  LOP3.LUT R42, R42, 0xff, RZ, 0xc0, !PT ;  /* 0x000000ff2a2a7812 */ /* 0x000fe200078ec0ff */
[----:B-1----:R-:W-:-:S04]  /*2060*/  HADD2.F32 R45, -RZ, R12.H0_H0 ;  /* 0x2000000cff2d7230 */ /* 0x002fc80000004100 */
[----:B------:R-:W-:Y:S01]  /*2070*/  VIADD R44, R42, 0xffffff80 ;  /* 0xffffff802a2c7836 */ /* 0x000fe20000000000 */
[----:B------:R-:W-:Y:S01]  /*2080*/  SHF.R.U32.HI R12, RZ, 0x8, R15 ;  /* 0x00000008ff0c7819 */ /* 0x000fe2000001160f */
[----:B------:R-:W-:Y:S02]  /*2090*/  FFMA.FTZ R45, R22, R45, R10 ;  /* 0x0000002d162d7223 */ /* 0x000fe4000001000a */
[----:B------:R-:W0:Y:S01]  /*20a0*/  I2F.F16 R10, R44 ;  /* 0x0000002c000a7306 */ /* 0x000e220000200c00 */
[----:B------:R-:W-:Y:S01]  /*20b0*/  LOP3.LUT R42, R12, 0xff, RZ, 0xc0, !PT ;  /* 0x000000ff0c2a7812 */ /* 0x000fe200078ec0ff */
[----:B------:R-:W-:Y:S01]  /*20c0*/  FFMA.FTZ R11, R46, R22, R11 ;  /* 0x000000162e0b7223 */ /* 0x000fe2000001000b */
[----:B------:R-:W-:Y:S02]  /*20d0*/  SHF.R.U32.HI R12, RZ, 0x10, R14 ;  /* 0x00000010ff0c7819 */ /* 0x000fe4000001160e */
[----:B------:R-:W-:Y:S02]  /*20e0*/  IADD3 R46, PT, PT, R42, -0x80, RZ ;  /* 0xffffff802a2e7810 */ /* 0x000fe40007ffe0ff */
[----:B------:R-:W-:-:S02]  /*20f0*/  SHF.R.U32.HI R47, RZ, 0x10, R15 ;  /* 0x00000010ff2f7819 */ /* 0x000fc4000001160f */
[----:B------:R-:W-:Y:S02]  /*2100*/  LOP3.LUT R42, R12, 0xff, RZ, 0xc0, !PT ;  /* 0x000000ff0c2a7812 */ /* 0x000fe400078ec0ff */
[----:B------:R-:W-:Y:S01]  /*2110*/  IADD3 R8, PT, PT, R8, -0x80, RZ ;  /* 0xffffff8008087810 */ /* 0x000fe20007ffe0ff */
[----:B------:R-:W1:Y:S01]  /*2120*/  I2F.F16 R12, R46 ;  /* 0x0000002e000c7306 */ /* 0x000e620000200c00 */
[----:B------:R-:W-:Y:S02]  /*2130*/  LEA.HI R40, R13, 0xffffff80, RZ, 0x8 ;  /* 0xffffff800d287811 */ /* 0x000fe400078f40ff */
[----:B------:R-:W-:Y:S02]  /*2140*/  LOP3.LUT R47, R47, 0xff, RZ, 0xc0, !PT ;  /* 0x000000ff2f2f7812 */ /* 0x000fe400078ec0ff */
[----:B------:R-:W-:Y:S01]  /*2150*/  SHF.R.U32.HI R13, RZ, 0x10, R13 ;  /* 0x00000010ff0d7819 */ /* 0x000fe2000001160d */
[----:B------:R-:W-:Y:S02]  /*2160*/  VIADD R42, R42, 0xffffff80 ;  /* 0xffffff802a2a7836 */ /* 0x000fe40000000000 */
[----:B0-----:R-:W-:Y:S01]  /*2170*/  HADD2.F32 R48, -RZ, R10.H0_H0 ;  /* 0x2000000aff307230 */ /* 0x001fe20000004100 */
[----:B------:R-:W-:Y:S01]  /*2180*/  LOP3.LUT R13, R13, 0xff, RZ, 0xc0, !PT ;  /* 0x000000ff0d0d7812 */ /* 0x000fe200078ec0ff */
[----:B------:R-:W0:Y:S01]  /*2190*/  I2F.F16 R8, R8 ;  /* 0x0000000800087306 */ /* 0x000e220000200c00 */
[----:B------:R-:W-:-:S03]  /*21a0*/  VIADD R10, R47, 0xffffff80 ;  /* 0xffffff802f0a7836 */ /* 0x000fc60000000000 */
[----:B------:R-:W-:-:S04]  /*21b0*/  VIADD R13, R13, 0xffffff80 ;  /* 0xffffff800d0d7836 */ /* 0x000fc80000000000 */
[----:B------:R-:W4:Y:S01]  /*21c0*/  I2F.F16 R42, R42 ;  /* 0x0000002a002a7306 */ /* 0x000f220000200c00 */
[----:B-1----:R-:W-:-:S07]  /*21d0*/  HADD2.F32 R12, -RZ, R12.H0_H0 ;  /* 0x2000000cff0c7230 */ /* 0x002fce0000004100 */
[----:B------:R-:W1:Y:S01]  /*21e0*/  I2F.F16 R10, R10 ;  /* 0x0000000a000a7306 */ /* 0x000e620000200c00 */
[----:B------:R-:W-:Y:S01]  /*21f0*/  FFMA.FTZ R9, R22, R12, R9 ;  /* 0x0000000c16097223 */ /* 0x000fe20000010009 */
[----:B------:R-:W-:Y:S02]  /*2200*/  HADD2.F32 R12, -RZ, R23.H0_H0 ;  /* 0x20000017ff0c7230 */ /* 0x000fe40000004100 */
[----:B0-----:R-:W-:-:S04]  /*2210*/  HADD2.F32 R8, -RZ, R8.H0_H0 ;  /* 0x20000008ff087230 */ /* 0x001fc80000004100 */
[----:B------:R-:W0:Y:S01]  /*2220*/  I2F.F16 R13, R13 ;  /* 0x0000000d000d7306 */ /* 0x000e220000200c00 */
[----:B------:R-:W-:Y:S01]  /*2230*/  FFMA.FTZ R43, R22, R48, R43 ;  /* 0x00000030162b7223 */ /* 0x000fe2000001002b */
[----:B------:R-:W-:Y:S01]  /*2240*/  FFMA.FTZ R22, R8, R12, R11 ;  /* 0x0000000c08167223 */ /* 0x000fe2000001000b */
[----:B----4-:R-:W-:Y:S01]  /*2250*/  HADD2.F32 R42, -RZ, R42.H0_H0 ;  /* 0x2000002aff2a7230 */ /* 0x010fe20000004100 */
[----:B--2---:R-:W-:Y:S01]  /*2260*/  LOP3.LUT R8, R16, 0xff, RZ, 0xc0, !PT ;  /* 0x000000ff10087812 */ /* 0x004fe200078ec0ff */
[----:B------:R-:W-:Y:S01]  /*2270*/  IMAD.WIDE R50, R33, 0x4, R50 ;  /* 0x0000000421327825 */ /* 0x000fe200078e0232 */
[----:B------:R-:W-:-:S03]  /*2280*/  LOP3.LUT R11, R17, 0xff, RZ, 0xc0, !PT ;  /* 0x000000ff110b7812 */ /* 0x000fc600078ec0ff */
[----:B-1----:R-:W-:Y:S01]  /*2290*/  HADD2.F32 R10, -RZ, R10.H0_H0 ;  /* 0x2000000aff0a7230 */ /* 0x002fe20000004100 */
[----:B------:R-:W-:Y:S01]  /*22a0*/  LEA.HI R47, R14, 0xffffff80, RZ, 0x8 ;  /* 0xffffff800e2f7811 */ /* 0x000fe200078f40ff */
[----:B------:R-:W-:Y:S01]  /*22b0*/  FFMA.FTZ R43, R12, R42, R43 ;  /* 0x0000002a0c2b7223 */ /* 0x000fe2000001002b */
[----:B------:R-:W-:Y:S01]  /*22c0*/  LEA.HI R49, R15, 0xffffff80, RZ, 0x8 ;  /* 0xffffff800f317811 */ /* 0x000fe200078f40ff */
[----:B------:R-:W-:Y:S01]  /*22d0*/  VIADD R42, R11, 0xffffff80 ;  /* 0xffffff800b2a7836 */ /* 0x000fe20000000000 */
[----:B------:R-:W-:Y:S01]  /*22e0*/  IADD3 R14, PT, PT, R8, -0x80, RZ ;  /* 0xffffff80080e7810 */ /* 0x000fe20007ffe0ff */
[----:B0-----:R-:W-:Y:S02]  /*22f0*/  HADD2.F32 R13, -RZ, R13.H0_H0 ;  /* 0x2000000dff0d7230 */ /* 0x001fe40000004100 */
[C---:B------:R-:W-:Y:S02]  /*2300*/  FFMA.FTZ R15, R12.reuse, R10, R9 ;  /* 0x0000000a0c0f7223 */ /* 0x040fe40000010009 */
[----:B------:R-:W2:Y:S01]  /*2310*/  LDG.E.128.CONSTANT R8, desc[UR6][R50.64] ;  /* 0x0000000632087981 */ /* 0x000ea2000c1e9d00 */
[----:B------:R-:W-:-:S03]  /*2320*/  FFMA.FTZ R48, R12, R13, R45 ;  /* 0x0000000d0c307223 */ /* 0x000fc6000001002d */
[----:B------:R-:W0:Y:S01]  /*2330*/  LDS.64 R12, [UR4+0x20] ;  /* 0x00002004ff0c7984 */ /* 0x000e220008000a00 */
[----:B------:R-:W-:Y:S01]  /*2340*/  HADD2.F32 R46, -RZ, R23.H1_H1 ;  /* 0x30000017ff2e7230 */ /* 0x000fe20000004100 */
[----:B------:R-:W-:Y:S01]  /*2350*/  LOP3.LUT R23, R18, 0xff, RZ, 0xc0, !PT ;  /* 0x000000ff12177812 */ /* 0x000fe200078ec0ff */
[----:B------:R-:W1:Y:S04]  /*2360*/  I2F.F16 R41, R41 ;  /* 0x0000002900297306 */ /* 0x000e680000200c00 */
[----:B------:R-:W-:Y:S01]  /*2370*/  VIADD R45, R23, 0xffffff80 ;  /* 0xffffff80172d7836 */ /* 0x000fe20000000000 */
[----:B------:R-:W-:-:S03]  /*2380*/  LOP3.LUT R23, R19, 0xff, RZ, 0xc0, !PT ;  /* 0x000000ff13177812 */ /* 0x000fc600078ec0ff */
[----:B------:R-:W4:Y:S01]  /*2390*/  I2F.F16 R49, R49 ;  /* 0x0000003100317306 */ /* 0x000f220000200c00 */
[----:B------:R-:W-:-:S07]  /*23a0*/  IADD3 R44, PT, PT, R23, -0x80, RZ ;  /* 0xffffff80172c7810 */ /* 0x000fce0007ffe0ff */
[----:B------:R-:W5:Y:S01]  /*23b0*/  I2F.F16 R40, R40 ;  /* 0x0000002800287306 */ /* 0x000f620000200c00 */
[----:B-1----:R-:W-:-:S07]  /*23c0*/  HADD2.F32 R41, -RZ, R41.H0_H0 ;  /* 0x20000029ff297230 */ /* 0x002fce0000004100 */
[----:B------:R-:W1:Y:S08]  /*23d0*/  I2F.F16 R47, R47 ;  /* 0x0000002f002f7306 */ /* 0x000e700000200c00 */
[----:B------:R-:W0:Y:S01]  /*23e0*/  I2F.F16 R14, R14 ;  /* 0x0000000e000e7306 */ /* 0x000e220000200c00 */
[----:B------:R-:W-:-:S07]  /*23f0*/  FFMA.FTZ R22, R41, R46, R22 ;  /* 0x0000002e29167223 */ /* 0x000fce0000010016 */
[----:B------:R-:W0:Y:S01]  /*2400*/  I2F.F16 R42, R42 ;  /* 0x0000002a002a7306 */ /* 0x000e220000200c00 */
[----:B----4-:R-:W-:-:S07]  /*2410*/  HADD2.F32 R41, -RZ, R49.H0_H0 ;  /* 0x20000031ff297230 */ /* 0x010fce0000004100 */
[----:B------:R-:W4:Y:S08]  /*2420*/  I2F.F16 R45, R45 ;  /* 0x0000002d002d7306 */ /* 0x000f300000200c00 */
[----:B------:R-:W4:Y:S01]  /*2430*/  I2F.F16 R44, R44 ;  /* 0x0000002c002c7306 */ /* 0x000f220000200c00 */
[----:B-----5:R-:W-:Y:S02]  /*2440*/  HADD2.F32 R23, -RZ, R40.H0_H0 ;  /* 0x20000028ff177230 */ /* 0x020fe40000004100 */
[----:B-1----:R-:W-:-:S02]  /*2450*/  HADD2.F32 R40, -RZ, R47.H0_H0 ;  /* 0x2000002fff287230 */ /* 0x002fc40000004100 */
[C---:B------:R-:W-:Y:S01]  /*2460*/  FFMA.FTZ R41, R46.reuse, R41, R15 ;  /* 0x000000292e297223 */ /* 0x040fe2000001000f */
[----:B0-----:R-:W-:Y:S02]  /*2470*/  HADD2.F32 R15, -RZ, R14.H0_H0 ;  /* 0x2000000eff0f7230 */ /* 0x001fe40000004100 */
[----:B------:R-:W-:Y:S02]  /*2480*/  HADD2.F32 R14, -RZ, R12.H0_H0 ;  /* 0x2000000cff0e7230 */ /* 0x000fe40000004100 */
[----:B------:R-:W-:Y:S01]  /*2490*/  FFMA.FTZ R40, R46, R40, R43 ;  /* 0x000000282e287223 */ /* 0x000fe2000001002b */
[----:B------:R-:W-:Y:S02]  /*24a0*/  HADD2.F32 R47, -RZ, R42.H0_H0 ;  /* 0x2000002aff2f7230 */ /* 0x000fe40000004100 */
[----:B----4-:R-:W-:Y:S02]  /*24b0*/  HADD2.F32 R45, -RZ, R45.H0_H0 ;  /* 0x2000002dff2d7230 */ /* 0x010fe40000004100 */
[----:B------:R-:W-:-:S02]  /*24c0*/  HADD2.F32 R43, -RZ, R44.H0_H0 ;  /* 0x2000002cff2b7230 */ /* 0x000fc40000004100 */
[----:B------:R-:W-:Y:S01]  /*24d0*/  FFMA.FTZ R42, R15, R14, RZ ;  /* 0x0000000e0f2a7223 */ /* 0x000fe200000100ff */
[C---:B------:R-:W-:Y:S01]  /*24e0*/  FFMA.FTZ R15, R14.reuse, R47, RZ ;  /* 0x0000002f0e0f7223 */ /* 0x040fe200000100ff */
[C---:B------:R-:W-:Y:S01]  /*24f0*/  FFMA.FTZ R45, R14.reuse, R45, RZ ;  /* 0x0000002d0e2d7223 */ /* 0x040fe200000100ff */
[----:B------:R-:W-:Y:S01]  /*2500*/  FFMA.FTZ R43, R14, R43, RZ ;  /* 0x0000002b0e2b7223 */ /* 0x000fe200000100ff */
[----:B------:R-:W-:Y:S01]  /*2510*/  SHF.R.U32.HI R14, RZ, 0x8, R16 ;  /* 0x00000008ff0e7819 */ /* 0x000fe20000011610 */
[----:B------:R-:W-:Y:S01]  /*2520*/  FFMA.FTZ R23, R46, R23, R48 ;  /* 0x000000172e177223 */ /* 0x000fe20000010030 */
[----:B------:R-:W-:Y:S02]  /*2530*/  SHF.R.U32.HI R44, RZ, 0x8, R17 ;  /* 0x00000008ff2c7819 */ /* 0x000fe40000011611 */
[----:B------:R-:W-:Y:S02]  /*2540*/  LOP3.LUT R14, R14, 0xff, RZ, 0xc0, !PT ;  /* 0x000000ff0e0e7812 */ /* 0x000fe400078ec0ff */
[----:B------:R-:W-:-:S02]  /*2550*/  SHF.R.U32.HI R46, RZ, 0x8, R18 ;  /* 0x00000008ff2e7819 */ /* 0x000fc40000011612 */
[----:B------:R-:W-:Y:S01]  /*2560*/  SHF.R.U32.HI R47, RZ, 0x8, R19 ;  /* 0x00000008ff2f7819 */ /* 0x000fe20000011613 */
[----:B------:R-:W-:Y:S01]  /*2570*/  VIADD R14, R14, 0xffffff80 ;  /* 0xffffff800e0e7836 */ /* 0x000fe20000000000 */
[----:B------:R-:W-:Y:S02]  /*2580*/  LOP3.LUT R44, R44, 0xff, RZ, 0xc0, !PT ;  /* 0x000000ff2c2c7812 */ /* 0x000fe400078ec0ff */
[----:B------:R-:W-:Y:S02]  /*2590*/  LOP3.LUT R46, R46, 0xff, RZ, 0xc0, !PT ;  /* 0x000000ff2e2e7812 */ /* 0x000fe400078ec0ff */
[----:B------:R-:W-:Y:S01]  /*25a0*/  LOP3.LUT R47, R47, 0xff, RZ, 0xc0, !PT ;  /* 0x000000ff2f2f7812 */ /* 0x000fe200078ec0ff */
[----:B------:R0:W1:Y:S01]  /*25b0*/  I2F.F16 R48, R14 ;  /* 0x0000000e00307306 */ /* 0x0000620000200c00 */
[----:B------:R-:W-:Y:S01]  /*25c0*/  VIADD R44, R44, 0xffffff80 ;  /* 0xffffff802c2c7836 */ /* 0x000fe20000000000 */
[----:B------:R-:W-:Y:S02]  /*25d0*/  IADD3 R46, PT, PT, R46, -0x80, RZ ;  /* 0xffffff802e2e7810 */ /* 0x000fe40007ffe0ff */
[----:B------:R-:W-:-:S04]  /*25e0*/  VIADD R47, R47, 0xffffff80 ;  /* 0xffffff802f2f7836 */ /* 0x000fc80000000000 */
[----:B------:R-:W4:Y:S08]  /*25f0*/  I2F.F16 R44, R44 ;  /* 0x0000002c002c7306 */ /* 0x000f300000200c00 */
[----:B------:R-:W5:Y:S01]  /*2600*/  I2F.F16 R46, R46 ;  /* 0x0000002e002e7306 */ /* 0x000f620000200c00 */
[----:B0-----:R-:W-:-:S07]  /*2610*/  HADD2.F32 R14, -RZ, R12.H1_H1 ;  /* 0x3000000cff0e7230 */ /* 0x001fce0000004100 */
[----:B------:R-:W0:Y:S01]  /*2620*/  I2F.F16 R47, R47 ;  /* 0x0000002f002f7306 */ /* 0x000e220000200c00 */
[----:B-1----:R-:W-:-:S05]  /*2630*/  HADD2.F32 R49, -RZ, R48.H0_H0 ;  /* 0x20000030ff317230 */ /* 0x002fca0000004100 */
[----:B------:R-:W-:Y:S01]  /*2640*/  FFMA.FTZ R12, R49, R14, R42 ;  /* 0x0000000e310c7223 */ /* 0x000fe2000001002a */
[----:B----4-:R-:W-:Y:S02]  /*2650*/  HADD2.F32 R42, -RZ, R44.H0_H0 ;  /* 0x2000002cff2a7230 */ /* 0x010fe40000004100 */
[----:B-----5:R-:W-:Y:S02]  /*2660*/  HADD2.F32 R44, -RZ, R46.H0_H0 ;  /* 0x2000002eff2c7230 */ /* 0x020fe40000004100 */
[----:B0-----:R-:W-:Y:S02]  /*2670*/  HADD2.F32 R48, -RZ, R47.H0_H0 ;  /* 0x2000002fff307230 */ /* 0x001fe40000004100 */
[C---:B------:R-:W-:Y:S01]  /*2680*/  FFMA.FTZ R15, R14.reuse, R42, R15 ;  /* 0x0000002a0e0f7223 */ /* 0x040fe2000001000f */
[C---:B------:R-:W-:Y:S02]  /*2690*/  FFMA.FTZ R45, R14.reuse, R44, R45 ;  /* 0x0000002c0e2d7223 */ /* 0x040fe4000001002d */
[----:B------:R-:W-:Y:S01]  /*26a0*/  FFMA.FTZ R14, R14, R48, R43 ;  /* 0x000000300e0e7223 */ /* 0x000fe2000001002b */
[----:B------:R-:W-:-:S02]  /*26b0*/  SHF.R.U32.HI R43, RZ, 0x10, R17 ;  /* 0x00000010ff2b7819 */ /* 0x000fc40000011611 */
[----:B------:R-:W-:Y:S02]  /*26c0*/  SHF.R.U32.HI R42, RZ, 0x10, R16 ;  /* 0x00000010ff2a7819 */ /* 0x000fe40000011610 */
[----:B------:R-:W-:Y:S02]  /*26d0*/  LOP3.LUT R43, R43, 0xff, RZ, 0xc0, !PT ;  /* 0x000000ff2b2b7812 */ /* 0x000fe400078ec0ff */
[----:B------:R-:W-:Y:S02]  /*26e0*/  LOP3.LUT R42, R42, 0xff, RZ, 0xc0, !PT ;  /* 0x000000ff2a2a7812 */ /* 0x000fe400078ec0ff */
[----:B------:R-:W-:Y:S02]  /*26f0*/  IADD3 R47, PT, PT, R43, -0x80, RZ ;  /* 0xffffff802b2f7810 */ /* 0x000fe40007ffe0ff */
[----:B------:R-:W-:Y:S01]  /*2700*/  SHF.R.U32.HI R43, RZ, 0x10, R18 ;  /* 0x00000010ff2b7819 */ /* 0x000fe20000011612 */
[----:B------:R-:W-:Y:S01]  /*2710*/  VIADD R42, R42, 0xffffff80 ;  /* 0xffffff802a2a7836 */ /* 0x000fe20000000000 */
[----:B------:R-:W-:-:S02]  /*2720*/  SHF.R.U32.HI R44, RZ, 0x10, R19 ;  /* 0x00000010ff2c7819 */ /* 0x000fc40000011613 */
[----:B------:R-:W-:Y:S02]  /*2730*/  LOP3.LUT R43, R43, 0xff, RZ, 0xc0, !PT ;  /* 0x000000ff2b2b7812 */ /* 0x000fe400078ec0ff */
[----:B------:R-:W-:-:S03]  /*2740*/  LOP3.LUT R44, R44, 0xff, RZ, 0xc0, !PT ;  /* 0x000000ff2c2c7812 */ /* 0x000fc600078ec0ff */
[----:B------:R-:W-:Y:S01]  /*2750*/  VIADD R48, R43, 0xffffff80 ;  /* 0xffffff802b307836 */ /* 0x000fe20000000000 */
[----:B------:R-:W0:Y:S01]  /*2760*/  I2F.F16 R42, R42 ;  /* 0x0000002a002a7306 */ /* 0x000e220000200c00 */
[----:B------:R-:W-:-:S07]  /*2770*/  VIADD R44, R44, 0xffffff80 ;  /* 0xffffff802c2c7836 */ /* 0x000fce0000000000 */
[----:B------:R-:W1:Y:S08]  /*2780*/  I2F.F16 R46, R47 ;  /* 0x0000002f002e7306 */ /* 0x000e700000200c00 */
[----:B------:R-:W4:Y:S01]  /*2790*/  I2F.F16 R43, R48 ;  /* 0x00000030002b7306 */ /* 0x000f220000200c00 */
[----:B0-----:R-:W-:-:S07]  /*27a0*/  HADD2.F32 R49, -RZ, R42.H0_H0 ;  /* 0x2000002aff317230 */ /* 0x001fce0000004100 */
[----:B------:R-:W0:Y:S01]  /*27b0*/  I2F.F16 R44, R44 ;  /* 0x0000002c002c7306 */ /* 0x000e220000200c00 */
[----:B-1----:R-:W-:Y:S02]  /*27c0*/  HADD2.F32 R42, -RZ, R46.H0_H0 ;  /* 0x2000002eff2a7230 */ /* 0x002fe40000004100 */
[----:B------:R-:W-:Y:S02]  /*27d0*/  HADD2.F32 R46, -RZ, R13.H0_H0 ;  /* 0x2000000dff2e7230 */ /* 0x000fe40000004100 */
[----:B----4-:R-:W-:Y:S01]  /*27e0*/  HADD2.F32 R52, -RZ, R43.H0_H0 ;  /* 0x2000002bff347230 */ /* 0x010fe20000004100 */
[----:B------:R-:W-:Y:S02]  /*27f0*/  LEA.HI R43, R16, 0xffffff80, RZ, 0x8 ;  /* 0xffffff80102b7811 */ /* 0x000fe400078f40ff */
[----:B------:R-:W-:Y:S01]  /*2800*/  FFMA.FTZ R42, R46, R42, R15 ;  /* 0x0000002a2e2a7223 */ /* 0x000fe2000001000f */
[----:B------:R-:W-:-:S03]  /*2810*/  FFMA.FTZ R12, R49, R46, R12 ;  /* 0x0000002e310c7223 */ /* 0x000fc6000001000c */
[----:B------:R-:W1:Y:S01]  /*2820*/  I2F.F16 R43, R43 ;  /* 0x0000002b002b7306 */ /* 0x000e620000200c00 */
[----:B0-----:R-:W-:Y:S02]  /*2830*/  HADD2.F32 R15, -RZ, R44.H0_H0 ;  /* 0x2000002cff0f7230 */ /* 0x001fe40000004100 */
[----:B------:R-:W-:-:S03]  /*2840*/  FFMA.FTZ R16, R46, R52, R45 ;  /* 0x000000342e107223 */ /* 0x000fc6000001002d */
[----:B------:R-:W-:Y:S02]  /*2850*/  FFMA.FTZ R46, R46, R15, R14 ;  /* 0x0000000f2e2e7223 */ /* 0x000fe4000001000e */
[----:B------:R-:W0:Y:S01]  /*2860*/  LDS.64 R14, [UR4+0x28] ;  /* 0x00002804ff0e7984 */ /* 0x000e220008000a00 */
[----:B------:R-:W-:Y:S01]  /*2870*/  LEA.HI R18, R18, 0xffffff80, RZ, 0x8 ;  /* 0xffffff8012127811 */ /* 0x000fe200078f40ff */
[----:B------:R-:W-:Y:S01]  /*2880*/  HADD2.F32 R13, -RZ, R13.H1_H1 ;  /* 0x3000000dff0d7230 */ /* 0x000fe20000004100 */
[----:B------:R-:W-:Y:S02]  /*2890*/  LEA.HI R44, R17, 0xffffff80, RZ, 0x8 ;  /* 0xffffff80112c7811 */ /* 0x000fe400078f40ff */
[----:B------:R-:W-:Y:S01]  /*28a0*/  LEA.HI R19, R19, 0xffffff80, RZ, 0x8 ;  /* 0xffffff8013137811 */ /* 0x000fe200078f40ff */
[----:B-1----:R-:W-:Y:S01]  /*28b0*/  HADD2.F32 R17, -RZ, R43.H0_H0 ;  /* 0x2000002bff117230 */ /* 0x002fe20000004100 */
[----:B------:R-:W1:Y:S04]  /*28c0*/  I2F.F16 R18, R18 ;  /* 0x0000001200127306 */ /* 0x000e680000200c00 */
[----:B------:R-:W-:Y:S01]  /*28d0*/  FFMA.FTZ R17, R17, R13, R12 ;  /* 0x0000000d11117223 */ /* 0x000fe2000001000c */
[----:B---3--:R-:W-:-:S03]  /*28e0*/  LOP3.LUT R12, R4, 0xff, RZ, 0xc0, !PT ;  /* 0x000000ff040c7812 */ /* 0x008fc600078ec0ff */
[----:B------:R-:W3:Y:S01]  /*28f0*/  I2F.F16 R44, R44 ;  /* 0x0000002c002c7306 */ /* 0x000ee20000200c00 */
[----:B------:R-:W-:-:S07]  /*2900*/  IADD3 R43, PT, PT, R12, -0x80, RZ ;  /* 0xffffff800c2b7810 */ /* 0x000fce0007ffe0ff */
[----:B------:R-:W4:Y:S01]  /*2910*/  I2F.F16 R19, R19 ;  /* 0x0000001300137306 */ /* 0x000f220000200c00 */
[----:B-1----:R-:W-:-:S07]  /*2920*/  HADD2.F32 R18, -RZ, R18.H0_H0 ;  /* 0x20000012ff127230 */ /* 0x002fce0000004100 */
[----:B------:R-:W1:Y:S01]  /*2930*/  I2F.F16 R43, R43 ;  /* 0x0000002b002b7306 */ /* 0x000e620000200c00 */
[----:B---3--:R-:W-:Y:S02]  /*2940*/  HADD2.F32 R45, -RZ, R44.H0_H0 ;  /* 0x2000002cff2d7230 */ /* 0x008fe40000004100 */
[----:B------:R-:W-:Y:S01]  /*2950*/  FFMA.FTZ R16, R13, R18, R16 ;  /* 0x000000120d107223 */ /* 0x000fe20000010010 */
[----:B------:R-:W-:Y:S01]  /*2960*/  LOP3.LUT R18, R6, 0xff, RZ, 0xc0, !PT ;  /* 0x000000ff06127812 */ /* 0x000fe200078ec0ff */
[----:B----4-:R-:W-:-:S05]  /*2970*/  HADD2.F32 R44, -RZ, R19.H0_H0 ;  /* 0x20000013ff2c7230 */ /* 0x010fca0000004100 */
[C---:B------:R-:W-:Y:S01]  /*2980*/  FFMA.FTZ R19, R13.reuse, R44, R46 ;  /* 0x0000002c0d137223 */ /* 0x040fe2000001002e */
[----:B------:R-:W-:Y:S02]  /*2990*/  VIADD R46, R18, 0xffffff80 ;  /* 0xffffff80122e7836 */ /* 0x000fe40000000000 */
[----:B0-----:R-:W-:Y:S02]  /*29a0*/  HADD2.F32 R18, -RZ, R14.H0_H0 ;  /* 0x2000000eff127230 */ /* 0x001fe40000004100 */
[----:B-1----:R-:W-:Y:S02]  /*29b0*/  HADD2.F32 R44, -RZ, R43.H0_H0 ;  /* 0x2000002bff2c7230 */ /* 0x002fe40000004100 */
[----:B------:R-:W0:Y:S01]  /*29c0*/  I2F.F16 R43, R46 ;  /* 0x0000002e002b7306 */ /* 0x000e220000200c00 */
[----:B------:R-:W-:Y:S02]  /*29d0*/  FFMA.FTZ R12, R13, R45, R42 ;  /* 0x0000002d0d0c7223 */ /* 0x000fe4000001002a */
[----:B------:R-:W-:Y:S01]  /*29e0*/  FFMA.FTZ R13, R44, R18, R17 ;  /* 0x000000122c0d7223 */ /* 0x000fe20000010011 */
[----:B------:R-:W-:-:S02]  /*29f0*/  LOP3.LUT R44, R7, 0xff, RZ, 0xc0, !PT ;  /* 0x000000ff072c7812 */ /* 0x000fc400078ec0ff */
[----:B------:R-:W-:Y:S02]  /*2a00*/  LOP3.LUT R42, R5, 0xff, RZ, 0xc0, !PT ;  /* 0x000000ff052a7812 */ /* 0x000fe400078ec0ff */
[----:B------:R-:W-:-:S03]  /*2a10*/  IADD3 R44, PT, PT, R44, -0x80, RZ ;  /* 0xffffff802c2c7810 */ /* 0x000fc60007ffe0ff */
[----:B------:R-:W-:-:S03]  /*2a20*/  VIADD R42, R42, 0xffffff80 ;  /* 0xffffff802a2a7836 */ /* 0x000fc60000000000 */
[----:B------:R-:W1:Y:S01]  /*2a30*/  I2F.F16 R44, R44 ;  /* 0x0000002c002c7306 */ /* 0x000e620000200c00 */
[----:B0-----:R-:W-:Y:S01]  /*2a40*/  HADD2.F32 R43, -RZ, R43.H0_H0 ;  /* 0x2000002bff2b7230 */ /* 0x001fe20000004100 */
[----:B------:R-:W-:-:S04]  /*2a50*/  SHF.R.U32.HI R17, RZ, 0x8, R4 ;  /* 0x00000008ff117819 */ /* 0x000fc80000011604 */
[----:B------:R-:W-:Y:S02]  /*2a60*/  FFMA.FTZ R43, R18, R43, R16 ;  /* 0x0000002b122b7223 */ /* 0x000fe40000010010 */
[----:B------:R-:W0:Y:S01]  /*2a70*/  I2F.F16 R42, R42 ;  /* 0x0000002a002a7306 */ /* 0x000e220000200c00 */
[----:B------:R-:W-:Y:S02]  /*2a80*/  SHF.R.U32.HI R16, RZ, 0x8, R5 ;  /* 0x00000008ff107819 */ /* 0x000fe40000011605 */
[----:B------:R-:W-:Y:S02]  /*2a90*/  LOP3.LUT R17, R17, 0xff, RZ, 0xc0, !PT ;  /* 0x000000ff11117812 */ /* 0x000fe400078ec0ff */
[----:B------:R-:W-:Y:S01]  /*2aa0*/  LOP3.LUT R16, R16, 0xff, RZ, 0xc0, !PT ;  /* 0x000000ff10107812 */ /* 0x000fe200078ec0ff */
[----:B-1----:R-:W-:Y:S02]  /*2ab0*/  HADD2.F32 R46, -RZ, R44.H0_H0 ;  /* 0x2000002cff2e7230 */ /* 0x002fe40000004100 */
[----:B------:R-:W-:-:S02]  /*2ac0*/  VIADD R45, R17, 0xffffff80 ;  /* 0xffffff80112d7836 */ /* 0x000fc40000000000 */
[----:B------:R-:W-:Y:S02]  /*2ad0*/  VIADD R44, R16, 0xffffff80 ;  /* 0xffffff80102c7836 */ /* 0x000fe40000000000 */
[----:B0-----:R-:W-:Y:S02]  /*2ae0*/  HADD2.F32 R17, -RZ, R42.H0_H0 ;  /* 0x2000002aff117230 */ /* 0x001fe40000004100 */
[----:B------:R-:W0:Y:S08]  /*2af0*/  I2F.F16 R42, R45 ;  /* 0x0000002d002a7306 */ /* 0x000e300000200c00 */
[----:B------:R-:W1:Y:S01]  /*2b00*/  I2F.F16 R44, R44 ;  /* 0x0000002c002c7306 */ /* 0x000e620000200c00 */
[----:B------:R-:W-:-:S02]  /*2b10*/  HADD2.F32 R14, -RZ, R14.H1_H1 ;  /* 0x3000000eff0e7230 */ /* 0x000fc40000004100 */
[C---:B------:R-:W-:Y:S01]  /*2b20*/  FFMA.FTZ R12, R18.reuse, R17, R12 ;  /* 0x00000011120c7223 */ /* 0x040fe2000001000c */
[----:B------:R-:W-:Y:S01]  /*2b30*/  FFMA.FTZ R19, R18, R46, R19 ;  /* 0x0000002e12137223 */ /* 0x000fe20000010013 */
[----:B------:R-:W-:Y:S01]  /*2b40*/  SHF.R.U32.HI R18, RZ, 0x8, R6 ;  /* 0x00000008ff127819 */ /* 0x000fe20000011606 */
[----:B0-----:R-:W-:-:S05]  /*2b50*/  HADD2.F32 R42, -RZ, R42.H0_H0 ;  /* 0x2000002aff2a7230 */ /* 0x001fca0000004100 */
[----:B------:R-:W-:Y:S01]  /*2b60*/  FFMA.FTZ R13, R42, R14, R13 ;  /* 0x0000000e2a0d7223 */ /* 0x000fe2000001000d */
[----:B-1----:R-:W-:Y:S01]  /*2b70*/  HADD2.F32 R45, -RZ, R44.H0_H0 ;  /* 0x2000002cff2d7230 */ /* 0x002fe20000004100 */
[----:B------:R-:W-:-:S04]  /*2b80*/  LOP3.LUT R42, R18, 0xff, RZ, 0xc0, !PT ;  /* 0x000000ff122a7812 */ /* 0x000fc800078ec0ff */
[----:B------:R-:W-:Y:S01]  /*2b90*/  FFMA.FTZ R45, R14, R45, R12 ;  /* 0x0000002d0e2d7223 */ /* 0x000fe2000001000c */
[----:B------:R-:W-:Y:S02]  /*2ba0*/  SHF.R.U32.HI R12, RZ, 0x8, R7 ;  /* 0x00000008ff0c7819 */ /* 0x000fe40000011607 */
[----:B------:R-:W-:Y:S02]  /*2bb0*/  IADD3 R42, PT, PT, R42, -0x80, RZ ;  /* 0xffffff802a2a7810 */ /* 0x000fe40007ffe0ff */
[----:B------:R-:W-:-:S04]  /*2bc0*/  LOP3.LUT R12, R12, 0xff, RZ, 0xc0, !PT ;  /* 0x000000ff0c0c7812 */ /* 0x000fc800078ec0ff */
[----:B------:R-:W0:Y:S01]  /*2bd0*/  I2F.F16 R42, R42 ;  /* 0x0000002a002a7306 */ /* 0x000e220000200c00 */
[----:B------:R-:W-:Y:S01]  /*2be0*/  VIADD R12, R12, 0xffffff80 ;  /* 0xffffff800c0c7836 */ /* 0x000fe20000000000 */
[----:B------:R-:W-:Y:S02]  /*2bf0*/  LEA.HI R17, R4, 0xffffff80, RZ, 0x8 ;  /* 0xffffff8004117811 */ /* 0x000fe400078f40ff */
[----:B------:R-:W-:Y:S02]  /*2c00*/  SHF.R.U32.HI R4, RZ, 0x10, R4 ;  /* 0x00000010ff047819 */ /* 0x000fe40000011604 */
[----:B------:R-:W-:Y:S02]  /*2c10*/  LEA.HI R16, R5, 0xffffff80, RZ, 0x8 ;  /* 0xffffff8005107811 */ /* 0x000fe400078f40ff */
[----:B------:R-:W-:Y:S01]  /*2c20*/  SHF.R.U32.HI R5, RZ, 0x10, R5 ;  /* 0x00000010ff057819 */ /* 0x000fe20000011605 */
[----:B------:R-:W1:Y:S01]  /*2c30*/  I2F.F16 R12, R12 ;  /* 0x0000000c000c7306 */ /* 0x000e620000200c00 */
[----:B------:R-:W-:-:S02]  /*2c40*/  LOP3.LUT R4, R4, 0xff, RZ, 0xc0, !PT ;  /* 0x000000ff04047812 */ /* 0x000fc400078ec0ff */
[----:B------:R-:W-:Y:S02]  /*2c50*/  LEA.HI R46, R6, 0xffffff80, RZ, 0x8 ;  /* 0xffffff80062e7811 */ /* 0x000fe400078f40ff */
[----:B------:R-:W-:Y:S01]  /*2c60*/  LOP3.LUT R5, R5, 0xff, RZ, 0xc0, !PT ;  /* 0x000000ff05057812 */ /* 0x000fe200078ec0ff */
[----:B------:R-:W-:Y:S01]  /*2c70*/  VIADD R4, R4, 0xffffff80 ;  /* 0xffffff8004047836 */ /* 0x000fe20000000000 */
[----:B------:R-:W-:Y:S01]  /*2c80*/  SHF.R.U32.HI R6, RZ, 0x10, R6 ;  /* 0x00000010ff067819 */ /* 0x000fe20000011606 */
[----:B------:R3:W-:Y:S01]  /*2c90*/  I2F.F16 R18, R46 ;  /* 0x0000002e00127306 */ /* 0x0007e20000200c00 */
[----:B------:R-:W-:Y:S01]  /*2ca0*/  IADD3 R44, PT, PT, R5, -0x80, RZ ;  /* 0xffffff80052c7810 */ /* 0x000fe20007ffe0ff */
[----:B0-----:R-:W-:Y:S01]  /*2cb0*/  HADD2.F32 R5, -RZ, R42.H0_H0 ;  /* 0x2000002aff057230 */ /* 0x001fe20000004100 */
[----:B------:R-:W-:Y:S02]  /*2cc0*/  LOP3.LUT R6, R6, 0xff, RZ, 0xc0, !PT ;  /* 0x000000ff06067812 */ /* 0x000fe400078ec0ff */
[----:B---3--:R-:W-:-:S03]  /*2cd0*/  SHF.R.U32.HI R46, RZ, 0x10, R7 ;  /* 0x00000010ff2e7819 */ /* 0x008fc60000011607 */
[----:B------:R-:W0:Y:S01]  /*2ce0*/  I2F.F16 R4, R4 ;  /* 0x0000000400047306 */ /* 0x000e220000200c00 */
[----:B------:R-:W-:Y:S01]  /*2cf0*/  FFMA.FTZ R43, R14, R5, R43 ;  /* 0x000000050e2b7223 */ /* 0x000fe2000001002b */
[----:B------:R-:W-:Y:S01]  /*2d00*/  LOP3.LUT R46, R46, 0xff, RZ, 0xc0, !PT ;  /* 0x000000ff2e2e7812 */ /* 0x000fe200078ec0ff */
[----:B------:R-:W-:Y:S02]  /*2d10*/  VIADD R5, R6, 0xffffff80 ;  /* 0xffffff8006057836 */ /* 0x000fe40000000000 */
[----:B-1----:R-:W-:Y:S02]  /*2d20*/  HADD2.F32 R12, -RZ, R12.H0_H0 ;  /* 0x2000000cff0c7230 */ /* 0x002fe40000004100 */
[----:B------:R-:W-:Y:S01]  /*2d30*/  VIADD R46, R46, 0xffffff80 ;  /* 0xffffff802e2e7836 */ /* 0x000fe20000000000 */
[----:B------:R-:W1:Y:S02]  /*2d40*/  I2F.F16 R42, R44 ;  /* 0x0000002c002a7306 */ /* 0x000e640000200c00 */
[----:B------:R-:W-:-:S06]  /*2d50*/  FFMA.FTZ R19, R14, R12, R19 ;  /* 0x0000000c0e137223 */ /* 0x000fcc0000010013 */
[----:B------:R-:W3:Y:S01]  /*2d60*/  I2F.F16 R5, R5 ;  /* 0x0000000500057306 */ /* 0x000ee20000200c00 */
[----:B------:R-:W-:-:S07]  /*2d70*/  HADD2.F32 R6, -RZ, R15.H0_H0 ;  /* 0x2000000fff067230 */ /* 0x000fce0000004100 */
[----:B------:R-:W4:Y:S01]  /*2d80*/  I2F.F16 R14, R46 ;  /* 0x0000002e000e7306 */ /* 0x000f220000200c00 */
[----:B0-----:R-:W-:Y:S02]  /*2d90*/  HADD2.F32 R4, -RZ, R4.H0_H0 ;  /* 0x20000004ff047230 */ /* 0x001fe40000004100 */
[----:B-1----:R-:W-:-:S03]  /*2da0*/  HADD2.F32 R42, -RZ, R42.H0_H0 ;  /* 0x2000002aff2a7230 */ /* 0x002fc60000004100 */
[----:B------:R-:W-:Y:S02]  /*2db0*/  FFMA.FTZ R44, R4, R6, R13 ;  /* 0x00000006042c7223 */ /* 0x000fe4000001000d */
[----:B------:R-:W0:Y:S01]  /*2dc0*/  I2F.F16 R17, R17 ;  /* 0x0000001100117306 */ /* 0x000e220000200c00 */
[----:B------:R-:W1:Y:S01]  /*2dd0*/  LDS.64 R12, [UR4+0x30] ;  /* 0x00003004ff0c7984 */ /* 0x000e620008000a00 */
[----:B---3--:R-:W-:Y:S01]  /*2de0*/  HADD2.F32 R5, -RZ, R5.H0_H0 ;  /* 0x20000005ff057230 */ /* 0x008fe20000004100 */
[----:B------:R-:W-:Y:S01]  /*2df0*/  LEA.HI R7, R7, 0xffffff80, RZ, 0x8 ;  /* 0xffffff8007077811 */ /* 0x000fe200078f40ff */
[----:B----4-:R-:W-:Y:S02]  /*2e00*/  HADD2.F32 R14, -RZ, R14.H0_H0 ;  /* 0x2000000eff0e7230 */ /* 0x010fe40000004100 */
[C---:B------:R-:W-:Y:S01]  /*2e10*/  FFMA.FTZ R42, R6.reuse, R42, R45 ;  /* 0x0000002a062a7223 */ /* 0x040fe2000001002d */
[----:B------:R-:W-:Y:S01]  /*2e20*/  FFMA.FTZ R43, R6, R5, R43 ;  /* 0x00000005062b7223 */ /* 0x000fe2000001002b */
[----:B--2---:R-:W-:Y:S01]  /*2e30*/  LOP3.LUT R4, R8, 0xff, RZ, 0xc0, !PT ;  /* 0x000000ff08047812 */ /* 0x004fe200078ec0ff */
[----:B------:R-:W-:Y:S01]  /*2e40*/  FFMA.FTZ R6, R6, R14, R19 ;  /* 0x0000000e06067223 */ /* 0x000fe20000010013 */
[----:B------:R-:W-:Y:S01]  /*2e50*/  LOP3.LUT R14, R10, 0xff, RZ, 0xc0, !PT ;  /* 0x000000ff0a0e7812 */ /* 0x000fe200078ec0ff */
[----:B------:R2:W-:Y:S01]  /*2e60*/  I2F.F16 R45, R7 ;  /* 0x00000007002d7306 */ /* 0x0005e20000200c00 */
[----:B------:R-:W-:-:S02]  /*2e70*/  IADD3 R47, PT, PT, R4, -0x80, RZ ;  /* 0xffffff80042f7810 */ /* 0x000fc40007ffe0ff */
[----:B------:R-:W-:Y:S01]  /*2e80*/  LOP3.LUT R4, R9, 0xff, RZ, 0xc0, !PT ;  /* 0x000000ff09047812 */ /* 0x000fe200078ec0ff */
[----:B--2---:R-:W-:Y:S02]  /*2e90*/  HADD2.F32 R7, -RZ, R15.H1_H1 ;  /* 0x3000000fff077230 */ /* 0x004fe40000004100 */
[----:B0-----:R-:W-:Y:S02]  /*2ea0*/  HADD2.F32 R15, -RZ, R17.H0_H0 ;  /* 0x20000011ff0f7230 */ /* 0x001fe40000004100 */
[----:B------:R-:W-:Y:S01]  /*2eb0*/  VIADD R17, R14, 0xffffff80 ;  /* 0xffffff800e117836 */ /* 0x000fe20000000000 */
[----:B------:R-:W-:Y:S01]  /*2ec0*/  LOP3.LUT R14, R11, 0xff, RZ, 0xc0, !PT ;  /* 0x000000ff0b0e7812 */ /* 0x000fe200078ec0ff */
[----:B------:R-:W0:Y:S01]  /*2ed0*/  I2F.F16 R16, R16 ;  /* 0x0000001000107306 */ /* 0x000e220000200c00 */
[----:B------:R-:W-:Y:S02]  /*2ee0*/  VIADD R4, R4, 0xffffff80 ;  /* 0xffffff8004047836 */ /* 0x000fe40000000000 */
[----:B------:R-:W-:-:S05]  /*2ef0*/  IADD3 R19, PT, PT, R14, -0x80, RZ ;  /* 0xffffff800e137810 */ /* 0x000fca0007ffe0ff */
[----:B------:R-:W2:Y:S08]  /*2f00*/  I2F.F16 R5, R47 ;  /* 0x0000002f00057306 */ /* 0x000eb00000200c00 */
[----:B------:R-:W3:Y:S08]  /*2f10*/  I2F.F16 R4, R4 ;  /* 0x0000000400047306 */ /* 0x000ef00000200c00 */
[----:B------:R-:W4:Y:S08]  /*2f20*/  I2F.F16 R17, R17 ;  /* 0x0000001100117306 */ /* 0x000f300000200c00 */
[----:B------:R-:W5:Y:S01]  /*2f30*/  I2F.F16 R19, R19 ;  /* 0x0000001300137306 */ /* 0x000f620000200c00 */
[----:B------:R-:W-:-:S02]  /*2f40*/  HADD2.F32 R18, -RZ, R18.H0_H0 ;  /* 0x20000012ff127230 */ /* 0x000fc40000004100 */
[----:B0-----:R-:W-:Y:S02]  /*2f50*/  HADD2.F32 R16, -RZ, R16.H0_H0 ;  /* 0x20000010ff107230 */ /* 0x001fe40000004100 */
[----:B------:R-:W-:Y:S02]  /*2f60*/  HADD2.F32 R45, -RZ, R45.H0_H0 ;  /* 0x2000002dff2d7230 */ /* 0x000fe40000004100 */
[C---:B------:R-:W-:Y:S01]  /*2f70*/  FFMA.FTZ R43, R7.reuse, R18, R43 ;  /* 0x00000012072b7223 */ /* 0x040fe2000001002b */
[----:B--2---:R-:W-:Y:S02]  /*2f80*/  HADD2.F32 R5, -RZ, R5.H0_H0 ;  /* 0x20000005ff057230 */ /* 0x004fe40000004100 */
[C---:B------:R-:W-:Y:S01]  /*2f90*/  FFMA.FTZ R42, R7.reuse, R16, R42 ;  /* 0x00000010072a7223 */ /* 0x040fe2000001002a */
[----:B-1----:R-:W-:Y:S02]  /*2fa0*/  HADD2.F32 R16, -RZ, R12.H0_H0 ;  /* 0x2000000cff107230 */ /* 0x002fe40000004100 */
[----:B------:R-:W-:Y:S01]  /*2fb0*/  FFMA.FTZ R18, R7, R45, R6 ;  /* 0x0000002d07127223 */ /* 0x000fe20000010006 */
[----:B---3--:R-:W-:-:S02]  /*2fc0*/  HADD2.F32 R45, -RZ, R4.H0_H0 ;  /* 0x20000004ff2d7230 */ /* 0x008fc40000004100 */
[----:B----4-:R-:W-:Y:S02]  /*2fd0*/  HADD2.F32 R17, -RZ, R17.H0_H0 ;  /* 0x20000011ff117230 */ /* 0x010fe40000004100 */
[----:B-----5:R-:W-:Y:S01]  /*2fe0*/  HADD2.F32 R19, -RZ, R19.H0_H0 ;  /* 0x20000013ff137230 */ /* 0x020fe20000004100 */
[----:B------:R-:W-:Y:S01]  /*2ff0*/  ISETP.NE.AND P0, PT, R31, R28, PT ;  /* 0x0000001c1f00720c */ /* 0x000fe20003f05270 */
[----:B------:R-:W-:Y:S01]  /*3000*/  FFMA.FTZ R46, R5, R16, RZ ;  /* 0x00000010052e7223 */ /* 0x000fe200000100ff */
[C---:B------:R-:W-:Y:S01]  /*3010*/  FFMA.FTZ R45, R16.reuse, R45, RZ ;  /* 0x0000002d102d7223 */ /* 0x040fe200000100ff */
[C---:B------:R-:W-:Y:S01]  /*3020*/  FFMA.FTZ R17, R16.reuse, R17, RZ ;  /* 0x0000001110117223 */ /* 0x040fe200000100ff */
[----:B------:R-:W-:Y:S01]  /*3030*/  FFMA.FTZ R19, R16, R19, RZ ;  /* 0x0000001310137223 */ /* 0x000fe200000100ff */
[----:B------:R-:W-:Y:S02]  /*3040*/  SHF.R.U32.HI R16, RZ, 0x8, R8 ;  /* 0x00000008ff107819 */ /* 0x000fe40000011608 */
[----:B------:R-:W-:-:S02]  /*3050*/  SHF.R.U32.HI R47, RZ, 0x8, R9 ;  /* 0x00000008ff2f7819 */ /* 0x000fc40000011609 */
[----:B------:R-:W-:Y:S02]  /*3060*/  LOP3.LUT R16, R16, 0xff, RZ, 0xc0, !PT ;  /* 0x000000ff10107812 */ /* 0x000fe400078ec0ff */
[----:B------:R-:W-:-:S03]  /*3070*/  LOP3.LUT R47, R47, 0xff, RZ, 0xc0, !PT ;  /* 0x000000ff2f2f7812 */ /* 0x000fc600078ec0ff */
[----:B------:R-:W-:Y:S01]  /*3080*/  VIADD R16, R16, 0xffffff80 ;  /* 0xffffff8010107836 */ /* 0x000fe20000000000 */
[----:B------:R-:W-:Y:S01]  /*3090*/  IADD3 R47, PT, PT, R47, -0x80, RZ ;  /* 0xffffff802f2f7810 */ /* 0x000fe20007ffe0ff */
[----:B------:R-:W-:Y:S02]  /*30a0*/  @!P0 IMAD R14, R3, 0x8, R1 ;  /* 0x00000008030e8824 */ /* 0x000fe400078e0201 */
[----:B------:R-:W-:Y:S02]  /*30b0*/  FFMA.FTZ R44, R15, R7, R44 ;  /* 0x000000070f2c7223 */ /* 0x000fe4000001002c */
[----:B------:R-:W0:Y:S02]  /*30c0*/  I2F.F16 R16, R16 ;  /* 0x0000001000107306 */ /* 0x000e240000200c00 */
[----:B------:R-:W2:Y:S06]  /*30d0*/  @!P0 LDL.64 R14, [R14+0x8] ;  /* 0x000008000e0e8983 */ /* 0x000eac0000100a00 */
[----:B------:R-:W1:Y:S01]  /*30e0*/  I2F.F16 R47, R47 ;  /* 0x0000002f002f7306 */ /* 0x000e620000200c00 */
[----:B------:R-:W-:-:S02]  /*30f0*/  HADD2.F32 R12, -RZ, R12.H1_H1 ;  /* 0x3000000cff0c7230 */ /* 0x000fc40000004100 */
[----:B0-----:R-:W-:-:S05]  /*3100*/  HADD2.F32 R49, -RZ, R16.H0_H0 ;  /* 0x20000010ff317230 */ /* 0x001fca0000004100 */
[----:B------:R-:W-:Y:S01]  /*3110*/  FFMA.FTZ R46, R49, R12, R46 ;  /* 0x0000000c312e7223 */ /* 0x000fe2000001002e */
[----:B-1----:R-:W-:Y:S01]  /*3120*/  HADD2.F32 R48, -RZ, R47.H0_H0 ;  /* 0x2000002fff307230 */ /* 0x002fe20000004100 */
[----:B------:R-:W-:-:S04]  /*3130*/  SHF.R.U32.HI R49, RZ, 0x8, R11 ;  /* 0x00000008ff317819 */ /* 0x000fc8000001160b */
[----:B------:R-:W-:Y:S01]  /*3140*/  FFMA.FTZ R45, R12, R48, R45 ;  /* 0x000000300c2d7223 */ /* 0x000fe2000001002d */
[----:B------:R-:W-:Y:S02]  /*3150*/  SHF.R.U32.HI R48, RZ, 0x8, R10 ;  /* 0x00000008ff307819 */ /* 0x000fe4000001160a */
[----:B------:R-:W-:Y:S02]  /*3160*/  LOP3.LUT R49, R49, 0xff, RZ, 0xc0, !PT ;  /* 0x000000ff31317812 */ /* 0x000fe400078ec0ff */
[----:B------:R-:W-:Y:S01]  /*3170*/  LOP3.LUT R48, R48, 0xff, RZ, 0xc0, !PT ;  /* 0x000000ff30307812 */ /* 0x000fe200078ec0ff */
[----:B------:R-:W-:-:S04]  /*3180*/  IMAD.WIDE R50, R33, 0x4, R50 ;  /* 0x0000000421327825 */ /* 0x000fc800078e0232 */
[----:B------:R-:W-:Y:S01]  /*3190*/  VIADD R49, R49, 0xffffff80 ;  /* 0xffffff8031317836 */ /* 0x000fe20000000000 */
[----:B------:R-:W3:Y:S01]  /*31a0*/  LDG.E.128.CONSTANT R4, desc[UR6][R50.64] ;  /* 0x0000000632047981 */ /* 0x000ee2000c1e9d00 */
[----:B------:R-:W-:-:S04]  /*31b0*/  VIADD R48, R48, 0xffffff80 ;  /* 0xffffff8030307836 */ /* 0x000fc80000000000 */
[----:B------:R-:W0:Y:S08]  /*31c0*/  I2F.F16 R16, R48 ;  /* 0x0000003000107306 */ /* 0x000e300000200c00 */
[----:B------:R-:W1:Y:S01]  /*31d0*/  I2F.F16 R49, R49 ;  /* 0x0000003100317306 */ /* 0x000e620000200c00 */
[----:B------:R-:W-:Y:S01]  /*31e0*/  SHF.R.U32.HI R47, RZ, 0x10, R9 ;  /* 0x00000010ff2f7819 */ /* 0x000fe20000011609 */
[----:B0-----:R-:W-:-:S02]  /*31f0*/  HADD2.F32 R16, -RZ, R16.H0_H0 ;  /* 0x20000010ff107230 */ /* 0x001fc40000004100 */
[----:B-1----:R-:W-:-:S03]  /*3200*/  HADD2.F32 R52, -RZ, R49.H0_H0 ;  /* 0x20000031ff347230 */ /* 0x002fc60000004100 */
[C---:B------:R-:W-:Y:S02]  /*3210*/  FFMA.FTZ R17, R12.reuse, R16, R17 ;  /* 0x000000100c117223 */ /* 0x040fe40000010011 */
[----:B------:R-:W-:Y:S01]  /*3220*/  FFMA.FTZ R19, R12, R52, R19 ;  /* 0x000000340c137223 */ /* 0x000fe20000010013 */
[----:B------:R-:W-:Y:S02]  /*3230*/  SHF.R.U32.HI R12, RZ, 0x10, R8 ;  /* 0x00000010ff0c7819 */ /* 0x000fe40000011608 */
[----:B------:R-:W-:Y:S02]  /*3240*/  LOP3.LUT R47, R47, 0xff, RZ, 0xc0, !PT ;  /* 0x000000ff2f2f7812 */ /* 0x000fe400078ec0ff */
[----:B------:R-:W-:-:S03]  /*3250*/  LOP3.LUT R12, R12, 0xff, RZ, 0xc0, !PT ;  /* 0x000000ff0c0c7812 */ /* 0x000fc600078ec0ff */
[----:B------:R-:W-:Y:S01]  /*3260*/  VIADD R48, R47, 0xffffff80 ;  /* 0xffffff802f307836 */ /* 0x000fe20000000000 */
[----:B------:R-:W-:-:S05]  /*3270*/  IADD3 R16, PT, PT, R12, -0x80, RZ ;  /* 0xffffff800c107810 */ /* 0x000fca0007ffe0ff */
[----:B------:R-:W0:Y:S08]  /*3280*/  I2F.F16 R48, R48 ;  /* 0x0000003000307306 */ /* 0x000e300000200c00 */
[----:B------:R-:W1:Y:S01]  /*3290*/  I2F.F16 R16, R16 ;  /* 0x0000001000107306 */ /* 0x000e620000200c00 */
[----:B------:R-:W-:Y:S02]  /*32a0*/  HADD2.F32 R12, -RZ, R13.H0_H0 ;  /* 0x2000000dff0c7230 */ /* 0x000fe40000004100 */
[----:B0-----:R-:W-:-:S02]  /*32b0*/  HADD2.F32 R49, -RZ, R48.H0_H0 ;  /* 0x20000030ff317230 */ /* 0x001fc40000004100 */
[----:B-1----:R-:W-:-:S05]  /*32c0*/  HADD2.F32 R47, -RZ, R16.H0_H0 ;  /* 0x20000010ff2f7230 */ /* 0x002fca0000004100 */
[----:B------:R-:W-:Y:S01]  /*32d0*/  FFMA.FTZ R47, R47, R12, R46 ;  /* 0x0000000c2f2f7223 */ /* 0x000fe2000001002e */
[----:B------:R-:W-:Y:S01]  /*32e0*/  FFMA.FTZ R46, R12, R49, R45 ;  /* 0x000000310c2e7223 */ /* 0x000fe2000001002d */
[----:B------:R-:W-:Y:S02]  /*32f0*/  SHF.R.U32.HI R45, RZ, 0x10, R10 ;  /* 0x00000010ff2d7819 */ /* 0x000fe4000001160a */
[----:B------:R-:W-:Y:S02]  /*3300*/  SHF.R.U32.HI R49, RZ, 0x10, R11 ;  /* 0x00000010ff317819 */ /* 0x000fe4000001160b */
[----:B------:R-:W-:Y:S02]  /*3310*/  LOP3.LUT R45, R45, 0xff, RZ, 0xc0, !PT ;  /* 0x000000ff2d2d7812 */ /* 0x000fe400078ec0ff */
[----:B------:R-:W-:-:S03]  /*3320*/  LOP3.LUT R49, R49, 0xff, RZ, 0xc0, !PT ;  /* 0x000000ff31317812 */ /* 0x000fc600078ec0ff */
[----:B------:R-:W-:Y:S01]  /*3330*/  VIADD R16, R45, 0xffffff80 ;  /* 0xffffff802d107836 */ /* 0x000fe20000000000 */
[----:B------:R-:W-:-:S05]  /*3340*/  IADD3 R49, PT, PT, R49, -0x80, RZ ;  /* 0xffffff8031317810 */ /* 0x000fca0007ffe0ff */
[----:B------:R-:W0:Y:S08]  /*3350*/  I2F.F16 R16, R16 ;  /* 0x0000001000107306 */ /* 0x000e300000200c00 */
[----:B------:R-:W1:Y:S01]  /*3360*/  I2F.F16 R49, R49 ;  /* 0x0000003100317306 */ /* 0x000e620000200c00 */
[----:B0-----:R-:W-:Y:S02]  /*3370*/  HADD2.F32 R45, -RZ, R16.H0_H0 ;  /* 0x20000010ff2d7230 */ /* 0x001fe40000004100 */
[----:B------:R-:W-:-:S03]  /*3380*/  @!P0 IMAD.MOV.U32 R16, RZ, RZ, R21 ;  /* 0x000000ffff108224 */ /* 0x000fc600078e0015 */
[----:B------:R-:W-:Y:S01]  /*3390*/  FFMA.FTZ R45, R12, R45, R17 ;  /* 0x0000002d0c2d7223 */ /* 0x000fe20000010011 */
[----:B------:R-:W-:Y:S02]  /*33a0*/  @!P0 IMAD.MOV.U32 R17, RZ, RZ, R20 ;  /* 0x000000ffff118224 */ /* 0x000fe400078e0014 */
[----:B-1----:R-:W-:-:S05]  /*33b0*/  HADD2.F32 R48, -RZ, R49.H0_H0 ;  /* 0x20000031ff307230 */ /* 0x002fca0000004100 */
[----:B------:R-:W-:Y:S02]  /*33c0*/  FFMA.FTZ R19, R12, R48, R19 ;  /* 0x000000300c137223 */ /* 0x000fe40000010013 */
[----:B------:R0:W4:Y:S01]  /*33d0*/  @!P0 LDG.E.U16.CONSTANT R12, desc[UR6][R16.64] ;  /* 0x00000006100c8981 */ /* 0x000122000c1e9500 */
[----:B------:R-:W-:Y:S02]  /*33e0*/  LEA.HI R10, R10, 0xffffff80, RZ, 0x8 ;  /* 0xffffff800a0a7811 */ /* 0x000fe400078f40ff */
[----:B------:R-:W-:Y:S02]  /*33f0*/  LEA.HI R48, R9, 0xffffff80, RZ, 0x8 ;  /* 0xffffff8009307811 */ /* 0x000fe400078f40ff */
[----:B------:R-:W-:Y:S02]  /*3400*/  LEA.HI R8, R8, 0xffffff80, RZ, 0x8 ;  /* 0xffffff8008087811 */ /* 0x000fe400078f40ff */
[----:B------:R-:W-:Y:S01]  /*3410*/  LEA.HI R9, R11, 0xffffff80, RZ, 0x8 ;  /* 0xffffff800b097811 */ /* 0x000fe200078f40ff */
[----:B------:R-:W-:Y:S08]  /*3420*/  I2F.F16 R10, R10 ;  /* 0x0000000a000a7306 */ /* 0x000ff00000200c00 */
[----:B------:R-:W1:Y:S08]  /*3430*/  I2F.F16 R8, R8 ;  /* 0x0000000800087306 */ /* 0x000e700000200c00 */
[----:B------:R-:W5:Y:S08]  /*3440*/  I2F.F16 R9, R9 ;  /* 0x0000000900097306 */ /* 0x000f700000200c00 */
[----:B------:R-:W5:Y:S01]  /*3450*/  I2F.F16 R48, R48 ;  /* 0x0000003000307306 */ /* 0x000f620000200c00 */
[----:B0-----:R-:W-:-:S02]  /*3460*/  HADD2.F32 R16, -RZ, R13.H1_H1 ;  /* 0x3000000dff107230 */ /* 0x001fc40000004100 */
[----:B-1----:R-:W-:Y:S02]  /*3470*/  HADD2.F32 R8, -RZ, R8.H0_H0 ;  /* 0x20000008ff087230 */ /* 0x002fe40000004100 */
[----:B-----5:R-:W-:Y:S02]  /*3480*/  HADD2.F32 R9, -RZ, R9.H0_H0 ;  /* 0x20000009ff097230 */ /* 0x020fe40000004100 */
[----:B------:R-:W-:-:S03]  /*3490*/  HADD2.F32 R13, -RZ, R48.H0_H0 ;  /* 0x20000030ff0d7230 */ /* 0x000fc60000004100 */
[C---:B------:R-:W-:Y:S02]  /*34a0*/  FFMA.FTZ R19, R16.reuse, R9, R19 ;  /* 0x0000000910137223 */ /* 0x040fe40000010013 */
[----:B------:R-:W-:Y:S01]  /*34b0*/  FFMA.FTZ R46, R16, R13, R46 ;  /* 0x0000000d102e7223 */ /* 0x000fe2000001002e */
[----:B--2---:R-:W-:-:S04]  /*34c0*/  @!P0 PRMT R0, R14, 0x7610, R0 ;  /* 0x000076100e008816 */ /* 0x004fc80000000000 */
[----:B------:R-:W-:Y:S01]  /*34d0*/  @!P0 PRMT R0, R0, 0x7610, R14 ;  /* 0x0000761000008816 */ /* 0x000fe2000000000e */
[----:B------:R-:W-:Y:S01]  /*34e0*/  HADD2.F32 R14, -RZ, R10.H0_H0 ;  /* 0x2000000aff0e7230 */ /* 0x000fe20000004100 */
[----:B------:R-:W-:-:S03]  /*34f0*/  @!P0 PRMT R2, R15, 0x7610, R2 ;  /* 0x000076100f028816 */ /* 0x000fc60000000002 */
[--C-:B------:R-:W-:Y:S02]  /*3500*/  HADD2.F32 R11, -RZ, R0.reuse.H0_H0 ;  /* 0x20000000ff0b7230 */ /* 0x100fe40000004100 */
[----:B------:R-:W-:Y:S01]  /*3510*/  FFMA.FTZ R45, R16, R14, R45 ;  /* 0x0000000e102d7223 */ /* 0x000fe2000001002d */
[----:B------:R-:W-:Y:S01]  /*3520*/  HADD2.F32 R14, -RZ, R0.H1_H1 ;  /* 0x30000000ff0e7230 */ /* 0x000fe20000004100 */
[----:B------:R-:W-:Y:S01]  /*3530*/  @!P0 PRMT R2, R2, 0x7610, R15 ;  /* 0x0000761002028816 */ /* 0x000fe2000000000f */
[----:B------:R-:W-:Y:S01]  /*3540*/  FFMA.FTZ R10, R8, R16, R47 ;  /* 0x00000010080a7223 */ /* 0x000fe2000001002f */
[----:B------:R-:W-:Y:S02]  /*3550*/  FMUL.FTZ R8, R35, R11 ;  /* 0x0000000b23087220 */ /* 0x000fe40000410000 */
[----:B------:R-:W-:Y:S01]  /*3560*/  FMUL.FTZ R9, R27, R14 ;  /* 0x0000000e1b097220 */ /* 0x000fe20000410000 */
[--C-:B------:R-:W-:Y:S02]  /*3570*/  HADD2.F32 R16, -RZ, R2.reuse.H0_H0 ;  /* 0x20000002ff107230 */ /* 0x100fe40000004100 */
[----:B------:R-:W-:Y:S01]  /*3580*/  HADD2.F32 R15, -RZ, R2.H1_H1 ;  /* 0x30000002ff0f7230 */ /* 0x000fe20000004100 */
[----:B------:R-:W-:-:S02]  /*3590*/  F2FP.F16.F32.PACK_AB R8, RZ, R8 ;  /* 0x00000008ff08723e */ /* 0x000fc400000000ff */
[----:B------:R-:W-:Y:S01]  /*35a0*/  F2FP.F16.F32.PACK_AB R9, RZ, R9 ;  /* 0x00000009ff09723e */ /* 0x000fe200000000ff */
[----:B------:R-:W-:Y:S01]  /*35b0*/  FMUL.FTZ R27, R25, R16 ;  /* 0x00000010191b7220 */ /* 0x000fe20000410000 */
[----:B------:R-:W-:Y:S02]  /*35c0*/  FMUL.FTZ R47, R24, R15 ;  /* 0x0000000f182f7220 */ /* 0x000fe40000410000 */
[----:B------:R-:W-:Y:S02]  /*35d0*/  PRMT R8, R8, 0x5410, R9 ;  /* 0x0000541008087816 */ /* 0x000fe40000000009 */
[----:B------:R-:W-:Y:S02]  /*35e0*/  F2FP.F16.F32.PACK_AB R27, RZ, R27 ;  /* 0x0000001bff1b723e */ /* 0x000fe400000000ff */
[----:B------:R-:W-:Y:S01]  /*35f0*/  F2FP.F16.F32.PACK_AB R47, RZ, R47 ;  /* 0x0000002fff2f723e */ /* 0x000fe200000000ff */
[----:B------:R-:W-:-:S03]  /*3600*/  HFMA2 R35, R8, 1, 1, R30 ;  /* 0x3c003c0008237831 */ /* 0x000fc6000000001e */
[----:B------:R-:W-:Y:S01]  /*3610*/  PRMT R27, R27, 0x5410, R47 ;  /* 0x000054101b1b7816 */ /* 0x000fe2000000002f */
[----:B------:R-:W-:Y:S01]  /*3620*/  FMUL.FTZ R22, R11, R22 ;  /* 0x000000160b167220 */ /* 0x000fe20000410000 */
[----:B------:R-:W-:Y:S01]  /*3630*/  FMUL.FTZ R23, R14, R23 ;  /* 0x000000170e177220 */ /* 0x000fe20000410000 */
[----:B---3--:R-:W-:Y:S02]  /*3640*/  LOP3.LUT R8, R5, 0xff, RZ, 0xc0, !PT ;  /* 0x000000ff05087812 */ /* 0x008fe400078ec0ff */
[----:B------:R-:W-:Y:S01]  /*3650*/  HADD2 R30, R27, R29 ;  /* 0x0000001d1b1e7230 */ /* 0x000fe20000000000 */
[----:B------:R-:W-:Y:S02]  /*3660*/  F2FP.F16.F32.PACK_AB R9, RZ, R22 ;  /* 0x00000016ff09723e */ /* 0x000fe400000000ff */
[----:B------:R-:W-:Y:S01]  /*3670*/  VIADD R29, R8, 0xffffff80 ;  /* 0xffffff80081d7836 */ /* 0x000fe20000000000 */
[----:B------:R-:W-:Y:S01]  /*3680*/  F2FP.F16.F32.PACK_AB R23, RZ, R23 ;  /* 0x00000017ff17723e */ /* 0x000fe200000000ff */
[----:B------:R-:W-:Y:S01]  /*3690*/  FMUL.FTZ R40, R16, R40 ;  /* 0x0000002810287220 */ /* 0x000fe20000410000 */
[----:B------:R-:W-:Y:S01]  /*36a0*/  LOP3.LUT R8, R6, 0xff, RZ, 0xc0, !PT ;  /* 0x000000ff06087812 */ /* 0x000fe200078ec0ff */
[----:B------:R-:W-:Y:S01]  /*36b0*/  FMUL.FTZ R27, R15, R41 ;  /* 0x000000290f1b7220 */ /* 0x000fe20000410000 */
[----:B------:R-:W-:-:S02]  /*36c0*/  PRMT R41, R9, 0x5410, R23 ;  /* 0x0000541009297816 */ /* 0x000fc40000000017 */
[----:B------:R-:W-:Y:S01]  /*36d0*/  F2FP.F16.F32.PACK_AB R9, RZ, R40 ;  /* 0x00000028ff09723e */ /* 0x000fe200000000ff */
[----:B------:R-:W-:Y:S01]  /*36e0*/  VIADD R23, R8, 0xffffff80 ;  /* 0xffffff8008177836 */ /* 0x000fe20000000000 */
[----:B------:R-:W-:Y:S02]  /*36f0*/  F2FP.F16.F32.PACK_AB R27, RZ, R27 ;  /* 0x0000001bff1b723e */ /* 0x000fe400000000ff */
[----:B------:R-:W-:Y:S02]  /*3700*/  SHF.R.U32.HI R8, RZ, 0x8, R4 ;  /* 0x00000008ff087819 */ /* 0x000fe40000011604 */
[----:B------:R-:W-:Y:S02]  /*3710*/  PRMT R9, R9, 0x5410, R27 ;  /* 0x0000541009097816 */ /* 0x000fe4000000001b */
[----:B------:R-:W-:Y:S01]  /*3720*/  LOP3.LUT R8, R8, 0xff, RZ, 0xc0, !PT ;  /* 0x000000ff08087812 */ /* 0x000fe200078ec0ff */
[----:B------:R0:W-:Y:S01]  /*3730*/  I2F.F16 R22, R29 ;  /* 0x0000001d00167306 */ /* 0x0001e20000200c00 */
[C---:B------:R-:W-:Y:S01]  /*3740*/  LEA.HI R13, R4.reuse, 0xffffff80, RZ, 0x8 ;  /* 0xffffff80040d7811 */ /* 0x040fe200078f40ff */
[----:B------:R-:W-:Y:S01]  /*3750*/  HADD2 R30, R9, R30 ;  /* 0x0000001e091e7230 */ /* 0x000fe20000000000 */
[----:B------:R-:W-:-:S02]  /*3760*/  LOP3.LUT R25, R4, 0xff, RZ, 0xc0, !PT ;  /* 0x000000ff04197812 */ /* 0x000fc400078ec0ff */
[----:B0-----:R-:W-:Y:S01]  /*3770*/  SHF.R.U32.HI R29, RZ, 0x10, R4 ;  /* 0x00000010ff1d7819 */ /* 0x001fe20000011604 */
[----:B------:R-:W-:Y:S02]  /*3780*/  VIADD R4, R8, 0xffffff80 ;  /* 0xffffff8008047836 */ /* 0x000fe40000000000 */
[----:B------:R-:W0:Y:S01]  /*3790*/  LDS.64 R8, [UR4+0x38] ;  /* 0x00003804ff087984 */ /* 0x000e220008000a00 */
[----:B------:R-:W-:Y:S02]  /*37a0*/  IADD3 R25, PT, PT, R25, -0x80, RZ ;  /* 0xffffff8019197810 */ /* 0x000fe40007ffe0ff */
[----:B------:R-:W-:Y:S01]  /*37b0*/  LOP3.LUT R40, R7, 0xff, RZ, 0xc0, !PT ;  /* 0x000000ff07287812 */ /* 0x000fe200078ec0ff */
[----:B------:R-:W-:Y:S02]  /*37c0*/  HFMA2 R35, R41, 1, 1, R35 ;  /* 0x3c003c0029237831 */ /* 0x000fe40000000023 */
[----:B------:R-:W-:Y:S01]  /*37d0*/  FMUL.FTZ R41, R14, R42 ;  /* 0x0000002a0e297220 */ /* 0x000fe20000410000 */
[----:B------:R-:W-:-:S02]  /*37e0*/  SHF.R.U32.HI R42, RZ, 0x8, R5 ;  /* 0x00000008ff2a7819 */ /* 0x000fc40000011605 */
[----:B------:R-:W-:Y:S01]  /*37f0*/  IADD3 R27, PT, PT, R40, -0x80, RZ ;  /* 0xffffff80281b7810 */ /* 0x000fe20007ffe0ff */
[----:B------:R-:W-:Y:S01]  /*3800*/  FMUL.FTZ R40, R11, R44 ;  /* 0x0000002c0b287220 */ /* 0x000fe20000410000 */
[----:B------:R-:W1:Y:S01]  /*3810*/  I2F.F16 R25, R25 ;  /* 0x0000001900197306 */ /* 0x000e620000200c00 */
[----:B------:R-:W-:Y:S01]  /*3820*/  LOP3.LUT R42, R42, 0xff, RZ, 0xc0, !PT ;  /* 0x000000ff2a2a7812 */ /* 0x000fe200078ec0ff */
[----:B------:R-:W-:Y:S01]  /*3830*/  FMUL.FTZ R43, R16, R43 ;  /* 0x0000002b102b7220 */ /* 0x000fe20000410000 */
[----:B------:R-:W-:Y:S01]  /*3840*/  SHF.R.U32.HI R44, RZ, 0x10, R5 ;  /* 0x00000010ff2c7819 */ /* 0x000fe20000011605 */
[----:B------:R-:W-:Y:S01]  /*3850*/  FMUL.FTZ R18, R15, R18 ;  /* 0x000000120f127220 */ /* 0x000fe20000410000 */
[----:B------:R-:W-:Y:S02]  /*3860*/  F2FP.F16.F32.PACK_AB R40, RZ, R40 ;  /* 0x00000028ff28723e */ /* 0x000fe400000000ff */
[----:B------:R-:W-:Y:S02]  /*3870*/  F2FP.F16.F32.PACK_AB R41, RZ, R41 ;  /* 0x00000029ff29723e */ /* 0x000fe400000000ff */
[----:B------:R-:W-:-:S02]  /*3880*/  LEA.HI R17, R5, 0xffffff80, RZ, 0x8 ;  /* 0xffffff8005117811 */ /* 0x000fc400078f40ff */
[----:B------:R-:W-:Y:S02]  /*3890*/  IADD3 R5, PT, PT, R42, -0x80, RZ ;  /* 0xffffff802a057810 */ /* 0x000fe40007ffe0ff */
[----:B------:R-:W-:Y:S02]  /*38a0*/  LOP3.LUT R44, R44, 0xff, RZ, 0xc0, !PT ;  /* 0x000000ff2c2c7812 */ /* 0x000fe400078ec0ff */
[----:B------:R-:W-:Y:S02]  /*38b0*/  F2FP.F16.F32.PACK_AB R42, RZ, R43 ;  /* 0x0000002bff2a723e */ /* 0x000fe400000000ff */
[----:B------:R-:W-:Y:S02]  /*38c0*/  PRMT R47, R40, 0x5410, R41 ;  /* 0x00005410282f7816 */ /* 0x000fe40000000029 */
[----:B------:R-:W-:Y:S02]  /*38d0*/  F2FP.F16.F32.PACK_AB R43, RZ, R18 ;  /* 0x00000012ff2b723e */ /* 0x000fe400000000ff */
[----:B------:R-:W-:Y:S01]  /*38e0*/  SHF.R.U32.HI R40, RZ, 0x8, R6 ;  /* 0x00000008ff287819 */ /* 0x000fe20000011606 */
[----:B------:R-:W-:Y:S01]  /*38f0*/  VIADD R18, R44, 0xffffff80 ;  /* 0xffffff802c127836 */ /* 0x000fe20000000000 */
[----:B------:R-:W-:Y:S01]  /*3900*/  PRMT R44, R42, 0x5410, R43 ;  /* 0x000054102a2c7816 */ /* 0x000fe2000000002b */
[----:B------:R-:W2:Y:S01]  /*3910*/  I2F.F16 R23, R23 ;  /* 0x0000001700177306 */ /* 0x000ea20000200c00 */
[----:B------:R-:W-:Y:S01]  /*3920*/  LOP3.LUT R40, R40, 0xff, RZ, 0xc0, !PT ;  /* 0x000000ff28287812 */ /* 0x000fe200078ec0ff */
[----:B-1----:R-:W-:Y:S01]  /*3930*/  HADD2.F32 R43, -RZ, R25.H0_H0 ;  /* 0x20000019ff2b7230 */ /* 0x002fe20000004100 */
[----:B------:R-:W-:-:S02]  /*3940*/  SHF.R.U32.HI R25, RZ, 0x8, R7 ;  /* 0x00000008ff197819 */ /* 0x000fc40000011607 */
[----:B------:R-:W-:Y:S01]  /*3950*/  LEA.HI R24, R6, 0xffffff80, RZ, 0x8 ;  /* 0xffffff8006187811 */ /* 0x000fe200078f40ff */
[----:B------:R-:W-:Y:S01]  /*3960*/  VIADD R41, R40, 0xffffff80 ;  /* 0xffffff8028297836 */ /* 0x000fe20000000000 */
[----:B------:R-:W-:Y:S01]  /*3970*/  LOP3.LUT R29, R29, 0xff, RZ, 0xc0, !PT ;  /* 0x000000ff1d1d7812 */ /* 0x000fe200078ec0ff */
[----:B0-----:R-:W-:Y:S01]  /*3980*/  HADD2.F32 R40, -RZ, R8.H0_H0 ;  /* 0x20000008ff287230 */ /* 0x001fe20000004100 */
[----:B------:R-:W-:Y:S01]  /*3990*/  SHF.R.U32.HI R42, RZ, 0x10, R6 ;  /* 0x00000010ff2a7819 */ /* 0x000fe20000011606 */
[----:B------:R-:W-:Y:S01]  /*39a0*/  HFMA2 R6, R44, 1, 1, R30 ;  /* 0x3c003c002c067831 */ /* 0x000fe2000000001e */
[----:B------:R-:W-:Y:S02]  /*39b0*/  LOP3.LUT R25, R25, 0xff, RZ, 0xc0, !PT ;  /* 0x000000ff19197812 */ /* 0x000fe400078ec0ff */
[----:B------:R-:W-:Y:S01]  /*39c0*/  SHF.R.U32.HI R44, RZ, 0x10, R7 ;  /* 0x00000010ff2c7819 */ /* 0x000fe20000011607 */
[----:B------:R-:W0:Y:S01]  /*39d0*/  I2F.F16 R27, R27 ;  /* 0x0000001b001b7306 */ /* 0x000e220000200c00 */
[----:B------:R-:W-:Y:S01]  /*39e0*/  VIADD R29, R29, 0xffffff80 ;  /* 0xffffff801d1d7836 */ /* 0x000fe20000000000 */
[----:B------:R-:W-:Y:S01]  /*39f0*/  LOP3.LUT R42, R42, 0xff, RZ, 0xc0, !PT ;  /* 0x000000ff2a2a7812 */ /* 0x000fe200078ec0ff */
[----:B------:R-:W-:Y:S01]  /*3a00*/  FFMA.FTZ R10, R43, R40, R10 ;  /* 0x000000282b0a7223 */ /* 0x000fe2000001000a */
[----:B------:R-:W-:Y:S01]  /*3a10*/  LOP3.LUT R44, R44, 0xff, RZ, 0xc0, !PT ;  /* 0x000000ff2c2c7812 */ /* 0x000fe200078ec0ff */
[----:B------:R-:W-:-:S03]  /*3a20*/  VIADD R43, R25, 0xffffff80 ;  /* 0xffffff80192b7836 */ /* 0x000fc60000000000 */
[----:B------:R-:W1:Y:S01]  /*3a30*/  I2F.F16 R4, R4 ;  /* 0x0000000400047306 */ /* 0x000e620000200c00 */
[----:B------:R-:W-:Y:S01]  /*3a40*/  @!P0 VIADD R25, R3, 0x1 ;  /* 0x0000000103198836 */ /* 0x000fe20000000000 */
[----:B------:R-:W-:Y:S01]  /*3a50*/  IADD3 R42, PT, PT, R42, -0x80, RZ ;  /* 0xffffff802a2a7810 */ /* 0x000fe20007ffe0ff */
[----:B------:R-:W-:Y:S02]  /*3a60*/  VIADD R44, R44, 0xffffff80 ;  /* 0xffffff802c2c7836 */ /* 0x000fe40000000000 */
[----:B------:R-:W-:-:S03]  /*3a70*/  HFMA2 R35, R47, 1, 1, R35 ;  /* 0x3c003c002f237831 */ /* 0x000fc60000000023 */
[----:B------:R-:W3:Y:S01]  /*3a80*/  I2F.F16 R5, R5 ;  /* 0x0000000500057306 */ /* 0x000ee20000200c00 */
[----:B------:R-:W-:Y:S01]  /*3a90*/  HADD2.F32 R47, -RZ, R22.H0_H0 ;  /* 0x20000016ff2f7230 */ /* 0x000fe20000004100 */
[----:B------:R-:W-:Y:S01]  /*3aa0*/  @!P0 MOV R3, R25 ;  /* 0x0000001900038202 */ /* 0x000fe20000000f00 */
[----:B------:R-:W-:Y:S01]  /*3ab0*/  HADD2.F32 R25, -RZ, R8.H1_H1 ;  /* 0x30000008ff197230 */ /* 0x000fe20000004100 */
[----:B------:R-:W-:-:S04]  /*3ac0*/  LEA.HI R7, R7, 0xffffff80, RZ, 0x8 ;  /* 0xffffff8007077811 */ /* 0x000fc800078f40ff */
[----:B------:R2:W5:Y:S08]  /*3ad0*/  I2F.F16 R30, R41 ;  /* 0x00000029001e7306 */ /* 0x0005700000200c00 */
[----:B------:R-:W4:Y:S01]  /*3ae0*/  I2F.F16 R29, R29 ;  /* 0x0000001d001d7306 */ /* 0x000f220000200c00 */
[----:B--2---:R-:W-:-:S07]  /*3af0*/  HADD2.F32 R41, -RZ, R23.H0_H0 ;  /* 0x20000017ff297230 */ /* 0x004fce0000004100 */
[----:B------:R-:W2:Y:S08]  /*3b00*/  I2F.F16 R23, R43 ;  /* 0x0000002b00177306 */ /* 0x000eb00000200c00 */
[----:B------:R-:W2:Y:S08]  /*3b10*/  I2F.F16 R18, R18 ;  /* 0x0000001200127306 */ /* 0x000eb00000200c00 */
[----:B------:R0:W2:Y:S08]  /*3b20*/  I2F.F16 R22, R42 ;  /* 0x0000002a00167306 */ /* 0x0000b00000200c00 */
[----:B------:R-:W2:Y:S01]  /*3b30*/  I2F.F16 R8, R44 ;  /* 0x0000002c00087306 */ /* 0x000ea20000200c00 */
[----:B0-----:R-:W-:-:S02]  /*3b40*/  HADD2.F32 R42, -RZ, R27.H0_H0 ;  /* 0x2000001bff2a7230 */ /* 0x001fc40000004100 */
[----:B-1----:R-:W-:-:S05]  /*3b50*/  HADD2.F32 R27, -RZ, R4.H0_H0 ;  /* 0x20000004ff1b7230 */ /* 0x002fca0000004100 */
[----:B------:R-:W0:Y:S01]  /*3b60*/  I2F.F16 R13, R13 ;  /* 0x0000000d000d7306 */ /* 0x000e220000200c00 */
[----:B------:R-:W-:-:S07]  /*3b70*/  FFMA.FTZ R45, R40, R41, R45 ;  /* 0x00000029282d7223 */ /* 0x000fce000001002d */
[----:B------:R-:W1:Y:S01]  /*3b80*/  I2F.F16 R17, R17 ;  /* 0x0000001100117306 */ /* 0x000e620000200c00 */
[----:B---3--:R-:W-:Y:S02]  /*3b90*/  HADD2.F32 R41, -RZ, R5.H0_H0 ;  /* 0x20000005ff297230 */ /* 0x008fe40000004100 */
[----:B------:R-:W-:Y:S01]  /*3ba0*/  FFMA.FTZ R46, R40, R47, R46 ;  /* 0x0000002f282e7223 */ /* 0x000fe2000001002e */
[----:B------:R-:W-:-:S04]  /*3bb0*/  FFMA.FTZ R5, R27, R25, R10 ;  /* 0x000000191b057223 */ /* 0x000fc8000001000a */
[----:B------:R-:W3:Y:S01]  /*3bc0*/  I2F.F16 R24, R24 ;  /* 0x0000001800187306 */ /* 0x000ee20000200c00 */
[----:B-----5:R-:W-:-:S07]  /*3bd0*/  HADD2.F32 R30, -RZ, R30.H0_H0 ;  /* 0x2000001eff1e7230 */ /* 0x020fce0000004100 */
[----:B------:R-:W5:Y:S01]  /*3be0*/  I2F.F16 R7, R7 ;  /* 0x0000000700077306 */ /* 0x000f620000200c00 */
[----:B------:R-:W-:Y:S02]  /*3bf0*/  HADD2.F32 R4, -RZ, R9.H0_H0 ;  /* 0x20000009ff047230 */ /* 0x000fe40000004100 */
[----:B----4-:R-:W-:Y:S02]  /*3c00*/  HADD2.F32 R10, -RZ, R29.H0_H0 ;  /* 0x2000001dff0a7230 */ /* 0x010fe40000004100 */
[----:B------:R-:W-:Y:S01]  /*3c10*/  FFMA.FTZ R40, R40, R42, R19 ;  /* 0x0000002a28287223 */ /* 0x000fe20000010013 */
[----:B--2---:R-:W-:Y:S02]  /*3c20*/  HADD2.F32 R23, -RZ, R23.H0_H0 ;  /* 0x20000017ff177230 */ /* 0x004fe40000004100 */
[C---:B------:R-:W-:Y:S01]  /*3c30*/  FFMA.FTZ R41, R25.reuse, R41, R46 ;  /* 0x0000002919297223 */ /* 0x040fe2000001002e */
[----:B------:R-:W-:Y:S02]  /*3c40*/  HADD2.F32 R18, -RZ, R18.H0_H0 ;  /* 0x20000012ff127230 */ /* 0x000fe40000004100 */
[----:B------:R-:W-:Y:S01]  /*3c50*/  FFMA.FTZ R45, R25, R30, R45 ;  /* 0x0000001e192d7223 */ /* 0x000fe2000001002d */
[----:B------:R-:W-:-:S02]  /*3c60*/  HADD2.F32 R22, -RZ, R22.H0_H0 ;  /* 0x20000016ff167230 */ /* 0x000fc40000004100 */
[----:B------:R-:W-:Y:S01]  /*3c70*/  FFMA.FTZ R5, R10, R4, R5 ;  /* 0x000000040a057223 */ /* 0x000fe20000010005 */
[----:B------:R-:W-:Y:S02]  /*3c80*/  HADD2.F32 R19, -RZ, R8.H0_H0 ;  /* 0x20000008ff137230 */ /* 0x000fe40000004100 */
[----:B------:R-:W-:Y:S01]  /*3c90*/  FFMA.FTZ R23, R25, R23, R40 ;  /* 0x0000001719177223 */ /* 0x000fe20000010028 */
[----:B------:R-:W-:Y:S02]  /*3ca0*/  HADD2.F32 R9, -RZ, R9.H1_H1 ;  /* 0x30000009ff097230 */ /* 0x000fe40000004100 */
[----:B0-----:R-:W-:Y:S02]  /*3cb0*/  HADD2.F32 R8, -RZ, R13.H0_H0 ;  /* 0x2000000dff087230 */ /* 0x001fe40000004100 */
[C---:B------:R-:W-:Y:S01]  /*3cc0*/  FFMA.FTZ R18, R4.reuse, R18, R41 ;  /* 0x0000001204127223 */ /* 0x040fe20000010029 */
[----:B-1----:R-:W-:Y:S02]  /*3cd0*/  HADD2.F32 R10, -RZ, R17.H0_H0 ;  /* 0x20000011ff0a7230 */ /* 0x002fe40000004100 */
[----:B------:R-:W-:Y:S01]  /*3ce0*/  FFMA.FTZ R45, R4, R22, R45 ;  /* 0x00000016042d7223 */ /* 0x000fe2000001002d */
[----:B---3--:R-:W-:-:S02]  /*3cf0*/  HADD2.F32 R24, -RZ, R24.H0_H0 ;  /* 0x20000018ff187230 */ /* 0x008fc40000004100 */
[----:B------:R-:W-:Y:S01]  /*3d00*/  FFMA.FTZ R19, R4, R19, R23 ;  /* 0x0000001304137223 */ /* 0x000fe20000010017 */
[----:B-----5:R-:W-:Y:S02]  /*3d10*/  HADD2.F32 R22, -RZ, R7.H0_H0 ;  /* 0x20000007ff167230 */ /* 0x020fe40000004100 */
        /* <DEDUP_REMOVED lines=25> */
.L_x_2363:
        /* <DEDUP_REMOVED lines=8> */
.L_x_2366:
[----:B------:R-:W2:Y:S01]  /*3f30*/  LDG.E.128.CONSTANT R4, desc[UR6][R38.64] ;  /* 0x0000000626047981 */ /* 0x000ea2000c1e9d00 */
[----:B------:R-:W-:-:S04]  /*3f40*/  IMAD.U32 R33, RZ, RZ, UR12 ;  /* 0x0000000cff217e24 */ /* 0x000fc8000f8e00ff */
[----:B------:R-:W-:-:S05]  /*3f50*/  IMAD.WIDE R16, R33, 0x4, R38 ;  /* 0x0000000421107825 */ /* 0x000fca00078e0226 */
[----:B------:R-:W3:Y:S01]  /*3f60*/  LDG.E.128.CONSTANT R8, desc[UR6][R16.64] ;  /* 0x0000000610087981 */ /* 0x000ee2000c1e9d00 */
[----:B------:R-:W-:-:S05]  /*3f70*/  IMAD.WIDE R40, R33, 0x4, R16 ;  /* 0x0000000421287825 */ /* 0x000fca00078e0210 */
[----:B------:R0:W4:Y:S02]  /*3f80*/  LDG.E.128.CONSTANT R12, desc[UR6][R40.64] ;  /* 0x00000006280c7981 */ /* 0x000124000c1e9d00 */
[----:B0-----:R-:W-:Y:S01]  /*3f90*/  IMAD.WIDE R40, R33, 0x4, R40 ;  /* 0x0000000421287825 */ /* 0x001fe200078e0228 */
[----:B--2---:R-:W-:Y:S02]  /*3fa0*/  LOP3.LUT R18, R5, 0x3f, RZ, 0xc0, !PT ;  /* 0x0000003f05127812 */ /* 0x004fe400078ec0ff */
[----:B------:R-:W-:Y:S02]  /*3fb0*/  LOP3.LUT R19, R6, 0x3f, RZ, 0xc0, !PT ;  /* 0x0000003f06137812 */ /* 0x000fe400078ec0ff */
[----:B------:R-:W-:Y:S02]  /*3fc0*/  IADD3 R21, PT, PT, R18, -0x20, RZ ;  /* 0xffffffe012157810 */ /* 0x000fe40007ffe0ff */
[----:B------:R-:W-:Y:S01]  /*3fd0*/  LOP3.LUT R18, R4, 0x3f, RZ, 0xc0, !PT ;  /* 0x0000003f04127812 */ /* 0x000fe200078ec0ff */
[----:B------:R-:W-:Y:S01]  /*3fe0*/  VIADD R19, R19, 0xffffffe0 ;  /* 0xffffffe013137836 */ /* 0x000fe20000000000 */
[----:B------:R-:W-:-:S02]  /*3ff0*/  LOP3.LUT R17, R7, 0x3f, RZ, 0xc0, !PT ;  /* 0x0000003f07117812 */ /* 0x000fc400078ec0ff */
[----:B------:R-:W-:Y:S01]  /*4000*/  SHF.R.U32.HI R16, RZ, 0x6, R5 ;  /* 0x00000006ff107819 */ /* 0x000fe20000011605 */
[----:B------:R-:W-:Y:S01]  /*4010*/  VIADD R18, R18, 0xffffffe0 ;  /* 0xffffffe012127836 */ /* 0x000fe20000000000 */
[----:B------:R-:W-:Y:S01]  /*4020*/  IADD3 R27, PT, PT, R17, -0x20, RZ ;  /* 0xffffffe0111b7810 */ /* 0x000fe20007ffe0ff */
[----:B------:R-:W-:Y:S01]  /*4030*/  I2F.F16 R45, R19 ;  /* 0x00000013002d7306 */ /* 0x000fe20000200c00 */
[----:B------:R-:W-:Y:S02]  /*4040*/  LOP3.LUT R17, R16, 0x3f, RZ, 0xc0, !PT ;  /* 0x0000003f10117812 */ /* 0x000fe400078ec0ff */
[--C-:B------:R-:W-:Y:S02]  /*4050*/  SHF.R.U32.HI R16, RZ, 0x6, R4.reuse ;  /* 0x00000006ff107819 */ /* 0x100fe40000011604 */
[----:B------:R-:W-:Y:S01]  /*4060*/  SHF.R.U32.HI R20, RZ, 0x12, R4 ;  /* 0x00000012ff147819 */ /* 0x000fe20000011604 */
[----:B------:R-:W-:Y:S01]  /*4070*/  VIADD R22, R17, 0xffffffe0 ;  /* 0xffffffe011167836 */ /* 0x000fe20000000000 */
[----:B------:R-:W-:Y:S01]  /*4080*/  LOP3.LUT R17, R16, 0x3f, RZ, 0xc0, !PT ;  /* 0x0000003f10117812 */ /* 0x000fe200078ec0ff */
[----:B------:R0:W-:Y:S01]  /*4090*/  I2F.F16 R23, R18 ;  /* 0x0000001200177306 */ /* 0x0001e20000200c00 */
[----:B------:R-:W-:-:S02]  /*40a0*/  LOP3.LUT R20, R20, 0x3f, RZ, 0xc0, !PT ;  /* 0x0000003f14147812 */ /* 0x000fc400078ec0ff */
[--C-:B------:R-:W-:Y:S01]  /*40b0*/  SHF.R.U32.HI R35, RZ, 0xc, R5.reuse ;  /* 0x0000000cff237819 */ /* 0x100fe20000011605 */
[----:B------:R-:W-:Y:S01]  /*40c0*/  VIADD R17, R17, 0xffffffe0 ;  /* 0xffffffe011117836 */ /* 0x000fe20000000000 */
[----:B------:R-:W-:Y:S01]  /*40d0*/  SHF.R.U32.HI R43, RZ, 0x12, R5 ;  /* 0x00000012ff2b7819 */ /* 0x000fe20000011605 */
[----:B------:R-:W-:Y:S01]  /*40e0*/  VIADD R20, R20, 0xffffffe0 ;  /* 0xffffffe014147836 */ /* 0x000fe20000000000 */
[----:B------:R-:W-:Y:S01]  /*40f0*/  LOP3.LUT R35, R35, 0x3f, RZ, 0xc0, !PT ;  /* 0x0000003f23237812 */ /* 0x000fe200078ec0ff */
[----:B------:R-:W-:Y:S01]  /*4100*/  I2F.F16 R21, R21 ;  /* 0x0000001500157306 */ /* 0x000fe20000200c00 */
[----:B0-----:R-:W-:Y:S02]  /*4110*/  SHF.R.U32.HI R18, RZ, 0xc, R4 ;  /* 0x0000000cff127819 */ /* 0x001fe40000011604 */
[----:B------:R-:W-:Y:S02]  /*4120*/  LOP3.LUT R43, R43, 0x3f, RZ, 0xc0, !PT ;  /* 0x0000003f2b2b7812 */ /* 0x000fe400078ec0ff */
[----:B------:R-:W-:-:S02]  /*4130*/  LOP3.LUT R19, R18, 0x3f, RZ, 0xc0, !PT ;  /* 0x0000003f12137812 */ /* 0x000fc400078ec0ff */
[----:B------:R-:W-:Y:S01]  /*4140*/  IADD3 R43, PT, PT, R43, -0x20, RZ ;  /* 0xffffffe02b2b7810 */ /* 0x000fe20007ffe0ff */
[----:B------:R0:W1:Y:S01]  /*4150*/  I2F.F16 R16, R22 ;  /* 0x0000001600107306 */ /* 0x0000620000200c00 */
[----:B------:R-:W-:Y:S02]  /*4160*/  IADD3 R19, PT, PT, R19, -0x20, RZ ;  /* 0xffffffe013137810 */ /* 0x000fe40007ffe0ff */
[----:B------:R-:W-:-:S04]  /*4170*/  SHF.R.U32.HI R48, RZ, 0x12, R7 ;  /* 0x00000012ff307819 */ /* 0x000fc80000011607 */
[----:B------:R-:W-:Y:S01]  /*4180*/  LOP3.LUT R48, R48, 0x3f, RZ, 0xc0, !PT ;  /* 0x0000003f30307812 */ /* 0x000fe200078ec0ff */
[----:B------:R2:W-:Y:S01]  /*4190*/  I2F.F16 R42, R19 ;  /* 0x00000013002a7306 */ /* 0x0005e20000200c00 */
[----:B0-----:R-:W-:Y:S01]  /*41a0*/  VIADD R22, R35, 0xffffffe0 ;  /* 0xffffffe023167836 */ /* 0x001fe20000000000 */
[--C-:B------:R-:W-:Y:S02]  /*41b0*/  SHF.R.U32.HI R35, RZ, 0x12, R6.reuse ;  /* 0x00000012ff237819 */ /* 0x100fe40000011606 */
[----:B------:R-:W-:Y:S02]  /*41c0*/  IADD3 R48, PT, PT, R48, -0x20, RZ ;  /* 0xffffffe030307810 */ /* 0x000fe40007ffe0ff */
[----:B------:R-:W-:Y:S02]  /*41d0*/  LOP3.LUT R35, R35, 0x3f, RZ, 0xc0, !PT ;  /* 0x0000003f23237812 */ /* 0x000fe400078ec0ff */
[----:B------:R0:W5:Y:S01]  /*41e0*/  I2F.F16 R18, R17 ;  /* 0x0000001100127306 */ /* 0x0001620000200c00 */
[----:B--2---:R-:W-:-:S02]  /*41f0*/  SHF.R.U32.HI R19, RZ, 0xc, R6 ;  /* 0x0000000cff137819 */ /* 0x004fc40000011606 */
[----:B-1----:R-:W-:Y:S02]  /*4200*/  PRMT R21, R21, 0x5410, R16 ;  /* 0x0000541015157816 */ /* 0x002fe40000000010 */
[----:B------:R-:W-:-:S03]  /*4210*/  LOP3.LUT R19, R19, 0x3f, RZ, 0xc0, !PT ;  /* 0x0000003f13137812 */ /* 0x000fc600078ec0ff */
[----:B------:R1:W2:Y:S01]  /*4220*/  I2F.F16 R49, R20 ;  /* 0x0000001400317306 */ /* 0x0002a20000200c00 */
[----:B0-----:R-:W-:-:S04]  /*4230*/  SHF.R.U32.HI R17, RZ, 0x6, R6 ;  /* 0x00000006ff117819 */ /* 0x001fc80000011606 */
[----:B------:R-:W-:Y:S02]  /*4240*/  LOP3.LUT R17, R17, 0x3f, RZ, 0xc0, !PT ;  /* 0x0000003f11117812 */ /* 0x000fe400078ec0ff */
[----:B-----5:R-:W-:Y:S01]  /*4250*/  PRMT R23, R23, 0x5410, R18 ;  /* 0x0000541017177816 */ /* 0x020fe20000000012 */
[----:B------:R0:W-:Y:S01]  /*4260*/  I2F.F16 R47, R43 ;  /* 0x0000002b002f7306 */ /* 0x0001e20000200c00 */
[----:B-1----:R-:W-:Y:S01]  /*4270*/  VIADD R20, R19, 0xffffffe0 ;  /* 0xffffffe013147836 */ /* 0x002fe20000000000 */
[----:B------:R-:W-:Y:S01]  /*4280*/  SHF.R.U32.HI R19, RZ, 0x6, R7 ;  /* 0x00000006ff137819 */ /* 0x000fe20000011607 */
[----:B------:R-:W-:-:S03]  /*4290*/  VIADD R17, R17, 0xffffffe0 ;  /* 0xffffffe011117836 */ /* 0x000fc60000000000 */
[----:B------:R-:W-:Y:S02]  /*42a0*/  LOP3.LUT R19, R19, 0x3f, RZ, 0xc0, !PT ;  /* 0x0000003f13137812 */ /* 0x000fe400078ec0ff */
[----:B------:R1:W5:Y:S01]  /*42b0*/  I2F.F16 R46, R17 ;  /* 0x00000011002e7306 */ /* 0x0003620000200c00 */
[----:B0-----:R-:W-:Y:S02]  /*42c0*/  IADD3 R43, PT, PT, R35, -0x20, RZ ;  /* 0xffffffe0232b7810 */ /* 0x001fe40007ffe0ff */
[----:B------:R-:W-:Y:S01]  /*42d0*/  VIADD R44, R19, 0xffffffe0 ;  /* 0xffffffe0132c7836 */ /* 0x000fe20000000000 */
[----:B------:R-:W-:Y:S02]  /*42e0*/  SHF.R.U32.HI R35, RZ, 0xc, R7 ;  /* 0x0000000cff237819 */ /* 0x000fe40000011607 */
[----:B--2---:R-:W-:Y:S02]  /*42f0*/  PRMT R42, R42, 0x5410, R49 ;  /* 0x000054102a2a7816 */ /* 0x004fe40000000031 */
[----:B------:R-:W-:Y:S01]  /*4300*/  I2F.F16 R20, R20 ;  /* 0x0000001400147306 */ /* 0x000fe20000200c00 */
[----:B-1----:R-:W0:Y:S01]  /*4310*/  LDS.128 R16, [UR4] ;  /* 0x00000004ff107984 */ /* 0x002e220008000c00 */
[----:B------:R-:W-:-:S05]  /*4320*/  LOP3.LUT R35, R35, 0x3f, RZ, 0xc0, !PT ;  /* 0x0000003f23237812 */ /* 0x000fca00078ec0ff */
[----:B------:R-:W-:Y:S01]  /*4330*/  VIADD R35, R35, 0xffffffe0 ;  /* 0xffffffe023237836 */ /* 0x000fe20000000000 */
[----:B------:R-:W1:Y:S01]  /*4340*/  I2F.F16 R43, R43 ;  /* 0x0000002b002b7306 */ /* 0x000e620000200c00 */
[----:B-----5:R-:W-:-:S07]  /*4350*/  PRMT R45, R45, 0x5410, R46 ;  /* 0x000054102d2d7816 */ /* 0x020fce000000002e */
[----:B------:R-:W2:Y:S01]  /*4360*/  I2F.F16 R22, R22 ;  /* 0x0000001600167306 */ /* 0x000ea20000200c00 */
[----:B-1----:R-:W-:-:S07]  /*4370*/  PRMT R20, R20, 0x5410, R43 ;  /* 0x0000541014147816 */ /* 0x002fce000000002b */
[----:B------:R-:W-:Y:S01]  /*4380*/  I2F.F16 R27, R27 ;  /* 0x0000001b001b7306 */ /* 0x000fe20000200c00 */
[----:B------:R-:W-:-:S04]  /*4390*/  SHF.R.U32.HI R43, RZ, 0x18, R4 ;  /* 0x00000018ff2b7819 */ /* 0x000fc80000011604 */
[----:B------:R-:W-:Y:S02]  /*43a0*/  LOP3.LUT R43, R43, 0x3f, RZ, 0xc0, !PT ;  /* 0x0000003f2b2b7812 */ /* 0x000fe400078ec0ff */
[----:B--2---:R-:W-:Y:S01]  /*43b0*/  PRMT R22, R22, 0x5410, R47 ;  /* 0x0000541016167816 */ /* 0x004fe2000000002f */
[----:B------:R-:W1:Y:S08]  /*43c0*/  I2F.F16 R44, R44 ;  /* 0x0000002c002c7306 */ /* 0x000e700000200c00 */
[----:B------:R-:W-:Y:S01]  /*43d0*/  I2F.F16 R35, R35 ;  /* 0x0000002300237306 */ /* 0x000fe20000200c00 */
[----:B0-----:R-:W-:-:S02]  /*43e0*/  HFMA2 R46, R23, R16, RZ ;  /* 0x00000010172e7231 */ /* 0x001fc400000000ff */
[----:B------:R-:W-:Y:S01]  /*43f0*/  HFMA2 R23, R21, R16, RZ.H0_H0 ;  /* 0x0000001015177231 */ /* 0x000fe200000400ff */
[----:B-1----:R-:W-:-:S04]  /*4400*/  PRMT R47, R27, 0x5410, R44 ;  /* 0x000054101b2f7816 */ /* 0x002fc8000000002c */
[----:B------:R-:W0:Y:S01]  /*4410*/  I2F.F16 R48, R48 ;  /* 0x0000003000307306 */ /* 0x000e220000200c00 */
[----:B------:R-:W-:Y:S01]  /*4420*/  SHF.R.U32.HI R44, RZ, 0x18, R5 ;  /* 0x00000018ff2c7819 */ /* 0x000fe20000011605 */
[----:B------:R-:W-:Y:S02]  /*4430*/  VIADD R27, R43, 0xffffffe0 ;  /* 0xffffffe02b1b7836 */ /* 0x000fe40000000000 */
[----:B------:R-:W-:Y:S02]  /*4440*/  HFMA2 R42, R42, R17, R46 ;  /* 0x000000112a2a7231 */ /* 0x000fe4000000002e */
[----:B------:R-:W-:Y:S01]  /*4450*/  HFMA2 R21, R47, R16, RZ.H0_H0 ;  /* 0x000000102f157231 */ /* 0x000fe200000400ff */
[----:B------:R-:W-:Y:S01]  /*4460*/  LOP3.LUT R43, R44, 0x3f, RZ, 0xc0, !PT ;  /* 0x0000003f2c2b7812 */ /* 0x000fe200078ec0ff */
[----:B------:R-:W-:Y:S01]  /*4470*/  I2F.F16 R27, R27 ;  /* 0x0000001b001b7306 */ /* 0x000fe20000200c00 */
[----:B0-----:R-:W-:-:S03]  /*4480*/  PRMT R44, R35, 0x5410, R48 ;  /* 0x00005410232c7816 */ /* 0x001fc60000000030 */
[----:B------:R-:W-:Y:S02]  /*4490*/  VIADD R48, R43, 0xffffffe0 ;  /* 0xffffffe02b307836 */ /* 0x000fe40000000000 */
[----:B------:R-:W-:Y:S01]  /*44a0*/  HFMA2 R43, R45, R16, RZ ;  /* 0x000000102d2b7231 */ /* 0x000fe200000000ff */
[----:B------:R-:W-:Y:S02]  /*44b0*/  SHF.R.U32.HI R45, RZ, 0x18, R7 ;  /* 0x00000018ff2d7819 */ /* 0x000fe40000011607 */
[----:B------:R-:W-:Y:S01]  /*44c0*/  SHF.R.U32.HI R35, RZ, 0x18, R6 ;  /* 0x00000018ff237819 */ /* 0x000fe20000011606 */
[----:B------:R-:W-:Y:S01]  /*44d0*/  I2F.F16 R16, R48 ;  /* 0x0000003000107306 */ /* 0x000fe20000200c00 */
[----:B------:R-:W-:Y:S02]  /*44e0*/  LOP3.LUT R45, R45, 0x3f, RZ, 0xc0, !PT ;  /* 0x0000003f2d2d7812 */ /* 0x000fe400078ec0ff */
[----:B------:R-:W-:Y:S01]  /*44f0*/  LOP3.LUT R35, R35, 0x3f, RZ, 0xc0, !PT ;  /* 0x0000003f23237812 */ /* 0x000fe200078ec0ff */
[----:B------:R-:W-:-:S02]  /*4500*/  HFMA2 R43, R20, R17, R43 ;  /* 0x00000011142b7231 */ /* 0x000fc4000000002b */
[----:B------:R-:W-:Y:S01]  /*4510*/  VIADD R47, R45, 0xffffffe0 ;  /* 0xffffffe02d2f7836 */ /* 0x000fe20000000000 */
[--C-:B---3--:R-:W-:Y:S01]  /*4520*/  SHF.R.U32 R45, R4, 0x1e, R8.reuse ;  /* 0x0000001e042d7819 */ /* 0x108fe20000001608 */
[-C--:B------:R-:W-:Y:S01]  /*4530*/  HFMA2 R4, R22, R17.reuse, R23 ;  /* 0x0000001116047231 */ /* 0x080fe20000000017 */
[----:B------:R-:W-:Y:S01]  /*4540*/  SHF.R.U32 R22, R5, 0x1e, R9 ;  /* 0x0000001e05167819 */ /* 0x000fe20000001609 */
[----:B------:R-:W-:Y:S01]  /*4550*/  HFMA2 R17, R44, R17, R21 ;  /* 0x000000112c117231 */ /* 0x000fe20000000015 */
[----:B------:R-:W-:Y:S01]  /*4560*/  LOP3.LUT R45, R45, 0x3f, RZ, 0xc0, !PT ;  /* 0x0000003f2d2d7812 */ /* 0x000fe200078ec0ff */
[----:B------:R0:W-:Y:S01]  /*4570*/  I2F.F16 R5, R47 ;  /* 0x0000002f00057306 */ /* 0x0001e20000200c00 */
[----:B------:R-:W-:Y:S02]  /*4580*/  SHF.R.U32.HI R44, RZ, 0x4, R8 ;  /* 0x00000004ff2c7819 */ /* 0x000fe40000011608 */
[----:B------:R-:W-:Y:S01]  /*4590*/  IADD3 R35, PT, PT, R35, -0x20, RZ ;  /* 0xffffffe023237810 */ /* 0x000fe20007ffe0ff */
[----:B------:R-:W-:Y:S01]  /*45a0*/  VIADD R46, R45, 0xffffffe0 ;  /* 0xffffffe02d2e7836 */ /* 0x000fe20000000000 */
[----:B------:R-:W-:-:S02]  /*45b0*/  LOP3.LUT R45, R22, 0x3f, RZ, 0xc0, !PT ;  /* 0x0000003f162d7812 */ /* 0x000fc400078ec0ff */
[----:B0-----:R-:W-:-:S03]  /*45c0*/  SHF.R.U32 R47, R6, 0x1e, R10 ;  /* 0x0000001e062f7819 */ /* 0x001fc6000000160a */
[----:B------:R-:W0:Y:S01]  /*45d0*/  I2F.F16 R46, R46 ;  /* 0x0000002e002e7306 */ /* 0x000e220000200c00 */
[----:B------:R-:W-:Y:S01]  /*45e0*/  IADD3 R45, PT, PT, R45, -0x20, RZ ;  /* 0xffffffe02d2d7810 */ /* 0x000fe20007ffe0ff */
[----:B------:R1:W2:Y:S01]  /*45f0*/  LDG.E.128.CONSTANT R20, desc[UR6][R40.64] ;  /* 0x0000000628147981 */ /* 0x0002a2000c1e9d00 */
[----:B------:R-:W-:Y:S02]  /*4600*/  LOP3.LUT R44, R44, 0x3f, RZ, 0xc0, !PT ;  /* 0x0000003f2c2c7812 */ /* 0x000fe400078ec0ff */
[----:B------:R-:W-:-:S03]  /*4610*/  LOP3.LUT R47, R47, 0x3f, RZ, 0xc0, !PT ;  /* 0x0000003f2f2f7812 */ /* 0x000fc600078ec0ff */
[----:B------:R-:W-:Y:S01]  /*4620*/  VIADD R6, R44, 0xffffffe0 ;  /* 0xffffffe02c067836 */ /* 0x000fe20000000000 */
[----:B------:R-:W3:Y:S01]  /*4630*/  I2F.F16 R45, R45 ;  /* 0x0000002d002d7306 */ /* 0x000ee20000200c00 */
[----:B------:R-:W-:Y:S01]  /*4640*/  VIADD R44, R47, 0xffffffe0 ;  /* 0xffffffe02f2c7836 */ /* 0x000fe20000000000 */
[----:B------:R-:W-:-:S04]  /*4650*/  SHF.R.U32 R7, R7, 0x1e, R11 ;  /* 0x0000001e07077819 */ /* 0x000fc8000000160b */
[----:B------:R-:W-:Y:S02]  /*4660*/  LOP3.LUT R48, R7, 0x3f, RZ, 0xc0, !PT ;  /* 0x0000003f07307812 */ /* 0x000fe400078ec0ff */
[----:B------:R-:W-:Y:S01]  /*4670*/  I2F.F16 R35, R35 ;  /* 0x0000002300237306 */ /* 0x000fe20000200c00 */
[----:B0-----:R-:W-:Y:S02]  /*4680*/  PRMT R47, R27, 0x5410, R46 ;  /* 0x000054101b2f7816 */ /* 0x001fe4000000002e */
[----:B------:R-:W-:-:S05]  /*4690*/  IADD3 R46, PT, PT, R48, -0x20, RZ ;  /* 0xffffffe0302e7810 */ /* 0x000fca0007ffe0ff */
[----:B------:R-:W0:Y:S01]  /*46a0*/  I2F.F16 R44, R44 ;  /* 0x0000002c002c7306 */ /* 0x000e220000200c00 */
[--C-:B------:R-:W-:Y:S02]  /*46b0*/  SHF.R.U32.HI R7, RZ, 0xa, R8.reuse ;  /* 0x0000000aff077819 */ /* 0x100fe40000011608 */
[----:B---3--:R-:W-:Y:S02]  /*46c0*/  PRMT R45, R16, 0x5410, R45 ;  /* 0x00005410102d7816 */ /* 0x008fe4000000002d */
[----:B------:R-:W-:-:S03]  /*46d0*/  SHF.R.U32.HI R16, RZ, 0x10, R8 ;  /* 0x00000010ff107819 */ /* 0x000fc60000011608 */
[----:B------:R-:W3:Y:S01]  /*46e0*/  I2F.F16 R46, R46 ;  /* 0x0000002e002e7306 */ /* 0x000ee20000200c00 */
[----:B------:R-:W-:Y:S01]  /*46f0*/  LOP3.LUT R7, R7, 0x3f, RZ, 0xc0, !PT ;  /* 0x0000003f07077812 */ /* 0x000fe200078ec0ff */
[----:B------:R-:W-:Y:S01]  /*4700*/  HFMA2 R42, R47, R18, R42 ;  /* 0x000000122f2a7231 */ /* 0x000fe2000000002a */
[----:B------:R-:W-:Y:S02]  /*4710*/  LOP3.LUT R27, R16, 0x3f, RZ, 0xc0, !PT ;  /* 0x0000003f101b7812 */ /* 0x000fe400078ec0ff */
[----:B------:R-:W-:Y:S01]  /*4720*/  SHF.R.U32.HI R47, RZ, 0xa, R9 ;  /* 0x0000000aff2f7819 */ /* 0x000fe20000011609 */
[----:B------:R-:W-:Y:S01]  /*4730*/  VIADD R7, R7, 0xffffffe0 ;  /* 0xffffffe007077836 */ /* 0x000fe20000000000 */
[----:B0-----:R-:W-:Y:S02]  /*4740*/  PRMT R16, R35, 0x5410, R44 ;  /* 0x0000541023107816 */ /* 0x001fe4000000002c */
[----:B------:R-:W-:Y:S02]  /*4750*/  SHF.R.U32.HI R35, RZ, 0x16, R8 ;  /* 0x00000016ff237819 */ /* 0x000fe40000011608 */
[----:B------:R-:W-:-:S02]  /*4760*/  LOP3.LUT R47, R47, 0x3f, RZ, 0xc0, !PT ;  /* 0x0000003f2f2f7812 */ /* 0x000fc400078ec0ff */
[----:B------:R-:W-:Y:S01]  /*4770*/  LOP3.LUT R35, R35, 0x3f, RZ, 0xc0, !PT ;  /* 0x0000003f23237812 */ /* 0x000fe200078ec0ff */
[----:B------:R-:W-:Y:S01]  /*4780*/  I2F.F16 R6, R6 ;  /* 0x0000000600067306 */ /* 0x000fe20000200c00 */
[----:B---3--:R-:W-:Y:S01]  /*4790*/  PRMT R46, R5, 0x5410, R46 ;  /* 0x00005410052e7816 */ /* 0x008fe2000000002e */
[----:B------:R-:W-:Y:S01]  /*47a0*/  HFMA2 R4, R45, R18, R4 ;  /* 0x000000122d047231 */ /* 0x000fe20000000004 */
[----:B------:R-:W-:Y:S01]  /*47b0*/  IADD3 R35, PT, PT, R35, -0x20, RZ ;  /* 0xffffffe023237810 */ /* 0x000fe20007ffe0ff */
[----:B------:R-:W-:Y:S01]  /*47c0*/  VIADD R47, R47, 0xffffffe0 ;  /* 0xffffffe02f2f7836 */ /* 0x000fe20000000000 */
[----:B------:R-:W-:-:S03]  /*47d0*/  SHF.R.U32.HI R45, RZ, 0x10, R9 ;  /* 0x00000010ff2d7819 */ /* 0x000fc60000011609 */
[----:B------:R-:W0:Y:S01]  /*47e0*/  I2F.F16 R7, R7 ;  /* 0x0000000700077306 */ /* 0x000e220000200c00 */
[----:B------:R-:W-:Y:S01]  /*47f0*/  VIADD R27, R27, 0xffffffe0 ;  /* 0xffffffe01b1b7836 */ /* 0x000fe20000000000 */
[----:B------:R-:W-:Y:S01]  /*4800*/  SHF.R.U32.HI R5, RZ, 0x4, R9 ;  /* 0x00000004ff057819 */ /* 0x000fe20000011609 */
[-C--:B------:R-:W-:Y:S01]  /*4810*/  HFMA2 R43, R16, R18.reuse, R43 ;  /* 0x00000012102b7231 */ /* 0x080fe2000000002b */
[----:B------:R-:W-:Y:S01]  /*4820*/  LOP3.LUT R45, R45, 0x3f, RZ, 0xc0, !PT ;  /* 0x0000003f2d2d7812 */ /* 0x000fe200078ec0ff */
[----:B------:R-:W-:Y:S01]  /*4830*/  HFMA2 R46, R46, R18, R17 ;  /* 0x000000122e2e7231 */ /* 0x000fe20000000011 */
[----:B------:R-:W-:Y:S02]  /*4840*/  SHF.R.U32.HI R18, RZ, 0x4, R11 ;  /* 0x00000004ff127819 */ /* 0x000fe4000001160b */
[----:B------:R3:W-:Y:S01]  /*4850*/  I2F.F16 R44, R35 ;  /* 0x00000023002c7306 */ /* 0x0007e20000200c00 */
[----:B------:R-:W-:Y:S02]  /*4860*/  SHF.R.U32.HI R17, RZ, 0xa, R10 ;  /* 0x0000000aff117819 */ /* 0x000fe4000001160a */
[----:B------:R-:W-:-:S05]  /*4870*/  LOP3.LUT R5, R5, 0x3f, RZ, 0xc0, !PT ;  /* 0x0000003f05057812 */ /* 0x000fca00078ec0ff */
[----:B------:R5:W-:Y:S01]  /*4880*/  I2F.F16 R48, R47 ;  /* 0x0000002f00307306 */ /* 0x000be20000200c00 */
[----:B---3--:R-:W-:Y:S02]  /*4890*/  SHF.R.U32.HI R35, RZ, 0x4, R10 ;  /* 0x00000004ff237819 */ /* 0x008fe4000001160a */
[----:B------:R-:W-:Y:S02]  /*48a0*/  IADD3 R16, PT, PT, R45, -0x20, RZ ;  /* 0xffffffe02d107810 */ /* 0x000fe40007ffe0ff */
[----:B------:R-:W-:Y:S02]  /*48b0*/  LOP3.LUT R35, R35, 0x3f, RZ, 0xc0, !PT ;  /* 0x0000003f23237812 */ /* 0x000fe400078ec0ff */
[----:B-----5:R-:W-:Y:S01]  /*48c0*/  SHF.R.U32.HI R47, RZ, 0xa, R11 ;  /* 0x0000000aff2f7819 */ /* 0x020fe2000001160b */
[----:B------:R-:W3:Y:S01]  /*48d0*/  I2F.F16 R27, R27 ;  /* 0x0000001b001b7306 */ /* 0x000ee20000200c00 */
[----:B------:R-:W-:Y:S02]  /*48e0*/  LOP3.LUT R45, R18, 0x3f, RZ, 0xc0, !PT ;  /* 0x0000003f122d7812 */ /* 0x000fe400078ec0ff */
[----:B------:R-:W-:-:S02]  /*48f0*/  LOP3.LUT R47, R47, 0x3f, RZ, 0xc0, !PT ;  /* 0x0000003f2f2f7812 */ /* 0x000fc400078ec0ff */
[----:B------:R-:W-:Y:S01]  /*4900*/  LOP3.LUT R17, R17, 0x3f, RZ, 0xc0, !PT ;  /* 0x0000003f11117812 */ /* 0x000fe200078ec0ff */
[----:B------:R-:W-:Y:S01]  /*4910*/  VIADD R5, R5, 0xffffffe0 ;  /* 0xffffffe005057836 */ /* 0x000fe20000000000 */
[----:B0-----:R-:W-:Y:S01]  /*4920*/  PRMT R7, R6, 0x5410, R7 ;  /* 0x0000541006077816 */ /* 0x001fe20000000007 */
[----:B------:R-:W-:Y:S01]  /*4930*/  VIADD R35, R35, 0xffffffe0 ;  /* 0xffffffe023237836 */ /* 0x000fe20000000000 */
[----:B------:R-:W-:Y:S01]  /*4940*/  IADD3 R6, PT, PT, R45, -0x20, RZ ;  /* 0xffffffe02d067810 */ /* 0x000fe20007ffe0ff */
[----:B------:R-:W-:Y:S02]  /*4950*/  VIADD R45, R47, 0xffffffe0 ;  /* 0xffffffe02f2d7836 */ /* 0x000fe40000000000 */
[----:B------:R-:W-:Y:S01]  /*4960*/  VIADD R17, R17, 0xffffffe0 ;  /* 0xffffffe011117836 */ /* 0x000fe20000000000 */
[----:B------:R-:W0:Y:S08]  /*4970*/  I2F.F16 R5, R5 ;  /* 0x0000000500057306 */ /* 0x000e300000200c00 */
[----:B------:R-:W-:Y:S08]  /*4980*/  I2F.F16 R35, R35 ;  /* 0x0000002300237306 */ /* 0x000ff00000200c00 */
[----:B------:R3:W5:Y:S08]  /*4990*/  I2F.F16 R18, R17 ;  /* 0x0000001100127306 */ /* 0x0007700000200c00 */
[----:B------:R-:W-:Y:S01]  /*49a0*/  I2F.F16 R6, R6 ;  /* 0x0000000600067306 */ /* 0x000fe20000200c00 */
[----:B---3--:R-:W-:-:S02]  /*49b0*/  PRMT R17, R27, 0x5410, R44 ;  /* 0x000054101b117816 */ /* 0x008fc4000000002c */
[----:B------:R-:W-:-:S05]  /*49c0*/  SHF.R.U32.HI R27, RZ, 0x16, R9 ;  /* 0x00000016ff1b7819 */ /* 0x000fca0000011609 */
[----:B------:R-:W3:Y:S01]  /*49d0*/  I2F.F16 R45, R45 ;  /* 0x0000002d002d7306 */ /* 0x000ee20000200c00 */
[----:B------:R-:W-:Y:S02]  /*49e0*/  LOP3.LUT R27, R27, 0x3f, RZ, 0xc0, !PT ;  /* 0x0000003f1b1b7812 */ /* 0x000fe400078ec0ff */
[----:B------:R-:W-:-:S03]  /*49f0*/  SHF.R.U32.HI R44, RZ, 0x10, R10 ;  /* 0x00000010ff2c7819 */ /* 0x000fc6000001160a */
[----:B------:R-:W-:Y:S01]  /*4a00*/  VIADD R47, R27, 0xffffffe0 ;  /* 0xffffffe01b2f7836 */ /* 0x000fe20000000000 */
[----:B------:R-:W-:Y:S02]  /*4a10*/  LOP3.LUT R27, R44, 0x3f, RZ, 0xc0, !PT ;  /* 0x0000003f2c1b7812 */ /* 0x000fe400078ec0ff */
[----:B0-----:R-:W-:Y:S02]  /*4a20*/  PRMT R5, R5, 0x5410, R48 ;  /* 0x0000541005057816 */ /* 0x001fe40000000030 */
[----:B-----5:R-:W-:Y:S02]  /*4a30*/  PRMT R44, R35, 0x5410, R18 ;  /* 0x00005410232c7816 */ /* 0x020fe40000000012 */
[----:B------:R-:W-:Y:S02]  /*4a40*/  SHF.R.U32.HI R18, RZ, 0x16, R10 ;  /* 0x00000016ff127819 */ /* 0x000fe4000001160a */
[----:B---3--:R-:W-:Y:S02]  /*4a50*/  PRMT R49, R6, 0x5410, R45 ;  /* 0x0000541006317816 */ /* 0x008fe4000000002d */
[----:B------:R-:W-:Y:S01]  /*4a60*/  SHF.R.U32.HI R6, RZ, 0x10, R11 ;  /* 0x00000010ff067819 */ /* 0x000fe2000001160b */
[----:B------:R-:W-:Y:S01]  /*4a70*/  HFMA2 R35, R5, R19, R4 ;  /* 0x0000001305237231 */ /* 0x000fe20000000004 */
[----:B------:R-:W-:-:S02]  /*4a80*/  LOP3.LUT R18, R18, 0x3f, RZ, 0xc0, !PT ;  /* 0x0000003f12127812 */ /* 0x000fc400078ec0ff */
[----:B------:R-:W-:Y:S02]  /*4a90*/  LOP3.LUT R6, R6, 0x3f, RZ, 0xc0, !PT ;  /* 0x0000003f06067812 */ /* 0x000fe400078ec0ff */
[----:B------:R-:W-:Y:S01]  /*4aa0*/  SHF.R.U32.HI R4, RZ, 0x16, R11 ;  /* 0x00000016ff047819 */ /* 0x000fe2000001160b */
[----:B------:R-:W-:Y:S02]  /*4ab0*/  VIADD R48, R18, 0xffffffe0 ;  /* 0xffffffe012307836 */ /* 0x000fe40000000000 */
[-C--:B------:R-:W-:Y:S01]  /*4ac0*/  HFMA2 R45, R44, R19.reuse, R43 ;  /* 0x000000132c2d7231 */ /* 0x080fe2000000002b */
[----:B------:R-:W-:Y:S01]  /*4ad0*/  I2F.F16 R16, R16 ;  /* 0x0000001000107306 */ /* 0x000fe20000200c00 */
[----:B------:R-:W-:Y:S02]  /*4ae0*/  HFMA2 R18, R7, R19, R42 ;  /* 0x0000001307127231 */ /* 0x000fe4000000002a */
[----:B------:R-:W-:Y:S01]  /*4af0*/  VIADD R50, R6, 0xffffffe0 ;  /* 0xffffffe006327836 */ /* 0x000fe20000000000 */
[----:B------:R-:W-:-:S02]  /*4b00*/  LOP3.LUT R43, R4, 0x3f, RZ, 0xc0, !PT ;  /* 0x0000003f042b7812 */ /* 0x000fc400078ec0ff */
[----:B------:R-:W0:Y:S02]  /*4b10*/  LDS.128 R4, [UR4+0x10] ;  /* 0x00001004ff047984 */ /* 0x000e240008000c00 */
[----:B------:R-:W3:Y:S01]  /*4b20*/  I2F.F16 R47, R47 ;  /* 0x0000002f002f7306 */ /* 0x000ee20000200c00 */
[----:B------:R-:W-:Y:S01]  /*4b30*/  IADD3 R27, PT, PT, R27, -0x20, RZ ;  /* 0xffffffe01b1b7810 */ /* 0x000fe20007ffe0ff */
[----:B------:R-:W-:Y:S01]  /*4b40*/  HFMA2 R46, R49, R19, R46 ;  /* 0x00000013312e7231 */ /* 0x000fe2000000002e */
[----:B----4-:R-:W-:-:S05]  /*4b50*/  SHF.R.U32 R19, R8, 0x1c, R12 ;  /* 0x0000001c08137819 */ /* 0x010fca000000160c */
[----:B------:R-:W-:Y:S01]  /*4b60*/  I2F.F16 R27, R27 ;  /* 0x0000001b001b7306 */ /* 0x000fe20000200c00 */
[----:B------:R-:W-:-:S07]  /*4b70*/  IADD3 R49, PT, PT, R43, -0x20, RZ ;  /* 0xffffffe02b317810 */ /* 0x000fce0007ffe0ff */
[----:B------:R-:W4:Y:S01]  /*4b80*/  I2F.F16 R42, R48 ;  /* 0x00000030002a7306 */ /* 0x000f220000200c00 */
[----:B---3--:R-:W-:Y:S02]  /*4b90*/  PRMT R8, R16, 0x5410, R47 ;  /* 0x0000541010087816 */ /* 0x008fe4000000002f */
[----:B------:R-:W-:Y:S02]  /*4ba0*/  LOP3.LUT R16, R19, 0x3f, RZ, 0xc0, !PT ;  /* 0x0000003f13107812 */ /* 0x000fe400078ec0ff */
[----:B------:R-:W-:-:S03]  /*4bb0*/  SHF.R.U32 R9, R9, 0x1c, R13 ;  /* 0x0000001c09097819 */ /* 0x000fc6000000160d */
[----:B------:R-:W-:Y:S01]  /*4bc0*/  I2F.F16 R44, R50 ;  /* 0x00000032002c7306 */ /* 0x000fe20000200c00 */
[----:B------:R-:W-:-:S07]  /*4bd0*/  LOP3.LUT R9, R9, 0x3f, RZ, 0xc0, !PT ;  /* 0x0000003f09097812 */ /* 0x000fce00078ec0ff */
[----:B------:R-:W3:Y:S01]  /*4be0*/  I2F.F16 R19, R49 ;  /* 0x0000003100137306 */ /* 0x000ee20000200c00 */
[----:B----4-:R-:W-:Y:S02]  /*4bf0*/  PRMT R48, R27, 0x5410, R42 ;  /* 0x000054101b307816 */ /* 0x010fe4000000002a */
[----:B------:R-:W-:Y:S02]  /*4c00*/  SHF.R.U32.HI R27, RZ, 0x2, R13 ;  /* 0x00000002ff1b7819 */ /* 0x000fe4000001160d */
[----:B------:R-:W-:Y:S02]  /*4c10*/  IADD3 R9, PT, PT, R9, -0x20, RZ ;  /* 0xffffffe009097810 */ /* 0x000fe40007ffe0ff */
[----:B------:R-:W-:Y:S02]  /*4c20*/  LOP3.LUT R42, R27, 0x3f, RZ, 0xc0, !PT ;  /* 0x0000003f1b2a7812 */ /* 0x000fe400078ec0ff */
[----:B------:R3:W-:Y:S01]  /*4c30*/  I2F.F16 R27, R9 ;  /* 0x00000009001b7306 */ /* 0x0007e20000200c00 */
[----:B------:R-:W-:-:S02]  /*4c40*/  SHF.R.U32 R10, R10, 0x1c, R14 ;  /* 0x0000001c0a0a7819 */ /* 0x000fc4000000160e */
[----:B------:R-:W-:Y:S02]  /*4c50*/  SHF.R.U32 R11, R11, 0x1c, R15 ;  /* 0x0000001c0b0b7819 */ /* 0x000fe4000000160f */
[----:B------:R-:W-:Y:S02]  /*4c60*/  LOP3.LUT R10, R10, 0x3f, RZ, 0xc0, !PT ;  /* 0x0000003f0a0a7812 */ /* 0x000fe400078ec0ff */
[----:B---3--:R-:W-:Y:S02]  /*4c70*/  PRMT R9, R44, 0x5410, R19 ;  /* 0x000054102c097816 */ /* 0x008fe40000000013 */
[----:B------:R-:W-:-:S04]  /*4c80*/  SHF.R.U32.HI R19, RZ, 0x2, R14 ;  /* 0x00000002ff137819 */ /* 0x000fc8000001160e */
[----:B------:R-:W-:Y:S01]  /*4c90*/  LOP3.LUT R19, R19, 0x3f, RZ, 0xc0, !PT ;  /* 0x0000003f13137812 */ /* 0x000fe200078ec0ff */
[----:B------:R-:W-:Y:S02]  /*4ca0*/  VIADD R10, R10, 0xffffffe0 ;  /* 0xffffffe00a0a7836 */ /* 0x000fe40000000000 */
[-C--:B0-----:R-:W-:Y:S01]  /*4cb0*/  HFMA2 R17, R17, R4.reuse, R18 ;  /* 0x0000000411117231 */ /* 0x081fe20000000012 */
[----:B------:R-:W-:Y:S02]  /*4cc0*/  LOP3.LUT R11, R11, 0x3f, RZ, 0xc0, !PT ;  /* 0x0000003f0b0b7812 */ /* 0x000fe400078ec0ff */
[----:B------:R-:W-:Y:S01]  /*4cd0*/  IADD3 R49, PT, PT, R19, -0x20, RZ ;  /* 0xffffffe013317810 */ /* 0x000fe20007ffe0ff */
[----:B------:R-:W-:Y:S01]  /*4ce0*/  IMAD.WIDE R18, R33, 0x4, R40 ;  /* 0x0000000421127825 */ /* 0x000fe200078e0228 */
[----:B------:R0:W-:Y:S03]  /*4cf0*/  I2F.F16 R44, R10 ;  /* 0x0000000a002c7306 */ /* 0x0001e60000200c00 */
[----:B------:R-:W-:-:S02]  /*4d00*/  HFMA2 R35, R8, R4, R35 ;  /* 0x0000000408237231 */ /* 0x000fc40000000023 */
[----:B------:R-:W-:Y:S02]  /*4d10*/  HFMA2 R46, R9, R4, R46 ;  /* 0x00000004092e7231 */ /* 0x000fe4000000002e */
[----:B------:R-:W-:Y:S02]  /*4d20*/  VIADD R47, R11, 0xffffffe0 ;  /* 0xffffffe00b2f7836 */ /* 0x000fe40000000000 */
[----:B0-----:R0:W3:Y:S01]  /*4d30*/  LDG.E.128.CONSTANT R8, desc[UR6][R18.64] ;  /* 0x0000000612087981 */ /* 0x0010e2000c1e9d00 */
[----:B------:R-:W-:Y:S02]  /*4d40*/  SHF.R.U32.HI R43, RZ, 0x2, R12 ;  /* 0x00000002ff2b7819 */ /* 0x000fe4000001160c */
[----:B-1----:R-:W-:Y:S02]  /*4d50*/  SHF.R.U32.HI R40, RZ, 0x2, R15 ;  /* 0x00000002ff287819 */ /* 0x002fe4000001160f */
[----:B------:R-:W-:Y:S01]  /*4d60*/  LOP3.LUT R43, R43, 0x3f, RZ, 0xc0, !PT ;  /* 0x0000003f2b2b7812 */ /* 0x000fe200078ec0ff */
[----:B------:R-:W-:Y:S01]  /*4d70*/  VIADD R16, R16, 0xffffffe0 ;  /* 0xffffffe010107836 */ /* 0x000fe20000000000 */
[----:B------:R-:W-:-:S03]  /*4d80*/  LOP3.LUT R40, R40, 0x3f, RZ, 0xc0, !PT ;  /* 0x0000003f28287812 */ /* 0x000fc600078ec0ff */
[----:B------:R-:W-:Y:S02]  /*4d90*/  VIADD R43, R43, 0xffffffe0 ;  /* 0xffffffe02b2b7836 */ /* 0x000fe40000000000 */
[----:B------:R-:W-:Y:S01]  /*4da0*/  VIADD R40, R40, 0xffffffe0 ;  /* 0xffffffe028287836 */ /* 0x000fe20000000000 */
[----:B------:R-:W-:Y:S01]  /*4db0*/  I2F.F16 R16, R16 ;  /* 0x0000001000107306 */ /* 0x000fe20000200c00 */
[----:B------:R-:W-:-:S07]  /*4dc0*/  VIADD R42, R42, 0xffffffe0 ;  /* 0xffffffe02a2a7836 */ /* 0x000fce0000000000 */
[----:B------:R-:W1:Y:S08]  /*4dd0*/  I2F.F16 R43, R43 ;  /* 0x0000002b002b7306 */ /* 0x000e700000200c00 */
[----:B------:R-:W4:Y:S08]  /*4de0*/  I2F.F16 R41, R49 ;  /* 0x0000003100297306 */ /* 0x000f300000200c00 */
[----:B------:R-:W-:Y:S08]  /*4df0*/  I2F.F16 R47, R47 ;  /* 0x0000002f002f7306 */ /* 0x000ff00000200c00 */
[----:B------:R-:W5:Y:S08]  /*4e00*/  I2F.F16 R40, R40 ;  /* 0x0000002800287306 */ /* 0x000f700000200c00 */
[----:B------:R-:W0:Y:S01]  /*4e10*/  I2F.F16 R42, R42 ;  /* 0x0000002a002a7306 */ /* 0x000e220000200c00 */
[----:B------:R-:W-:Y:S01]  /*4e20*/  HFMA2 R45, R48, R4, R45 ;  /* 0x00000004302d7231 */ /* 0x000fe2000000002d */
[----:B-1----:R-:W-:-:S02]  /*4e30*/  PRMT R48, R16, 0x5410, R43 ;  /* 0x0000541010307816 */ /* 0x002fc4000000002b */
[----:B------:R-:W-:Y:S02]  /*4e40*/  SHF.R.U32.HI R16, RZ, 0x8, R12 ;  /* 0x00000008ff107819 */ /* 0x000fe4000001160c */
[----:B----4-:R-:W-:Y:S02]  /*4e50*/  PRMT R44, R44, 0x5410, R41 ;  /* 0x000054102c2c7816 */ /* 0x010fe40000000029 */
[----:B-----5:R-:W-:Y:S02]  /*4e60*/  PRMT R41, R47, 0x5410, R40 ;  /* 0x000054102f297816 */ /* 0x020fe40000000028 */
[----:B------:R-:W-:Y:S01]  /*4e70*/  LOP3.LUT R40, R16, 0x3f, RZ, 0xc0, !PT ;  /* 0x0000003f10287812 */ /* 0x000fe200078ec0ff */
[----:B------:R-:W-:Y:S01]  /*4e80*/  HFMA2 R17, R48, R5, R17 ;  /* 0x0000000530117231 */ /* 0x000fe20000000011 */
[----:B0-----:R-:W-:Y:S02]  /*4e90*/  PRMT R42, R27, 0x5410, R42 ;  /* 0x000054101b2a7816 */ /* 0x001fe4000000002a */
[----:B------:R-:W-:-:S02]  /*4ea0*/  LEA.HI R49, R14, 0xffffffe0, RZ, 0x6 ;  /* 0xffffffe00e317811 */ /* 0x000fc400078f30ff */
[----:B------:R-:W-:Y:S01]  /*4eb0*/  IADD3 R43, PT, PT, R40, -0x20, RZ ;  /* 0xffffffe0282b7810 */ /* 0x000fe20007ffe0ff */
[----:B------:R-:W-:Y:S01]  /*4ec0*/  HFMA2 R48, R42, R5, R35 ;  /* 0x000000052a307231 */ /* 0x000fe20000000023 */
[----:B------:R-:W-:Y:S02]  /*4ed0*/  SHF.R.U32.HI R47, RZ, 0xe, R12 ;  /* 0x0000000eff2f7819 */ /* 0x000fe4000001160c */
[--C-:B------:R-:W-:Y:S02]  /*4ee0*/  SHF.R.U32.HI R40, RZ, 0xe, R13.reuse ;  /* 0x0000000eff287819 */ /* 0x100fe4000001160d */
[----:B------:R-:W-:Y:S01]  /*4ef0*/  SHF.R.U32.HI R35, RZ, 0x8, R13 ;  /* 0x00000008ff237819 */ /* 0x000fe2000001160d */
[----:B------:R0:W-:Y:S01]  /*4f00*/  I2F.F16 R16, R49 ;  /* 0x0000003100107306 */ /* 0x0001e20000200c00 */
[----:B------:R-:W-:Y:S02]  /*4f10*/  LOP3.LUT R47, R47, 0x3f, RZ, 0xc0, !PT ;  /* 0x0000003f2f2f7812 */ /* 0x000fe400078ec0ff */
[----:B------:R-:W-:-:S02]  /*4f20*/  LOP3.LUT R35, R35, 0x3f, RZ, 0xc0, !PT ;  /* 0x0000003f23237812 */ /* 0x000fc400078ec0ff */
[----:B0-----:R-:W-:Y:S01]  /*4f30*/  LOP3.LUT R49, R40, 0x3f, RZ, 0xc0, !PT ;  /* 0x0000003f28317812 */ /* 0x001fe200078ec0ff */
[-C--:B------:R-:W-:Y:S02]  /*4f40*/  HFMA2 R40, R44, R5.reuse, R45 ;  /* 0x000000052c287231 */ /* 0x080fe4000000002d */
[----:B------:R-:W-:Y:S01]  /*4f50*/  VIADD R47, R47, 0xffffffe0 ;  /* 0xffffffe02f2f7836 */ /* 0x000fe20000000000 */
[----:B------:R-:W-:Y:S01]  /*4f60*/  IADD3 R45, PT, PT, R49, -0x20, RZ ;  /* 0xffffffe0312d7810 */ /* 0x000fe20007ffe0ff */
[----:B------:R-:W-:Y:S01]  /*4f70*/  VIADD R35, R35, 0xffffffe0 ;  /* 0xffffffe023237836 */ /* 0x000fe20000000000 */
[----:B------:R-:W-:Y:S01]  /*4f80*/  LEA.HI R4, R12, 0xffffffe0, RZ, 0x6 ;  /* 0xffffffe00c047811 */ /* 0x000fe200078f30ff */
[----:B------:R-:W-:Y:S01]  /*4f90*/  I2F.F16 R43, R43 ;  /* 0x0000002b002b7306 */ /* 0x000fe20000200c00 */
[----:B------:R-:W-:Y:S01]  /*4fa0*/  HFMA2 R41, R41, R5, R46 ;  /* 0x0000000529297231 */ /* 0x000fe2000000002e */
[----:B------:R-:W-:Y:S02]  /*4fb0*/  SHF.R.U32.HI R12, RZ, 0x14, R12 ;  /* 0x00000014ff0c7819 */ /* 0x000fe4000001160c */
[----:B------:R-:W-:-:S02]  /*4fc0*/  SHF.R.U32.HI R46, RZ, 0xe, R14 ;  /* 0x0000000eff2e7819 */ /* 0x000fc4000001160e */
[----:B------:R-:W-:Y:S02]  /*4fd0*/  SHF.R.U32.HI R44, RZ, 0x8, R14 ;  /* 0x00000008ff2c7819 */ /* 0x000fe4000001160e */
[----:B------:R-:W0:Y:S01]  /*4fe0*/  I2F.F16 R50, R47 ;  /* 0x0000002f00327306 */ /* 0x000e220000200c00 */
[----:B------:R-:W-:Y:S02]  /*4ff0*/  LOP3.LUT R12, R12, 0x3f, RZ, 0xc0, !PT ;  /* 0x0000003f0c0c7812 */ /* 0x000fe400078ec0ff */
[----:B------:R-:W-:-:S05]  /*5000*/  LOP3.LUT R46, R46, 0x3f, RZ, 0xc0, !PT ;  /* 0x0000003f2e2e7812 */ /* 0x000fca00078ec0ff */
[----:B------:R-:W-:Y:S01]  /*5010*/  I2F.F16 R42, R35 ;  /* 0x00000023002a7306 */ /* 0x000fe20000200c00 */
[----:B------:R-:W-:-:S07]  /*5020*/  LOP3.LUT R44, R44, 0x3f, RZ, 0xc0, !PT ;  /* 0x0000003f2c2c7812 */ /* 0x000fce00078ec0ff */
[----:B------:R-:W1:Y:S01]  /*5030*/  I2F.F16 R45, R45 ;  /* 0x0000002d002d7306 */ /* 0x000e620000200c00 */
[----:B------:R-:W-:Y:S01]  /*5040*/  IADD3 R46, PT, PT, R46, -0x20, RZ ;  /* 0xffffffe02e2e7810 */ /* 0x000fe20007ffe0ff */
[----:B------:R-:W-:Y:S02]  /*5050*/  VIADD R12, R12, 0xffffffe0 ;  /* 0xffffffe00c0c7836 */ /* 0x000fe40000000000 */
[----:B------:R-:W-:-:S04]  /*5060*/  VIADD R44, R44, 0xffffffe0 ;  /* 0xffffffe02c2c7836 */ /* 0x000fc80000000000 */
[----:B------:R0:W-:Y:S01]  /*5070*/  I2F.F16 R35, R12 ;  /* 0x0000000c00237306 */ /* 0x0001e20000200c00 */
[----:B------:R-:W-:-:S07]  /*5080*/  LEA.HI R27, R13, 0xffffffe0, RZ, 0x6 ;  /* 0xffffffe00d1b7811 */ /* 0x000fce00078f30ff */
[----:B------:R4:W-:Y:S01]  /*5090*/  I2F.F16 R47, R44 ;  /* 0x0000002c002f7306 */ /* 0x0009e20000200c00 */
[----:B0-----:R-:W-:Y:S02]  /*50a0*/  PRMT R12, R43, 0x5410, R50 ;  /* 0x000054102b0c7816 */ /* 0x001fe40000000032 */
[----:B-1----:R-:W-:Y:S02]  /*50b0*/  PRMT R43, R42, 0x5410, R45 ;  /* 0x000054102a2b7816 */ /* 0x002fe4000000002d */
[----:B------:R-:W-:-:S03]  /*50c0*/  SHF.R.U32.HI R42, RZ, 0x8, R15 ;  /* 0x00000008ff2a7819 */ /* 0x000fc6000001160f */
[----:B------:R-:W0:Y:S01]  /*50d0*/  I2F.F16 R46, R46 ;  /* 0x0000002e002e7306 */ /* 0x000e220000200c00 */
[----:B------:R-:W-:Y:S02]  /*50e0*/  SHF.R.U32.HI R45, RZ, 0xe, R15 ;  /* 0x0000000eff2d7819 */ /* 0x000fe4000001160f */
[----:B------:R-:W-:Y:S02]  /*50f0*/  LEA.HI R5, R15, 0xffffffe0, RZ, 0x6 ;  /* 0xffffffe00f057811 */ /* 0x000fe400078f30ff */
[----:B------:R-:W-:Y:S02]  /*5100*/  LOP3.LUT R42, R42, 0x3f, RZ, 0xc0, !PT ;  /* 0x0000003f2a2a7812 */ /* 0x000fe400078ec0ff */
[----:B------:R-:W-:Y:S02]  /*5110*/  SHF.R.U32.HI R13, RZ, 0x14, R13 ;  /* 0x00000014ff0d7819 */ /* 0x000fe4000001160d */
[----:B------:R-:W-:Y:S02]  /*5120*/  SHF.R.U32.HI R15, RZ, 0x14, R15 ;  /* 0x00000014ff0f7819 */ /* 0x000fe4000001160f */
[----:B------:R-:W-:Y:S01]  /*5130*/  LOP3.LUT R45, R45, 0x3f, RZ, 0xc0, !PT ;  /* 0x0000003f2d2d7812 */ /* 0x000fe200078ec0ff */
[----:B------:R-:W-:Y:S01]  /*5140*/  VIADD R42, R42, 0xffffffe0 ;  /* 0xffffffe02a2a7836 */ /* 0x000fe20000000000 */
[----:B----4-:R-:W-:-:S02]  /*5150*/  LOP3.LUT R44, R13, 0x3f, RZ, 0xc0, !PT ;  /* 0x0000003f0d2c7812 */ /* 0x010fc400078ec0ff */
[----:B------:R-:W-:Y:S01]  /*5160*/  LOP3.LUT R50, R15, 0x3f, RZ, 0xc0, !PT ;  /* 0x0000003f0f327812 */ /* 0x000fe200078ec0ff */
[----:B------:R-:W-:Y:S01]  /*5170*/  VIADD R49, R45, 0xffffffe0 ;  /* 0xffffffe02d317836 */ /* 0x000fe20000000000 */
[----:B------:R-:W1:Y:S01]  /*5180*/  I2F.F16 R4, R4 ;  /* 0x0000000400047306 */ /* 0x000e620000200c00 */
[----:B------:R-:W-:Y:S02]  /*5190*/  IADD3 R44, PT, PT, R44, -0x20, RZ ;  /* 0xffffffe02c2c7810 */ /* 0x000fe40007ffe0ff */
[----:B0-----:R-:W-:Y:S01]  /*51a0*/  PRMT R15, R47, 0x5410, R46 ;  /* 0x000054102f0f7816 */ /* 0x001fe2000000002e */
[----:B------:R-:W-:Y:S01]  /*51b0*/  VIADD R46, R50, 0xffffffe0 ;  /* 0xffffffe0322e7836 */ /* 0x000fe20000000000 */
[----:B------:R-:W-:-:S03]  /*51c0*/  SHF.R.U32.HI R14, RZ, 0x14, R14 ;  /* 0x00000014ff0e7819 */ /* 0x000fc6000001160e */
[----:B------:R-:W-:Y:S01]  /*51d0*/  I2F.F16 R42, R42 ;  /* 0x0000002a002a7306 */ /* 0x000fe20000200c00 */
[----:B------:R-:W-:-:S07]  /*51e0*/  LOP3.LUT R14, R14, 0x3f, RZ, 0xc0, !PT ;  /* 0x0000003f0e0e7812 */ /* 0x000fce00078ec0ff */
[----:B------:R-:W0:Y:S01]  /*51f0*/  I2F.F16 R13, R49 ;  /* 0x00000031000d7306 */ /* 0x000e220000200c00 */
[----:B------:R-:W-:-:S07]  /*5200*/  VIADD R14, R14, 0xffffffe0 ;  /* 0xffffffe00e0e7836 */ /* 0x000fce0000000000 */
[----:B------:R-:W-:Y:S08]  /*5210*/  I2F.F16 R27, R27 ;  /* 0x0000001b001b7306 */ /* 0x000ff00000200c00 */
[----:B------:R-:W4:Y:S01]  /*5220*/  I2F.F16 R44, R44 ;  /* 0x0000002c002c7306 */ /* 0x000f220000200c00 */
[----:B-1----:R-:W-:-:S07]  /*5230*/  PRMT R4, R35, 0x5410, R4 ;  /* 0x0000541023047816 */ /* 0x002fce0000000004 */
[----:B------:R-:W-:Y:S08]  /*5240*/  I2F.F16 R5, R5 ;  /* 0x0000000500057306 */ /* 0x000ff00000200c00 */
[----:B------:R-:W1:Y:S01]  /*5250*/  I2F.F16 R46, R46 ;  /* 0x0000002e002e7306 */ /* 0x000e620000200c00 */
[----:B--2---:R-:W-:Y:S01]  /*5260*/  SHF.R.U32.HI R35, RZ, 0xc, R20 ;  /* 0x0000000cff237819 */ /* 0x004fe20000011614 */
[----:B------:R-:W-:Y:S01]  /*5270*/  HFMA2 R48, R43, R6, R48 ;  /* 0x000000062b307231 */ /* 0x000fe20000000030 */
[----:B0-----:R-:W-:-:S05]  /*5280*/  PRMT R42, R42, 0x5410, R13 ;  /* 0x000054102a2a7816 */ /* 0x001fca000000000d */
[----:B------:R-:W0:Y:S01]  /*5290*/  I2F.F16 R45, R14 ;  /* 0x0000000e002d7306 */ /* 0x000e220000200c00 */
[----:B------:R-:W-:Y:S02]  /*52a0*/  LOP3.LUT R43, R35, 0x3f, RZ, 0xc0, !PT ;  /* 0x0000003f232b7812 */ /* 0x000fe400078ec0ff */
[----:B----4-:R-:W-:Y:S01]  /*52b0*/  PRMT R35, R44, 0x5410, R27 ;  /* 0x000054102c237816 */ /* 0x010fe2000000001b */
[-C--:B------:R-:W-:Y:S01]  /*52c0*/  HFMA2 R47, R12, R6.reuse, R17 ;  /* 0x000000060c2f7231 */ /* 0x080fe20000000011 */
[----:B------:R-:W-:Y:S01]  /*52d0*/  SHF.R.U32.HI R27, RZ, 0x12, R20 ;  /* 0x00000012ff1b7819 */ /* 0x000fe20000011614 */
[-C--:B------:R-:W-:Y:S02]  /*52e0*/  HFMA2 R40, R15, R6.reuse, R40 ;  /* 0x000000060f287231 */ /* 0x080fe40000000028 */
[----:B------:R-:W-:Y:S01]  /*52f0*/  HFMA2 R41, R42, R6, R41 ;  /* 0x000000062a297231 */ /* 0x000fe20000000029 */
[----:B-1----:R-:W-:Y:S02]  /*5300*/  PRMT R46, R46, 0x5410, R5 ;  /* 0x000054102e2e7816 */ /* 0x002fe40000000005 */
[----:B------:R-:W-:-:S02]  /*5310*/  SHF.R.U32.HI R6, RZ, 0x6, R21 ;  /* 0x00000006ff067819 */ /* 0x000fc40000011615 */
[----:B------:R-:W-:Y:S01]  /*5320*/  LOP3.LUT R27, R27, 0x3f, RZ, 0xc0, !PT ;  /* 0x0000003f1b1b7812 */ /* 0x000fe200078ec0ff */
[-C--:B------:R-:W-:Y:S01]  /*5330*/  HFMA2 R41, R46, R7.reuse, R41 ;  /* 0x000000072e297231 */ /* 0x080fe20000000029 */
[----:B------:R-:W-:Y:S02]  /*5340*/  LOP3.LUT R13, R21, 0x3f, RZ, 0xc0, !PT ;  /* 0x0000003f150d7812 */ /* 0x000fe400078ec0ff */
[----:B------:R-:W-:Y:S02]  /*5350*/  LOP3.LUT R17, R6, 0x3f, RZ, 0xc0, !PT ;  /* 0x0000003f06117812 */ /* 0x000fe400078ec0ff */
[----:B------:R-:W-:Y:S02]  /*5360*/  SHF.R.U32.HI R46, RZ, 0x6, R23 ;  /* 0x00000006ff2e7819 */ /* 0x000fe40000011617 */
[----:B------:R-:W-:Y:S02]  /*5370*/  SHF.R.U32.HI R6, RZ, 0x6, R20 ;  /* 0x00000006ff067819 */ /* 0x000fe40000011614 */
[----:B0-----:R-:W-:Y:S01]  /*5380*/  PRMT R45, R45, 0x5410, R16 ;  /* 0x000054102d2d7816 */ /* 0x001fe20000000010 */
[----:B------:R-:W-:Y:S01]  /*5390*/  VIADD R16, R27, 0xffffffe0 ;  /* 0xffffffe01b107836 */ /* 0x000fe20000000000 */
[----:B------:R-:W-:Y:S01]  /*53a0*/  IADD3 R49, PT, PT, R13, -0x20, RZ ;  /* 0xffffffe00d317810 */ /* 0x000fe20007ffe0ff */
[----:B------:R-:W-:Y:S01]  /*53b0*/  HFMA2 R27, R4, R7, R47 ;  /* 0x00000007041b7231 */ /* 0x000fe2000000002f */
[----:B------:R-:W-:Y:S01]  /*53c0*/  LOP3.LUT R13, R20, 0x3f, RZ, 0xc0, !PT ;  /* 0x0000003f140d7812 */ /* 0x000fe200078ec0ff */
[----:B------:R-:W-:Y:S01]  /*53d0*/  VIADD R17, R17, 0xffffffe0 ;  /* 0xffffffe011117836 */ /* 0x000fe20000000000 */
[----:B------:R-:W-:-:S02]  /*53e0*/  LOP3.LUT R47, R46, 0x3f, RZ, 0xc0, !PT ;  /* 0x0000003f2e2f7812 */ /* 0x000fc400078ec0ff */
[----:B------:R-:W-:Y:S02]  /*53f0*/  LOP3.LUT R6, R6, 0x3f, RZ, 0xc0, !PT ;  /* 0x0000003f06067812 */ /* 0x000fe400078ec0ff */
[----:B------:R-:W-:Y:S01]  /*5400*/  SHF.R.U32.HI R46, RZ, 0x6, R22 ;  /* 0x00000006ff2e7819 */ /* 0x000fe20000011616 */
[----:B------:R-:W-:Y:S01]  /*5410*/  VIADD R13, R13, 0xffffffe0 ;  /* 0xffffffe00d0d7836 */ /* 0x000fe20000000000 */
[----:B------:R-:W-:Y:S01]  /*5420*/  LOP3.LUT R14, R23, 0x3f, RZ, 0xc0, !PT ;  /* 0x0000003f170e7812 */ /* 0x000fe200078ec0ff */
[----:B------:R-:W-:Y:S01]  /*5430*/  I2F.F16 R12, R49 ;  /* 0x00000031000c7306 */ /* 0x000fe20000200c00 */
[----:B------:R-:W-:Y:S01]  /*5440*/  LOP3.LUT R46, R46, 0x3f, RZ, 0xc0, !PT ;  /* 0x0000003f2e2e7812 */ /* 0x000fe200078ec0ff */
[----:B------:R-:W-:Y:S01]  /*5450*/  VIADD R6, R6, 0xffffffe0 ;  /* 0xffffffe006067836 */ /* 0x000fe20000000000 */
[----:B------:R-:W-:Y:S01]  /*5460*/  LOP3.LUT R15, R22, 0x3f, RZ, 0xc0, !PT ;  /* 0x0000003f160f7812 */ /* 0x000fe200078ec0ff */
[----:B------:R-:W-:Y:S01]  /*5470*/  VIADD R14, R14, 0xffffffe0 ;  /* 0xffffffe00e0e7836 */ /* 0x000fe20000000000 */
[----:B------:R-:W-:-:S03]  /*5480*/  IADD3 R43, PT, PT, R43, -0x20, RZ ;  /* 0xffffffe02b2b7810 */ /* 0x000fc60007ffe0ff */
[----:B------:R-:W0:Y:S01]  /*5490*/  I2F.F16 R17, R17 ;  /* 0x0000001100117306 */ /* 0x000e220000200c00 */
[----:B------:R-:W-:Y:S01]  /*54a0*/  VIADD R47, R47, 0xffffffe0 ;  /* 0xffffffe02f2f7836 */ /* 0x000fe20000000000 */
[----:B------:R-:W-:Y:S01]  /*54b0*/  IADD3 R15, PT, PT, R15, -0x20, RZ ;  /* 0xffffffe00f0f7810 */ /* 0x000fe20007ffe0ff */
[----:B------:R-:W-:Y:S01]  /*54c0*/  VIADD R46, R46, 0xffffffe0 ;  /* 0xffffffe02e2e7836 */ /* 0x000fe20000000000 */
[----:B------:R-:W-:-:S04]  /*54d0*/  SHF.R.U32.HI R4, RZ, 0x12, R21 ;  /* 0x00000012ff047819 */ /* 0x000fc80000011615 */
[----:B------:R-:W-:Y:S01]  /*54e0*/  I2F.F16 R13, R13 ;  /* 0x0000000d000d7306 */ /* 0x000fe20000200c00 */
[----:B------:R-:W-:Y:S01]  /*54f0*/  HFMA2 R40, R45, R7, R40 ;  /* 0x000000072d287231 */ /* 0x000fe20000000028 */
[----:B------:R-:W-:-:S06]  /*5500*/  LOP3.LUT R45, R4, 0x3f, RZ, 0xc0, !PT ;  /* 0x0000003f042d7812 */ /* 0x000fcc00078ec0ff */
[----:B------:R1:W-:Y:S01]  /*5510*/  I2F.F16 R42, R6 ;  /* 0x00000006002a7306 */ /* 0x0003e20000200c00 */
[----:B------:R-:W-:-:S07]  /*5520*/  IADD3 R45, PT, PT, R45, -0x20, RZ ;  /* 0xffffffe02d2d7810 */ /* 0x000fce0007ffe0ff */
[----:B------:R-:W-:Y:S01]  /*5530*/  I2F.F16 R43, R43 ;  /* 0x0000002b002b7306 */ /* 0x000fe20000200c00 */
[----:B0-----:R-:W-:-:S07]  /*5540*/  PRMT R17, R12, 0x5410, R17 ;  /* 0x000054100c117816 */ /* 0x001fce0000000011 */
[----:B------:R-:W0:Y:S01]  /*5550*/  I2F.F16 R16, R16 ;  /* 0x0000001000107306 */ /* 0x000e220000200c00 */
[----:B------:R-:W-:-:S07]  /*5560*/  SHF.R.U32.HI R12, RZ, 0xc, R22 ;  /* 0x0000000cff0c7819 */ /* 0x000fce0000011616 */
[----:B------:R-:W-:Y:S08]  /*5570*/  I2F.F16 R14, R14 ;  /* 0x0000000e000e7306 */ /* 0x000ff00000200c00 */
[----:B------:R-:W2:Y:S01]  /*5580*/  I2F.F16 R47, R47 ;  /* 0x0000002f002f7306 */ /* 0x000ea20000200c00 */
[----:B------:R-:W-:-:S07]  /*5590*/  IMAD.WIDE R18, R33, 0x4, R18 ;  /* 0x0000000421127825 */ /* 0x000fce00078e0212 */
[----:B------:R-:W-:Y:S08]  /*55a0*/  I2F.F16 R15, R15 ;  /* 0x0000000f000f7306 */ /* 0x000ff00000200c00 */
[----:B------:R-:W4:Y:S01]  /*55b0*/  I2F.F16 R46, R46 ;  /* 0x0000002e002e7306 */ /* 0x000f220000200c00 */
[----:B------:R-:W-:Y:S01]  /*55c0*/  LOP3.LUT R12, R12, 0x3f, RZ, 0xc0, !PT ;  /* 0x0000003f0c0c7812 */ /* 0x000fe200078ec0ff */
[----:B------:R-:W-:Y:S01]  /*55d0*/  HFMA2 R35, R35, R7, R48 ;  /* 0x0000000723237231 */ /* 0x000fe20000000030 */
[----:B------:R-:W-:Y:S01]  /*55e0*/  SHF.R.U32.HI R44, RZ, 0xc, R21 ;  /* 0x0000000cff2c7819 */ /* 0x000fe20000011615 */
[----:B-1----:R-:W5:Y:S04]  /*55f0*/  LDG.E.128.CONSTANT R4, desc[UR6][R18.64] ;  /* 0x0000000612047981 */ /* 0x002f68000c1e9d00 */
[----:B------:R1:W-:Y:S01]  /*5600*/  I2F.F16 R49, R45 ;  /* 0x0000002d00317306 */ /* 0x0003e20000200c00 */
[----:B0-----:R-:W-:-:S02]  /*5610*/  PRMT R16, R43, 0x5410, R16 ;  /* 0x000054102b107816 */ /* 0x001fc40000000010 */
[----:B--2---:R-:W-:Y:S02]  /*5620*/  PRMT R43, R14, 0x5410, R47 ;  /* 0x000054100e2b7816 */ /* 0x004fe4000000002f */
[----:B-1----:R-:W-:Y:S02]  /*5630*/  PRMT R45, R13, 0x5410, R42 ;  /* 0x000054100d2d7816 */ /* 0x002fe4000000002a */
[----:B------:R-:W-:Y:S02]  /*5640*/  SHF.R.U32.HI R13, RZ, 0x12, R22 ;  /* 0x00000012ff0d7819 */ /* 0x000fe40000011616 */
[----:B------:R-:W-:Y:S02]  /*5650*/  IADD3 R48, PT, PT, R12, -0x20, RZ ;  /* 0xffffffe00c307810 */ /* 0x000fe40007ffe0ff */
[----:B----4-:R-:W-:Y:S02]  /*5660*/  PRMT R47, R15, 0x5410, R46 ;  /* 0x000054100f2f7816 */ /* 0x010fe4000000002e */
[----:B------:R-:W-:-:S02]  /*5670*/  LOP3.LUT R42, R13, 0x3f, RZ, 0xc0, !PT ;  /* 0x0000003f0d2a7812 */ /* 0x000fc400078ec0ff */
[----:B------:R-:W-:Y:S01]  /*5680*/  LOP3.LUT R44, R44, 0x3f, RZ, 0xc0, !PT ;  /* 0x0000003f2c2c7812 */ /* 0x000fe200078ec0ff */
[----:B------:R-:W0:Y:S04]  /*5690*/  LDS.128 R12, [UR4+0x20] ;  /* 0x00002004ff0c7984 */ /* 0x000e280008000c00 */
[----:B------:R-:W-:-:S06]  /*56a0*/  VIADD R44, R44, 0xffffffe0 ;  /* 0xffffffe02c2c7836 */ /* 0x000fcc0000000000 */
[----:B------:R-:W1:Y:S01]  /*56b0*/  I2F.F16 R44, R44 ;  /* 0x0000002c002c7306 */ /* 0x000e620000200c00 */
[----:B------:R-:W-:-:S04]  /*56c0*/  SHF.R.U32.HI R50, RZ, 0x12, R23 ;  /* 0x00000012ff327819 */ /* 0x000fc80000011617 */
[----:B------:R-:W-:Y:S02]  /*56d0*/  LOP3.LUT R50, R50, 0x3f, RZ, 0xc0, !PT ;  /* 0x0000003f32327812 */ /* 0x000fe400078ec0ff */
[----:B-1----:R-:W-:Y:S01]  /*56e0*/  PRMT R44, R44, 0x5410, R49 ;  /* 0x000054102c2c7816 */ /* 0x002fe20000000031 */
[----:B------:R-:W-:Y:S01]  /*56f0*/  VIADD R49, R42, 0xffffffe0 ;  /* 0xffffffe02a317836 */ /* 0x000fe20000000000 */
[----:B------:R-:W-:-:S04]  /*5700*/  SHF.R.U32.HI R42, RZ, 0xc, R23 ;  /* 0x0000000cff2a7819 */ /* 0x000fc80000011617 */
[----:B------:R-:W-:Y:S01]  /*5710*/  LOP3.LUT R42, R42, 0x3f, RZ, 0xc0, !PT ;  /* 0x0000003f2a2a7812 */ /* 0x000fe200078ec0ff */
[----:B------:R0:W-:Y:S01]  /*5720*/  I2F.F16 R46, R48 ;  /* 0x00000030002e7306 */ /* 0x0001e20000200c00 */
[----:B------:R-:W-:-:S03]  /*5730*/  IADD3 R50, PT, PT, R50, -0x20, RZ ;  /* 0xffffffe032327810 */ /* 0x000fc60007ffe0ff */
[----:B------:R-:W-:-:S04]  /*5740*/  VIADD R42, R42, 0xffffffe0 ;  /* 0xffffffe02a2a7836 */ /* 0x000fc80000000000 */
[----:B------:R-:W1:Y:S01]  /*5750*/  I2F.F16 R49, R49 ;  /* 0x0000003100317306 */ /* 0x000e620000200c00 */
[-C--:B0-----:R-:W-:Y:S02]  /*5760*/  HFMA2 R48, R45, R12.reuse, RZ ;  /* 0x0000000c2d307231 */ /* 0x081fe400000000ff */
[-C--:B------:R-:W-:Y:S02]  /*5770*/  HFMA2 R17, R17, R12.reuse, RZ.H0_H0 ;  /* 0x0000000c11117231 */ /* 0x080fe400000400ff */
[-C--:B------:R-:W-:Y:S02]  /*5780*/  HFMA2 R45, R47, R12.reuse, RZ ;  /* 0x0000000c2f2d7231 */ /* 0x080fe400000000ff */
[----:B------:R-:W-:Y:S01]  /*5790*/  HFMA2 R43, R43, R12, RZ.H0_H0 ;  /* 0x0000000c2b2b7231 */ /* 0x000fe200000400ff */
[----:B------:R-:W-:Y:S01]  /*57a0*/  I2F.F16 R42, R42 ;  /* 0x0000002a002a7306 */ /* 0x000fe20000200c00 */
[----:B------:R-:W-:Y:S01]  /*57b0*/  HFMA2 R12, R16, R13, R48 ;  /* 0x0000000d100c7231 */ /* 0x000fe20000000030 */
[----:B------:R-:W-:-:S06]  /*57c0*/  SHF.R.U32.HI R16, RZ, 0x18, R20 ;  /* 0x00000018ff107819 */ /* 0x000fcc0000011614 */
[----:B------:R-:W0:Y:S01]  /*57d0*/  I2F.F16 R51, R50 ;  /* 0x0000003200337306 */ /* 0x000e220000200c00 */
[----:B------:R-:W-:Y:S01]  /*57e0*/  HFMA2 R44, R44, R13, R17 ;  /* 0x0000000d2c2c7231 */ /* 0x000fe20000000011 */
[----:B------:R-:W-:Y:S02]  /*57f0*/  SHF.R.U32.HI R17, RZ, 0x18, R21 ;  /* 0x00000018ff117819 */ /* 0x000fe40000011615 */
[----:B---3--:R-:W-:Y:S02]  /*5800*/  SHF.R.U32 R20, R20, 0x1e, R8 ;  /* 0x0000001e14147819 */ /* 0x008fe40000001608 */
[----:B------:R-:W-:Y:S02]  /*5810*/  LOP3.LUT R16, R16, 0x3f, RZ, 0xc0, !PT ;  /* 0x0000003f10107812 */ /* 0x000fe400078ec0ff */
[----:B-1----:R-:W-:Y:S02]  /*5820*/  PRMT R46, R46, 0x5410, R49 ;  /* 0x000054102e2e7816 */ /* 0x002fe40000000031 */
[----:B------:R-:W-:-:S02]  /*5830*/  LOP3.LUT R17, R17, 0x3f, RZ, 0xc0, !PT ;  /* 0x0000003f11117812 */ /* 0x000fc400078ec0ff */
[----:B------:R-:W-:Y:S01]  /*5840*/  LOP3.LUT R20, R20, 0x3f, RZ, 0xc0, !PT ;  /* 0x0000003f14147812 */ /* 0x000fe200078ec0ff */
[----:B------:R-:W-:Y:S01]  /*5850*/  VIADD R16, R16, 0xffffffe0 ;  /* 0xffffffe010107836 */ /* 0x000fe20000000000 */
[----:B0-----:R-:W-:Y:S01]  /*5860*/  PRMT R42, R42, 0x5410, R51 ;  /* 0x000054102a2a7816 */ /* 0x001fe20000000033 */
[----:B------:R-:W-:Y:S02]  /*5870*/  VIADD R47, R17, 0xffffffe0 ;  /* 0xffffffe0112f7836 */ /* 0x000fe40000000000 */
[-C--:B------:R-:W-:Y:S01]  /*5880*/  HFMA2 R45, R46, R13.reuse, R45 ;  /* 0x0000000d2e2d7231 */ /* 0x080fe2000000002d */
[----:B------:R-:W-:Y:S01]  /*5890*/  SHF.R.U32.HI R17, RZ, 0x18, R23 ;  /* 0x00000018ff117819 */ /* 0x000fe20000011617 */
[----:B------:R-:W-:Y:S01]  /*58a0*/  VIADD R20, R20, 0xffffffe0 ;  /* 0xffffffe014147836 */ /* 0x000fe20000000000 */
[----:B------:R-:W-:Y:S02]  /*58b0*/  SHF.R.U32.HI R46, RZ, 0x18, R22 ;  /* 0x00000018ff2e7819 */ /* 0x000fe40000011616 */
[----:B------:R-:W-:Y:S01]  /*58c0*/  SHF.R.U32 R23, R23, 0x1e, R11 ;  /* 0x0000001e17177819 */ /* 0x000fe2000000160b */
[----:B------:R-:W-:Y:S01]  /*58d0*/  HFMA2 R13, R42, R13, R43 ;  /* 0x0000000d2a0d7231 */ /* 0x000fe2000000002b */
[----:B------:R-:W-:-:S02]  /*58e0*/  SHF.R.U32 R21, R21, 0x1e, R9 ;  /* 0x0000001e15157819 */ /* 0x000fc40000001609 */
[----:B------:R-:W-:Y:S01]  /*58f0*/  SHF.R.U32 R22, R22, 0x1e, R10 ;  /* 0x0000001e16167819 */ /* 0x000fe2000000160a */
[----:B------:R-:W-:Y:S01]  /*5900*/  I2F.F16 R16, R16 ;  /* 0x0000001000107306 */ /* 0x000fe20000200c00 */
[----:B------:R-:W-:Y:S02]  /*5910*/  LOP3.LUT R46, R46, 0x3f, RZ, 0xc0, !PT ;  /* 0x0000003f2e2e7812 */ /* 0x000fe400078ec0ff */
[----:B------:R-:W-:Y:S02]  /*5920*/  LOP3.LUT R23, R23, 0x3f, RZ, 0xc0, !PT ;  /* 0x0000003f17177812 */ /* 0x000fe400078ec0ff */
[----:B------:R-:W-:-:S03]  /*5930*/  LOP3.LUT R17, R17, 0x3f, RZ, 0xc0, !PT ;  /* 0x0000003f11117812 */ /* 0x000fc600078ec0ff */
[----:B------:R-:W0:Y:S01]  /*5940*/  I2F.F16 R43, R20 ;  /* 0x00000014002b7306 */ /* 0x000e220000200c00 */
[----:B------:R-:W-:Y:S02]  /*5950*/  LOP3.LUT R21, R21, 0x3f, RZ, 0xc0, !PT ;  /* 0x0000003f15157812 */ /* 0x000fe400078ec0ff */
[----:B------:R-:W-:Y:S01]  /*5960*/  LOP3.LUT R22, R22, 0x3f, RZ, 0xc0, !PT ;  /* 0x0000003f16167812 */ /* 0x000fe200078ec0ff */
[----:B------:R-:W-:Y:S01]  /*5970*/  VIADD R49, R23, 0xffffffe0 ;  /* 0xffffffe017317836 */ /* 0x000fe20000000000 */
[----:B------:R-:W-:Y:S01]  /*5980*/  IADD3 R42, PT, PT, R46, -0x20, RZ ;  /* 0xffffffe02e2a7810 */ /* 0x000fe20007ffe0ff */
[----:B------:R-:W-:Y:S01]  /*5990*/  VIADD R17, R17, 0xffffffe0 ;  /* 0xffffffe011117836 */ /* 0x000fe20000000000 */
[----:B------:R-:W-:Y:S01]  /*59a0*/  IADD3 R46, PT, PT, R21, -0x20, RZ ;  /* 0xffffffe0152e7810 */ /* 0x000fe20007ffe0ff */
[----:B------:R-:W-:Y:S01]  /*59b0*/  VIADD R21, R22, 0xffffffe0 ;  /* 0xffffffe016157836 */ /* 0x000fe20000000000 */
[--C-:B------:R-:W-:Y:S02]  /*59c0*/  SHF.R.U32.HI R23, RZ, 0xa, R8.reuse ;  /* 0x0000000aff177819 */ /* 0x100fe40000011608 */
[----:B------:R-:W-:-:S02]  /*59d0*/  SHF.R.U32.HI R22, RZ, 0x4, R8 ;  /* 0x00000004ff167819 */ /* 0x000fc40000011608 */
[----:B------:R-:W-:Y:S01]  /*59e0*/  LOP3.LUT R48, R23, 0x3f, RZ, 0xc0, !PT ;  /* 0x0000003f17307812 */ /* 0x000fe200078ec0ff */
[----:B------:R-:W-:Y:S01]  /*59f0*/  I2F.F16 R17, R17 ;  /* 0x0000001100117306 */ /* 0x000fe20000200c00 */
[----:B------:R-:W-:Y:S02]  /*5a00*/  LOP3.LUT R22, R22, 0x3f, RZ, 0xc0, !PT ;  /* 0x0000003f16167812 */ /* 0x000fe400078ec0ff */
[----:B0-----:R-:W-:Y:S01]  /*5a10*/  PRMT R23, R16, 0x5410, R43 ;  /* 0x0000541010177816 */ /* 0x001fe2000000002b */
[----:B------:R-:W-:Y:S01]  /*5a20*/  VIADD R43, R48, 0xffffffe0 ;  /* 0xffffffe0302b7836 */ /* 0x000fe20000000000 */
[----:B------:R-:W-:-:S03]  /*5a30*/  IADD3 R22, PT, PT, R22, -0x20, RZ ;  /* 0xffffffe016167810 */ /* 0x000fc60007ffe0ff */
[----:B------:R-:W0:Y:S08]  /*5a40*/  I2F.F16 R20, R49 ;  /* 0x0000003100147306 */ /* 0x000e300000200c00 */
[----:B------:R-:W-:Y:S08]  /*5a50*/  I2F.F16 R47, R47 ;  /* 0x0000002f002f7306 */ /* 0x000ff00000200c00 */
[----:B------:R-:W1:Y:S08]  /*5a60*/  I2F.F16 R46, R46 ;  /* 0x0000002e002e7306 */ /* 0x000e700000200c00 */
[----:B------:R-:W-:Y:S08]  /*5a70*/  I2F.F16 R42, R42 ;  /* 0x0000002a002a7306 */ /* 0x000ff00000200c00 */
[----:B------:R-:W2:Y:S01]  /*5a80*/  I2F.F16 R21, R21 ;  /* 0x0000001500157306 */ /* 0x000ea20000200c00 */
[----:B------:R-:W-:-:S02]  /*5a90*/  ISETP.NE.AND P0, PT, R31, R28, PT ;  /* 0x0000001c1f00720c */ /* 0x000fc40003f05270 */
[----:B------:R-:W-:-:S05]  /*5aa0*/  SHF.R.U32.HI R16, RZ, 0x4, R9 ;  /* 0x00000004ff107819 */ /* 0x000fca0000011609 */
[----:B------:R-:W-:Y:S01]  /*5ab0*/  I2F.F16 R22, R22 ;  /* 0x0000001600167306 */ /* 0x000fe20000200c00 */
[----:B0-----:R-:W-:-:S07]  /*5ac0*/  PRMT R20, R17, 0x5410, R20 ;  /* 0x0000541011147816 */ /* 0x001fce0000000014 */
[----:B------:R-:W0:Y:S01]  /*5ad0*/  I2F.F16 R43, R43 ;  /* 0x0000002b002b7306 */ /* 0x000e220000200c00 */
[----:B------:R-:W-:Y:S01]  /*5ae0*/  SHF.R.U32.HI R17, RZ, 0x4, R10 ;  /* 0x00000004ff117819 */ /* 0x000fe2000001160a */
[----:B------:R-:W-:Y:S01]  /*5af0*/  HFMA2 R23, R23, R14, R12 ;  /* 0x0000000e17177231 */ /* 0x000fe2000000000c */
[----:B-1----:R-:W-:Y:S02]  /*5b00*/  PRMT R47, R47, 0x5410, R46 ;  /* 0x000054102f2f7816 */ /* 0x002fe4000000002e */
[----:B------:R-:W-:Y:S02]  /*5b10*/  SHF.R.U32.HI R12, RZ, 0x4, R11 ;  /* 0x00000004ff0c7819 */ /* 0x000fe4000001160b */
[----:B------:R-:W-:Y:S02]  /*5b20*/  LOP3.LUT R46, R16, 0x3f, RZ, 0xc0, !PT ;  /* 0x0000003f102e7812 */ /* 0x000fe400078ec0ff */
[----:B--2---:R-:W-:Y:S02]  /*5b30*/  PRMT R16, R42, 0x5410, R21 ;  /* 0x000054102a107816 */ /* 0x004fe40000000015 */
[----:B------:R-:W-:-:S02]  /*5b40*/  LOP3.LUT R17, R17, 0x3f, RZ, 0xc0, !PT ;  /* 0x0000003f11117812 */ /* 0x000fc400078ec0ff */
[----:B------:R-:W-:Y:S01]  /*5b50*/  LOP3.LUT R12, R12, 0x3f, RZ, 0xc0, !PT ;  /* 0x0000003f0c0c7812 */ /* 0x000fe200078ec0ff */
[-C--:B------:R-:W-:Y:S01]  /*5b60*/  HFMA2 R44, R47, R14.reuse, R44 ;  /* 0x0000000e2f2c7231 */ /* 0x080fe2000000002c */
[----:B0-----:R-:W-:Y:S01]  /*5b70*/  PRMT R22, R22, 0x5410, R43 ;  /* 0x0000541016167816 */ /* 0x001fe2000000002b */
[----:B------:R-:W-:Y:S02]  /*5b80*/  VIADD R43, R17, 0xffffffe0 ;  /* 0xffffffe0112b7836 */ /* 0x000fe40000000000 */
[-C--:B------:R-:W-:Y:S01]  /*5b90*/  HFMA2 R45, R16, R14.reuse, R45 ;  /* 0x0000000e102d7231 */ /* 0x080fe2000000002d */
[----:B------:R-:W-:Y:S01]  /*5ba0*/  @!P0 LEA R17, R3, R1, 0x3 ;  /* 0x0000000103118211 */ /* 0x000fe200078e18ff */
[----:B------:R-:W-:Y:S02]  /*5bb0*/  HFMA2 R14, R20, R14, R13 ;  /* 0x0000000e140e7231 */ /* 0x000fe4000000000d */
[----:B------:R-:W-:Y:S01]  /*5bc0*/  VIADD R47, R12, 0xffffffe0 ;  /* 0xffffffe00c2f7836 */ /* 0x000fe20000000000 */
[----:B------:R-:W-:Y:S01]  /*5bd0*/  @!P0 MOV R12, R25 ;  /* 0x00000019000c8202 */ /* 0x000fe20000000f00 */
[----:B------:R-:W-:Y:S01]  /*5be0*/  @!P0 IMAD.MOV.U32 R13, RZ, RZ, R24 ;  /* 0x000000ffff0d8224 */ /* 0x000fe200078e0018 */
[----:B------:R-:W2:Y:S04]  /*5bf0*/  @!P0 LDL.64 R16, [R17+0x8] ;  /* 0x0000080011108983 */ /* 0x000ea80000100a00 */
[----:B------:R0:W3:Y:S01]  /*5c00*/  @!P0 LDG.E.U16.CONSTANT R20, desc[UR6][R12.64] ;  /* 0x000000060c148981 */ /* 0x0000e2000c1e9500 */
[----:B------:R-:W-:Y:S01]  /*5c10*/  SHF.R.U32.HI R42, RZ, 0xa, R9 ;  /* 0x0000000aff2a7819 */ /* 0x000fe20000011609 */
[----:B------:R-:W-:-:S03]  /*5c20*/  VIADD R21, R46, 0xffffffe0 ;  /* 0xffffffe02e157836 */ /* 0x000fc60000000000 */
[----:B------:R-:W-:Y:S02]  /*5c30*/  LOP3.LUT R42, R42, 0x3f, RZ, 0xc0, !PT ;  /* 0x0000003f2a2a7812 */ /* 0x000fe400078ec0ff */
[----:B------:R-:W-:Y:S02]  /*5c40*/  SHF.R.U32.HI R46, RZ, 0xa, R10 ;  /* 0x0000000aff2e7819 */ /* 0x000fe4000001160a */
[----:B------:R-:W-:Y:S02]  /*5c50*/  IADD3 R42, PT, PT, R42, -0x20, RZ ;  /* 0xffffffe02a2a7810 */ /* 0x000fe40007ffe0ff */
[----:B------:R-:W-:Y:S01]  /*5c60*/  LOP3.LUT R46, R46, 0x3f, RZ, 0xc0, !PT ;  /* 0x0000003f2e2e7812 */ /* 0x000fe200078ec0ff */
[----:B------:R-:W-:Y:S04]  /*5c70*/  I2F.F16 R21, R21 ;  /* 0x0000001500157306 */ /* 0x000fe80000200c00 */
[----:B------:R-:W-:-:S04]  /*5c80*/  VIADD R46, R46, 0xffffffe0 ;  /* 0xffffffe02e2e7836 */ /* 0x000fc80000000000 */
[----:B------:R-:W0:Y:S01]  /*5c90*/  I2F.F16 R42, R42 ;  /* 0x0000002a002a7306 */ /* 0x000e220000200c00 */
[----:B------:R-:W-:-:S04]  /*5ca0*/  SHF.R.U32.HI R48, RZ, 0xa, R11 ;  /* 0x0000000aff307819 */ /* 0x000fc8000001160b */
[----:B------:R-:W-:-:S03]  /*5cb0*/  LOP3.LUT R48, R48, 0x3f, RZ, 0xc0, !PT ;  /* 0x0000003f30307812 */ /* 0x000fc600078ec0ff */
[----:B------:R-:W-:Y:S08]  /*5cc0*/  I2F.F16 R43, R43 ;  /* 0x0000002b002b7306 */ /* 0x000ff00000200c00 */
[----:B------:R-:W1:Y:S01]  /*5cd0*/  I2F.F16 R46, R46 ;  /* 0x0000002e002e7306 */ /* 0x000e620000200c00 */
[----:B0-----:R-:W-:Y:S02]  /*5ce0*/  PRMT R13, R21, 0x5410, R42 ;  /* 0x00005410150d7816 */ /* 0x001fe4000000002a */
[----:B------:R-:W-:-:S02]  /*5cf0*/  SHF.R.U32.HI R21, RZ, 0x10, R8 ;  /* 0x00000010ff157819 */ /* 0x000fc40000011608 */
[----:B------:R-:W-:Y:S02]  /*5d00*/  IADD3 R42, PT, PT, R48, -0x20, RZ ;  /* 0xffffffe0302a7810 */ /* 0x000fe40007ffe0ff */
[----:B------:R-:W-:Y:S02]  /*5d10*/  SHF.R.U32.HI R48, RZ, 0x16, R8 ;  /* 0x00000016ff307819 */ /* 0x000fe40000011608 */
[----:B------:R-:W-:Y:S02]  /*5d20*/  LOP3.LUT R21, R21, 0x3f, RZ, 0xc0, !PT ;  /* 0x0000003f15157812 */ /* 0x000fe400078ec0ff */
[----:B------:R-:W-:Y:S01]  /*5d30*/  LOP3.LUT R48, R48, 0x3f, RZ, 0xc0, !PT ;  /* 0x0000003f30307812 */ /* 0x000fe200078ec0ff */
[----:B------:R-:W-:Y:S01]  /*5d40*/  I2F.F16 R47, R47 ;  /* 0x0000002f002f7306 */ /* 0x000fe20000200c00 */
[----:B-1----:R-:W-:Y:S01]  /*5d50*/  PRMT R46, R43, 0x5410, R46 ;  /* 0x000054102b2e7816 */ /* 0x002fe2000000002e */
[----:B------:R-:W-:Y:S01]  /*5d60*/  VIADD R43, R21, 0xffffffe0 ;  /* 0xffffffe0152b7836 */ /* 0x000fe20000000000 */
[----:B------:R-:W-:-:S02]  /*5d70*/  IADD3 R12, PT, PT, R48, -0x20, RZ ;  /* 0xffffffe0300c7810 */ /* 0x000fc40007ffe0ff */
[----:B------:R-:W-:-:S03]  /*5d80*/  SHF.R.U32.HI R21, RZ, 0x10, R9 ;  /* 0x00000010ff157819 */ /* 0x000fc60000011609 */
[----:B------:R-:W0:Y:S01]  /*5d90*/  I2F.F16 R42, R42 ;  /* 0x0000002a002a7306 */ /* 0x000e220000200c00 */
[----:B------:R-:W-:Y:S02]  /*5da0*/  SHF.R.U32.HI R48, RZ, 0x16, R9 ;  /* 0x00000016ff307819 */ /* 0x000fe40000011609 */
[----:B------:R-:W-:Y:S02]  /*5db0*/  LOP3.LUT R21, R21, 0x3f, RZ, 0xc0, !PT ;  /* 0x0000003f15157812 */ /* 0x000fe400078ec0ff */
[----:B------:R-:W-:-:S03]  /*5dc0*/  LOP3.LUT R48, R48, 0x3f, RZ, 0xc0, !PT ;  /* 0x0000003f30307812 */ /* 0x000fc600078ec0ff */
[----:B------:R-:W-:Y:S01]  /*5dd0*/  I2F.F16 R43, R43 ;  /* 0x0000002b002b7306 */ /* 0x000fe20000200c00 */
[----:B------:R-:W-:Y:S01]  /*5de0*/  VIADD R21, R21, 0xffffffe0 ;  /* 0xffffffe015157836 */ /* 0x000fe20000000000 */
[----:B------:R-:W-:-:S06]  /*5df0*/  IADD3 R48, PT, PT, R48, -0x20, RZ ;  /* 0xffffffe030307810 */ /* 0x000fcc0007ffe0ff */
[----:B------:R-:W1:Y:S01]  /*5e00*/  I2F.F16 R12, R12 ;  /* 0x0000000c000c7306 */ /* 0x000e620000200c00 */
[----:B0-----:R-:W-:Y:S02]  /*5e10*/  PRMT R47, R47, 0x5410, R42 ;  /* 0x000054102f2f7816 */ /* 0x001fe4000000002a */
[----:B------:R-:W-:-:S05]  /*5e20*/  SHF.R.U32.HI R42, RZ, 0x10, R10 ;  /* 0x00000010ff2a7819 */ /* 0x000fca000001160a */
[----:B------:R-:W-:Y:S08]  /*5e30*/  I2F.F16 R21, R21 ;  /* 0x0000001500157306 */ /* 0x000ff00000200c00 */
[----:B------:R-:W0:Y:S01]  /*5e40*/  I2F.F16 R48, R48 ;  /* 0x0000003000307306 */ /* 0x000e220000200c00 */
[----:B-1----:R-:W-:Y:S02]  /*5e50*/  PRMT R43, R43, 0x5410, R12 ;  /* 0x000054102b2b7816 */ /* 0x002fe4000000000c */
[----:B------:R-:W-:Y:S01]  /*5e60*/  LOP3.LUT R12, R42, 0x3f, RZ, 0xc0, !PT ;  /* 0x0000003f2a0c7812 */ /* 0x000fe200078ec0ff */
[----:B------:R-:W-:Y:S01]  /*5e70*/  HFMA2 R42, R13, R15, R44 ;  /* 0x0000000f0d2a7231 */ /* 0x000fe2000000002c */
[----:B------:R-:W-:-:S04]  /*5e80*/  SHF.R.U32.HI R13, RZ, 0x16, R10 ;  /* 0x00000016ff0d7819 */ /* 0x000fc8000001160a */
[----:B------:R-:W-:Y:S01]  /*5e90*/  LOP3.LUT R13, R13, 0x3f, RZ, 0xc0, !PT ;  /* 0x0000003f0d0d7812 */ /* 0x000fe200078ec0ff */
[-C--:B------:R-:W-:Y:S02]  /*5ea0*/  HFMA2 R22, R22, R15.reuse, R23 ;  /* 0x0000000f16167231 */ /* 0x080fe40000000017 */
[----:B------:R-:W-:Y:S02]  /*5eb0*/  VIADD R23, R12, 0xffffffe0 ;  /* 0xffffffe00c177836 */ /* 0x000fe40000000000 */
[-C--:B------:R-:W-:Y:S02]  /*5ec0*/  HFMA2 R46, R46, R15.reuse, R45 ;  /* 0x0000000f2e2e7231 */ /* 0x080fe4000000002d */
[----:B------:R-:W-:Y:S01]  /*5ed0*/  HFMA2 R44, R47, R15, R14 ;  /* 0x0000000f2f2c7231 */ /* 0x000fe2000000000e */
[----:B0-----:R-:W-:Y:S02]  /*5ee0*/  PRMT R21, R21, 0x5410, R48 ;  /* 0x0000541015157816 */ /* 0x001fe40000000030 */
[----:B------:R-:W-:-:S02]  /*5ef0*/  IADD3 R48, PT, PT, R13, -0x20, RZ ;  /* 0xffffffe00d307810 */ /* 0x000fc40007ffe0ff */
[----:B------:R-:W0:Y:S01]  /*5f00*/  LDS.128 R12, [UR4+0x30] ;  /* 0x00003004ff0c7984 */ /* 0x000e220008000c00 */
[--C-:B------:R-:W-:Y:S02]  /*5f10*/  SHF.R.U32.HI R45, RZ, 0x10, R11.reuse ;  /* 0x00000010ff2d7819 */ /* 0x100fe4000001160b */
[----:B------:R-:W-:Y:S02]  /*5f20*/  SHF.R.U32.HI R49, RZ, 0x16, R11 ;  /* 0x00000016ff317819 */ /* 0x000fe4000001160b */
[----:B------:R-:W-:Y:S02]  /*5f30*/  LOP3.LUT R45, R45, 0x3f, RZ, 0xc0, !PT ;  /* 0x0000003f2d2d7812 */ /* 0x000fe400078ec0ff */
[----:B------:R-:W-:-:S03]  /*5f40*/  LOP3.LUT R49, R49, 0x3f, RZ, 0xc0, !PT ;  /* 0x0000003f31317812 */ /* 0x000fc600078ec0ff */
[----:B------:R-:W-:Y:S01]  /*5f50*/  VIADD R45, R45, 0xffffffe0 ;  /* 0xffffffe02d2d7836 */ /* 0x000fe20000000000 */
[----:B------:R-:W-:Y:S01]  /*5f60*/  IADD3 R49, PT, PT, R49, -0x20, RZ ;  /* 0xffffffe031317810 */ /* 0x000fe20007ffe0ff */
[----:B------:R-:W-:Y:S08]  /*5f70*/  I2F.F16 R47, R23 ;  /* 0x00000017002f7306 */ /* 0x000ff00000200c00 */
[----:B------:R-:W1:Y:S08]  /*5f80*/  I2F.F16 R48, R48 ;  /* 0x0000003000307306 */ /* 0x000e700000200c00 */
[----:B------:R-:W-:Y:S08]  /*5f90*/  I2F.F16 R45, R45 ;  /* 0x0000002d002d7306 */ /* 0x000ff00000200c00 */
[----:B------:R-:W4:Y:S01]  /*5fa0*/  I2F.F16 R50, R49 ;  /* 0x0000003100327306 */ /* 0x000f220000200c00 */
[----:B-1----:R-:W-:-:S02]  /*5fb0*/  PRMT R47, R47, 0x5410, R48 ;  /* 0x000054102f2f7816 */ /* 0x002fc40000000030 */
[----:B-----5:R-:W-:Y:S01]  /*5fc0*/  SHF.R.U32 R10, R10, 0x1c, R6 ;  /* 0x0000001c0a0a7819 */ /* 0x020fe20000001606 */
[-C--:B0-----:R-:W-:Y:S02]  /*5fd0*/  HFMA2 R43, R43, R12.reuse, R22 ;  /* 0x0000000c2b2b7231 */ /* 0x081fe40000000016 */
[-C--:B------:R-:W-:Y:S01]  /*5fe0*/  HFMA2 R22, R21, R12.reuse, R42 ;  /* 0x0000000c15167231 */ /* 0x080fe2000000002a */
[----:B------:R-:W-:Y:S01]  /*5ff0*/  SHF.R.U32 R8, R8, 0x1c, R4 ;  /* 0x0000001c08087819 */ /* 0x000fe20000001604 */
[----:B------:R-:W-:Y:S01]  /*6000*/  HFMA2 R21, R47, R12, R46 ;  /* 0x0000000c2f157231 */ /* 0x000fe2000000002e */
[----:B----4-:R-:W-:-:S05]  /*6010*/  PRMT R45, R45, 0x5410, R50 ;  /* 0x000054102d2d7816 */ /* 0x010fca0000000032 */
[----:B------:R-:W-:Y:S01]  /*6020*/  HFMA2 R12, R45, R12, R44 ;  /* 0x0000000c2d0c7231 */ /* 0x000fe2000000002c */
[----:B------:R-:W-:Y:S02]  /*6030*/  LOP3.LUT R45, R10, 0x3f, RZ, 0xc0, !PT ;  /* 0x0000003f0a2d7812 */ /* 0x000fe400078ec0ff */
[--C-:B------:R-:W-:Y:S02]  /*6040*/  SHF.R.U32.HI R10, RZ, 0x2, R4.reuse ;  /* 0x00000002ff0a7819 */ /* 0x100fe40000011604 */
[----:B------:R-:W-:Y:S01]  /*6050*/  LOP3.LUT R46, R8, 0x3f, RZ, 0xc0, !PT ;  /* 0x0000003f082e7812 */ /* 0x000fe200078ec0ff */
[----:B------:R-:W-:Y:S01]  /*6060*/  VIADD R49, R45, 0xffffffe0 ;  /* 0xffffffe02d317836 */ /* 0x000fe20000000000 */
[----:B------:R-:W-:Y:S02]  /*6070*/  LEA.HI R48, R6, 0xffffffe0, RZ, 0x6 ;  /* 0xffffffe006307811 */ /* 0x000fe400078f30ff */
[----:B------:R-:W-:Y:S02]  /*6080*/  LOP3.LUT R45, R10, 0x3f, RZ, 0xc0, !PT ;  /* 0x0000003f0a2d7812 */ /* 0x000fe400078ec0ff */
[----:B------:R-:W-:Y:S01]  /*6090*/  SHF.R.U32 R47, R9, 0x1c, R5 ;  /* 0x0000001c092f7819 */ /* 0x000fe20000001605 */
[----:B------:R-:W-:Y:S01]  /*60a0*/  VIADD R9, R46, 0xffffffe0 ;  /* 0xffffffe02e097836 */ /* 0x000fe20000000000 */
[----:B------:R0:W-:Y:S01]  /*60b0*/  I2F.F16 R8, R48 ;  /* 0x0000003000087306 */ /* 0x0001e20000200c00 */
[----:B------:R-:W-:-:S02]  /*60c0*/  SHF.R.U32.HI R46, RZ, 0x8, R4 ;  /* 0x00000008ff2e7819 */ /* 0x000fc40000011604 */
[----:B------:R-:W-:Y:S02]  /*60d0*/  LOP3.LUT R47, R47, 0x3f, RZ, 0xc0, !PT ;  /* 0x0000003f2f2f7812 */ /* 0x000fe400078ec0ff */
[----:B------:R-:W-:Y:S02]  /*60e0*/  LOP3.LUT R46, R46, 0x3f, RZ, 0xc0, !PT ;  /* 0x0000003f2e2e7812 */ /* 0x000fe400078ec0ff */
[----:B0-----:R-:W-:Y:S01]  /*60f0*/  IADD3 R48, PT, PT, R45, -0x20, RZ ;  /* 0xffffffe02d307810 */ /* 0x001fe20007ffe0ff */
[----:B------:R-:W-:Y:S01]  /*6100*/  I2F.F16 R9, R9 ;  /* 0x0000000900097306 */ /* 0x000fe20000200c00 */
[----:B------:R-:W-:Y:S01]  /*6110*/  IADD3 R47, PT, PT, R47, -0x20, RZ ;  /* 0xffffffe02f2f7810 */ /* 0x000fe20007ffe0ff */
[----:B------:R-:W-:Y:S01]  /*6120*/  VIADD R45, R46, 0xffffffe0 ;  /* 0xffffffe02e2d7836 */ /* 0x000fe20000000000 */
[----:B------:R-:W-:-:S05]  /*6130*/  SHF.R.U32.HI R46, RZ, 0x14, R4 ;  /* 0x00000014ff2e7819 */ /* 0x000fca0000011604 */
[----:B------:R-:W0:Y:S01]  /*6140*/  I2F.F16 R48, R48 ;  /* 0x0000003000307306 */ /* 0x000e220000200c00 */
[----:B------:R-:W-:-:S07]  /*6150*/  LOP3.LUT R46, R46, 0x3f, RZ, 0xc0, !PT ;  /* 0x0000003f2e2e7812 */ /* 0x000fce00078ec0ff */
[----:B------:R1:W-:Y:S01]  /*6160*/  I2F.F16 R44, R47 ;  /* 0x0000002f002c7306 */ /* 0x0003e20000200c00 */
[----:B------:R-:W-:Y:S01]  /*6170*/  LEA.HI R23, R4, 0xffffffe0, RZ, 0x6 ;  /* 0xffffffe004177811 */ /* 0x000fe200078f30ff */
[----:B------:R-:W-:Y:S01]  /*6180*/  VIADD R46, R46, 0xffffffe0 ;  /* 0xffffffe02e2e7836 */ /* 0x000fe20000000000 */
[----:B-1----:R-:W-:-:S05]  /*6190*/  SHF.R.U32.HI R47, RZ, 0xe, R4 ;  /* 0x0000000eff2f7819 */ /* 0x002fca0000011604 */
[----:B------:R1:W-:Y:S01]  /*61a0*/  I2F.F16 R10, R49 ;  /* 0x00000031000a7306 */ /* 0x0003e20000200c00 */
[----:B------:R-:W-:Y:S02]  /*61b0*/  LOP3.LUT R47, R47, 0x3f, RZ, 0xc0, !PT ;  /* 0x0000003f2f2f7812 */ /* 0x000fe400078ec0ff */
[----:B0-----:R-:W-:Y:S02]  /*61c0*/  PRMT R48, R9, 0x5410, R48 ;  /* 0x0000541009307816 */ /* 0x001fe40000000030 */
[----:B------:R-:W-:Y:S02]  /*61d0*/  IADD3 R4, PT, PT, R47, -0x20, RZ ;  /* 0xffffffe02f047810 */ /* 0x000fe40007ffe0ff */
[--C-:B-1----:R-:W-:Y:S02]  /*61e0*/  SHF.R.U32.HI R49, RZ, 0xe, R5.reuse ;  /* 0x0000000eff317819 */ /* 0x102fe40000011605 */
[----:B------:R-:W-:Y:S02]  /*61f0*/  LEA.HI R42, R5, 0xffffffe0, RZ, 0x6 ;  /* 0xffffffe0052a7811 */ /* 0x000fe400078f30ff */
[----:B------:R-:W-:-:S02]  /*6200*/  SHF.R.U32.HI R47, RZ, 0x2, R5 ;  /* 0x00000002ff2f7819 */ /* 0x000fc40000011605 */
[--C-:B------:R-:W-:Y:S01]  /*6210*/  SHF.R.U32.HI R9, RZ, 0x8, R5.reuse ;  /* 0x00000008ff097819 */ /* 0x100fe20000011605 */
[----:B------:R-:W-:Y:S01]  /*6220*/  I2F.F16 R23, R23 ;  /* 0x0000001700177306 */ /* 0x000fe20000200c00 */
[----:B------:R-:W-:Y:S02]  /*6230*/  LOP3.LUT R49, R49, 0x3f, RZ, 0xc0, !PT ;  /* 0x0000003f31317812 */ /* 0x000fe400078ec0ff */
[----:B------:R-:W-:Y:S02]  /*6240*/  SHF.R.U32.HI R5, RZ, 0x14, R5 ;  /* 0x00000014ff057819 */ /* 0x000fe40000011605 */
[----:B------:R-:W-:-:S03]  /*6250*/  IADD3 R50, PT, PT, R49, -0x20, RZ ;  /* 0xffffffe031327810 */ /* 0x000fc60007ffe0ff */
[----:B------:R-:W0:Y:S01]  /*6260*/  I2F.F16 R46, R46 ;  /* 0x0000002e002e7306 */ /* 0x000e220000200c00 */
[----:B------:R-:W-:Y:S02]  /*6270*/  LOP3.LUT R5, R5, 0x3f, RZ, 0xc0, !PT ;  /* 0x0000003f05057812 */ /* 0x000fe400078ec0ff */
[----:B------:R-:W-:-:S03]  /*6280*/  SHF.R.U32.HI R49, RZ, 0x2, R6 ;  /* 0x00000002ff317819 */ /* 0x000fc60000011606 */
[----:B------:R-:W-:Y:S01]  /*6290*/  VIADD R5, R5, 0xffffffe0 ;  /* 0xffffffe005057836 */ /* 0x000fe20000000000 */
[----:B------:R-:W-:Y:S02]  /*62a0*/  LOP3.LUT R49, R49, 0x3f, RZ, 0xc0, !PT ;  /* 0x0000003f31317812 */ /* 0x000fe400078ec0ff */
[----:B------:R-:W-:Y:S02]  /*62b0*/  LOP3.LUT R9, R9, 0x3f, RZ, 0xc0, !PT ;  /* 0x0000003f09097812 */ /* 0x000fe400078ec0ff */
[----:B------:R-:W-:Y:S01]  /*62c0*/  IADD3 R49, PT, PT, R49, -0x20, RZ ;  /* 0xffffffe031317810 */ /* 0x000fe20007ffe0ff */
[----:B------:R-:W-:Y:S01]  /*62d0*/  I2F.F16 R42, R42 ;  /* 0x0000002a002a7306 */ /* 0x000fe20000200c00 */
[----:B------:R-:W-:Y:S02]  /*62e0*/  LOP3.LUT R47, R47, 0x3f, RZ, 0xc0, !PT ;  /* 0x0000003f2f2f7812 */ /* 0x000fe400078ec0ff */
[----:B0-----:R-:W-:Y:S01]  /*62f0*/  PRMT R46, R46, 0x5410, R23 ;  /* 0x000054102e2e7816 */ /* 0x001fe20000000017 */
[----:B------:R-:W-:Y:S01]  /*6300*/  VIADD R9, R9, 0xffffffe0 ;  /* 0xffffffe009097836 */ /* 0x000fe20000000000 */
[----:B------:R-:W-:-:S03]  /*6310*/  IADD3 R47, PT, PT, R47, -0x20, RZ ;  /* 0xffffffe02f2f7810 */ /* 0x000fc60007ffe0ff */
[----:B------:R-:W0:Y:S08]  /*6320*/  I2F.F16 R5, R5 ;  /* 0x0000000500057306 */ /* 0x000e300000200c00 */
[----:B------:R-:W1:Y:S08]  /*6330*/  I2F.F16 R23, R49 ;  /* 0x0000003100177306 */ /* 0x000e700000200c00 */
[----:B------:R-:W4:Y:S01]  /*6340*/  I2F.F16 R47, R47 ;  /* 0x0000002f002f7306 */ /* 0x000f220000200c00 */
[----:B0-----:R-:W-:-:S07]  /*6350*/  PRMT R42, R5, 0x5410, R42 ;  /* 0x00005410052a7816 */ /* 0x001fce000000002a */
[----:B------:R-:W-:Y:S01]  /*6360*/  I2F.F16 R9, R9 ;  /* 0x0000000900097306 */ /* 0x000fe20000200c00 */
[----:B------:R-:W-:-:S07]  /*6370*/  SHF.R.U32.HI R5, RZ, 0x8, R6 ;  /* 0x00000008ff057819 */ /* 0x000fce0000011606 */
[----:B------:R-:W0:Y:S01]  /*6380*/  I2F.F16 R50, R50 ;  /* 0x0000003200327306 */ /* 0x000e220000200c00 */
[----:B-1----:R-:W-:-:S07]  /*6390*/  PRMT R10, R10, 0x5410, R23 ;  /* 0x000054100a0a7816 */ /* 0x002fce0000000017 */
[----:B------:R-:W-:Y:S01]  /*63a0*/  I2F.F16 R45, R45 ;  /* 0x0000002d002d7306 */ /* 0x000fe20000200c00 */
[----:B------:R-:W-:-:S07]  /*63b0*/  SHF.R.U32.HI R23, RZ, 0xe, R6 ;  /* 0x0000000eff177819 */ /* 0x000fce0000011606 */
[----:B------:R-:W1:Y:S01]  /*63c0*/  I2F.F16 R4, R4 ;  /* 0x0000000400047306 */ /* 0x000e620000200c00 */
[----:B------:R-:W-:Y:S02]  /*63d0*/  LOP3.LUT R5, R5, 0x3f, RZ, 0xc0, !PT ;  /* 0x0000003f05057812 */ /* 0x000fe400078ec0ff */
[----:B------:R-:W-:Y:S02]  /*63e0*/  LOP3.LUT R23, R23, 0x3f, RZ, 0xc0, !PT ;  /* 0x0000003f17177812 */ /* 0x000fe400078ec0ff */
[----:B----4-:R-:W-:Y:S02]  /*63f0*/  PRMT R47, R44, 0x5410, R47 ;  /* 0x000054102c2f7816 */ /* 0x010fe4000000002f */
[--C-:B------:R-:W-:Y:S02]  /*6400*/  SHF.R.U32 R11, R11, 0x1c, R7.reuse ;  /* 0x0000001c0b0b7819 */ /* 0x100fe40000001607 */
[----:B0-----:R-:W-:Y:S01]  /*6410*/  PRMT R9, R9, 0x5410, R50 ;  /* 0x0000541009097816 */ /* 0x001fe20000000032 */
[----:B------:R-:W-:Y:S01]  /*6420*/  VIADD R50, R5, 0xffffffe0 ;  /* 0xffffffe005327836 */ /* 0x000fe20000000000 */
[----:B------:R-:W-:-:S02]  /*6430*/  SHF.R.U32.HI R44, RZ, 0x2, R7 ;  /* 0x00000002ff2c7819 */ /* 0x000fc40000011607 */
[----:B------:R-:W-:Y:S02]  /*6440*/  IADD3 R5, PT, PT, R23, -0x20, RZ ;  /* 0xffffffe017057810 */ /* 0x000fe40007ffe0ff */
[----:B-1----:R-:W-:Y:S02]  /*6450*/  PRMT R45, R45, 0x5410, R4 ;  /* 0x000054102d2d7816 */ /* 0x002fe40000000004 */
[----:B------:R-:W-:Y:S02]  /*6460*/  SHF.R.U32.HI R6, RZ, 0x14, R6 ;  /* 0x00000014ff067819 */ /* 0x000fe40000011606 */
[----:B------:R-:W-:Y:S02]  /*6470*/  LEA.HI R4, R7, 0xffffffe0, RZ, 0x6 ;  /* 0xffffffe007047811 */ /* 0x000fe400078f30ff */
[----:B------:R-:W-:Y:S02]  /*6480*/  LOP3.LUT R11, R11, 0x3f, RZ, 0xc0, !PT ;  /* 0x0000003f0b0b7812 */ /* 0x000fe400078ec0ff */
[----:B------:R-:W-:-:S02]  /*6490*/  SHF.R.U32.HI R23, RZ, 0x8, R7 ;  /* 0x00000008ff177819 */ /* 0x000fc40000011607 */
[--C-:B------:R-:W-:Y:S02]  /*64a0*/  SHF.R.U32.HI R49, RZ, 0xe, R7.reuse ;  /* 0x0000000eff317819 */ /* 0x100fe40000011607 */
[----:B------:R-:W-:Y:S02]  /*64b0*/  LOP3.LUT R44, R44, 0x3f, RZ, 0xc0, !PT ;  /* 0x0000003f2c2c7812 */ /* 0x000fe400078ec0ff */
[----:B------:R-:W-:Y:S01]  /*64c0*/  SHF.R.U32.HI R7, RZ, 0x14, R7 ;  /* 0x00000014ff077819 */ /* 0x000fe20000011607 */
[----:B------:R-:W-:Y:S01]  /*64d0*/  I2F.F16 R50, R50 ;  /* 0x0000003200327306 */ /* 0x000fe20000200c00 */
[----:B------:R-:W-:Y:S01]  /*64e0*/  LOP3.LUT R6, R6, 0x3f, RZ, 0xc0, !PT ;  /* 0x0000003f06067812 */ /* 0x000fe200078ec0ff */
[----:B------:R-:W-:Y:S01]  /*64f0*/  VIADD R11, R11, 0xffffffe0 ;  /* 0xffffffe00b0b7836 */ /* 0x000fe20000000000 */
[----:B------:R-:W-:Y:S02]  /*6500*/  LOP3.LUT R23, R23, 0x3f, RZ, 0xc0, !PT ;  /* 0x0000003f17177812 */ /* 0x000fe400078ec0ff */
[----:B------:R-:W-:-:S02]  /*6510*/  IADD3 R44, PT, PT, R44, -0x20, RZ ;  /* 0xffffffe02c2c7810 */ /* 0x000fc40007ffe0ff */
[----:B------:R-:W-:Y:S01]  /*6520*/  LOP3.LUT R7, R7, 0x3f, RZ, 0xc0, !PT ;  /* 0x0000003f07077812 */ /* 0x000fe200078ec0ff */
[----:B------:R-:W0:Y:S01]  /*6530*/  I2F.F16 R5, R5 ;  /* 0x0000000500057306 */ /* 0x000e220000200c00 */
[----:B------:R-:W-:Y:S01]  /*6540*/  LOP3.LUT R49, R49, 0x3f, RZ, 0xc0, !PT ;  /* 0x0000003f31317812 */ /* 0x000fe200078ec0ff */
[----:B------:R-:W-:Y:S01]  /*6550*/  VIADD R6, R6, 0xffffffe0 ;  /* 0xffffffe006067836 */ /* 0x000fe20000000000 */
[----:B------:R-:W-:Y:S01]  /*6560*/  IADD3 R7, PT, PT, R7, -0x20, RZ ;  /* 0xffffffe007077810 */ /* 0x000fe20007ffe0ff */
[----:B------:R-:W-:Y:S01]  /*6570*/  VIADD R23, R23, 0xffffffe0 ;  /* 0xffffffe017177836 */ /* 0x000fe20000000000 */
[----:B------:R-:W-:-:S03]  /*6580*/  IADD3 R49, PT, PT, R49, -0x20, RZ ;  /* 0xffffffe031317810 */ /* 0x000fc60007ffe0ff */
[----:B------:R-:W-:Y:S01]  /*6590*/  I2F.F16 R11, R11 ;  /* 0x0000000b000b7306 */ /* 0x000fe20000200c00 */
[----:B------:R-:W-:-:S07]  /*65a0*/  HFMA2 R43, R48, R13, R43 ;  /* 0x0000000d302b7231 */ /* 0x000fce000000002b */
[----:B------:R-:W1:Y:S01]  /*65b0*/  I2F.F16 R44, R44 ;  /* 0x0000002c002c7306 */ /* 0x000e620000200c00 */
[----:B------:R-:W-:-:S07]  /*65c0*/  HFMA2 R10, R10, R13, R21 ;  /* 0x0000000d0a0a7231 */ /* 0x000fce0000000015 */
[----:B------:R-:W4:Y:S01]  /*65d0*/  I2F.F16 R51, R6 ;  /* 0x0000000600337306 */ /* 0x000f220000200c00 */
[----:B0-----:R-:W-:-:S07]  /*65e0*/  PRMT R5, R50, 0x5410, R5 ;  /* 0x0000541032057816 */ /* 0x001fce0000000005 */
[----:B------:R-:W-:Y:S01]  /*65f0*/  I2F.F16 R4, R4 ;  /* 0x0000000400047306 */ /* 0x000fe20000200c00 */
[----:B------:R-:W-:-:S07]  /*6600*/  HFMA2 R43, R45, R14, R43 ;  /* 0x0000000e2d2b7231 */ /* 0x000fce000000002b */
[----:B------:R-:W-:Y:S08]  /*6610*/  I2F.F16 R23, R23 ;  /* 0x0000001700177306 */ /* 0x000ff00000200c00 */
[----:B------:R-:W0:Y:S08]  /*6620*/  I2F.F16 R52, R49 ;  /* 0x0000003100347306 */ /* 0x000e300000200c00 */
[----:B------:R-:W5:Y:S01]  /*6630*/  I2F.F16 R7, R7 ;  /* 0x0000000700077306 */ /* 0x000f620000200c00 */
[----:B------:R-:W-:Y:S01]  /*6640*/  HFMA2 R10, R5, R14, R10 ;  /* 0x0000000e050a7231 */ /* 0x000fe2000000000a */
[----:B-1----:R-:W-:Y:S01]  /*6650*/  PRMT R11, R11, 0x5410, R44 ;  /* 0x000054100b0b7816 */ /* 0x002fe2000000002c */
[----:B------:R-:W-:Y:S01]  /*6660*/  HFMA2 R22, R47, R13, R22 ;  /* 0x0000000d2f167231 */ /* 0x000fe20000000016 */
[----:B----4-:R-:W-:Y:S01]  /*6670*/  PRMT R8, R51, 0x5410, R8 ;  /* 0x0000541033087816 */ /* 0x010fe20000000008 */
[----:B------:R-:W-:Y:S01]  /*6680*/  HFMA2 R43, R46, R15, R43 ;  /* 0x0000000f2e2b7231 */ /* 0x000fe2000000002b */
[----:B0-----:R-:W-:Y:S01]  /*6690*/  PRMT R23, R23, 0x5410, R52 ;  /* 0x0000541017177816 */ /* 0x001fe20000000034 */
[----:B------:R-:W-:-:S02]  /*66a0*/  HADD2 R27, R27.H0_H0, R27.H1_H1 ;  /* 0x3000001b1b1b7230 */ /* 0x000fc40000000800 */
[----:B------:R-:W-:Y:S02]  /*66b0*/  @!P0 VIADD R44, R3, 0x1 ;  /* 0x00000001032c8836 */ /* 0x000fe40000000000 */
[----:B------:R-:W-:Y:S02]  /*66c0*/  HADD2 R35, R35.H0_H0, R35.H1_H1 ;  /* 0x3000002323237230 */ /* 0x000fe40000000800 */
[----:B------:R-:W-:Y:S02]  /*66d0*/  HFMA2 R10, R8, R15, R10 ;  /* 0x0000000f080a7231 */ /* 0x000fe4000000000a */
[-C--:B------:R-:W-:Y:S01]  /*66e0*/  HFMA2 R21, R9, R14.reuse, R22 ;  /* 0x0000000e09157231 */ /* 0x080fe20000000016 */
[----:B-----5:R-:W-:Y:S01]  /*66f0*/  PRMT R4, R7, 0x5410, R4 ;  /* 0x0000541007047816 */ /* 0x020fe20000000004 */
[----:B------:R-:W-:Y:S01]  /*6700*/  HFMA2 R7, R11, R13, R12 ;  /* 0x0000000d0b077231 */ /* 0x000fe2000000000c */
[----:B--2---:R-:W-:Y:S01]  /*6710*/  @!P0 PRMT R0, R16, 0x7610, R0 ;  /* 0x0000761010008816 */ /* 0x004fe20000000000 */
[----:B---3--:R-:W-:Y:S01]  /*6720*/  @!P0 IMAD.IADD R28, R20, 0x1, R31 ;  /* 0x00000001141c8824 */ /* 0x008fe200078e021f */
[----:B------:R-:W-:Y:S01]  /*6730*/  @!P0 PRMT R2, R17, 0x7610, R2 ;  /* 0x0000761011028816 */ /* 0x000fe20000000002 */
[----:B------:R-:W-:Y:S01]  /*6740*/  HFMA2 R7, R23, R14, R7 ;  /* 0x0000000e17077231 */ /* 0x000fe20000000007 */
[----:B------:R-:W-:Y:S01]  /*6750*/  IADD3 R31, PT, PT, R31, 0x20, RZ ;  /* 0x000000201f1f7810 */ /* 0x000fe20007ffe0ff */
[----:B------:R-:W-:Y:S01]  /*6760*/  HFMA2 R21, R42, R15, R21 ;  /* 0x0000000f2a157231 */ /* 0x000fe20000000015 */
[----:B------:R-:W-:-:S02]  /*6770*/  @!P0 MOV R3, R44 ;  /* 0x0000002c00038202 */ /* 0x000fc40000000f00 */
[----:B------:R-:W-:Y:S02]  /*6780*/  @!P0 PRMT R0, R0, 0x7610, R16 ;  /* 0x0000761000008816 */ /* 0x000fe40000000010 */
[----:B------:R-:W-:Y:S02]  /*6790*/  @!P0 PRMT R2, R2, 0x7610, R17 ;  /* 0x0000761002028816 */ /* 0x000fe40000000011 */
[----:B------:R-:W-:Y:S01]  /*67a0*/  PRMT R27, R27, 0x5410, R35 ;  /* 0x000054101b1b7816 */ /* 0x000fe20000000023 */
[----:B------:R-:W-:Y:S01]  /*67b0*/  HADD2 R40, R40.H0_H0, R40.H1_H1 ;  /* 0x3000002828287230 */ /* 0x000fe20000000800 */
[----:B------:R-:W-:Y:S01]  /*67c0*/  ISETP.GE.AND P0, PT, R31, R26, PT ;  /* 0x0000001a1f00720c */ /* 0x000fe20003f06270 */
[----:B------:R-:W-:Y:S02]  /*67d0*/  HADD2 R41, R41.H0_H0, R41.H1_H1 ;  /* 0x3000002929297230 */ /* 0x000fe40000000800 */
[----:B------:R-:W-:Y:S02]  /*67e0*/  HFMA2 R7, R4, R15, R7 ;  /* 0x0000000f04077231 */ /* 0x000fe40000000007 */
[----:B------:R-:W-:-:S02]  /*67f0*/  HADD2 R43, R43.H0_H0, R43.H1_H1 ;  /* 0x3000002b2b2b7230 */ /* 0x000fc40000000800 */
[----:B------:R-:W-:Y:S02]  /*6800*/  HADD2 R21, R21.H0_H0, R21.H1_H1 ;  /* 0x3000001515157230 */ /* 0x000fe40000000800 */
        /* <DEDUP_REMOVED lines=17> */
.L_x_2365:
        /* <DEDUP_REMOVED lines=8> */
.L_x_2368:
        /* <DEDUP_REMOVED lines=19> */
[----:B0-----:R-:W-:Y:S01]  /*6ad0*/  HFMA2 R20, R19, R24, RZ ;  /* 0x0000001813147231 */ /* 0x001fe200000000ff */
        /* <DEDUP_REMOVED lines=8> */
[----:B------:R-:W-:Y:S01]  /*6b60*/  LOP3.LUT R23, R17, 0x64006400, RZ, 0xfc, !PT ;  /* 0x6400640011177812 */ /* 0x000fe200078efcff */
[----:B------:R-:W-:Y:S01]  /*6b70*/  HFMA2 R45, R45, R25, R20 ;  /* 0x000000192d2d7231 */ /* 0x000fe20000000014 */
[----:B------:R-:W-:Y:S01]  /*6b80*/  LOP3.LUT R20, R7, 0x3e003e0, RZ, 0xc0, !PT ;  /* 0x03e003e007147812 */ /* 0x000fe200078ec0ff */
[----:B------:R-:W-:-:S02]  /*6b90*/  HFMA2 R47, R47, R24, RZ.H0_H0 ;  /* 0x000000182f2f7231 */ /* 0x000fc400000400ff */
[-C--:B------:R-:W-:Y:S02]  /*6ba0*/  HFMA2 R19, R22, R24.reuse, RZ ;  /* 0x0000001816137231 */ /* 0x080fe400000000ff */
[----:B------:R-:W-:Y:S01]  /*6bb0*/  HFMA2 R16, R16, R24, RZ.H0_H0 ;  /* 0x0000001810107231 */ /* 0x000fe200000400ff */
[----:B------:R-:W-:Y:S01]  /*6bc0*/  LOP3.LUT R21, R18, 0x64006400, RZ, 0xfc, !PT ;  /* 0x6400640012157812 */ /* 0x000fe200078efcff */
[-C--:B------:R-:W-:Y:S01]  /*6bd0*/  HFMA2 R24, R23, R46.reuse.H0_H0, -48, -48 ;  /* 0xd200d20017187431 */ /* 0x080fe2000004002e */
[----:B------:R-:W-:Y:S02]  /*6be0*/  LOP3.LUT R23, R20, 0x64006400, RZ, 0xfc, !PT ;  /* 0x6400640014177812 */ /* 0x000fe400078efcff */
[----:B------:R-:W-:Y:S01]  /*6bf0*/  SHF.R.U32.HI R18, RZ, 0xa, R5 ;  /* 0x0000000aff127819 */ /* 0x000fe20000011605 */
[-C--:B------:R-:W-:Y:S01]  /*6c00*/  HFMA2 R21, R21, R46.reuse.H0_H0, -48, -48 ;  /* 0xd200d20015157431 */ /* 0x080fe2000004002e */
[----:B------:R-:W-:Y:S01]  /*6c10*/  SHF.R.U32.HI R17, RZ, 0xa, R4 ;  /* 0x0000000aff117819 */ /* 0x000fe20000011604 */
[----:B------:R-:W-:Y:S01]  /*6c20*/  HFMA2 R23, R23, R46.H0_H0, -48, -48 ;  /* 0xd200d20017177431 */ /* 0x000fe2000004002e */
[----:B------:R-:W-:Y:S01]  /*6c30*/  LOP3.LUT R18, R18, 0x1f001f, RZ, 0xc0, !PT ;  /* 0x001f001f12127812 */ /* 0x000fe200078ec0ff */
[-C--:B------:R-:W-:Y:S01]  /*6c40*/  HFMA2 R24, R24, R25.reuse, R19 ;  /* 0x0000001918187231 */ /* 0x080fe20000000013 */
        /* <DEDUP_REMOVED lines=13> */
[----:B------:R-:W-:Y:S01]  /*6d20*/  HFMA2 R45, R17, R26, R45 ;  /* 0x0000001a112d7231 */ /* 0x000fe2000000002d */
[----:B---3--:R-:W-:Y:S01]  /*6d30*/  LOP3.LUT R44, R8, 0x1f001f, RZ, 0xc0, !PT ;  /* 0x001f001f082c7812 */ /* 0x008fe200078ec0ff */
[----:B------:R-:W-:-:S02]  /*6d40*/  HADD2 R21, R21, -1040, -1040 ;  /* 0xe410e41015157430 */ /* 0x000fc40000000000 */
[-C--:B------:R-:W-:Y:S02]  /*6d50*/  HFMA2 R47, R18, R26.reuse, R47 ;  /* 0x0000001a122f7231 */ /* 0x080fe4000000002f */
[----:B------:R-:W-:Y:S01]  /*6d60*/  HADD2 R20, R20, -1040, -1040 ;  /* 0xe410e41014147430 */ /* 0x000fe20000000000 */
[----:B------:R0:W2:Y:S01]  /*6d70*/  LDG.E.128.CONSTANT R16, desc[UR6][R42.64] ;  /* 0x000000062a107981 */ /* 0x0000a2000c1e9d00 */
[----:B------:R-:W-:Y:S02]  /*6d80*/  LOP3.LUT R44, R44, 0x64006400, RZ, 0xfc, !PT ;  /* 0x640064002c2c7812 */ /* 0x000fe400078efcff */
[-C--:B------:R-:W-:Y:S02]  /*6d90*/  HFMA2 R24, R20, R26.reuse, R24 ;  /* 0x0000001a14187231 */ /* 0x080fe40000000018 */
[----:B------:R-:W-:Y:S01]  /*6da0*/  HFMA2 R25, R21, R26, R25 ;  /* 0x0000001a15197231 */ /* 0x000fe20000000019 */
[----:B------:R-:W-:Y:S01]  /*6db0*/  LOP3.LUT R26, R9, 0x1f001f, RZ, 0xc0, !PT ;  /* 0x001f001f091a7812 */ /* 0x000fe200078ec0ff */
[----:B------:R-:W1:Y:S01]  /*6dc0*/  LDS.128 R20, [UR4+0x10] ;  /* 0x00001004ff147984 */ /* 0x000e620008000c00 */
[----:B------:R-:W-:Y:S01]  /*6dd0*/  HADD2 R44, R44, -1040, -1040 ;  /* 0xe410e4102c2c7430 */ /* 0x000fe20000000000 */
[----:B------:R-:W-:Y:S01]  /*6de0*/  LOP3.LUT R48, R11, 0x1f001f, RZ, 0xc0, !PT ;  /* 0x001f001f0b307812 */ /* 0x000fe200078ec0ff */
[----:B0-----:R-:W-:-:S04]  /*6df0*/  IMAD.WIDE R42, R33, 0x4, R42 ;  /* 0x00000004212a7825 */ /* 0x001fc800078e022a */
[----:B------:R-:W-:Y:S01]  /*6e00*/  HFMA2 R45, R44, R27, R45 ;  /* 0x0000001b2c2d7231 */ /* 0x000fe2000000002d */
[----:B------:R-:W-:Y:S02]  /*6e10*/  LOP3.LUT R44, R26, 0x64006400, RZ, 0xfc, !PT ;  /* 0x640064001a2c7812 */ /* 0x000fe400078efcff */
[----:B------:R-:W-:Y:S02]  /*6e20*/  LOP3.LUT R26, R10, 0x1f001f, RZ, 0xc0, !PT ;  /* 0x001f001f0a1a7812 */ /* 0x000fe400078ec0ff */
[----:B------:R-:W-:Y:S01]  /*6e30*/  LOP3.LUT R48, R48, 0x64006400, RZ, 0xfc, !PT ;  /* 0x6400640030307812 */ /* 0x000fe200078efcff */
[----:B------:R-:W-:Y:S01]  /*6e40*/  HADD2 R44, R44, -1040, -1040 ;  /* 0xe410e4102c2c7430 */ /* 0x000fe20000000000 */
[----:B------:R-:W-:-:S03]  /*6e50*/  LOP3.LUT R26, R26, 0x64006400, RZ, 0xfc, !PT ;  /* 0x640064001a1a7812 */ /* 0x000fc600078efcff */
[----:B------:R-:W-:Y:S02]  /*6e60*/  HADD2 R48, R48, -1040, -1040 ;  /* 0xe410e41030307430 */ /* 0x000fe40000000000 */
[----:B------:R-:W-:Y:S02]  /*6e70*/  HADD2 R26, R26, -1040, -1040 ;  /* 0xe410e4101a1a7430 */ /* 0x000fe40000000000 */
[-C--:B------:R-:W-:Y:S01]  /*6e80*/  HFMA2 R47, R44, R27.reuse, R47 ;  /* 0x0000001b2c2f7231 */ /* 0x080fe2000000002f */
[----:B------:R-:W-:Y:S01]  /*6e90*/  LOP3.LUT R44, R10, 0x3e003e0, RZ, 0xc0, !PT ;  /* 0x03e003e00a2c7812 */ /* 0x000fe200078ec0ff */
[-C--:B------:R-:W-:Y:S02]  /*6ea0*/  HFMA2 R24, R26, R27.reuse, R24 ;  /* 0x0000001b1a187231 */ /* 0x080fe40000000018 */
[----:B------:R-:W-:Y:S01]  /*6eb0*/  HFMA2 R27, R48, R27, R25 ;  /* 0x0000001b301b7231 */ /* 0x000fe20000000019 */
        /* <DEDUP_REMOVED lines=9> */
[----:B------:R-:W-:Y:S01]  /*6f50*/  SHF.R.U32.HI R25, RZ, 0xa, R9 ;  /* 0x0000000aff197819 */ /* 0x000fe20000011609 */
[----:B------:R-:W-:-:S02]  /*6f60*/  HFMA2 R51, R51, R46.H0_H0, -48, -48 ;  /* 0xd200d20033337431 */ /* 0x000fc4000004002e */
[----:B------:R-:W-:Y:S02]  /*6f70*/  HFMA2 R49, R49, R46.H0_H0, -48, -48 ;  /* 0xd200d20031317431 */ /* 0x000fe4000004002e */
[-C--:B-1----:R-:W-:Y:S02]  /*6f80*/  HFMA2 R45, R26, R20.reuse, R45 ;  /* 0x000000141a2d7231 */ /* 0x082fe4000000002d */
[-C--:B------:R-:W-:Y:S02]  /*6f90*/  HFMA2 R47, R51, R20.reuse, R47 ;  /* 0x00000014332f7231 */ /* 0x080fe4000000002f */
[-C--:B------:R-:W-:Y:S01]  /*6fa0*/  HFMA2 R44, R44, R20.reuse, R24 ;  /* 0x000000142c2c7231 */ /* 0x080fe20000000018 */
[----:B------:R-:W-:Y:S01]  /*6fb0*/  SHF.R.U32.HI R24, RZ, 0xa, R8 ;  /* 0x0000000aff187819 */ /* 0x000fe20000011608 */
[----:B------:R-:W-:Y:S01]  /*6fc0*/  HFMA2 R20, R49, R20, R27 ;  /* 0x0000001431147231 */ /* 0x000fe2000000001b */
[----:B------:R-:W-:Y:S02]  /*6fd0*/  LOP3.LUT R49, R25, 0x1f001f, RZ, 0xc0, !PT ;  /* 0x001f001f19317812 */ /* 0x000fe400078ec0ff */
[----:B------:R-:W-:-:S04]  /*6fe0*/  LOP3.LUT R24, R24, 0x1f001f, RZ, 0xc0, !PT ;  /* 0x001f001f18187812 */ /* 0x000fc800078ec0ff */
[----:B------:R-:W-:Y:S02]  /*6ff0*/  LOP3.LUT R48, R24, 0x64006400, RZ, 0xfc, !PT ;  /* 0x6400640018307812 */ /* 0x000fe400078efcff */
[----:B------:R-:W-:Y:S01]  /*7000*/  LOP3.LUT R49, R49, 0x64006400, RZ, 0xfc, !PT ;  /* 0x6400640031317812 */ /* 0x000fe200078efcff */
[----:B------:R-:W3:Y:S02]  /*7010*/  LDG.E.128.CONSTANT R24, desc[UR6][R42.64] ;  /* 0x000000062a187981 */ /* 0x000ee4000c1e9d00 */
[----:B------:R-:W-:Y:S02]  /*7020*/  HADD2 R48, R48, -1040, -1040 ;  /* 0xe410e41030307430 */ /* 0x000fe40000000000 */
[----:B------:R-:W-:Y:S02]  /*7030*/  HADD2 R49, R49, -1040, -1040 ;  /* 0xe410e41031317430 */ /* 0x000fe40000000000 */
[-C--:B------:R-:W-:Y:S01]  /*7040*/  HFMA2 R45, R48, R21.reuse, R45 ;  /* 0x00000015302d7231 */ /* 0x080fe2000000002d */
[----:B------:R-:W-:Y:S01]  /*7050*/  SHF.R.U32.HI R48, RZ, 0xa, R10 ;  /* 0x0000000aff307819 */ /* 0x000fe2000001160a */
[----:B------:R-:W-:Y:S01]  /*7060*/  HFMA2 R47, R49, R21, R47 ;  /* 0x00000015312f7231 */ /* 0x000fe2000000002f */
[----:B------:R-:W-:-:S02]  /*7070*/  SHF.R.U32.HI R49, RZ, 0xa, R11 ;  /* 0x0000000aff317819 */ /* 0x000fc4000001160b */
[----:B------:R-:W-:Y:S02]  /*7080*/  LOP3.LUT R48, R48, 0x1f001f, RZ, 0xc0, !PT ;  /* 0x001f001f30307812 */ /* 0x000fe400078ec0ff */
[----:B------:R-:W-:Y:S02]  /*7090*/  LOP3.LUT R49, R49, 0x1f001f, RZ, 0xc0, !PT ;  /* 0x001f001f31317812 */ /* 0x000fe400078ec0ff */
[----:B------:R-:W-:Y:S02]  /*70a0*/  LOP3.LUT R48, R48, 0x64006400, RZ, 0xfc, !PT ;  /* 0x6400640030307812 */ /* 0x000fe400078efcff */
[----:B------:R-:W-:-:S03]  /*70b0*/  LOP3.LUT R49, R49, 0x64006400, RZ, 0xfc, !PT ;  /* 0x6400640031317812 */ /* 0x000fc600078efcff */
[----:B------:R-:W-:Y:S02]  /*70c0*/  HADD2 R48, R48, -1040, -1040 ;  /* 0xe410e41030307430 */ /* 0x000fe40000000000 */
[----:B------:R-:W-:Y:S02]  /*70d0*/  HADD2 R49, R49, -1040, -1040 ;  /* 0xe410e41031317430 */ /* 0x000fe40000000000 */
[-C--:B------:R-:W-:Y:S02]  /*70e0*/  HFMA2 R44, R48, R21.reuse, R44 ;  /* 0x00000015302c7231 */ /* 0x080fe4000000002c */
[----:B------:R-:W-:Y:S01]  /*70f0*/  HFMA2 R20, R49, R21, R20 ;  /* 0x0000001531147231 */ /* 0x000fe20000000014 */
[----:B----4-:R-:W-:-:S04]  /*7100*/  LOP3.LUT R21, R12, 0x1f001f, RZ, 0xc0, !PT ;  /* 0x001f001f0c157812 */ /* 0x010fc800078ec0ff */
[----:B------:R-:W-:-:S05]  /*7110*/  LOP3.LUT R21, R21, 0x64006400, RZ, 0xfc, !PT ;  /* 0x6400640015157812 */ /* 0x000fca00078efcff */
[----:B------:R-:W-:Y:S01]  /*7120*/  HADD2 R49, R21, -1040, -1040 ;  /* 0xe410e41015317430 */ /* 0x000fe20000000000 */
[----:B------:R-:W-:-:S04]  /*7130*/  LOP3.LUT R21, R13, 0x1f001f, RZ, 0xc0, !PT ;  /* 0x001f001f0d157812 */ /* 0x000fc800078ec0ff */
[----:B------:R-:W-:Y:S01]  /*7140*/  LOP3.LUT R48, R21, 0x64006400, RZ, 0xfc, !PT ;  /* 0x6400640015307812 */ /* 0x000fe200078efcff */
[-C--:B------:R-:W-:Y:S01]  /*7150*/  HFMA2 R49, R49, R22.reuse, R45 ;  /* 0x0000001631317231 */ /* 0x080fe2000000002d */
[----:B------:R-:W-:Y:S02]  /*7160*/  LOP3.LUT R21, R14, 0x1f001f, RZ, 0xc0, !PT ;  /* 0x001f001f0e157812 */ /* 0x000fe400078ec0ff */
[----:B------:R-:W-:Y:S01]  /*7170*/  LOP3.LUT R45, R15, 0x1f001f, RZ, 0xc0, !PT ;  /* 0x001f001f0f2d7812 */ /* 0x000fe200078ec0ff */
[----:B------:R-:W-:Y:S01]  /*7180*/  HADD2 R48, R48, -1040, -1040 ;  /* 0xe410e41030307430 */ /* 0x000fe20000000000 */
[----:B------:R-:W-:Y:S02]  /*7190*/  LOP3.LUT R21, R21, 0x64006400, RZ, 0xfc, !PT ;  /* 0x6400640015157812 */ /* 0x000fe400078efcff */
[----:B------:R-:W-:Y:S01]  /*71a0*/  LOP3.LUT R45, R45, 0x64006400, RZ, 0xfc, !PT ;  /* 0x640064002d2d7812 */ /* 0x000fe200078efcff */
[----:B------:R-:W-:Y:S02]  /*71b0*/  HFMA2 R47, R48, R22, R47 ;  /* 0x00000016302f7231 */ /* 0x000fe4000000002f */
[----:B------:R-:W-:-:S02]  /*71c0*/  HADD2 R48, R21, -1040, -1040 ;  /* 0xe410e41015307430 */ /* 0x000fc40000000000 */
[----:B------:R-:W-:Y:S02]  /*71d0*/  HADD2 R50, R45, -1040, -1040 ;  /* 0xe410e4102d327430 */ /* 0x000fe40000000000 */
[----:B------:R-:W-:Y:S02]  /*71e0*/  @!P0 IMAD.MOV.U32 R45, RZ, RZ, R35 ;  /* 0x000000ffff2d8224 */ /* 0x000fe400078e0023 */
[-C--:B------:R-:W-:Y:S02]  /*71f0*/  HFMA2 R48, R48, R22.reuse, R44 ;  /* 0x0000001630307231 */ /* 0x080fe4000000002c */
[----:B------:R-:W-:Y:S02]  /*7200*/  HFMA2 R50, R50, R22, R20 ;  /* 0x0000001632327231 */ /* 0x000fe40000000014 */
[----:B------:R-:W-:Y:S01]  /*7210*/  @!P0 IMAD R20, R3, 0x8, R1 ;  /* 0x0000000803148824 */ /* 0x000fe200078e0201 */
[----:B------:R-:W-:-:S05]  /*7220*/  @!P0 MOV R44, R38 ;  /* 0x00000026002c8202 */ /* 0x000fca0000000f00 */
[----:B------:R0:W4:Y:S04]  /*7230*/  @!P0 LDG.E.U16.CONSTANT R22, desc[UR6][R44.64] ;  /* 0x000000062c168981 */ /* 0x000128000c1e9500 */
[----:B------:R-:W5:Y:S01]  /*7240*/  @!P0 LDL.64 R20, [R20+0x8] ;  /* 0x0000080014148983 */ /* 0x000f620000100a00 */
[----:B------:R-:W-:Y:S02]  /*7250*/  SHF.R.U32.HI R4, RZ, 0xf, R4 ;  /* 0x0000000fff047819 */ /* 0x000fe40000011604 */
[----:B------:R-:W-:Y:S02]  /*7260*/  SHF.R.U32.HI R51, RZ, 0xf, R5 ;  /* 0x0000000fff337819 */ /* 0x000fe40000011605 */
[----:B------:R-:W-:Y:S02]  /*7270*/  LOP3.LUT R5, R4, 0x10001, RZ, 0xc0, !PT ;  /* 0x0001000104057812 */ /* 0x000fe400078ec0ff */
[----:B------:R-:W-:-:S02]  /*7280*/  SHF.R.U32.HI R8, RZ, 0xe, R8 ;  /* 0x0000000eff087819 */ /* 0x000fc40000011608 */
[----:B------:R-:W-:Y:S02]  /*7290*/  LOP3.LUT R4, R51, 0x10001, RZ, 0xc0, !PT ;  /* 0x0001000133047812 */ /* 0x000fe400078ec0ff */
[----:B------:R-:W-:Y:S02]  /*72a0*/  LOP3.LUT R8, R5, 0x20002, R8, 0xf8, !PT ;  /* 0x0002000205087812 */ /* 0x000fe400078ef808 */
[----:B------:R-:W-:Y:S02]  /*72b0*/  SHF.R.U32.HI R9, RZ, 0xe, R9 ;  /* 0x0000000eff097819 */ /* 0x000fe40000011609 */
[----:B------:R-:W-:Y:S02]  /*72c0*/  LOP3.LUT R5, R12, 0x3e003e0, RZ, 0xc0, !PT ;  /* 0x03e003e00c057812 */ /* 0x000fe400078ec0ff */
[----:B------:R-:W-:Y:S02]  /*72d0*/  SHF.R.U32.HI R6, RZ, 0xf, R6 ;  /* 0x0000000fff067819 */ /* 0x000fe40000011606 */
[----:B------:R-:W-:-:S02]  /*72e0*/  SHF.R.U32.HI R7, RZ, 0xf, R7 ;  /* 0x0000000fff077819 */ /* 0x000fc40000011607 */
[----:B------:R-:W-:Y:S02]  /*72f0*/  LOP3.LUT R9, R4, 0x20002, R9, 0xf8, !PT ;  /* 0x0002000204097812 */ /* 0x000fe400078ef809 */
[----:B------:R-:W-:Y:S02]  /*7300*/  LOP3.LUT R5, R5, 0x64006400, RZ, 0xfc, !PT ;  /* 0x6400640005057812 */ /* 0x000fe400078efcff */
[----:B------:R-:W-:Y:S02]  /*7310*/  SHF.R.U32.HI R4, RZ, 0xe, R11 ;  /* 0x0000000eff047819 */ /* 0x000fe4000001160b */
[----:B------:R-:W-:Y:S02]  /*7320*/  SHF.R.U32.HI R10, RZ, 0xe, R10 ;  /* 0x0000000eff0a7819 */ /* 0x000fe4000001160a */
[----:B------:R-:W-:Y:S02]  /*7330*/  LOP3.LUT R11, R6, 0x10001, RZ, 0xc0, !PT ;  /* 0x00010001060b7812 */ /* 0x000fe400078ec0ff */
[----:B------:R-:W-:Y:S01]  /*7340*/  LOP3.LUT R7, R7, 0x10001, RZ, 0xc0, !PT ;  /* 0x0001000107077812 */ /* 0x000fe200078ec0ff */
[----:B------:R-:W-:Y:S01]  /*7350*/  HFMA2 R5, R5, R46.H0_H0, -48, -48 ;  /* 0xd200d20005057431 */ /* 0x000fe2000004002e */
[----:B------:R-:W-:-:S02]  /*7360*/  LOP3.LUT R11, R11, 0x20002, R10, 0xf8, !PT ;  /* 0x000200020b0b7812 */ /* 0x000fc400078ef80a */
[----:B------:R-:W-:Y:S02]  /*7370*/  LOP3.LUT R10, R7, 0x20002, R4, 0xf8, !PT ;  /* 0x00020002070a7812 */ /* 0x000fe400078ef804 */
[----:B------:R-:W-:Y:S01]  /*7380*/  LOP3.LUT R4, R13, 0x3e003e0, RZ, 0xc0, !PT ;  /* 0x03e003e00d047812 */ /* 0x000fe200078ec0ff */
[----:B------:R-:W-:-:S03]  /*7390*/  HFMA2 R49, R5, R23, R49 ;  /* 0x0000001705317231 */ /* 0x000fc60000000031 */
[----:B------:R-:W-:Y:S02]  /*73a0*/  LOP3.LUT R5, R4, 0x64006400, RZ, 0xfc, !PT ;  /* 0x6400640004057812 */ /* 0x000fe400078efcff */
[----:B------:R-:W-:-:S04]  /*73b0*/  LOP3.LUT R4, R14, 0x3e003e0, RZ, 0xc0, !PT ;  /* 0x03e003e00e047812 */ /* 0x000fc800078ec0ff */
[----:B------:R-:W-:Y:S01]  /*73c0*/  LOP3.LUT R7, R4, 0x64006400, RZ, 0xfc, !PT ;  /* 0x6400640004077812 */ /* 0x000fe200078efcff */
[----:B------:R-:W-:Y:S01]  /*73d0*/  HFMA2 R5, R5, R46.H0_H0, -48, -48 ;  /* 0xd200d20005057431 */ /* 0x000fe2000004002e */
[----:B------:R-:W-:-:S03]  /*73e0*/  LOP3.LUT R6, R15, 0x3e003e0, RZ, 0xc0, !PT ;  /* 0x03e003e00f067812 */ /* 0x000fc600078ec0ff */
[-C--:B------:R-:W-:Y:S01]  /*73f0*/  HFMA2 R7, R7, R46.reuse.H0_H0, -48, -48 ;  /* 0xd200d20007077431 */ /* 0x080fe2000004002e */
[----:B0-----:R-:W-:Y:S01]  /*7400*/  LOP3.LUT R45, R6, 0x64006400, RZ, 0xfc, !PT ;  /* 0x64006400062d7812 */ /* 0x001fe200078efcff */
[-C--:B------:R-:W-:Y:S02]  /*7410*/  HFMA2 R47, R5, R23.reuse, R47 ;  /* 0x00000017052f7231 */ /* 0x080fe4000000002f */
[----:B------:R-:W-:Y:S02]  /*7420*/  HFMA2 R48, R7, R23, R48 ;  /* 0x0000001707307231 */ /* 0x000fe40000000030 */
[----:B------:R-:W0:Y:S01]  /*7430*/  LDS.128 R4, [UR4+0x20] ;  /* 0x00002004ff047984 */ /* 0x000e220008000c00 */
[----:B------:R-:W-:Y:S01]  /*7440*/  HFMA2 R45, R45, R46.H0_H0, -48, -48 ;  /* 0xd200d2002d2d7431 */ /* 0x000fe2000004002e */
[----:B------:R-:W-:-:S03]  /*7450*/  SHF.R.U32.HI R44, RZ, 0xd, R13 ;  /* 0x0000000dff2c7819 */ /* 0x000fc6000001160d */
[----:B------:R-:W-:Y:S01]  /*7460*/  HFMA2 R50, R45, R23, R50 ;  /* 0x000000172d327231 */ /* 0x000fe20000000032 */
[----:B------:R-:W-:Y:S02]  /*7470*/  SHF.R.U32.HI R23, RZ, 0xd, R12 ;  /* 0x0000000dff177819 */ /* 0x000fe4000001160c */
[----:B------:R-:W-:Y:S02]  /*7480*/  LOP3.LUT R9, R9, 0x40004, R44, 0xf8, !PT ;  /* 0x0004000409097812 */ /* 0x000fe400078ef82c */
[----:B------:R-:W-:Y:S02]  /*7490*/  SHF.R.U32.HI R44, RZ, 0xd, R14 ;  /* 0x0000000dff2c7819 */ /* 0x000fe4000001160e */
[----:B------:R-:W-:Y:S02]  /*74a0*/  SHF.R.U32.HI R13, RZ, 0xa, R13 ;  /* 0x0000000aff0d7819 */ /* 0x000fe4000001160d */
[----:B------:R-:W-:Y:S02]  /*74b0*/  LOP3.LUT R8, R8, 0x40004, R23, 0xf8, !PT ;  /* 0x0004000408087812 */ /* 0x000fe400078ef817 */
[----:B------:R-:W-:-:S02]  /*74c0*/  SHF.R.U32.HI R12, RZ, 0xa, R12 ;  /* 0x0000000aff0c7819 */ /* 0x000fc4000001160c */
[----:B------:R-:W-:Y:S02]  /*74d0*/  SHF.R.U32.HI R23, RZ, 0xa, R14 ;  /* 0x0000000aff177819 */ /* 0x000fe4000001160e */
[----:B------:R-:W-:Y:S02]  /*74e0*/  LOP3.LUT R11, R11, 0x40004, R44, 0xf8, !PT ;  /* 0x000400040b0b7812 */ /* 0x000fe400078ef82c */
[----:B------:R-:W-:Y:S02]  /*74f0*/  LOP3.LUT R13, R13, 0x1f001f, RZ, 0xc0, !PT ;  /* 0x001f001f0d0d7812 */ /* 0x000fe400078ec0ff */
[----:B------:R-:W-:Y:S02]  /*7500*/  SHF.R.U32.HI R44, RZ, 0xa, R15 ;  /* 0x0000000aff2c7819 */ /* 0x000fe4000001160f */
        /* <DEDUP_REMOVED lines=8> */
[----:B------:R-:W-:-:S02]  /*7590*/  HADD2 R12, R12, -1040, -1040 ;  /* 0xe410e4100c0c7430 */ /* 0x000fc40000000000 */
[----:B------:R-:W-:Y:S02]  /*75a0*/  HADD2 R23, R23, -1040, -1040 ;  /* 0xe410e41017177430 */ /* 0x000fe40000000000 */
[----:B------:R-:W-:Y:S02]  /*75b0*/  HADD2 R13, R13, -1040, -1040 ;  /* 0xe410e4100d0d7430 */ /* 0x000fe40000000000 */
[-C--:B0-----:R-:W-:Y:S02]  /*75c0*/  HFMA2 R49, R14, R4.reuse, R49 ;  /* 0x000000040e317231 */ /* 0x081fe40000000031 */
[-C--:B------:R-:W-:Y:S02]  /*75d0*/  HFMA2 R47, R23, R4.reuse, R47 ;  /* 0x00000004172f7231 */ /* 0x080fe4000000002f */
[-C--:B------:R-:W-:Y:S02]  /*75e0*/  HFMA2 R48, R12, R4.reuse, R48 ;  /* 0x000000040c307231 */ /* 0x080fe40000000030 */
[----:B------:R-:W-:Y:S01]  /*75f0*/  HFMA2 R50, R13, R4, R50 ;  /* 0x000000040d327231 */ /* 0x000fe20000000032 */
[----:B------:R-:W-:-:S02]  /*7600*/  SHF.R.U32.HI R15, RZ, 0xd, R15 ;  /* 0x0000000dff0f7819 */ /* 0x000fc4000001160f */
[----:B--2---:R-:W-:Y:S02]  /*7610*/  LOP3.LUT R4, R16, 0x1f001f, RZ, 0xc0, !PT ;  /* 0x001f001f10047812 */ /* 0x004fe400078ec0ff */
[----:B------:R-:W-:Y:S02]  /*7620*/  LOP3.LUT R13, R17, 0x1f001f, RZ, 0xc0, !PT ;  /* 0x001f001f110d7812 */ /* 0x000fe400078ec0ff */
[----:B------:R-:W-:Y:S02]  /*7630*/  LOP3.LUT R12, R4, 0x64006400, RZ, 0xfc, !PT ;  /* 0x64006400040c7812 */ /* 0x000fe400078efcff */
[----:B------:R-:W-:Y:S02]  /*7640*/  LOP3.LUT R4, R10, 0x40004, R15, 0xf8, !PT ;  /* 0x000400040a047812 */ /* 0x000fe400078ef80f */
[----:B------:R-:W-:Y:S01]  /*7650*/  LOP3.LUT R14, R13, 0x64006400, RZ, 0xfc, !PT ;  /* 0x640064000d0e7812 */ /* 0x000fe200078efcff */
[----:B------:R-:W-:Y:S01]  /*7660*/  HADD2 R10, R12, -1040, -1040 ;  /* 0xe410e4100c0a7430 */ /* 0x000fe20000000000 */
[----:B------:R-:W-:-:S02]  /*7670*/  @!P0 IADD3 R15, PT, PT, R3, 0x1, RZ ;  /* 0x00000001030f8810 */ /* 0x000fc40007ffe0ff */
[----:B------:R-:W-:Y:S01]  /*7680*/  SHF.R.U32.HI R13, RZ, 0xc, R16 ;  /* 0x0000000cff0d7819 */ /* 0x000fe20000011610 */
[----:B------:R-:W-:Y:S02]  /*7690*/  HADD2 R14, R14, -1040, -1040 ;  /* 0xe410e4100e0e7430 */ /* 0x000fe40000000000 */
[----:B------:R-:W-:Y:S01]  /*76a0*/  @!P0 IMAD.MOV.U32 R3, RZ, RZ, R15 ;  /* 0x000000ffff038224 */ /* 0x000fe200078e000f */
[----:B------:R-:W-:Y:S01]  /*76b0*/  LOP3.LUT R12, R8, 0x80008, R13, 0xf8, !PT ;  /* 0x00080008080c7812 */ /* 0x000fe200078ef80d */
[-C--:B------:R-:W-:Y:S01]  /*76c0*/  HFMA2 R49, R10, R5.reuse, R49 ;  /* 0x000000050a317231 */ /* 0x080fe20000000031 */
[----:B------:R-:W-:Y:S02]  /*76d0*/  LOP3.LUT R13, R18, 0x1f001f, RZ, 0xc0, !PT ;  /* 0x001f001f120d7812 */ /* 0x000fe400078ec0ff */
[----:B------:R-:W-:Y:S02]  /*76e0*/  LOP3.LUT R15, R19, 0x1f001f, RZ, 0xc0, !PT ;  /* 0x001f001f130f7812 */ /* 0x000fe400078ec0ff */
[----:B------:R-:W-:Y:S01]  /*76f0*/  LOP3.LUT R10, R16, 0x3e003e0, RZ, 0xc0, !PT ;  /* 0x03e003e0100a7812 */ /* 0x000fe200078ec0ff */
[----:B------:R-:W-:Y:S01]  /*7700*/  HFMA2 R8, R14, R5, R47 ;  /* 0x000000050e087231 */ /* 0x000fe2000000002f */
[----:B------:R-:W-:-:S02]  /*7710*/  LOP3.LUT R23, R13, 0x64006400, RZ, 0xfc, !PT ;  /* 0x640064000d177812 */ /* 0x000fc400078efcff */
[----:B------:R-:W-:Y:S02]  /*7720*/  LOP3.LUT R44, R15, 0x64006400, RZ, 0xfc, !PT ;  /* 0x640064000f2c7812 */ /* 0x000fe400078efcff */
[----:B------:R-:W-:Y:S02]  /*7730*/  SHF.R.U32.HI R14, RZ, 0xc, R17 ;  /* 0x0000000cff0e7819 */ /* 0x000fe40000011611 */
[----:B------:R-:W-:Y:S01]  /*7740*/  LOP3.LUT R15, R10, 0x64006400, RZ, 0xfc, !PT ;  /* 0x640064000a0f7812 */ /* 0x000fe200078efcff */
[----:B------:R-:W-:Y:S01]  /*7750*/  HADD2 R23, R23, -1040, -1040 ;  /* 0xe410e41017177430 */ /* 0x000fe20000000000 */
[----:B------:R-:W-:Y:S01]  /*7760*/  LOP3.LUT R13, R9, 0x80008, R14, 0xf8, !PT ;  /* 0x00080008090d7812 */ /* 0x000fe200078ef80e */
[----:B------:R-:W-:Y:S02]  /*7770*/  HADD2 R44, R44, -1040, -1040 ;  /* 0xe410e4102c2c7430 */ /* 0x000fe40000000000 */
[----:B------:R-:W-:Y:S01]  /*7780*/  HFMA2 R9, R15, R46.H0_H0, -48, -48 ;  /* 0xd200d2000f097431 */ /* 0x000fe2000004002e */
[----:B------:R-:W-:Y:S01]  /*7790*/  SHF.R.U32.HI R14, RZ, 0xc, R18 ;  /* 0x0000000cff0e7819 */ /* 0x000fe20000011612 */
[----:B------:R-:W-:-:S02]  /*77a0*/  HFMA2 R48, R23, R5, R48 ;  /* 0x0000000517307231 */ /* 0x000fc40000000030 */
[----:B------:R-:W-:Y:S01]  /*77b0*/  HFMA2 R15, R44, R5, R50 ;  /* 0x000000052c0f7231 */ /* 0x000fe20000000032 */
[----:B------:R-:W-:Y:S01]  /*77c0*/  LOP3.LUT R14, R11, 0x80008, R14, 0xf8, !PT ;  /* 0x000800080b0e7812 */ /* 0x000fe200078ef80e */
[----:B------:R-:W-:Y:S01]  /*77d0*/  HFMA2 R5, R9, R6, R49 ;  /* 0x0000000609057231 */ /* 0x000fe20000000031 */
        /* <DEDUP_REMOVED lines=8> */
[----:B------:R-:W-:Y:S01]  /*7860*/  HFMA2 R11, R11, R46.H0_H0, -48, -48 ;  /* 0xd200d2000b0b7431 */ /* 0x000fe2000004002e */
[--C-:B------:R-:W-:Y:S01]  /*7870*/  SHF.R.U32.HI R23, RZ, 0xa, R19.reuse ;  /* 0x0000000aff177819 */ /* 0x100fe20000011613 */
[-C--:B------:R-:W-:Y:S01]  /*7880*/  HFMA2 R15, R10, R6.reuse, R15 ;  /* 0x000000060a0f7231 */ /* 0x080fe2000000000f */
[----:B------:R-:W-:Y:S01]  /*7890*/  SHF.R.U32.HI R45, RZ, 0xc, R19 ;  /* 0x0000000cff2d7819 */ /* 0x000fe20000011613 */
[-C--:B------:R-:W-:Y:S01]  /*78a0*/  HFMA2 R19, R9, R6.reuse, R8 ;  /* 0x0000000609137231 */ /* 0x080fe20000000008 */
[----:B------:R-:W-:Y:S01]  /*78b0*/  SHF.R.U32.HI R17, RZ, 0xa, R17 ;  /* 0x0000000aff117819 */ /* 0x000fe20000011611 */
[----:B------:R-:W-:Y:S01]  /*78c0*/  HFMA2 R6, R11, R6, R48 ;  /* 0x000000060b067231 */ /* 0x000fe20000000030 */
[----:B------:R-:W-:Y:S01]  /*78d0*/  SHF.R.U32.HI R16, RZ, 0xa, R16 ;  /* 0x0000000aff107819 */ /* 0x000fe20000011610 */
[----:B------:R-:W0:Y:S01]  /*78e0*/  LDS.128 R8, [UR4+0x30] ;  /* 0x00003004ff087984 */ /* 0x000e220008000c00 */
        /* <DEDUP_REMOVED lines=10> */
[----:B------:R-:W-:Y:S01]  /*7990*/  LOP3.LUT R45, R4, 0x80008, R45, 0xf8, !PT ;  /* 0x00080008042d7812 */ /* 0x000fe200078ef82d */
[----:B------:R-:W-:Y:S02]  /*79a0*/  HADD2 R23, R23, -1040, -1040 ;  /* 0xe410e41017177430 */ /* 0x000fe40000000000 */
[----:B------:R-:W-:Y:S02]  /*79b0*/  HADD2 R4, R16, -1040, -1040 ;  /* 0xe410e41010047430 */ /* 0x000fe40000000000 */
[----:B------:R-:W-:Y:S02]  /*79c0*/  HADD2 R18, R18, -1040, -1040 ;  /* 0xe410e41012127430 */ /* 0x000fe40000000000 */
[----:B------:R-:W-:-:S02]  /*79d0*/  HFMA2 R4, R4, R7, R5 ;  /* 0x0000000704047231 */ /* 0x000fc40000000005 */
[-C--:B------:R-:W-:Y:S02]  /*79e0*/  HFMA2 R5, R17, R7.reuse, R19 ;  /* 0x0000000711057231 */ /* 0x080fe40000000013 */
[-C--:B------:R-:W-:Y:S02]  /*79f0*/  HFMA2 R6, R18, R7.reuse, R6 ;  /* 0x0000000712067231 */ /* 0x080fe40000000006 */
[----:B------:R-:W-:Y:S01]  /*7a00*/  HFMA2 R15, R23, R7, R15 ;  /* 0x00000007170f7231 */ /* 0x000fe2000000000f */
[----:B---3--:R-:W-:Y:S02]  /*7a10*/  SHF.R.U32.HI R7, RZ, 0xb, R24 ;  /* 0x0000000bff077819 */ /* 0x008fe40000011618 */
[----:B------:R-:W-:Y:S02]  /*7a20*/  SHF.R.U32.HI R17, RZ, 0xb, R26 ;  /* 0x0000000bff117819 */ /* 0x000fe4000001161a */
[----:B------:R-:W-:Y:S02]  /*7a30*/  SHF.R.U32.HI R16, RZ, 0xb, R25 ;  /* 0x0000000bff107819 */ /* 0x000fe40000011619 */
[----:B------:R-:W-:-:S02]  /*7a40*/  SHF.R.U32.HI R18, RZ, 0xb, R27 ;  /* 0x0000000bff127819 */ /* 0x000fc4000001161b */
[----:B------:R-:W-:Y:S02]  /*7a50*/  LOP3.LUT R12, R12, 0x100010, R7, 0xf8, !PT ;  /* 0x001000100c0c7812 */ /* 0x000fe400078ef807 */
[----:B------:R-:W-:Y:S02]  /*7a60*/  LOP3.LUT R14, R14, 0x100010, R17, 0xf8, !PT ;  /* 0x001000100e0e7812 */ /* 0x000fe400078ef811 */
[----:B------:R-:W-:Y:S02]  /*7a70*/  LOP3.LUT R13, R13, 0x100010, R16, 0xf8, !PT ;  /* 0x001000100d0d7812 */ /* 0x000fe400078ef810 */
[----:B------:R-:W-:Y:S02]  /*7a80*/  LOP3.LUT R7, R45, 0x100010, R18, 0xf8, !PT ;  /* 0x001000102d077812 */ /* 0x000fe400078ef812 */
[C---:B------:R-:W-:Y:S02]  /*7a90*/  LOP3.LUT R17, R24.reuse, 0x3e003e0, RZ, 0xc0, !PT ;  /* 0x03e003e018117812 */ /* 0x040fe400078ec0ff */
[----:B------:R-:W-:-:S02]  /*7aa0*/  LOP3.LUT R16, R24, 0x1f001f, RZ, 0xc0, !PT ;  /* 0x001f001f18107812 */ /* 0x000fc400078ec0ff */
[----:B------:R-:W-:Y:S02]  /*7ab0*/  LOP3.LUT R18, R25, 0x3e003e0, RZ, 0xc0, !PT ;  /* 0x03e003e019127812 */ /* 0x000fe400078ec0ff */
[----:B------:R-:W-:Y:S02]  /*7ac0*/  LOP3.LUT R17, R17, 0x64006400, RZ, 0xfc, !PT ;  /* 0x6400640011117812 */ /* 0x000fe400078efcff */
[----:B------:R-:W-:Y:S02]  /*7ad0*/  LOP3.LUT R19, R26, 0x3e003e0, RZ, 0xc0, !PT ;  /* 0x03e003e01a137812 */ /* 0x000fe400078ec0ff */
[----:B------:R-:W-:Y:S02]  /*7ae0*/  LOP3.LUT R16, R16, 0x64006400, RZ, 0xfc, !PT ;  /* 0x6400640010107812 */ /* 0x000fe400078efcff */
[----:B------:R-:W-:Y:S01]  /*7af0*/  LOP3.LUT R23, R18, 0x64006400, RZ, 0xfc, !PT ;  /* 0x6400640012177812 */ /* 0x000fe200078efcff */
[----:B------:R-:W-:Y:S01]  /*7b00*/  HFMA2 R18, R17, R46.H0_H0, -48, -48 ;  /* 0xd200d20011127431 */ /* 0x000fe2000004002e */
[----:B------:R-:W-:Y:S01]  /*7b10*/  LOP3.LUT R45, R19, 0x64006400, RZ, 0xfc, !PT ;  /* 0x64006400132d7812 */ /* 0x000fe200078efcff */
[----:B------:R-:W-:-:S02]  /*7b20*/  HADD2 R19, R16, -1040, -1040 ;  /* 0xe410e41010137430 */ /* 0x000fc40000000000 */
[----:B------:R-:W-:Y:S01]  /*7b30*/  HFMA2 R17, R23, R46.H0_H0, -48, -48 ;  /* 0xd200d20017117431 */ /* 0x000fe2000004002e */
[----:B------:R-:W-:Y:S01]  /*7b40*/  LOP3.LUT R23, R26, 0x1f001f, RZ, 0xc0, !PT ;  /* 0x001f001f1a177812 */ /* 0x000fe200078ec0ff */
[----:B0-----:R-:W-:-:S03]  /*7b50*/  HFMA2 R4, R19, R8, R4 ;  /* 0x0000000813047231 */ /* 0x001fc60000000004 */
[----:B------:R-:W-:Y:S02]  /*7b60*/  LOP3.LUT R23, R23, 0x64006400, RZ, 0xfc, !PT ;  /* 0x6400640017177812 */ /* 0x000fe400078efcff */
[----:B------:R-:W-:Y:S02]  /*7b70*/  LOP3.LUT R19, R25, 0x1f001f, RZ, 0xc0, !PT ;  /* 0x001f001f19137812 */ /* 0x000fe400078ec0ff */
[----:B------:R-:W-:Y:S01]  /*7b80*/  SHF.R.U32.HI R24, RZ, 0xa, R24 ;  /* 0x0000000aff187819 */ /* 0x000fe20000011618 */
[----:B------:R-:W-:Y:S01]  /*7b90*/  HADD2 R23, R23, -1040, -1040 ;  /* 0xe410e41017177430 */ /* 0x000fe20000000000 */
[----:B------:R-:W-:Y:S02]  /*7ba0*/  LOP3.LUT R19, R19, 0x64006400, RZ, 0xfc, !PT ;  /* 0x6400640013137812 */ /* 0x000fe400078efcff */
[----:B------:R-:W-:Y:S02]  /*7bb0*/  SHF.R.U32.HI R26, RZ, 0xa, R26 ;  /* 0x0000000aff1a7819 */ /* 0x000fe4000001161a */
[----:B------:R-:W-:Y:S01]  /*7bc0*/  LOP3.LUT R24, R24, 0x1f001f, RZ, 0xc0, !PT ;  /* 0x001f001f18187812 */ /* 0x000fe200078ec0ff */
[----:B------:R-:W-:Y:S01]  /*7bd0*/  HADD2 R19, R19, -1040, -1040 ;  /* 0xe410e41013137430 */ /* 0x000fe20000000000 */
[C---:B------:R-:W-:Y:S01]  /*7be0*/  LOP3.LUT R44, R27.reuse, 0x3e003e0, RZ, 0xc0, !PT ;  /* 0x03e003e01b2c7812 */ /* 0x040fe200078ec0ff */
[----:B------:R-:W-:Y:S01]  /*7bf0*/  HFMA2 R6, R23, R8, R6 ;  /* 0x0000000817067231 */ /* 0x000fe20000000006 */
[----:B------:R-:W-:Y:S01]  /*7c00*/  LOP3.LUT R26, R26, 0x1f001f, RZ, 0xc0, !PT ;  /* 0x001f001f1a1a7812 */ /* 0x000fe200078ec0ff */
[----:B------:R-:W-:Y:S01]  /*7c10*/  HFMA2 R16, R45, R46.H0_H0, -48, -48 ;  /* 0xd200d2002d107431 */ /* 0x000fe2000004002e */
[----:B------:R-:W-:Y:S01]  /*7c20*/  LOP3.LUT R24, R24, 0x64006400, RZ, 0xfc, !PT ;  /* 0x6400640018187812 */ /* 0x000fe200078efcff */
[----:B------:R-:W-:Y:S01]  /*7c30*/  HFMA2 R19, R19, R8, R5 ;  /* 0x0000000813137231 */ /* 0x000fe20000000005 */
[----:B------:R-:W-:Y:S01]  /*7c40*/  LOP3.LUT R47, R44, 0x64006400, RZ, 0xfc, !PT ;  /* 0x640064002c2f7812 */ /* 0x000fe200078efcff */
[----:B------:R-:W-:Y:S01]  /*7c50*/  HFMA2 R5, R18, R9, R4 ;  /* 0x0000000912057231 */ /* 0x000fe20000000004 */
[----:B------:R-:W-:-:S02]  /*7c60*/  LOP3.LUT R44, R27, 0x1f001f, RZ, 0xc0, !PT ;  /* 0x001f001f1b2c7812 */ /* 0x000fc400078ec0ff */
[----:B------:R-:W-:Y:S01]  /*7c70*/  LOP3.LUT R26, R26, 0x64006400, RZ, 0xfc, !PT ;  /* 0x640064001a1a7812 */ /* 0x000fe200078efcff */
[----:B------:R-:W-:Y:S01]  /*7c80*/  HADD2 R24, R24, -1040, -1040 ;  /* 0xe410e41018187430 */ /* 0x000fe20000000000 */
[----:B------:R-:W-:Y:S01]  /*7c90*/  SHF.R.U32.HI R25, RZ, 0xa, R25 ;  /* 0x0000000aff197819 */ /* 0x000fe20000011619 */
[----:B------:R-:W-:Y:S01]  /*7ca0*/  HFMA2 R16, R16, R9, R6 ;  /* 0x0000000910107231 */ /* 0x000fe20000000006 */
[----:B------:R-:W-:Y:S01]  /*7cb0*/  LOP3.LUT R44, R44, 0x64006400, RZ, 0xfc, !PT ;  /* 0x640064002c2c7812 */ /* 0x000fe200078efcff */
[----:B------:R-:W-:Y:S01]  /*7cc0*/  HADD2 R26, R26, -1040, -1040 ;  /* 0xe410e4101a1a7430 */ /* 0x000fe20000000000 */
[----:B------:R-:W-:Y:S02]  /*7cd0*/  SHF.R.U32.HI R27, RZ, 0xa, R27 ;  /* 0x0000000aff1b7819 */ /* 0x000fe4000001161b */
[----:B------:R-:W-:Y:S02]  /*7ce0*/  LOP3.LUT R25, R25, 0x1f001f, RZ, 0xc0, !PT ;  /* 0x001f001f19197812 */ /* 0x000fe400078ec0ff */
[----:B------:R-:W-:Y:S01]  /*7cf0*/  LOP3.LUT R12, R12, 0x64006400, RZ, 0xfc, !PT ;  /* 0x640064000c0c7812 */ /* 0x000fe200078efcff */
[-C--:B------:R-:W-:Y:S01]  /*7d00*/  HFMA2 R6, R24, R10.reuse, R5 ;  /* 0x0000000a18067231 */ /* 0x080fe20000000005 */
[----:B------:R-:W-:Y:S01]  /*7d10*/  LOP3.LUT R27, R27, 0x1f001f, RZ, 0xc0, !PT ;  /* 0x001f001f1b1b7812 */ /* 0x000fe200078ec0ff */
[----:B------:R-:W-:Y:S01]  /*7d20*/  HADD2 R44, R44, -1040, -1040 ;  /* 0xe410e4102c2c7430 */ /* 0x000fe20000000000 */
[----:B------:R-:W-:Y:S01]  /*7d30*/  LOP3.LUT R14, R14, 0x64006400, RZ, 0xfc, !PT ;  /* 0x640064000e0e7812 */ /* 0x000fe200078efcff */
[----:B------:R-:W-:Y:S01]  /*7d40*/  HADD2 R12, R12, -1040, -1040 ;  /* 0xe410e4100c0c7430 */ /* 0x000fe20000000000 */
[----:B------:R-:W-:Y:S01]  /*7d50*/  LOP3.LUT R25, R25, 0x64006400, RZ, 0xfc, !PT ;  /* 0x6400640019197812 */ /* 0x000fe200078efcff */
[----:B------:R-:W-:Y:S01]  /*7d60*/  HFMA2 R16, R26, R10, R16 ;  /* 0x0000000a1a107231 */ /* 0x000fe20000000010 */
[----:B------:R-:W-:Y:S01]  /*7d70*/  LOP3.LUT R27, R27, 0x64006400, RZ, 0xfc, !PT ;  /* 0x640064001b1b7812 */ /* 0x000fe200078efcff */
[----:B------:R-:W-:Y:S01]  /*7d80*/  HFMA2 R46, R47, R46.H0_H0, -48, -48 ;  /* 0xd200d2002f2e7431 */ /* 0x000fe2000004002e */
[----:B------:R-:W-:Y:S01]  /*7d90*/  LOP3.LUT R13, R13, 0x64006400, RZ, 0xfc, !PT ;  /* 0x640064000d0d7812 */ /* 0x000fe200078efcff */
[----:B------:R-:W-:-:S02]  /*7da0*/  HFMA2 R23, R44, R8, R15 ;  /* 0x000000082c177231 */ /* 0x000fc4000000000f */
[----:B------:R-:W-:Y:S02]  /*7db0*/  HADD2 R14, R14, -1040, -1040 ;  /* 0xe410e4100e0e7430 */ /* 0x000fe40000000000 */
[----:B------:R-:W-:Y:S02]  /*7dc0*/  HFMA2 R17, R17, R9, R19 ;  /* 0x0000000911117231 */ /* 0x000fe40000000013 */
[----:B------:R-:W-:Y:S01]  /*7dd0*/  HADD2 R25, R25, -1040, -1040 ;  /* 0xe410e41019197430 */ /* 0x000fe20000000000 */
[----:B------:R-:W-:Y:S01]  /*7de0*/  LOP3.LUT R7, R7, 0x64006400, RZ, 0xfc, !PT ;  /* 0x6400640007077812 */ /* 0x000fe200078efcff */
[----:B------:R-:W-:Y:S02]  /*7df0*/  HFMA2 R6, R12, R11, R6 ;  /* 0x0000000b0c067231 */ /* 0x000fe40000000006 */
[----:B------:R-:W-:Y:S01]  /*7e00*/  HFMA2 R23, R46, R9, R23 ;  /* 0x000000092e177231 */ /* 0x000fe20000000017 */
[----:B----4-:R-:W-:Y:S01]  /*7e10*/  @!P0 IADD3 R28, PT, PT, R22, R31, RZ ;  /* 0x0000001f161c8210 */ /* 0x010fe20007ffe0ff */
[----:B------:R-:W-:-:S02]  /*7e20*/  HADD2 R5, R27, -1040, -1040 ;  /* 0xe410e4101b057430 */ /* 0x000fc40000000000 */
[-C--:B------:R-:W-:Y:S02]  /*7e30*/  HFMA2 R14, R14, R11.reuse, R16 ;  /* 0x0000000b0e0e7231 */ /* 0x080fe40000000010 */
        /* <DEDUP_REMOVED lines=17> */
[----:B------:R-:W-:Y:S01]  /*7f50*/  UIADD3 UR4, UPT, UPT, UR4, 0x40, URZ ;  /* 0x0000004004047890 */ /* 0x000fe2000fffe0ff */
[----:B------:R-:W-:Y:S02]  /*7f60*/  IADD3 R38, P1, PT, R38, 0x80, RZ ;  /* 0x0000008026267810 */ /* 0x000fe40007f3e0ff */
[----:B------:R-:W-:Y:S01]  /*7f70*/  PRMT R14, R14, 0x5410, R7 ;  /* 0x000054100e0e7816 */ /* 0x000fe20000000007 */
[----:B------:R-:W-:-:S02]  /*7f80*/  IMAD.MOV.U32 R19, RZ, RZ, R41 ;  /* 0x000000ffff137224 */ /* 0x000fc400078e0029 */
[----:B------:R-:W-:Y:S01]  /*7f90*/  HFMA2 R30, R6, R0, R30 ;  /* 0x00000000061e7231 */ /* 0x000fe2000000001e */
[----:B------:R-:W-:Y:S01]  /*7fa0*/  MOV R18, R40 ;  /* 0x0000002800127202 */ /* 0x000fe20000000f00 */
[----:B------:R-:W-:-:S04]  /*7fb0*/  IMAD.WIDE R40, R33, 0x4, R42 ;  /* 0x0000000421287825 */ /* 0x000fc800078e022a */
[----:B------:R-:W-:Y:S01]  /*7fc0*/  HFMA2 R29, R14, R2, R29 ;  /* 0x000000020e1d7231 */ /* 0x000fe2000000001d */
[----:B------:R-:W-:Y:S01]  /*7fd0*/  IADD3.X R35, PT, PT, RZ, R35, RZ, P1, !PT ;  /* 0x00000023ff237210 */ /* 0x000fe20000ffe4ff */
[----:B------:R-:W-:Y:S06]  /*7fe0*/  @!P0 BRA `(.L_x_2368) ;  /* 0xffffffe8006c8947 */ /* 0x000fec000383ffff */
[----:B------:R-:W-:-:S07]  /*7ff0*/  IMAD.WIDE R18, R33, 0x14, R18 ;  /* 0x0000001421127825 */ /* 0x000fce00078e0212 */
.L_x_2367:
[----:B------:R-:W-:-:S04]  /*8000*/  VIMNMX R17, PT, PT, R34, UR15, PT ;  /* 0x0000000f22117c48 */ /* 0x000fc8000bfe0100 */
[----:B------:R-:W-:-:S13]  /*8010*/  ISETP.GT.AND P0, PT, R17, R31, PT ;  /* 0x0000001f1100720c */ /* 0x000fda0003f04270 */
[----:B------:R-:W-:Y:S05]  /*8020*/  @!P0 BRA `(.L_x_2369) ;  /* 0x0000002400408947 */ /* 0x000fea0003800000 */
[----:B------:R-:W-:-:S03]  /*8030*/  IMAD.WIDE.U32 R4, R31, 0x4, R36 ;  /* 0x000000041f047825 */ /* 0x000fc600078e0024 */
[----:B------:R-:W-:-:S05]  /*8040*/  IADD3 R25, P0, PT, R4, 0x2, RZ ;  /* 0x0000000204197810 */ /* 0x000fca0007f1e0ff */
[----:B------:R-:W-:-:S08]  /*8050*/  IMAD.X R24, RZ, RZ, R5, P0 ;  /* 0x000000ffff187224 */ /* 0x000fd000000e0605 */
.L_x_2370:
        /* <DEDUP_REMOVED lines=19> */
[----:B------:R-:W-:Y:S02]  /*8190*/  LOP3.LUT R35, R35, 0x64006400, RZ, 0xfc, !PT ;  /* 0x6400640023237812 */ /* 0x000fe400078efcff */
[----:B------:R-:W-:Y:S02]  /*81a0*/  HADD2.F32 R22, -RZ, R23.H0_H0 ;  /* 0x20000017ff167230 */ /* 0x000fe40000004100 */
[----:B------:R-:W-:-:S02]  /*81b0*/  HADD2 R27, R27, -1032, -1032 ;  /* 0xe408e4081b1b7430 */ /* 0x000fc40000000000 */
[----:B------:R-:W-:Y:S02]  /*81c0*/  HADD2.F32 R42, -RZ, R23.H1_H1 ;  /* 0x30000017ff2a7230 */ /* 0x000fe40000004100 */
[----:B------:R-:W-:Y:S02]  /*81d0*/  HADD2 R39, R35, -1032, -1032 ;  /* 0xe408e40823277430 */ /* 0x000fe40000000000 */
[--C-:B------:R-:W-:Y:S01]  /*81e0*/  HADD2.F32 R44, -RZ, R26.reuse.H0_H0 ;  /* 0x2000001aff2c7230 */ /* 0x100fe20000004100 */
[----:B------:R-:W-:Y:S01]  /*81f0*/  PRMT R16, R38, 0x7610, R16 ;  /* 0x0000761026107816 */ /* 0x000fe20000000010 */
[----:B------:R-:W-:Y:S02]  /*8200*/  HADD2.F32 R46, -RZ, R26.H1_H1 ;  /* 0x3000001aff2e7230 */ /* 0x000fe40000004100 */
[----:B0-----:R-:W-:Y:S02]  /*8210*/  HADD2.F32 R23, -RZ, R20.H0_H0 ;  /* 0x20000014ff177230 */ /* 0x001fe40000004100 */
[----:B------:R-:W-:-:S02]  /*8220*/  HADD2.F32 R26, -RZ, R27.H0_H0 ;  /* 0x2000001bff1a7230 */ /* 0x000fc40000004100 */
[----:B------:R-:W-:Y:S02]  /*8230*/  HADD2.F32 R40, -RZ, R27.H1_H1 ;  /* 0x3000001bff287230 */ /* 0x000fe40000004100 */
[----:B------:R-:W-:Y:S01]  /*8240*/  FFMA.FTZ R27, R22, R23, RZ ;  /* 0x00000017161b7223 */ /* 0x000fe200000100ff */
[--C-:B------:R-:W-:Y:S02]  /*8250*/  HADD2.F32 R38, -RZ, R39.reuse.H0_H0 ;  /* 0x20000027ff267230 */ /* 0x100fe40000004100 */
[C---:B------:R-:W-:Y:S01]  /*8260*/  FFMA.FTZ R41, R23.reuse, R26, RZ ;  /* 0x0000001a17297223 */ /* 0x040fe200000100ff */
[----:B------:R-:W-:Y:S02]  /*8270*/  HADD2.F32 R35, -RZ, R20.H1_H1 ;  /* 0x30000014ff237230 */ /* 0x000fe40000004100 */
[C---:B------:R-:W-:Y:S01]  /*8280*/  FFMA.FTZ R20, R23.reuse, R44, RZ ;  /* 0x0000002c17147223 */ /* 0x040fe200000100ff */
[----:B------:R-:W-:Y:S02]  /*8290*/  HADD2.F32 R39, -RZ, R39.H1_H1 ;  /* 0x30000027ff277230 */ /* 0x000fe40000004100 */
[----:B------:R-:W-:Y:S01]  /*82a0*/  FFMA.FTZ R38, R23, R38, RZ ;  /* 0x0000002617267223 */ /* 0x000fe200000100ff */
[----:B------:R-:W-:Y:S01]  /*82b0*/  LOP3.LUT R44, R6, 0xf000f0, RZ, 0xc0, !PT ;  /* 0x00f000f0062c7812 */ /* 0x000fe200078ec0ff */
[C---:B------:R-:W-:Y:S01]  /*82c0*/  FFMA.FTZ R26, R35.reuse, R40, R41 ;  /* 0x00000028231a7223 */ /* 0x040fe20000010029 */
[----:B------:R-:W-:Y:S01]  /*82d0*/  FFMA.FTZ R27, R42, R35, R27 ;  /* 0x000000232a1b7223 */ /* 0x000fe2000001001b */
[----:B------:R-:W0:Y:S01]  /*82e0*/  LDS.64 R22, [UR4+0x8] ;  /* 0x00000804ff167984 */ /* 0x000e220008000a00 */
[----:B------:R-:W-:Y:S01]  /*82f0*/  LOP3.LUT R41, R4, 0xf000f0, RZ, 0xc0, !PT ;  /* 0x00f000f004297812 */ /* 0x000fe200078ec0ff */
[----:B------:R-:W-:Y:S01]  /*8300*/  FFMA.FTZ R20, R35, R46, R20 ;  /* 0x0000002e23147223 */ /* 0x000fe20000010014 */
[----:B------:R-:W-:Y:S01]  /*8310*/  LOP3.LUT R42, R5, 0xf000f0, RZ, 0xc0, !PT ;  /* 0x00f000f0052a7812 */ /* 0x000fe200078ec0ff */
[----:B------:R-:W-:Y:S01]  /*8320*/  FFMA.FTZ R38, R35, R39, R38 ;  /* 0x0000002723267223 */ /* 0x000fe20000010026 */
[----:B------:R-:W-:-:S02]  /*8330*/  LOP3.LUT R41, R41, 0x64006400, RZ, 0xfc, !PT ;  /* 0x6400640029297812 */ /* 0x000fc400078efcff */
[----:B------:R-:W-:Y:S02]  /*8340*/  LOP3.LUT R43, R42, 0x64006400, RZ, 0xfc, !PT ;  /* 0x640064002a2b7812 */ /* 0x000fe400078efcff */
[----:B------:R-:W-:Y:S01]  /*8350*/  LOP3.LUT R40, R7, 0xf000f0, RZ, 0xc0, !PT ;  /* 0x00f000f007287812 */ /* 0x000fe200078ec0ff */
[-C--:B------:R-:W-:Y:S01]  /*8360*/  HFMA2 R35, R41, R16.reuse.H0_H0, -72, -72 ;  /* 0xd480d48029237431 */ /* 0x080fe20000040010 */
[----:B------:R-:W-:Y:S01]  /*8370*/  LOP3.LUT R45, R44, 0x64006400, RZ, 0xfc, !PT ;  /* 0x640064002c2d7812 */ /* 0x000fe200078efcff */
[-C--:B------:R-:W-:Y:S01]  /*8380*/  HFMA2 R39, R43, R16.reuse.H0_H0, -72, -72 ;  /* 0xd480d4802b277431 */ /* 0x080fe20000040010 */
[----:B------:R-:W-:Y:S01]  /*8390*/  LOP3.LUT R43, R40, 0x64006400, RZ, 0xfc, !PT ;  /* 0x64006400282b7812 */ /* 0x000fe200078efcff */
[----:B------:R-:W-:Y:S01]  /*83a0*/  HADD2.F32 R41, -RZ, R21.H0_H0 ;  /* 0x20000015ff297230 */ /* 0x000fe20000004100 */
[----:B------:R-:W-:Y:S01]  /*83b0*/  SHF.R.U32.HI R4, RZ, 0x8, R4 ;  /* 0x00000008ff047819 */ /* 0x000fe20000011604 */
[----:B------:R-:W-:Y:S02]  /*83c0*/  HFMA2 R40, R45, R16.H0_H0, -72, -72 ;  /* 0xd480d4802d287431 */ /* 0x000fe40000040010 */
[----:B------:R-:W-:-:S02]  /*83d0*/  HADD2.F32 R44, -RZ, R35.H0_H0 ;  /* 0x20000023ff2c7230 */ /* 0x000fc40000004100 */
[----:B------:R-:W-:Y:S02]  /*83e0*/  HFMA2 R42, R43, R16.H0_H0, -72, -72 ;  /* 0xd480d4802b2a7431 */ /* 0x000fe40000040010 */
[----:B------:R-:W-:Y:S01]  /*83f0*/  HADD2.F32 R45, -RZ, R39.H0_H0 ;  /* 0x20000027ff2d7230 */ /* 0x000fe20000004100 */
[----:B------:R-:W-:Y:S01]  /*8400*/  SHF.R.U32.HI R5, RZ, 0x8, R5 ;  /* 0x00000008ff057819 */ /* 0x000fe20000011605 */
[----:B------:R-:W-:Y:S02]  /*8410*/  HADD2.F32 R21, -RZ, R21.H1_H1 ;  /* 0x30000015ff157230 */ /* 0x000fe40000004100 */
[----:B------:R-:W-:Y:S01]  /*8420*/  FFMA.FTZ R44, R44, R41, R27 ;  /* 0x000000292c2c7223 */ /* 0x000fe2000001001b */
[----:B------:R-:W-:Y:S02]  /*8430*/  HADD2.F32 R27, -RZ, R39.H1_H1 ;  /* 0x30000027ff1b7230 */ /* 0x000fe40000004100 */
[----:B------:R-:W-:Y:S01]  /*8440*/  FFMA.FTZ R20, R41, R45, R20 ;  /* 0x0000002d29147223 */ /* 0x000fe20000010014 */
[----:B------:R-:W-:Y:S01]  /*8450*/  HADD2.F32 R45, -RZ, R42.H0_H0 ;  /* 0x2000002aff2d7230 */ /* 0x000fe20000004100 */
[----:B------:R-:W-:Y:S01]  /*8460*/  SHF.R.U32.HI R6, RZ, 0x8, R6 ;  /* 0x00000008ff067819 */ /* 0x000fe20000011606 */
[----:B------:R-:W-:-:S02]  /*8470*/  HADD2.F32 R43, -RZ, R40.H0_H0 ;  /* 0x20000028ff2b7230 */ /* 0x000fc40000004100 */
[----:B------:R-:W-:Y:S01]  /*8480*/  FFMA.FTZ R27, R21, R27, R20 ;  /* 0x0000001b151b7223 */ /* 0x000fe20000010014 */
[----:B------:R-:W-:Y:S02]  /*8490*/  HADD2.F32 R35, -RZ, R35.H1_H1 ;  /* 0x30000023ff237230 */ /* 0x000fe40000004100 */
[C---:B------:R-:W-:Y:S01]  /*84a0*/  FFMA.FTZ R45, R41.reuse, R45, R38 ;  /* 0x0000002d292d7223 */ /* 0x040fe20000010026 */
[----:B------:R-:W-:Y:S01]  /*84b0*/  HADD2.F32 R39, -RZ, R40.H1_H1 ;  /* 0x30000028ff277230 */ /* 0x000fe20000004100 */
[----:B------:R-:W-:Y:S01]  /*84c0*/  LOP3.LUT R20, R4, 0xf000f, RZ, 0xc0, !PT ;  /* 0x000f000f04147812 */ /* 0x000fe200078ec0ff */
[----:B------:R-:W-:Y:S01]  /*84d0*/  FFMA.FTZ R46, R41, R43, R26 ;  /* 0x0000002b292e7223 */ /* 0x000fe2000001001a */
[----:B------:R-:W-:Y:S01]  /*84e0*/  HADD2.F32 R42, -RZ, R42.H1_H1 ;  /* 0x3000002aff2a7230 */ /* 0x000fe20000004100 */
[----:B------:R-:W-:Y:S01]  /*84f0*/  LOP3.LUT R38, R5, 0xf000f, RZ, 0xc0, !PT ;  /* 0x000f000f05267812 */ /* 0x000fe200078ec0ff */
[----:B------:R-:W-:Y:S01]  /*8500*/  FFMA.FTZ R26, R35, R21, R44 ;  /* 0x00000015231a7223 */ /* 0x000fe2000001002c */
[----:B------:R-:W-:Y:S01]  /*8510*/  SHF.R.U32.HI R7, RZ, 0x8, R7 ;  /* 0x00000008ff077819 */ /* 0x000fe20000011607 */
[C---:B------:R-:W-:Y:S01]  /*8520*/  FFMA.FTZ R35, R21.reuse, R39, R46 ;  /* 0x0000002715237223 */ /* 0x040fe2000001002e */
[----:B------:R-:W-:Y:S01]  /*8530*/  LOP3.LUT R20, R20, 0x64006400, RZ, 0xfc, !PT ;  /* 0x6400640014147812 */ /* 0x000fe200078efcff */
[----:B------:R-:W-:Y:S01]  /*8540*/  FFMA.FTZ R39, R21, R42, R45 ;  /* 0x0000002a15277223 */ /* 0x000fe2000001002d */
[----:B------:R-:W-:Y:S01]  /*8550*/  LOP3.LUT R38, R38, 0x64006400, RZ, 0xfc, !PT ;  /* 0x6400640026267812 */ /* 0x000fe200078efcff */
[----:B0-----:R-:W-:Y:S01]  /*8560*/  HADD2.F32 R40, -RZ, R22.H0_H0 ;  /* 0x20000016ff287230 */ /* 0x001fe20000004100 */
[----:B------:R-:W-:Y:S01]  /*8570*/  LOP3.LUT R21, R6, 0xf000f, RZ, 0xc0, !PT ;  /* 0x000f000f06157812 */ /* 0x000fe200078ec0ff */
[----:B------:R-:W-:Y:S01]  /*8580*/  HADD2 R41, R20, -1032, -1032 ;  /* 0xe408e40814297430 */ /* 0x000fe20000000000 */
[----:B------:R-:W-:Y:S01]  /*8590*/  LOP3.LUT R43, R7, 0xf000f, RZ, 0xc0, !PT ;  /* 0x000f000f072b7812 */ /* 0x000fe200078ec0ff */
[----:B------:R-:W-:Y:S01]  /*85a0*/  HADD2 R42, R38, -1032, -1032 ;  /* 0xe408e408262a7430 */ /* 0x000fe20000000000 */
[----:B------:R-:W-:Y:S01]  /*85b0*/  LOP3.LUT R21, R21, 0x64006400, RZ, 0xfc, !PT ;  /* 0x6400640015157812 */ /* 0x000fe200078efcff */
[----:B------:R-:W-:Y:S01]  /*85c0*/  HADD2.F32 R20, -RZ, R23.H0_H0 ;  /* 0x20000017ff147230 */ /* 0x000fe20000004100 */
[----:B------:R-:W-:Y:S01]  /*85d0*/  LOP3.LUT R38, R43, 0x64006400, RZ, 0xfc, !PT ;  /* 0x640064002b267812 */ /* 0x000fe200078efcff */
[----:B------:R-:W-:Y:S01]  /*85e0*/  HADD2.F32 R45, -RZ, R41.H0_H0 ;  /* 0x20000029ff2d7230 */ /* 0x000fe20000004100 */
[----:B------:R-:W-:Y:S01]  /*85f0*/  LOP3.LUT R4, R4, 0xf000f0, RZ, 0xc0, !PT ;  /* 0x00f000f004047812 */ /* 0x000fe200078ec0ff */
[----:B------:R-:W-:-:S02]  /*8600*/  HADD2.F32 R44, -RZ, R42.H0_H0 ;  /* 0x2000002aff2c7230 */ /* 0x000fc40000004100 */
[----:B------:R-:W-:Y:S02]  /*8610*/  HADD2 R43, R21, -1032, -1032 ;  /* 0xe408e408152b7430 */ /* 0x000fe40000000000 */
[----:B------:R-:W-:Y:S02]  /*8620*/  HADD2.F32 R22, -RZ, R22.H1_H1 ;  /* 0x30000016ff167230 */ /* 0x000fe40000004100 */
[----:B------:R-:W-:Y:S02]  /*8630*/  HADD2 R21, R38, -1032, -1032 ;  /* 0xe408e40826157430 */ /* 0x000fe40000000000 */
[----:B------:R-:W-:Y:S02]  /*8640*/  HADD2.F32 R38, -RZ, R23.H1_H1 ;  /* 0x30000017ff267230 */ /* 0x000fe40000004100 */
[----:B------:R-:W-:Y:S01]  /*8650*/  FFMA.FTZ R23, R45, R40, R26 ;  /* 0x000000282d177223 */ /* 0x000fe2000001001a */
[----:B------:R-:W-:Y:S01]  /*8660*/  FFMA.FTZ R45, R40, R44, R27 ;  /* 0x0000002c282d7223 */ /* 0x000fe2000001001b */
[--C-:B------:R-:W-:Y:S01]  /*8670*/  HADD2.F32 R27, -RZ, R43.reuse.H0_H0 ;  /* 0x2000002bff1b7230 */ /* 0x100fe20000004100 */
[----:B------:R-:W-:Y:S01]  /*8680*/  LOP3.LUT R5, R5, 0xf000f0, RZ, 0xc0, !PT ;  /* 0x00f000f005057812 */ /* 0x000fe200078ec0ff */
[----:B------:R-:W-:Y:S01]  /*8690*/  HADD2.F32 R43, -RZ, R43.H1_H1 ;  /* 0x3000002bff2b7230 */ /* 0x000fe20000004100 */
[----:B------:R-:W-:Y:S01]  /*86a0*/  LOP3.LUT R6, R6, 0xf000f0, RZ, 0xc0, !PT ;  /* 0x00f000f006067812 */ /* 0x000fe200078ec0ff */
[----:B------:R-:W-:-:S02]  /*86b0*/  HADD2.F32 R46, -RZ, R21.H0_H0 ;  /* 0x20000015ff2e7230 */ /* 0x000fc40000004100 */
[----:B------:R-:W-:Y:S01]  /*86c0*/  FFMA.FTZ R44, R40, R27, R35 ;  /* 0x0000001b282c7223 */ /* 0x000fe20000010023 */
[----:B------:R-:W-:Y:S01]  /*86d0*/  HADD2.F32 R26, -RZ, R41.H1_H1 ;  /* 0x30000029ff1a7230 */ /* 0x000fe20000004100 */
[----:B------:R-:W-:Y:S01]  /*86e0*/  LOP3.LUT R41, R4, 0x64006400, RZ, 0xfc, !PT ;  /* 0x6400640004297812 */ /* 0x000fe200078efcff */
[----:B------:R-:W-:Y:S02]  /*86f0*/  HADD2.F32 R42, -RZ, R42.H1_H1 ;  /* 0x3000002aff2a7230 */ /* 0x000fe40000004100 */
[----:B------:R-:W-:Y:S01]  /*8700*/  FFMA.FTZ R35, R22, R43, R44 ;  /* 0x0000002b16237223 */ /* 0x000fe2000001002c */
[----:B------:R-:W-:Y:S01]  /*8710*/  LOP3.LUT R43, R5, 0x64006400, RZ, 0xfc, !PT ;  /* 0x64006400052b7812 */ /* 0x000fe200078efcff */
[----:B------:R-:W-:Y:S01]  /*8720*/  FFMA.FTZ R27, R40, R46, R39 ;  /* 0x0000002e281b7223 */ /* 0x000fe20000010027 */
[----:B------:R-:W0:Y:S01]  /*8730*/  LDS.64 R4, [UR4+0x10] ;  /* 0x00001004ff047984 */ /* 0x000e220008000a00 */
[----:B------:R-:W-:Y:S01]  /*8740*/  FFMA.FTZ R39, R22, R42, R45 ;  /* 0x0000002a16277223 */ /* 0x000fe2000001002d */
[----:B------:R-:W-:Y:S01]  /*8750*/  LOP3.LUT R45, R6, 0x64006400, RZ, 0xfc, !PT ;  /* 0x64006400062d7812 */ /* 0x000fe200078efcff */
[----:B------:R-:W-:Y:S01]  /*8760*/  FFMA.FTZ R23, R26, R22, R23 ;  /* 0x000000161a177223 */ /* 0x000fe20000010017 */
[----:B------:R-:W-:Y:S01]  /*8770*/  LOP3.LUT R6, R7, 0xf000f0, RZ, 0xc0, !PT ;  /* 0x00f000f007067812 */ /* 0x000fe200078ec0ff */
[----:B------:R-:W-:-:S02]  /*8780*/  HFMA2 R7, R41, R16.H0_H0, -72, -72 ;  /* 0xd480d48029077431 */ /* 0x000fc40000040010 */
[----:B------:R-:W-:Y:S02]  /*8790*/  HADD2.F32 R21, -RZ, R21.H1_H1 ;  /* 0x30000015ff157230 */ /* 0x000fe40000004100 */
[-C--:B------:R-:W-:Y:S01]  /*87a0*/  HFMA2 R26, R45, R16.reuse.H0_H0, -72, -72 ;  /* 0xd480d4802d1a7431 */ /* 0x080fe20000040010 */
[----:B------:R-:W-:Y:S01]  /*87b0*/  LOP3.LUT R41, R6, 0x64006400, RZ, 0xfc, !PT ;  /* 0x6400640006297812 */ /* 0x000fe200078efcff */
[-C--:B------:R-:W-:Y:S02]  /*87c0*/  HFMA2 R40, R43, R16.reuse.H0_H0, -72, -72 ;  /* 0xd480d4802b287431 */ /* 0x080fe40000040010 */
[----:B------:R-:W-:Y:S02]  /*87d0*/  HADD2.F32 R42, -RZ, R7.H0_H0 ;  /* 0x20000007ff2a7230 */ /* 0x000fe40000004100 */
[----:B------:R-:W-:Y:S01]  /*87e0*/  FFMA.FTZ R21, R22, R21, R27 ;  /* 0x0000001516157223 */ /* 0x000fe2000001001b */
[----:B------:R-:W-:Y:S02]  /*87f0*/  HADD2.F32 R44, -RZ, R26.H0_H0 ;  /* 0x2000001aff2c7230 */ /* 0x000fe40000004100 */
[----:B------:R-:W-:-:S02]  /*8800*/  HFMA2 R6, R41, R16.H0_H0, -72, -72 ;  /* 0xd480d48029067431 */ /* 0x000fc40000040010 */
[----:B------:R-:W-:Y:S02]  /*8810*/  HADD2.F32 R43, -RZ, R40.H0_H0 ;  /* 0x20000028ff2b7230 */ /* 0x000fe40000004100 */
[----:B------:R-:W-:Y:S01]  /*8820*/  FFMA.FTZ R42, R42, R20, R23 ;  /* 0x000000142a2a7223 */ /* 0x000fe20000010017 */
[----:B------:R-:W-:Y:S01]  /*8830*/  HADD2.F32 R23, -RZ, R7.H1_H1 ;  /* 0x30000007ff177230 */ /* 0x000fe20000004100 */
[----:B------:R-:W-:Y:S01]  /*8840*/  @!P0 LEA R41, R3, R1, 0x3 ;  /* 0x0000000103298211 */ /* 0x000fe200078e18ff */
[----:B------:R-:W-:Y:S02]  /*8850*/  HADD2.F32 R22, -RZ, R6.H0_H0 ;  /* 0x20000006ff167230 */ /* 0x000fe40000004100 */
[C---:B------:R-:W-:Y:S01]  /*8860*/  FFMA.FTZ R44, R20.reuse, R44, R35 ;  /* 0x0000002c142c7223 */ /* 0x040fe20000010023 */
[----:B------:R-:W-:Y:S02]  /*8870*/  HADD2.F32 R35, -RZ, R40.H1_H1 ;  /* 0x30000028ff237230 */ /* 0x000fe40000004100 */
[----:B------:R-:W-:Y:S01]  /*8880*/  FFMA.FTZ R39, R20, R43, R39 ;  /* 0x0000002b14277223 */ /* 0x000fe20000010027 */
[----:B------:R-:W-:-:S02]  /*8890*/  HADD2.F32 R27, -RZ, R26.H1_H1 ;  /* 0x3000001aff1b7230 */ /* 0x000fc40000004100 */
[----:B------:R-:W-:Y:S01]  /*88a0*/  FFMA.FTZ R7, R20, R22, R21 ;  /* 0x0000001614077223 */ /* 0x000fe20000010015 */
[----:B------:R-:W-:Y:S01]  /*88b0*/  FFMA.FTZ R26, R23, R38, R42 ;  /* 0x00000026171a7223 */ /* 0x000fe2000001002a */
[----:B---3--:R-:W-:Y:S01]  /*88c0*/  LOP3.LUT R20, R8, 0xf000f, RZ, 0xc0, !PT ;  /* 0x000f000f08147812 */ /* 0x008fe200078ec0ff */
[----:B------:R1:W2:Y:S01]  /*88d0*/  @!P0 LDL.64 R22, [R41+0x8] ;  /* 0x0000080029168983 */ /* 0x0002a20000100a00 */
[----:B------:R-:W-:Y:S01]  /*88e0*/  FFMA.FTZ R35, R38, R35, R39 ;  /* 0x0000002326237223 */ /* 0x000fe20000010027 */
[----:B------:R-:W-:Y:S01]  /*88f0*/  LOP3.LUT R21, R9, 0xf000f, RZ, 0xc0, !PT ;  /* 0x000f000f09157812 */ /* 0x000fe200078ec0ff */
[----:B------:R-:W-:Y:S01]  /*8900*/  HADD2.F32 R6, -RZ, R6.H1_H1 ;  /* 0x30000006ff067230 */ /* 0x000fe20000004100 */
[----:B------:R-:W-:Y:S01]  /*8910*/  LOP3.LUT R39, R10, 0xf000f, RZ, 0xc0, !PT ;  /* 0x000f000f0a277812 */ /* 0x000fe200078ec0ff */
[----:B------:R-:W-:Y:S01]  /*8920*/  FFMA.FTZ R27, R38, R27, R44 ;  /* 0x0000001b261b7223 */ /* 0x000fe2000001002c */
[----:B------:R-:W-:Y:S02]  /*8930*/  LOP3.LUT R20, R20, 0x64006400, RZ, 0xfc, !PT ;  /* 0x6400640014147812 */ /* 0x000fe400078efcff */
[----:B------:R-:W-:-:S02]  /*8940*/  LOP3.LUT R40, R11, 0xf000f, RZ, 0xc0, !PT ;  /* 0x000f000f0b287812 */ /* 0x000fc400078ec0ff */
[----:B------:R-:W-:Y:S01]  /*8950*/  LOP3.LUT R21, R21, 0x64006400, RZ, 0xfc, !PT ;  /* 0x6400640015157812 */ /* 0x000fe200078efcff */
[----:B------:R-:W-:Y:S01]  /*8960*/  HADD2 R20, R20, -1032, -1032 ;  /* 0xe408e40814147430 */ /* 0x000fe20000000000 */
[----:B------:R-:W-:Y:S02]  /*8970*/  LOP3.LUT R39, R39, 0x64006400, RZ, 0xfc, !PT ;  /* 0x6400640027277812 */ /* 0x000fe400078efcff */
[----:B------:R-:W-:Y:S01]  /*8980*/  LOP3.LUT R40, R40, 0x64006400, RZ, 0xfc, !PT ;  /* 0x6400640028287812 */ /* 0x000fe200078efcff */
[----:B------:R-:W-:Y:S02]  /*8990*/  HADD2 R21, R21, -1032, -1032 ;  /* 0xe408e40815157430 */ /* 0x000fe40000000000 */
[----:B------:R-:W-:Y:S01]  /*89a0*/  FFMA.FTZ R38, R38, R6, R7 ;  /* 0x0000000626267223 */ /* 0x000fe20000010007 */
[----:B------:R-:W-:Y:S02]  /*89b0*/  HADD2 R39, R39, -1032, -1032 ;  /* 0xe408e40827277430 */ /* 0x000fe40000000000 */
[----:B------:R-:W-:-:S02]  /*89c0*/  HADD2.F32 R6, -RZ, R20.H0_H0 ;  /* 0x20000014ff067230 */ /* 0x000fc40000004100 */
[----:B-1----:R-:W-:Y:S02]  /*89d0*/  HADD2 R41, R40, -1032, -1032 ;  /* 0xe408e40828297430 */ /* 0x002fe40000000000 */
[----:B0-----:R-:W-:Y:S02]  /*89e0*/  HADD2.F32 R7, -RZ, R4.H0_H0 ;  /* 0x20000004ff077230 */ /* 0x001fe40000004100 */
[----:B------:R-:W-:Y:S02]  /*89f0*/  HADD2.F32 R43, -RZ, R20.H1_H1 ;  /* 0x30000014ff2b7230 */ /* 0x000fe40000004100 */
[----:B------:R-:W-:Y:S02]  /*8a00*/  HADD2.F32 R42, -RZ, R21.H0_H0 ;  /* 0x20000015ff2a7230 */ /* 0x000fe40000004100 */
[----:B------:R-:W-:Y:S01]  /*8a10*/  FFMA.FTZ R6, R6, R7, RZ ;  /* 0x0000000706067223 */ /* 0x000fe200000100ff */
[----:B------:R-:W-:Y:S02]  /*8a20*/  HADD2.F32 R20, -RZ, R39.H0_H0 ;  /* 0x20000027ff147230 */ /* 0x000fe40000004100 */
[----:B------:R-:W-:-:S02]  /*8a30*/  HADD2.F32 R44, -RZ, R4.H1_H1 ;  /* 0x30000004ff2c7230 */ /* 0x000fc40000004100 */
[----:B------:R-:W-:Y:S02]  /*8a40*/  HADD2.F32 R40, -RZ, R41.H0_H0 ;  /* 0x20000029ff287230 */ /* 0x000fe40000004100 */
[C---:B------:R-:W-:Y:S01]  /*8a50*/  FFMA.FTZ R47, R7.reuse, R42, RZ ;  /* 0x0000002a072f7223 */ /* 0x040fe200000100ff */
[----:B------:R-:W-:Y:S01]  /*8a60*/  FFMA.FTZ R45, R7, R20, RZ ;  /* 0x00000014072d7223 */ /* 0x000fe200000100ff */
[----:B------:R-:W-:Y:S02]  /*8a70*/  HADD2.F32 R4, -RZ, R21.H1_H1 ;  /* 0x30000015ff047230 */ /* 0x000fe40000004100 */
[----:B------:R-:W-:Y:S01]  /*8a80*/  FFMA.FTZ R46, R43, R44, R6 ;  /* 0x0000002c2b2e7223 */ /* 0x000fe20000010006 */
[----:B------:R-:W-:Y:S01]  /*8a90*/  HADD2.F32 R42, -RZ, R39.H1_H1 ;  /* 0x30000027ff2a7230 */ /* 0x000fe20000004100 */
[----:B------:R-:W-:Y:S01]  /*8aa0*/  LOP3.LUT R6, R8, 0xf000f0, RZ, 0xc0, !PT ;  /* 0x00f000f008067812 */ /* 0x000fe200078ec0ff */
[----:B------:R-:W-:Y:S02]  /*8ab0*/  HADD2.F32 R20, -RZ, R41.H1_H1 ;  /* 0x30000029ff147230 */ /* 0x000fe40000004100 */
[----:B------:R-:W-:Y:S01]  /*8ac0*/  FFMA.FTZ R7, R7, R40, RZ ;  /* 0x0000002807077223 */ /* 0x000fe200000100ff */
[C---:B------:R-:W-:Y:S01]  /*8ad0*/  FFMA.FTZ R4, R44.reuse, R4, R47 ;  /* 0x000000042c047223 */ /* 0x040fe2000001002f */
[----:B------:R-:W-:Y:S01]  /*8ae0*/  FFMA.FTZ R42, R44, R42, R45 ;  /* 0x0000002a2c2a7223 */ /* 0x000fe2000001002d */
[----:B------:R-:W-:Y:S01]  /*8af0*/  LOP3.LUT R39, R6, 0x64006400, RZ, 0xfc, !PT ;  /* 0x6400640006277812 */ /* 0x000fe200078efcff */
[----:B------:R-:W-:Y:S01]  /*8b00*/  FFMA.FTZ R44, R44, R20, R7 ;  /* 0x000000142c2c7223 */ /* 0x000fe20000010007 */
[----:B------:R-:W-:Y:S01]  /*8b10*/  LOP3.LUT R6, R9, 0xf000f0, RZ, 0xc0, !PT ;  /* 0x00f000f009067812 */ /* 0x000fe200078ec0ff */
[----:B------:R-:W0:Y:S01]  /*8b20*/  LDS.64 R20, [UR4+0x18] ;  /* 0x00001804ff147984 */ /* 0x000e220008000a00 */
[----:B------:R-:W-:-:S02]  /*8b30*/  LOP3.LUT R7, R10, 0xf000f0, RZ, 0xc0, !PT ;  /* 0x00f000f00a077812 */ /* 0x000fc400078ec0ff */
[----:B------:R-:W-:Y:S02]  /*8b40*/  LOP3.LUT R40, R11, 0xf000f0, RZ, 0xc0, !PT ;  /* 0x00f000f00b287812 */ /* 0x000fe400078ec0ff */
[----:B------:R-:W-:Y:S01]  /*8b50*/  LOP3.LUT R43, R6, 0x64006400, RZ, 0xfc, !PT ;  /* 0x64006400062b7812 */ /* 0x000fe200078efcff */
[-C--:B------:R-:W-:Y:S01]  /*8b60*/  HFMA2 R39, R39, R16.reuse.H0_H0, -72, -72 ;  /* 0xd480d48027277431 */ /* 0x080fe20000040010 */
[----:B------:R-:W-:Y:S02]  /*8b70*/  LOP3.LUT R7, R7, 0x64006400, RZ, 0xfc, !PT ;  /* 0x6400640007077812 */ /* 0x000fe400078efcff */
[----:B------:R-:W-:Y:S01]  /*8b80*/  LOP3.LUT R41, R40, 0x64006400, RZ, 0xfc, !PT ;  /* 0x6400640028297812 */ /* 0x000fe200078efcff */
[-C--:B------:R-:W-:Y:S02]  /*8b90*/  HFMA2 R43, R43, R16.reuse.H0_H0, -72, -72 ;  /* 0xd480d4802b2b7431 */ /* 0x080fe40000040010 */
[----:B------:R-:W-:Y:S02]  /*8ba0*/  HADD2.F32 R45, -RZ, R5.H0_H0 ;  /* 0x20000005ff2d7230 */ /* 0x000fe40000004100 */
[----:B------:R-:W-:-:S02]  /*8bb0*/  HFMA2 R40, R7, R16.H0_H0, -72, -72 ;  /* 0xd480d48007287431 */ /* 0x000fc40000040010 */
[----:B------:R-:W-:Y:S02]  /*8bc0*/  HADD2.F32 R47, -RZ, R39.H0_H0 ;  /* 0x20000027ff2f7230 */ /* 0x000fe40000004100 */
[----:B------:R-:W-:Y:S02]  /*8bd0*/  HFMA2 R6, R41, R16.H0_H0, -72, -72 ;  /* 0xd480d48029067431 */ /* 0x000fe40000040010 */
[----:B------:R-:W-:Y:S02]  /*8be0*/  HADD2.F32 R7, -RZ, R43.H0_H0 ;  /* 0x2000002bff077230 */ /* 0x000fe40000004100 */
[----:B------:R-:W-:Y:S02]  /*8bf0*/  HADD2.F32 R49, -RZ, R40.H0_H0 ;  /* 0x20000028ff317230 */ /* 0x000fe40000004100 */
[----:B------:R-:W-:Y:S01]  /*8c00*/  FFMA.FTZ R41, R47, R45, R46 ;  /* 0x0000002d2f297223 */ /* 0x000fe2000001002e */
[----:B------:R-:W-:Y:S02]  /*8c10*/  HADD2.F32 R47, -RZ, R6.H0_H0 ;  /* 0x20000006ff2f7230 */ /* 0x000fe40000004100 */
[C---:B------:R-:W-:Y:S01]  /*8c20*/  FFMA.FTZ R7, R45.reuse, R7, R4 ;  /* 0x000000072d077223 */ /* 0x040fe20000010004 */
[----:B------:R-:W-:Y:S01]  /*8c30*/  FFMA.FTZ R4, R45, R49, R42 ;  /* 0x000000312d047223 */ /* 0x000fe2000001002a */
[----:B------:R-:W-:-:S02]  /*8c40*/  HADD2.F32 R42, -RZ, R5.H1_H1 ;  /* 0x30000005ff2a7230 */ /* 0x000fc40000004100 */
[----:B------:R-:W-:Y:S01]  /*8c50*/  FFMA.FTZ R5, R45, R47, R44 ;  /* 0x0000002f2d057223 */ /* 0x000fe2000001002c */
[----:B------:R-:W-:Y:S01]  /*8c60*/  HADD2.F32 R44, -RZ, R39.H1_H1 ;  /* 0x30000027ff2c7230 */ /* 0x000fe20000004100 */
[----:B------:R-:W-:Y:S01]  /*8c70*/  SHF.R.U32.HI R39, RZ, 0x8, R9 ;  /* 0x00000008ff277819 */ /* 0x000fe20000011609 */
[----:B------:R-:W-:Y:S01]  /*8c80*/  HADD2.F32 R43, -RZ, R43.H1_H1 ;  /* 0x3000002bff2b7230 */ /* 0x000fe20000004100 */
[----:B------:R-:W-:Y:S02]  /*8c90*/  SHF.R.U32.HI R8, RZ, 0x8, R8 ;  /* 0x00000008ff087819 */ /* 0x000fe40000011608 */
[----:B------:R-:W-:Y:S01]  /*8ca0*/  FFMA.FTZ R41, R44, R42, R41 ;  /* 0x0000002a2c297223 */ /* 0x000fe20000010029 */
[----:B------:R-:W-:Y:S01]  /*8cb0*/  LOP3.LUT R9, R39, 0xf000f, RZ, 0xc0, !PT ;  /* 0x000f000f27097812 */ /* 0x000fe200078ec0ff */
[----:B------:R-:W-:Y:S01]  /*8cc0*/  FFMA.FTZ R44, R42, R43, R7 ;  /* 0x0000002b2a2c7223 */ /* 0x000fe20000010007 */
[----:B------:R-:W-:Y:S01]  /*8cd0*/  HADD2.F32 R45, -RZ, R40.H1_H1 ;  /* 0x30000028ff2d7230 */ /* 0x000fe20000004100 */
[----:B------:R-:W-:Y:S01]  /*8ce0*/  LOP3.LUT R7, R8, 0xf000f, RZ, 0xc0, !PT ;  /* 0x000f000f08077812 */ /* 0x000fe200078ec0ff */
[----:B------:R-:W-:Y:S01]  /*8cf0*/  HADD2.F32 R40, -RZ, R6.H1_H1 ;  /* 0x30000006ff287230 */ /* 0x000fe20000004100 */
[----:B------:R-:W-:-:S02]  /*8d00*/  SHF.R.U32.HI R10, RZ, 0x8, R10 ;  /* 0x00000008ff0a7819 */ /* 0x000fc4000001160a */
[----:B------:R-:W-:Y:S01]  /*8d10*/  LOP3.LUT R9, R9, 0x64006400, RZ, 0xfc, !PT ;  /* 0x6400640009097812 */ /* 0x000fe200078efcff */
[----:B------:R-:W-:Y:S01]  /*8d20*/  FFMA.FTZ R6, R42, R45, R4 ;  /* 0x0000002d2a067223 */ /* 0x000fe20000010004 */
[----:B------:R-:W-:Y:S02]  /*8d30*/  LOP3.LUT R7, R7, 0x64006400, RZ, 0xfc, !PT ;  /* 0x6400640007077812 */ /* 0x000fe400078efcff */
[----:B------:R-:W-:Y:S02]  /*8d40*/  SHF.R.U32.HI R11, RZ, 0x8, R11 ;  /* 0x00000008ff0b7819 */ /* 0x000fe4000001160b */
[----:B------:R-:W-:Y:S01]  /*8d50*/  LOP3.LUT R4, R10, 0xf000f, RZ, 0xc0, !PT ;  /* 0x000f000f0a047812 */ /* 0x000fe200078ec0ff */
[----:B------:R-:W-:Y:S01]  /*8d60*/  FFMA.FTZ R40, R42, R40, R5 ;  /* 0x000000282a287223 */ /* 0x000fe20000010005 */
[----:B------:R-:W-:Y:S01]  /*8d70*/  HADD2 R9, R9, -1032, -1032 ;  /* 0xe408e40809097430 */ /* 0x000fe20000000000 */
[----:B------:R-:W-:Y:S01]  /*8d80*/  LOP3.LUT R5, R11, 0xf000f, RZ, 0xc0, !PT ;  /* 0x000f000f0b057812 */ /* 0x000fe200078ec0ff */
[----:B------:R-:W-:Y:S01]  /*8d90*/  HADD2 R42, R7, -1032, -1032 ;  /* 0xe408e408072a7430 */ /* 0x000fe20000000000 */
[----:B------:R-:W-:Y:S01]  /*8da0*/  LOP3.LUT R4, R4, 0x64006400, RZ, 0xfc, !PT ;  /* 0x6400640004047812 */ /* 0x000fe200078efcff */
[----:B0-----:R-:W-:Y:S01]  /*8db0*/  HADD2.F32 R45, -RZ, R20.H0_H0 ;  /* 0x20000014ff2d7230 */ /* 0x001fe20000004100 */
[----:B------:R-:W-:Y:S01]  /*8dc0*/  LOP3.LUT R5, R5, 0x64006400, RZ, 0xfc, !PT ;  /* 0x6400640005057812 */ /* 0x000fe200078efcff */
[----:B------:R-:W-:-:S02]  /*8dd0*/  HADD2.F32 R7, -RZ, R9.H0_H0 ;  /* 0x20000009ff077230 */ /* 0x000fc40000004100 */
[--C-:B------:R-:W-:Y:S02]  /*8de0*/  HADD2.F32 R46, -RZ, R42.reuse.H0_H0 ;  /* 0x2000002aff2e7230 */ /* 0x100fe40000004100 */
[----:B------:R-:W-:Y:S02]  /*8df0*/  HADD2 R4, R4, -1032, -1032 ;  /* 0xe408e40804047430 */ /* 0x000fe40000000000 */
[----:B------:R-:W-:Y:S02]  /*8e00*/  HADD2 R5, R5, -1032, -1032 ;  /* 0xe408e40805057430 */ /* 0x000fe40000000000 */
[----:B------:R-:W-:Y:S01]  /*8e10*/  FFMA.FTZ R7, R45, R7, R44 ;  /* 0x000000072d077223 */ /* 0x000fe2000001002c */
[----:B------:R-:W-:Y:S01]  /*8e20*/  FFMA.FTZ R43, R46, R45, R41 ;  /* 0x0000002d2e2b7223 */ /* 0x000fe20000010029 */
[----:B------:R-:W-:Y:S02]  /*8e30*/  HADD2.F32 R44, -RZ, R42.H1_H1 ;  /* 0x3000002aff2c7230 */ /* 0x000fe40000004100 */
[----:B------:R-:W-:-:S02]  /*8e40*/  HADD2.F32 R41, -RZ, R4.H0_H0 ;  /* 0x20000004ff297230 */ /* 0x000fc40000004100 */
[----:B------:R-:W-:Y:S02]  /*8e50*/  HADD2.F32 R42, -RZ, R20.H1_H1 ;  /* 0x30000014ff2a7230 */ /* 0x000fe40000004100 */
[----:B------:R-:W-:Y:S02]  /*8e60*/  HADD2.F32 R47, -RZ, R5.H0_H0 ;  /* 0x20000005ff2f7230 */ /* 0x000fe40000004100 */
[C---:B------:R-:W-:Y:S01]  /*8e70*/  FFMA.FTZ R41, R45.reuse, R41, R6 ;  /* 0x000000292d297223 */ /* 0x040fe20000010006 */
[----:B------:R-:W-:Y:S02]  /*8e80*/  HADD2.F32 R6, -RZ, R9.H1_H1 ;  /* 0x30000009ff067230 */ /* 0x000fe40000004100 */
[----:B------:R-:W-:Y:S01]  /*8e90*/  FFMA.FTZ R20, R44, R42, R43 ;  /* 0x0000002a2c147223 */ /* 0x000fe2000001002b */
[----:B------:R-:W-:Y:S02]  /*8ea0*/  HADD2.F32 R43, -RZ, R4.H1_H1 ;  /* 0x30000004ff2b7230 */ /* 0x000fe40000004100 */
[----:B------:R-:W-:Y:S01]  /*8eb0*/  FFMA.FTZ R9, R45, R47, R40 ;  /* 0x0000002f2d097223 */ /* 0x000fe20000010028 */
[----:B------:R-:W-:Y:S01]  /*8ec0*/  HADD2.F32 R44, -RZ, R5.H1_H1 ;  /* 0x30000005ff2c7230 */ /* 0x000fe20000004100 */
[----:B------:R-:W-:Y:S01]  /*8ed0*/  LOP3.LUT R8, R8, 0xf000f0, RZ, 0xc0, !PT ;  /* 0x00f000f008087812 */ /* 0x000fe200078ec0ff */
[C---:B------:R-:W-:Y:S01]  /*8ee0*/  FFMA.FTZ R40, R42.reuse, R6, R7 ;  /* 0x000000062a287223 */ /* 0x040fe20000010007 */
[----:B------:R-:W-:Y:S01]  /*8ef0*/  FFMA.FTZ R41, R42, R43, R41 ;  /* 0x0000002b2a297223 */ /* 0x000fe20000010029 */
[----:B------:R-:W3:Y:S01]  /*8f00*/  LDG.E.128.CONSTANT R4, desc[UR6][R50.64] ;  /* 0x0000000632047981 */ /* 0x000ee2000c1e9d00 */
[----:B------:R-:W-:Y:S01]  /*8f10*/  LOP3.LUT R43, R8, 0x64006400, RZ, 0xfc, !PT ;  /* 0x64006400082b7812 */ /* 0x000fe200078efcff */
[----:B------:R-:W-:Y:S01]  /*8f20*/  FFMA.FTZ R42, R42, R44, R9 ;  /* 0x0000002c2a2a7223 */ /* 0x000fe20000010009 */
[----:B------:R-:W-:Y:S01]  /*8f30*/  LOP3.LUT R39, R39, 0xf000f0, RZ, 0xc0, !PT ;  /* 0x00f000f027277812 */ /* 0x000fe200078ec0ff */
[----:B------:R-:W0:Y:S01]  /*8f40*/  LDS.64 R8, [UR4+0x20] ;  /* 0x00002004ff087984 */ /* 0x000e220008000a00 */
[----:B------:R-:W-:-:S02]  /*8f50*/  LOP3.LUT R44, R10, 0xf000f0, RZ, 0xc0, !PT ;  /* 0x00f000f00a2c7812 */ /* 0x000fc400078ec0ff */
[----:B------:R-:W-:Y:S01]  /*8f60*/  LOP3.LUT R46, R11, 0xf000f0, RZ, 0xc0, !PT ;  /* 0x00f000f00b2e7812 */ /* 0x000fe200078ec0ff */
[-C--:B------:R-:W-:Y:S01]  /*8f70*/  HFMA2 R10, R43, R16.reuse.H0_H0, -72, -72 ;  /* 0xd480d4802b0a7431 */ /* 0x080fe20000040010 */
[----:B------:R-:W-:Y:S02]  /*8f80*/  LOP3.LUT R39, R39, 0x64006400, RZ, 0xfc, !PT ;  /* 0x6400640027277812 */ /* 0x000fe400078efcff */
[----:B------:R-:W-:Y:S02]  /*8f90*/  LOP3.LUT R11, R44, 0x64006400, RZ, 0xfc, !PT ;  /* 0x640064002c0b7812 */ /* 0x000fe400078efcff */
[----:B------:R-:W-:Y:S01]  /*8fa0*/  LOP3.LUT R47, R46, 0x64006400, RZ, 0xfc, !PT ;  /* 0x640064002e2f7812 */ /* 0x000fe200078efcff */
[----:B------:R-:W-:Y:S02]  /*8fb0*/  HADD2.F32 R45, -RZ, R21.H0_H0 ;  /* 0x20000015ff2d7230 */ /* 0x000fe40000004100 */
[----:B------:R-:W-:Y:S02]  /*8fc0*/  HFMA2 R43, R39, R16.H0_H0, -72, -72 ;  /* 0xd480d480272b7431 */ /* 0x000fe40000040010 */
[----:B------:R-:W-:-:S02]  /*8fd0*/  HADD2.F32 R49, -RZ, R10.H0_H0 ;  /* 0x2000000aff317230 */ /* 0x000fc40000004100 */
[-C--:B------:R-:W-:Y:S02]  /*8fe0*/  HFMA2 R39, R11, R16.reuse.H0_H0, -72, -72 ;  /* 0xd480d4800b277431 */ /* 0x080fe40000040010 */
[----:B------:R-:W-:Y:S02]  /*8ff0*/  HFMA2 R11, R47, R16.H0_H0, -72, -72 ;  /* 0xd480d4802f0b7431 */ /* 0x000fe40000040010 */
[----:B------:R-:W-:Y:S01]  /*9000*/  FFMA.FTZ R46, R49, R45, R20 ;  /* 0x0000002d312e7223 */ /* 0x000fe20000010014 */
[----:B------:R-:W-:Y:S02]  /*9010*/  HADD2.F32 R20, -RZ, R39.H0_H0 ;  /* 0x20000027ff147230 */ /* 0x000fe40000004100 */
[----:B------:R-:W-:Y:S02]  /*9020*/  HADD2.F32 R44, -RZ, R43.H0_H0 ;  /* 0x2000002bff2c7230 */ /* 0x000fe40000004100 */
[----:B------:R-:W-:Y:S02]  /*9030*/  HADD2.F32 R47, -RZ, R11.H0_H0 ;  /* 0x2000000bff2f7230 */ /* 0x000fe40000004100 */
[----:B------:R-:W-:Y:S01]  /*9040*/  FFMA.FTZ R20, R45, R20, R41 ;  /* 0x000000142d147223 */ /* 0x000fe20000010029 */
[----:B------:R-:W-:-:S02]  /*9050*/  HADD2.F32 R21, -RZ, R21.H1_H1 ;  /* 0x30000015ff157230 */ /* 0x000fc40000004100 */
[C---:B------:R-:W-:Y:S01]  /*9060*/  FFMA.FTZ R44, R45.reuse, R44, R40 ;  /* 0x0000002c2d2c7223 */ /* 0x040fe20000010028 */
[----:B------:R-:W-:Y:S02]  /*9070*/  HADD2.F32 R41, -RZ, R10.H1_H1 ;  /* 0x3000000aff297230 */ /* 0x000fe40000004100 */
[----:B------:R-:W-:Y:S01]  /*9080*/  FFMA.FTZ R42, R45, R47, R42 ;  /* 0x0000002f2d2a7223 */ /* 0x000fe2000001002a */
[----:B------:R-:W-:Y:S02]  /*9090*/  HADD2.F32 R43, -RZ, R43.H1_H1 ;  /* 0x3000002bff2b7230 */ /* 0x000fe40000004100 */
        /* <DEDUP_REMOVED lines=15> */
[----:B------:R-:W-:-:S02]  /*9190*/  HADD2 R45, R11, -1032, -1032 ;  /* 0xe408e4080b2d7430 */ /* 0x000fc40000000000 */
[----:B------:R-:W-:Y:S02]  /*91a0*/  HADD2 R43, R42, -1032, -1032 ;  /* 0xe408e4082a2b7430 */ /* 0x000fe40000000000 */
[----:B------:R-:W-:Y:S02]  /*91b0*/  HADD2.F32 R49, -RZ, R41.H0_H0 ;  /* 0x20000029ff317230 */ /* 0x000fe40000004100 */
[----:B------:R-:W-:Y:S02]  /*91c0*/  HADD2 R44, R10, -1032, -1032 ;  /* 0xe408e4080a2c7430 */ /* 0x000fe40000000000 */
[----:B0-----:R-:W-:Y:S02]  /*91d0*/  HADD2.F32 R10, -RZ, R8.H0_H0 ;  /* 0x20000008ff0a7230 */ /* 0x001fe40000004100 */
[----:B------:R-:W-:Y:S02]  /*91e0*/  HADD2.F32 R53, -RZ, R45.H0_H0 ;  /* 0x2000002dff357230 */ /* 0x000fe40000004100 */
[----:B------:R-:W-:-:S02]  /*91f0*/  HADD2.F32 R11, -RZ, R43.H0_H0 ;  /* 0x2000002bff0b7230 */ /* 0x000fc40000004100 */
[C---:B------:R-:W-:Y:S01]  /*9200*/  FFMA.FTZ R46, R10.reuse, R49, RZ ;  /* 0x000000310a2e7223 */ /* 0x040fe200000100ff */
[----:B------:R-:W-:Y:S02]  /*9210*/  HADD2.F32 R49, -RZ, R8.H1_H1 ;  /* 0x30000008ff317230 */ /* 0x000fe40000004100 */
[C---:B------:R-:W-:Y:S01]  /*9220*/  FFMA.FTZ R42, R10.reuse, R53, RZ ;  /* 0x000000350a2a7223 */ /* 0x040fe200000100ff */
[----:B------:R-:W-:Y:S02]  /*9230*/  HADD2.F32 R45, -RZ, R45.H1_H1 ;  /* 0x3000002dff2d7230 */ /* 0x000fe40000004100 */
[----:B------:R-:W-:Y:S01]  /*9240*/  FFMA.FTZ R11, R10, R11, RZ ;  /* 0x0000000b0a0b7223 */ /* 0x000fe200000100ff */
[----:B------:R-:W-:Y:S01]  /*9250*/  HADD2.F32 R8, -RZ, R43.H1_H1 ;  /* 0x3000002bff087230 */ /* 0x000fe20000004100 */
[----:B------:R-:W-:Y:S01]  /*9260*/  LOP3.LUT R43, R15, 0xf000f0, RZ, 0xc0, !PT ;  /* 0x00f000f00f2b7812 */ /* 0x000fe200078ec0ff */
[----:B------:R-:W-:Y:S02]  /*9270*/  HADD2.F32 R41, -RZ, R41.H1_H1 ;  /* 0x30000029ff297230 */ /* 0x000fe40000004100 */
[----:B------:R-:W-:Y:S01]  /*9280*/  FFMA.FTZ R42, R49, R45, R42 ;  /* 0x0000002d312a7223 */ /* 0x000fe2000001002a */
[----:B------:R-:W-:-:S02]  /*9290*/  HADD2.F32 R47, -RZ, R44.H0_H0 ;  /* 0x2000002cff2f7230 */ /* 0x000fc40000004100 */
[C---:B------:R-:W-:Y:S01]  /*92a0*/  FFMA.FTZ R45, R49.reuse, R8, R11 ;  /* 0x00000008312d7223 */ /* 0x040fe2000001000b */
[----:B------:R-:W-:Y:S01]  /*92b0*/  LOP3.LUT R8, R12, 0xf000f0, RZ, 0xc0, !PT ;  /* 0x00f000f00c087812 */ /* 0x000fe200078ec0ff */
[----:B------:R-:W-:Y:S01]  /*92c0*/  FFMA.FTZ R46, R49, R41, R46 ;  /* 0x00000029312e7223 */ /* 0x000fe2000001002e */
[----:B------:R-:W-:Y:S02]  /*92d0*/  LOP3.LUT R11, R13, 0xf000f0, RZ, 0xc0, !PT ;  /* 0x00f000f00d0b7812 */ /* 0x000fe400078ec0ff */
[----:B------:R-:W-:Y:S01]  /*92e0*/  LOP3.LUT R43, R43, 0x64006400, RZ, 0xfc, !PT ;  /* 0x640064002b2b7812 */ /* 0x000fe200078efcff */
[----:B------:R-:W-:Y:S01]  /*92f0*/  FFMA.FTZ R47, R47, R10, RZ ;  /* 0x0000000a2f2f7223 */ /* 0x000fe200000100ff */
[----:B------:R-:W-:Y:S01]  /*9300*/  LOP3.LUT R41, R8, 0x64006400, RZ, 0xfc, !PT ;  /* 0x6400640008297812 */ /* 0x000fe200078efcff */
[----:B------:R-:W-:Y:S01]  /*9310*/  HADD2.F32 R10, -RZ, R44.H1_H1 ;  /* 0x3000002cff0a7230 */ /* 0x000fe20000004100 */
[----:B------:R-:W-:Y:S01]  /*9320*/  LOP3.LUT R11, R11, 0x64006400, RZ, 0xfc, !PT ;  /* 0x640064000b0b7812 */ /* 0x000fe200078efcff */
[-C--:B------:R-:W-:Y:S01]  /*9330*/  HFMA2 R43, R43, R16.reuse.H0_H0, -72, -72 ;  /* 0xd480d4802b2b7431 */ /* 0x080fe20000040010 */
[----:B------:R-:W-:Y:S01]  /*9340*/  LOP3.LUT R53, R14, 0xf000f0, RZ, 0xc0, !PT ;  /* 0x00f000f00e357812 */ /* 0x000fe200078ec0ff */
[----:B------:R-:W-:-:S02]  /*9350*/  HFMA2 R41, R41, R16.H0_H0, -72, -72 ;  /* 0xd480d48029297431 */ /* 0x000fc40000040010 */
[----:B------:R-:W-:Y:S01]  /*9360*/  FFMA.FTZ R10, R10, R49, R47 ;  /* 0x000000310a0a7223 */ /* 0x000fe2000001002f */
[-C--:B------:R-:W-:Y:S02]  /*9370*/  HFMA2 R44, R11, R16.reuse.H0_H0, -72, -72 ;  /* 0xd480d4800b2c7431 */ /* 0x080fe40000040010 */
[----:B------:R-:W-:Y:S01]  /*9380*/  HADD2.F32 R49, -RZ, R9.H0_H0 ;  /* 0x20000009ff317230 */ /* 0x000fe20000004100 */
[----:B------:R-:W-:Y:S01]  /*9390*/  LOP3.LUT R53, R53, 0x64006400, RZ, 0xfc, !PT ;  /* 0x6400640035357812 */ /* 0x000fe200078efcff */
[----:B------:R-:W-:Y:S02]  /*93a0*/  HADD2.F32 R48, -RZ, R43.H0_H0 ;  /* 0x2000002bff307230 */ /* 0x000fe40000004100 */
[----:B------:R-:W-:Y:S02]  /*93b0*/  HADD2.F32 R47, -RZ, R41.H0_H0 ;  /* 0x20000029ff2f7230 */ /* 0x000fe40000004100 */
[----:B------:R-:W-:Y:S02]  /*93c0*/  HADD2.F32 R11, -RZ, R44.H0_H0 ;  /* 0x2000002cff0b7230 */ /* 0x000fe40000004100 */
[----:B------:R-:W-:-:S02]  /*93d0*/  HFMA2 R8, R53, R16.H0_H0, -72, -72 ;  /* 0xd480d48035087431 */ /* 0x000fc40000040010 */
[----:B------:R-:W-:Y:S01]  /*93e0*/  FFMA.FTZ R45, R49, R48, R45 ;  /* 0x00000030312d7223 */ /* 0x000fe2000001002d */
[----:B------:R-:W-:Y:S02]  /*93f0*/  HADD2.F32 R9, -RZ, R9.H1_H1 ;  /* 0x30000009ff097230 */ /* 0x000fe40000004100 */
[----:B------:R-:W-:Y:S01]  /*9400*/  FFMA.FTZ R47, R47, R49, R10 ;  /* 0x000000312f2f7223 */ /* 0x000fe2000001000a */
[----:B------:R-:W-:Y:S02]  /*9410*/  HADD2.F32 R48, -RZ, R41.H1_H1 ;  /* 0x30000029ff307230 */ /* 0x000fe40000004100 */
[----:B------:R-:W-:Y:S01]  /*9420*/  FFMA.FTZ R42, R49, R11, R42 ;  /* 0x0000000b312a7223 */ /* 0x000fe2000001002a */
[--C-:B------:R-:W-:Y:S02]  /*9430*/  HADD2.F32 R11, -RZ, R8.reuse.H0_H0 ;  /* 0x20000008ff0b7230 */ /* 0x100fe40000004100 */
[----:B------:R-:W-:Y:S01]  /*9440*/  FFMA.FTZ R41, R48, R9, R47 ;  /* 0x0000000930297223 */ /* 0x000fe2000001002f */
[----:B------:R-:W-:-:S02]  /*9450*/  HADD2.F32 R47, -RZ, R8.H1_H1 ;  /* 0x30000008ff2f7230 */ /* 0x000fc40000004100 */
[----:B------:R-:W-:Y:S02]  /*9460*/  HADD2.F32 R8, -RZ, R43.H1_H1 ;  /* 0x3000002bff087230 */ /* 0x000fe40000004100 */
[----:B------:R-:W-:Y:S01]  /*9470*/  FFMA.FTZ R46, R49, R11, R46 ;  /* 0x0000000b312e7223 */ /* 0x000fe2000001002e */
[----:B------:R-:W-:Y:S01]  /*9480*/  HADD2.F32 R44, -RZ, R44.H1_H1 ;  /* 0x3000002cff2c7230 */ /* 0x000fe20000004100 */
[----:B------:R-:W0:Y:S01]  /*9490*/  LDS.64 R10, [UR4+0x28] ;  /* 0x00002804ff0a7984 */ /* 0x000e220008000a00 */
[C---:B------:R-:W-:Y:S01]  /*94a0*/  FFMA.FTZ R45, R9.reuse, R8, R45 ;  /* 0x00000008092d7223 */ /* 0x040fe2000001002d */
[C---:B------:R-:W-:Y:S02]  /*94b0*/  FFMA.FTZ R46, R9.reuse, R47, R46 ;  /* 0x0000002f092e7223 */ /* 0x040fe4000001002e */
[----:B------:R-:W-:Y:S01]  /*94c0*/  FFMA.FTZ R42, R9, R44, R42 ;  /* 0x0000002c092a7223 */ /* 0x000fe2000001002a */
[----:B------:R-:W-:Y:S01]  /*94d0*/  @!P0 IMAD.MOV.U32 R8, RZ, RZ, R25 ;  /* 0x000000ffff088224 */ /* 0x000fe200078e0019 */
[----:B------:R-:W-:-:S05]  /*94e0*/  @!P0 MOV R9, R24 ;  /* 0x0000001800098202 */ /* 0x000fca0000000f00 */
[----:B------:R1:W4:Y:S01]  /*94f0*/  @!P0 LDG.E.U16.CONSTANT R8, desc[UR6][R8.64] ;  /* 0x0000000608088981 */ /* 0x000322000c1e9500 */
[----:B------:R-:W-:-:S04]  /*9500*/  SHF.R.U32.HI R12, RZ, 0x8, R12 ;  /* 0x00000008ff0c7819 */ /* 0x000fc8000001160c */
[----:B------:R-:W-:-:S04]  /*9510*/  LOP3.LUT R43, R12, 0xf000f, RZ, 0xc0, !PT ;  /* 0x000f000f0c2b7812 */ /* 0x000fc800078ec0ff */
[----:B------:R-:W-:-:S05]  /*9520*/  LOP3.LUT R43, R43, 0x64006400, RZ, 0xfc, !PT ;  /* 0x640064002b2b7812 */ /* 0x000fca00078efcff */
[----:B-1----:R-:W-:Y:S01]  /*9530*/  HADD2 R9, R43, -1032, -1032 ;  /* 0xe408e4082b097430 */ /* 0x002fe20000000000 */
[----:B------:R-:W-:-:S04]  /*9540*/  SHF.R.U32.HI R13, RZ, 0x8, R13 ;  /* 0x00000008ff0d7819 */ /* 0x000fc8000001160d */
[----:B------:R-:W-:Y:S01]  /*9550*/  HADD2.F32 R44, -RZ, R9.H0_H0 ;  /* 0x20000009ff2c7230 */ /* 0x000fe20000004100 */
[----:B------:R-:W-:Y:S01]  /*9560*/  SHF.R.U32.HI R43, RZ, 0x8, R14 ;  /* 0x00000008ff2b7819 */ /* 0x000fe2000001160e */
[----:B0-----:R-:W-:-:S05]  /*9570*/  HADD2.F32 R48, -RZ, R10.H0_H0 ;  /* 0x2000000aff307230 */ /* 0x001fca0000004100 */
[----:B------:R-:W-:Y:S01]  /*9580*/  FFMA.FTZ R41, R44, R48, R41 ;  /* 0x000000302c297223 */ /* 0x000fe20000010029 */
[----:B------:R-:W-:Y:S02]  /*9590*/  LOP3.LUT R44, R13, 0xf000f, RZ, 0xc0, !PT ;  /* 0x000f000f0d2c7812 */ /* 0x000fe400078ec0ff */
[----:B------:R-:W-:Y:S02]  /*95a0*/  LOP3.LUT R14, R43, 0xf000f, RZ, 0xc0, !PT ;  /* 0x000f000f2b0e7812 */ /* 0x000fe400078ec0ff */
[----:B------:R-:W-:Y:S02]  /*95b0*/  LOP3.LUT R44, R44, 0x64006400, RZ, 0xfc, !PT ;  /* 0x640064002c2c7812 */ /* 0x000fe400078efcff */
[----:B------:R-:W-:-:S03]  /*95c0*/  LOP3.LUT R14, R14, 0x64006400, RZ, 0xfc, !PT ;  /* 0x640064000e0e7812 */ /* 0x000fc600078efcff */
[----:B------:R-:W-:Y:S02]  /*95d0*/  HADD2 R44, R44, -1032, -1032 ;  /* 0xe408e4082c2c7430 */ /* 0x000fe40000000000 */
[----:B------:R-:W-:-:S03]  /*95e0*/  HADD2 R14, R14, -1032, -1032 ;  /* 0xe408e4080e0e7430 */ /* 0x000fc60000000000 */
[----:B------:R-:W-:Y:S01]  /*95f0*/  HADD2.F32 R47, -RZ, R44.H0_H0 ;  /* 0x2000002cff2f7230 */ /* 0x000fe20000004100 */
[----:B------:R-:W-:-:S04]  /*9600*/  SHF.R.U32.HI R15, RZ, 0x8, R15 ;  /* 0x00000008ff0f7819 */ /* 0x000fc8000001160f */
[----:B------:R-:W-:Y:S01]  /*9610*/  FFMA.FTZ R42, R48, R47, R42 ;  /* 0x0000002f302a7223 */ /* 0x000fe2000001002a */
[----:B------:R-:W-:-:S05]  /*9620*/  HADD2.F32 R47, -RZ, R14.H0_H0 ;  /* 0x2000000eff2f7230 */ /* 0x000fca0000004100 */
[----:B------:R-:W-:Y:S01]  /*9630*/  FFMA.FTZ R46, R48, R47, R46 ;  /* 0x0000002f302e7223 */ /* 0x000fe2000001002e */
[----:B------:R-:W-:-:S04]  /*9640*/  LOP3.LUT R47, R15, 0xf000f, RZ, 0xc0, !PT ;  /* 0x000f000f0f2f7812 */ /* 0x000fc800078ec0ff */
[----:B------:R-:W-:Y:S02]  /*9650*/  LOP3.LUT R47, R47, 0x64006400, RZ, 0xfc, !PT ;  /* 0x640064002f2f7812 */ /* 0x000fe400078efcff */
[----:B--2---:R-:W-:-:S03]  /*9660*/  @!P0 PRMT R0, R22, 0x7610, R0 ;  /* 0x0000761016008816 */ /* 0x004fc60000000000 */
[----:B------:R-:W-:Y:S01]  /*9670*/  HADD2 R47, R47, -1032, -1032 ;  /* 0xe408e4082f2f7430 */ /* 0x000fe20000000000 */
[----:B------:R-:W-:Y:S02]  /*9680*/  @!P0 PRMT R0, R0, 0x7610, R22 ;  /* 0x0000761000008816 */ /* 0x000fe40000000016 */
[----:B------:R-:W-:Y:S02]  /*9690*/  @!P0 PRMT R2, R23, 0x7610, R2 ;  /* 0x0000761017028816 */ /* 0x000fe40000000002 */
[----:B------:R-:W-:Y:S02]  /*96a0*/  HADD2.F32 R49, -RZ, R47.H0_H0 ;  /* 0x2000002fff317230 */ /* 0x000fe40000004100 */
[----:B------:R-:W-:-:S03]  /*96b0*/  @!P0 PRMT R2, R2, 0x7610, R23 ;  /* 0x0000761002028816 */ /* 0x000fc60000000017 */
[----:B------:R-:W-:Y:S01]  /*96c0*/  FFMA.FTZ R45, R48, R49, R45 ;  /* 0x00000031302d7223 */ /* 0x000fe2000001002d */
[--C-:B------:R-:W-:Y:S02]  /*96d0*/  HADD2.F32 R49, -RZ, R0.reuse.H0_H0 ;  /* 0x20000000ff317230 */ /* 0x100fe40000004100 */
[----:B------:R-:W-:Y:S02]  /*96e0*/  HADD2.F32 R48, -RZ, R0.H1_H1 ;  /* 0x30000000ff307230 */ /* 0x000fe40000004100 */
[----:B------:R-:W-:Y:S02]  /*96f0*/  HADD2.F32 R22, -RZ, R2.H0_H0 ;  /* 0x20000002ff167230 */ /* 0x000fe40000004100 */
[----:B------:R-:W-:Y:S01]  /*9700*/  FMUL.FTZ R26, R26, R49 ;  /* 0x000000311a1a7220 */ /* 0x000fe20000410000 */
[----:B------:R-:W-:Y:S02]  /*9710*/  FMUL.FTZ R52, R35, R48 ;  /* 0x0000003023347220 */ /* 0x000fe40000410000 */
[----:B------:R-:W-:-:S02]  /*9720*/  FMUL.FTZ R35, R27, R22 ;  /* 0x000000161b237220 */ /* 0x000fc40000410000 */
[----:B------:R-:W-:Y:S02]  /*9730*/  F2FP.F16.F32.PACK_AB R26, RZ, R26 ;  /* 0x0000001aff1a723e */ /* 0x000fe400000000ff */
[----:B------:R-:W-:-:S04]  /*9740*/  F2FP.F16.F32.PACK_AB R27, RZ, R52 ;  /* 0x00000034ff1b723e */ /* 0x000fc800000000ff */
[----:B------:R-:W-:Y:S01]  /*9750*/  PRMT R26, R26, 0x5410, R27 ;  /* 0x000054101a1a7816 */ /* 0x000fe2000000001b */
[----:B------:R-:W-:Y:S02]  /*9760*/  HADD2.F32 R23, -RZ, R2.H1_H1 ;  /* 0x30000002ff177230 */ /* 0x000fe40000004100 */
[----:B------:R-:W-:Y:S02]  /*9770*/  HADD2.F32 R27, -RZ, R14.H1_H1 ;  /* 0x3000000eff1b7230 */ /* 0x000fe40000004100 */
[----:B------:R-:W-:Y:S02]  /*9780*/  HFMA2 R26, R26, 1, 1, R30 ;  /* 0x3c003c001a1a7831 */ /* 0x000fe4000000001e */
[----:B------:R-:W-:Y:S02]  /*9790*/  HADD2.F32 R30, -RZ, R9.H1_H1 ;  /* 0x30000009ff1e7230 */ /* 0x000fe40000004100 */
[----:B------:R-:W-:Y:S01]  /*97a0*/  FMUL.FTZ R38, R38, R23 ;  /* 0x0000001726267220 */ /* 0x000fe20000410000 */
[----:B------:R-:W-:Y:S01]  /*97b0*/  HADD2.F32 R9, -RZ, R10.H1_H1 ;  /* 0x3000000aff097230 */ /* 0x000fe20000004100 */
[----:B------:R-:W-:-:S02]  /*97c0*/  LOP3.LUT R14, R13, 0xf000f0, RZ, 0xc0, !PT ;  /* 0x00f000f00d0e7812 */ /* 0x000fc400078ec0ff */
[----:B------:R-:W-:Y:S02]  /*97d0*/  F2FP.F16.F32.PACK_AB R35, RZ, R35 ;  /* 0x00000023ff23723e */ /* 0x000fe400000000ff */
[----:B------:R-:W-:Y:S01]  /*97e0*/  FFMA.FTZ R46, R9, R27, R46 ;  /* 0x0000001b092e7223 */ /* 0x000fe2000001002e */
[----:B------:R-:W-:Y:S02]  /*97f0*/  F2FP.F16.F32.PACK_AB R38, RZ, R38 ;  /* 0x00000026ff26723e */ /* 0x000fe400000000ff */
[----:B------:R-:W-:Y:S02]  /*9800*/  LOP3.LUT R12, R12, 0xf000f0, RZ, 0xc0, !PT ;  /* 0x00f000f00c0c7812 */ /* 0x000fe400078ec0ff */
[----:B------:R-:W-:Y:S02]  /*9810*/  LOP3.LUT R27, R14, 0x64006400, RZ, 0xfc, !PT ;  /* 0x640064000e1b7812 */ /* 0x000fe400078efcff */
[----:B------:R-:W-:Y:S02]  /*9820*/  LOP3.LUT R43, R43, 0xf000f0, RZ, 0xc0, !PT ;  /* 0x00f000f02b2b7812 */ /* 0x000fe400078ec0ff */
[----:B------:R-:W-:Y:S01]  /*9830*/  LOP3.LUT R15, R15, 0xf000f0, RZ, 0xc0, !PT ;  /* 0x00f000f00f0f7812 */ /* 0x000fe200078ec0ff */
[----:B------:R-:W-:Y:S01]  /*9840*/  HADD2.F32 R44, -RZ, R44.H1_H1 ;  /* 0x3000002cff2c7230 */ /* 0x000fe20000004100 */
[----:B------:R-:W-:Y:S01]  /*9850*/  PRMT R35, R35, 0x5410, R38 ;  /* 0x0000541023237816 */ /* 0x000fe20000000026 */
[----:B------:R-:W-:Y:S01]  /*9860*/  HADD2.F32 R10, -RZ, R47.H1_H1 ;  /* 0x3000002fff0a7230 */ /* 0x000fe20000004100 */
[----:B------:R-:W-:Y:S01]  /*9870*/  LOP3.LUT R13, R12, 0x64006400, RZ, 0xfc, !PT ;  /* 0x640064000c0d7812 */ /* 0x000fe200078efcff */
[----:B------:R-:W-:Y:S01]  /*9880*/  HFMA2 R12, R27, R16.H0_H0, -72, -72 ;  /* 0xd480d4801b0c7431 */ /* 0x000fe20000040010 */
[----:B------:R-:W-:-:S02]  /*9890*/  LOP3.LUT R43, R43, 0x64006400, RZ, 0xfc, !PT ;  /* 0x640064002b2b7812 */ /* 0x000fc400078efcff */
[----:B------:R-:W-:Y:S01]  /*98a0*/  LOP3.LUT R27, R15, 0x64006400, RZ, 0xfc, !PT ;  /* 0x640064000f1b7812 */ /* 0x000fe200078efcff */
[----:B------:R-:W-:Y:S02]  /*98b0*/  HADD2 R35, R35, R29 ;  /* 0x0000001d23237230 */ /* 0x000fe40000000000 */
[----:B------:R-:W-:Y:S01]  /*98c0*/  FFMA.FTZ R41, R30, R9, R41 ;  /* 0x000000091e297223 */ /* 0x000fe20000010029 */
[C---:B------:R-:W-:Y:S01]  /*98d0*/  FFMA.FTZ R42, R9.reuse, R44, R42 ;  /* 0x0000002c092a7223 */ /* 0x040fe2000001002a */
[----:B------:R-:W-:Y:S01]  /*98e0*/  FFMA.FTZ R10, R9, R10, R45 ;  /* 0x0000000a090a7223 */ /* 0x000fe2000001002d */
        /* <DEDUP_REMOVED lines=9> */
[----:B------:R-:W-:Y:S01]  /*9980*/  FFMA.FTZ R30, R30, R15, R41 ;  /* 0x0000000f1e1e7223 */ /* 0x000fe20000010029 */
[----:B------:R-:W-:-:S02]  /*9990*/  HADD2.F32 R11, -RZ, R11.H1_H1 ;  /* 0x3000000bff0b7230 */ /* 0x000fc40000004100 */
[----:B------:R-:W-:Y:S02]  /*99a0*/  HADD2.F32 R9, -RZ, R9.H1_H1 ;  /* 0x30000009ff097230 */ /* 0x000fe40000004100 */
[C---:B------:R-:W-:Y:S01]  /*99b0*/  FFMA.FTZ R46, R15.reuse, R43, R46 ;  /* 0x0000002b0f2e7223 */ /* 0x040fe2000001002e */
[----:B------:R-:W-:Y:S02]  /*99c0*/  HADD2.F32 R27, -RZ, R12.H1_H1 ;  /* 0x3000000cff1b7230 */ /* 0x000fe40000004100 */
[----:B------:R-:W-:Y:S01]  /*99d0*/  FFMA.FTZ R29, R15, R29, R10 ;  /* 0x0000001d0f1d7223 */ /* 0x000fe2000001000a */
[----:B------:R-:W-:Y:S02]  /*99e0*/  HADD2.F32 R13, -RZ, R13.H1_H1 ;  /* 0x3000000dff0d7230 */ /* 0x000fe40000004100 */
[----:B------:R-:W-:Y:S02]  /*99f0*/  HADD2.F32 R14, -RZ, R14.H1_H1 ;  /* 0x3000000eff0e7230 */ /* 0x000fe40000004100 */
[----:B------:R-:W-:Y:S01]  /*9a00*/  FFMA.FTZ R12, R9, R11, R30 ;  /* 0x0000000b090c7223 */ /* 0x000fe2000001001e */
[C---:B------:R-:W-:Y:S01]  /*9a10*/  FFMA.FTZ R9, R11.reuse, R27, R42 ;  /* 0x0000001b0b097223 */ /* 0x040fe2000001002a */
[C---:B------:R-:W-:Y:S01]  /*9a20*/  FFMA.FTZ R13, R11.reuse, R13, R46 ;  /* 0x0000000d0b0d7223 */ /* 0x040fe2000001002e */
[----:B------:R-:W-:-:S02]  /*9a30*/  FFMA.FTZ R14, R11, R14, R29 ;  /* 0x0000000e0b0e7223 */ /* 0x000fc4000001001d */
[----:B------:R-:W0:Y:S01]  /*9a40*/  LDS.64 R10, [UR4+0x30] ;  /* 0x00003004ff0a7984 */ /* 0x000e220008000a00 */
[----:B------:R-:W-:Y:S01]  /*9a50*/  FMUL.FTZ R40, R40, R49 ;  /* 0x0000003128287220 */ /* 0x000fe20000410000 */
[----:B------:R-:W-:Y:S01]  /*9a60*/  FMUL.FTZ R39, R39, R48 ;  /* 0x0000003027277220 */ /* 0x000fe20000410000 */
[-C--:B------:R-:W-:Y:S01]  /*9a70*/  FMUL.FTZ R20, R20, R22.reuse ;  /* 0x0000001614147220 */ /* 0x080fe20000410000 */
[-C--:B------:R-:W-:Y:S01]  /*9a80*/  FMUL.FTZ R15, R21, R23.reuse ;  /* 0x00000017150f7220 */ /* 0x080fe20000410000 */
[----:B------:R-:W-:Y:S01]  /*9a90*/  FMUL.FTZ R13, R13, R22 ;  /* 0x000000160d0d7220 */ /* 0x000fe20000410000 */
[----:B------:R-:W-:Y:S01]  /*9aa0*/  FMUL.FTZ R14, R14, R23 ;  /* 0x000000170e0e7220 */ /* 0x000fe20000410000 */
[----:B------:R-:W-:Y:S01]  /*9ab0*/  F2FP.F16.F32.PACK_AB R40, RZ, R40 ;  /* 0x00000028ff28723e */ /* 0x000fe200000000ff */
[----:B------:R-:W-:Y:S01]  /*9ac0*/  FMUL.FTZ R12, R12, R49 ;  /* 0x000000310c0c7220 */ /* 0x000fe20000410000 */
[----:B------:R-:W-:Y:S01]  /*9ad0*/  F2FP.F16.F32.PACK_AB R39, RZ, R39 ;  /* 0x00000027ff27723e */ /* 0x000fe200000000ff */
[----:B------:R-:W-:Y:S01]  /*9ae0*/  FMUL.FTZ R9, R9, R48 ;  /* 0x0000003009097220 */ /* 0x000fe20000410000 */
[----:B------:R-:W-:-:S02]  /*9af0*/  F2FP.F16.F32.PACK_AB R20, RZ, R20 ;  /* 0x00000014ff14723e */ /* 0x000fc400000000ff */
[----:B------:R-:W-:Y:S02]  /*9b00*/  F2FP.F16.F32.PACK_AB R15, RZ, R15 ;  /* 0x0000000fff0f723e */ /* 0x000fe400000000ff */
[----:B------:R-:W-:Y:S02]  /*9b10*/  PRMT R40, R40, 0x5410, R39 ;  /* 0x0000541028287816 */ /* 0x000fe40000000027 */
[----:B------:R-:W-:Y:S02]  /*9b20*/  F2FP.F16.F32.PACK_AB R13, RZ, R13 ;  /* 0x0000000dff0d723e */ /* 0x000fe400000000ff */
[----:B------:R-:W-:Y:S01]  /*9b30*/  F2FP.F16.F32.PACK_AB R14, RZ, R14 ;  /* 0x0000000eff0e723e */ /* 0x000fe200000000ff */
[----:B------:R-:W-:Y:S01]  /*9b40*/  @!P0 VIADD R21, R3, 0x1 ;  /* 0x0000000103158836 */ /* 0x000fe20000000000 */
[----:B------:R-:W-:Y:S02]  /*9b50*/  F2FP.F16.F32.PACK_AB R12, RZ, R12 ;  /* 0x0000000cff0c723e */ /* 0x000fe400000000ff */
[----:B------:R-:W-:-:S02]  /*9b60*/  F2FP.F16.F32.PACK_AB R9, RZ, R9 ;  /* 0x00000009ff09723e */ /* 0x000fc400000000ff */
[----:B------:R-:W-:Y:S02]  /*9b70*/  PRMT R20, R20, 0x5410, R15 ;  /* 0x0000541014147816 */ /* 0x000fe4000000000f */
[----:B------:R-:W-:Y:S01]  /*9b80*/  PRMT R13, R13, 0x5410, R14 ;  /* 0x000054100d0d7816 */ /* 0x000fe2000000000e */
[----:B------:R-:W-:Y:S01]  /*9b90*/  HFMA2 R26, R40, 1, 1, R26 ;  /* 0x3c003c00281a7831 */ /* 0x000fe2000000001a */
[C---:B---3--:R-:W-:Y:S02]  /*9ba0*/  LOP3.LUT R39, R5.reuse, 0xf000f, RZ, 0xc0, !PT ;  /* 0x000f000f05277812 */ /* 0x048fe400078ec0ff */
[----:B------:R-:W-:Y:S02]  /*9bb0*/  LOP3.LUT R14, R5, 0xf000f0, RZ, 0xc0, !PT ;  /* 0x00f000f0050e7812 */ /* 0x000fe400078ec0ff */
[----:B------:R-:W-:Y:S02]  /*9bc0*/  SHF.R.U32.HI R15, RZ, 0x8, R5 ;  /* 0x00000008ff0f7819 */ /* 0x000fe40000011605 */
[----:B------:R-:W-:-:S02]  /*9bd0*/  PRMT R12, R12, 0x5410, R9 ;  /* 0x000054100c0c7816 */ /* 0x000fc40000000009 */
[----:B------:R-:W-:Y:S01]  /*9be0*/  LOP3.LUT R5, R6, 0xf000f, RZ, 0xc0, !PT ;  /* 0x000f000f06057812 */ /* 0x000fe200078ec0ff */
[----:B------:R-:W-:Y:S01]  /*9bf0*/  HFMA2 R29, R20, 1, 1, R35 ;  /* 0x3c003c00141d7831 */ /* 0x000fe20000000023 */
[----:B------:R-:W-:Y:S02]  /*9c00*/  LOP3.LUT R9, R4, 0xf000f, RZ, 0xc0, !PT ;  /* 0x000f000f04097812 */ /* 0x000fe400078ec0ff */
[----:B------:R-:W-:Y:S02]  /*9c10*/  @!P0 MOV R3, R21 ;  /* 0x0000001500038202 */ /* 0x000fe40000000f00 */
[----:B------:R-:W-:Y:S02]  /*9c20*/  LOP3.LUT R20, R6, 0xf000f0, RZ, 0xc0, !PT ;  /* 0x00f000f006147812 */ /* 0x000fe400078ec0ff */
[----:B------:R-:W-:Y:S02]  /*9c30*/  SHF.R.U32.HI R21, RZ, 0x8, R6 ;  /* 0x00000008ff157819 */ /* 0x000fe40000011606 */
[----:B------:R-:W-:-:S02]  /*9c40*/  LOP3.LUT R39, R39, 0x64006400, RZ, 0xfc, !PT ;  /* 0x6400640027277812 */ /* 0x000fc400078efcff */
[----:B------:R-:W-:Y:S02]  /*9c50*/  LOP3.LUT R6, R7, 0xf000f, RZ, 0xc0, !PT ;  /* 0x000f000f07067812 */ /* 0x000fe400078ec0ff */
[----:B------:R-:W-:Y:S02]  /*9c60*/  LOP3.LUT R5, R5, 0x64006400, RZ, 0xfc, !PT ;  /* 0x6400640005057812 */ /* 0x000fe400078efcff */
[----:B------:R-:W-:Y:S01]  /*9c70*/  LOP3.LUT R9, R9, 0x64006400, RZ, 0xfc, !PT ;  /* 0x6400640009097812 */ /* 0x000fe200078efcff */
[----:B------:R-:W-:Y:S01]  /*9c80*/  HADD2 R40, R39, -1032, -1032 ;  /* 0xe408e40827287430 */ /* 0x000fe20000000000 */
[----:B------:R-:W-:Y:S01]  /*9c90*/  LOP3.LUT R6, R6, 0x64006400, RZ, 0xfc, !PT ;  /* 0x6400640006067812 */ /* 0x000fe200078efcff */
[----:B------:R-:W-:Y:S02]  /*9ca0*/  HADD2 R41, R5, -1032, -1032 ;  /* 0xe408e40805297430 */ /* 0x000fe40000000000 */
[----:B------:R-:W-:Y:S02]  /*9cb0*/  HFMA2 R29, R13, 1, 1, R29 ;  /* 0x3c003c000d1d7831 */ /* 0x000fe4000000001d */
[----:B------:R-:W-:Y:S01]  /*9cc0*/  HADD2 R30, R12, R26 ;  /* 0x0000001a0c1e7230 */ /* 0x000fe20000000000 */
[----:B------:R-:W-:Y:S01]  /*9cd0*/  LOP3.LUT R12, R4, 0xf000f0, RZ, 0xc0, !PT ;  /* 0x00f000f0040c7812 */ /* 0x000fe200078ec0ff */
[----:B------:R-:W-:Y:S01]  /*9ce0*/  HADD2 R42, R9, -1032, -1032 ;  /* 0xe408e408092a7430 */ /* 0x000fe20000000000 */
[----:B------:R-:W-:Y:S01]  /*9cf0*/  SHF.R.U32.HI R13, RZ, 0x8, R4 ;  /* 0x00000008ff0d7819 */ /* 0x000fe20000011604 */
[----:B0-----:R-:W-:-:S02]  /*9d00*/  HADD2.F32 R4, -RZ, R10.H0_H0 ;  /* 0x2000000aff047230 */ /* 0x001fc40000004100 */
[----:B------:R-:W-:Y:S02]  /*9d10*/  HADD2 R39, R6, -1032, -1032 ;  /* 0xe408e40806277430 */ /* 0x000fe40000000000 */
[----:B------:R-:W-:Y:S02]  /*9d20*/  HADD2.F32 R35, -RZ, R10.H1_H1 ;  /* 0x3000000aff237230 */ /* 0x000fe40000004100 */
[--C-:B------:R-:W-:Y:S02]  /*9d30*/  HADD2.F32 R38, -RZ, R11.reuse.H0_H0 ;  /* 0x2000000bff267230 */ /* 0x100fe40000004100 */
[----:B------:R-:W-:Y:S02]  /*9d40*/  HADD2.F32 R10, -RZ, R11.H1_H1 ;  /* 0x3000000bff0a7230 */ /* 0x000fe40000004100 */
[----:B------:R-:W-:Y:S02]  /*9d50*/  HADD2.F32 R43, -RZ, R40.H0_H0 ;  /* 0x20000028ff2b7230 */ /* 0x000fe40000004100 */
[----:B------:R-:W-:Y:S01]  /*9d60*/  HADD2.F32 R11, -RZ, R41.H0_H0 ;  /* 0x20000029ff0b7230 */ /* 0x000fe20000004100 */
[----:B------:R-:W-:Y:S01]  /*9d70*/  LOP3.LUT R27, R7, 0xf000f0, RZ, 0xc0, !PT ;  /* 0x00f000f0071b7812 */ /* 0x000fe200078ec0ff */
[--C-:B------:R-:W-:Y:S01]  /*9d80*/  HADD2.F32 R9, -RZ, R42.reuse.H0_H0 ;  /* 0x2000002aff097230 */ /* 0x100fe20000004100 */
[----:B------:R-:W-:Y:S01]  /*9d90*/  SHF.R.U32.HI R26, RZ, 0x8, R7 ;  /* 0x00000008ff1a7819 */ /* 0x000fe20000011607 */
[----:B------:R-:W-:Y:S01]  /*9da0*/  HADD2.F32 R5, -RZ, R39.H0_H0 ;  /* 0x20000027ff057230 */ /* 0x000fe20000004100 */
[----:B------:R-:W0:Y:S01]  /*9db0*/  LDS.64 R6, [UR4+0x38] ;  /* 0x00003804ff067984 */ /* 0x000e220008000a00 */
[----:B------:R-:W-:-:S02]  /*9dc0*/  HADD2.F32 R46, -RZ, R42.H1_H1 ;  /* 0x3000002aff2e7230 */ /* 0x000fc40000004100 */
[C---:B------:R-:W-:Y:S01]  /*9dd0*/  FFMA.FTZ R44, R4.reuse, R43, RZ ;  /* 0x0000002b042c7223 */ /* 0x040fe200000100ff */
[----:B------:R-:W-:Y:S01]  /*9de0*/  FFMA.FTZ R42, R4, R11, RZ ;  /* 0x0000000b042a7223 */ /* 0x000fe200000100ff */
[----:B------:R-:W-:Y:S01]  /*9df0*/  LOP3.LUT R43, R14, 0x64006400, RZ, 0xfc, !PT ;  /* 0x640064000e2b7812 */ /* 0x000fe200078efcff */
[----:B------:R-:W-:Y:S01]  /*9e00*/  FFMA.FTZ R9, R9, R4, RZ ;  /* 0x0000000409097223 */ /* 0x000fe200000100ff */
[----:B------:R-:W-:Y:S01]  /*9e10*/  HADD2.F32 R11, -RZ, R41.H1_H1 ;  /* 0x30000029ff0b7230 */ /* 0x000fe20000004100 */
[----:B------:R-:W-:Y:S02]  /*9e20*/  LOP3.LUT R45, R20, 0x64006400, RZ, 0xfc, !PT ;  /* 0x64006400142d7812 */ /* 0x000fe400078efcff */
[----:B------:R-:W-:Y:S01]  /*9e30*/  LOP3.LUT R41, R12, 0x64006400, RZ, 0xfc, !PT ;  /* 0x640064000c297812 */ /* 0x000fe200078efcff */
[----:B------:R-:W-:Y:S01]  /*9e40*/  FFMA.FTZ R4, R4, R5, RZ ;  /* 0x0000000504047223 */ /* 0x000fe200000100ff */
[----:B------:R-:W-:Y:S01]  /*9e50*/  LOP3.LUT R27, R27, 0x64006400, RZ, 0xfc, !PT ;  /* 0x640064001b1b7812 */ /* 0x000fe200078efcff */
[----:B------:R-:W-:Y:S01]  /*9e60*/  FFMA.FTZ R5, R46, R35, R9 ;  /* 0x000000232e057223 */ /* 0x000fe20000010009 */
[----:B------:R-:W-:-:S02]  /*9e70*/  HFMA2 R12, R43, R16.H0_H0, -72, -72 ;  /* 0xd480d4802b0c7431 */ /* 0x000fc40000040010 */
[----:B------:R-:W-:Y:S02]  /*9e80*/  HADD2.F32 R9, -RZ, R40.H1_H1 ;  /* 0x30000028ff097230 */ /* 0x000fe40000004100 */
[-C--:B------:R-:W-:Y:S02]  /*9e90*/  HFMA2 R20, R45, R16.reuse.H0_H0, -72, -72 ;  /* 0xd480d4802d147431 */ /* 0x080fe40000040010 */
[-C--:B------:R-:W-:Y:S02]  /*9ea0*/  HFMA2 R14, R41, R16.reuse.H0_H0, -72, -72 ;  /* 0xd480d480290e7431 */ /* 0x080fe40000040010 */
[----:B------:R-:W-:Y:S02]  /*9eb0*/  HADD2.F32 R41, -RZ, R39.H1_H1 ;  /* 0x30000027ff297230 */ /* 0x000fe40000004100 */
[----:B------:R-:W-:Y:S02]  /*9ec0*/  HFMA2 R27, R27, R16.H0_H0, -72, -72 ;  /* 0xd480d4801b1b7431 */ /* 0x000fe40000040010 */
[----:B------:R-:W-:Y:S01]  /*9ed0*/  FFMA.FTZ R11, R35, R11, R42 ;  /* 0x0000000b230b7223 */ /* 0x000fe2000001002a */
        /* <DEDUP_REMOVED lines=10> */
[----:B------:R-:W-:Y:S02]  /*9f80*/  HADD2.F32 R14, -RZ, R14.H1_H1 ;  /* 0x3000000eff0e7230 */ /* 0x000fe40000004100 */
[----:B------:R-:W-:Y:S02]  /*9f90*/  HADD2.F32 R11, -RZ, R20.H1_H1 ;  /* 0x30000014ff0b7230 */ /* 0x000fe40000004100 */
[----:B------:R-:W-:Y:S01]  /*9fa0*/  FFMA.FTZ R4, R38, R4, R35 ;  /* 0x0000000426047223 */ /* 0x000fe20000010023 */
[----:B------:R-:W-:Y:S02]  /*9fb0*/  HADD2.F32 R27, -RZ, R27.H1_H1 ;  /* 0x3000001bff1b7230 */ /* 0x000fe40000004100 */
[----:B------:R-:W-:Y:S01]  /*9fc0*/  FFMA.FTZ R12, R10, R9, R39 ;  /* 0x000000090a0c7223 */ /* 0x000fe20000010027 */
[----:B------:R-:W-:Y:S01]  /*9fd0*/  FFMA.FTZ R14, R14, R10, R5 ;  /* 0x0000000a0e0e7223 */ /* 0x000fe20000010005 */
[C---:B------:R-:W-:Y:S01]  /*9fe0*/  FFMA.FTZ R9, R10.reuse, R11, R42 ;  /* 0x0000000b0a097223 */ /* 0x040fe2000001002a */
[----:B------:R-:W-:Y:S01]  /*9ff0*/  FFMA.FTZ R10, R10, R27, R4 ;  /* 0x0000001b0a0a7223 */ /* 0x000fe20000010004 */
        /* <DEDUP_REMOVED lines=8> */
[----:B------:R-:W-:Y:S02]  /*a080*/  HADD2 R35, R5, -1032, -1032 ;  /* 0xe408e40805237430 */ /* 0x000fe40000000000 */
[----:B------:R-:W-:Y:S02]  /*a090*/  HADD2 R20, R20, -1032, -1032 ;  /* 0xe408e40814147430 */ /* 0x000fe40000000000 */
[----:B------:R-:W-:Y:S02]  /*a0a0*/  HADD2 R27, R27, -1032, -1032 ;  /* 0xe408e4081b1b7430 */ /* 0x000fe40000000000 */
[----:B------:R-:W-:Y:S02]  /*a0b0*/  HADD2 R5, R38, -1032, -1032 ;  /* 0xe408e40826057430 */ /* 0x000fe40000000000 */
[----:B0-----:R-:W-:Y:S02]  /*a0c0*/  HADD2.F32 R11, -RZ, R6.H0_H0 ;  /* 0x20000006ff0b7230 */ /* 0x001fe40000004100 */
[----:B------:R-:W-:-:S02]  /*a0d0*/  HADD2.F32 R39, -RZ, R35.H0_H0 ;  /* 0x20000023ff277230 */ /* 0x000fc40000004100 */
[----:B------:R-:W-:Y:S02]  /*a0e0*/  HADD2.F32 R38, -RZ, R20.H0_H0 ;  /* 0x20000014ff267230 */ /* 0x000fe40000004100 */
[----:B------:R-:W-:Y:S02]  /*a0f0*/  HADD2.F32 R40, -RZ, R27.H0_H0 ;  /* 0x2000001bff287230 */ /* 0x000fe40000004100 */
[----:B------:R-:W-:Y:S02]  /*a100*/  HADD2.F32 R43, -RZ, R5.H0_H0 ;  /* 0x20000005ff2b7230 */ /* 0x000fe40000004100 */
[----:B------:R-:W-:Y:S01]  /*a110*/  FFMA.FTZ R14, R39, R11, R14 ;  /* 0x0000000b270e7223 */ /* 0x000fe2000001000e */
[----:B------:R-:W-:Y:S02]  /*a120*/  HADD2.F32 R6, -RZ, R6.H1_H1 ;  /* 0x30000006ff067230 */ /* 0x000fe40000004100 */
[----:B------:R-:W-:Y:S02]  /*a130*/  HADD2.F32 R41, -RZ, R35.H1_H1 ;  /* 0x30000023ff297230 */ /* 0x000fe40000004100 */
[C---:B------:R-:W-:Y:S01]  /*a140*/  FFMA.FTZ R39, R11.reuse, R38, R12 ;  /* 0x000000260b277223 */ /* 0x040fe2000001000c */
[C---:B------:R-:W-:Y:S01]  /*a150*/  FFMA.FTZ R35, R11.reuse, R40, R9 ;  /* 0x000000280b237223 */ /* 0x040fe20000010009 */
[----:B------:R-:W-:Y:S01]  /*a160*/  FFMA.FTZ R11, R11, R43, R10 ;  /* 0x0000002b0b0b7223 */ /* 0x000fe2000001000a */
[----:B------:R-:W-:Y:S01]  /*a170*/  LOP3.LUT R12, R15, 0xf000f0, RZ, 0xc0, !PT ;  /* 0x00f000f00f0c7812 */ /* 0x000fe200078ec0ff */
[----:B------:R-:W-:Y:S01]  /*a180*/  FFMA.FTZ R9, R41, R6, R14 ;  /* 0x0000000629097223 */ /* 0x000fe2000001000e */
[----:B------:R-:W-:Y:S01]  /*a190*/  LOP3.LUT R10, R13, 0xf000f0, RZ, 0xc0, !PT ;  /* 0x00f000f00d0a7812 */ /* 0x000fe200078ec0ff */
[----:B------:R-:W-:Y:S01]  /*a1a0*/  HADD2.F32 R20, -RZ, R20.H1_H1 ;  /* 0x30000014ff147230 */ /* 0x000fe20000004100 */
[----:B------:R-:W-:Y:S01]  /*a1b0*/  LOP3.LUT R14, R21, 0xf000f0, RZ, 0xc0, !PT ;  /* 0x00f000f0150e7812 */ /* 0x000fe200078ec0ff */
[----:B------:R-:W-:Y:S01]  /*a1c0*/  HADD2.F32 R38, -RZ, R27.H1_H1 ;  /* 0x3000001bff267230 */ /* 0x000fe20000004100 */
[----:B------:R-:W-:-:S02]  /*a1d0*/  LOP3.LUT R21, R12, 0x64006400, RZ, 0xfc, !PT ;  /* 0x640064000c157812 */ /* 0x000fc400078efcff */
[----:B------:R-:W-:Y:S02]  /*a1e0*/  LOP3.LUT R15, R10, 0x64006400, RZ, 0xfc, !PT ;  /* 0x640064000a0f7812 */ /* 0x000fe400078efcff */
[----:B------:R-:W-:Y:S01]  /*a1f0*/  LOP3.LUT R26, R26, 0xf000f0, RZ, 0xc0, !PT ;  /* 0x00f000f01a1a7812 */ /* 0x000fe200078ec0ff */
[----:B------:R-:W-:Y:S01]  /*a200*/  FFMA.FTZ R13, R6, R20, R39 ;  /* 0x00000014060d7223 */ /* 0x000fe20000010027 */
[----:B------:R-:W-:Y:S01]  /*a210*/  LOP3.LUT R27, R14, 0x64006400, RZ, 0xfc, !PT ;  /* 0x640064000e1b7812 */ /* 0x000fe200078efcff */
[----:B------:R-:W-:Y:S01]  /*a220*/  FFMA.FTZ R39, R6, R38, R35 ;  /* 0x0000002606277223 */ /* 0x000fe20000010023 */
[-C--:B------:R-:W-:Y:S01]  /*a230*/  HFMA2 R21, R21, R16.reuse.H0_H0, -72, -72 ;  /* 0xd480d48015157431 */ /* 0x080fe20000040010 */
[----:B------:R-:W-:Y:S01]  /*a240*/  LOP3.LUT R35, R26, 0x64006400, RZ, 0xfc, !PT ;  /* 0x640064001a237812 */ /* 0x000fe200078efcff */
[----:B------:R-:W-:Y:S02]  /*a250*/  HFMA2 R15, R15, R16.H0_H0, -72, -72 ;  /* 0xd480d4800f0f7431 */ /* 0x000fe40000040010 */
[----:B------:R-:W-:-:S02]  /*a260*/  HADD2.F32 R12, -RZ, R5.H1_H1 ;  /* 0x30000005ff0c7230 */ /* 0x000fc40000004100 */
[-C--:B------:R-:W-:Y:S02]  /*a270*/  HFMA2 R27, R27, R16.reuse.H0_H0, -72, -72 ;  /* 0xd480d4801b1b7431 */ /* 0x080fe40000040010 */
[----:B------:R-:W-:Y:S02]  /*a280*/  HADD2.F32 R4, -RZ, R7.H0_H0 ;  /* 0x20000007ff047230 */ /* 0x000fe40000004100 */
[----:B------:R-:W-:Y:S02]  /*a290*/  HFMA2 R16, R35, R16.H0_H0, -72, -72 ;  /* 0xd480d48023107431 */ /* 0x000fe40000040010 */
[----:B------:R-:W-:Y:S02]  /*a2a0*/  HADD2.F32 R5, -RZ, R21.H0_H0 ;  /* 0x20000015ff057230 */ /* 0x000fe40000004100 */
[----:B------:R-:W-:Y:S02]  /*a2b0*/  HADD2.F32 R10, -RZ, R15.H0_H0 ;  /* 0x2000000fff0a7230 */ /* 0x000fe40000004100 */
[----:B------:R-:W-:Y:S01]  /*a2c0*/  FFMA.FTZ R11, R6, R12, R11 ;  /* 0x0000000c060b7223 */ /* 0x000fe2000001000b */
[----:B------:R-:W-:-:S02]  /*a2d0*/  HADD2.F32 R14, -RZ, R27.H0_H0 ;  /* 0x2000001bff0e7230 */ /* 0x000fc40000004100 */
[----:B------:R-:W-:Y:S01]  /*a2e0*/  FFMA.FTZ R12, R4, R5, R13 ;  /* 0x00000005040c7223 */ /* 0x000fe2000001000d */
[----:B------:R-:W-:Y:S02]  /*a2f0*/  HADD2.F32 R5, -RZ, R16.H0_H0 ;  /* 0x20000010ff057230 */ /* 0x000fe40000004100 */
[----:B------:R-:W-:Y:S01]  /*a300*/  FFMA.FTZ R9, R10, R4, R9 ;  /* 0x000000040a097223 */ /* 0x000fe20000010009 */
[----:B------:R-:W-:Y:S02]  /*a310*/  HADD2.F32 R7, -RZ, R7.H1_H1 ;  /* 0x30000007ff077230 */ /* 0x000fe40000004100 */
[----:B------:R-:W-:Y:S02]  /*a320*/  HADD2.F32 R6, -RZ, R15.H1_H1 ;  /* 0x3000000fff067230 */ /* 0x000fe40000004100 */
[----:B------:R-:W-:Y:S02]  /*a330*/  HADD2.F32 R10, -RZ, R21.H1_H1 ;  /* 0x30000015ff0a7230 */ /* 0x000fe40000004100 */
[----:B------:R-:W-:Y:S01]  /*a340*/  FFMA.FTZ R39, R4, R14, R39 ;  /* 0x0000000e04277223 */ /* 0x000fe20000010027 */
[----:B------:R-:W-:-:S02]  /*a350*/  HADD2.F32 R14, -RZ, R27.H1_H1 ;  /* 0x3000001bff0e7230 */ /* 0x000fc40000004100 */
[----:B------:R-:W-:Y:S01]  /*a360*/  FFMA.FTZ R11, R4, R5, R11 ;  /* 0x00000005040b7223 */ /* 0x000fe2000001000b */
[----:B------:R-:W-:Y:S02]  /*a370*/  HADD2.F32 R16, -RZ, R16.H1_H1 ;  /* 0x30000010ff107230 */ /* 0x000fe40000004100 */
        /* <DEDUP_REMOVED lines=27> */
.L_x_2369:
        /* <DEDUP_REMOVED lines=8> */
.L_x_2372:
        /* <DEDUP_REMOVED lines=9> */
[----:B------:R-:W-:Y:S02]  /*a640*/  MOV R48, 0x2400 ;  /* 0x0000240000307802 */ /* 0x000fe40000000f00 */
[----:B--2---:R-:W-:Y:S02]  /*a650*/  LOP3.LUT R39, R8, 0x70007, RZ, 0xc0, !PT ;  /* 0x0007000708277812 */ /* 0x004fe400078ec0ff */
[----:B------:R-:W-:Y:S02]  /*a660*/  LOP3.LUT R44, R10, 0x70007, RZ, 0xc0, !PT ;  /* 0x000700070a2c7812 */ /* 0x000fe400078ec0ff */
[----:B-1----:R-:W-:-:S02]  /*a670*/  LOP3.LUT R20, R39, 0x64006400, RZ, 0xfc, !PT ;  /* 0x6400640027147812 */ /* 0x002fc400078efcff */
        /* <DEDUP_REMOVED lines=16> */
[-C--:B------:R-:W-:Y:S01]  /*a780*/  HFMA2 R46, R46, R16.reuse, RZ ;  /* 0x000000102e2e7231 */ /* 0x080fe200000000ff */
[----:B------:R-:W-:Y:S01]  /*a790*/  LOP3.LUT R39, R45, 0x64006400, RZ, 0xfc, !PT ;  /* 0x640064002d277812 */ /* 0x000fe200078efcff */
[----:B------:R-:W-:Y:S01]  /*a7a0*/  HFMA2 R20, R40, R17, R20 ;  /* 0x0000001128147231 */ /* 0x000fe20000000014 */
[----:B------:R-:W-:Y:S01]  /*a7b0*/  LOP3.LUT R40, R11, 0x380038, RZ, 0xc0, !PT ;  /* 0x003800380b287812 */ /* 0x000fe200078ec0ff */
[----:B------:R-:W-:-:S02]  /*a7c0*/  HFMA2 R42, R42, R16, RZ.H0_H0 ;  /* 0x000000102a2a7231 */ /* 0x000fc400000400ff */
[----:B------:R-:W-:Y:S01]  /*a7d0*/  HFMA2 R21, R47, R16, RZ.H0_H0 ;  /* 0x000000102f157231 */ /* 0x000fe200000400ff */
[----:B------:R-:W-:Y:S01]  /*a7e0*/  LOP3.LUT R43, R40, 0x64006400, RZ, 0xfc, !PT ;  /* 0x64006400282b7812 */ /* 0x000fe200078efcff */
[-C--:B------:R-:W-:Y:S01]  /*a7f0*/  HFMA2 R16, R41, R38.reuse.H0_H0, -132, -132 ;  /* 0xd820d82029107431 */ /* 0x080fe20000040026 */
[----:B------:R-:W-:Y:S01]  /*a800*/  SHF.R.U32.HI R41, RZ, 0x6, R8 ;  /* 0x00000006ff297819 */ /* 0x000fe20000011608 */
[-C--:B------:R-:W-:Y:S02]  /*a810*/  HFMA2 R39, R39, R38.reuse.H0_H0, -132, -132 ;  /* 0xd820d82027277431 */ /* 0x080fe40000040026 */
[----:B------:R-:W-:Y:S01]  /*a820*/  HFMA2 R44, R43, R38.H0_H0, -132, -132 ;  /* 0xd820d8202b2c7431 */ /* 0x000fe20000040026 */
[----:B------:R-:W-:Y:S01]  /*a830*/  LOP3.LUT R40, R41, 0x70007, RZ, 0xc0, !PT ;  /* 0x0007000729287812 */ /* 0x000fe200078ec0ff */
[-C--:B------:R-:W-:Y:S01]  /*a840*/  HFMA2 R46, R39, R17.reuse, R46 ;  /* 0x00000011272e7231 */ /* 0x080fe2000000002e */
[----:B------:R-:W-:Y:S01]  /*a850*/  SHF.R.U32.HI R39, RZ, 0x6, R9 ;  /* 0x00000006ff277819 */ /* 0x000fe20000011609 */
[-C--:B------:R-:W-:Y:S01]  /*a860*/  HFMA2 R16, R16, R17.reuse, R42 ;  /* 0x0000001110107231 */ /* 0x080fe2000000002a */
[----:B------:R-:W-:Y:S01]  /*a870*/  LOP3.LUT R40, R40, 0x64006400, RZ, 0xfc, !PT ;  /* 0x6400640028287812 */ /* 0x000fe200078efcff */
[----:B------:R-:W-:Y:S01]  /*a880*/  HFMA2 R17, R44, R17, R21 ;  /* 0x000000112c117231 */ /* 0x000fe20000000015 */
[----:B------:R-:W-:-:S02]  /*a890*/  LOP3.LUT R43, R39, 0x70007, RZ, 0xc0, !PT ;  /* 0x00070007272b7812 */ /* 0x000fc400078ec0ff */
[----:B------:R-:W-:Y:S01]  /*a8a0*/  SHF.R.U32.HI R42, RZ, 0x6, R10 ;  /* 0x00000006ff2a7819 */ /* 0x000fe2000001160a */
[----:B------:R-:W-:Y:S01]  /*a8b0*/  HADD2 R40, R40, -1028, -1028 ;  /* 0xe404e40428287430 */ /* 0x000fe20000000000 */
[----:B------:R-:W-:Y:S02]  /*a8c0*/  LOP3.LUT R21, R43, 0x64006400, RZ, 0xfc, !PT ;  /* 0x640064002b157812 */ /* 0x000fe400078efcff */
[----:B------:R-:W-:Y:S01]  /*a8d0*/  SHF.R.U32.HI R43, RZ, 0x6, R11 ;  /* 0x00000006ff2b7819 */ /* 0x000fe2000001160b */
[----:B------:R-:W-:Y:S01]  /*a8e0*/  HFMA2 R20, R40, R18, R20 ;  /* 0x0000001228147231 */ /* 0x000fe20000000014 */
[----:B------:R-:W-:Y:S01]  /*a8f0*/  LOP3.LUT R44, R42, 0x70007, RZ, 0xc0, !PT ;  /* 0x000700072a2c7812 */ /* 0x000fe200078ec0ff */
[----:B------:R-:W-:Y:S01]  /*a900*/  HADD2 R21, R21, -1028, -1028 ;  /* 0xe404e40415157430 */ /* 0x000fe20000000000 */
[----:B------:R-:W-:Y:S02]  /*a910*/  LOP3.LUT R40, R43, 0x70007, RZ, 0xc0, !PT ;  /* 0x000700072b287812 */ /* 0x000fe400078ec0ff */
[----:B------:R-:W-:-:S02]  /*a920*/  LOP3.LUT R44, R44, 0x64006400, RZ, 0xfc, !PT ;  /* 0x640064002c2c7812 */ /* 0x000fc400078efcff */
[----:B------:R-:W-:Y:S01]  /*a930*/  LOP3.LUT R45, R40, 0x64006400, RZ, 0xfc, !PT ;  /* 0x64006400282d7812 */ /* 0x000fe200078efcff */
[-C--:B------:R-:W-:Y:S01]  /*a940*/  HFMA2 R16, R21, R18.reuse, R16 ;  /* 0x0000001215107231 */ /* 0x080fe20000000010 */
[----:B------:R-:W-:Y:S01]  /*a950*/  LOP3.LUT R21, R41, 0x380038, RZ, 0xc0, !PT ;  /* 0x0038003829157812 */ /* 0x000fe200078ec0ff */
[----:B------:R-:W-:Y:S01]  /*a960*/  HADD2 R44, R44, -1028, -1028 ;  /* 0xe404e4042c2c7430 */ /* 0x000fe20000000000 */
[----:B------:R-:W-:Y:S01]  /*a970*/  LOP3.LUT R40, R39, 0x380038, RZ, 0xc0, !PT ;  /* 0x0038003827287812 */ /* 0x000fe200078ec0ff */
[----:B------:R-:W-:Y:S01]  /*a980*/  HADD2 R47, R45, -1028, -1028 ;  /* 0xe404e4042d2f7430 */ /* 0x000fe20000000000 */
[----:B------:R-:W-:Y:S01]  /*a990*/  LOP3.LUT R21, R21, 0x64006400, RZ, 0xfc, !PT ;  /* 0x6400640015157812 */ /* 0x000fe200078efcff */
[-C--:B------:R-:W-:Y:S01]  /*a9a0*/  HFMA2 R46, R44, R18.reuse, R46 ;  /* 0x000000122c2e7231 */ /* 0x080fe2000000002e */
[----:B------:R-:W-:Y:S01]  /*a9b0*/  LOP3.LUT R45, R40, 0x64006400, RZ, 0xfc, !PT ;  /* 0x64006400282d7812 */ /* 0x000fe200078efcff */
[----:B------:R-:W-:Y:S01]  /*a9c0*/  HFMA2 R47, R47, R18, R17 ;  /* 0x000000122f2f7231 */ /* 0x000fe20000000011 */
[----:B------:R-:W-:Y:S01]  /*a9d0*/  LOP3.LUT R17, R42, 0x380038, RZ, 0xc0, !PT ;  /* 0x003800382a117812 */ /* 0x000fe200078ec0ff */
[-C--:B------:R-:W-:Y:S01]  /*a9e0*/  HFMA2 R44, R21, R38.reuse.H0_H0, -132, -132 ;  /* 0xd820d820152c7431 */ /* 0x080fe20000040026 */
[----:B------:R-:W-:Y:S01]  /*a9f0*/  LOP3.LUT R18, R43, 0x380038, RZ, 0xc0, !PT ;  /* 0x003800382b127812 */ /* 0x000fe200078ec0ff */
[----:B------:R-:W-:Y:S01]  /*aa00*/  HFMA2 R45, R45, R38.H0_H0, -132, -132 ;  /* 0xd820d8202d2d7431 */ /* 0x000fe20000040026 */
[----:B------:R-:W-:-:S02]  /*aa10*/  LOP3.LUT R17, R17, 0x64006400, RZ, 0xfc, !PT ;  /* 0x6400640011117812 */ /* 0x000fc400078efcff */
[----:B------:R-:W-:Y:S01]  /*aa20*/  LOP3.LUT R21, R18, 0x64006400, RZ, 0xfc, !PT ;  /* 0x6400640012157812 */ /* 0x000fe200078efcff */
[-C--:B------:R-:W-:Y:S02]  /*aa30*/  HFMA2 R44, R44, R19.reuse, R20 ;  /* 0x000000132c2c7231 */ /* 0x080fe40000000014 */
[----:B------:R-:W-:Y:S02]  /*aa40*/  HFMA2 R45, R45, R19, R16 ;  /* 0x000000132d2d7231 */ /* 0x000fe40000000010 */
[----:B------:R-:W-:Y:S02]  /*aa50*/  @!P0 IMAD R20, R3, 0x8, R1 ;  /* 0x0000000803148824 */ /* 0x000fe400078e0201 */
[-C--:B------:R-:W-:Y:S01]  /*aa60*/  HFMA2 R18, R17, R38.reuse.H0_H0, -132, -132 ;  /* 0xd820d82011127431 */ /* 0x080fe20000040026 */
[----:B------:R-:W-:Y:S01]  /*aa70*/  @!P0 MOV R16, R26 ;  /* 0x0000001a00108202 */ /* 0x000fe20000000f00 */
[----:B------:R-:W-:Y:S02]  /*aa80*/  HFMA2 R21, R21, R38.H0_H0, -132, -132 ;  /* 0xd820d82015157431 */ /* 0x000fe40000040026 */
[----:B------:R-:W-:-:S02]  /*aa90*/  @!P0 IMAD.MOV.U32 R17, RZ, RZ, R35 ;  /* 0x000000ffff118224 */ /* 0x000fc400078e0023 */
[----:B------:R-:W-:-:S03]  /*aaa0*/  HFMA2 R47, R21, R19, R47 ;  /* 0x00000013152f7231 */ /* 0x000fc6000000002f */
[----:B------:R0:W2:Y:S01]  /*aab0*/  @!P0 LDG.E.U16.CONSTANT R40, desc[UR6][R16.64] ;  /* 0x0000000610288981 */ /* 0x0000a2000c1e9500 */
[----:B------:R-:W-:-:S03]  /*aac0*/  HFMA2 R46, R18, R19, R46 ;  /* 0x00000013122e7231 */ /* 0x000fc6000000002e */
[----:B------:R-:W5:Y:S01]  /*aad0*/  @!P0 LDL.64 R20, [R20+0x8] ;  /* 0x0000080014148983 */ /* 0x000f620000100a00 */
[----:B------:R-:W-:Y:S02]  /*aae0*/  LOP3.LUT R41, R41, 0x1c001c0, RZ, 0xc0, !PT ;  /* 0x01c001c029297812 */ /* 0x000fe400078ec0ff */
[----:B------:R-:W-:Y:S02]  /*aaf0*/  LOP3.LUT R39, R39, 0x1c001c0, RZ, 0xc0, !PT ;  /* 0x01c001c027277812 */ /* 0x000fe400078ec0ff */
[----:B------:R-:W-:Y:S01]  /*ab00*/  LOP3.LUT R42, R42, 0x1c001c0, RZ, 0xc0, !PT ;  /* 0x01c001c02a2a7812 */ /* 0x000fe200078ec0ff */
[----:B0-----:R-:W0:Y:S01]  /*ab10*/  LDS.128 R16, [UR4+0x10] ;  /* 0x00001004ff107984 */ /* 0x001e220008000c00 */
[----:B------:R-:W-:Y:S02]  /*ab20*/  PRMT R38, R38, 0x5410, R48 ;  /* 0x0000541026267816 */ /* 0x000fe40000000030 */
[----:B------:R-:W-:Y:S02]  /*ab30*/  LOP3.LUT R41, R41, 0x64006400, RZ, 0xfc, !PT ;  /* 0x6400640029297812 */ /* 0x000fe400078efcff */
[----:B------:R-:W-:-:S02]  /*ab40*/  LOP3.LUT R49, R39, 0x64006400, RZ, 0xfc, !PT ;  /* 0x6400640027317812 */ /* 0x000fc400078efcff */
[----:B------:R-:W-:Y:S01]  /*ab50*/  LOP3.LUT R39, R42, 0x64006400, RZ, 0xfc, !PT ;  /* 0x640064002a277812 */ /* 0x000fe200078efcff */
[-C--:B------:R-:W-:Y:S01]  /*ab60*/  HFMA2 R41, R41, R38.reuse.H1_H1, -20, -20 ;  /* 0xcd00cd0029297431 */ /* 0x080fe20000060026 */
[----:B------:R-:W-:Y:S01]  /*ab70*/  LOP3.LUT R43, R43, 0x1c001c0, RZ, 0xc0, !PT ;  /* 0x01c001c02b2b7812 */ /* 0x000fe200078ec0ff */
[-C--:B------:R-:W-:Y:S01]  /*ab80*/  HFMA2 R49, R49, R38.reuse.H1_H1, -20, -20 ;  /* 0xcd00cd0031317431 */ /* 0x080fe20000060026 */
[----:B------:R-:W-:Y:S01]  /*ab90*/  SHF.R.U32.HI R9, RZ, 0xf, R9 ;  /* 0x0000000fff097819 */ /* 0x000fe20000011609 */
[-C--:B------:R-:W-:Y:S01]  /*aba0*/  HFMA2 R39, R39, R38.reuse.H1_H1, -20, -20 ;  /* 0xcd00cd0027277431 */ /* 0x080fe20000060026 */
[----:B------:R-:W-:Y:S02]  /*abb0*/  LOP3.LUT R43, R43, 0x64006400, RZ, 0xfc, !PT ;  /* 0x640064002b2b7812 */ /* 0x000fe400078efcff */
[----:B------:R-:W-:Y:S02]  /*abc0*/  LOP3.LUT R9, R9, 0x10001, RZ, 0xc0, !PT ;  /* 0x0001000109097812 */ /* 0x000fe400078ec0ff */
[----:B------:R-:W-:Y:S01]  /*abd0*/  SHF.R.U32.HI R10, RZ, 0xf, R10 ;  /* 0x0000000fff0a7819 */ /* 0x000fe2000001160a */
[----:B------:R-:W-:Y:S01]  /*abe0*/  HFMA2 R42, R43, R38.H1_H1, -20, -20 ;  /* 0xcd00cd002b2a7431 */ /* 0x000fe20000060026 */
[----:B------:R-:W-:-:S02]  /*abf0*/  SHF.R.U32.HI R8, RZ, 0xf, R8 ;  /* 0x0000000fff087819 */ /* 0x000fc40000011608 */
[----:B------:R-:W-:Y:S02]  /*ac00*/  LOP3.LUT R10, R10, 0x10001, RZ, 0xc0, !PT ;  /* 0x000100010a0a7812 */ /* 0x000fe400078ec0ff */
[----:B------:R-:W-:Y:S02]  /*ac10*/  LOP3.LUT R8, R8, 0x10001, RZ, 0xc0, !PT ;  /* 0x0001000108087812 */ /* 0x000fe400078ec0ff */
[----:B------:R-:W-:-:S05]  /*ac20*/  IADD3 R26, P1, PT, R26, 0x80, RZ ;  /* 0x000000801a1a7810 */ /* 0x000fca0007f3e0ff */
[----:B------:R-:W-:Y:S02]  /*ac30*/  IMAD.X R35, RZ, RZ, R35, P1 ;  /* 0x000000ffff237224 */ /* 0x000fe400008e0623 */
[-C--:B0-----:R-:W-:Y:S01]  /*ac40*/  HFMA2 R44, R41, R16.reuse, R44 ;  /* 0x00000010292c7231 */ /* 0x081fe2000000002c */
[----:B---3--:R-:W-:Y:S01]  /*ac50*/  LOP3.LUT R41, R13, 0x70007, RZ, 0xc0, !PT ;  /* 0x000700070d297812 */ /* 0x008fe200078ec0ff */
[-C--:B------:R-:W-:Y:S01]  /*ac60*/  HFMA2 R46, R39, R16.reuse, R46 ;  /* 0x00000010272e7231 */ /* 0x080fe2000000002e */
[C---:B------:R-:W-:Y:S01]  /*ac70*/  LOP3.LUT R39, R12.reuse, 0x70007, RZ, 0xc0, !PT ;  /* 0x000700070c277812 */ /* 0x040fe200078ec0ff */
[-C--:B------:R-:W-:Y:S01]  /*ac80*/  HFMA2 R45, R49, R16.reuse, R45 ;  /* 0x00000010312d7231 */ /* 0x080fe2000000002d */
[----:B------:R-:W-:Y:S01]  /*ac90*/  LOP3.LUT R41, R41, 0x64006400, RZ, 0xfc, !PT ;  /* 0x6400640029297812 */ /* 0x000fe200078efcff */
[----:B------:R-:W-:Y:S01]  /*aca0*/  HFMA2 R47, R42, R16, R47 ;  /* 0x000000102a2f7231 */ /* 0x000fe2000000002f */
[----:B------:R-:W-:Y:S02]  /*acb0*/  LOP3.LUT R39, R39, 0x64006400, RZ, 0xfc, !PT ;  /* 0x6400640027277812 */ /* 0x000fe400078efcff */
[----:B------:R-:W-:Y:S01]  /*acc0*/  LOP3.LUT R16, R12, 0x380038, RZ, 0xc0, !PT ;  /* 0x003800380c107812 */ /* 0x000fe200078ec0ff */
[----:B------:R-:W-:Y:S01]  /*acd0*/  HADD2 R41, R41, -1028, -1028 ;  /* 0xe404e40429297430 */ /* 0x000fe20000000000 */
[----:B------:R-:W-:Y:S01]  /*ace0*/  LOP3.LUT R42, R15, 0x70007, RZ, 0xc0, !PT ;  /* 0x000700070f2a7812 */ /* 0x000fe200078ec0ff */
[----:B------:R-:W-:Y:S01]  /*acf0*/  HADD2 R43, R39, -1028, -1028 ;  /* 0xe404e404272b7430 */ /* 0x000fe20000000000 */
[----:B------:R-:W-:Y:S01]  /*ad00*/  LOP3.LUT R39, R14, 0x70007, RZ, 0xc0, !PT ;  /* 0x000700070e277812 */ /* 0x000fe200078ec0ff */
[----:B------:R-:W-:-:S03]  /*ad10*/  HFMA2 R45, R41, R17, R45 ;  /* 0x00000011292d7231 */ /* 0x000fc6000000002d */
[----:B------:R-:W-:Y:S01]  /*ad20*/  LOP3.LUT R41, R39, 0x64006400, RZ, 0xfc, !PT ;  /* 0x6400640027297812 */ /* 0x000fe200078efcff */
[-C--:B------:R-:W-:Y:S01]  /*ad30*/  HFMA2 R43, R43, R17.reuse, R44 ;  /* 0x000000112b2b7231 */ /* 0x080fe2000000002c */
[----:B------:R-:W-:Y:S02]  /*ad40*/  LOP3.LUT R39, R16, 0x64006400, RZ, 0xfc, !PT ;  /* 0x6400640010277812 */ /* 0x000fe400078efcff */
[----:B------:R-:W-:Y:S01]  /*ad50*/  LOP3.LUT R44, R42, 0x64006400, RZ, 0xfc, !PT ;  /* 0x640064002a2c7812 */ /* 0x000fe200078efcff */
[----:B------:R-:W-:Y:S01]  /*ad60*/  HADD2 R42, R41, -1028, -1028 ;  /* 0xe404e404292a7430 */ /* 0x000fe20000000000 */
[----:B------:R-:W-:Y:S01]  /*ad70*/  LOP3.LUT R16, R13, 0x380038, RZ, 0xc0, !PT ;  /* 0x003800380d107812 */ /* 0x000fe200078ec0ff */
[----:B------:R-:W-:Y:S01]  /*ad80*/  HFMA2 R39, R39, R38.H0_H0, -132, -132 ;  /* 0xd820d82027277431 */ /* 0x000fe20000040026 */
[----:B------:R-:W-:Y:S01]  /*ad90*/  SHF.R.U32.HI R41, RZ, 0x6, R12 ;  /* 0x00000006ff297819 */ /* 0x000fe2000001160c */
[----:B------:R-:W-:Y:S02]  /*ada0*/  HADD2 R44, R44, -1028, -1028 ;  /* 0xe404e4042c2c7430 */ /* 0x000fe40000000000 */
[----:B------:R-:W-:-:S02]  /*adb0*/  HFMA2 R42, R42, R17, R46 ;  /* 0x000000112a2a7231 */ /* 0x000fc4000000002e */
[----:B------:R-:W-:Y:S02]  /*adc0*/  HFMA2 R43, R39, R18, R43 ;  /* 0x00000012272b7231 */ /* 0x000fe4000000002b */
[----:B------:R-:W-:Y:S01]  /*add0*/  HFMA2 R17, R44, R17, R47 ;  /* 0x000000112c117231 */ /* 0x000fe2000000002f */
        /* <DEDUP_REMOVED lines=9> */
[----:B------:R-:W-:Y:S01]  /*ae70*/  HFMA2 R46, R47, R38.H0_H0, -132, -132 ;  /* 0xd820d8202f2e7431 */ /* 0x000fe20000040026 */
[----:B------:R-:W-:Y:S01]  /*ae80*/  LOP3.LUT R16, R16, 0x64006400, RZ, 0xfc, !PT ;  /* 0x6400640010107812 */ /* 0x000fe200078efcff */
[-C--:B------:R-:W-:Y:S01]  /*ae90*/  HFMA2 R42, R49, R18.reuse, R42 ;  /* 0x00000012312a7231 */ /* 0x080fe2000000002a */
[----:B------:R-:W-:Y:S01]  /*aea0*/  SHF.R.U32.HI R49, RZ, 0xe, R12 ;  /* 0x0000000eff317819 */ /* 0x000fe2000001160c */
[-C--:B------:R-:W-:Y:S01]  /*aeb0*/  HFMA2 R17, R44, R18.reuse, R17 ;  /* 0x000000122c117231 */ /* 0x080fe20000000011 */
[----:B------:R-:W-:Y:S01]  /*aec0*/  SHF.R.U32.HI R44, RZ, 0x6, R15 ;  /* 0x00000006ff2c7819 */ /* 0x000fe2000001160f */
[----:B------:R-:W-:-:S02]  /*aed0*/  HFMA2 R46, R46, R18, R45 ;  /* 0x000000122e2e7231 */ /* 0x000fc4000000002d */
[----:B------:R-:W-:Y:S01]  /*aee0*/  HADD2 R16, R16, -1028, -1028 ;  /* 0xe404e40410107430 */ /* 0x000fe20000000000 */
[----:B------:R-:W-:Y:S02]  /*aef0*/  SHF.R.U32.HI R45, RZ, 0x6, R14 ;  /* 0x00000006ff2d7819 */ /* 0x000fe4000001160e */
[----:B------:R-:W-:Y:S01]  /*af00*/  LOP3.LUT R18, R39, 0x70007, RZ, 0xc0, !PT ;  /* 0x0007000727127812 */ /* 0x000fe200078ec0ff */
[----:B------:R-:W-:Y:S01]  /*af10*/  HFMA2 R43, R16, R19, R43 ;  /* 0x00000013102b7231 */ /* 0x000fe2000000002b */
[----:B------:R-:W-:Y:S02]  /*af20*/  LOP3.LUT R47, R44, 0x70007, RZ, 0xc0, !PT ;  /* 0x000700072c2f7812 */ /* 0x000fe400078ec0ff */
[----:B------:R-:W-:Y:S02]  /*af30*/  LOP3.LUT R16, R45, 0x70007, RZ, 0xc0, !PT ;  /* 0x000700072d107812 */ /* 0x000fe400078ec0ff */
[----:B------:R-:W-:Y:S02]  /*af40*/  LOP3.LUT R18, R18, 0x64006400, RZ, 0xfc, !PT ;  /* 0x6400640012127812 */ /* 0x000fe400078efcff */
[----:B------:R-:W-:-:S02]  /*af50*/  LOP3.LUT R47, R47, 0x64006400, RZ, 0xfc, !PT ;  /* 0x640064002f2f7812 */ /* 0x000fc400078efcff */
[----:B------:R-:W-:Y:S01]  /*af60*/  LOP3.LUT R16, R16, 0x64006400, RZ, 0xfc, !PT ;  /* 0x6400640010107812 */ /* 0x000fe200078efcff */
[----:B------:R-:W-:Y:S01]  /*af70*/  HADD2 R18, R18, -1028, -1028 ;  /* 0xe404e40412127430 */ /* 0x000fe20000000000 */
[----:B------:R-:W-:Y:S01]  /*af80*/  SHF.R.U32.HI R12, RZ, 0xe, R13 ;  /* 0x0000000eff0c7819 */ /* 0x000fe2000001160d */
[----:B------:R-:W-:Y:S01]  /*af90*/  HADD2 R47, R47, -1028, -1028 ;  /* 0xe404e4042f2f7430 */ /* 0x000fe20000000000 */
[----:B------:R-:W-:Y:S01]  /*afa0*/  LOP3.LUT R8, R8, 0x20002, R49, 0xf8, !PT ;  /* 0x0002000208087812 */ /* 0x000fe200078ef831 */
[----:B------:R-:W-:Y:S01]  /*afb0*/  HADD2 R16, R16, -1028, -1028 ;  /* 0xe404e40410107430 */ /* 0x000fe20000000000 */
[----:B------:R-:W-:Y:S01]  /*afc0*/  LOP3.LUT R9, R9, 0x20002, R12, 0xf8, !PT ;  /* 0x0002000209097812 */ /* 0x000fe200078ef80c */
[-C--:B------:R-:W-:Y:S01]  /*afd0*/  HFMA2 R46, R18, R19.reuse, R46 ;  /* 0x00000013122e7231 */ /* 0x080fe2000000002e */
[----:B------:R-:W-:Y:S01]  /*afe0*/  SHF.R.U32.HI R12, RZ, 0xf, R11 ;  /* 0x0000000fff0c7819 */ /* 0x000fe2000001160b */
[-C--:B------:R-:W-:Y:S02]  /*aff0*/  HFMA2 R42, R16, R19.reuse, R42 ;  /* 0x00000013102a7231 */ /* 0x080fe4000000002a */
[----:B------:R-:W-:Y:S01]  /*b000*/  HFMA2 R47, R47, R19, R17 ;  /* 0x000000132f2f7231 */ /* 0x000fe20000000011 */
[----:B------:R-:W-:Y:S01]  /*b010*/  SHF.R.U32.HI R11, RZ, 0xe, R14 ;  /* 0x0000000eff0b7819 */ /* 0x000fe2000001160e */
[----:B------:R-:W0:Y:S01]  /*b020*/  LDS.128 R16, [UR4+0x20] ;  /* 0x00002004ff107984 */ /* 0x000e220008000c00 */
[----:B------:R-:W-:-:S02]  /*b030*/  SHF.R.U32.HI R14, RZ, 0xe, R15 ;  /* 0x0000000eff0e7819 */ /* 0x000fc4000001160f */
[----:B------:R-:W-:Y:S02]  /*b040*/  LOP3.LUT R13, R12, 0x10001, RZ, 0xc0, !PT ;  /* 0x000100010c0d7812 */ /* 0x000fe400078ec0ff */
[----:B------:R-:W-:Y:S02]  /*b050*/  LOP3.LUT R12, R41, 0x380038, RZ, 0xc0, !PT ;  /* 0x00380038290c7812 */ /* 0x000fe400078ec0ff */
[----:B------:R-:W-:Y:S02]  /*b060*/  LOP3.LUT R10, R10, 0x20002, R11, 0xf8, !PT ;  /* 0x000200020a0a7812 */ /* 0x000fe400078ef80b */
[----:B------:R-:W-:Y:S02]  /*b070*/  LOP3.LUT R11, R13, 0x20002, R14, 0xf8, !PT ;  /* 0x000200020d0b7812 */ /* 0x000fe400078ef80e */
[----:B------:R-:W-:Y:S02]  /*b080*/  LOP3.LUT R13, R12, 0x64006400, RZ, 0xfc, !PT ;  /* 0x640064000c0d7812 */ /* 0x000fe400078efcff */
[----:B------:R-:W-:-:S02]  /*b090*/  LOP3.LUT R12, R45, 0x380038, RZ, 0xc0, !PT ;  /* 0x003800382d0c7812 */ /* 0x000fc400078ec0ff */
[----:B------:R-:W-:Y:S01]  /*b0a0*/  LOP3.LUT R14, R39, 0x380038, RZ, 0xc0, !PT ;  /* 0x00380038270e7812 */ /* 0x000fe200078ec0ff */
[-C--:B------:R-:W-:Y:S01]  /*b0b0*/  HFMA2 R13, R13, R38.reuse.H0_H0, -132, -132 ;  /* 0xd820d8200d0d7431 */ /* 0x080fe20000040026 */
        /* <DEDUP_REMOVED lines=12> */
[----:B----4-:R-:W-:Y:S01]  /*b180*/  SHF.R.U32.HI R14, RZ, 0xd, R7 ;  /* 0x0000000dff0e7819 */ /* 0x010fe20000011607 */
[-C--:B0-----:R-:W-:Y:S01]  /*b190*/  HFMA2 R43, R13, R16.reuse, R43 ;  /* 0x000000100d2b7231 */ /* 0x081fe2000000002b */
[----:B------:R-:W-:Y:S01]  /*b1a0*/  LOP3.LUT R13, R12, 0x64006400, RZ, 0xfc, !PT ;  /* 0x640064000c0d7812 */ /* 0x000fe200078efcff */
[----:B------:R-:W-:-:S02]  /*b1b0*/  HFMA2 R46, R15, R16, R46 ;  /* 0x000000100f2e7231 */ /* 0x000fc4000000002e */
[----:B------:R-:W-:Y:S01]  /*b1c0*/  HFMA2 R42, R49, R16, R42 ;  /* 0x00000010312a7231 */ /* 0x000fe2000000002a */
[----:B------:R-:W-:Y:S01]  /*b1d0*/  SHF.R.U32.HI R15, RZ, 0xd, R6 ;  /* 0x0000000dff0f7819 */ /* 0x000fe20000011606 */
[-C--:B------:R-:W-:Y:S01]  /*b1e0*/  HFMA2 R39, R39, R38.reuse.H1_H1, -20, -20 ;  /* 0xcd00cd0027277431 */ /* 0x080fe20000060026 */
[----:B------:R-:W-:Y:S01]  /*b1f0*/  LOP3.LUT R11, R11, 0x40004, R14, 0xf8, !PT ;  /* 0x000400040b0b7812 */ /* 0x000fe200078ef80e */
[----:B------:R-:W-:Y:S01]  /*b200*/  HFMA2 R12, R13, R38.H0_H0, -132, -132 ;  /* 0xd820d8200d0c7431 */ /* 0x000fe20000040026 */
[----:B------:R-:W-:Y:S02]  /*b210*/  LOP3.LUT R13, R44, 0x64006400, RZ, 0xfc, !PT ;  /* 0x640064002c0d7812 */ /* 0x000fe400078efcff */
[----:B------:R-:W-:Y:S01]  /*b220*/  LOP3.LUT R10, R10, 0x40004, R15, 0xf8, !PT ;  /* 0x000400040a0a7812 */ /* 0x000fe200078ef80f */
[----:B------:R-:W-:Y:S02]  /*b230*/  HFMA2 R39, R39, R17, R46 ;  /* 0x0000001127277231 */ /* 0x000fe4000000002e */
[----:B------:R-:W-:-:S02]  /*b240*/  HFMA2 R12, R12, R16, R47 ;  /* 0x000000100c0c7231 */ /* 0x000fc4000000002f */
[-C--:B------:R-:W-:Y:S01]  /*b250*/  HFMA2 R16, R41, R38.reuse.H1_H1, -20, -20 ;  /* 0xcd00cd0029107431 */ /* 0x080fe20000060026 */
[----:B------:R-:W-:Y:S01]  /*b260*/  LOP3.LUT R15, R4, 0x70007, RZ, 0xc0, !PT ;  /* 0x00070007040f7812 */ /* 0x000fe200078ec0ff */
[-C--:B------:R-:W-:Y:S01]  /*b270*/  HFMA2 R41, R45, R38.reuse.H1_H1, -20, -20 ;  /* 0xcd00cd002d297431 */ /* 0x080fe20000060026 */
[----:B------:R-:W-:Y:S01]  /*b280*/  LOP3.LUT R46, R6, 0x70007, RZ, 0xc0, !PT ;  /* 0x00070007062e7812 */ /* 0x000fe200078ec0ff */
[----:B------:R-:W-:Y:S01]  /*b290*/  HFMA2 R13, R13, R38.H1_H1, -20, -20 ;  /* 0xcd00cd000d0d7431 */ /* 0x000fe20000060026 */
[----:B------:R-:W-:Y:S01]  /*b2a0*/  LOP3.LUT R45, R5, 0x70007, RZ, 0xc0, !PT ;  /* 0x00070007052d7812 */ /* 0x000fe200078ec0ff */
[-C--:B------:R-:W-:Y:S01]  /*b2b0*/  HFMA2 R16, R16, R17.reuse, R43 ;  /* 0x0000001110107231 */ /* 0x080fe2000000002b */
[----:B------:R-:W-:Y:S01]  /*b2c0*/  LOP3.LUT R43, R7, 0x70007, RZ, 0xc0, !PT ;  /* 0x00070007072b7812 */ /* 0x000fe200078ec0ff */
[-C--:B------:R-:W-:Y:S02]  /*b2d0*/  HFMA2 R41, R41, R17.reuse, R42 ;  /* 0x0000001129297231 */ /* 0x080fe4000000002a */
[----:B------:R-:W-:Y:S01]  /*b2e0*/  HFMA2 R17, R13, R17, R12 ;  /* 0x000000110d117231 */ /* 0x000fe2000000000c */
[----:B------:R-:W-:-:S02]  /*b2f0*/  SHF.R.U32.HI R12, RZ, 0xd, R5 ;  /* 0x0000000dff0c7819 */ /* 0x000fc40000011605 */
[----:B------:R-:W-:Y:S02]  /*b300*/  SHF.R.U32.HI R13, RZ, 0xd, R4 ;  /* 0x0000000dff0d7819 */ /* 0x000fe40000011604 */
[----:B------:R-:W-:Y:S02]  /*b310*/  LOP3.LUT R9, R9, 0x40004, R12, 0xf8, !PT ;  /* 0x0004000409097812 */ /* 0x000fe400078ef80c */
[----:B------:R-:W-:Y:S02]  /*b320*/  LOP3.LUT R44, R15, 0x64006400, RZ, 0xfc, !PT ;  /* 0x640064000f2c7812 */ /* 0x000fe400078efcff */
[----:B------:R-:W-:Y:S02]  /*b330*/  LOP3.LUT R46, R46, 0x64006400, RZ, 0xfc, !PT ;  /* 0x640064002e2e7812 */ /* 0x000fe400078efcff */
[----:B------:R-:W-:Y:S01]  /*b340*/  LOP3.LUT R8, R8, 0x40004, R13, 0xf8, !PT ;  /* 0x0004000408087812 */ /* 0x000fe200078ef80d */
[----:B------:R-:W-:Y:S01]  /*b350*/  HADD2 R44, R44, -1028, -1028 ;  /* 0xe404e4042c2c7430 */ /* 0x000fe20000000000 */
[----:B------:R-:W-:Y:S01]  /*b360*/  LOP3.LUT R42, R4, 0x380038, RZ, 0xc0, !PT ;  /* 0x00380038042a7812 */ /* 0x000fe200078ec0ff */
[----:B------:R-:W-:Y:S01]  /*b370*/  HADD2 R46, R46, -1028, -1028 ;  /* 0xe404e4042e2e7430 */ /* 0x000fe20000000000 */
[----:B------:R-:W-:-:S02]  /*b380*/  SHF.R.U32.HI R12, RZ, 0x6, R4 ;  /* 0x00000006ff0c7819 */ /* 0x000fc40000011604 */
[----:B------:R-:W-:Y:S01]  /*b390*/  LOP3.LUT R4, R5, 0x380038, RZ, 0xc0, !PT ;  /* 0x0038003805047812 */ /* 0x000fe200078ec0ff */
[-C--:B------:R-:W-:Y:S01]  /*b3a0*/  HFMA2 R16, R44, R18.reuse, R16 ;  /* 0x000000122c107231 */ /* 0x080fe20000000010 */
[----:B------:R-:W-:Y:S01]  /*b3b0*/  SHF.R.U32.HI R13, RZ, 0x6, R5 ;  /* 0x00000006ff0d7819 */ /* 0x000fe20000011605 */
[----:B------:R-:W-:Y:S01]  /*b3c0*/  HFMA2 R41, R46, R18, R41 ;  /* 0x000000122e297231 */ /* 0x000fe20000000029 */
[----:B------:R-:W-:Y:S02]  /*b3d0*/  LOP3.LUT R45, R45, 0x64006400, RZ, 0xfc, !PT ;  /* 0x640064002d2d7812 */ /* 0x000fe400078efcff */
[----:B------:R-:W-:Y:S02]  /*b3e0*/  LOP3.LUT R43, R43, 0x64006400, RZ, 0xfc, !PT ;  /* 0x640064002b2b7812 */ /* 0x000fe400078efcff */
[----:B------:R-:W-:Y:S01]  /*b3f0*/  LOP3.LUT R5, R6, 0x380038, RZ, 0xc0, !PT ;  /* 0x0038003806057812 */ /* 0x000fe200078ec0ff */
[----:B------:R-:W-:Y:S01]  /*b400*/  HADD2 R45, R45, -1028, -1028 ;  /* 0xe404e4042d2d7430 */ /* 0x000fe20000000000 */
[----:B------:R-:W-:-:S02]  /*b410*/  SHF.R.U32.HI R14, RZ, 0x6, R6 ;  /* 0x00000006ff0e7819 */ /* 0x000fc40000011606 */
[----:B------:R-:W-:Y:S01]  /*b420*/  LOP3.LUT R6, R7, 0x380038, RZ, 0xc0, !PT ;  /* 0x0038003807067812 */ /* 0x000fe200078ec0ff */
[-C--:B------:R-:W-:Y:S01]  /*b430*/  HFMA2 R39, R45, R18.reuse, R39 ;  /* 0x000000122d277231 */ /* 0x080fe20000000027 */
[----:B------:R-:W-:Y:S02]  /*b440*/  SHF.R.U32.HI R15, RZ, 0x6, R7 ;  /* 0x00000006ff0f7819 */ /* 0x000fe40000011607 */
[----:B------:R-:W-:Y:S01]  /*b450*/  LOP3.LUT R7, R42, 0x64006400, RZ, 0xfc, !PT ;  /* 0x640064002a077812 */ /* 0x000fe200078efcff */
[----:B------:R-:W-:Y:S01]  /*b460*/  HADD2 R42, R43, -1028, -1028 ;  /* 0xe404e4042b2a7430 */ /* 0x000fe20000000000 */
[----:B------:R-:W-:Y:S02]  /*b470*/  LOP3.LUT R5, R5, 0x64006400, RZ, 0xfc, !PT ;  /* 0x6400640005057812 */ /* 0x000fe400078efcff */
[----:B------:R-:W-:Y:S01]  /*b480*/  LOP3.LUT R43, R4, 0x64006400, RZ, 0xfc, !PT ;  /* 0x64006400042b7812 */ /* 0x000fe200078efcff */
[----:B------:R-:W-:Y:S01]  /*b490*/  HFMA2 R42, R42, R18, R17 ;  /* 0x000000122a2a7231 */ /* 0x000fe20000000011 */
[----:B------:R-:W-:Y:S01]  /*b4a0*/  LOP3.LUT R45, R6, 0x64006400, RZ, 0xfc, !PT ;  /* 0x64006400062d7812 */ /* 0x000fe200078efcff */
[-C--:B------:R-:W-:Y:S01]  /*b4b0*/  HFMA2 R18, R7, R38.reuse.H0_H0, -132, -132 ;  /* 0xd820d82007127431 */ /* 0x080fe20000040026 */
[----:B------:R-:W-:Y:S01]  /*b4c0*/  LOP3.LUT R47, R12, 0x1c001c0, RZ, 0xc0, !PT ;  /* 0x01c001c00c2f7812 */ /* 0x000fe200078ec0ff */
[-C--:B------:R-:W-:Y:S01]  /*b4d0*/  HFMA2 R17, R5, R38.reuse.H0_H0, -132, -132 ;  /* 0xd820d82005117431 */ /* 0x080fe20000040026 */
[----:B------:R-:W-:Y:S01]  /*b4e0*/  LOP3.LUT R51, R14, 0x380038, RZ, 0xc0, !PT ;  /* 0x003800380e337812 */ /* 0x000fe200078ec0ff */
[----:B------:R-:W0:Y:S01]  /*b4f0*/  LDS.128 R4, [UR4+0x30] ;  /* 0x00003004ff047984 */ /* 0x000e220008000c00 */
[----:B------:R-:W-:-:S02]  /*b500*/  HFMA2 R43, R43, R38.H0_H0, -132, -132 ;  /* 0xd820d8202b2b7431 */ /* 0x000fc40000040026 */
[-C--:B------:R-:W-:Y:S02]  /*b510*/  HFMA2 R18, R18, R19.reuse, R16 ;  /* 0x0000001312127231 */ /* 0x080fe40000000010 */
[----:B------:R-:W-:Y:S02]  /*b520*/  HFMA2 R45, R45, R38.H0_H0, -132, -132 ;  /* 0xd820d8202d2d7431 */ /* 0x000fe40000040026 */
[-C--:B------:R-:W-:Y:S02]  /*b530*/  HFMA2 R17, R17, R19.reuse, R41 ;  /* 0x0000001311117231 */ /* 0x080fe40000000029 */
[-C--:B------:R-:W-:Y:S01]  /*b540*/  HFMA2 R16, R43, R19.reuse, R39 ;  /* 0x000000132b107231 */ /* 0x080fe20000000027 */
[C---:B------:R-:W-:Y:S01]  /*b550*/  LOP3.LUT R43, R12.reuse, 0x380038, RZ, 0xc0, !PT ;  /* 0x003800380c2b7812 */ /* 0x040fe200078ec0ff */
[----:B------:R-:W-:Y:S01]  /*b560*/  HFMA2 R19, R45, R19, R42 ;  /* 0x000000132d137231 */ /* 0x000fe2000000002a */
[----:B------:R-:W-:Y:S01]  /*b570*/  LOP3.LUT R12, R12, 0x70007, RZ, 0xc0, !PT ;  /* 0x000700070c0c7812 */ /* 0x000fe200078ec0ff */
[----:B------:R-:W-:Y:S01]  /*b580*/  UIADD3 UR4, UPT, UPT, UR4, 0x40, URZ ;  /* 0x0000004004047890 */ /* 0x000fe2000fffe0ff */
[----:B------:R-:W-:-:S02]  /*b590*/  LOP3.LUT R41, R14, 0x1c001c0, RZ, 0xc0, !PT ;  /* 0x01c001c00e297812 */ /* 0x000fc400078ec0ff */
[----:B------:R-:W-:Y:S02]  /*b5a0*/  LOP3.LUT R14, R14, 0x70007, RZ, 0xc0, !PT ;  /* 0x000700070e0e7812 */ /* 0x000fe400078ec0ff */
[----:B------:R-:W-:Y:S02]  /*b5b0*/  LOP3.LUT R12, R12, 0x64006400, RZ, 0xfc, !PT ;  /* 0x640064000c0c7812 */ /* 0x000fe400078efcff */
[----:B------:R-:W-:Y:S02]  /*b5c0*/  LOP3.LUT R14, R14, 0x64006400, RZ, 0xfc, !PT ;  /* 0x640064000e0e7812 */ /* 0x000fe400078efcff */
[----:B------:R-:W-:Y:S01]  /*b5d0*/  LOP3.LUT R43, R43, 0x64006400, RZ, 0xfc, !PT ;  /* 0x640064002b2b7812 */ /* 0x000fe200078efcff */
[----:B------:R-:W-:Y:S01]  /*b5e0*/  HADD2 R12, R12, -1028, -1028 ;  /* 0xe404e4040c0c7430 */ /* 0x000fe20000000000 */
[C---:B------:R-:W-:Y:S01]  /*b5f0*/  LOP3.LUT R53, R13.reuse, 0x380038, RZ, 0xc0, !PT ;  /* 0x003800380d357812 */ /* 0x040fe200078ec0ff */
[----:B------:R-:W-:Y:S01]  /*b600*/  HADD2 R14, R14, -1028, -1028 ;  /* 0xe404e4040e0e7430 */ /* 0x000fe20000000000 */
[----:B------:R-:W-:Y:S01]  /*b610*/  LOP3.LUT R45, R13, 0x1c001c0, RZ, 0xc0, !PT ;  /* 0x01c001c00d2d7812 */ /* 0x000fe200078ec0ff */
[----:B------:R-:W-:Y:S01]  /*b620*/  HFMA2 R43, R43, R38.H0_H0, -132, -132 ;  /* 0xd820d8202b2b7431 */ /* 0x000fe20000040026 */
[----:B------:R-:W-:-:S02]  /*b630*/  LOP3.LUT R51, R51, 0x64006400, RZ, 0xfc, !PT ;  /* 0x6400640033337812 */ /* 0x000fc400078efcff */
[C---:B------:R-:W-:Y:S02]  /*b640*/  LOP3.LUT R49, R15.reuse, 0x380038, RZ, 0xc0, !PT ;  /* 0x003800380f317812 */ /* 0x040fe400078ec0ff */
[----:B------:R-:W-:Y:S01]  /*b650*/  LOP3.LUT R39, R15, 0x1c001c0, RZ, 0xc0, !PT ;  /* 0x01c001c00f277812 */ /* 0x000fe200078ec0ff */
[----:B------:R-:W-:Y:S01]  /*b660*/  HFMA2 R44, R51, R38.H0_H0, -132, -132 ;  /* 0xd820d820332c7431 */ /* 0x000fe20000040026 */
[----:B------:R-:W-:Y:S02]  /*b670*/  LOP3.LUT R13, R13, 0x70007, RZ, 0xc0, !PT ;  /* 0x000700070d0d7812 */ /* 0x000fe400078ec0ff */
[----:B------:R-:W-:Y:S02]  /*b680*/  LOP3.LUT R15, R15, 0x70007, RZ, 0xc0, !PT ;  /* 0x000700070f0f7812 */ /* 0x000fe400078ec0ff */
[----:B------:R-:W-:Y:S02]  /*b690*/  LOP3.LUT R47, R47, 0x64006400, RZ, 0xfc, !PT ;  /* 0x640064002f2f7812 */ /* 0x000fe400078efcff */
[----:B------:R-:W-:-:S02]  /*b6a0*/  LOP3.LUT R13, R13, 0x64006400, RZ, 0xfc, !PT ;  /* 0x640064000d0d7812 */ /* 0x000fc400078efcff */
[----:B------:R-:W-:Y:S01]  /*b6b0*/  LOP3.LUT R15, R15, 0x64006400, RZ, 0xfc, !PT ;  /* 0x640064000f0f7812 */ /* 0x000fe200078efcff */
[----:B------:R-:W-:Y:S02]  /*b6c0*/  HFMA2 R47, R47, R38.H1_H1, -20, -20 ;  /* 0xcd00cd002f2f7431 */ /* 0x000fe40000060026 */
[-C--:B0-----:R-:W-:Y:S01]  /*b6d0*/  HFMA2 R12, R12, R4.reuse, R18 ;  /* 0x000000040c0c7231 */ /* 0x081fe20000000012 */
[----:B------:R-:W-:Y:S01]  /*b6e0*/  LOP3.LUT R41, R41, 0x64006400, RZ, 0xfc, !PT ;  /* 0x6400640029297812 */ /* 0x000fe200078efcff */
[----:B------:R-:W-:Y:S01]  /*b6f0*/  HFMA2 R14, R14, R4, R17 ;  /* 0x000000040e0e7231 */ /* 0x000fe20000000011 */
[----:B------:R-:W-:Y:S01]  /*b700*/  LOP3.LUT R53, R53, 0x64006400, RZ, 0xfc, !PT ;  /* 0x6400640035357812 */ /* 0x000fe200078efcff */
[----:B------:R-:W-:Y:S01]  /*b710*/  HADD2 R13, R13, -1028, -1028 ;  /* 0xe404e4040d0d7430 */ /* 0x000fe20000000000 */
[----:B------:R-:W-:Y:S01]  /*b720*/  LOP3.LUT R49, R49, 0x64006400, RZ, 0xfc, !PT ;  /* 0x6400640031317812 */ /* 0x000fe200078efcff */
[----:B------:R-:W-:Y:S01]  /*b730*/  HADD2 R15, R15, -1028, -1028 ;  /* 0xe404e4040f0f7430 */ /* 0x000fe20000000000 */
[----:B------:R-:W-:Y:S01]  /*b740*/  LOP3.LUT R8, R8, 0x64006400, RZ, 0xfc, !PT ;  /* 0x6400640008087812 */ /* 0x000fe200078efcff */
[----:B------:R-:W-:-:S02]  /*b750*/  HFMA2 R12, R43, R5, R12 ;  /* 0x000000052b0c7231 */ /* 0x000fc4000000000c */
[-C--:B------:R-:W-:Y:S02]  /*b760*/  HFMA2 R41, R41, R38.reuse.H1_H1, -20, -20 ;  /* 0xcd00cd0029297431 */ /* 0x080fe40000060026 */
[----:B------:R-:W-:Y:S02]  /*b770*/  HFMA2 R14, R44, R5, R14 ;  /* 0x000000052c0e7231 */ /* 0x000fe4000000000e */
[-C--:B------:R-:W-:Y:S01]  /*b780*/  HFMA2 R42, R53, R38.reuse.H0_H0, -132, -132 ;  /* 0xd820d820352a7431 */ /* 0x080fe20000040026 */
[----:B------:R-:W-:Y:S01]  /*b790*/  LOP3.LUT R10, R10, 0x64006400, RZ, 0xfc, !PT ;  /* 0x640064000a0a7812 */ /* 0x000fe200078efcff */
[----:B------:R-:W-:Y:S01]  /*b7a0*/  HFMA2 R46, R49, R38.H0_H0, -132, -132 ;  /* 0xd820d820312e7431 */ /* 0x000fe20000040026 */
[----:B------:R-:W-:Y:S01]  /*b7b0*/  LOP3.LUT R45, R45, 0x64006400, RZ, 0xfc, !PT ;  /* 0x640064002d2d7812 */ /* 0x000fe200078efcff */
[-C--:B------:R-:W-:Y:S01]  /*b7c0*/  HFMA2 R13, R13, R4.reuse, R16 ;  /* 0x000000040d0d7231 */ /* 0x080fe20000000010 */
[----:B------:R-:W-:Y:S01]  /*b7d0*/  LOP3.LUT R39, R39, 0x64006400, RZ, 0xfc, !PT ;  /* 0x6400640027277812 */ /* 0x000fe200078efcff */
[----:B------:R-:W-:-:S02]  /*b7e0*/  HFMA2 R15, R15, R4, R19 ;  /* 0x000000040f0f7231 */ /* 0x000fc40000000013 */
[-C--:B------:R-:W-:Y:S02]  /*b7f0*/  HFMA2 R4, R47, R6.reuse, R12 ;  /* 0x000000062f047231 */ /* 0x080fe4000000000c */
[-C--:B------:R-:W-:Y:S01]  /*b800*/  HFMA2 R13, R42, R5.reuse, R13 ;  /* 0x000000052a0d7231 */ /* 0x080fe2000000000d */
[----:B------:R-:W-:Y:S01]  /*b810*/  LOP3.LUT R9, R9, 0x64006400, RZ, 0xfc, !PT ;  /* 0x6400640009097812 */ /* 0x000fe200078efcff */
[----:B------:R-:W-:Y:S02]  /*b820*/  HFMA2 R15, R46, R5, R15 ;  /* 0x000000052e0f7231 */ /* 0x000fe4000000000f */
[----:B------:R-:W-:Y:S02]  /*b830*/  HFMA2 R5, R41, R6, R14 ;  /* 0x0000000629057231 */ /* 0x000fe4000000000e */
[----:B------:R-:W-:Y:S01]  /*b840*/  HADD2 R8, R8, -1028, -1028 ;  /* 0xe404e40408087430 */ /* 0x000fe20000000000 */
[----:B------:R-:W-:Y:S01]  /*b850*/  LOP3.LUT R11, R11, 0x64006400, RZ, 0xfc, !PT ;  /* 0x640064000b0b7812 */ /* 0x000fe200078efcff */
[----:B------:R-:W-:-:S02]  /*b860*/  HADD2 R10, R10, -1028, -1028 ;  /* 0xe404e4040a0a7430 */ /* 0x000fc40000000000 */
[----:B--2---:R-:W-:Y:S02]  /*b870*/  @!P0 IMAD.IADD R28, R40, 0x1, R31 ;  /* 0x00000001281c8824 */ /* 0x004fe400078e021f */
[-C--:B------:R-:W-:Y:S01]  /*b880*/  HFMA2 R45, R45, R38.reuse.H1_H1, -20, -20 ;  /* 0xcd00cd002d2d7431 */ /* 0x080fe20000060026 */
[----:B------:R-:W-:Y:S01]  /*b890*/  IADD3 R31, PT, PT, R31, 0x20, RZ ;  /* 0x000000201f1f7810 */ /* 0x000fe20007ffe0ff */
[----:B------:R-:W-:Y:S02]  /*b8a0*/  HFMA2 R4, R8, R7, R4 ;  /* 0x0000000708047231 */ /* 0x000fe40000000004 */
[----:B------:R-:W-:Y:S02]  /*b8b0*/  HFMA2 R39, R39, R38.H1_H1, -20, -20 ;  /* 0xcd00cd0027277431 */ /* 0x000fe40000060026 */
[----:B------:R-:W-:Y:S02]  /*b8c0*/  @!P0 VIADD R38, R3, 0x1 ;  /* 0x0000000103268836 */ /* 0x000fe40000000000 */
[----:B------:R-:W-:-:S02]  /*b8d0*/  HFMA2 R13, R45, R6, R13 ;  /* 0x000000062d0d7231 */ /* 0x000fc4000000000d */
[-C--:B------:R-:W-:Y:S02]  /*b8e0*/  HFMA2 R5, R10, R7.reuse, R5 ;  /* 0x000000070a057231 */ /* 0x080fe40000000005 */
[----:B------:R-:W-:Y:S01]  /*b8f0*/  HADD2 R9, R9, -1028, -1028 ;  /* 0xe404e40409097430 */ /* 0x000fe20000000000 */
[----:B-----5:R-:W-:Y:S01]  /*b900*/  @!P0 PRMT R0, R20, 0x7610, R0 ;  /* 0x0000761014008816 */ /* 0x020fe20000000000 */
[----:B------:R-:W-:Y:S01]  /*b910*/  HFMA2 R15, R39, R6, R15 ;  /* 0x00000006270f7231 */ /* 0x000fe2000000000f */
[----:B------:R-:W-:Y:S01]  /*b920*/  @!P0 PRMT R2, R21, 0x7610, R2 ;  /* 0x0000761015028816 */ /* 0x000fe20000000002 */
[----:B------:R-:W-:Y:S01]  /*b930*/  HADD2 R11, R11, -1028, -1028 ;  /* 0xe404e4040b0b7430 */ /* 0x000fe20000000000 */
[----:B------:R-:W-:Y:S01]  /*b940*/  @!P0 MOV R3, R38 ;  /* 0x0000002600038202 */ /* 0x000fe20000000f00 */
[-C--:B------:R-:W-:Y:S01]  /*b950*/  HFMA2 R9, R9, R7.reuse, R13 ;  /* 0x0000000709097231 */ /* 0x080fe2000000000d */
[----:B------:R-:W-:Y:S01]  /*b960*/  @!P0 PRMT R0, R0, 0x7610, R20 ;  /* 0x0000761000008816 */ /* 0x000fe20000000014 */
[----:B------:R-:W-:Y:S01]  /*b970*/  HFMA2 R11, R11, R7, R15 ;  /* 0x000000070b0b7231 */ /* 0x000fe2000000000f */
[----:B------:R-:W-:Y:S01]  /*b980*/  @!P0 PRMT R2, R2, 0x7610, R21 ;  /* 0x0000761002028816 */ /* 0x000fe20000000015 */
[----:B------:R-:W-:Y:S01]  /*b990*/  HADD2 R4, R4.H0_H0, R4.H1_H1 ;  /* 0x3000000404047230 */ /* 0x000fe20000000800 */
[----:B------:R-:W-:Y:S01]  /*b9a0*/  ISETP.GE.AND P0, PT, R31, R27, PT ;  /* 0x0000001b1f00720c */ /* 0x000fe20003f06270 */
[----:B------:R-:W-:-:S02]  /*b9b0*/  HADD2 R9, R9.H0_H0, R9.H1_H1 ;  /* 0x3000000909097230 */ /* 0x000fc40000000800 */
[----:B------:R-:W-:Y:S02]  /*b9c0*/  IMAD.MOV.U32 R18, RZ, RZ, R24 ;  /* 0x000000ffff127224 */ /* 0x000fe400078e0018 */
[----:B------:R-:W-:Y:S01]  /*b9d0*/  HADD2 R5, R5.H0_H0, R5.H1_H1 ;  /* 0x3000000505057230 */ /* 0x000fe20000000800 */
[----:B------:R-:W-:Y:S01]  /*b9e0*/  MOV R19, R25 ;  /* 0x0000001900137202 */ /* 0x000fe20000000f00 */
[----:B------:R-:W-:Y:S01]  /*b9f0*/  HADD2 R11, R11.H0_H0, R11.H1_H1 ;  /* 0x3000000b0b0b7230 */ /* 0x000fe20000000800 */
[----:B------:R-:W-:Y:S01]  /*ba00*/  PRMT R4, R4, 0x5410, R9 ;  /* 0x0000541004047816 */ /* 0x000fe20000000009 */
[----:B------:R-:W-:-:S03]  /*ba10*/  IMAD.WIDE R24, R33, 0x4, R22 ;  /* 0x0000000421187825 */ /* 0x000fc600078e0216 */
[----:B------:R-:W-:Y:S01]  /*ba20*/  PRMT R5, R5, 0x5410, R11 ;  /* 0x0000541005057816 */ /* 0x000fe2000000000b */
[----:B------:R-:W-:-:S04]  /*ba30*/  HFMA2 R30, R4, R0, R30 ;  /* 0x00000000041e7231 */ /* 0x000fc8000000001e */
[----:B------:R-:W-:Y:S01]  /*ba40*/  HFMA2 R29, R5, R2, R29 ;  /* 0x00000002051d7231 */ /* 0x000fe2000000001d */
[----:B------:R-:W-:Y:S06]  /*ba50*/  @!P0 BRA `(.L_x_2372) ;  /* 0xffffffe800d48947 */ /* 0x000fec000383ffff */
[----:B------:R-:W-:-:S07]  /*ba60*/  IMAD.WIDE R18, R33, 0xc, R18 ;  /* 0x0000000c21127825 */ /* 0x000fce00078e0212 */
.L_x_2371:
        /* <DEDUP_REMOVED lines=8> */
.L_x_2374:
        /* <DEDUP_REMOVED lines=17> */
[----:B------:R-:W-:Y:S02]  /*bc00*/  LOP3.LUT R41, R41, 0x64006400, RZ, 0xfc, !PT ;  /* 0x6400640029297812 */ /* 0x000fe400078efcff */
[C---:B------:R-:W-:Y:S02]  /*bc10*/  LOP3.LUT R37, R9.reuse, 0x30003, RZ, 0xc0, !PT ;  /* 0x0003000309257812 */ /* 0x040fe400078ec0ff */
[----:B------:R-:W-:Y:S02]  /*bc20*/  SHF.R.U32.HI R25, RZ, 0x8, R11 ;  /* 0x00000008ff197819 */ /* 0x000fe4000001160b */
[----:B------:R-:W-:Y:S02]  /*bc30*/  LOP3.LUT R36, R36, 0x64006400, RZ, 0xfc, !PT ;  /* 0x6400640024247812 */ /* 0x000fe400078efcff */
[----:B------:R-:W-:Y:S02]  /*bc40*/  LOP3.LUT R33, R9, 0xc000c, RZ, 0xc0, !PT ;  /* 0x000c000c09217812 */ /* 0x000fe400078ec0ff */
[----:B------:R-:W-:Y:S01]  /*bc50*/  LOP3.LUT R47, R23, 0xc000c, RZ, 0xc0, !PT ;  /* 0x000c000c172f7812 */ /* 0x000fe200078ec0ff */
[----:B------:R-:W-:Y:S01]  /*bc60*/  HADD2 R41, R41, -1026, -1026 ;  /* 0xe402e40229297430 */ /* 0x000fe20000000000 */
[----:B------:R-:W-:-:S02]  /*bc70*/  LOP3.LUT R43, R8, 0xc000c, RZ, 0xc0, !PT ;  /* 0x000c000c082b7812 */ /* 0x000fc400078ec0ff */
[C---:B------:R-:W-:Y:S02]  /*bc80*/  LOP3.LUT R38, R11.reuse, 0x30003, RZ, 0xc0, !PT ;  /* 0x000300030b267812 */ /* 0x040fe400078ec0ff */
        /* <DEDUP_REMOVED lines=17> */
[----:B------:R-:W-:Y:S02]  /*bda0*/  HFMA2 R46, R33, R26.H0_H0, -258, -258 ;  /* 0xdc08dc08212e7431 */ /* 0x000fe4000004001a */
[----:B-----5:R-:W-:Y:S02]  /*bdb0*/  HFMA2 R37, R41, R4, RZ ;  /* 0x0000000429257231 */ /* 0x020fe400000000ff */
[----:B------:R-:W-:-:S02]  /*bdc0*/  HFMA2 R33, R47, R26.H0_H0, -258, -258 ;  /* 0xdc08dc082f217431 */ /* 0x000fc4000004001a */
[----:B------:R-:W-:Y:S02]  /*bdd0*/  HFMA2 R41, R36, R4, RZ ;  /* 0x0000000424297231 */ /* 0x000fe400000000ff */
[-C--:B------:R-:W-:Y:S01]  /*bde0*/  HFMA2 R43, R43, R26.reuse.H0_H0, -258, -258 ;  /* 0xdc08dc082b2b7431 */ /* 0x080fe2000004001a */
[----:B------:R-:W-:Y:S01]  /*bdf0*/  LOP3.LUT R44, R8, 0x300030, RZ, 0xc0, !PT ;  /* 0x00300030082c7812 */ /* 0x000fe200078ec0ff */
[-C--:B------:R-:W-:Y:S01]  /*be00*/  HFMA2 R40, R49, R26.reuse.H0_H0, -258, -258 ;  /* 0xdc08dc0831287431 */ /* 0x080fe2000004001a */
[----:B------:R-:W-:Y:S01]  /*be10*/  LOP3.LUT R47, R10, 0x300030, RZ, 0xc0, !PT ;  /* 0x003000300a2f7812 */ /* 0x000fe200078ec0ff */
[-C--:B------:R-:W-:Y:S02]  /*be20*/  HFMA2 R39, R39, R26.reuse.H0_H0, -258, -258 ;  /* 0xdc08dc0827277431 */ /* 0x080fe4000004001a */
[-C--:B------:R-:W-:Y:S02]  /*be30*/  HFMA2 R35, R35, R26.reuse.H0_H0, -258, -258 ;  /* 0xdc08dc0823237431 */ /* 0x080fe4000004001a */
[----:B------:R-:W-:-:S02]  /*be40*/  HFMA2 R27, R27, R26.H0_H0, -258, -258 ;  /* 0xdc08dc081b1b7431 */ /* 0x000fc4000004001a */
[----:B------:R-:W-:Y:S01]  /*be50*/  HADD2 R42, R38, -1026, -1026 ;  /* 0xe402e402262a7430 */ /* 0x000fe20000000000 */
[----:B------:R-:W-:Y:S01]  /*be60*/  LOP3.LUT R49, R11, 0x300030, RZ, 0xc0, !PT ;  /* 0x003000300b317812 */ /* 0x000fe200078ec0ff */
[----:B------:R-:W-:Y:S01]  /*be70*/  HFMA2 R26, R45, R26.H0_H0, -258, -258 ;  /* 0xdc08dc082d1a7431 */ /* 0x000fe2000004001a */
[----:B------:R-:W-:Y:S01]  /*be80*/  LOP3.LUT R45, R9, 0x300030, RZ, 0xc0, !PT ;  /* 0x00300030092d7812 */ /* 0x000fe200078ec0ff */
[-C--:B------:R-:W-:Y:S01]  /*be90*/  HFMA2 R42, R42, R4.reuse, RZ.H0_H0 ;  /* 0x000000042a2a7231 */ /* 0x080fe200000400ff */
[----:B------:R-:W-:Y:S02]  /*bea0*/  LOP3.LUT R38, R11, 0xc000c0, RZ, 0xc0, !PT ;  /* 0x00c000c00b267812 */ /* 0x000fe400078ec0ff */
[----:B------:R-:W-:Y:S02]  /*beb0*/  LOP3.LUT R11, R44, 0x64006400, RZ, 0xfc, !PT ;  /* 0x640064002c0b7812 */ /* 0x000fe400078efcff */
[----:B------:R-:W-:Y:S01]  /*bec0*/  LOP3.LUT R47, R47, 0x64006400, RZ, 0xfc, !PT ;  /* 0x640064002f2f7812 */ /* 0x000fe200078efcff */
[-C--:B------:R-:W-:Y:S01]  /*bed0*/  HFMA2 R43, R43, R5.reuse, R37 ;  /* 0x000000052b2b7231 */ /* 0x080fe20000000025 */
[----:B------:R-:W-:Y:S01]  /*bee0*/  LOP3.LUT R36, R9, 0xc000c0, RZ, 0xc0, !PT ;  /* 0x00c000c009247812 */ /* 0x000fe200078ec0ff */
[----:B------:R-:W-:Y:S01]  /*bef0*/  HFMA2 R48, R48, R4, RZ.H0_H0 ;  /* 0x0000000430307231 */ /* 0x000fe200000400ff */
[----:B------:R-:W-:Y:S01]  /*bf00*/  LOP3.LUT R51, R45, 0x64006400, RZ, 0xfc, !PT ;  /* 0x640064002d337812 */ /* 0x000fe200078efcff */
[----:B------:R-:W-:Y:S01]  /*bf10*/  HFMA2 R9, R40, R5, R41 ;  /* 0x0000000528097231 */ /* 0x000fe20000000029 */
[----:B------:R-:W-:-:S02]  /*bf20*/  LOP3.LUT R49, R49, 0x64006400, RZ, 0xfc, !PT ;  /* 0x6400640031317812 */ /* 0x000fc400078efcff */
[----:B------:R-:W-:Y:S01]  /*bf30*/  LOP3.LUT R37, R10, 0xc000c0, RZ, 0xc0, !PT ;  /* 0x00c000c00a257812 */ /* 0x000fe200078ec0ff */
[-C--:B------:R-:W-:Y:S01]  /*bf40*/  HFMA2 R10, R39, R5.reuse, R42 ;  /* 0x00000005270a7231 */ /* 0x080fe2000000002a */
[----:B------:R-:W-:Y:S01]  /*bf50*/  LOP3.LUT R4, R8, 0xc000c0, RZ, 0xc0, !PT ;  /* 0x00c000c008047812 */ /* 0x000fe200078ec0ff */
[-C--:B------:R-:W-:Y:S02]  /*bf60*/  HFMA2 R45, R11, R16.reuse.H1_H1, -66, -66 ;  /* 0xd420d4200b2d7431 */ /* 0x080fe40000060010 */
[-C--:B------:R-:W-:Y:S02]  /*bf70*/  HFMA2 R42, R47, R16.reuse.H1_H1, -66, -66 ;  /* 0xd420d4202f2a7431 */ /* 0x080fe40000060010 */
[----:B------:R-:W-:Y:S02]  /*bf80*/  HFMA2 R8, R46, R5, R48 ;  /* 0x000000052e087231 */ /* 0x000fe40000000030 */
[-C--:B------:R-:W-:Y:S02]  /*bf90*/  HFMA2 R44, R51, R16.reuse.H1_H1, -66, -66 ;  /* 0xd420d420332c7431 */ /* 0x080fe40000060010 */
[----:B------:R-:W-:-:S02]  /*bfa0*/  HFMA2 R11, R49, R16.H1_H1, -66, -66 ;  /* 0xd420d420310b7431 */ /* 0x000fc40000060010 */
[-C--:B------:R-:W-:Y:S02]  /*bfb0*/  HFMA2 R43, R45, R6.reuse, R43 ;  /* 0x000000062d2b7231 */ /* 0x080fe4000000002b */
[-C--:B------:R-:W-:Y:S02]  /*bfc0*/  HFMA2 R44, R44, R6.reuse, R8 ;  /* 0x000000062c2c7231 */ /* 0x080fe40000000008 */
[-C--:B------:R-:W-:Y:S02]  /*bfd0*/  HFMA2 R42, R42, R6.reuse, R9 ;  /* 0x000000062a2a7231 */ /* 0x080fe40000000009 */
[----:B------:R-:W-:Y:S02]  /*bfe0*/  HFMA2 R6, R11, R6, R10 ;  /* 0x000000060b067231 */ /* 0x000fe4000000000a */
[----:B------:R-:W0:Y:S01]  /*bff0*/  LDS.128 R8, [UR4+0x10] ;  /* 0x00001004ff087984 */ /* 0x000e220008000c00 */
[----:B------:R-:W-:Y:S02]  /*c000*/  LOP3.LUT R45, R4, 0x64006400, RZ, 0xfc, !PT ;  /* 0x64006400042d7812 */ /* 0x000fe400078efcff */
[----:B------:R-:W-:-:S02]  /*c010*/  LOP3.LUT R53, R22, 0x300030, RZ, 0xc0, !PT ;  /* 0x0030003016357812 */ /* 0x000fc400078ec0ff */
[C---:B------:R-:W-:Y:S02]  /*c020*/  LOP3.LUT R4, R22.reuse, 0xc000c0, RZ, 0xc0, !PT ;  /* 0x00c000c016047812 */ /* 0x040fe400078ec0ff */
[----:B------:R-:W-:Y:S01]  /*c030*/  LOP3.LUT R37, R37, 0x64006400, RZ, 0xfc, !PT ;  /* 0x6400640025257812 */ /* 0x000fe200078efcff */
[-C--:B------:R-:W-:Y:S01]  /*c040*/  HFMA2 R45, R45, R16.reuse.H0_H0, -18, -18 ;  /* 0xcc80cc802d2d7431 */ /* 0x080fe20000040010 */
[----:B------:R-:W-:Y:S02]  /*c050*/  LOP3.LUT R22, R22, 0x30003, RZ, 0xc0, !PT ;  /* 0x0003000316167812 */ /* 0x000fe400078ec0ff */
[C---:B------:R-:W-:Y:S02]  /*c060*/  LOP3.LUT R5, R17.reuse, 0x300030, RZ, 0xc0, !PT ;  /* 0x0030003011057812 */ /* 0x040fe400078ec0ff */
[C---:B------:R-:W-:Y:S01]  /*c070*/  LOP3.LUT R51, R17.reuse, 0xc000c0, RZ, 0xc0, !PT ;  /* 0x00c000c011337812 */ /* 0x040fe200078ec0ff */
[----:B------:R-:W-:Y:S01]  /*c080*/  HFMA2 R37, R37, R16.H0_H0, -18, -18 ;  /* 0xcc80cc8025257431 */ /* 0x000fe20000040010 */
[----:B------:R-:W-:-:S02]  /*c090*/  LOP3.LUT R17, R17, 0x30003, RZ, 0xc0, !PT ;  /* 0x0003000311117812 */ /* 0x000fc400078ec0ff */
[----:B------:R-:W-:Y:S01]  /*c0a0*/  LOP3.LUT R22, R22, 0x64006400, RZ, 0xfc, !PT ;  /* 0x6400640016167812 */ /* 0x000fe200078efcff */
[-C--:B------:R-:W-:Y:S01]  /*c0b0*/  HFMA2 R43, R45, R7.reuse, R43 ;  /* 0x000000072d2b7231 */ /* 0x080fe2000000002b */
[----:B------:R-:W-:Y:S01]  /*c0c0*/  LOP3.LUT R17, R17, 0x64006400, RZ, 0xfc, !PT ;  /* 0x6400640011117812 */ /* 0x000fe200078efcff */
[----:B------:R-:W-:Y:S02]  /*c0d0*/  HFMA2 R37, R37, R7, R42 ;  /* 0x0000000725257231 */ /* 0x000fe4000000002a */
[----:B------:R-:W-:Y:S01]  /*c0e0*/  HADD2 R22, R22, -1026, -1026 ;  /* 0xe402e40216167430 */ /* 0x000fe20000000000 */
[----:B------:R-:W-:Y:S01]  /*c0f0*/  LOP3.LUT R53, R53, 0x64006400, RZ, 0xfc, !PT ;  /* 0x6400640035357812 */ /* 0x000fe200078efcff */
[----:B------:R-:W-:Y:S01]  /*c100*/  HADD2 R17, R17, -1026, -1026 ;  /* 0xe402e40211117430 */ /* 0x000fe20000000000 */
[----:B------:R-:W-:-:S03]  /*c110*/  LOP3.LUT R39, R23, 0x300030, RZ, 0xc0, !PT ;  /* 0x0030003017277812 */ /* 0x000fc600078ec0ff */
[----:B------:R-:W-:Y:S01]  /*c120*/  HFMA2 R40, R53, R16.H1_H1, -66, -66 ;  /* 0xd420d42035287431 */ /* 0x000fe20000060010 */
[C---:B------:R-:W-:Y:S02]  /*c130*/  LOP3.LUT R53, R23.reuse, 0xc000c0, RZ, 0xc0, !PT ;  /* 0x00c000c017357812 */ /* 0x040fe400078ec0ff */
[----:B------:R-:W-:Y:S02]  /*c140*/  LOP3.LUT R47, R36, 0x64006400, RZ, 0xfc, !PT ;  /* 0x64006400242f7812 */ /* 0x000fe400078efcff */
[----:B------:R-:W-:Y:S01]  /*c150*/  LOP3.LUT R23, R23, 0x30003, RZ, 0xc0, !PT ;  /* 0x0003000317177812 */ /* 0x000fe200078ec0ff */
[-C--:B0-----:R-:W-:Y:S02]  /*c160*/  HFMA2 R22, R22, R8.reuse, R43 ;  /* 0x0000000816167231 */ /* 0x081fe4000000002b */
[----:B------:R-:W-:Y:S01]  /*c170*/  HFMA2 R17, R17, R8, R37 ;  /* 0x0000000811117231 */ /* 0x000fe20000000025 */
[C---:B------:R-:W-:Y:S02]  /*c180*/  LOP3.LUT R41, R25.reuse, 0x300030, RZ, 0xc0, !PT ;  /* 0x0030003019297812 */ /* 0x040fe400078ec0ff */
[----:B------:R-:W-:-:S02]  /*c190*/  LOP3.LUT R49, R25, 0xc000c0, RZ, 0xc0, !PT ;  /* 0x00c000c019317812 */ /* 0x000fc400078ec0ff */
[----:B------:R-:W-:Y:S01]  /*c1a0*/  LOP3.LUT R5, R5, 0x64006400, RZ, 0xfc, !PT ;  /* 0x6400640005057812 */ /* 0x000fe200078efcff */
[-C--:B------:R-:W-:Y:S01]  /*c1b0*/  HFMA2 R22, R35, R9.reuse, R22 ;  /* 0x0000000923167231 */ /* 0x080fe20000000016 */
[----:B------:R-:W-:Y:S02]  /*c1c0*/  LOP3.LUT R38, R38, 0x64006400, RZ, 0xfc, !PT ;  /* 0x6400640026267812 */ /* 0x000fe400078efcff */
[----:B------:R-:W-:Y:S01]  /*c1d0*/  LOP3.LUT R25, R25, 0x30003, RZ, 0xc0, !PT ;  /* 0x0003000319197812 */ /* 0x000fe200078ec0ff */
[-C--:B------:R-:W-:Y:S01]  /*c1e0*/  HFMA2 R47, R47, R16.reuse.H0_H0, -18, -18 ;  /* 0xcc80cc802f2f7431 */ /* 0x080fe20000040010 */
[----:B------:R-:W-:Y:S01]  /*c1f0*/  LOP3.LUT R23, R23, 0x64006400, RZ, 0xfc, !PT ;  /* 0x6400640017177812 */ /* 0x000fe200078efcff */
[----:B------:R-:W-:Y:S01]  /*c200*/  HFMA2 R17, R27, R9, R17 ;  /* 0x000000091b117231 */ /* 0x000fe20000000011 */
[----:B------:R-:W-:Y:S01]  /*c210*/  LOP3.LUT R25, R25, 0x64006400, RZ, 0xfc, !PT ;  /* 0x6400640019197812 */ /* 0x000fe200078efcff */
[-C--:B------:R-:W-:Y:S01]  /*c220*/  HFMA2 R5, R5, R16.reuse.H1_H1, -66, -66 ;  /* 0xd420d42005057431 */ /* 0x080fe20000060010 */
[----:B------:R-:W-:Y:S01]  /*c230*/  LOP3.LUT R4, R4, 0x64006400, RZ, 0xfc, !PT ;  /* 0x6400640004047812 */ /* 0x000fe200078efcff */
[----:B------:R-:W-:-:S02]  /*c240*/  HFMA2 R38, R38, R16.H0_H0, -18, -18 ;  /* 0xcc80cc8026267431 */ /* 0x000fc40000040010 */
[-C--:B------:R-:W-:Y:S02]  /*c250*/  HFMA2 R44, R47, R7.reuse, R44 ;  /* 0x000000072f2c7231 */ /* 0x080fe4000000002c */
[----:B------:R-:W-:Y:S01]  /*c260*/  HADD2 R23, R23, -1026, -1026 ;  /* 0xe402e40217177430 */ /* 0x000fe20000000000 */
[----:B------:R-:W-:Y:S01]  /*c270*/  LOP3.LUT R51, R51, 0x64006400, RZ, 0xfc, !PT ;  /* 0x6400640033337812 */ /* 0x000fe200078efcff */
[-C--:B------:R-:W-:Y:S01]  /*c280*/  HFMA2 R22, R40, R10.reuse, R22 ;  /* 0x0000000a28167231 */ /* 0x080fe20000000016 */
[----:B------:R-:W-:Y:S01]  /*c290*/  LOP3.LUT R39, R39, 0x64006400, RZ, 0xfc, !PT ;  /* 0x6400640027277812 */ /* 0x000fe200078efcff */
[----:B------:R-:W-:Y:S02]  /*c2a0*/  HFMA2 R6, R38, R7, R6 ;  /* 0x0000000726067231 */ /* 0x000fe40000000006 */
[----:B------:R-:W-:Y:S02]  /*c2b0*/  HADD2 R25, R25, -1026, -1026 ;  /* 0xe402e40219197430 */ /* 0x000fe40000000000 */
[----:B------:R-:W-:-:S02]  /*c2c0*/  HFMA2 R5, R5, R10, R17 ;  /* 0x0000000a05057231 */ /* 0x000fc40000000011 */
[----:B------:R-:W-:Y:S02]  /*c2d0*/  HFMA2 R4, R4, R16.H0_H0, -18, -18 ;  /* 0xcc80cc8004047431 */ /* 0x000fe40000040010 */
[----:B------:R-:W-:Y:S01]  /*c2e0*/  HFMA2 R23, R23, R8, R44 ;  /* 0x0000000817177231 */ /* 0x000fe2000000002c */
[----:B------:R-:W-:Y:S01]  /*c2f0*/  LOP3.LUT R41, R41, 0x64006400, RZ, 0xfc, !PT ;  /* 0x6400640029297812 */ /* 0x000fe200078efcff */
[----:B------:R-:W-:Y:S01]  /*c300*/  HFMA2 R51, R51, R16.H0_H0, -18, -18 ;  /* 0xcc80cc8033337431 */ /* 0x000fe20000040010 */
[----:B------:R-:W-:Y:S01]  /*c310*/  LOP3.LUT R53, R53, 0x64006400, RZ, 0xfc, !PT ;  /* 0x6400640035357812 */ /* 0x000fe200078efcff */
[----:B------:R-:W-:Y:S02]  /*c320*/  HFMA2 R6, R25, R8, R6 ;  /* 0x0000000819067231 */ /* 0x000fe40000000006 */
[----:B------:R-:W-:Y:S02]  /*c330*/  HFMA2 R39, R39, R16.H1_H1, -66, -66 ;  /* 0xd420d42027277431 */ /* 0x000fe40000060010 */
[----:B------:R-:W-:Y:S01]  /*c340*/  HFMA2 R23, R33, R9, R23 ;  /* 0x0000000921177231 */ /* 0x000fe20000000017 */
[----:B------:R-:W-:Y:S01]  /*c350*/  LOP3.LUT R49, R49, 0x64006400, RZ, 0xfc, !PT ;  /* 0x6400640031317812 */ /* 0x000fe200078efcff */
[----:B------:R-:W-:-:S02]  /*c360*/  HFMA2 R4, R4, R11, R22 ;  /* 0x0000000b04047231 */ /* 0x000fc40000000016 */
[-C--:B------:R-:W-:Y:S02]  /*c370*/  HFMA2 R41, R41, R16.reuse.H1_H1, -66, -66 ;  /* 0xd420d42029297431 */ /* 0x080fe40000060010 */
[----:B------:R-:W-:Y:S02]  /*c380*/  @!P0 VIADD R36, R3, 0x1 ;  /* 0x0000000103248836 */ /* 0x000fe40000000000 */
[----:B------:R-:W-:Y:S02]  /*c390*/  HFMA2 R6, R26, R9, R6 ;  /* 0x000000091a067231 */ /* 0x000fe40000000006 */
[----:B------:R-:W-:Y:S02]  /*c3a0*/  HFMA2 R5, R51, R11, R5 ;  /* 0x0000000b33057231 */ /* 0x000fe40000000005 */
[----:B------:R-:W-:Y:S01]  /*c3b0*/  HFMA2 R53, R53, R16.H0_H0, -18, -18 ;  /* 0xcc80cc8035357431 */ /* 0x000fe20000040010 */
[----:B----4-:R-:W-:Y:S01]  /*c3c0*/  @!P0 PRMT R0, R14, 0x7610, R0 ;  /* 0x000076100e008816 */ /* 0x010fe20000000000 */
[----:B------:R-:W-:Y:S01]  /*c3d0*/  HFMA2 R23, R39, R10, R23 ;  /* 0x0000000a27177231 */ /* 0x000fe20000000017 */
[----:B------:R-:W-:Y:S01]  /*c3e0*/  @!P0 PRMT R2, R15, 0x7610, R2 ;  /* 0x000076100f028816 */ /* 0x000fe20000000002 */
[----:B---3--:R-:W-:Y:S01]  /*c3f0*/  @!P0 IMAD.IADD R28, R24, 0x1, R31 ;  /* 0x00000001181c8824 */ /* 0x008fe200078e021f */
[----:B------:R-:W-:Y:S01]  /*c400*/  IADD3 R31, PT, PT, R31, 0x10, RZ ;  /* 0x000000101f1f7810 */ /* 0x000fe20007ffe0ff */
[----:B------:R-:W-:-:S02]  /*c410*/  HFMA2 R16, R49, R16.H0_H0, -18, -18 ;  /* 0xcc80cc8031107431 */ /* 0x000fc40000040010 */
[----:B------:R-:W-:Y:S01]  /*c420*/  HFMA2 R8, R41, R10, R6 ;  /* 0x0000000a29087231 */ /* 0x000fe20000000006 */
        /* <DEDUP_REMOVED lines=10> */
[----:B------:R-:W-:Y:S01]  /*c4d0*/  PRMT R4, R4, 0x5410, R23 ;  /* 0x0000541004047816 */ /* 0x000fe20000000017 */
[----:B------:R-:W-:Y:S01]  /*c4e0*/  IMAD.U32 R33, RZ, RZ, UR12 ;  /* 0x0000000cff217e24 */ /* 0x000fe2000f8e00ff */
[----:B------:R-:W-:Y:S02]  /*c4f0*/  UIADD3 UR4, UPT, UPT, UR4, 0x20, URZ ;  /* 0x0000002004047890 */ /* 0x000fe4000fffe0ff */
[----:B------:R-:W-:Y:S01]  /*c500*/  PRMT R5, R5, 0x5410, R8 ;  /* 0x0000541005057816 */ /* 0x000fe20000000008 */
[----:B------:R-:W-:Y:S02]  /*c510*/  HFMA2 R30, R4, R0, R30 ;  /* 0x00000000041e7231 */ /* 0x000fe4000000001e */
[----:B------:R-:W-:-:S04]  /*c520*/  IMAD.WIDE R18, R33, 0x4, R18 ;  /* 0x0000000421127825 */ /* 0x000fc800078e0212 */
[----:B------:R-:W-:Y:S01]  /*c530*/  HFMA2 R29, R5, R2, R29 ;  /* 0x00000002051d7231 */ /* 0x000fe2000000001d */
[----:B------:R-:W-:Y:S06]  /*c540*/  @!P0 BRA `(.L_x_2374) ;  /* 0xfffffff400688947 */ /* 0x000fec000383ffff */
.L_x_2373:
[----:B------:R-:W-:-:S04]  /*c550*/  IMAD R33, R33, UR8, R32 ;  /* 0x0000000821217c24 */ /* 0x000fc8000f8e0220 */
[----:B-1----:R-:W-:-:S05]  /*c560*/  IMAD.WIDE R12, R33, 0x2, R12 ;  /* 0x00000002210c7825 */ /* 0x002fca00078e020c */
[----:B------:R0:W-:Y:S01]  /*c570*/  ATOM.E.ADD.F16x2.RN.STRONG.GPU P0, RZ, desc[UR6][R12.64], R30 ;  /* 0x8000001e0cff79a2 */ /* 0x0001e2000c10e106 */
[----:B------:R-:W-:Y:S04]  /*c580*/  BSSY.RECONVERGENT B0, `(.L_x_2375) ;  /* 0x000000e000007945 */ /* 0x000fe80003800200 */
[----:B0-----:R-:W-:Y:S05]  /*c590*/  @P0 BRA `(.L_x_2376) ;  /* 0x0000000000300947 */ /* 0x001fea0003800000 */
[----:B------:R-:W0:Y:S02]  /*c5a0*/  QSPC.E.S P0, RZ, [R12] ;  /* 0x000000000cff73aa */ /* 0x000e240000000500 */
[----:B0-----:R-:W-:Y:S05]  /*c5b0*/  @!P0 BRA `(.L_x_2377) ;  /* 0x00000000001c8947 */ /* 0x001fea0003800000 */
[----:B------:R-:W-:-:S05]  /*c5c0*/  IMAD.MOV.U32 R2, RZ, RZ, R12 ;  /* 0x000000ffff027224 */ /* 0x000fca00078e000c */
[----:B------:R-:W-:-:S07]  /*c5d0*/  MOV R0, R2 ;  /* 0x0000000200007202 */ /* 0x000fce0000000f00 */
.L_x_2378:
[----:B------:R-:W0:Y:S02]  /*c5e0*/  LDS R2, [R0] ;  /* 0x0000000000027984 */ /* 0x000e240000000800 */
[----:B0-----:R-:W-:-:S05]  /*c5f0*/  HADD2 R3, R2, R30 ;  /* 0x0000001e02037230 */ /* 0x001fca0000000000 */
[----:B------:R-:W0:Y:S02]  /*c600*/  ATOMS.CAST.SPIN P0, [R0], R2, R3 ;  /* 0x000000020000758d */ /* 0x000e240001800003 */
[----:B0-----:R-:W-:Y:S05]  /*c610*/  @!P0 BRA `(.L_x_2378) ;  /* 0xfffffffc00f08947 */ /* 0x001fea000383ffff */
[----:B------:R-:W-:Y:S05]  /*c620*/  BRA `(.L_x_2376) ;  /* 0x00000000000c7947 */ /* 0x000fea0003800000 */
.L_x_2377:
[----:B------:R-:W2:Y:S02]  /*c630*/  LD.E R0, desc[UR6][R12.64] ;  /* 0x000000060c007980 */ /* 0x000ea4000c101900 */
[----:B--2---:R-:W-:-:S05]  /*c640*/  IADD3 R3, PT, PT, R30, R0, RZ ;  /* 0x000000001e037210 */ /* 0x004fca0007ffe0ff */
[----:B------:R0:W-:Y:S02]  /*c650*/  ST.E desc[UR6][R12.64], R3 ;  /* 0x000000030c007985 */ /* 0x0001e4000c101906 */
.L_x_2376:
[----:B------:R-:W-:Y:S05]  /*c660*/  BSYNC.RECONVERGENT B0 ;  /* 0x0000000000007941 */ /* 0x000fea0003800200 */
.L_x_2375:
[----:B------:R1:W-:Y:S02]  /*c670*/  ATOM.E.ADD.F16x2.RN.STRONG.GPU P0, RZ, desc[UR6][R12.64+0x4], R29 ;  /* 0x8000041d0cff79a2 */ /* 0x0003e4000c10e106 */
[----:B-1----:R-:W-:Y:S05]  /*c680*/  @P0 EXIT ;  /* 0x000000000000094d */ /* 0x002fea0003800000 */
[----:B------:R-:W1:Y:S02]  /*c690*/  QSPC.E.S P0, RZ, [R12+0x4] ;  /* 0x000004000cff73aa */ /* 0x000e640000000500 */
[----:B-1----:R-:W-:Y:S05]  /*c6a0*/  @!P0 BRA `(.L_x_2379) ;  /* 0x00000000001c8947 */ /* 0x002fea0003800000 */
[----:B------:R-:W-:-:S05]  /*c6b0*/  IMAD.MOV.U32 R2, RZ, RZ, R12 ;  /* 0x000000ffff027224 */ /* 0x000fca00078e000c */
[----:B------:R-:W-:-:S07]  /*c6c0*/  MOV R0, R2 ;  /* 0x0000000200007202 */ /* 0x000fce0000000f00 */
.L_x_2380:
[----:B------:R-:W0:Y:S02]  /*c6d0*/  LDS R2, [R0+0x4] ;  /* 0x0000040000027984 */ /* 0x000e240000000800 */
[----:B0-----:R-:W-:-:S05]  /*c6e0*/  HFMA2 R3, R2, 1, 1, R29 ;  /* 0x3c003c0002037831 */ /* 0x001fca000000001d */
[----:B------:R-:W0:Y:S02]  /*c6f0*/  ATOMS.CAST.SPIN P0, [R0+0x4], R2, R3 ;  /* 0x000004020000758d */ /* 0x000e240001800003 */
[----:B0-----:R-:W-:Y:S05]  /*c700*/  @!P0 BRA `(.L_x_2380) ;  /* 0xfffffffc00f08947 */ /* 0x001fea000383ffff */
[----:B------:R-:W-:Y:S05]  /*c710*/  EXIT ;  /* 0x000000000000794d */ /* 0x000fea0003800000 */
.L_x_2379:
[----:B------:R-:W0:Y:S02]  /*c720*/  LD.E R0, desc[UR6][R12.64+0x4] ;  /* 0x000004060c007980 */ /* 0x000e24000c101900 */
[----:B0-----:R-:W-:-:S05]  /*c730*/  IADD3 R3, PT, PT, R29, R0, RZ ;  /* 0x000000001d037210 */ /* 0x001fca0007ffe0ff */
[----:B------:R-:W-:Y:S01]  /*c740*/  ST.E desc[UR6][R12.64+0x4], R3 ;  /* 0x000004030c007985 */ /* 0x000fe2000c101906 */
[----:B------:R-:W-:Y:S05]  /*c750*/  EXIT ;  /* 0x000000000000794d */ /* 0x000fea0003800000 */
.L_x_2381:
        /* <DEDUP_REMOVED lines=10> */
.L_x_3334:


//--------------------- .text._Z23gemm_half_q_half_kernelILi8ELb0ELb1EEvPK6__halfPKjS4_S2_PS0_iiiiPKtS7_iiiiiibS2_i --------------------------
	.section	.text._Z23gemm_half_q_half_kernelILi8ELb0ELb1EEvPK6__halfPKjS4_S2_PS0_iiiiPKtS7_iiiiiibS2_i,"ax",@progbits
	.align	128
        .global         _Z23gemm_half_q_half_kernelILi8ELb0ELb1EEvPK6__halfPKjS4_S2_PS0_iiiiPKtS7_iiiiiibS2_i
        .type           _Z23gemm_half_q_half_kernelILi8ELb0ELb1EEvPK6__halfPKjS4_S2_PS0_iiiiPKtS7_iiiiiibS2_i,@function
        .size           _Z23gemm_half_q_half_kernelILi8ELb0ELb1EEvPK6__halfPKjS4_S2_PS0_iiiiPKtS7_iiiiiibS2_i,(.L_x_3335 - _Z23gemm_half_q_half_kernelILi8ELb0ELb1EEvPK6__halfPKjS4_S2_PS0_iiiiPKtS7_iiiiiibS2_i)
        .other          _Z23gemm_half_q_half_kernelILi8ELb0ELb1EEvPK6__halfPKjS4_S2_PS0_iiiiPKtS7_iiiiiibS2_i,@"STO_CUDA_ENTRY STV_DEFAULT"
_Z23gemm_half_q_half_kernelILi8ELb0ELb1EEvPK6__halfPKjS4_S2_PS0_iiiiPKtS7_iiiiiibS2_i:
.text._Z23gemm_half_q_half_kernelILi8ELb0ELb1EEvPK6__halfPKjS4_S2_PS0_iiiiPKtS7_iiiiiibS2_i:
[----:B------:R-:W0:Y:S01]  /*0000*/  LDC R1, c[0x0][0x37c] ;  /* 0x0000df00ff017b82 */ /* 0x000e220000000800 */
[----:B------:R-:W1:Y:S07]  /*0010*/  S2R R20, SR_CTAID.Z ;  /* 0x0000000000147919 */ /* 0x000e6e0000002700 */
[----:B------:R-:W2:Y:S01]  /*0020*/  LDC R4, c[0x0][0x3b0] ;  /* 0x0000ec00ff047b82 */ /* 0x000ea20000000800 */
[----:B------:R-:W3:Y:S01]  /*0030*/  LDCU UR10, c[0x0][0x3ac] ;  /* 0x00007580ff0a77ac */ /* 0x000ee20008000800 */
[----:B------:R-:W-:Y:S01]  /*0040*/  BSSY.RECONVERGENT B0, `(.L_x_2382) ;  /* 0x0000050000007945 */ /* 0x000fe20003800200 */
[----:B------:R-:W4:Y:S01]  /*0050*/  S2R R24, SR_TID.X ;  /* 0x0000000000187919 */ /* 0x000f220000002100 */
[----:B0-----:R-:W-:Y:S01]  /*0060*/  IADD3 R1, PT, PT, R1, -0x10, RZ ;  /* 0xfffffff001017810 */ /* 0x001fe20007ffe0ff */
[----:B------:R-:W0:Y:S01]  /*0070*/  LDCU.64 UR8, c[0x0][0x358] ;  /* 0x00006b00ff0877ac */ /* 0x000e220008000a00 */
[----:B------:R-:W4:Y:S02]  /*0080*/  S2R R3, SR_CTAID.X ;  /* 0x0000000000037919 */ /* 0x000f240000002500 */
[----:B------:R-:W5:Y:S01]  /*0090*/  S2UR UR7, SR_CTAID.Y ;  /* 0x00000000000779c3 */ /* 0x000f620000002600 */
[----:B---3--:R-:W-:-:S02]  /*00a0*/  MOV R123, UR10 ;  /* 0x0000000a007b7c02 */ /* 0x008fc40008000f00 */
[----:B-1----:R-:W-:Y:S01]  /*00b0*/  SHF.L.U32 R127, R20, 0x6, RZ ;  /* 0x00000006147f7819 */ /* 0x002fe200000006ff */
[----:B-----5:R-:W-:-:S03]  /*00c0*/  USHF.L.U32 UR6, UR7, 0x3, URZ ;  /* 0x0000000307067899 */ /* 0x020fc600080006ff */
[----:B--2---:R-:W-:Y:S02]  /*00d0*/  VIADDMNMX R128, R127, 0x40, R4, PT ;  /* 0x000000407f807846 */ /* 0x004fe40003800104 */
[-C--:B----4-:R-:W-:Y:S02]  /*00e0*/  LEA R124, R3, R24.reuse, 0x6 ;  /* 0x00000018037c7211 */ /* 0x090fe400078e30ff */
[----:B------:R-:W-:Y:S02]  /*00f0*/  IADD3 R3, PT, PT, R127, R24, RZ ;  /* 0x000000187f037210 */ /* 0x000fe40007ffe0ff */
[----:B------:R-:W-:Y:S02]  /*0100*/  SHF.L.U32 R2, R124, 0x2, RZ ;  /* 0x000000027c027819 */ /* 0x000fe400000006ff */
[----:B------:R-:W-:Y:S02]  /*0110*/  ISETP.GE.AND P1, PT, R3, R128, PT ;  /* 0x000000800300720c */ /* 0x000fe40003f26270 */
[----:B------:R-:W-:-:S11]  /*0120*/  ISETP.GE.AND P0, PT, R2, R123, PT ;  /* 0x0000007b0200720c */ /* 0x000fd60003f06270 */
[----:B0-----:R-:W-:Y:S05]  /*0130*/  @P1 BRA `(.L_x_2383) ;  /* 0x0000000400001947 */ /* 0x001fea0003800000 */
[----:B------:R-:W0:Y:S01]  /*0140*/  LDC.64 R6, c[0x0][0x3c0] ;  /* 0x0000f000ff067b82 */ /* 0x000e220000000a00 */
[----:B------:R-:W1:Y:S01]  /*0150*/  LDCU.64 UR4, c[0x0][0x380] ;  /* 0x00007000ff0477ac */ /* 0x000e620008000a00 */
[----:B0-----:R-:W-:-:S05]  /*0160*/  IMAD.WIDE.U32 R6, R3, 0x2, R6 ;  /* 0x0000000203067825 */ /* 0x001fca00078e0006 */
[----:B------:R-:W2:Y:S01]  /*0170*/  LDG.E.U16.CONSTANT R0, desc[UR8][R6.64] ;  /* 0x0000000806007981 */ /* 0x000ea2000c1e9500 */
[----:B------:R-:W-:-:S05]  /*0180*/  IMAD R3, R4, UR6, RZ ;  /* 0x0000000604037c24 */ /* 0x000fca000f8e02ff */
[----:B------:R-:W-:-:S04]  /*0190*/  IADD3 R5, PT, PT, R3, R4, RZ ;  /* 0x0000000403057210 */ /* 0x000fc80007ffe0ff */
[-C--:B------:R-:W-:Y:S02]  /*01a0*/  IADD3 R11, PT, PT, R5, R4.reuse, RZ ;  /* 0x00000004050b7210 */ /* 0x080fe40007ffe0ff */
[C---:B--2---:R-:W-:Y:S02]  /*01b0*/  IADD3 R9, P1, PT, R0.reuse, R3, RZ ;  /* 0x0000000300097210 */ /* 0x044fe40007f3e0ff */
[----:B------:R-:W-:Y:S02]  /*01c0*/  IADD3 R17, P3, PT, R0, R5, RZ ;  /* 0x0000000500117210 */ /* 0x000fe40007f7e0ff */
[----:B------:R-:W-:Y:S02]  /*01d0*/  LEA.HI.X.SX32 R10, R3, RZ, 0x1, P1 ;  /* 0x000000ff030a7211 */ /* 0x000fe400008f0eff */
[----:B-1----:R-:W-:Y:S02]  /*01e0*/  LEA R8, P1, R9, UR4, 0x1 ;  /* 0x0000000409087c11 */ /* 0x002fe4000f8208ff */
[----:B------:R-:W-:-:S02]  /*01f0*/  IADD3 R3, PT, PT, R11, R4, RZ ;  /* 0x000000040b037210 */ /* 0x000fc40007ffe0ff */
[C---:B------:R-:W-:Y:S02]  /*0200*/  IADD3 R13, P2, PT, R0.reuse, R11, RZ ;  /* 0x0000000b000d7210 */ /* 0x040fe40007f5e0ff */
[----:B------:R-:W-:Y:S02]  /*0210*/  LEA.HI.X R9, R9, UR5, R10, 0x1, P1 ;  /* 0x0000000509097c11 */ /* 0x000fe400088f0c0a */
[----:B------:R-:W-:Y:S02]  /*0220*/  LEA.HI.X.SX32 R18, R5, RZ, 0x1, P3 ;  /* 0x000000ff05127211 */ /* 0x000fe400018f0eff */
[----:B------:R-:W-:Y:S02]  /*0230*/  IADD3 R5, P1, PT, R0, R3, RZ ;  /* 0x0000000300057210 */ /* 0x000fe40007f3e0ff */
[----:B------:R-:W-:Y:S02]  /*0240*/  LEA.HI.X.SX32 R16, R11, RZ, 0x1, P2 ;  /* 0x000000ff0b107211 */ /* 0x000fe400010f0eff */
[----:B------:R-:W-:-:S02]  /*0250*/  LEA R10, P2, R13, UR4, 0x1 ;  /* 0x000000040d0a7c11 */ /* 0x000fc4000f8408ff */
[----:B------:R-:W-:Y:S02]  /*0260*/  LEA.HI.X.SX32 R14, R3, RZ, 0x1, P1 ;  /* 0x000000ff030e7211 */ /* 0x000fe400008f0eff */
[----:B------:R-:W-:Y:S02]  /*0270*/  LEA R12, P1, R5, UR4, 0x1 ;  /* 0x00000004050c7c11 */ /* 0x000fe4000f8208ff */
[----:B------:R-:W-:Y:S02]  /*0280*/  IADD3 R15, PT, PT, R3, R4, RZ ;  /* 0x00000004030f7210 */ /* 0x000fe40007ffe0ff */
[----:B------:R-:W-:Y:S01]  /*0290*/  LEA.HI.X R11, R13, UR5, R16, 0x1, P2 ;  /* 0x000000050d0b7c11 */ /* 0x000fe200090f0c10 */
[----:B------:R0:W2:Y:S01]  /*02a0*/  LDG.E.U16.CONSTANT R3, desc[UR8][R8.64] ;  /* 0x0000000808037981 */ /* 0x0000a2000c1e9500 */
[----:B------:R-:W-:Y:S02]  /*02b0*/  LEA.HI.X R13, R5, UR5, R14, 0x1, P1 ;  /* 0x00000005050d7c11 */ /* 0x000fe400088f0c0e */
[----:B------:R-:W-:-:S02]  /*02c0*/  IADD3 R16, P1, PT, R0, R15, RZ ;  /* 0x0000000f00107210 */ /* 0x000fc40007f3e0ff */
[CC--:B------:R-:W-:Y:S02]  /*02d0*/  IADD3 R19, PT, PT, R15.reuse, R4.reuse, RZ ;  /* 0x000000040f137210 */ /* 0x0c0fe40007ffe0ff */
[----:B------:R-:W-:Y:S01]  /*02e0*/  LEA.HI.X.SX32 R21, R15, RZ, 0x1, P1 ;  /* 0x000000ff0f157211 */ /* 0x000fe200008f0eff */
[----:B------:R-:W3:Y:S01]  /*02f0*/  LDG.E.U16.CONSTANT R13, desc[UR8][R12.64] ;  /* 0x000000080c0d7981 */ /* 0x000ee2000c1e9500 */
[C---:B------:R-:W-:Y:S02]  /*0300*/  LEA R14, P1, R16.reuse, UR4, 0x1 ;  /* 0x00000004100e7c11 */ /* 0x040fe4000f8208ff */
[----:B------:R-:W-:Y:S02]  /*0310*/  LEA R6, P3, R17, UR4, 0x1 ;  /* 0x0000000411067c11 */ /* 0x000fe4000f8608ff */
[----:B------:R-:W-:Y:S02]  /*0320*/  LEA.HI.X R15, R16, UR5, R21, 0x1, P1 ;  /* 0x00000005100f7c11 */ /* 0x000fe400088f0c15 */
[----:B------:R-:W-:-:S02]  /*0330*/  IADD3 R21, PT, PT, R19, R4, RZ ;  /* 0x0000000413157210 */ /* 0x000fc40007ffe0ff */
[----:B------:R-:W-:Y:S02]  /*0340*/  LEA.HI.X R7, R17, UR5, R18, 0x1, P3 ;  /* 0x0000000511077c11 */ /* 0x000fe400098f0c12 */
[C---:B------:R-:W-:Y:S01]  /*0350*/  IADD3 R18, P1, PT, R0.reuse, R19, RZ ;  /* 0x0000001300127210 */ /* 0x040fe20007f3e0ff */
[----:B------:R-:W4:Y:S01]  /*0360*/  LDG.E.U16.CONSTANT R17, desc[UR8][R10.64] ;  /* 0x000000080a117981 */ /* 0x000f22000c1e9500 */
[----:B------:R-:W-:Y:S02]  /*0370*/  IADD3 R23, PT, PT, R21, R4, RZ ;  /* 0x0000000415177210 */ /* 0x000fe40007ffe0ff */
[C---:B0-----:R-:W-:Y:S01]  /*0380*/  IADD3 R9, P3, PT, R0.reuse, R21, RZ ;  /* 0x0000001500097210 */ /* 0x041fe20007f7e0ff */
[----:B------:R0:W5:Y:S01]  /*0390*/  LDG.E.U16.CONSTANT R5, desc[UR8][R6.64] ;  /* 0x0000000806057981 */ /* 0x000162000c1e9500 */
[----:B------:R-:W-:Y:S02]  /*03a0*/  LEA.HI.X.SX32 R19, R19, RZ, 0x1, P1 ;  /* 0x000000ff13137211 */ /* 0x000fe400008f0eff */
[----:B------:R-:W-:Y:S01]  /*03b0*/  IADD3 R0, P1, PT, R0, R23, RZ ;  /* 0x0000001700007210 */ /* 0x000fe20007f3e0ff */
[----:B------:R-:W5:Y:S01]  /*03c0*/  LDG.E.U16.CONSTANT R15, desc[UR8][R14.64] ;  /* 0x000000080e0f7981 */ /* 0x000f62000c1e9500 */
[----:B------:R-:W-:-:S02]  /*03d0*/  LEA.HI.X.SX32 R16, R21, RZ, 0x1, P3 ;  /* 0x000000ff15107211 */ /* 0x000fc400018f0eff */
[----:B------:R-:W-:Y:S02]  /*03e0*/  LEA.HI.X.SX32 R23, R23, RZ, 0x1, P1 ;  /* 0x000000ff17177211 */ /* 0x000fe400008f0eff */
[C---:B------:R-:W-:Y:S02]  /*03f0*/  LEA R8, P3, R9.reuse, UR4, 0x1 ;  /* 0x0000000409087c11 */ /* 0x040fe4000f8608ff */
[----:B0-----:R-:W-:Y:S02]  /*0400*/  LEA R6, P2, R18, UR4, 0x1 ;  /* 0x0000000412067c11 */ /* 0x001fe4000f8408ff */
[----:B------:R-:W-:Y:S02]  /*0410*/  LEA R10, P1, R0, UR4, 0x1 ;  /* 0x00000004000a7c11 */ /* 0x000fe4000f8208ff */
[----:B------:R-:W-:Y:S02]  /*0420*/  LEA.HI.X R7, R18, UR5, R19, 0x1, P2 ;  /* 0x0000000512077c11 */ /* 0x000fe400090f0c13 */
[----:B------:R-:W-:-:S02]  /*0430*/  LEA.HI.X R9, R9, UR5, R16, 0x1, P3 ;  /* 0x0000000509097c11 */ /* 0x000fc400098f0c10 */
        /* <DEDUP_REMOVED lines=16> */
.L_x_2383:
[----:B------:R-:W-:Y:S05]  /*0540*/  BSYNC.RECONVERGENT B0 ;  /* 0x0000000000007941 */ /* 0x000fea0003800200 */
.L_x_2382:
[----:B------:R-:W-:Y:S05]  /*0550*/  @P0 EXIT ;  /* 0x000000000000094d */ /* 0x000fea0003800000 */
[----:B------:R-:W1:Y:S01]  /*0560*/  LDC.64 R132, c[0x0][0x3b8] ;  /* 0x0000ee00ff847b82 */ /* 0x000e620000000a00 */
[----:B------:R-:W-:Y:S01]  /*0570*/  SHF.L.U32 R23, R20, 0x7, RZ ;  /* 0x0000000714177819 */ /* 0x000fe200000006ff */
[----:B------:R-:W2:Y:S04]  /*0580*/  LDCU.U8 UR4, c[0x0][0x3e0] ;  /* 0x00007c00ff0477ac */ /* 0x000ea80008000000 */
[----:B-1----:R-:W-:-:S05]  /*0590*/  IMAD.WIDE.U32 R22, R23, 0x2, R132 ;  /* 0x0000000217167825 */ /* 0x002fca00078e0084 */
[----:B------:R1:W5:Y:S01]  /*05a0*/  LDG.E.U16.CONSTANT R126, desc[UR8][R22.64+0x2] ;  /* 0x00000208167e7981 */ /* 0x000362000c1e9500 */
[----:B--2---:R-:W-:Y:S01]  /*05b0*/  UPRMT UR4, UR4, 0x8880, URZ ;  /* 0x0000888004047896 */ /* 0x004fe200080000ff */
[----:B------:R-:W-:Y:S02]  /*05c0*/  ISETP.GE.AND P1, PT, R127, R4, PT ;  /* 0x000000047f00720c */ /* 0x000fe40003f26270 */
[----:B------:R-:W-:-:S03]  /*05d0*/  MOV R130, R1 ;  /* 0x0000000100827202 */ /* 0x000fc60000000f00 */
[----:B------:R-:W-:-:S04]  /*05e0*/  ISETP.NE.AND P0, PT, RZ, UR4, PT ;  /* 0x00000004ff007c0c */ /* 0x000fc8000bf05270 */
[----:B------:R-:W-:-:S13]  /*05f0*/  ISETP.NE.OR P0, PT, R20, RZ, !P0 ;  /* 0x000000ff1400720c */ /* 0x000fda0004705670 */
[----:B-1----:R-:W-:Y:S05]  /*0600*/  @P0 BRA `(.L_x_2384) ;  /* 0x0000000000480947 */ /* 0x002fea0003800000 */
[----:B0-----:R-:W0:Y:S01]  /*0610*/  LDC.64 R6, c[0x0][0x3a0] ;  /* 0x0000e800ff067b82 */ /* 0x001e220000000a00 */
        /* <DEDUP_REMOVED lines=17> */
.L_x_2384:
[----:B------:R-:W-:Y:S06]  /*0730*/  BAR.SYNC.DEFER_BLOCKING 0x0 ;  /* 0x0000000000007b1d */ /* 0x000fec0000010000 */
[----:B------:R-:W-:Y:S05]  /*0740*/  @P1 BRA `(.L_x_2385) ;  /* 0x0000000000d01947 */ /* 0x000fea0003800000 */
[----:B------:R2:W5:Y:S01]  /*0750*/  LDG.E.U16.CONSTANT R22, desc[UR8][R22.64] ;  /* 0x0000000816167981 */ /* 0x000562000c1e9500 */
[----:B0-----:R-:W-:Y:S01]  /*0760*/  SHF.R.S32.HI R3, RZ, 0x1f, R2 ;  /* 0x0000001fff037819 */ /* 0x001fe20000011402 */
[----:B------:R-:W-:Y:S01]  /*0770*/  HFMA2 R5, -RZ, RZ, 0, 0 ;  /* 0x00000000ff057431 */ /* 0x000fe200000001ff */
[----:B------:R-:W-:Y:S02]  /*0780*/  SHF.L.U32 R0, R24, 0x4, RZ ;  /* 0x0000000418007819 */ /* 0x000fe400000006ff */
[----:B------:R-:W-:Y:S02]  /*0790*/  LEA.HI R3, R3, R2, RZ, 0x3 ;  /* 0x0000000203037211 */ /* 0x000fe400078f18ff */
[----:B-1----:R-:W-:Y:S02]  /*07a0*/  MOV R13, R127 ;  /* 0x0000007f000d7202 */ /* 0x002fe40000000f00 */
[----:B------:R-:W-:Y:S02]  /*07b0*/  LOP3.LUT R0, R0, 0x10, RZ, 0xc0, !PT ;  /* 0x0000001000007812 */ /* 0x000fe400078ec0ff */
[----:B--2---:R-:W-:-:S07]  /*07c0*/  SHF.R.S32.HI R3, RZ, 0x3, R3 ;  /* 0x00000003ff037819 */ /* 0x004fce0000011403 */
.L_x_2386:
[----:B--2---:R-:W0:Y:S01]  /*07d0*/  LDC.64 R6, c[0x0][0x390] ;  /* 0x0000e400ff067b82 */ /* 0x004e220000000a00 */
        /* <DEDUP_REMOVED lines=11> */
[----:B------:R-:W3:Y:S04]  /*0890*/  LDG.E.U16.CONSTANT R9, desc[UR8][R8.64] ;  /* 0x0000000808097981 */ /* 0x000ee8000c1e9500 */
[----:B------:R0:W4:Y:S01]  /*08a0*/  LDG.E.U16.CONSTANT R16, desc[UR8][R10.64+0x2] ;  /* 0x000002080a107981 */ /* 0x000122000c1e9500 */
        /* <DEDUP_REMOVED lines=10> */
[----:B0-----:R-:W-:Y:S01]  /*0950*/  IADD3 R10, PT, PT, R6, 0x1, R7 ;  /* 0x00000001060a7810 */ /* 0x001fe20007ffe007 */
[----:B------:R-:W-:Y:S01]  /*0960*/  IMAD R8, R15, R15, R15 ;  /* 0x0000000f0f087224 */ /* 0x000fe200078e020f */
[----:B------:R-:W-:Y:S01]  /*0970*/  IADD3 R17, PT, PT, R14, 0x1, R17 ;  /* 0x000000010e117810 */ /* 0x000fe20007ffe011 */
[C---:B------:R-:W-:Y:S01]  /*0980*/  IMAD R7, R12.reuse, R12, R12 ;  /* 0x0000000c0c077224 */ /* 0x040fe200078e020c */
[----:B------:R-:W-:Y:S02]  /*0990*/  LEA R6, R5, R130, 0x3 ;  /* 0x0000008205067211 */ /* 0x000fe400078e18ff */
[----:B------:R-:W-:Y:S01]  /*09a0*/  IADD3 R8, PT, PT, R15, 0x1, R8 ;  /* 0x000000010f087810 */ /* 0x000fe20007ffe008 */
[----:B------:R-:W-:Y:S01]  /*09b0*/  I2F.F16 R10, R10 ;  /* 0x0000000a000a7306 */ /* 0x000fe20000200c00 */
[----:B------:R-:W-:-:S02]  /*09c0*/  IADD3 R7, PT, PT, R12, 0x1, R7 ;  /* 0x000000010c077810 */ /* 0x000fc40007ffe007 */
[----:B------:R-:W-:Y:S02]  /*09d0*/  IADD3 R5, PT, PT, R5, 0x1, RZ ;  /* 0x0000000105057810 */ /* 0x000fe40007ffe0ff */
[----:B----4-:R-:W-:-:S03]  /*09e0*/  IADD3 R13, PT, PT, R16, R13, RZ ;  /* 0x0000000d100d7210 */ /* 0x010fc60007ffe0ff */
[----:B------:R-:W-:Y:S01]  /*09f0*/  I2F.F16 R17, R17 ;  /* 0x0000001100117306 */ /* 0x000fe20000200c00 */
[----:B------:R-:W-:-:S07]  /*0a00*/  ISETP.GE.AND P0, PT, R13, R128, PT ;  /* 0x000000800d00720c */ /* 0x000fce0003f06270 */
[----:B------:R-:W0:Y:S08]  /*0a10*/  I2F.F16 R8, R8 ;  /* 0x0000000800087306 */ /* 0x000e300000200c00 */
[----:B------:R-:W1:Y:S01]  /*0a20*/  I2F.F16 R7, R7 ;  /* 0x0000000700077306 */ /* 0x000e620000200c00 */
[----:B0-----:R-:W-:-:S05]  /*0a30*/  PRMT R8, R17, 0x5410, R8 ;  /* 0x0000541011087816 */ /* 0x001fca0000000008 */
[----:B---3--:R-:W-:Y:S01]  /*0a40*/  HMUL2 R14, R8, R9.H0_H0 ;  /* 0x20000009080e7232 */ /* 0x008fe20000000000 */
[----:B-1----:R-:W-:-:S05]  /*0a50*/  PRMT R10, R10, 0x5410, R7 ;  /* 0x000054100a0a7816 */ /* 0x002fca0000000007 */
[----:B------:R-:W-:-:S05]  /*0a60*/  HMUL2 R15, R10, R9.H0_H0 ;  /* 0x200000090a0f7232 */ /* 0x000fca0000000000 */
[----:B------:R2:W-:Y:S01]  /*0a70*/  STL.64 [R6], R14 ;  /* 0x0000000e06007387 */ /* 0x0005e20000100a00 */
[----:B------:R-:W-:Y:S05]  /*0a80*/  @!P0 BRA `(.L_x_2386) ;  /* 0xfffffffc00508947 */ /* 0x000fea000383ffff */
.L_x_2385:
[----:B------:R3:W5:Y:S01]  /*0a90*/  LDL.64 R120, [R1] ;  /* 0x0000000001787983 */ /* 0x0007620000100a00 */
[----:B------:R-:W4:Y:S01]  /*0aa0*/  LDCU UR6, c[0x0][0x3c8] ;  /* 0x00007900ff0677ac */ /* 0x000f220008000800 */
[----:B0-----:R-:W-:Y:S01]  /*0ab0*/  HFMA2 R0, -RZ, RZ, 0, 0 ;  /* 0x00000000ff007431 */ /* 0x001fe200000001ff */
[----:B----4-:R-:W-:-:S13]  /*0ac0*/  ISETP.GT.AND P0, PT, R127, UR6, PT ;  /* 0x000000067f007c0c */ /* 0x010fda000bf04270 */
[----:B---3--:R-:W-:Y:S05]  /*0ad0*/  @!P0 BRA `(.L_x_2387) ;  /* 0x00000000001c8947 */ /* 0x008fea0003800000 */
[----:B------:R-:W0:Y:S02]  /*0ae0*/  LDC R0, c[0x0][0x3cc] ;  /* 0x0000f300ff007b82 */ /* 0x000e240000000800 */
[----:B0-----:R-:W-:-:S04]  /*0af0*/  VIMNMX R0, PT, PT, R127, R0, PT ;  /* 0x000000007f007248 */ /* 0x001fc80003fe0100 */
[----:B------:R-:W-:-:S04]  /*0b00*/  IADD3 R0, PT, PT, R0, -UR6, RZ ;  /* 0x8000000600007c10 */ /* 0x000fc8000fffe0ff */
[----:B------:R-:W-:-:S04]  /*0b10*/  SHF.R.S32.HI R3, RZ, 0x1f, R0 ;  /* 0x0000001fff037819 */ /* 0x000fc80000011400 */
[----:B------:R-:W-:-:S04]  /*0b20*/  LEA.HI R3, R3, R0, RZ, 0x5 ;  /* 0x0000000003037211 */ /* 0x000fc800078f28ff */
[----:B------:R-:W-:-:S05]  /*0b30*/  SHF.R.S32.HI R3, RZ, 0x5, R3 ;  /* 0x00000005ff037819 */ /* 0x000fca0000011403 */
[----:B------:R-:W-:-:S07]  /*0b40*/  IMAD R0, R3, 0x6, RZ ;  /* 0x0000000603007824 */ /* 0x000fce00078e02ff */
.L_x_2387:
[----:B------:R-:W0:Y:S01]  /*0b50*/  LDCU UR11, c[0x0][0x3cc] ;  /* 0x00007980ff0b77ac */ /* 0x000e220008000800 */
[----:B------:R-:W-:Y:S02]  /*0b60*/  MOV R3, RZ ;  /* 0x000000ff00037202 */ /* 0x000fe40000000f00 */
[----:B0-----:R-:W-:-:S13]  /*0b70*/  ISETP.GT.AND P0, PT, R127, UR11, PT ;  /* 0x0000000b7f007c0c */ /* 0x001fda000bf04270 */
[----:B------:R-:W-:Y:S05]  /*0b80*/  @!P0 BRA `(.L_x_2388) ;  /* 0x00000000001c8947 */ /* 0x000fea0003800000 */
[----:B-12---:R-:W0:Y:S02]  /*0b90*/  LDC R6, c[0x0][0x3d0] ;  /* 0x0000f400ff067b82 */ /* 0x006e240000000800 */
[----:B0-----:R-:W-:-:S04]  /*0ba0*/  VIMNMX R3, PT, PT, R127, R6, PT ;  /* 0x000000067f037248 */ /* 0x001fc80003fe0100 */
[----:B------:R-:W-:-:S04]  /*0bb0*/  IADD3 R3, PT, PT, R3, -UR11, RZ ;  /* 0x8000000b03037c10 */ /* 0x000fc8000fffe0ff */
[----:B------:R-:W-:-:S04]  /*0bc0*/  SHF.R.S32.HI R6, RZ, 0x1f, R3 ;  /* 0x0000001fff067819 */ /* 0x000fc80000011403 */
[----:B------:R-:W-:-:S04]  /*0bd0*/  LEA.HI R6, R6, R3, RZ, 0x5 ;  /* 0x0000000306067211 */ /* 0x000fc800078f28ff */
[----:B------:R-:W-:-:S04]  /*0be0*/  SHF.R.S32.HI R6, RZ, 0x5, R6 ;  /* 0x00000005ff067819 */ /* 0x000fc80000011406 */
[----:B------:R-:W-:-:S07]  /*0bf0*/  LEA R3, R6, R6, 0x2 ;  /* 0x0000000606037211 */ /* 0x000fce00078e10ff */
.L_x_2388:
[----:B------:R-:W0:Y:S01]  /*0c00*/  LDCU UR12, c[0x0][0x3d0] ;  /* 0x00007a00ff0c77ac */ /* 0x000e220008000800 */
[----:B-12---:R-:W-:Y:S02]  /*0c10*/  MOV R6, RZ ;  /* 0x000000ff00067202 */ /* 0x006fe40000000f00 */
        /* <DEDUP_REMOVED lines=9> */
.L_x_2389:
        /* <DEDUP_REMOVED lines=11> */
.L_x_2390:
        /* <DEDUP_REMOVED lines=11> */
.L_x_2391:
[----:B------:R-:W-:Y:S01]  /*0e10*/  VIMNMX R7, PT, PT, R127, UR6, PT ;  /* 0x000000067f077c48 */ /* 0x000fe2000bfe0100 */
[----:B------:R-:W0:Y:S01]  /*0e20*/  LDCU.64 UR4, c[0x0][0x388] ;  /* 0x00007100ff0477ac */ /* 0x000e220008000a00 */
[----:B------:R-:W-:Y:S02]  /*0e30*/  VIMNMX R4, PT, PT, R4, UR6, PT ;  /* 0x0000000604047c48 */ /* 0x000fe4000bfe0100 */
[----:B------:R-:W-:Y:S02]  /*0e40*/  SHF.R.S32.HI R10, RZ, 0x1f, R7 ;  /* 0x0000001fff0a7819 */ /* 0x000fe40000011407 */
        /* <DEDUP_REMOVED lines=9> */
[----:B------:R-:W-:Y:S02]  /*0ee0*/  IADD3 R0, PT, PT, R8, R0, R5 ;  /* 0x0000000008007210 */ /* 0x000fe40007ffe005 */
[----:B------:R-:W-:Y:S02]  /*0ef0*/  PRMT R13, RZ, 0x5410, RZ ;  /* 0x00005410ff0d7816 */ /* 0x000fe400000000ff */
[----:B------:R-:W-:Y:S01]  /*0f00*/  PRMT R12, RZ, 0x5410, RZ ;  /* 0x00005410ff0c7816 */ /* 0x000fe200000000ff */
[----:B------:R-:W-:Y:S01]  /*0f10*/  IMAD R3, R0, R123, RZ ;  /* 0x0000007b00037224 */ /* 0x000fe200078e02ff */
[----:B------:R-:W-:Y:S02]  /*0f20*/  SHF.R.S32.HI R0, RZ, 0x1f, R2 ;  /* 0x0000001fff007819 */ /* 0x000fe40000011402 */
[----:B------:R-:W-:Y:S02]  /*0f30*/  PRMT R11, RZ, 0x5410, RZ ;  /* 0x00005410ff0b7816 */ /* 0x000fe400000000ff */
[----:B------:R-:W-:-:S02]  /*0f40*/  IADD3 R2, P0, PT, R2, R3, RZ ;  /* 0x0000000302027210 */ /* 0x000fc40007f1e0ff */
[----:B------:R-:W-:Y:S02]  /*0f50*/  PRMT R10, RZ, 0x5410, RZ ;  /* 0x00005410ff0a7816 */ /* 0x000fe400000000ff */
[----:B------:R-:W-:Y:S02]  /*0f60*/  LEA.HI.X.SX32 R3, R3, R0, 0x1, P0 ;  /* 0x0000000003037211 */ /* 0x000fe400000f0eff */
[----:B0-----:R-:W-:Y:S01]  /*0f70*/  LEA R114, P1, R2, UR4, 0x2 ;  /* 0x0000000402727c11 */ /* 0x001fe2000f8210ff */
[----:B------:R-:W-:Y:S01]  /*0f80*/  UMOV UR4, 0x400 ;  /* 0x0000040000047882 */ /* 0x000fe20000000000 */
[----:B------:R-:W-:Y:S02]  /*0f90*/  ISETP.GT.AND P0, PT, R4, R127, PT ;  /* 0x0000007f0400720c */ /* 0x000fe40003f04270 */
[----:B------:R-:W-:Y:S01]  /*0fa0*/  LEA.HI.X R115, R2, UR5, R3, 0x2, P1 ;  /* 0x0000000502737c11 */ /* 0x000fe200088f1403 */
[----:B------:R-:W0:Y:S01]  /*0fb0*/  S2UR UR5, SR_CgaCtaId ;  /* 0x00000000000579c3 */ /* 0x000e220000008800 */
[----:B------:R-:W-:-:S02]  /*0fc0*/  PRMT R9, RZ, 0x5410, RZ ;  /* 0x00005410ff097816 */ /* 0x000fc400000000ff */
[----:B------:R-:W-:Y:S02]  /*0fd0*/  PRMT R8, RZ, 0x5410, RZ ;  /* 0x00005410ff087816 */ /* 0x000fe400000000ff */
[----:B------:R-:W-:Y:S02]  /*0fe0*/  PRMT R7, RZ, 0x5410, RZ ;  /* 0x00005410ff077816 */ /* 0x000fe400000000ff */
[----:B------:R-:W-:Y:S02]  /*0ff0*/  PRMT R6, RZ, 0x5410, RZ ;  /* 0x00005410ff067816 */ /* 0x000fe400000000ff */
[----:B------:R-:W-:Y:S02]  /*1000*/  PRMT R5, RZ, 0x5410, RZ ;  /* 0x00005410ff057816 */ /* 0x000fe400000000ff */
[----:B------:R-:W-:Y:S02]  /*1010*/  PRMT R4, RZ, 0x5410, RZ ;  /* 0x00005410ff047816 */ /* 0x000fe400000000ff */
[----:B------:R-:W-:-:S02]  /*1020*/  PRMT R3, RZ, 0x5410, RZ ;  /* 0x00005410ff037816 */ /* 0x000fc400000000ff */
[----:B------:R-:W-:Y:S02]  /*1030*/  PRMT R2, RZ, 0x5410, RZ ;  /* 0x00005410ff027816 */ /* 0x000fe400000000ff */
[----:B------:R-:W-:Y:S02]  /*1040*/  PRMT R0, RZ, 0x5410, RZ ;  /* 0x00005410ff007816 */ /* 0x000fe400000000ff */
[----:B------:R-:W-:Y:S01]  /*1050*/  IADD3 R126, PT, PT, R127, R126, RZ ;  /* 0x0000007e7f7e7210 */ /* 0x000fe20007ffe0ff */
[----:B0-----:R-:W-:Y:S01]  /*1060*/  ULEA UR4, UR5, UR4, 0x18 ;  /* 0x0000000405047291 */ /* 0x001fe2000f8ec0ff */
[----:B------:R-:W-:Y:S11]  /*1070*/  @!P0 BRA `(.L_x_2392) ;  /* 0x0000009000448947 */ /* 0x000ff60003800000 */
[----:B------:R-:W-:Y:S01]  /*1080*/  HFMA2 R125, -RZ, RZ, 0, 0 ;  /* 0x00000000ff7d7431 */ /* 0x000fe200000001ff */
[----:B------:R-:W-:Y:S02]  /*1090*/  VIMNMX R32, PT, PT, R128, UR6, PT ;  /* 0x0000000680207c48 */ /* 0x000fe4000bfe0100 */
[----:B------:R-:W-:-:S07]  /*10a0*/  PRMT R16, RZ, 0x7610, R16 ;  /* 0x00007610ff107816 */ /* 0x000fce0000000010 */
.L_x_2393:
[----:B------:R-:W2:Y:S01]  /*10b0*/  LDG.E.128.CONSTANT R20, desc[UR8][R114.64] ;  /* 0x0000000872147981 */ /* 0x000ea2000c1e9d00 */
[----:B------:R-:W-:Y:S02]  /*10c0*/  ISETP.NE.AND P0, PT, R127, R126, PT ;  /* 0x0000007e7f00720c */ /* 0x000fe40003f05270 */
[----:B------:R-:W-:-:S05]  /*10d0*/  MOV R123, UR10 ;  /* 0x0000000a007b7c02 */ /* 0x000fca0008000f00 */
[----:B------:R-:W-:-:S05]  /*10e0*/  IMAD.WIDE R30, R123, 0x4, R114 ;  /* 0x000000047b1e7825 */ /* 0x000fca00078e0272 */
[----:B------:R0:W3:Y:S01]  /*10f0*/  LDG.E.128.CONSTANT R24, desc[UR8][R30.64] ;  /* 0x000000081e187981 */ /* 0x0000e2000c1e9d00 */
[----:B------:R-:W1:Y:S01]  /*1100*/  @!P0 LDC.64 R18, c[0x0][0x3b8] ;  /* 0x0000ee00ff128b82 */ /* 0x000e620000000a00 */
[----:B------:R-:W-:-:S05]  /*1110*/  @!P0 SHF.L.U32 R17, R127, 0x1, RZ ;  /* 0x000000017f118819 */ /* 0x000fca00000006ff */
[----:B-1----:R-:W-:-:S05]  /*1120*/  @!P0 IMAD.WIDE.U32 R18, R17, 0x2, R18 ;  /* 0x0000000211128825 */ /* 0x002fca00078e0012 */
[----:B------:R1:W4:Y:S01]  /*1130*/  @!P0 LDG.E.U16.CONSTANT R28, desc[UR8][R18.64+0x2] ;  /* 0x00000208121c8981 */ /* 0x000322000c1e9500 */
[----:B------:R-:W-:-:S06]  /*1140*/  @!P0 LEA R34, R125, R130, 0x3 ;  /* 0x000000827d228211 */ /* 0x000fcc00078e18ff */
[----:B------:R-:W5:Y:S01]  /*1150*/  @!P0 LDL.64 R34, [R34+0x8] ;  /* 0x0000080022228983 */ /* 0x000f620000100a00 */
[----:B0-----:R-:W-:Y:S01]  /*1160*/  IMAD.WIDE R30, R123, 0x4, R30 ;  /* 0x000000047b1e7825 */ /* 0x001fe200078e021e */
[----:B--2---:R-:W-:Y:S02]  /*1170*/  LOP3.LUT R17, R21, 0xff, RZ, 0xc0, !PT ;  /* 0x000000ff15117812 */ /* 0x004fe400078ec0ff */
[----:B-1----:R-:W-:Y:S02]  /*1180*/  SHF.R.U32.HI R18, RZ, 0x8, R20 ;  /* 0x00000008ff127819 */ /* 0x002fe40000011614 */
[----:B------:R-:W-:Y:S02]  /*1190*/  IADD3 R19, PT, PT, R17, -0x80, RZ ;  /* 0xffffff8011137810 */ /* 0x000fe40007ffe0ff */
[----:B------:R-:W-:Y:S02]  /*11a0*/  LOP3.LUT R17, R23, 0xff, RZ, 0xc0, !PT ;  /* 0x000000ff17117812 */ /* 0x000fe400078ec0ff */
[----:B------:R-:W-:Y:S01]  /*11b0*/  LEA.HI R60, R20, 0xffffff80, RZ, 0x8 ;  /* 0xffffff80143c7811 */ /* 0x000fe200078f40ff */
[----:B------:R0:W1:Y:S01]  /*11c0*/  I2F.F16 R33, R19 ;  /* 0x0000001300217306 */ /* 0x0000620000200c00 */
[----:B------:R-:W-:-:S02]  /*11d0*/  IADD3 R38, PT, PT, R17, -0x80, RZ ;  /* 0xffffff8011267810 */ /* 0x000fc40007ffe0ff */
[----:B------:R-:W-:Y:S02]  /*11e0*/  LOP3.LUT R17, R20, 0xff, RZ, 0xc0, !PT ;  /* 0x000000ff14117812 */ /* 0x000fe400078ec0ff */
[----:B------:R-:W-:Y:S02]  /*11f0*/  LOP3.LUT R18, R18, 0xff, RZ, 0xc0, !PT ;  /* 0x000000ff12127812 */ /* 0x000fe400078ec0ff */
[----:B------:R-:W-:Y:S02]  /*1200*/  SHF.R.U32.HI R20, RZ, 0x10, R20 ;  /* 0x00000010ff147819 */ /* 0x000fe40000011614 */
[----:B0-----:R-:W-:Y:S02]  /*1210*/  SHF.R.U32.HI R19, RZ, 0x8, R21 ;  /* 0x00000008ff137819 */ /* 0x001fe40000011615 */
[----:B------:R-:W-:Y:S02]  /*1220*/  IADD3 R18, PT, PT, R18, -0x80, RZ ;  /* 0xffffff8012127810 */ /* 0x000fe40007ffe0ff */
[----:B------:R-:W-:-:S02]  /*1230*/  LOP3.LUT R20, R20, 0xff, RZ, 0xc0, !PT ;  /* 0x000000ff14147812 */ /* 0x000fc400078ec0ff */
[----:B------:R-:W-:Y:S01]  /*1240*/  LOP3.LUT R19, R19, 0xff, RZ, 0xc0, !PT ;  /* 0x000000ff13137812 */ /* 0x000fe200078ec0ff */
[----:B------:R0:W-:Y:S01]  /*1250*/  I2F.F16 R49, R18 ;  /* 0x0000001200317306 */ /* 0x0001e20000200c00 */
[----:B------:R-:W-:Y:S02]  /*1260*/  IADD3 R20, PT, PT, R20, -0x80, RZ ;  /* 0xffffff8014147810 */ /* 0x000fe40007ffe0ff */
[----:B------:R-:W-:Y:S02]  /*1270*/  IADD3 R19, PT, PT, R19, -0x80, RZ ;  /* 0xffffff8013137810 */ /* 0x000fe40007ffe0ff */
[----:B0-----:R-:W-:-:S03]  /*1280*/  SHF.R.U32.HI R18, RZ, 0x8, R23 ;  /* 0x00000008ff127819 */ /* 0x001fc60000011617 */
[----:B------:R0:W-:Y:S01]  /*1290*/  I2F.F16 R56, R20 ;  /* 0x0000001400387306 */ /* 0x0001e20000200c00 */
[----:B------:R-:W-:-:S07]  /*12a0*/  IADD3 R17, PT, PT, R17, -0x80, RZ ;  /* 0xffffff8011117810 */ /* 0x000fce0007ffe0ff */
[----:B------:R2:W-:Y:S01]  /*12b0*/  I2F.F16 R50, R19 ;  /* 0x0000001300327306 */ /* 0x0005e20000200c00 */
[----:B0-----:R-:W-:Y:S02]  /*12c0*/  LOP3.LUT R20, R18, 0xff, RZ, 0xc0, !PT ;  /* 0x000000ff12147812 */ /* 0x001fe400078ec0ff */
[----:B--2---:R-:W0:Y:S05]  /*12d0*/  LDS.64 R18, [UR4] ;  /* 0x00000004ff127984 */ /* 0x004e2a0008000a00 */
[----:B------:R2:W5:Y:S02]  /*12e0*/  I2F.F16 R29, R17 ;  /* 0x00000011001d7306 */ /* 0x0005640000200c00 */
[----:B--2---:R-:W-:-:S04]  /*12f0*/  SHF.R.U32.HI R17, RZ, 0x8, R22 ;  /* 0x00000008ff117819 */ /* 0x004fc80000011616 */
[----:B------:R-:W-:-:S04]  /*1300*/  LOP3.LUT R17, R17, 0xff, RZ, 0xc0, !PT ;  /* 0x000000ff11117812 */ /* 0x000fc800078ec0ff */
[----:B------:R-:W-:Y:S02]  /*1310*/  IADD3 R17, PT, PT, R17, -0x80, RZ ;  /* 0xffffff8011117810 */ /* 0x000fe40007ffe0ff */
[C---:B------:R-:W-:Y:S02]  /*1320*/  LEA.HI R58, R22.reuse, 0xffffff80, RZ, 0x8 ;  /* 0xffffff80163a7811 */ /* 0x040fe400078f40ff */
[----:B------:R3:W-:Y:S01]  /*1330*/  I2F.F16 R52, R17 ;  /* 0x0000001100347306 */ /* 0x0007e20000200c00 */
[----:B------:R-:W-:Y:S02]  /*1340*/  LEA.HI R57, R23, 0xffffff80, RZ, 0x8 ;  /* 0xffffff8017397811 */ /* 0x000fe400078f40ff */
[----:B------:R-:W-:Y:S02]  /*1350*/  LOP3.LUT R36, R22, 0xff, RZ, 0xc0, !PT ;  /* 0x000000ff16247812 */ /* 0x000fe400078ec0ff */
[----:B------:R-:W-:Y:S02]  /*1360*/  SHF.R.U32.HI R22, RZ, 0x10, R22 ;  /* 0x00000010ff167819 */ /* 0x000fe40000011616 */
[----:B------:R-:W-:-:S02]  /*1370*/  SHF.R.U32.HI R23, RZ, 0x10, R23 ;  /* 0x00000010ff177819 */ /* 0x000fc40000011617 */
[----:B---3--:R-:W-:Y:S02]  /*1380*/  LOP3.LUT R17, R24, 0xff, RZ, 0xc0, !PT ;  /* 0x000000ff18117812 */ /* 0x008fe400078ec0ff */
[----:B------:R-:W-:Y:S02]  /*1390*/  LEA.HI R59, R21, 0xffffff80, RZ, 0x8 ;  /* 0xffffff80153b7811 */ /* 0x000fe400078f40ff */
[----:B------:R-:W-:Y:S02]  /*13a0*/  IADD3 R61, PT, PT, R17, -0x80, RZ ;  /* 0xffffff80113d7810 */ /* 0x000fe40007ffe0ff */
[----:B------:R-:W-:Y:S02]  /*13b0*/  IADD3 R36, PT, PT, R36, -0x80, RZ ;  /* 0xffffff8024247810 */ /* 0x000fe40007ffe0ff */
[----:B------:R-:W-:Y:S02]  /*13c0*/  SHF.R.U32.HI R21, RZ, 0x10, R21 ;  /* 0x00000010ff157819 */ /* 0x000fe40000011615 */
[----:B------:R-:W-:-:S02]  /*13d0*/  LOP3.LUT R22, R22, 0xff, RZ, 0xc0, !PT ;  /* 0x000000ff16167812 */ /* 0x000fc400078ec0ff */
[----:B------:R-:W-:Y:S02]  /*13e0*/  LOP3.LUT R23, R23, 0xff, RZ, 0xc0, !PT ;  /* 0x000000ff17177812 */ /* 0x000fe400078ec0ff */
[----:B------:R-:W-:Y:S01]  /*13f0*/  @!P0 IADD3 R17, PT, PT, R125, 0x1, RZ ;  /* 0x000000017d118810 */ /* 0x000fe20007ffe0ff */
[----:B------:R-:W2:Y:S01]  /*1400*/  I2F.F16 R37, R36 ;  /* 0x0000002400257306 */ /* 0x000ea20000200c00 */
[----:B------:R-:W-:Y:S02]  /*1410*/  LOP3.LUT R21, R21, 0xff, RZ, 0xc0, !PT ;  /* 0x000000ff15157812 */ /* 0x000fe400078ec0ff */
[----:B------:R-:W-:Y:S02]  /*1420*/  IADD3 R22, PT, PT, R22, -0x80, RZ ;  /* 0xffffff8016167810 */ /* 0x000fe40007ffe0ff */
[----:B------:R-:W-:Y:S02]  /*1430*/  IADD3 R20, PT, PT, R20, -0x80, RZ ;  /* 0xffffff8014147810 */ /* 0x000fe40007ffe0ff */
[----:B------:R-:W-:Y:S01]  /*1440*/  IADD3 R23, PT, PT, R23, -0x80, RZ ;  /* 0xffffff8017177810 */ /* 0x000fe20007ffe0ff */
[----:B------:R-:W3:Y:S01]  /*1450*/  I2F.F16 R39, R38 ;  /* 0x0000002600277306 */ /* 0x000ee20000200c00 */
[----:B------:R-:W-:-:S02]  /*1460*/  @!P0 MOV R125, R17 ;  /* 0x00000011007d8202 */ /* 0x000fc40000000f00 */
[----:B------:R-:W-:Y:S02]  /*1470*/  LOP3.LUT R17, R26, 0xff, RZ, 0xc0, !PT ;  /* 0x000000ff1a117812 */ /* 0x000fe400078ec0ff */
[----:B------:R-:W-:Y:S02]  /*1480*/  IADD3 R21, PT, PT, R21, -0x80, RZ ;  /* 0xffffff8015157810 */ /* 0x000fe40007ffe0ff */
[----:B------:R-:W-:Y:S01]  /*1490*/  IADD3 R63, PT, PT, R17, -0x80, RZ ;  /* 0xffffff80113f7810 */ /* 0x000fe20007ffe0ff */
[----:B------:R1:W3:Y:S01]  /*14a0*/  I2F.F16 R51, R20 ;  /* 0x0000001400337306 */ /* 0x0002e20000200c00 */
[----:B------:R-:W-:Y:S01]  /*14b0*/  SHF.R.U32.HI R17, RZ, 0x8, R24 ;  /* 0x00000008ff117819 */ /* 0x000fe20000011618 */
[----:B0-----:R-:W-:-:S06]  /*14c0*/  HADD2.F32 R44, -RZ, R19.H0_H0 ;  /* 0x20000013ff2c7230 */ /* 0x001fcc0000004100 */
[----:B------:R-:W-:Y:S01]  /*14d0*/  I2F.F16 R54, R22 ;  /* 0x0000001600367306 */ /* 0x000fe20000200c00 */
[----:B-1----:R-:W-:Y:S01]  /*14e0*/  LOP3.LUT R20, R25, 0xff, RZ, 0xc0, !PT ;  /* 0x000000ff19147812 */ /* 0x002fe200078ec0ff */
[----:B------:R-:W-:-:S06]  /*14f0*/  HADD2.F32 R41, -RZ, R18.H1_H1 ;  /* 0x30000012ff297230 */ /* 0x000fcc0000004100 */
[----:B------:R0:W-:Y:S01]  /*1500*/  I2F.F16 R55, R23 ;  /* 0x0000001700377306 */ /* 0x0001e20000200c00 */
[----:B------:R-:W-:Y:S01]  /*1510*/  IADD3 R62, PT, PT, R20, -0x80, RZ ;  /* 0xffffff80143e7810 */ /* 0x000fe20007ffe0ff */
[----:B------:R-:W-:Y:S01]  /*1520*/  HADD2.F32 R20, -RZ, R18.H0_H0 ;  /* 0x20000012ff147230 */ /* 0x000fe20000004100 */
[----:B------:R-:W-:Y:S01]  /*1530*/  LOP3.LUT R18, R27, 0xff, RZ, 0xc0, !PT ;  /* 0x000000ff1b127812 */ /* 0x000fe200078ec0ff */
[----:B0-----:R-:W0:Y:S04]  /*1540*/  LDS.64 R22, [UR4+0x8] ;  /* 0x00000804ff167984 */ /* 0x001e280008000a00 */
[----:B------:R1:W0:Y:S01]  /*1550*/  I2F.F16 R53, R21 ;  /* 0x0000001500357306 */ /* 0x0002220000200c00 */
[----:B----4-:R-:W-:Y:S01]  /*1560*/  @!P0 IADD3 R126, PT, PT, R28, R127, RZ ;  /* 0x0000007f1c7e8210 */ /* 0x010fe20007ffe0ff */
[----:B------:R-:W-:Y:S01]  /*1570*/  HADD2.F32 R28, -RZ, R33.H0_H0 ;  /* 0x20000021ff1c7230 */ /* 0x000fe20000004100 */
[----:B------:R-:W-:Y:S01]  /*1580*/  IADD3 R64, PT, PT, R18, -0x80, RZ ;  /* 0xffffff8012407810 */ /* 0x000fe20007ffe0ff */
[----:B-1----:R-:W-:Y:S01]  /*1590*/  HADD2.F32 R21, -RZ, R19.H1_H1 ;  /* 0x30000013ff157230 */ /* 0x002fe20000004100 */
[----:B------:R-:W-:-:S03]  /*15a0*/  LOP3.LUT R19, R17, 0xff, RZ, 0xc0, !PT ;  /* 0x000000ff11137812 */ /* 0x000fc600078ec0ff */
[----:B------:R-:W1:Y:S01]  /*15b0*/  I2F.F16 R58, R58 ;  /* 0x0000003a003a7306 */ /* 0x000e620000200c00 */
[----:B-----5:R-:W-:Y:S01]  /*15c0*/  HADD2.F32 R17, -RZ, R29.H0_H0 ;  /* 0x2000001dff117230 */ /* 0x020fe20000004100 */
[----:B------:R-:W-:Y:S01]  /*15d0*/  IADD3 R76, PT, PT, R19, -0x80, RZ ;  /* 0xffffff80134c7810 */ /* 0x000fe20007ffe0ff */
[----:B--2---:R-:W-:Y:S01]  /*15e0*/  HADD2.F32 R19, -RZ, R37.H0_H0 ;  /* 0x20000025ff137230 */ /* 0x004fe20000004100 */
[----:B------:R-:W-:-:S04]  /*15f0*/  SHF.R.U32.HI R38, RZ, 0x8, R26 ;  /* 0x00000008ff267819 */ /* 0x000fc8000001161a */
[----:B------:R-:W2:Y:S01]  /*1600*/  I2F.F16 R60, R60 ;  /* 0x0000003c003c7306 */ /* 0x000ea20000200c00 */
[----:B---3--:R-:W-:-:S07]  /*1610*/  HADD2.F32 R18, -RZ, R39.H0_H0 ;  /* 0x20000027ff127230 */ /* 0x008fce0000004100 */
[----:B------:R-:W3:Y:S01]  /*1620*/  I2F.F16 R59, R59 ;  /* 0x0000003b003b7306 */ /* 0x000ee20000200c00 */
[----:B------:R-:W-:-:S07]  /*1630*/  HADD2.F32 R49, -RZ, R49.H0_H0 ;  /* 0x20000031ff317230 */ /* 0x000fce0000004100 */
[----:B------:R-:W4:Y:S01]  /*1640*/  I2F.F16 R57, R57 ;  /* 0x0000003900397306 */ /* 0x000f220000200c00 */
[----:B------:R-:W-:Y:S01]  /*1650*/  HADD2.F32 R50, -RZ, R50.H0_H0 ;  /* 0x20000032ff327230 */ /* 0x000fe20000004100 */
[----:B------:R-:W-:Y:S01]  /*1660*/  SHF.R.U32.HI R36, RZ, 0x8, R25 ;  /* 0x00000008ff247819 */ /* 0x000fe20000011619 */
[----:B------:R-:W-:Y:S01]  /*1670*/  HADD2.F32 R52, -RZ, R52.H0_H0 ;  /* 0x20000034ff347230 */ /* 0x000fe20000004100 */
[----:B------:R-:W-:Y:S01]  /*1680*/  LOP3.LUT R38, R38, 0xff, RZ, 0xc0, !PT ;  /* 0x000000ff26267812 */ /* 0x000fe200078ec0ff */
[----:B------:R-:W-:Y:S02]  /*1690*/  HADD2.F32 R51, -RZ, R51.H0_H0 ;  /* 0x20000033ff337230 */ /* 0x000fe40000004100 */
[----:B------:R-:W-:Y:S01]  /*16a0*/  FFMA.FTZ R42, R17, R20, RZ ;  /* 0x00000014112a7223 */ /* 0x000fe200000100ff */
[C---:B------:R-:W-:Y:S01]  /*16b0*/  FFMA.FTZ R46, R20.reuse, R28, RZ ;  /* 0x0000001c142e7223 */ /* 0x040fe200000100ff */
[C---:B------:R-:W-:Y:S01]  /*16c0*/  FFMA.FTZ R37, R20.reuse, R19, RZ ;  /* 0x0000001314257223 */ /* 0x040fe200000100ff */
[----:B------:R-:W-:Y:S01]  /*16d0*/  FFMA.FTZ R20, R20, R18, RZ ;  /* 0x0000001214147223 */ /* 0x000fe200000100ff */
[----:B0-----:R-:W-:Y:S01]  /*16e0*/  HADD2.F32 R53, -RZ, R53.H0_H0 ;  /* 0x20000035ff357230 */ /* 0x001fe20000004100 */
[----:B------:R-:W-:Y:S01]  /*16f0*/  LOP3.LUT R36, R36, 0xff, RZ, 0xc0, !PT ;  /* 0x000000ff24247812 */ /* 0x000fe200078ec0ff */
[----:B------:R-:W-:Y:S01]  /*1700*/  HADD2.F32 R54, -RZ, R54.H0_H0 ;  /* 0x20000036ff367230 */ /* 0x000fe20000004100 */
[----:B------:R-:W-:Y:S01]  /*1710*/  IADD3 R38, PT, PT, R38, -0x80, RZ ;  /* 0xffffff8026267810 */ /* 0x000fe20007ffe0ff */
[----:B------:R-:W-:Y:S01]  /*1720*/  FFMA.FTZ R29, R49, R41, R42 ;  /* 0x00000029311d7223 */ /* 0x000fe2000001002a */
[C---:B------:R-:W-:Y:S01]  /*1730*/  FFMA.FTZ R33, R41.reuse, R50, R46 ;  /* 0x0000003229217223 */ /* 0x040fe2000001002e */
[----:B------:R-:W-:Y:S01]  /*1740*/  FFMA.FTZ R37, R41, R52, R37 ;  /* 0x0000003429257223 */ /* 0x000fe20000010025 */
[----:B------:R-:W-:-:S02]  /*1750*/  HADD2.F32 R56, -RZ, R56.H0_H0 ;  /* 0x20000038ff387230 */ /* 0x000fc40000004100 */
[----:B------:R-:W-:Y:S01]  /*1760*/  FFMA.FTZ R42, R41, R51, R20 ;  /* 0x00000033292a7223 */ /* 0x000fe20000010014 */
[----:B------:R-:W-:Y:S01]  /*1770*/  HADD2.F32 R55, -RZ, R55.H0_H0 ;  /* 0x20000037ff377230 */ /* 0x000fe20000004100 */
[----:B------:R-:W-:Y:S01]  /*1780*/  LEA.HI R71, R24, 0xffffff80, RZ, 0x8 ;  /* 0xffffff8018477811 */ /* 0x000fe200078f40ff */
[----:B-1----:R-:W-:Y:S01]  /*1790*/  HADD2.F32 R58, -RZ, R58.H0_H0 ;  /* 0x2000003aff3a7230 */ /* 0x002fe20000004100 */
[----:B------:R-:W-:Y:S01]  /*17a0*/  SHF.R.U32.HI R24, RZ, 0x10, R24 ;  /* 0x00000010ff187819 */ /* 0x000fe20000011618 */
[----:B------:R0:W-:Y:S01]  /*17b0*/  I2F.F16 R74, R38 ;  /* 0x00000026004a7306 */ /* 0x0001e20000200c00 */
[----:B------:R-:W-:Y:S01]  /*17c0*/  IADD3 R36, PT, PT, R36, -0x80, RZ ;  /* 0xffffff8024247810 */ /* 0x000fe20007ffe0ff */
[C---:B------:R-:W-:Y:S01]  /*17d0*/  FFMA.FTZ R20, R44.reuse, R53, R33 ;  /* 0x000000352c147223 */ /* 0x040fe20000010021 */
[----:B------:R-:W-:Y:S01]  /*17e0*/  FFMA.FTZ R37, R44, R54, R37 ;  /* 0x000000362c257223 */ /* 0x000fe20000010025 */
[----:B--2---:R-:W-:Y:S02]  /*17f0*/  HADD2.F32 R60, -RZ, R60.H0_H0 ;  /* 0x2000003cff3c7230 */ /* 0x004fe40000004100 */
[----:B------:R-:W-:Y:S01]  /*1800*/  FFMA.FTZ R29, R56, R44, R29 ;  /* 0x0000002c381d7223 */ /* 0x000fe2000001001d */
[----:B---3--:R-:W-:-:S02]  /*1810*/  HADD2.F32 R59, -RZ, R59.H0_H0 ;  /* 0x2000003bff3b7230 */ /* 0x008fc40000004100 */
[----:B----4-:R-:W-:Y:S02]  /*1820*/  HADD2.F32 R57, -RZ, R57.H0_H0 ;  /* 0x20000039ff397230 */ /* 0x010fe40000004100 */
[----:B0-----:R-:W-:Y:S01]  /*1830*/  FFMA.FTZ R38, R44, R55, R42 ;  /* 0x000000372c267223 */ /* 0x001fe2000001002a */
[----:B------:R-:W0:Y:S01]  /*1840*/  I2F.F16 R63, R63 ;  /* 0x0000003f003f7306 */ /* 0x000e220000200c00 */
[----:B------:R-:W-:Y:S01]  /*1850*/  LEA.HI R70, R25, 0xffffff80, RZ, 0x8 ;  /* 0xffffff8019467811 */ /* 0x000fe200078f40ff */
[C---:B------:R-:W-:Y:S01]  /*1860*/  FFMA.FTZ R44, R21.reuse, R58, R37 ;  /* 0x0000003a152c7223 */ /* 0x040fe20000010025 */
[----:B------:R-:W-:Y:S01]  /*1870*/  LOP3.LUT R24, R24, 0xff, RZ, 0xc0, !PT ;  /* 0x000000ff18187812 */ /* 0x000fe200078ec0ff */
[C---:B------:R-:W-:Y:S01]  /*1880*/  FFMA.FTZ R42, R21.reuse, R59, R20 ;  /* 0x0000003b152a7223 */ /* 0x040fe20000010014 */
[----:B------:R-:W-:Y:S01]  /*1890*/  SHF.R.U32.HI R25, RZ, 0x10, R25 ;  /* 0x00000010ff197819 */ /* 0x000fe20000011619 */
[----:B------:R-:W-:Y:S02]  /*18a0*/  FFMA.FTZ R37, R21, R57, R38 ;  /* 0x0000003915257223 */ /* 0x000fe40000010026 */
[----:B------:R-:W1:Y:S01]  /*18b0*/  I2F.F16 R61, R61 ;  /* 0x0000003d003d7306 */ /* 0x000e620000200c00 */
[----:B------:R-:W-:-:S02]  /*18c0*/  IADD3 R24, PT, PT, R24, -0x80, RZ ;  /* 0xffffff8018187810 */ /* 0x000fc40007ffe0ff */
[----:B------:R-:W-:-:S05]  /*18d0*/  SHF.R.U32.HI R40, RZ, 0x8, R27 ;  /* 0x00000008ff287819 */ /* 0x000fca000001161b */
[----:B------:R-:W2:Y:S01]  /*18e0*/  I2F.F16 R62, R62 ;  /* 0x0000003e003e7306 */ /* 0x000ea20000200c00 */
[----:B------:R-:W-:-:S07]  /*18f0*/  LOP3.LUT R25, R25, 0xff, RZ, 0xc0, !PT ;  /* 0x000000ff19197812 */ /* 0x000fce00078ec0ff */
[----:B------:R-:W3:Y:S08]  /*1900*/  I2F.F16 R64, R64 ;  /* 0x0000004000407306 */ /* 0x000ef00000200c00 */
[----:B------:R4:W-:Y:S01]  /*1910*/  I2F.F16 R75, R36 ;  /* 0x00000024004b7306 */ /* 0x0009e20000200c00 */
[----:B------:R-:W-:Y:S01]  /*1920*/  LEA.HI R69, R26, 0xffffff80, RZ, 0x8 ;  /* 0xffffff801a457811 */ /* 0x000fe200078f40ff */
[----:B----4-:R-:W-:-:S02]  /*1930*/  FFMA.FTZ R36, R60, R21, R29 ;  /* 0x000000153c247223 */ /* 0x010fc4000001001d */
[----:B------:R-:W4:Y:S04]  /*1940*/  LDS.64 R20, [UR4+0x80] ;  /* 0x00008004ff147984 */ /* 0x000f280008000a00 */
[----:B------:R5:W-:Y:S01]  /*1950*/  I2F.F16 R66, R24 ;  /* 0x0000001800427306 */ /* 0x000be20000200c00 */
[----:B------:R-:W-:Y:S02]  /*1960*/  LOP3.LUT R40, R40, 0xff, RZ, 0xc0, !PT ;  /* 0x000000ff28287812 */ /* 0x000fe400078ec0ff */
[----:B------:R-:W-:Y:S02]  /*1970*/  SHF.R.U32.HI R26, RZ, 0x10, R26 ;  /* 0x00000010ff1a7819 */ /* 0x000fe4000001161a */
[----:B------:R-:W-:Y:S02]  /*1980*/  IADD3 R25, PT, PT, R25, -0x80, RZ ;  /* 0xffffff8019197810 */ /* 0x000fe40007ffe0ff */
[----:B-----5:R-:W-:-:S02]  /*1990*/  SHF.R.U32.HI R24, RZ, 0x10, R27 ;  /* 0x00000010ff187819 */ /* 0x020fc4000001161b */
[----:B------:R5:W-:Y:S01]  /*19a0*/  I2F.F16 R67, R25 ;  /* 0x0000001900437306 */ /* 0x000be20000200c00 */
[----:B------:R-:W-:Y:S01]  /*19b0*/  IADD3 R40, PT, PT, R40, -0x80, RZ ;  /* 0xffffff8028287810 */ /* 0x000fe20007ffe0ff */
[----:B0-----:R-:W-:Y:S01]  /*19c0*/  HADD2.F32 R63, -RZ, R63.H0_H0 ;  /* 0x2000003fff3f7230 */ /* 0x001fe20000004100 */
[----:B------:R-:W-:Y:S02]  /*19d0*/  LOP3.LUT R26, R26, 0xff, RZ, 0xc0, !PT ;  /* 0x000000ff1a1a7812 */ /* 0x000fe400078ec0ff */
[----:B------:R-:W-:Y:S01]  /*19e0*/  LOP3.LUT R24, R24, 0xff, RZ, 0xc0, !PT ;  /* 0x000000ff18187812 */ /* 0x000fe200078ec0ff */
[----:B-1----:R-:W-:Y:S02]  /*19f0*/  HADD2.F32 R61, -RZ, R61.H0_H0 ;  /* 0x2000003dff3d7230 */ /* 0x002fe40000004100 */
[----:B--2---:R-:W-:Y:S02]  /*1a00*/  HADD2.F32 R62, -RZ, R62.H0_H0 ;  /* 0x2000003eff3e7230 */ /* 0x004fe40000004100 */
[----:B-----5:R-:W-:-:S02]  /*1a10*/  HADD2.F32 R25, -RZ, R22.H0_H0 ;  /* 0x20000016ff197230 */ /* 0x020fc40000004100 */
[----:B---3--:R-:W-:Y:S01]  /*1a20*/  HADD2.F32 R64, -RZ, R64.H0_H0 ;  /* 0x20000040ff407230 */ /* 0x008fe20000004100 */
[----:B------:R-:W0:Y:S01]  /*1a30*/  I2F.F16 R76, R76 ;  /* 0x0000004c004c7306 */ /* 0x000e220000200c00 */
[----:B------:R-:W-:Y:S01]  /*1a40*/  HADD2.F32 R29, -RZ, R22.H1_H1 ;  /* 0x30000016ff1d7230 */ /* 0x000fe20000004100 */
[----:B------:R-:W-:Y:S02]  /*1a50*/  IADD3 R26, PT, PT, R26, -0x80, RZ ;  /* 0xffffff801a1a7810 */ /* 0x000fe40007ffe0ff */
[----:B------:R-:W-:Y:S01]  /*1a60*/  IADD3 R22, PT, PT, R24, -0x80, RZ ;  /* 0xffffff8018167810 */ /* 0x000fe20007ffe0ff */
[--C-:B------:R-:W-:Y:S02]  /*1a70*/  HADD2.F32 R38, -RZ, R23.reuse.H0_H0 ;  /* 0x20000017ff267230 */ /* 0x100fe40000004100 */
[----:B------:R-:W-:Y:S01]  /*1a80*/  FFMA.FTZ R39, R25, R63, R44 ;  /* 0x0000003f19277223 */ /* 0x000fe2000001002c */
[----:B------:R-:W-:Y:S01]  /*1a90*/  HADD2.F32 R33, -RZ, R23.H1_H1 ;  /* 0x30000017ff217230 */ /* 0x000fe20000004100 */
[----:B------:R-:W1:Y:S01]  /*1aa0*/  I2F.F16 R40, R40 ;  /* 0x0000002800287306 */ /* 0x000e620000200c00 */
[----:B------:R-:W-:Y:S01]  /*1ab0*/  FFMA.FTZ R23, R61, R25, R36 ;  /* 0x000000193d177223 */ /* 0x000fe20000010024 */
[C---:B------:R-:W-:Y:S01]  /*1ac0*/  FFMA.FTZ R42, R25.reuse, R62, R42 ;  /* 0x0000003e192a7223 */ /* 0x040fe2000001002a */
[----:B------:R-:W-:Y:S01]  /*1ad0*/  FFMA.FTZ R44, R25, R64, R37 ;  /* 0x00000040192c7223 */ /* 0x000fe20000010025 */
[----:B------:R-:W-:Y:S01]  /*1ae0*/  LEA.HI R27, R27, 0xffffff80, RZ, 0x8 ;  /* 0xffffff801b1b7811 */ /* 0x000fe200078f40ff */
[----:B------:R-:W2:Y:S03]  /*1af0*/  LDS.64 R24, [UR4+0x100] ;  /* 0x00010004ff187984 */ /* 0x000ea60008000a00 */
[----:B------:R-:W3:Y:S08]  /*1b00*/  I2F.F16 R26, R26 ;  /* 0x0000001a001a7306 */ /* 0x000ef00000200c00 */
[----:B------:R-:W5:Y:S01]  /*1b10*/  I2F.F16 R22, R22 ;  /* 0x0000001600167306 */ /* 0x000f620000200c00 */
[----:B0-----:R-:W-:-:S07]  /*1b20*/  HADD2.F32 R76, -RZ, R76.H0_H0 ;  /* 0x2000004cff4c7230 */ /* 0x001fce0000004100 */
[----:B------:R-:W0:Y:S01]  /*1b30*/  I2F.F16 R71, R71 ;  /* 0x0000004700477306 */ /* 0x000e220000200c00 */
[----:B------:R-:W-:-:S07]  /*1b40*/  HADD2.F32 R75, -RZ, R75.H0_H0 ;  /* 0x2000004bff4b7230 */ /* 0x000fce0000004100 */
[----:B------:R-:W4:Y:S01]  /*1b50*/  I2F.F16 R69, R69 ;  /* 0x0000004500457306 */ /* 0x000f220000200c00 */
[----:B------:R-:W-:-:S07]  /*1b60*/  HADD2.F32 R74, -RZ, R74.H0_H0 ;  /* 0x2000004aff4a7230 */ /* 0x000fce0000004100 */
[----:B------:R-:W2:Y:S01]  /*1b70*/  I2F.F16 R27, R27 ;  /* 0x0000001b001b7306 */ /* 0x000ea20000200c00 */
[----:B-1----:R-:W-:-:S07]  /*1b80*/  HADD2.F32 R73, -RZ, R40.H0_H0 ;  /* 0x20000028ff497230 */ /* 0x002fce0000004100 */
[----:B------:R-:W1:Y:S01]  /*1b90*/  I2F.F16 R70, R70 ;  /* 0x0000004600467306 */ /* 0x000e620000200c00 */
[----:B------:R-:W-:Y:S02]  /*1ba0*/  HADD2.F32 R66, -RZ, R66.H0_H0 ;  /* 0x20000042ff427230 */ /* 0x000fe40000004100 */
[----:B------:R-:W-:Y:S01]  /*1bb0*/  FFMA.FTZ R23, R76, R29, R23 ;  /* 0x0000001d4c177223 */ /* 0x000fe20000010017 */
[----:B---3--:R-:W-:Y:S02]  /*1bc0*/  HADD2.F32 R65, -RZ, R26.H0_H0 ;  /* 0x2000001aff417230 */ /* 0x008fe40000004100 */
[C---:B------:R-:W-:Y:S01]  /*1bd0*/  FFMA.FTZ R37, R29.reuse, R75, R42 ;  /* 0x0000004b1d257223 */ /* 0x040fe2000001002a */
[----:B-----5:R-:W-:Y:S02]  /*1be0*/  HADD2.F32 R72, -RZ, R22.H0_H0 ;  /* 0x20000016ff487230 */ /* 0x020fe40000004100 */
[C---:B------:R-:W-:Y:S01]  /*1bf0*/  FFMA.FTZ R36, R29.reuse, R74, R39 ;  /* 0x0000004a1d247223 */ /* 0x040fe20000010027 */
[----:B------:R-:W-:Y:S01]  /*1c00*/  FFMA.FTZ R29, R29, R73, R44 ;  /* 0x000000491d1d7223 */ /* 0x000fe2000001002c */
[----:B------:R-:W-:-:S02]  /*1c10*/  HADD2.F32 R67, -RZ, R67.H0_H0 ;  /* 0x20000043ff437230 */ /* 0x000fc40000004100 */
[----:B------:R-:W-:Y:S01]  /*1c20*/  FFMA.FTZ R22, R66, R38, R23 ;  /* 0x0000002642167223 */ /* 0x000fe20000010017 */
[----:B0-----:R-:W-:Y:S02]  /*1c30*/  HADD2.F32 R71, -RZ, R71.H0_H0 ;  /* 0x20000047ff477230 */ /* 0x001fe40000004100 */
[C---:B------:R-:W-:Y:S01]  /*1c40*/  FFMA.FTZ R40, R38.reuse, R65, R36 ;  /* 0x0000004126287223 */ /* 0x040fe20000010024 */
[----:B----4-:R-:W-:Y:S02]  /*1c50*/  HADD2.F32 R69, -RZ, R69.H0_H0 ;  /* 0x20000045ff457230 */ /* 0x010fe40000004100 */
[C---:B------:R-:W-:Y:S01]  /*1c60*/  FFMA.FTZ R29, R38.reuse, R72, R29 ;  /* 0x00000048261d7223 */ /* 0x040fe2000001001d */
[----:B--2---:R-:W-:Y:S02]  /*1c70*/  HADD2.F32 R68, -RZ, R27.H0_H0 ;  /* 0x2000001bff447230 */ /* 0x004fe40000004100 */
[----:B------:R-:W-:Y:S02]  /*1c80*/  HADD2.F32 R23, -RZ, R20.H0_H0 ;  /* 0x20000014ff177230 */ /* 0x000fe40000004100 */
[----:B------:R-:W-:Y:S01]  /*1c90*/  FFMA.FTZ R26, R38, R67, R37 ;  /* 0x00000043261a7223 */ /* 0x000fe20000010025 */
[----:B-1----:R-:W-:-:S02]  /*1ca0*/  HADD2.F32 R70, -RZ, R70.H0_H0 ;  /* 0x20000046ff467230 */ /* 0x002fc40000004100 */
[----:B------:R-:W-:Y:S01]  /*1cb0*/  FFMA.FTZ R36, R71, R33, R22 ;  /* 0x0000002147247223 */ /* 0x000fe20000010016 */
[----:B------:R-:W-:Y:S02]  /*1cc0*/  HADD2.F32 R20, -RZ, R20.H1_H1 ;  /* 0x30000014ff147230 */ /* 0x000fe40000004100 */
[C---:B------:R-:W-:Y:S01]  /*1cd0*/  FFMA.FTZ R37, R33.reuse, R69, R40 ;  /* 0x0000004521257223 */ /* 0x040fe20000010028 */
[----:B------:R-:W-:Y:S01]  /*1ce0*/  FFMA.FTZ R42, R33, R68, R29 ;  /* 0x00000044212a7223 */ /* 0x000fe2000001001d */
[-C--:B------:R-:W-:Y:S01]  /*1cf0*/  FFMA.FTZ R22, R17, R23.reuse, RZ ;  /* 0x0000001711167223 */ /* 0x080fe200000100ff */
[-C--:B------:R-:W-:Y:S01]  /*1d00*/  FFMA.FTZ R27, R28, R23.reuse, RZ ;  /* 0x000000171c1b7223 */ /* 0x080fe200000100ff */
[-C--:B------:R-:W-:Y:S01]  /*1d10*/  FFMA.FTZ R29, R19, R23.reuse, RZ ;  /* 0x00000017131d7223 */ /* 0x080fe200000100ff */
[----:B------:R-:W-:Y:S01]  /*1d20*/  FFMA.FTZ R40, R18, R23, RZ ;  /* 0x0000001712287223 */ /* 0x000fe200000100ff */
[----:B------:R-:W-:Y:S01]  /*1d30*/  FFMA.FTZ R38, R33, R70, R26 ;  /* 0x0000004621267223 */ /* 0x000fe2000001001a */
[----:B------:R-:W-:-:S02]  /*1d40*/  HADD2.F32 R26, -RZ, R21.H0_H0 ;  /* 0x20000015ff1a7230 */ /* 0x000fc40000004100 */
[----:B------:R-:W-:Y:S02]  /*1d50*/  HADD2.F32 R41, -RZ, R21.H1_H1 ;  /* 0x30000015ff297230 */ /* 0x000fe40000004100 */
[-C--:B------:R-:W-:Y:S01]  /*1d60*/  FFMA.FTZ R21, R49, R20.reuse, R22 ;  /* 0x0000001431157223 */ /* 0x080fe20000010016 */
[-C--:B------:R-:W-:Y:S01]  /*1d70*/  FFMA.FTZ R22, R50, R20.reuse, R27 ;  /* 0x0000001432167223 */ /* 0x080fe2000001001b */
[-C--:B------:R-:W-:Y:S01]  /*1d80*/  FFMA.FTZ R29, R52, R20.reuse, R29 ;  /* 0x00000014341d7223 */ /* 0x080fe2000001001d */
[----:B------:R-:W-:Y:S01]  /*1d90*/  FFMA.FTZ R40, R51, R20, R40 ;  /* 0x0000001433287223 */ /* 0x000fe20000010028 */
        /* <DEDUP_REMOVED lines=8> */
[--C-:B------:R-:W-:Y:S01]  /*1e20*/  HADD2.F32 R29, -RZ, R24.reuse.H0_H0 ;  /* 0x20000018ff1d7230 */ /* 0x100fe20000004100 */
[----:B------:R0:W2:Y:S01]  /*1e30*/  LDG.E.128.CONSTANT R20, desc[UR8][R30.64] ;  /* 0x000000081e147981 */ /* 0x0000a2000c1e9d00 */
[----:B------:R-:W-:-:S02]  /*1e40*/  HADD2.F32 R33, -RZ, R24.H1_H1 ;  /* 0x30000018ff217230 */ /* 0x000fc40000004100 */
[--C-:B------:R-:W-:Y:S02]  /*1e50*/  HADD2.F32 R44, -RZ, R25.reuse.H0_H0 ;  /* 0x20000019ff2c7230 */ /* 0x100fe40000004100 */
[----:B------:R-:W-:Y:S02]  /*1e60*/  HADD2.F32 R43, -RZ, R25.H1_H1 ;  /* 0x30000019ff2b7230 */ /* 0x000fe40000004100 */
[----:B------:R-:W1:Y:S01]  /*1e70*/  LDS.64 R24, [UR4+0x88] ;  /* 0x00008804ff187984 */ /* 0x000e620008000a00 */
[----:B------:R-:W-:Y:S02]  /*1e80*/  @!P0 PRMT R122, R34, 0x7610, R122 ;  /* 0x00007610227a8816 */ /* 0x000fe4000000007a */
[----:B------:R-:W-:Y:S01]  /*1e90*/  @!P0 PRMT R121, R35, 0x7610, R121 ;  /* 0x0000761023798816 */ /* 0x000fe20000000079 */
[-C--:B------:R-:W-:Y:S01]  /*1ea0*/  FFMA.FTZ R45, R19, R29.reuse, RZ ;  /* 0x0000001d132d7223 */ /* 0x080fe200000100ff */
[----:B------:R-:W-:Y:S01]  /*1eb0*/  @!P0 PRMT R122, R122, 0x7610, R34 ;  /* 0x000076107a7a8816 */ /* 0x000fe20000000022 */
[-C--:B------:R-:W-:Y:S01]  /*1ec0*/  FFMA.FTZ R34, R17, R29.reuse, RZ ;  /* 0x0000001d11227223 */ /* 0x080fe200000100ff */
[----:B------:R-:W-:Y:S01]  /*1ed0*/  @!P0 PRMT R121, R121, 0x7610, R35 ;  /* 0x0000761079798816 */ /* 0x000fe20000000023 */
[-C--:B------:R-:W-:Y:S01]  /*1ee0*/  FFMA.FTZ R35, R28, R29.reuse, RZ ;  /* 0x0000001d1c237223 */ /* 0x080fe200000100ff */
[----:B------:R-:W-:Y:S01]  /*1ef0*/  FFMA.FTZ R48, R18, R29, RZ ;  /* 0x0000001d12307223 */ /* 0x000fe200000100ff */
[-C--:B------:R-:W-:Y:S01]  /*1f00*/  FFMA.FTZ R39, R49, R33.reuse, R34 ;  /* 0x0000002131277223 */ /* 0x080fe20000010022 */
[-C--:B------:R-:W-:Y:S01]  /*1f10*/  FFMA.FTZ R45, R52, R33.reuse, R45 ;  /* 0x00000021342d7223 */ /* 0x080fe2000001002d */
[-C--:B------:R-:W-:Y:S01]  /*1f20*/  FFMA.FTZ R46, R50, R33.reuse, R35 ;  /* 0x00000021322e7223 */ /* 0x080fe20000010023 */
[----:B------:R-:W-:Y:S01]  /*1f30*/  FFMA.FTZ R48, R51, R33, R48 ;  /* 0x0000002133307223 */ /* 0x000fe20000010030 */
[----:B------:R-:W-:-:S02]  /*1f40*/  HADD2.F32 R29, -RZ, R122.H0_H0 ;  /* 0x2000007aff1d7230 */ /* 0x000fc40000004100 */
[----:B------:R-:W-:-:S03]  /*1f50*/  HADD2.F32 R33, -RZ, R122.H1_H1 ;  /* 0x3000007aff217230 */ /* 0x000fc60000004100 */
[----:B------:R-:W-:Y:S02]  /*1f60*/  FMUL.FTZ R36, R29, R36 ;  /* 0x000000241d247220 */ /* 0x000fe40000410000 */
[----:B------:R-:W-:Y:S01]  /*1f70*/  FMUL.FTZ R38, R33, R38 ;  /* 0x0000002621267220 */ /* 0x000fe20000410000 */
[--C-:B------:R-:W-:Y:S02]  /*1f80*/  HADD2.F32 R34, -RZ, R121.reuse.H0_H0 ;  /* 0x20000079ff227230 */ /* 0x100fe40000004100 */
[----:B------:R-:W-:Y:S01]  /*1f90*/  HADD2.F32 R35, -RZ, R121.H1_H1 ;  /* 0x30000079ff237230 */ /* 0x000fe20000004100 */
[----:B------:R-:W-:Y:S02]  /*1fa0*/  F2FP.F16.F32.PACK_AB R36, RZ, R36 ;  /* 0x00000024ff24723e */ /* 0x000fe400000000ff */
[----:B------:R-:W-:Y:S01]  /*1fb0*/  F2FP.F16.F32.PACK_AB R38, RZ, R38 ;  /* 0x00000026ff26723e */ /* 0x000fe200000000ff */
[----:B------:R-:W-:Y:S01]  /*1fc0*/  FMUL.FTZ R37, R34, R37 ;  /* 0x0000002522257220 */ /* 0x000fe20000410000 */
[----:B------:R-:W-:-:S02]  /*1fd0*/  FMUL.FTZ R42, R35, R42 ;  /* 0x0000002a232a7220 */ /* 0x000fc40000410000 */
[----:B------:R-:W-:Y:S01]  /*1fe0*/  PRMT R36, R36, 0x5410, R38 ;  /* 0x0000541024247816 */ /* 0x000fe20000000026 */
[-C--:B------:R-:W-:Y:S01]  /*1ff0*/  FFMA.FTZ R47, R56, R44.reuse, R39 ;  /* 0x0000002c382f7223 */ /* 0x080fe20000010027 */
[-C--:B------:R-:W-:Y:S01]  /*2000*/  FFMA.FTZ R46, R53, R44.reuse, R46 ;  /* 0x0000002c352e7223 */ /* 0x080fe2000001002e */
[----:B------:R-:W-:Y:S01]  /*2010*/  FFMA.FTZ R77, R54, R44, R45 ;  /* 0x0000002c364d7223 */ /* 0x000fe2000001002d */
[----:B------:R-:W-:Y:S02]  /*2020*/  F2FP.F16.F32.PACK_AB R39, RZ, R37 ;  /* 0x00000025ff27723e */ /* 0x000fe400000000ff */
[----:B------:R-:W-:Y:S01]  /*2030*/  F2FP.F16.F32.PACK_AB R45, RZ, R42 ;  /* 0x0000002aff2d723e */ /* 0x000fe200000000ff */
[----:B------:R-:W-:Y:S01]  /*2040*/  FFMA.FTZ R37, R59, R43, R46 ;  /* 0x0000002b3b257223 */ /* 0x000fe2000001002e */
[----:B------:R-:W-:Y:S01]  /*2050*/  HFMA2 R36, R36, 1, 1, R16 ;  /* 0x3c003c0024247831 */ /* 0x000fe20000000010 */
[----:B------:R-:W-:Y:S02]  /*2060*/  MOV R16, R15 ;  /* 0x0000000f00107202 */ /* 0x000fe40000000f00 */
[----:B------:R-:W-:Y:S01]  /*2070*/  PRMT R46, R39, 0x5410, R45 ;  /* 0x00005410272e7816 */ /* 0x000fe2000000002d */
[----:B-1----:R-:W-:Y:S01]  /*2080*/  HADD2.F32 R15, -RZ, R24.H0_H0 ;  /* 0x20000018ff0f7230 */ /* 0x002fe20000004100 */
[----:B------:R-:W1:Y:S01]  /*2090*/  LDS.64 R38, [UR4+0x108] ;  /* 0x00010804ff267984 */ /* 0x000e620008000a00 */
[----:B------:R-:W-:Y:S01]  /*20a0*/  FFMA.FTZ R48, R55, R44, R48 ;  /* 0x0000002c37307223 */ /* 0x000fe20000010030 */
[----:B------:R-:W-:-:S02]  /*20b0*/  HADD2.F32 R45, -RZ, R25.H1_H1 ;  /* 0x30000019ff2d7230 */ /* 0x000fc40000004100 */
[----:B------:R-:W-:Y:S02]  /*20c0*/  HFMA2 R16, R46, 1, 1, R16 ;  /* 0x3c003c002e107831 */ /* 0x000fe40000000010 */
[----:B------:R-:W-:Y:S02]  /*20d0*/  HADD2.F32 R46, -RZ, R25.H0_H0 ;  /* 0x20000019ff2e7230 */ /* 0x000fe40000004100 */
[-C--:B------:R-:W-:Y:S01]  /*20e0*/  FFMA.FTZ R25, R61, R15.reuse, R40 ;  /* 0x0000000f3d197223 */ /* 0x080fe20000010028 */
[----:B------:R-:W-:Y:S02]  /*20f0*/  HADD2.F32 R24, -RZ, R24.H1_H1 ;  /* 0x30000018ff187230 */ /* 0x000fe40000004100 */
[----:B------:R-:W-:Y:S01]  /*2100*/  FFMA.FTZ R40, R62, R15, R27 ;  /* 0x0000000f3e287223 */ /* 0x000fe2000001001b */
[-C--:B------:R-:W-:Y:S01]  /*2110*/  FFMA.FTZ R42, R60, R43.reuse, R47 ;  /* 0x0000002b3c2a7223 */ /* 0x080fe2000001002f */
[-C--:B------:R-:W-:Y:S01]  /*2120*/  FFMA.FTZ R44, R58, R43.reuse, R77 ;  /* 0x0000002b3a2c7223 */ /* 0x080fe2000001004d */
[----:B------:R-:W-:Y:S01]  /*2130*/  FFMA.FTZ R43, R57, R43, R48 ;  /* 0x0000002b392b7223 */ /* 0x000fe20000010030 */
        /* <DEDUP_REMOVED lines=9> */
[----:B------:R-:W3:Y:S01]  /*21d0*/  LDS.64 R40, [UR4+0x180] ;  /* 0x00018004ff287984 */ /* 0x000ee20008000a00 */
[-C--:B------:R-:W-:Y:S01]  /*21e0*/  FFMA.FTZ R24, R71, R45.reuse, R24 ;  /* 0x0000002d47187223 */ /* 0x080fe20000010018 */
[-C--:B------:R-:W-:Y:S01]  /*21f0*/  FFMA.FTZ R26, R70, R45.reuse, R15 ;  /* 0x0000002d461a7223 */ /* 0x080fe2000001000f */
[----:B------:R-:W-:Y:S01]  /*2200*/  FFMA.FTZ R27, R72, R46, R27 ;  /* 0x0000002e481b7223 */ /* 0x000fe2000001001b */
[-C--:B------:R-:W-:Y:S01]  /*2210*/  FFMA.FTZ R15, R69, R45.reuse, R48 ;  /* 0x0000002d450f7223 */ /* 0x080fe20000010030 */
[----:B------:R-:W-:Y:S01]  /*2220*/  FMUL.FTZ R24, R29, R24 ;  /* 0x000000181d187220 */ /* 0x000fe20000410000 */
[----:B------:R-:W-:Y:S01]  /*2230*/  FMUL.FTZ R26, R33, R26 ;  /* 0x0000001a211a7220 */ /* 0x000fe20000410000 */
[----:B------:R-:W-:Y:S01]  /*2240*/  FFMA.FTZ R48, R68, R45, R27 ;  /* 0x0000002d44307223 */ /* 0x000fe2000001001b */
[----:B------:R-:W-:-:S02]  /*2250*/  FMUL.FTZ R46, R34, R15 ;  /* 0x0000000f222e7220 */ /* 0x000fc40000410000 */
[----:B------:R-:W-:Y:S01]  /*2260*/  F2FP.F16.F32.PACK_AB R15, RZ, R24 ;  /* 0x00000018ff0f723e */ /* 0x000fe200000000ff */
[----:B------:R-:W-:Y:S01]  /*2270*/  FMUL.FTZ R48, R35, R48 ;  /* 0x0000003023307220 */ /* 0x000fe20000410000 */
[----:B------:R-:W-:Y:S02]  /*2280*/  F2FP.F16.F32.PACK_AB R45, RZ, R26 ;  /* 0x0000001aff2d723e */ /* 0x000fe400000000ff */
[----:B------:R-:W-:Y:S02]  /*2290*/  F2FP.F16.F32.PACK_AB R46, RZ, R46 ;  /* 0x0000002eff2e723e */ /* 0x000fe400000000ff */
[----:B------:R-:W-:Y:S02]  /*22a0*/  PRMT R47, R15, 0x5410, R45 ;  /* 0x000054100f2f7816 */ /* 0x000fe4000000002d */
[----:B------:R-:W-:Y:S02]  /*22b0*/  MOV R45, R14 ;  /* 0x0000000e002d7202 */ /* 0x000fe40000000f00 */
[----:B------:R-:W-:Y:S01]  /*22c0*/  F2FP.F16.F32.PACK_AB R48, RZ, R48 ;  /* 0x00000030ff30723e */ /* 0x000fe200000000ff */
[----:B------:R-:W4:Y:S03]  /*22d0*/  LDS.64 R14, [UR4+0x188] ;  /* 0x00018804ff0e7984 */ /* 0x000f260008000a00 */
[----:B------:R-:W-:Y:S01]  /*22e0*/  PRMT R46, R46, 0x5410, R48 ;  /* 0x000054102e2e7816 */ /* 0x000fe20000000030 */
[----:B------:R-:W-:Y:S01]  /*22f0*/  HFMA2 R48, R47, 1, 1, R45 ;  /* 0x3c003c002f307831 */ /* 0x000fe2000000002d */
[----:B------:R-:W-:Y:S01]  /*2300*/  MOV R45, R13 ;  /* 0x0000000d002d7202 */ /* 0x000fe20000000f00 */
[----:B-1----:R-:W-:-:S02]  /*2310*/  HADD2.F32 R13, -RZ, R38.H0_H0 ;  /* 0x20000026ff0d7230 */ /* 0x002fc40000004100 */
[----:B------:R-:W-:Y:S02]  /*2320*/  HADD2.F32 R47, -RZ, R39.H1_H1 ;  /* 0x30000027ff2f7230 */ /* 0x000fe40000004100 */
[----:B------:R-:W-:Y:S02]  /*2330*/  HFMA2 R45, R46, 1, 1, R45 ;  /* 0x3c003c002e2d7831 */ /* 0x000fe4000000002d */
[----:B------:R-:W-:Y:S02]  /*2340*/  HADD2.F32 R46, -RZ, R39.H0_H0 ;  /* 0x20000027ff2e7230 */ /* 0x000fe40000004100 */
[-C--:B------:R-:W-:Y:S01]  /*2350*/  FFMA.FTZ R39, R61, R13.reuse, R42 ;  /* 0x0000000d3d277223 */ /* 0x080fe2000001002a */
[----:B------:R-:W-:Y:S02]  /*2360*/  HADD2.F32 R38, -RZ, R38.H1_H1 ;  /* 0x30000026ff267230 */ /* 0x000fe40000004100 */
[-C--:B------:R-:W-:Y:S01]  /*2370*/  FFMA.FTZ R42, R62, R13.reuse, R37 ;  /* 0x0000000d3e2a7223 */ /* 0x080fe20000010025 */
[-C--:B------:R-:W-:Y:S01]  /*2380*/  FFMA.FTZ R37, R63, R13.reuse, R44 ;  /* 0x0000000d3f257223 */ /* 0x080fe2000001002c */
[----:B------:R-:W-:Y:S01]  /*2390*/  FFMA.FTZ R80, R64, R13, R43 ;  /* 0x0000000d40507223 */ /* 0x000fe2000001002b */
[-C--:B------:R-:W-:Y:S01]  /*23a0*/  FFMA.FTZ R39, R76, R38.reuse, R39 ;  /* 0x000000264c277223 */ /* 0x080fe20000010027 */
[-C--:B------:R-:W-:Y:S01]  /*23b0*/  FFMA.FTZ R44, R75, R38.reuse, R42 ;  /* 0x000000264b2c7223 */ /* 0x080fe2000001002a */
[-C--:B------:R-:W-:Y:S01]  /*23c0*/  FFMA.FTZ R78, R74, R38.reuse, R37 ;  /* 0x000000264a4e7223 */ /* 0x080fe20000010025 */
[----:B------:R-:W-:Y:S01]  /*23d0*/  FFMA.FTZ R37, R73, R38, R80 ;  /* 0x0000002649257223 */ /* 0x000fe20000010050 */
[----:B0-----:R-:W-:-:S04]  /*23e0*/  IMAD.WIDE R30, R123, 0x4, R30 ;  /* 0x000000047b1e7825 */ /* 0x001fc800078e021e */
[-C--:B------:R-:W-:Y:S01]  /*23f0*/  FFMA.FTZ R42, R66, R46.reuse, R39 ;  /* 0x0000002e422a7223 */ /* 0x080fe20000010027 */
[-C--:B------:R-:W-:Y:S01]  /*2400*/  FFMA.FTZ R13, R67, R46.reuse, R44 ;  /* 0x0000002e430d7223 */ /* 0x080fe2000001002c */
[-C--:B------:R-:W-:Y:S01]  /*2410*/  FFMA.FTZ R78, R65, R46.reuse, R78 ;  /* 0x0000002e414e7223 */ /* 0x080fe2000001004e */
[----:B------:R-:W-:Y:S01]  /*2420*/  FFMA.FTZ R37, R72, R46, R37 ;  /* 0x0000002e48257223 */ /* 0x000fe20000010025 */
[--C-:B---3--:R-:W-:Y:S01]  /*2430*/  HADD2.F32 R39, -RZ, R40.reuse.H0_H0 ;  /* 0x20000028ff277230 */ /* 0x108fe20000004100 */
[----:B------:R-:W3:Y:S01]  /*2440*/  LDG.E.128.CONSTANT R24, desc[UR8][R30.64] ;  /* 0x000000081e187981 */ /* 0x000ee2000c1e9d00 */
[-C--:B------:R-:W-:Y:S01]  /*2450*/  FFMA.FTZ R44, R70, R47.reuse, R13 ;  /* 0x0000002f462c7223 */ /* 0x080fe2000001000d */
[-C--:B------:R-:W-:Y:S01]  /*2460*/  FFMA.FTZ R42, R71, R47.reuse, R42 ;  /* 0x0000002f472a7223 */ /* 0x080fe2000001002a */
[-C--:B------:R-:W-:Y:S01]  /*2470*/  FFMA.FTZ R13, R69, R47.reuse, R78 ;  /* 0x0000002f450d7223 */ /* 0x080fe2000001004e */
[----:B------:R-:W-:Y:S01]  /*2480*/  FFMA.FTZ R38, R68, R47, R37 ;  /* 0x0000002f44267223 */ /* 0x000fe20000010025 */
[----:B------:R-:W-:-:S02]  /*2490*/  HADD2.F32 R40, -RZ, R40.H1_H1 ;  /* 0x30000028ff287230 */ /* 0x000fc40000004100 */
[-C--:B------:R-:W-:Y:S01]  /*24a0*/  FFMA.FTZ R46, R17, R39.reuse, RZ ;  /* 0x00000027112e7223 */ /* 0x080fe200000100ff */
[-C--:B------:R-:W-:Y:S01]  /*24b0*/  FFMA.FTZ R47, R19, R39.reuse, RZ ;  /* 0x00000027132f7223 */ /* 0x080fe200000100ff */
[-C--:B------:R-:W-:Y:S01]  /*24c0*/  FFMA.FTZ R43, R28, R39.reuse, RZ ;  /* 0x000000271c2b7223 */ /* 0x080fe200000100ff */
[----:B------:R-:W-:Y:S01]  /*24d0*/  FFMA.FTZ R80, R18, R39, RZ ;  /* 0x0000002712507223 */ /* 0x000fe200000100ff */
[--C-:B------:R-:W-:Y:S02]  /*24e0*/  HADD2.F32 R78, -RZ, R41.reuse.H0_H0 ;  /* 0x20000029ff4e7230 */ /* 0x100fe40000004100 */
[-C--:B------:R-:W-:Y:S01]  /*24f0*/  FFMA.FTZ R37, R49, R40.reuse, R46 ;  /* 0x0000002831257223 */ /* 0x080fe2000001002e */
[-C--:B------:R-:W-:Y:S01]  /*2500*/  FFMA.FTZ R47, R52, R40.reuse, R47 ;  /* 0x00000028342f7223 */ /* 0x080fe2000001002f */
[-C--:B------:R-:W-:Y:S01]  /*2510*/  FFMA.FTZ R46, R50, R40.reuse, R43 ;  /* 0x00000028322e7223 */ /* 0x080fe2000001002b */
[----:B------:R-:W-:Y:S01]  /*2520*/  FFMA.FTZ R80, R51, R40, R80 ;  /* 0x0000002833507223 */ /* 0x000fe20000010050 */
[----:B------:R-:W-:-:S02]  /*2530*/  HADD2.F32 R41, -RZ, R41.H1_H1 ;  /* 0x30000029ff297230 */ /* 0x000fc40000004100 */
[-C--:B------:R-:W-:Y:S01]  /*2540*/  FFMA.FTZ R37, R56, R78.reuse, R37 ;  /* 0x0000004e38257223 */ /* 0x080fe20000010025 */
[-C--:B------:R-:W-:Y:S01]  /*2550*/  FFMA.FTZ R47, R54, R78.reuse, R47 ;  /* 0x0000004e362f7223 */ /* 0x080fe2000001002f */
[-C--:B------:R-:W-:Y:S01]  /*2560*/  FFMA.FTZ R46, R53, R78.reuse, R46 ;  /* 0x0000004e352e7223 */ /* 0x080fe2000001002e */
[----:B------:R-:W-:Y:S01]  /*2570*/  FFMA.FTZ R80, R55, R78, R80 ;  /* 0x0000004e37507223 */ /* 0x000fe20000010050 */
[----:B----4-:R-:W-:Y:S02]  /*2580*/  HADD2.F32 R39, -RZ, R14.H0_H0 ;  /* 0x2000000eff277230 */ /* 0x010fe40000004100 */
[-C--:B------:R-:W-:Y:S01]  /*2590*/  FFMA.FTZ R40, R60, R41.reuse, R37 ;  /* 0x000000293c287223 */ /* 0x080fe20000010025 */
[-C--:B------:R-:W-:Y:S01]  /*25a0*/  FFMA.FTZ R78, R58, R41.reuse, R47 ;  /* 0x000000293a4e7223 */ /* 0x080fe2000001002f */
[-C--:B------:R-:W-:Y:S01]  /*25b0*/  FFMA.FTZ R37, R59, R41.reuse, R46 ;  /* 0x000000293b257223 */ /* 0x080fe2000001002e */
[----:B------:R-:W-:Y:S01]  /*25c0*/  FFMA.FTZ R47, R57, R41, R80 ;  /* 0x00000029392f7223 */ /* 0x000fe20000010050 */
[----:B------:R-:W-:-:S02]  /*25d0*/  HADD2.F32 R46, -RZ, R15.H0_H0 ;  /* 0x2000000fff2e7230 */ /* 0x000fc40000004100 */
[----:B------:R-:W-:Y:S02]  /*25e0*/  HADD2.F32 R41, -RZ, R15.H1_H1 ;  /* 0x3000000fff297230 */ /* 0x000fe40000004100 */
        /* <DEDUP_REMOVED lines=8> */
[----:B------:R-:W-:-:S02]  /*2670*/  FFMA.FTZ R39, R73, R14, R82 ;  /* 0x0000000e49277223 */ /* 0x000fc40000010052 */
[----:B------:R-:W0:Y:S01]  /*2680*/  LDS.64 R14, [UR4+0x200] ;  /* 0x00020004ff0e7984 */ /* 0x000e220008000a00 */
[-C--:B------:R-:W-:Y:S01]  /*2690*/  FFMA.FTZ R40, R66, R46.reuse, R37 ;  /* 0x0000002e42287223 */ /* 0x080fe20000010025 */
[-C--:B------:R-:W-:Y:S01]  /*26a0*/  FFMA.FTZ R37, R67, R46.reuse, R78 ;  /* 0x0000002e43257223 */ /* 0x080fe2000001004e */
[-C--:B------:R-:W-:Y:S01]  /*26b0*/  FFMA.FTZ R80, R65, R46.reuse, R80 ;  /* 0x0000002e41507223 */ /* 0x080fe20000010050 */
[----:B------:R-:W-:Y:S01]  /*26c0*/  FFMA.FTZ R43, R72, R46, R39 ;  /* 0x0000002e482b7223 */ /* 0x000fe20000010027 */
[-C--:B------:R-:W-:Y:S01]  /*26d0*/  FFMA.FTZ R40, R71, R41.reuse, R40 ;  /* 0x0000002947287223 */ /* 0x080fe20000010028 */
[----:B------:R-:W-:Y:S01]  /*26e0*/  FFMA.FTZ R78, R70, R41, R37 ;  /* 0x00000029464e7223 */ /* 0x000fe20000010025 */
[----:B------:R-:W-:Y:S01]  /*26f0*/  FMUL.FTZ R13, R34, R13 ;  /* 0x0000000d220d7220 */ /* 0x000fe20000410000 */
[-C--:B------:R-:W-:Y:S01]  /*2700*/  FFMA.FTZ R39, R69, R41.reuse, R80 ;  /* 0x0000002945277223 */ /* 0x080fe20000010050 */
[----:B------:R-:W-:Y:S01]  /*2710*/  FMUL.FTZ R40, R29, R40 ;  /* 0x000000281d287220 */ /* 0x000fe20000410000 */
[----:B------:R-:W-:Y:S01]  /*2720*/  FMUL.FTZ R78, R33, R78 ;  /* 0x0000004e214e7220 */ /* 0x000fe20000410000 */
[----:B------:R-:W-:Y:S01]  /*2730*/  FFMA.FTZ R80, R68, R41, R43 ;  /* 0x0000002944507223 */ /* 0x000fe2000001002b */
[----:B------:R-:W-:Y:S01]  /*2740*/  FMUL.FTZ R38, R35, R38 ;  /* 0x0000002623267220 */ /* 0x000fe20000410000 */
[----:B------:R-:W-:-:S02]  /*2750*/  MOV R46, R12 ;  /* 0x0000000c002e7202 */ /* 0x000fc40000000f00 */
[----:B------:R-:W-:Y:S01]  /*2760*/  F2FP.F16.F32.PACK_AB R37, RZ, R13 ;  /* 0x0000000dff25723e */ /* 0x000fe200000000ff */
[----:B------:R-:W-:Y:S01]  /*2770*/  FMUL.FTZ R42, R29, R42 ;  /* 0x0000002a1d2a7220 */ /* 0x000fe20000410000 */
[----:B------:R-:W1:Y:S01]  /*2780*/  LDS.64 R12, [UR4+0x208] ;  /* 0x00020804ff0c7984 */ /* 0x000e620008000a00 */
[----:B------:R-:W-:Y:S01]  /*2790*/  FMUL.FTZ R44, R33, R44 ;  /* 0x0000002c212c7220 */ /* 0x000fe20000410000 */
[----:B------:R-:W-:Y:S01]  /*27a0*/  F2FP.F16.F32.PACK_AB R40, RZ, R40 ;  /* 0x00000028ff28723e */ /* 0x000fe200000000ff */
[----:B------:R-:W-:Y:S01]  /*27b0*/  FMUL.FTZ R39, R34, R39 ;  /* 0x0000002722277220 */ /* 0x000fe20000410000 */
[----:B------:R-:W-:Y:S01]  /*27c0*/  FMUL.FTZ R80, R35, R80 ;  /* 0x0000005023507220 */ /* 0x000fe20000410000 */
[----:B------:R-:W-:Y:S02]  /*27d0*/  F2FP.F16.F32.PACK_AB R78, RZ, R78 ;  /* 0x0000004eff4e723e */ /* 0x000fe400000000ff */
[----:B------:R-:W-:Y:S02]  /*27e0*/  F2FP.F16.F32.PACK_AB R38, RZ, R38 ;  /* 0x00000026ff26723e */ /* 0x000fe400000000ff */
[----:B------:R-:W-:-:S02]  /*27f0*/  F2FP.F16.F32.PACK_AB R42, RZ, R42 ;  /* 0x0000002aff2a723e */ /* 0x000fc400000000ff */
[----:B------:R-:W-:Y:S02]  /*2800*/  F2FP.F16.F32.PACK_AB R44, RZ, R44 ;  /* 0x0000002cff2c723e */ /* 0x000fe400000000ff */
[----:B------:R-:W-:Y:S02]  /*2810*/  PRMT R40, R40, 0x5410, R78 ;  /* 0x0000541028287816 */ /* 0x000fe4000000004e */
[----:B------:R-:W-:Y:S02]  /*2820*/  PRMT R37, R37, 0x5410, R38 ;  /* 0x0000541025257816 */ /* 0x000fe40000000026 */
[----:B------:R-:W-:Y:S02]  /*2830*/  F2FP.F16.F32.PACK_AB R39, RZ, R39 ;  /* 0x00000027ff27723e */ /* 0x000fe400000000ff */
[----:B------:R-:W-:Y:S02]  /*2840*/  F2FP.F16.F32.PACK_AB R80, RZ, R80 ;  /* 0x00000050ff50723e */ /* 0x000fe400000000ff */
[----:B------:R-:W-:Y:S01]  /*2850*/  PRMT R42, R42, 0x5410, R44 ;  /* 0x000054102a2a7816 */ /* 0x000fe2000000002c */
[----:B------:R-:W-:Y:S01]  /*2860*/  HADD2 R47, R37, R11 ;  /* 0x0000000b252f7230 */ /* 0x000fe20000000000 */
[----:B------:R-:W-:Y:S01]  /*2870*/  PRMT R39, R39, 0x5410, R80 ;  /* 0x0000541027277816 */ /* 0x000fe20000000050 */
[----:B------:R-:W-:Y:S01]  /*2880*/  HFMA2 R43, R40, 1, 1, R10 ;  /* 0x3c003c00282b7831 */ /* 0x000fe2000000000a */
[----:B------:R-:W-:Y:S01]  /*2890*/  MOV R44, R9 ;  /* 0x00000009002c7202 */ /* 0x000fe20000000f00 */
[--C-:B0-----:R-:W-:Y:S01]  /*28a0*/  HADD2.F32 R9, -RZ, R14.reuse.H0_H0 ;  /* 0x2000000eff097230 */ /* 0x101fe20000004100 */
[----:B------:R-:W0:Y:S01]  /*28b0*/  LDS.64 R10, [UR4+0x280] ;  /* 0x00028004ff0a7984 */ /* 0x000e220008000a00 */
[----:B------:R-:W-:-:S02]  /*28c0*/  HADD2.F32 R14, -RZ, R14.H1_H1 ;  /* 0x3000000eff0e7230 */ /* 0x000fc40000004100 */
[----:B------:R-:W-:Y:S02]  /*28d0*/  HFMA2 R46, R42, 1, 1, R46 ;  /* 0x3c003c002a2e7831 */ /* 0x000fe4000000002e */
[--C-:B------:R-:W-:Y:S02]  /*28e0*/  HADD2.F32 R40, -RZ, R15.reuse.H0_H0 ;  /* 0x2000000fff287230 */ /* 0x100fe40000004100 */
[----:B------:R-:W-:Y:S02]  /*28f0*/  HFMA2 R44, R39, 1, 1, R44 ;  /* 0x3c003c00272c7831 */ /* 0x000fe4000000002c */
[----:B------:R-:W-:Y:S02]  /*2900*/  HADD2.F32 R37, -RZ, R15.H1_H1 ;  /* 0x3000000fff257230 */ /* 0x000fe40000004100 */
[-C--:B------:R-:W-:Y:S01]  /*2910*/  FFMA.FTZ R38, R17, R9.reuse, RZ ;  /* 0x0000000911267223 */ /* 0x080fe200000100ff */
[-C--:B------:R-:W-:Y:S01]  /*2920*/  FFMA.FTZ R15, R28, R9.reuse, RZ ;  /* 0x000000091c0f7223 */ /* 0x080fe200000100ff */
[-C--:B------:R-:W-:Y:S01]  /*2930*/  FFMA.FTZ R39, R19, R9.reuse, RZ ;  /* 0x0000000913277223 */ /* 0x080fe200000100ff */
[----:B------:R-:W-:Y:S01]  /*2940*/  FFMA.FTZ R42, R18, R9, RZ ;  /* 0x00000009122a7223 */ /* 0x000fe200000100ff */
[-C--:B------:R-:W-:Y:S01]  /*2950*/  FFMA.FTZ R9, R49, R14.reuse, R38 ;  /* 0x0000000e31097223 */ /* 0x080fe20000010026 */
[-C--:B------:R-:W-:Y:S01]  /*2960*/  FFMA.FTZ R38, R50, R14.reuse, R15 ;  /* 0x0000000e32267223 */ /* 0x080fe2000001000f */
[-C--:B------:R-:W-:Y:S01]  /*2970*/  FFMA.FTZ R39, R52, R14.reuse, R39 ;  /* 0x0000000e34277223 */ /* 0x080fe20000010027 */
[----:B------:R-:W-:Y:S01]  /*2980*/  FFMA.FTZ R14, R51, R14, R42 ;  /* 0x0000000e330e7223 */ /* 0x000fe2000001002a */
[-C--:B------:R-:W-:Y:S01]  /*2990*/  FFMA.FTZ R9, R56, R40.reuse, R9 ;  /* 0x0000002838097223 */ /* 0x080fe20000010009 */
[-C--:B------:R-:W-:Y:S01]  /*29a0*/  FFMA.FTZ R42, R53, R40.reuse, R38 ;  /* 0x00000028352a7223 */ /* 0x080fe20000010026 */
[-C--:B------:R-:W-:Y:S01]  /*29b0*/  FFMA.FTZ R77, R54, R40.reuse, R39 ;  /* 0x00000028364d7223 */ /* 0x080fe20000010027 */
[----:B------:R-:W-:-:S02]  /*29c0*/  FFMA.FTZ R40, R55, R40, R14 ;  /* 0x0000002837287223 */ /* 0x000fc4000001000e */
[----:B------:R-:W4:Y:S01]  /*29d0*/  LDS.64 R14, [UR4+0x288] ;  /* 0x00028804ff0e7984 */ /* 0x000f220008000a00 */
[--C-:B-1----:R-:W-:Y:S02]  /*29e0*/  HADD2.F32 R39, -RZ, R12.reuse.H0_H0 ;  /* 0x2000000cff277230 */ /* 0x102fe40000004100 */
[-C--:B------:R-:W-:Y:S01]  /*29f0*/  FFMA.FTZ R41, R59, R37.reuse, R42 ;  /* 0x000000253b297223 */ /* 0x080fe2000001002a */
[-C--:B------:R-:W-:Y:S01]  /*2a00*/  FFMA.FTZ R42, R58, R37.reuse, R77 ;  /* 0x000000253a2a7223 */ /* 0x080fe2000001004d */
[-C--:B------:R-:W-:Y:S01]  /*2a10*/  FFMA.FTZ R38, R60, R37.reuse, R9 ;  /* 0x000000253c267223 */ /* 0x080fe20000010009 */
[----:B------:R-:W-:Y:S01]  /*2a20*/  FFMA.FTZ R77, R57, R37, R40 ;  /* 0x00000025394d7223 */ /* 0x000fe20000010028 */
[----:B------:R-:W-:Y:S02]  /*2a30*/  HADD2.F32 R12, -RZ, R12.H1_H1 ;  /* 0x3000000cff0c7230 */ /* 0x000fe40000004100 */
[-C--:B------:R-:W-:Y:S01]  /*2a40*/  FFMA.FTZ R37, R63, R39.reuse, R42 ;  /* 0x000000273f257223 */ /* 0x080fe2000001002a */
[-C--:B------:R-:W-:Y:S01]  /*2a50*/  FFMA.FTZ R9, R61, R39.reuse, R38 ;  /* 0x000000273d097223 */ /* 0x080fe20000010026 */
[-C--:B------:R-:W-:Y:S01]  /*2a60*/  FFMA.FTZ R80, R64, R39.reuse, R77 ;  /* 0x0000002740507223 */ /* 0x080fe2000001004d */
[----:B------:R-:W-:Y:S01]  /*2a70*/  FFMA.FTZ R38, R62, R39, R41 ;  /* 0x000000273e267223 */ /* 0x000fe20000010029 */
[----:B------:R-:W-:-:S02]  /*2a80*/  HADD2.F32 R40, -RZ, R13.H0_H0 ;  /* 0x2000000dff287230 */ /* 0x000fc40000004100 */
        /* <DEDUP_REMOVED lines=8> */
[--C-:B0-----:R-:W-:Y:S02]  /*2b10*/  HADD2.F32 R39, -RZ, R10.reuse.H0_H0 ;  /* 0x2000000aff277230 */ /* 0x101fe40000004100 */
[----:B------:R-:W-:Y:S01]  /*2b20*/  FFMA.FTZ R78, R65, R40, R78 ;  /* 0x00000028414e7223 */ /* 0x000fe2000001004e */
[----:B------:R-:W-:-:S02]  /*2b30*/  HADD2.F32 R10, -RZ, R10.H1_H1 ;  /* 0x3000000aff0a7230 */ /* 0x000fc40000004100 */
[-C--:B------:R-:W-:Y:S01]  /*2b40*/  FFMA.FTZ R12, R68, R13.reuse, R37 ;  /* 0x0000000d440c7223 */ /* 0x080fe20000010025 */
[----:B------:R-:W-:Y:S01]  /*2b50*/  FFMA.FTZ R40, R70, R13, R9 ;  /* 0x0000000d46287223 */ /* 0x000fe20000010009 */
[-C--:B------:R-:W-:Y:S01]  /*2b60*/  FFMA.FTZ R42, R17, R39.reuse, RZ ;  /* 0x00000027112a7223 */ /* 0x080fe200000100ff */
[----:B------:R-:W-:Y:S01]  /*2b70*/  FFMA.FTZ R37, R28, R39, RZ ;  /* 0x000000271c257223 */ /* 0x000fe200000100ff */
[-C--:B------:R-:W-:Y:S01]  /*2b80*/  FFMA.FTZ R38, R71, R13.reuse, R38 ;  /* 0x0000000d47267223 */ /* 0x080fe20000010026 */
[----:B------:R-:W-:Y:S01]  /*2b90*/  FFMA.FTZ R9, R69, R13, R78 ;  /* 0x0000000d45097223 */ /* 0x000fe2000001004e */
[--C-:B------:R-:W-:Y:S02]  /*2ba0*/  HADD2.F32 R78, -RZ, R11.reuse.H0_H0 ;  /* 0x2000000bff4e7230 */ /* 0x100fe40000004100 */
[-C--:B------:R-:W-:Y:S01]  /*2bb0*/  FFMA.FTZ R41, R19, R39.reuse, RZ ;  /* 0x0000002713297223 */ /* 0x080fe200000100ff */
[----:B------:R-:W-:Y:S02]  /*2bc0*/  HADD2.F32 R13, -RZ, R11.H1_H1 ;  /* 0x3000000bff0d7230 */ /* 0x000fe40000004100 */
[-C--:B------:R-:W-:Y:S01]  /*2bd0*/  FFMA.FTZ R11, R49, R10.reuse, R42 ;  /* 0x0000000a310b7223 */ /* 0x080fe2000001002a */
[----:B------:R-:W-:Y:S01]  /*2be0*/  FFMA.FTZ R80, R18, R39, RZ ;  /* 0x0000002712507223 */ /* 0x000fe200000100ff */
[-C--:B------:R-:W-:Y:S01]  /*2bf0*/  FFMA.FTZ R42, R50, R10.reuse, R37 ;  /* 0x0000000a322a7223 */ /* 0x080fe20000010025 */
[----:B------:R-:W-:Y:S01]  /*2c00*/  FFMA.FTZ R41, R52, R10, R41 ;  /* 0x0000000a34297223 */ /* 0x000fe20000010029 */
[----:B------:R-:W-:Y:S01]  /*2c10*/  FFMA.FTZ R11, R56, R78, R11 ;  /* 0x0000004e380b7223 */ /* 0x000fe2000001000b */
[----:B------:R-:W-:Y:S01]  /*2c20*/  FFMA.FTZ R80, R51, R10, R80 ;  /* 0x0000000a33507223 */ /* 0x000fe20000010050 */
[----:B------:R-:W-:Y:S01]  /*2c30*/  FFMA.FTZ R42, R53, R78, R42 ;  /* 0x0000004e352a7223 */ /* 0x000fe2000001002a */
[----:B----4-:R-:W-:-:S02]  /*2c40*/  HADD2.F32 R37, -RZ, R14.H0_H0 ;  /* 0x2000000eff257230 */ /* 0x010fc40000004100 */
[-C--:B------:R-:W-:Y:S01]  /*2c50*/  FFMA.FTZ R41, R54, R78.reuse, R41 ;  /* 0x0000004e36297223 */ /* 0x080fe20000010029 */
[-C--:B------:R-:W-:Y:S01]  /*2c60*/  FFMA.FTZ R10, R60, R13.reuse, R11 ;  /* 0x0000000d3c0a7223 */ /* 0x080fe2000001000b */
[----:B------:R-:W-:Y:S01]  /*2c70*/  FFMA.FTZ R80, R55, R78, R80 ;  /* 0x0000004e37507223 */ /* 0x000fe20000010050 */
[-C--:B------:R-:W-:Y:S01]  /*2c80*/  FFMA.FTZ R39, R59, R13.reuse, R42 ;  /* 0x0000000d3b277223 */ /* 0x080fe2000001002a */
[----:B------:R-:W-:Y:S01]  /*2c90*/  FFMA.FTZ R78, R58, R13, R41 ;  /* 0x0000000d3a4e7223 */ /* 0x000fe20000010029 */
[----:B------:R-:W-:Y:S01]  /*2ca0*/  FFMA.FTZ R11, R61, R37, R10 ;  /* 0x000000253d0b7223 */ /* 0x000fe2000001000a */
[----:B------:R-:W-:Y:S01]  /*2cb0*/  FFMA.FTZ R13, R57, R13, R80 ;  /* 0x0000000d390d7223 */ /* 0x000fe20000010050 */
[----:B------:R-:W-:Y:S02]  /*2cc0*/  HADD2.F32 R14, -RZ, R14.H1_H1 ;  /* 0x3000000eff0e7230 */ /* 0x000fe40000004100 */
[-C--:B------:R-:W-:Y:S01]  /*2cd0*/  FFMA.FTZ R10, R62, R37.reuse, R39 ;  /* 0x000000253e0a7223 */ /* 0x080fe20000010027 */
[-C--:B------:R-:W-:Y:S01]  /*2ce0*/  FFMA.FTZ R39, R63, R37.reuse, R78 ;  /* 0x000000253f277223 */ /* 0x080fe2000001004e */
[----:B------:R-:W-:Y:S01]  /*2cf0*/  FFMA.FTZ R82, R64, R37, R13 ;  /* 0x0000002540527223 */ /* 0x000fe2000001000d */
[-C--:B------:R-:W-:Y:S01]  /*2d00*/  FFMA.FTZ R13, R76, R14.reuse, R11 ;  /* 0x0000000e4c0d7223 */ /* 0x080fe2000001000b */
[----:B------:R-:W-:-:S02]  /*2d10*/  FFMA.FTZ R78, R75, R14, R10 ;  /* 0x0000000e4b4e7223 */ /* 0x000fc4000001000a */
[----:B------:R-:W0:Y:S01]  /*2d20*/  LDS.64 R10, [UR4+0x300] ;  /* 0x00030004ff0a7984 */ /* 0x000e220008000a00 */
[----:B------:R-:W-:Y:S01]  /*2d30*/  FMUL.FTZ R38, R29, R38 ;  /* 0x000000261d267220 */ /* 0x000fe20000410000 */
[----:B------:R-:W-:Y:S01]  /*2d40*/  FMUL.FTZ R40, R33, R40 ;  /* 0x0000002821287220 */ /* 0x000fe20000410000 */
[--C-:B------:R-:W-:Y:S02]  /*2d50*/  HADD2.F32 R42, -RZ, R15.reuse.H0_H0 ;  /* 0x2000000fff2a7230 */ /* 0x100fe40000004100 */
[-C--:B------:R-:W-:Y:S01]  /*2d60*/  FFMA.FTZ R80, R74, R14.reuse, R39 ;  /* 0x0000000e4a507223 */ /* 0x080fe20000010027 */
[----:B------:R-:W-:Y:S01]  /*2d70*/  FFMA.FTZ R37, R73, R14, R82 ;  /* 0x0000000e49257223 */ /* 0x000fe20000010052 */
[----:B------:R-:W-:Y:S01]  /*2d80*/  F2FP.F16.F32.PACK_AB R38, RZ, R38 ;  /* 0x00000026ff26723e */ /* 0x000fe200000000ff */
[----:B------:R-:W-:Y:S01]  /*2d90*/  HADD2.F32 R15, -RZ, R15.H1_H1 ;  /* 0x3000000fff0f7230 */ /* 0x000fe20000004100 */
[----:B------:R-:W-:Y:S01]  /*2da0*/  F2FP.F16.F32.PACK_AB R40, RZ, R40 ;  /* 0x00000028ff28723e */ /* 0x000fe200000000ff */
[-C--:B------:R-:W-:Y:S01]  /*2db0*/  FFMA.FTZ R14, R66, R42.reuse, R13 ;  /* 0x0000002a420e7223 */ /* 0x080fe2000001000d */
[-C--:B------:R-:W-:Y:S01]  /*2dc0*/  FFMA.FTZ R13, R67, R42.reuse, R78 ;  /* 0x0000002a430d7223 */ /* 0x080fe2000001004e */
[-C--:B------:R-:W-:Y:S01]  /*2dd0*/  FFMA.FTZ R80, R65, R42.reuse, R80 ;  /* 0x0000002a41507223 */ /* 0x080fe20000010050 */
[----:B------:R-:W-:Y:S01]  /*2de0*/  FFMA.FTZ R37, R72, R42, R37 ;  /* 0x0000002a48257223 */ /* 0x000fe20000010025 */
[----:B------:R-:W-:Y:S01]  /*2df0*/  PRMT R38, R38, 0x5410, R40 ;  /* 0x0000541026267816 */ /* 0x000fe20000000028 */
[----:B------:R-:W-:Y:S01]  /*2e00*/  FMUL.FTZ R9, R34, R9 ;  /* 0x0000000922097220 */ /* 0x000fe20000410000 */
[-C--:B------:R-:W-:Y:S01]  /*2e10*/  FFMA.FTZ R78, R70, R15.reuse, R13 ;  /* 0x0000000f464e7223 */ /* 0x080fe2000001000d */
[-C--:B------:R-:W-:Y:S01]  /*2e20*/  FFMA.FTZ R13, R69, R15.reuse, R80 ;  /* 0x0000000f450d7223 */ /* 0x080fe20000010050 */
[----:B------:R-:W-:Y:S01]  /*2e30*/  FFMA.FTZ R80, R68, R15, R37 ;  /* 0x0000000f44507223 */ /* 0x000fe20000010025 */
[----:B------:R-:W-:Y:S01]  /*2e40*/  MOV R37, R7 ;  /* 0x0000000700257202 */ /* 0x000fe20000000f00 */
[----:B------:R-:W-:Y:S01]  /*2e50*/  HFMA2 R42, R38, 1, 1, R8 ;  /* 0x3c003c00262a7831 */ /* 0x000fe20000000008 */
[----:B------:R-:W-:-:S02]  /*2e60*/  F2FP.F16.F32.PACK_AB R7, RZ, R9 ;  /* 0x00000009ff07723e */ /* 0x000fc400000000ff */
[----:B------:R-:W1:Y:S01]  /*2e70*/  LDS.64 R8, [UR4+0x308] ;  /* 0x00030804ff087984 */ /* 0x000e620008000a00 */
[----:B------:R-:W-:Y:S01]  /*2e80*/  FFMA.FTZ R14, R71, R15, R14 ;  /* 0x0000000f470e7223 */ /* 0x000fe2000001000e */
[----:B------:R-:W-:Y:S01]  /*2e90*/  FMUL.FTZ R13, R34, R13 ;  /* 0x0000000d220d7220 */ /* 0x000fe20000410000 */
[----:B------:R-:W-:Y:S01]  /*2ea0*/  FMUL.FTZ R80, R35, R80 ;  /* 0x0000005023507220 */ /* 0x000fe20000410000 */
[----:B------:R-:W-:Y:S01]  /*2eb0*/  FMUL.FTZ R78, R33, R78 ;  /* 0x0000004e214e7220 */ /* 0x000fe20000410000 */
[----:B------:R-:W-:Y:S01]  /*2ec0*/  FMUL.FTZ R14, R29, R14 ;  /* 0x0000000e1d0e7220 */ /* 0x000fe20000410000 */
[----:B------:R-:W-:Y:S01]  /*2ed0*/  FMUL.FTZ R12, R35, R12 ;  /* 0x0000000c230c7220 */ /* 0x000fe20000410000 */
[----:B------:R-:W-:Y:S02]  /*2ee0*/  F2FP.F16.F32.PACK_AB R13, RZ, R13 ;  /* 0x0000000dff0d723e */ /* 0x000fe400000000ff */
[----:B------:R-:W-:Y:S02]  /*2ef0*/  F2FP.F16.F32.PACK_AB R80, RZ, R80 ;  /* 0x00000050ff50723e */ /* 0x000fe400000000ff */
[----:B------:R-:W-:-:S02]  /*2f00*/  F2FP.F16.F32.PACK_AB R14, RZ, R14 ;  /* 0x0000000eff0e723e */ /* 0x000fc400000000ff */
[----:B------:R-:W-:Y:S02]  /*2f10*/  F2FP.F16.F32.PACK_AB R78, RZ, R78 ;  /* 0x0000004eff4e723e */ /* 0x000fe400000000ff */
[----:B------:R-:W-:Y:S02]  /*2f20*/  PRMT R13, R13, 0x5410, R80 ;  /* 0x000054100d0d7816 */ /* 0x000fe40000000050 */
[----:B------:R-:W-:Y:S02]  /*2f30*/  F2FP.F16.F32.PACK_AB R12, RZ, R12 ;  /* 0x0000000cff0c723e */ /* 0x000fe400000000ff */
[----:B------:R-:W-:Y:S01]  /*2f40*/  PRMT R14, R14, 0x5410, R78 ;  /* 0x000054100e0e7816 */ /* 0x000fe2000000004e */
[----:B------:R-:W-:Y:S01]  /*2f50*/  HADD2 R39, R13, R5 ;  /* 0x000000050d277230 */ /* 0x000fe20000000000 */
[----:B------:R-:W-:Y:S01]  /*2f60*/  PRMT R7, R7, 0x5410, R12 ;  /* 0x0000541007077816 */ /* 0x000fe2000000000c */
[--C-:B0-----:R-:W-:Y:S02]  /*2f70*/  HADD2.F32 R5, -RZ, R10.reuse.H0_H0 ;  /* 0x2000000aff057230 */ /* 0x101fe40000004100 */
[----:B------:R-:W-:-:S02]  /*2f80*/  HADD2.F32 R10, -RZ, R10.H1_H1 ;  /* 0x3000000aff0a7230 */ /* 0x000fc40000004100 */
[----:B------:R-:W-:Y:S02]  /*2f90*/  HFMA2 R38, R14, 1, 1, R6 ;  /* 0x3c003c000e267831 */ /* 0x000fe40000000006 */
[----:B------:R-:W-:Y:S02]  /*2fa0*/  HADD2 R37, R7, R37 ;  /* 0x0000002507257230 */ /* 0x000fe40000000000 */
[-C--:B------:R-:W-:Y:S01]  /*2fb0*/  FFMA.FTZ R6, R17, R5.reuse, RZ ;  /* 0x0000000511067223 */ /* 0x080fe200000100ff */
[--C-:B------:R-:W-:Y:S02]  /*2fc0*/  HADD2.F32 R12, -RZ, R11.reuse.H0_H0 ;  /* 0x2000000bff0c7230 */ /* 0x100fe40000004100 */
[----:B------:R-:W-:Y:S02]  /*2fd0*/  HADD2.F32 R7, -RZ, R11.H1_H1 ;  /* 0x3000000bff077230 */ /* 0x000fe40000004100 */
        /* <DEDUP_REMOVED lines=11> */
[----:B------:R-:W-:Y:S01]  /*3090*/  FFMA.FTZ R6, R60, R7, R5 ;  /* 0x000000073c067223 */ /* 0x000fe20000010005 */
[----:B-1----:R-:W-:-:S02]  /*30a0*/  HADD2.F32 R5, -RZ, R8.H0_H0 ;  /* 0x20000008ff057230 */ /* 0x002fc40000004100 */
[-C--:B------:R-:W-:Y:S01]  /*30b0*/  FFMA.FTZ R41, R59, R7.reuse, R10 ;  /* 0x000000073b297223 */ /* 0x080fe2000001000a */
[-C--:B------:R-:W-:Y:S01]  /*30c0*/  FFMA.FTZ R10, R58, R7.reuse, R15 ;  /* 0x000000073a0a7223 */ /* 0x080fe2000001000f */
[----:B------:R-:W-:Y:S01]  /*30d0*/  FFMA.FTZ R7, R57, R7, R14 ;  /* 0x0000000739077223 */ /* 0x000fe2000001000e */
[----:B------:R-:W-:Y:S02]  /*30e0*/  HADD2.F32 R8, -RZ, R8.H1_H1 ;  /* 0x30000008ff087230 */ /* 0x000fe40000004100 */
[-C--:B------:R-:W-:Y:S01]  /*30f0*/  FFMA.FTZ R40, R62, R5.reuse, R41 ;  /* 0x000000053e287223 */ /* 0x080fe20000010029 */
[--C-:B------:R-:W-:Y:S02]  /*3100*/  HADD2.F32 R14, -RZ, R9.reuse.H0_H0 ;  /* 0x20000009ff0e7230 */ /* 0x100fe40000004100 */
[-C--:B------:R-:W-:Y:S01]  /*3110*/  FFMA.FTZ R41, R63, R5.reuse, R10 ;  /* 0x000000053f297223 */ /* 0x080fe2000001000a */
[----:B------:R-:W-:Y:S02]  /*3120*/  HADD2.F32 R15, -RZ, R9.H1_H1 ;  /* 0x30000009ff0f7230 */ /* 0x000fe40000004100 */
[-C--:B------:R-:W-:Y:S01]  /*3130*/  FFMA.FTZ R9, R61, R5.reuse, R6 ;  /* 0x000000053d097223 */ /* 0x080fe20000010006 */
[----:B------:R-:W-:Y:S01]  /*3140*/  FFMA.FTZ R80, R64, R5, R7 ;  /* 0x0000000540507223 */ /* 0x000fe20000010007 */
[----:B--2---:R-:W-:Y:S01]  /*3150*/  LOP3.LUT R5, R21, 0xff, RZ, 0xc0, !PT ;  /* 0x000000ff15057812 */ /* 0x004fe200078ec0ff */
[-C--:B------:R-:W-:Y:S01]  /*3160*/  FFMA.FTZ R40, R75, R8.reuse, R40 ;  /* 0x000000084b287223 */ /* 0x080fe20000010028 */
[----:B------:R-:W0:Y:S01]  /*3170*/  LDS.64 R6, [UR4+0x380] ;  /* 0x00038004ff067984 */ /* 0x000e220008000a00 */
[-C--:B------:R-:W-:Y:S01]  /*3180*/  FFMA.FTZ R9, R76, R8.reuse, R9 ;  /* 0x000000084c097223 */ /* 0x080fe20000010009 */
[-C--:B------:R-:W-:Y:S01]  /*3190*/  FFMA.FTZ R78, R74, R8.reuse, R41 ;  /* 0x000000084a4e7223 */ /* 0x080fe20000010029 */
[----:B------:R-:W-:Y:S01]  /*31a0*/  FFMA.FTZ R41, R73, R8, R80 ;  /* 0x0000000849297223 */ /* 0x000fe20000010050 */
[----:B------:R-:W-:Y:S01]  /*31b0*/  IADD3 R77, PT, PT, R5, -0x80, RZ ;  /* 0xffffff80054d7810 */ /* 0x000fe20007ffe0ff */
[-C--:B------:R-:W-:Y:S01]  /*31c0*/  FFMA.FTZ R5, R67, R14.reuse, R40 ;  /* 0x0000000e43057223 */ /* 0x080fe20000010028 */
[-C--:B------:R-:W-:Y:S01]  /*31d0*/  FFMA.FTZ R8, R66, R14.reuse, R9 ;  /* 0x0000000e42087223 */ /* 0x080fe20000010009 */
[-C--:B------:R-:W-:Y:S01]  /*31e0*/  FFMA.FTZ R78, R65, R14.reuse, R78 ;  /* 0x0000000e414e7223 */ /* 0x080fe2000001004e */
[----:B------:R-:W-:Y:S01]  /*31f0*/  FFMA.FTZ R41, R72, R14, R41 ;  /* 0x0000000e48297223 */ /* 0x000fe20000010029 */
[----:B------:R-:W-:Y:S01]  /*3200*/  LOP3.LUT R9, R23, 0xff, RZ, 0xc0, !PT ;  /* 0x000000ff17097812 */ /* 0x000fe200078ec0ff */
[-C--:B------:R-:W-:Y:S01]  /*3210*/  FFMA.FTZ R40, R70, R15.reuse, R5 ;  /* 0x0000000f46287223 */ /* 0x080fe20000010005 */
[-C--:B------:R-:W-:Y:S01]  /*3220*/  FFMA.FTZ R8, R71, R15.reuse, R8 ;  /* 0x0000000f47087223 */ /* 0x080fe20000010008 */
[-C--:B------:R-:W-:Y:S01]  /*3230*/  FFMA.FTZ R5, R69, R15.reuse, R78 ;  /* 0x0000000f45057223 */ /* 0x080fe2000001004e */
[----:B------:R-:W-:Y:S01]  /*3240*/  FFMA.FTZ R78, R68, R15, R41 ;  /* 0x0000000f444e7223 */ /* 0x000fe20000010029 */
[----:B------:R-:W-:Y:S01]  /*3250*/  IADD3 R15, PT, PT, R9, -0x80, RZ ;  /* 0xffffff80090f7810 */ /* 0x000fe20007ffe0ff */
[----:B------:R-:W-:Y:S01]  /*3260*/  FMUL.FTZ R8, R29, R8 ;  /* 0x000000081d087220 */ /* 0x000fe20000410000 */
[----:B------:R-:W-:Y:S01]  /*3270*/  LOP3.LUT R41, R20, 0xff, RZ, 0xc0, !PT ;  /* 0x000000ff14297812 */ /* 0x000fe200078ec0ff */
[----:B------:R-:W-:Y:S01]  /*3280*/  FMUL.FTZ R9, R34, R5 ;  /* 0x0000000522097220 */ /* 0x000fe20000410000 */
[----:B------:R1:W-:Y:S02]  /*3290*/  I2F.F16 R14, R77 ;  /* 0x0000004d000e7306 */ /* 0x0003e40000200c00 */
[----:B------:R-:W-:-:S02]  /*32a0*/  F2FP.F16.F32.PACK_AB R5, RZ, R8 ;  /* 0x00000008ff05723e */ /* 0x000fc400000000ff */
[----:B-1----:R-:W-:Y:S02]  /*32b0*/  IADD3 R77, PT, PT, R41, -0x80, RZ ;  /* 0xffffff80294d7810 */ /* 0x002fe40007ffe0ff */
[----:B------:R-:W-:Y:S02]  /*32c0*/  F2FP.F16.F32.PACK_AB R41, RZ, R9 ;  /* 0x00000009ff29723e */ /* 0x000fe400000000ff */
[----:B------:R-:W1:Y:S01]  /*32d0*/  LDS.64 R8, [UR4+0x388] ;  /* 0x00038804ff087984 */ /* 0x000e620008000a00 */
[----:B------:R-:W-:-:S05]  /*32e0*/  FMUL.FTZ R78, R35, R78 ;  /* 0x0000004e234e7220 */ /* 0x000fca0000410000 */
[----:B------:R-:W-:-:S04]  /*32f0*/  F2FP.F16.F32.PACK_AB R78, RZ, R78 ;  /* 0x0000004eff4e723e */ /* 0x000fc800000000ff */
[----:B------:R-:W-:-:S05]  /*3300*/  PRMT R41, R41, 0x5410, R78 ;  /* 0x0000541029297816 */ /* 0x000fca000000004e */
[----:B------:R-:W-:Y:S02]  /*3310*/  HADD2 R41, R41, R3 ;  /* 0x0000000329297230 */ /* 0x000fe40000000000 */
[--C-:B0-----:R-:W-:Y:S02]  /*3320*/  HADD2.F32 R3, -RZ, R6.reuse.H0_H0 ;  /* 0x20000006ff037230 */ /* 0x101fe40000004100 */
        /* <DEDUP_REMOVED lines=12> */
[----:B------:R-:W-:Y:S01]  /*33f0*/  SHF.R.U32.HI R6, RZ, 0x8, R21 ;  /* 0x00000008ff067819 */ /* 0x000fe20000011615 */
[-C--:B------:R-:W-:Y:S01]  /*3400*/  FFMA.FTZ R49, R56, R80.reuse, R49 ;  /* 0x0000005038317223 */ /* 0x080fe20000010031 */
[-C--:B------:R-:W-:Y:S01]  /*3410*/  FFMA.FTZ R50, R53, R80.reuse, R50 ;  /* 0x0000005035327223 */ /* 0x080fe20000010032 */
[----:B------:R-:W-:Y:S01]  /*3420*/  FFMA.FTZ R28, R55, R80, R28 ;  /* 0x00000050371c7223 */ /* 0x000fe2000001001c */
[----:B------:R-:W-:Y:S01]  /*3430*/  LOP3.LUT R6, R6, 0xff, RZ, 0xc0, !PT ;  /* 0x000000ff06067812 */ /* 0x000fe200078ec0ff */
[-C--:B------:R-:W-:Y:S01]  /*3440*/  FFMA.FTZ R58, R58, R7.reuse, R3 ;  /* 0x000000073a3a7223 */ /* 0x080fe20000010003 */
[-C--:B------:R-:W-:Y:S01]  /*3450*/  FFMA.FTZ R60, R60, R7.reuse, R49 ;  /* 0x000000073c3c7223 */ /* 0x080fe20000010031 */
[-C--:B------:R-:W-:Y:S01]  /*3460*/  FFMA.FTZ R59, R59, R7.reuse, R50 ;  /* 0x000000073b3b7223 */ /* 0x080fe20000010032 */
[--C-:B-1----:R-:W-:Y:S02]  /*3470*/  HADD2.F32 R3, -RZ, R8.reuse.H0_H0 ;  /* 0x20000008ff037230 */ /* 0x102fe40000004100 */
[----:B------:R-:W-:Y:S01]  /*3480*/  FFMA.FTZ R7, R57, R7, R28 ;  /* 0x0000000739077223 */ /* 0x000fe2000001001c */
[----:B------:R-:W-:Y:S01]  /*3490*/  IADD3 R50, PT, PT, R6, -0x80, RZ ;  /* 0xffffff8006327810 */ /* 0x000fe20007ffe0ff */
[----:B------:R-:W-:-:S02]  /*34a0*/  HADD2.F32 R6, -RZ, R8.H1_H1 ;  /* 0x30000008ff067230 */ /* 0x000fc40000004100 */
        /* <DEDUP_REMOVED lines=8> */
[----:B------:R-:W-:Y:S01]  /*3530*/  SHF.R.U32.HI R17, RZ, 0x8, R20 ;  /* 0x00000008ff117819 */ /* 0x000fe20000011614 */
[----:B------:R-:W0:Y:S03]  /*3540*/  LDS.64 R6, [UR4+0x90] ;  /* 0x00009004ff067984 */ /* 0x000e260008000a00 */
[----:B------:R-:W-:Y:S01]  /*3550*/  LOP3.LUT R17, R17, 0xff, RZ, 0xc0, !PT ;  /* 0x000000ff11117812 */ /* 0x000fe200078ec0ff */
[----:B------:R-:W-:-:S03]  /*3560*/  HADD2.F32 R28, -RZ, R9.H0_H0 ;  /* 0x20000009ff1c7230 */ /* 0x000fc60000004100 */
[----:B------:R-:W-:Y:S02]  /*3570*/  IADD3 R17, PT, PT, R17, -0x80, RZ ;  /* 0xffffff8011117810 */ /* 0x000fe40007ffe0ff */
[-C--:B------:R-:W-:Y:S02]  /*3580*/  FFMA.FTZ R74, R65, R28.reuse, R74 ;  /* 0x0000001c414a7223 */ /* 0x080fe4000001004a */
[----:B------:R1:W-:Y:S01]  /*3590*/  I2F.F16 R49, R17 ;  /* 0x0000001100317306 */ /* 0x0003e20000200c00 */
[----:B------:R-:W-:Y:S01]  /*35a0*/  FFMA.FTZ R73, R72, R28, R73 ;  /* 0x0000001c48497223 */ /* 0x000fe20000010049 */
[----:B-1----:R-:W-:Y:S01]  /*35b0*/  HADD2.F32 R17, -RZ, R9.H1_H1 ;  /* 0x30000009ff117230 */ /* 0x002fe20000004100 */
[----:B------:R-:W-:-:S04]  /*35c0*/  LEA.HI R13, R20, 0xffffff80, RZ, 0x8 ;  /* 0xffffff80140d7811 */ /* 0x000fc800078f40ff */
[-C--:B------:R-:W-:Y:S01]  /*35d0*/  FFMA.FTZ R69, R69, R17.reuse, R74 ;  /* 0x0000001145457223 */ /* 0x080fe2000001004a */
[----:B------:R-:W-:Y:S01]  /*35e0*/  FFMA.FTZ R68, R68, R17, R73 ;  /* 0x0000001144447223 */ /* 0x000fe20000010049 */
[----:B------:R-:W-:Y:S02]  /*35f0*/  LEA.HI R79, R23, 0xffffff80, RZ, 0x8 ;  /* 0xffffff80174f7811 */ /* 0x000fe400078f40ff */
[----:B------:R-:W-:Y:S01]  /*3600*/  SHF.R.U32.HI R20, RZ, 0x10, R20 ;  /* 0x00000010ff147819 */ /* 0x000fe20000011614 */
[----:B------:R-:W-:Y:S01]  /*3610*/  FMUL.FTZ R69, R34, R69 ;  /* 0x0000004522457220 */ /* 0x000fe20000410000 */
[----:B------:R-:W-:Y:S01]  /*3620*/  FMUL.FTZ R68, R35, R68 ;  /* 0x0000004423447220 */ /* 0x000fe20000410000 */
[----:B------:R-:W-:Y:S01]  /*3630*/  SHF.R.U32.HI R52, RZ, 0x8, R23 ;  /* 0x00000008ff347819 */ /* 0x000fe20000011617 */
[----:B------:R1:W-:Y:S01]  /*3640*/  I2F.F16 R10, R79 ;  /* 0x0000004f000a7306 */ /* 0x0003e20000200c00 */
[----:B------:R-:W-:Y:S01]  /*3650*/  SHF.R.U32.HI R51, RZ, 0x8, R22 ;  /* 0x00000008ff337819 */ /* 0x000fe20000011616 */
[----:B------:R-:W-:Y:S01]  /*3660*/  FMUL.FTZ R40, R33, R40 ;  /* 0x0000002821287220 */ /* 0x000fe20000410000 */
[----:B------:R-:W-:Y:S01]  /*3670*/  LEA.HI R12, R22, 0xffffff80, RZ, 0x8 ;  /* 0xffffff80160c7811 */ /* 0x000fe200078f40ff */
[-C--:B------:R-:W-:Y:S01]  /*3680*/  FFMA.FTZ R66, R66, R28.reuse, R61 ;  /* 0x0000001c42427223 */ /* 0x080fe2000001003d */
[----:B------:R-:W-:Y:S01]  /*3690*/  LOP3.LUT R20, R20, 0xff, RZ, 0xc0, !PT ;  /* 0x000000ff14147812 */ /* 0x000fe200078ec0ff */
[----:B------:R-:W-:Y:S01]  /*36a0*/  FFMA.FTZ R67, R67, R28, R62 ;  /* 0x0000001c43437223 */ /* 0x000fe2000001003e */
[----:B------:R-:W-:-:S02]  /*36b0*/  LOP3.LUT R52, R52, 0xff, RZ, 0xc0, !PT ;  /* 0x000000ff34347812 */ /* 0x000fc400078ec0ff */
[----:B-1----:R-:W-:Y:S02]  /*36c0*/  LOP3.LUT R79, R22, 0xff, RZ, 0xc0, !PT ;  /* 0x000000ff164f7812 */ /* 0x002fe400078ec0ff */
[----:B------:R-:W-:Y:S02]  /*36d0*/  SHF.R.U32.HI R22, RZ, 0x10, R22 ;  /* 0x00000010ff167819 */ /* 0x000fe40000011616 */
[----:B------:R-:W-:Y:S02]  /*36e0*/  F2FP.F16.F32.PACK_AB R69, RZ, R69 ;  /* 0x00000045ff45723e */ /* 0x000fe400000000ff */
[----:B------:R-:W-:Y:S02]  /*36f0*/  F2FP.F16.F32.PACK_AB R68, RZ, R68 ;  /* 0x00000044ff44723e */ /* 0x000fe400000000ff */
[----:B------:R-:W-:Y:S01]  /*3700*/  LOP3.LUT R51, R51, 0xff, RZ, 0xc0, !PT ;  /* 0x000000ff33337812 */ /* 0x000fe200078ec0ff */
[-C--:B------:R-:W-:Y:S01]  /*3710*/  FFMA.FTZ R66, R71, R17.reuse, R66 ;  /* 0x0000001147427223 */ /* 0x080fe20000010042 */
[----:B------:R-:W-:Y:S01]  /*3720*/  F2FP.F16.F32.PACK_AB R40, RZ, R40 ;  /* 0x00000028ff28723e */ /* 0x000fe200000000ff */
[----:B------:R-:W-:Y:S01]  /*3730*/  FFMA.FTZ R70, R70, R17, R67 ;  /* 0x0000001146467223 */ /* 0x000fe20000010043 */
[----:B------:R-:W-:-:S02]  /*3740*/  IADD3 R20, PT, PT, R20, -0x80, RZ ;  /* 0xffffff8014147810 */ /* 0x000fc40007ffe0ff */
[----:B------:R-:W-:Y:S02]  /*3750*/  IADD3 R9, PT, PT, R52, -0x80, RZ ;  /* 0xffffff8034097810 */ /* 0x000fe40007ffe0ff */
[----:B------:R-:W-:Y:S02]  /*3760*/  LOP3.LUT R22, R22, 0xff, RZ, 0xc0, !PT ;  /* 0x000000ff16167812 */ /* 0x000fe400078ec0ff */
[----:B---3--:R-:W-:Y:S02]  /*3770*/  LOP3.LUT R17, R25, 0xff, RZ, 0xc0, !PT ;  /* 0x000000ff19117812 */ /* 0x008fe400078ec0ff */
[----:B------:R-:W-:Y:S01]  /*3780*/  PRMT R69, R69, 0x5410, R68 ;  /* 0x0000541045457816 */ /* 0x000fe20000000044 */
[----:B------:R-:W1:Y:S01]  /*3790*/  I2F.F16 R77, R77 ;  /* 0x0000004d004d7306 */ /* 0x000e620000200c00 */
[----:B------:R-:W-:Y:S01]  /*37a0*/  IADD3 R8, PT, PT, R51, -0x80, RZ ;  /* 0xffffff8033087810 */ /* 0x000fe20007ffe0ff */
[----:B------:R-:W-:Y:S01]  /*37b0*/  FMUL.FTZ R66, R29, R66 ;  /* 0x000000421d427220 */ /* 0x000fe20000410000 */
[----:B------:R-:W-:Y:S01]  /*37c0*/  PRMT R5, R5, 0x5410, R40 ;  /* 0x0000541005057816 */ /* 0x000fe20000000028 */
[----:B------:R-:W-:Y:S01]  /*37d0*/  FMUL.FTZ R70, R33, R70 ;  /* 0x0000004621467220 */ /* 0x000fe20000410000 */
[----:B------:R-:W-:-:S02]  /*37e0*/  LOP3.LUT R3, R24, 0xff, RZ, 0xc0, !PT ;  /* 0x000000ff18037812 */ /* 0x000fc400078ec0ff */
[----:B------:R-:W-:Y:S01]  /*37f0*/  MOV R40, R4 ;  /* 0x0000000400287202 */ /* 0x000fe20000000f00 */
[----:B------:R2:W-:Y:S01]  /*3800*/  I2F.F16 R51, R20 ;  /* 0x0000001400337306 */ /* 0x0005e20000200c00 */
[----:B------:R-:W-:Y:S02]  /*3810*/  IADD3 R22, PT, PT, R22, -0x80, RZ ;  /* 0xffffff8016167810 */ /* 0x000fe40007ffe0ff */
[----:B------:R-:W-:Y:S02]  /*3820*/  IADD3 R79, PT, PT, R79, -0x80, RZ ;  /* 0xffffff804f4f7810 */ /* 0x000fe40007ffe0ff */
[----:B------:R-:W-:-:S03]  /*3830*/  IADD3 R3, PT, PT, R3, -0x80, RZ ;  /* 0xffffff8003037810 */ /* 0x000fc60007ffe0ff */
[----:B------:R-:W3:Y:S01]  /*3840*/  I2F.F16 R50, R50 ;  /* 0x0000003200327306 */ /* 0x000ee20000200c00 */
[----:B--2---:R-:W-:Y:S01]  /*3850*/  IADD3 R20, PT, PT, R17, -0x80, RZ ;  /* 0xffffff8011147810 */ /* 0x004fe20007ffe0ff */
[----:B------:R-:W-:Y:S01]  /*3860*/  HADD2 R17, R69, R0 ;  /* 0x0000000045117230 */ /* 0x000fe20000000000 */
[----:B------:R-:W-:Y:S01]  /*3870*/  LOP3.LUT R0, R26, 0xff, RZ, 0xc0, !PT ;  /* 0x000000ff1a007812 */ /* 0x000fe200078ec0ff */
[----:B0-----:R-:W-:Y:S01]  /*3880*/  HADD2.F32 R57, -RZ, R6.H0_H0 ;  /* 0x20000006ff397230 */ /* 0x001fe20000004100 */
[----:B------:R-:W-:-:S03]  /*3890*/  F2FP.F16.F32.PACK_AB R66, RZ, R66 ;  /* 0x00000042ff42723e */ /* 0x000fc600000000ff */
[----:B------:R-:W0:Y:S01]  /*38a0*/  I2F.F16 R9, R9 ;  /* 0x0000000900097306 */ /* 0x000e220000200c00 */
[----:B------:R-:W-:Y:S01]  /*38b0*/  F2FP.F16.F32.PACK_AB R70, RZ, R70 ;  /* 0x00000046ff46723e */ /* 0x000fe200000000ff */
[----:B------:R-:W-:Y:S01]  /*38c0*/  HADD2.F32 R56, -RZ, R6.H1_H1 ;  /* 0x30000006ff387230 */ /* 0x000fe20000004100 */
[----:B------:R-:W-:Y:S01]  /*38d0*/  LEA.HI R11, R21, 0xffffff80, RZ, 0x8 ;  /* 0xffffff80150b7811 */ /* 0x000fe200078f40ff */
[----:B------:R-:W-:Y:S02]  /*38e0*/  HADD2.F32 R61, -RZ, R7.H0_H0 ;  /* 0x20000007ff3d7230 */ /* 0x000fe40000004100 */
[----:B------:R-:W-:Y:S01]  /*38f0*/  HFMA2 R40, R5, 1, 1, R40 ;  /* 0x3c003c0005287831 */ /* 0x000fe20000000028 */
[----:B------:R-:W-:Y:S01]  /*3900*/  IADD3 R60, PT, PT, R0, -0x80, RZ ;  /* 0xffffff80003c7810 */ /* 0x000fe20007ffe0ff */
[----:B------:R2:W-:Y:S01]  /*3910*/  I2F.F16 R53, R22 ;  /* 0x0000001600357306 */ /* 0x0005e20000200c00 */
[----:B------:R-:W-:Y:S02]  /*3920*/  LEA.HI R5, R24, 0xffffff80, RZ, 0x8 ;  /* 0xffffff8018057811 */ /* 0x000fe400078f40ff */
[----:B------:R-:W-:-:S02]  /*3930*/  SHF.R.U32.HI R21, RZ, 0x10, R21 ;  /* 0x00000010ff157819 */ /* 0x000fc40000011615 */
[----:B------:R-:W-:-:S03]  /*3940*/  SHF.R.U32.HI R0, RZ, 0x8, R24 ;  /* 0x00000008ff007819 */ /* 0x000fc60000011618 */
[----:B------:R-:W4:Y:S01]  /*3950*/  I2F.F16 R4, R79 ;  /* 0x0000004f00047306 */ /* 0x000f220000200c00 */
[----:B--2---:R-:W-:Y:S02]  /*3960*/  HADD2.F32 R22, -RZ, R7.H1_H1 ;  /* 0x30000007ff167230 */ /* 0x004fe40000004100 */
[----:B------:R-:W2:Y:S01]  /*3970*/  LDS.64 R6, [UR4+0x98] ;  /* 0x00009804ff067984 */ /* 0x000ea20008000a00 */
[----:B------:R-:W-:Y:S02]  /*3980*/  PRMT R66, R66, 0x5410, R70 ;  /* 0x0000541042427816 */ /* 0x000fe40000000046 */
[----:B------:R-:W-:Y:S02]  /*3990*/  SHF.R.U32.HI R24, RZ, 0x10, R24 ;  /* 0x00000010ff187819 */ /* 0x000fe40000011618 */
[----:B------:R5:W-:Y:S01]  /*39a0*/  I2F.F16 R58, R3 ;  /* 0x00000003003a7306 */ /* 0x000be20000200c00 */
[----:B------:R-:W-:Y:S02]  /*39b0*/  SHF.R.U32.HI R23, RZ, 0x10, R23 ;  /* 0x00000010ff177819 */ /* 0x000fe40000011617 */
[----:B------:R-:W-:-:S02]  /*39c0*/  LOP3.LUT R21, R21, 0xff, RZ, 0xc0, !PT ;  /* 0x000000ff15157812 */ /* 0x000fc400078ec0ff */
[----:B------:R-:W-:Y:S02]  /*39d0*/  LOP3.LUT R24, R24, 0xff, RZ, 0xc0, !PT ;  /* 0x000000ff18187812 */ /* 0x000fe400078ec0ff */
[----:B-----5:R-:W-:Y:S01]  /*39e0*/  LOP3.LUT R3, R27, 0xff, RZ, 0xc0, !PT ;  /* 0x000000ff1b037812 */ /* 0x020fe200078ec0ff */
[----:B------:R-:W5:Y:S01]  /*39f0*/  I2F.F16 R8, R8 ;  /* 0x0000000800087306 */ /* 0x000f620000200c00 */
[----:B------:R-:W-:Y:S02]  /*3a00*/  LOP3.LUT R23, R23, 0xff, RZ, 0xc0, !PT ;  /* 0x000000ff17177812 */ /* 0x000fe400078ec0ff */
[----:B------:R-:W-:Y:S01]  /*3a10*/  IADD3 R59, PT, PT, R3, -0x80, RZ ;  /* 0xffffff80033b7810 */ /* 0x000fe20007ffe0ff */
[----:B-1----:R-:W-:Y:S02]  /*3a20*/  HADD2.F32 R3, -RZ, R77.H0_H0 ;  /* 0x2000004dff037230 */ /* 0x002fe40000004100 */
[----:B------:R-:W-:Y:S01]  /*3a30*/  HFMA2 R28, R66, 1, 1, R2 ;  /* 0x3c003c00421c7831 */ /* 0x000fe20000000002 */
[----:B------:R-:W-:Y:S01]  /*3a40*/  LEA.HI R79, R25, 0xffffff80, RZ, 0x8 ;  /* 0xffffff80194f7811 */ /* 0x000fe200078f40ff */
[----:B------:R-:W1:Y:S01]  /*3a50*/  I2F.F16 R15, R15 ;  /* 0x0000000f000f7306 */ /* 0x000e620000200c00 */
[----:B------:R-:W-:-:S02]  /*3a60*/  IADD3 R21, PT, PT, R21, -0x80, RZ ;  /* 0xffffff8015157810 */ /* 0x000fc40007ffe0ff */
[--C-:B------:R-:W-:Y:S02]  /*3a70*/  SHF.R.U32.HI R2, RZ, 0x8, R25.reuse ;  /* 0x00000008ff027819 */ /* 0x100fe40000011619 */
[----:B------:R-:W-:Y:S01]  /*3a80*/  SHF.R.U32.HI R55, RZ, 0x10, R25 ;  /* 0x00000010ff377819 */ /* 0x000fe20000011619 */
[----:B---3--:R-:W-:Y:S01]  /*3a90*/  HADD2.F32 R25, -RZ, R50.H0_H0 ;  /* 0x20000032ff197230 */ /* 0x008fe20000004100 */
[----:B------:R-:W-:Y:S01]  /*3aa0*/  IADD3 R63, PT, PT, R24, -0x80, RZ ;  /* 0xffffff80183f7810 */ /* 0x000fe20007ffe0ff */
[----:B------:R-:W-:Y:S01]  /*3ab0*/  HADD2.F32 R24, -RZ, R49.H0_H0 ;  /* 0x20000031ff187230 */ /* 0x000fe20000004100 */
[----:B------:R-:W-:Y:S01]  /*3ac0*/  IADD3 R23, PT, PT, R23, -0x80, RZ ;  /* 0xffffff8017177810 */ /* 0x000fe20007ffe0ff */
[----:B0-----:R-:W-:Y:S02]  /*3ad0*/  HADD2.F32 R50, -RZ, R9.H0_H0 ;  /* 0x20000009ff327230 */ /* 0x001fe40000004100 */
[----:B------:R-:W-:Y:S01]  /*3ae0*/  FFMA.FTZ R9, R3, R57, RZ ;  /* 0x0000003903097223 */ /* 0x000fe200000100ff */
[----:B------:R0:W3:Y:S01]  /*3af0*/  I2F.F16 R52, R21 ;  /* 0x0000001500347306 */ /* 0x0000e20000200c00 */
[----:B----4-:R-:W-:-:S02]  /*3b00*/  HADD2.F32 R4, -RZ, R4.H0_H0 ;  /* 0x20000004ff047230 */ /* 0x010fc40000004100 */
[----:B-----5:R-:W-:-:S05]  /*3b10*/  HADD2.F32 R49, -RZ, R8.H0_H0 ;  /* 0x20000008ff317230 */ /* 0x020fca0000004100 */
[----:B------:R4:W5:Y:S01]  /*3b20*/  I2F.F16 R54, R23 ;  /* 0x0000001700367306 */ /* 0x0009620000200c00 */
[----:B0-----:R-:W-:Y:S01]  /*3b30*/  LOP3.LUT R21, R0, 0xff, RZ, 0xc0, !PT ;  /* 0x000000ff00157812 */ /* 0x001fe200078ec0ff */
[----:B------:R-:W-:Y:S02]  /*3b40*/  HADD2.F32 R0, -RZ, R14.H0_H0 ;  /* 0x2000000eff007230 */ /* 0x000fe40000004100 */
[-C--:B------:R-:W-:Y:S01]  /*3b50*/  FFMA.FTZ R14, R24, R56.reuse, R9 ;  /* 0x00000038180e7223 */ /* 0x080fe20000010009 */
[----:B------:R-:W-:Y:S01]  /*3b60*/  SHF.R.U32.HI R9, RZ, 0x8, R26 ;  /* 0x00000008ff097819 */ /* 0x000fe2000001161a */
[-C--:B------:R-:W-:Y:S01]  /*3b70*/  FFMA.FTZ R62, R4, R57.reuse, RZ ;  /* 0x00000039043e7223 */ /* 0x080fe200000100ff */
[----:B------:R-:W-:Y:S01]  /*3b80*/  LOP3.LUT R55, R55, 0xff, RZ, 0xc0, !PT ;  /* 0x000000ff37377812 */ /* 0x000fe200078ec0ff */
[----:B------:R-:W-:Y:S01]  /*3b90*/  FFMA.FTZ R8, R0, R57, RZ ;  /* 0x0000003900087223 */ /* 0x000fe200000100ff */
[----:B------:R-:W0:Y:S01]  /*3ba0*/  I2F.F16 R11, R11 ;  /* 0x0000000b000b7306 */ /* 0x000e220000200c00 */
[----:B----4-:R-:W-:Y:S01]  /*3bb0*/  LOP3.LUT R23, R2, 0xff, RZ, 0xc0, !PT ;  /* 0x000000ff02177812 */ /* 0x010fe200078ec0ff */
[----:B-1----:R-:W-:Y:S01]  /*3bc0*/  HADD2.F32 R2, -RZ, R15.H0_H0 ;  /* 0x2000000fff027230 */ /* 0x002fe20000004100 */
[----:B------:R-:W-:Y:S01]  /*3bd0*/  LOP3.LUT R9, R9, 0xff, RZ, 0xc0, !PT ;  /* 0x000000ff09097812 */ /* 0x000fe200078ec0ff */
[-C--:B------:R-:W-:Y:S01]  /*3be0*/  FFMA.FTZ R15, R25, R56.reuse, R8 ;  /* 0x00000038190f7223 */ /* 0x080fe20000010008 */
[----:B------:R-:W-:-:S03]  /*3bf0*/  FFMA.FTZ R62, R49, R56, R62 ;  /* 0x00000038313e7223 */ /* 0x000fc6000001003e */
[----:B------:R-:W1:Y:S01]  /*3c00*/  I2F.F16 R12, R12 ;  /* 0x0000000c000c7306 */ /* 0x000e620000200c00 */
[----:B------:R-:W-:Y:S01]  /*3c10*/  HADD2.F32 R53, -RZ, R53.H0_H0 ;  /* 0x20000035ff357230 */ /* 0x000fe20000004100 */
[----:B------:R-:W-:Y:S02]  /*3c20*/  IADD3 R8, PT, PT, R55, -0x80, RZ ;  /* 0xffffff8037087810 */ /* 0x000fe40007ffe0ff */
[----:B------:R-:W-:Y:S01]  /*3c30*/  IADD3 R9, PT, PT, R9, -0x80, RZ ;  /* 0xffffff8009097810 */ /* 0x000fe20007ffe0ff */
[----:B------:R-:W-:-:S03]  /*3c40*/  FFMA.FTZ R57, R2, R57, RZ ;  /* 0x0000003902397223 */ /* 0x000fc600000100ff */
[----:B------:R-:W4:Y:S01]  /*3c50*/  I2F.F16 R13, R13 ;  /* 0x0000000d000d7306 */ /* 0x000f220000200c00 */
[----:B------:R-:W-:Y:S01]  /*3c60*/  FFMA.FTZ R69, R53, R61, R62 ;  /* 0x0000003d35457223 */ /* 0x000fe2000001003e */
[----:B------:R-:W-:-:S06]  /*3c70*/  HADD2.F32 R51, -RZ, R51.H0_H0 ;  /* 0x20000033ff337230 */ /* 0x000fcc0000004100 */
[----:B------:R-:W2:Y:S01]  /*3c80*/  I2F.F16 R20, R20 ;  /* 0x0000001400147306 */ /* 0x000ea20000200c00 */
[----:B---3--:R-:W-:Y:S02]  /*3c90*/  HADD2.F32 R52, -RZ, R52.H0_H0 ;  /* 0x20000034ff347230 */ /* 0x008fe40000004100 */
[----:B------:R-:W-:Y:S01]  /*3ca0*/  FFMA.FTZ R57, R50, R56, R57 ;  /* 0x0000003832397223 */ /* 0x000fe20000010039 */
[----:B-----5:R-:W-:-:S04]  /*3cb0*/  HADD2.F32 R54, -RZ, R54.H0_H0 ;  /* 0x20000036ff367230 */ /* 0x020fc80000004100 */
[----:B------:R-:W3:Y:S01]  /*3cc0*/  I2F.F16 R60, R60 ;  /* 0x0000003c003c7306 */ /* 0x000ee20000200c00 */
[----:B------:R-:W-:Y:S01]  /*3cd0*/  IADD3 R23, PT, PT, R23, -0x80, RZ ;  /* 0xffffff8017177810 */ /* 0x000fe20007ffe0ff */
[-C--:B------:R-:W-:Y:S01]  /*3ce0*/  FFMA.FTZ R67, R51, R61.reuse, R14 ;  /* 0x0000003d33437223 */ /* 0x080fe2000001000e */
[----:B------:R-:W-:-:S05]  /*3cf0*/  FFMA.FTZ R64, R52, R61, R15 ;  /* 0x0000003d34407223 */ /* 0x000fca000001000f */
[----:B------:R-:W-:Y:S01]  /*3d00*/  I2F.F16 R62, R8 ;  /* 0x00000008003e7306 */ /* 0x000fe20000200c00 */
[----:B------:R-:W-:Y:S01]  /*3d10*/  FFMA.FTZ R68, R54, R61, R57 ;  /* 0x0000003d36447223 */ /* 0x000fe20000010039 */
[----:B------:R-:W-:-:S06]  /*3d20*/  SHF.R.U32.HI R14, RZ, 0x10, R26 ;  /* 0x00000010ff0e7819 */ /* 0x000fcc000001161a */
[----:B------:R5:W-:Y:S01]  /*3d30*/  I2F.F16 R65, R9 ;  /* 0x0000000900417306 */ /* 0x000be20000200c00 */
[--C-:B------:R-:W-:Y:S01]  /*3d40*/  SHF.R.U32.HI R15, RZ, 0x8, R27.reuse ;  /* 0x00000008ff0f7819 */ /* 0x100fe2000001161b */
[----:B0-----:R-:W-:Y:S02]  /*3d50*/  HADD2.F32 R55, -RZ, R11.H0_H0 ;  /* 0x2000000bff377230 */ /* 0x001fe40000004100 */
[----:B-1----:R-:W-:Y:S01]  /*3d60*/  HADD2.F32 R56, -RZ, R12.H0_H0 ;  /* 0x2000000cff387230 */ /* 0x002fe20000004100 */
[----:B-----5:R-:W0:Y:S01]  /*3d70*/  LDS.64 R8, [UR4+0x110] ;  /* 0x00011004ff087984 */ /* 0x020e220008000a00 */
[----:B------:R-:W-:Y:S01]  /*3d80*/  HADD2.F32 R57, -RZ, R10.H0_H0 ;  /* 0x2000000aff397230 */ /* 0x000fe20000004100 */
[----:B------:R-:W-:Y:S01]  /*3d90*/  SHF.R.U32.HI R10, RZ, 0x10, R27 ;  /* 0x00000010ff0a7819 */ /* 0x000fe2000001161b */
[----:B------:R1:W-:Y:S01]  /*3da0*/  I2F.F16 R66, R23 ;  /* 0x0000001700427306 */ /* 0x0003e20000200c00 */
[----:B------:R-:W-:Y:S01]  /*3db0*/  LEA.HI R19, R26, 0xffffff80, RZ, 0x8 ;  /* 0xffffff801a137811 */ /* 0x000fe200078f40ff */
[----:B----4-:R-:W-:Y:S01]  /*3dc0*/  HADD2.F32 R26, -RZ, R13.H0_H0 ;  /* 0x2000000dff1a7230 */ /* 0x010fe20000004100 */
[----:B------:R-:W-:Y:S01]  /*3dd0*/  LOP3.LUT R14, R14, 0xff, RZ, 0xc0, !PT ;  /* 0x000000ff0e0e7812 */ /* 0x000fe200078ec0ff */
[----:B--2---:R-:W-:Y:S01]  /*3de0*/  HADD2.F32 R12, -RZ, R6.H0_H0 ;  /* 0x20000006ff0c7230 */ /* 0x004fe20000004100 */
[----:B------:R-:W-:Y:S01]  /*3df0*/  LOP3.LUT R15, R15, 0xff, RZ, 0xc0, !PT ;  /* 0x000000ff0f0f7812 */ /* 0x000fe200078ec0ff */
[-C--:B------:R-:W-:Y:S01]  /*3e00*/  FFMA.FTZ R70, R55, R22.reuse, R64 ;  /* 0x0000001637467223 */ /* 0x080fe20000010040 */
[-C--:B------:R-:W-:Y:S01]  /*3e10*/  FFMA.FTZ R11, R56, R22.reuse, R69 ;  /* 0x00000016380b7223 */ /* 0x080fe20000010045 */
[----:B-1----:R-:W-:Y:S01]  /*3e20*/  LEA.HI R23, R27, 0xffffff80, RZ, 0x8 ;  /* 0xffffff801b177811 */ /* 0x002fe200078f40ff */
[----:B------:R-:W-:Y:S01]  /*3e30*/  HADD2.F32 R27, -RZ, R20.H0_H0 ;  /* 0x20000014ff1b7230 */ /* 0x000fe20000004100 */
[----:B------:R-:W-:Y:S01]  /*3e40*/  LOP3.LUT R10, R10, 0xff, RZ, 0xc0, !PT ;  /* 0x000000ff0a0a7812 */ /* 0x000fe200078ec0ff */
[----:B---3--:R-:W-:Y:S01]  /*3e50*/  HADD2.F32 R60, -RZ, R60.H0_H0 ;  /* 0x2000003cff3c7230 */ /* 0x008fe20000004100 */
[----:B------:R-:W-:Y:S01]  /*3e60*/  IADD3 R21, PT, PT, R21, -0x80, RZ ;  /* 0xffffff8015157810 */ /* 0x000fe20007ffe0ff */
[----:B------:R-:W1:Y:S01]  /*3e70*/  I2F.F16 R59, R59 ;  /* 0x0000003b003b7306 */ /* 0x000e620000200c00 */
[----:B------:R-:W-:Y:S01]  /*3e80*/  IADD3 R14, PT, PT, R14, -0x80, RZ ;  /* 0xffffff800e0e7810 */ /* 0x000fe20007ffe0ff */
[-C--:B------:R-:W-:Y:S01]  /*3e90*/  FFMA.FTZ R67, R26, R22.reuse, R67 ;  /* 0x000000161a437223 */ /* 0x080fe20000010043 */
[----:B------:R-:W-:Y:S01]  /*3ea0*/  IADD3 R15, PT, PT, R15, -0x80, RZ ;  /* 0xffffff800f0f7810 */ /* 0x000fe20007ffe0ff */
[----:B------:R-:W-:Y:S01]  /*3eb0*/  FFMA.FTZ R72, R57, R22, R68 ;  /* 0x0000001639487223 */ /* 0x000fe20000010044 */
[-C--:B------:R-:W-:Y:S01]  /*3ec0*/  FFMA.FTZ R73, R27, R12.reuse, R70 ;  /* 0x0000000c1b497223 */ /* 0x080fe20000010046 */
[----:B------:R-:W-:Y:S01]  /*3ed0*/  IADD3 R22, PT, PT, R10, -0x80, RZ ;  /* 0xffffff800a167810 */ /* 0x000fe20007ffe0ff */
[----:B------:R-:W-:Y:S01]  /*3ee0*/  FFMA.FTZ R70, R60, R12, R11 ;  /* 0x0000000c3c467223 */ /* 0x000fe2000001000b */
[----:B------:R-:W2:Y:S01]  /*3ef0*/  I2F.F16 R21, R21 ;  /* 0x0000001500157306 */ /* 0x000ea20000200c00 */
[----:B------:R-:W3:Y:S07]  /*3f00*/  LDS.64 R10, [UR4+0x118] ;  /* 0x00011804ff0a7984 */ /* 0x000eee0008000a00 */
[----:B------:R-:W4:Y:S08]  /*3f10*/  I2F.F16 R61, R14 ;  /* 0x0000000e003d7306 */ /* 0x000f300000200c00 */
[----:B------:R-:W5:Y:S01]  /*3f20*/  I2F.F16 R64, R15 ;  /* 0x0000000f00407306 */ /* 0x000f620000200c00 */
[----:B------:R-:W-:-:S07]  /*3f30*/  HADD2.F32 R69, -RZ, R6.H1_H1 ;  /* 0x30000006ff457230 */ /* 0x000fce0000004100 */
[----:B------:R-:W0:Y:S01]  /*3f40*/  I2F.F16 R63, R63 ;  /* 0x0000003f003f7306 */ /* 0x000e220000200c00 */
[----:B------:R-:W-:-:S07]  /*3f50*/  HADD2.F32 R58, -RZ, R58.H0_H0 ;  /* 0x2000003aff3a7230 */ /* 0x000fce0000004100 */
[----:B------:R-:W3:Y:S01]  /*3f60*/  I2F.F16 R22, R22 ;  /* 0x0000001600167306 */ /* 0x000ee20000200c00 */
[----:B-1----:R-:W-:Y:S02]  /*3f70*/  HADD2.F32 R59, -RZ, R59.H0_H0 ;  /* 0x2000003bff3b7230 */ /* 0x002fe40000004100 */
[----:B------:R-:W-:-:S05]  /*3f80*/  HADD2.F32 R65, -RZ, R65.H0_H0 ;  /* 0x20000041ff417230 */ /* 0x000fca0000004100 */
[----:B------:R-:W1:Y:S01]  /*3f90*/  I2F.F16 R19, R19 ;  /* 0x0000001300137306 */ /* 0x000e620000200c00 */
[--C-:B------:R-:W-:Y:S02]  /*3fa0*/  HADD2.F32 R68, -RZ, R7.reuse.H0_H0 ;  /* 0x20000007ff447230 */ /* 0x100fe40000004100 */
[----:B------:R-:W-:-:S05]  /*3fb0*/  HADD2.F32 R71, -RZ, R7.H1_H1 ;  /* 0x30000007ff477230 */ /* 0x000fca0000004100 */
[----:B------:R-:W1:Y:S01]  /*3fc0*/  I2F.F16 R23, R23 ;  /* 0x0000001700177306 */ /* 0x000e620000200c00 */
[----:B------:R-:W-:-:S04]  /*3fd0*/  IMAD.WIDE R6, R123, 0x4, R30 ;  /* 0x000000047b067825 */ /* 0x000fc800078e021e */
[----:B------:R-:W-:-:S03]  /*3fe0*/  FFMA.FTZ R67, R58, R12, R67 ;  /* 0x0000000c3a437223 */ /* 0x000fc60000010043 */
[----:B------:R-:W1:Y:S01]  /*3ff0*/  I2F.F16 R5, R5 ;  /* 0x0000000500057306 */ /* 0x000e620000200c00 */
[----:B--2---:R-:W-:Y:S02]  /*4000*/  HADD2.F32 R30, -RZ, R21.H0_H0 ;  /* 0x20000015ff1e7230 */ /* 0x004fe40000004100 */
[----:B------:R-:W-:Y:S01]  /*4010*/  FFMA.FTZ R75, R59, R12, R72 ;  /* 0x0000000c3b4b7223 */ /* 0x000fe20000010048 */
[----:B------:R-:W-:-:S04]  /*4020*/  HADD2.F32 R66, -RZ, R66.H0_H0 ;  /* 0x20000042ff427230 */ /* 0x000fc80000004100 */
[----:B------:R-:W2:Y:S01]  /*4030*/  I2F.F16 R18, R79 ;  /* 0x0000004f00127306 */ /* 0x000ea20000200c00 */
[----:B----4-:R-:W-:Y:S02]  /*4040*/  HADD2.F32 R61, -RZ, R61.H0_H0 ;  /* 0x2000003dff3d7230 */ /* 0x010fe40000004100 */
[-C--:B------:R-:W-:Y:S01]  /*4050*/  FFMA.FTZ R70, R65, R69.reuse, R70 ;  /* 0x0000004541467223 */ /* 0x080fe20000010046 */
[----:B-----5:R-:W-:Y:S02]  /*4060*/  HADD2.F32 R64, -RZ, R64.H0_H0 ;  /* 0x20000040ff407230 */ /* 0x020fe40000004100 */
[-C--:B------:R-:W-:Y:S01]  /*4070*/  FFMA.FTZ R20, R30, R69.reuse, R67 ;  /* 0x000000451e147223 */ /* 0x080fe20000010043 */
[----:B0-----:R-:W-:Y:S02]  /*4080*/  HADD2.F32 R63, -RZ, R63.H0_H0 ;  /* 0x2000003fff3f7230 */ /* 0x001fe40000004100 */
[----:B------:R-:W-:Y:S01]  /*4090*/  FFMA.FTZ R73, R66, R69, R73 ;  /* 0x0000004542497223 */ /* 0x000fe20000010049 */
[----:B------:R-:W-:-:S02]  /*40a0*/  HADD2.F32 R62, -RZ, R62.H0_H0 ;  /* 0x2000003eff3e7230 */ /* 0x000fc40000004100 */
[-C--:B------:R-:W-:Y:S01]  /*40b0*/  FFMA.FTZ R21, R61, R68.reuse, R70 ;  /* 0x000000443d157223 */ /* 0x080fe20000010046 */
[----:B---3--:R-:W-:Y:S02]  /*40c0*/  HADD2.F32 R31, -RZ, R22.H0_H0 ;  /* 0x20000016ff1f7230 */ /* 0x008fe40000004100 */
[----:B------:R-:W-:Y:S01]  /*40d0*/  FFMA.FTZ R22, R64, R69, R75 ;  /* 0x0000004540167223 */ /* 0x000fe2000001004b */
        /* <DEDUP_REMOVED lines=8> */
[----:B--2---:R-:W-:Y:S02]  /*4160*/  HADD2.F32 R68, -RZ, R18.H0_H0 ;  /* 0x20000012ff447230 */ /* 0x004fe40000004100 */
[----:B------:R-:W-:Y:S01]  /*4170*/  FFMA.FTZ R18, R69, R71, R74 ;  /* 0x0000004745127223 */ /* 0x000fe2000001004a */
[----:B------:R-:W-:Y:S01]  /*4180*/  HADD2.F32 R8, -RZ, R8.H1_H1 ;  /* 0x30000008ff087230 */ /* 0x000fe20000004100 */
[----:B------:R0:W2:Y:S01]  /*4190*/  LDG.E.128.CONSTANT R12, desc[UR8][R6.64] ;  /* 0x00000008060c7981 */ /* 0x0000a2000c1e9d00 */
[--C-:B------:R-:W-:Y:S02]  /*41a0*/  HADD2.F32 R21, -RZ, R9.reuse.H0_H0 ;  /* 0x20000009ff157230 */ /* 0x100fe40000004100 */
[----:B------:R-:W-:-:S02]  /*41b0*/  HADD2.F32 R23, -RZ, R9.H1_H1 ;  /* 0x30000009ff177230 */ /* 0x000fc40000004100 */
[-C--:B------:R-:W-:Y:S01]  /*41c0*/  FFMA.FTZ R9, R3, R19.reuse, RZ ;  /* 0x0000001303097223 */ /* 0x080fe200000100ff */
[----:B------:R-:W-:Y:S01]  /*41d0*/  FFMA.FTZ R74, R0, R19, RZ ;  /* 0x00000013004a7223 */ /* 0x000fe200000100ff */
[-C--:B------:R-:W-:Y:S01]  /*41e0*/  FFMA.FTZ R22, R67, R71.reuse, R20 ;  /* 0x0000004743167223 */ /* 0x080fe20000010014 */
[----:B------:R-:W-:Y:S01]  /*41f0*/  FFMA.FTZ R72, R68, R71, R73 ;  /* 0x0000004744487223 */ /* 0x000fe20000010049 */
        /* <DEDUP_REMOVED lines=24> */
[----:B------:R-:W-:Y:S01]  /*4380*/  FMUL.FTZ R22, R29, R22 ;  /* 0x000000161d167220 */ /* 0x000fe20000410000 */
[----:B------:R-:W-:Y:S01]  /*4390*/  FMUL.FTZ R72, R33, R72 ;  /* 0x0000004821487220 */ /* 0x000fe20000410000 */
[----:B------:R-:W-:Y:S02]  /*43a0*/  HADD2.F32 R11, -RZ, R11.H1_H1 ;  /* 0x3000000bff0b7230 */ /* 0x000fe40000004100 */
[----:B------:R-:W-:Y:S01]  /*43b0*/  FFMA.FTZ R76, R64, R19, R23 ;  /* 0x00000013404c7223 */ /* 0x000fe20000010017 */
[-C--:B------:R-:W-:Y:S01]  /*43c0*/  FFMA.FTZ R9, R62, R10.reuse, R9 ;  /* 0x0000000a3e097223 */ /* 0x080fe20000010009 */
[-C--:B------:R-:W-:Y:S01]  /*43d0*/  FFMA.FTZ R8, R63, R10.reuse, R8 ;  /* 0x0000000a3f087223 */ /* 0x080fe20000010008 */
[----:B------:R-:W-:Y:S01]  /*43e0*/  FFMA.FTZ R19, R61, R10, R74 ;  /* 0x0000000a3d137223 */ /* 0x000fe2000001004a */
[----:B------:R-:W1:Y:S01]  /*43f0*/  LDS.64 R20, [UR4+0x190] ;  /* 0x00019004ff147984 */ /* 0x000e620008000a00 */
[----:B------:R-:W-:Y:S01]  /*4400*/  F2FP.F16.F32.PACK_AB R22, RZ, R22 ;  /* 0x00000016ff16723e */ /* 0x000fe200000000ff */
[----:B------:R-:W-:Y:S01]  /*4410*/  FFMA.FTZ R76, R31, R10, R76 ;  /* 0x0000000a1f4c7223 */ /* 0x000fe2000001004c */
[----:B------:R-:W-:Y:S01]  /*4420*/  F2FP.F16.F32.PACK_AB R72, RZ, R72 ;  /* 0x00000048ff48723e */ /* 0x000fe200000000ff */
[-C--:B------:R-:W-:Y:S01]  /*4430*/  FFMA.FTZ R74, R68, R11.reuse, R9 ;  /* 0x0000000b444a7223 */ /* 0x080fe20000010009 */
[-C--:B------:R-:W-:Y:S01]  /*4440*/  FFMA.FTZ R10, R67, R11.reuse, R8 ;  /* 0x0000000b430a7223 */ /* 0x080fe20000010008 */
[----:B------:R-:W-:Y:S01]  /*4450*/  FFMA.FTZ R9, R70, R11, R19 ;  /* 0x0000000b46097223 */ /* 0x000fe20000010013 */
[----:B------:R-:W-:Y:S01]  /*4460*/  PRMT R23, R22, 0x5410, R72 ;  /* 0x0000541016177816 */ /* 0x000fe20000000048 */
[----:B------:R-:W-:Y:S01]  /*4470*/  FMUL.FTZ R8, R35, R18 ;  /* 0x0000001223087220 */ /* 0x000fe20000410000 */
[----:B------:R-:W-:Y:S01]  /*4480*/  FMUL.FTZ R10, R29, R10 ;  /* 0x0000000a1d0a7220 */ /* 0x000fe20000410000 */
[----:B------:R-:W-:Y:S01]  /*4490*/  FMUL.FTZ R9, R34, R9 ;  /* 0x0000000922097220 */ /* 0x000fe20000410000 */
[----:B0-----:R-:W-:-:S04]  /*44a0*/  IMAD.WIDE R6, R123, 0x4, R6 ;  /* 0x000000047b067825 */ /* 0x001fc800078e0206 */
[----:B------:R-:W-:Y:S01]  /*44b0*/  FFMA.FTZ R76, R69, R11, R76 ;  /* 0x0000000b454c7223 */ /* 0x000fe2000001004c */
[----:B------:R-:W-:Y:S01]  /*44c0*/  HFMA2 R48, R23, 1, 1, R48 ;  /* 0x3c003c0017307831 */ /* 0x000fe20000000030 */
[----:B------:R-:W-:Y:S01]  /*44d0*/  F2FP.F16.F32.PACK_AB R22, RZ, R8 ;  /* 0x00000008ff16723e */ /* 0x000fe200000000ff */
[----:B------:R-:W0:Y:S01]  /*44e0*/  LDS.64 R18, [UR4+0x198] ;  /* 0x00019804ff127984 */ /* 0x000e220008000a00 */
[----:B------:R-:W-:Y:S02]  /*44f0*/  F2FP.F16.F32.PACK_AB R23, RZ, R10 ;  /* 0x0000000aff17723e */ /* 0x000fe400000000ff */
[----:B------:R-:W-:Y:S02]  /*4500*/  F2FP.F16.F32.PACK_AB R71, RZ, R9 ;  /* 0x00000009ff47723e */ /* 0x000fe400000000ff */
[----:B------:R-:W3:Y:S01]  /*4510*/  LDG.E.128.CONSTANT R8, desc[UR8][R6.64] ;  /* 0x0000000806087981 */ /* 0x000ee2000c1e9d00 */
[----:B------:R-:W-:Y:S01]  /*4520*/  FMUL.FTZ R5, R34, R5 ;  /* 0x0000000522057220 */ /* 0x000fe20000410000 */
[----:B------:R-:W-:Y:S01]  /*4530*/  FMUL.FTZ R74, R33, R74 ;  /* 0x0000004a214a7220 */ /* 0x000fe20000410000 */
[----:B------:R-:W-:-:S03]  /*4540*/  FMUL.FTZ R76, R35, R76 ;  /* 0x0000004c234c7220 */ /* 0x000fc60000410000 */
[----:B------:R-:W-:Y:S02]  /*4550*/  F2FP.F16.F32.PACK_AB R5, RZ, R5 ;  /* 0x00000005ff05723e */ /* 0x000fe400000000ff */
[----:B------:R-:W-:Y:S02]  /*4560*/  F2FP.F16.F32.PACK_AB R74, RZ, R74 ;  /* 0x0000004aff4a723e */ /* 0x000fe400000000ff */
[----:B------:R-:W-:Y:S02]  /*4570*/  F2FP.F16.F32.PACK_AB R76, RZ, R76 ;  /* 0x0000004cff4c723e */ /* 0x000fe400000000ff */
[----:B------:R-:W-:Y:S02]  /*4580*/  PRMT R5, R5, 0x5410, R22 ;  /* 0x0000541005057816 */ /* 0x000fe40000000016 */
[----:B------:R-:W-:Y:S02]  /*4590*/  PRMT R72, R23, 0x5410, R74 ;  /* 0x0000541017487816 */ /* 0x000fe4000000004a */
[----:B------:R-:W-:Y:S01]  /*45a0*/  PRMT R71, R71, 0x5410, R76 ;  /* 0x0000541047477816 */ /* 0x000fe2000000004c */
[----:B------:R-:W4:Y:S01]  /*45b0*/  LDS.64 R22, [UR4+0x10] ;  /* 0x00001004ff167984 */ /* 0x000f220008000a00 */
[----:B------:R-:W-:-:S02]  /*45c0*/  HADD2 R45, R5, R45 ;  /* 0x0000002d052d7230 */ /* 0x000fc40000000000 */
[--C-:B-1----:R-:W-:Y:S02]  /*45d0*/  HADD2.F32 R5, -RZ, R20.reuse.H0_H0 ;  /* 0x20000014ff057230 */ /* 0x102fe40000004100 */
[----:B------:R-:W-:Y:S02]  /*45e0*/  HFMA2 R47, R71, 1, 1, R47 ;  /* 0x3c003c00472f7831 */ /* 0x000fe4000000002f */
[----:B------:R-:W-:Y:S02]  /*45f0*/  HADD2.F32 R20, -RZ, R20.H1_H1 ;  /* 0x30000014ff147230 */ /* 0x000fe40000004100 */
[--C-:B------:R-:W-:Y:S02]  /*4600*/  HADD2.F32 R71, -RZ, R21.reuse.H0_H0 ;  /* 0x20000015ff477230 */ /* 0x100fe40000004100 */
[----:B------:R-:W-:Y:S02]  /*4610*/  HADD2.F32 R73, -RZ, R21.H1_H1 ;  /* 0x30000015ff497230 */ /* 0x000fe40000004100 */
[-C--:B------:R-:W-:Y:S01]  /*4620*/  FFMA.FTZ R21, R3, R5.reuse, RZ ;  /* 0x0000000503157223 */ /* 0x080fe200000100ff */
[----:B------:R-:W-:Y:S01]  /*4630*/  FFMA.FTZ R74, R0, R5, RZ ;  /* 0x00000005004a7223 */ /* 0x000fe200000100ff */
[----:B------:R-:W-:-:S02]  /*4640*/  HFMA2 R46, R72, 1, 1, R46 ;  /* 0x3c003c00482e7831 */ /* 0x000fc4000000002e */
[-C--:B------:R-:W-:Y:S01]  /*4650*/  FFMA.FTZ R76, R4, R5.reuse, RZ ;  /* 0x00000005044c7223 */ /* 0x080fe200000100ff */
[-C--:B------:R-:W-:Y:S01]  /*4660*/  FFMA.FTZ R72, R24, R20.reuse, R21 ;  /* 0x0000001418487223 */ /* 0x080fe20000010015 */
[-C--:B------:R-:W-:Y:S01]  /*4670*/  FFMA.FTZ R21, R25, R20.reuse, R74 ;  /* 0x0000001419157223 */ /* 0x080fe2000001004a */
[----:B------:R-:W-:Y:S01]  /*4680*/  FFMA.FTZ R5, R2, R5, RZ ;  /* 0x0000000502057223 */ /* 0x000fe200000100ff */
[-C--:B------:R-:W-:Y:S02]  /*4690*/  FFMA.FTZ R76, R49, R20.reuse, R76 ;  /* 0x00000014314c7223 */ /* 0x080fe4000001004c */
[-C--:B------:R-:W-:Y:S01]  /*46a0*/  FFMA.FTZ R74, R52, R71.reuse, R21 ;  /* 0x00000047344a7223 */ /* 0x080fe20000010015 */
[----:B------:R-:W-:Y:S02]  /*46b0*/  FFMA.FTZ R77, R50, R20, R5 ;  /* 0x00000014324d7223 */ /* 0x000fe40000010005 */
[----:B------:R-:W1:Y:S01]  /*46c0*/  LDS.64 R20, [UR4+0x18] ;  /* 0x00001804ff147984 */ /* 0x000e620008000a00 */
[-C--:B------:R-:W-:Y:S01]  /*46d0*/  FFMA.FTZ R5, R51, R71.reuse, R72 ;  /* 0x0000004733057223 */ /* 0x080fe20000010048 */
[-C--:B------:R-:W-:Y:S01]  /*46e0*/  FFMA.FTZ R75, R53, R71.reuse, R76 ;  /* 0x00000047354b7223 */ /* 0x080fe2000001004c */
[----:B------:R-:W-:Y:S01]  /*46f0*/  FFMA.FTZ R78, R54, R71, R77 ;  /* 0x00000047364e7223 */ /* 0x000fe2000001004d */
[----:B0-----:R-:W-:-:S02]  /*4700*/  HADD2.F32 R72, -RZ, R18.H0_H0 ;  /* 0x20000012ff487230 */ /* 0x001fc40000004100 */
[-C--:B------:R-:W-:Y:S01]  /*4710*/  FFMA.FTZ R76, R55, R73.reuse, R74 ;  /* 0x00000049374c7223 */ /* 0x080fe2000001004a */
[-C--:B------:R-:W-:Y:S01]  /*4720*/  FFMA.FTZ R5, R26, R73.reuse, R5 ;  /* 0x000000491a057223 */ /* 0x080fe20000010005 */
[-C--:B------:R-:W-:Y:S01]  /*4730*/  FFMA.FTZ R75, R56, R73.reuse, R75 ;  /* 0x00000049384b7223 */ /* 0x080fe2000001004b */
[----:B------:R-:W-:Y:S01]  /*4740*/  FFMA.FTZ R78, R57, R73, R78 ;  /* 0x00000049394e7223 */ /* 0x000fe2000001004e */
[--C-:B------:R-:W-:Y:S02]  /*4750*/  HADD2.F32 R74, -RZ, R19.reuse.H0_H0 ;  /* 0x20000013ff4a7230 */ /* 0x100fe40000004100 */
[----:B------:R-:W-:Y:S02]  /*4760*/  HADD2.F32 R73, -RZ, R19.H1_H1 ;  /* 0x30000013ff497230 */ /* 0x000fe40000004100 */
[-C--:B------:R-:W-:Y:S01]  /*4770*/  FFMA.FTZ R19, R27, R72.reuse, R76 ;  /* 0x000000481b137223 */ /* 0x080fe2000001004c */
[----:B------:R-:W-:Y:S02]  /*4780*/  HADD2.F32 R71, -RZ, R18.H1_H1 ;  /* 0x30000012ff477230 */ /* 0x000fe40000004100 */
[-C--:B------:R-:W-:Y:S01]  /*4790*/  FFMA.FTZ R5, R58, R72.reuse, R5 ;  /* 0x000000483a057223 */ /* 0x080fe20000010005 */
[-C--:B------:R-:W-:Y:S01]  /*47a0*/  FFMA.FTZ R76, R60, R72.reuse, R75 ;  /* 0x000000483c4c7223 */ /* 0x080fe2000001004b */
[----:B------:R-:W-:-:S02]  /*47b0*/  FFMA.FTZ R75, R59, R72, R78 ;  /* 0x000000483b4b7223 */ /* 0x000fc4000001004e */
        /* <DEDUP_REMOVED lines=8> */
[--C-:B----4-:R-:W-:Y:S02]  /*4840*/  HADD2.F32 R5, -RZ, R22.reuse.H0_H0 ;  /* 0x20000016ff057230 */ /* 0x110fe40000004100 */
[-C--:B------:R-:W-:Y:S01]  /*4850*/  FFMA.FTZ R72, R67, R73.reuse, R18 ;  /* 0x0000004943487223 */ /* 0x080fe20000010012 */
[-C--:B------:R-:W-:Y:S01]  /*4860*/  FFMA.FTZ R74, R68, R73.reuse, R19 ;  /* 0x00000049444a7223 */ /* 0x080fe20000010013 */
[-C--:B------:R-:W-:Y:S01]  /*4870*/  FFMA.FTZ R19, R70, R73.reuse, R71 ;  /* 0x0000004946137223 */ /* 0x080fe20000010047 */
[----:B------:R-:W-:Y:S01]  /*4880*/  FFMA.FTZ R18, R69, R73, R76 ;  /* 0x0000004945127223 */ /* 0x000fe2000001004c */
[----:B------:R-:W-:-:S02]  /*4890*/  HADD2.F32 R22, -RZ, R22.H1_H1 ;  /* 0x30000016ff167230 */ /* 0x000fc40000004100 */
[C---:B------:R-:W-:Y:S01]  /*48a0*/  FFMA.FTZ R75, R5.reuse, R0, RZ ;  /* 0x00000000054b7223 */ /* 0x040fe200000100ff */
[--C-:B------:R-:W-:Y:S02]  /*48b0*/  HADD2.F32 R71, -RZ, R23.reuse.H0_H0 ;  /* 0x20000017ff477230 */ /* 0x100fe40000004100 */
[----:B------:R-:W-:Y:S01]  /*48c0*/  FFMA.FTZ R80, R5, R4, RZ ;  /* 0x0000000405507223 */ /* 0x000fe200000100ff */
[----:B------:R-:W-:Y:S02]  /*48d0*/  HADD2.F32 R73, -RZ, R23.H1_H1 ;  /* 0x30000017ff497230 */ /* 0x000fe40000004100 */
[----:B------:R-:W-:Y:S01]  /*48e0*/  FFMA.FTZ R23, R3, R5, RZ ;  /* 0x0000000503177223 */ /* 0x000fe200000100ff */
[----:B------:R-:W-:Y:S01]  /*48f0*/  FFMA.FTZ R5, R5, R2, RZ ;  /* 0x0000000205057223 */ /* 0x000fe200000100ff */
[C---:B------:R-:W-:Y:S01]  /*4900*/  FFMA.FTZ R78, R22.reuse, R25, R75 ;  /* 0x00000019164e7223 */ /* 0x040fe2000001004b */
[----:B------:R-:W-:Y:S01]  /*4910*/  FFMA.FTZ R80, R22, R49, R80 ;  /* 0x0000003116507223 */ /* 0x000fe20000010050 */
[----:B------:R-:W-:Y:S01]  /*4920*/  FFMA.FTZ R76, R24, R22, R23 ;  /* 0x00000016184c7223 */ /* 0x000fe20000010017 */
[----:B------:R-:W-:-:S02]  /*4930*/  FFMA.FTZ R75, R22, R50, R5 ;  /* 0x00000032164b7223 */ /* 0x000fc40000010005 */
[----:B------:R-:W-:Y:S01]  /*4940*/  FFMA.FTZ R23, R71, R53, R80 ;  /* 0x0000003547177223 */ /* 0x000fe20000010050 */
[----:B------:R-:W-:Y:S01]  /*4950*/  FFMA.FTZ R5, R51, R71, R76 ;  /* 0x0000004733057223 */ /* 0x000fe2000001004c */
[C---:B------:R-:W-:Y:S01]  /*4960*/  FFMA.FTZ R76, R71.reuse, R54, R75 ;  /* 0x00000036474c7223 */ /* 0x040fe2000001004b */
[----:B------:R-:W-:Y:S01]  /*4970*/  FFMA.FTZ R78, R71, R52, R78 ;  /* 0x00000034474e7223 */ /* 0x000fe2000001004e */
[C---:B------:R-:W-:Y:S01]  /*4980*/  FFMA.FTZ R77, R73.reuse, R56, R23 ;  /* 0x00000038494d7223 */ /* 0x040fe20000010017 */
[--C-:B-1----:R-:W-:Y:S02]  /*4990*/  HADD2.F32 R22, -RZ, R20.reuse.H0_H0 ;  /* 0x20000014ff167230 */ /* 0x102fe40000004100 */
[----:B------:R-:W-:Y:S01]  /*49a0*/  FFMA.FTZ R82, R73, R57, R76 ;  /* 0x0000003949527223 */ /* 0x000fe2000001004c */
[----:B------:R-:W-:Y:S02]  /*49b0*/  HADD2.F32 R23, -RZ, R20.H1_H1 ;  /* 0x30000014ff177230 */ /* 0x000fe40000004100 */
[----:B------:R-:W-:-:S02]  /*49c0*/  HADD2.F32 R76, -RZ, R21.H0_H0 ;  /* 0x20000015ff4c7230 */ /* 0x000fc40000004100 */
[----:B------:R-:W-:Y:S02]  /*49d0*/  HADD2.F32 R71, -RZ, R21.H1_H1 ;  /* 0x30000015ff477230 */ /* 0x000fe40000004100 */
[----:B------:R-:W0:Y:S01]  /*49e0*/  LDS.64 R20, [UR4+0x210] ;  /* 0x00021004ff147984 */ /* 0x000e220008000a00 */
[----:B------:R-:W-:Y:S01]  /*49f0*/  FFMA.FTZ R5, R26, R73, R5 ;  /* 0x000000491a057223 */ /* 0x000fe20000010005 */
[----:B------:R-:W-:Y:S01]  /*4a00*/  FFMA.FTZ R75, R73, R55, R78 ;  /* 0x00000037494b7223 */ /* 0x000fe2000001004e */
[----:B------:R-:W-:Y:S02]  /*4a10*/  FFMA.FTZ R80, R22, R60, R77 ;  /* 0x0000003c16507223 */ /* 0x000fe4000001004d */
[----:B------:R-:W-:Y:S01]  /*4a20*/  FFMA.FTZ R5, R58, R22, R5 ;  /* 0x000000163a057223 */ /* 0x000fe20000010005 */
[C---:B------:R-:W-:Y:S01]  /*4a30*/  FFMA.FTZ R78, R22.reuse, R27, R75 ;  /* 0x0000001b164e7223 */ /* 0x040fe2000001004b */
[----:B------:R-:W-:Y:S02]  /*4a40*/  FFMA.FTZ R73, R22, R59, R82 ;  /* 0x0000003b16497223 */ /* 0x000fe40000010052 */
[----:B------:R-:W-:Y:S01]  /*4a50*/  FFMA.FTZ R22, R30, R23, R5 ;  /* 0x000000171e167223 */ /* 0x000fe20000010005 */
[C---:B------:R-:W-:Y:S01]  /*4a60*/  FFMA.FTZ R5, R23.reuse, R66, R78 ;  /* 0x0000004217057223 */ /* 0x040fe2000001004e */
[C---:B------:R-:W-:Y:S01]  /*4a70*/  FFMA.FTZ R80, R23.reuse, R65, R80 ;  /* 0x0000004117507223 */ /* 0x040fe20000010050 */
[----:B------:R-:W-:Y:S01]  /*4a80*/  FFMA.FTZ R82, R23, R64, R73 ;  /* 0x0000004017527223 */ /* 0x000fe20000010049 */
[----:B------:R-:W-:Y:S01]  /*4a90*/  FFMA.FTZ R22, R63, R76, R22 ;  /* 0x0000004c3f167223 */ /* 0x000fe20000010016 */
[C---:B------:R-:W-:Y:S01]  /*4aa0*/  FFMA.FTZ R78, R76.reuse, R62, R5 ;  /* 0x0000003e4c4e7223 */ /* 0x040fe20000010005 */
[C---:B------:R-:W-:Y:S01]  /*4ab0*/  FFMA.FTZ R5, R76.reuse, R61, R80 ;  /* 0x0000003d4c057223 */ /* 0x040fe20000010050 */
[----:B------:R-:W-:Y:S01]  /*4ac0*/  FFMA.FTZ R82, R76, R31, R82 ;  /* 0x0000001f4c527223 */ /* 0x000fe20000010052 */
[----:B------:R-:W-:Y:S01]  /*4ad0*/  FMUL.FTZ R19, R34, R19 ;  /* 0x0000001322137220 */ /* 0x000fe20000410000 */
[----:B------:R-:W-:Y:S01]  /*4ae0*/  FFMA.FTZ R22, R67, R71, R22 ;  /* 0x0000004743167223 */ /* 0x000fe20000010016 */
[C---:B------:R-:W-:Y:S01]  /*4af0*/  FFMA.FTZ R78, R71.reuse, R68, R78 ;  /* 0x00000044474e7223 */ /* 0x040fe2000001004e */
[C---:B------:R-:W-:Y:S01]  /*4b00*/  FFMA.FTZ R5, R71.reuse, R70, R5 ;  /* 0x0000004647057223 */ /* 0x040fe20000010005 */
[----:B------:R-:W-:Y:S01]  /*4b10*/  FFMA.FTZ R82, R71, R69, R82 ;  /* 0x0000004547527223 */ /* 0x000fe20000010052 */
[----:B------:R-:W-:Y:S01]  /*4b20*/  FMUL.FTZ R71, R35, R18 ;  /* 0x0000001223477220 */ /* 0x000fe20000410000 */
[----:B------:R-:W-:Y:S01]  /*4b30*/  F2FP.F16.F32.PACK_AB R23, RZ, R19 ;  /* 0x00000013ff17723e */ /* 0x000fe200000000ff */
[----:B------:R-:W-:Y:S01]  /*4b40*/  FMUL.FTZ R72, R29, R72 ;  /* 0x000000481d487220 */ /* 0x000fe20000410000 */
[----:B------:R-:W-:Y:S01]  /*4b50*/  FMUL.FTZ R74, R33, R74 ;  /* 0x0000004a214a7220 */ /* 0x000fe20000410000 */
[----:B------:R-:W1:Y:S01]  /*4b60*/  LDS.64 R18, [UR4+0x218] ;  /* 0x00021804ff127984 */ /* 0x000e620008000a00 */
[----:B------:R-:W-:Y:S01]  /*4b70*/  FMUL.FTZ R22, R29, R22 ;  /* 0x000000161d167220 */ /* 0x000fe20000410000 */
[----:B------:R-:W-:Y:S01]  /*4b80*/  F2FP.F16.F32.PACK_AB R71, RZ, R71 ;  /* 0x00000047ff47723e */ /* 0x000fe200000000ff */
[----:B------:R-:W-:Y:S01]  /*4b90*/  FMUL.FTZ R78, R33, R78 ;  /* 0x0000004e214e7220 */ /* 0x000fe20000410000 */
[----:B------:R-:W-:-:S02]  /*4ba0*/  F2FP.F16.F32.PACK_AB R72, RZ, R72 ;  /* 0x00000048ff48723e */ /* 0x000fc400000000ff */
[----:B------:R-:W-:Y:S01]  /*4bb0*/  F2FP.F16.F32.PACK_AB R74, RZ, R74 ;  /* 0x0000004aff4a723e */ /* 0x000fe200000000ff */
[----:B------:R-:W-:Y:S01]  /*4bc0*/  FMUL.FTZ R5, R34, R5 ;  /* 0x0000000522057220 */ /* 0x000fe20000410000 */
[----:B------:R-:W-:Y:S01]  /*4bd0*/  FMUL.FTZ R82, R35, R82 ;  /* 0x0000005223527220 */ /* 0x000fe20000410000 */
[----:B------:R-:W-:Y:S02]  /*4be0*/  F2FP.F16.F32.PACK_AB R22, RZ, R22 ;  /* 0x00000016ff16723e */ /* 0x000fe400000000ff */
[----:B------:R-:W-:Y:S02]  /*4bf0*/  PRMT R72, R72, 0x5410, R74 ;  /* 0x0000541048487816 */ /* 0x000fe4000000004a */
[----:B------:R-:W-:Y:S02]  /*4c00*/  PRMT R23, R23, 0x5410, R71 ;  /* 0x0000541017177816 */ /* 0x000fe40000000047 */
[----:B------:R-:W-:Y:S02]  /*4c10*/  F2FP.F16.F32.PACK_AB R78, RZ, R78 ;  /* 0x0000004eff4e723e */ /* 0x000fe400000000ff */
[----:B------:R-:W-:-:S02]  /*4c20*/  F2FP.F16.F32.PACK_AB R5, RZ, R5 ;  /* 0x00000005ff05723e */ /* 0x000fc400000000ff */
[----:B------:R-:W-:Y:S01]  /*4c30*/  F2FP.F16.F32.PACK_AB R82, RZ, R82 ;  /* 0x00000052ff52723e */ /* 0x000fe200000000ff */
[----:B------:R-:W-:Y:S01]  /*4c40*/  HADD2 R44, R23, R44 ;  /* 0x0000002c172c7230 */ /* 0x000fe20000000000 */
[----:B------:R-:W-:Y:S01]  /*4c50*/  PRMT R71, R22, 0x5410, R78 ;  /* 0x0000541016477816 */ /* 0x000fe2000000004e */
[----:B------:R-:W-:Y:S01]  /*4c60*/  HFMA2 R43, R72, 1, 1, R43 ;  /* 0x3c003c00482b7831 */ /* 0x000fe2000000002b */
[----:B------:R-:W4:Y:S01]  /*4c70*/  LDS.64 R22, [UR4+0x290] ;  /* 0x00029004ff167984 */ /* 0x000f220008000a00 */
[----:B------:R-:W-:Y:S01]  /*4c80*/  PRMT R72, R5, 0x5410, R82 ;  /* 0x0000541005487816 */ /* 0x000fe20000000052 */
[----:B0-----:R-:W-:Y:S02]  /*4c90*/  HADD2.F32 R5, -RZ, R20.H0_H0 ;  /* 0x20000014ff057230 */ /* 0x001fe40000004100 */
[----:B------:R-:W-:Y:S02]  /*4ca0*/  HFMA2 R36, R71, 1, 1, R36 ;  /* 0x3c003c0047247831 */ /* 0x000fe40000000024 */
[----:B------:R-:W-:-:S02]  /*4cb0*/  HADD2.F32 R20, -RZ, R20.H1_H1 ;  /* 0x30000014ff147230 */ /* 0x000fc40000004100 */
[--C-:B------:R-:W-:Y:S02]  /*4cc0*/  HADD2.F32 R71, -RZ, R21.reuse.H0_H0 ;  /* 0x20000015ff477230 */ /* 0x100fe40000004100 */
[----:B------:R-:W-:Y:S02]  /*4cd0*/  HADD2.F32 R73, -RZ, R21.H1_H1 ;  /* 0x30000015ff497230 */ /* 0x000fe40000004100 */
[-C--:B------:R-:W-:Y:S01]  /*4ce0*/  FFMA.FTZ R21, R3, R5.reuse, RZ ;  /* 0x0000000503157223 */ /* 0x080fe200000100ff */
[-C--:B------:R-:W-:Y:S01]  /*4cf0*/  FFMA.FTZ R74, R0, R5.reuse, RZ ;  /* 0x00000005004a7223 */ /* 0x080fe200000100ff */
[----:B------:R-:W-:Y:S02]  /*4d00*/  HFMA2 R16, R72, 1, 1, R16 ;  /* 0x3c003c0048107831 */ /* 0x000fe40000000010 */
[-C--:B------:R-:W-:Y:S01]  /*4d10*/  FFMA.FTZ R76, R4, R5.reuse, RZ ;  /* 0x00000005044c7223 */ /* 0x080fe200000100ff */
[-C--:B------:R-:W-:Y:S01]  /*4d20*/  FFMA.FTZ R72, R24, R20.reuse, R21 ;  /* 0x0000001418487223 */ /* 0x080fe20000010015 */
[-C--:B------:R-:W-:Y:S01]  /*4d30*/  FFMA.FTZ R21, R25, R20.reuse, R74 ;  /* 0x0000001419157223 */ /* 0x080fe2000001004a */
[----:B------:R-:W-:Y:S01]  /*4d40*/  FFMA.FTZ R5, R2, R5, RZ ;  /* 0x0000000502057223 */ /* 0x000fe200000100ff */
[----:B------:R-:W-:-:S02]  /*4d50*/  FFMA.FTZ R76, R49, R20, R76 ;  /* 0x00000014314c7223 */ /* 0x000fc4000001004c */
[-C--:B------:R-:W-:Y:S01]  /*4d60*/  FFMA.FTZ R74, R52, R71.reuse, R21 ;  /* 0x00000047344a7223 */ /* 0x080fe20000010015 */
[----:B------:R-:W-:Y:S02]  /*4d70*/  FFMA.FTZ R77, R50, R20, R5 ;  /* 0x00000014324d7223 */ /* 0x000fe40000010005 */
[----:B------:R-:W0:Y:S01]  /*4d80*/  LDS.64 R20, [UR4+0x298] ;  /* 0x00029804ff147984 */ /* 0x000e220008000a00 */
[-C--:B------:R-:W-:Y:S01]  /*4d90*/  FFMA.FTZ R5, R51, R71.reuse, R72 ;  /* 0x0000004733057223 */ /* 0x080fe20000010048 */
[-C--:B------:R-:W-:Y:S01]  /*4da0*/  FFMA.FTZ R75, R53, R71.reuse, R76 ;  /* 0x00000047354b7223 */ /* 0x080fe2000001004c */
[----:B------:R-:W-:Y:S01]  /*4db0*/  FFMA.FTZ R78, R54, R71, R77 ;  /* 0x00000047364e7223 */ /* 0x000fe2000001004d */
[--C-:B-1----:R-:W-:Y:S02]  /*4dc0*/  HADD2.F32 R72, -RZ, R18.reuse.H0_H0 ;  /* 0x20000012ff487230 */ /* 0x102fe40000004100 */
        /* <DEDUP_REMOVED lines=28> */
[--C-:B------:R-:W-:Y:S02]  /*4f90*/  HADD2.F32 R73, -RZ, R23.reuse.H0_H0 ;  /* 0x20000017ff497230 */ /* 0x100fe40000004100 */
[----:B------:R-:W-:Y:S01]  /*4fa0*/  FFMA.FTZ R75, R2, R71, RZ ;  /* 0x00000047024b7223 */ /* 0x000fe200000100ff */
[-C--:B------:R-:W-:Y:S01]  /*4fb0*/  FFMA.FTZ R76, R24, R22.reuse, R19 ;  /* 0x00000016184c7223 */ /* 0x080fe20000010013 */
[-C--:B------:R-:W-:Y:S01]  /*4fc0*/  FFMA.FTZ R71, R25, R22.reuse, R78 ;  /* 0x0000001619477223 */ /* 0x080fe2000001004e */
[-C--:B------:R-:W-:Y:S01]  /*4fd0*/  FFMA.FTZ R80, R49, R22.reuse, R80 ;  /* 0x0000001631507223 */ /* 0x080fe20000010050 */
[----:B------:R-:W-:Y:S01]  /*4fe0*/  FFMA.FTZ R75, R50, R22, R75 ;  /* 0x00000016324b7223 */ /* 0x000fe2000001004b */
[----:B------:R-:W-:Y:S01]  /*4ff0*/  FFMA.FTZ R19, R51, R73, R76 ;  /* 0x0000004933137223 */ /* 0x000fe2000001004c */
[----:B------:R-:W-:-:S02]  /*5000*/  HADD2.F32 R23, -RZ, R23.H1_H1 ;  /* 0x30000017ff177230 */ /* 0x000fc40000004100 */
[-C--:B------:R-:W-:Y:S01]  /*5010*/  FFMA.FTZ R76, R52, R73.reuse, R71 ;  /* 0x00000049344c7223 */ /* 0x080fe20000010047 */
[-C--:B------:R-:W-:Y:S01]  /*5020*/  FFMA.FTZ R71, R53, R73.reuse, R80 ;  /* 0x0000004935477223 */ /* 0x080fe20000010050 */
[----:B------:R-:W-:Y:S01]  /*5030*/  FFMA.FTZ R80, R54, R73, R75 ;  /* 0x0000004936507223 */ /* 0x000fe2000001004b */
[--C-:B0-----:R-:W-:Y:S02]  /*5040*/  HADD2.F32 R22, -RZ, R20.reuse.H0_H0 ;  /* 0x20000014ff167230 */ /* 0x101fe40000004100 */
[-C--:B------:R-:W-:Y:S01]  /*5050*/  FFMA.FTZ R19, R26, R23.reuse, R19 ;  /* 0x000000171a137223 */ /* 0x080fe20000010013 */
[-C--:B------:R-:W-:Y:S01]  /*5060*/  FFMA.FTZ R78, R55, R23.reuse, R76 ;  /* 0x00000017374e7223 */ /* 0x080fe2000001004c */
[-C--:B------:R-:W-:Y:S01]  /*5070*/  FFMA.FTZ R73, R56, R23.reuse, R71 ;  /* 0x0000001738497223 */ /* 0x080fe20000010047 */
[----:B------:R-:W-:Y:S01]  /*5080*/  FFMA.FTZ R80, R57, R23, R80 ;  /* 0x0000001739507223 */ /* 0x000fe20000010050 */
[----:B------:R-:W-:Y:S02]  /*5090*/  HADD2.F32 R23, -RZ, R20.H1_H1 ;  /* 0x30000014ff177230 */ /* 0x000fe40000004100 */
[----:B------:R-:W-:Y:S01]  /*50a0*/  FFMA.FTZ R19, R58, R22, R19 ;  /* 0x000000163a137223 */ /* 0x000fe20000010013 */
[----:B------:R-:W-:-:S02]  /*50b0*/  HADD2.F32 R76, -RZ, R21.H0_H0 ;  /* 0x20000015ff4c7230 */ /* 0x000fc40000004100 */
[-C--:B------:R-:W-:Y:S01]  /*50c0*/  FFMA.FTZ R20, R60, R22.reuse, R73 ;  /* 0x000000163c147223 */ /* 0x080fe20000010049 */
[----:B------:R-:W-:Y:S02]  /*50d0*/  HADD2.F32 R71, -RZ, R21.H1_H1 ;  /* 0x30000015ff477230 */ /* 0x000fe40000004100 */
[-C--:B------:R-:W-:Y:S01]  /*50e0*/  FFMA.FTZ R21, R27, R22.reuse, R78 ;  /* 0x000000161b157223 */ /* 0x080fe2000001004e */
[----:B------:R-:W-:Y:S01]  /*50f0*/  FFMA.FTZ R73, R59, R22, R80 ;  /* 0x000000163b497223 */ /* 0x000fe20000010050 */
[-C--:B------:R-:W-:Y:S01]  /*5100*/  FFMA.FTZ R22, R30, R23.reuse, R19 ;  /* 0x000000171e167223 */ /* 0x080fe20000010013 */
[-C--:B------:R-:W-:Y:S01]  /*5110*/  FFMA.FTZ R78, R65, R23.reuse, R20 ;  /* 0x00000017414e7223 */ /* 0x080fe20000010014 */
[-C--:B------:R-:W-:Y:S02]  /*5120*/  FFMA.FTZ R19, R66, R23.reuse, R21 ;  /* 0x0000001742137223 */ /* 0x080fe40000010015 */
[----:B------:R-:W0:Y:S01]  /*5130*/  LDS.64 R20, [UR4+0x310] ;  /* 0x00031004ff147984 */ /* 0x000e220008000a00 */
        /* <DEDUP_REMOVED lines=8> */
[----:B------:R-:W-:Y:S01]  /*51c0*/  FMUL.FTZ R18, R35, R18 ;  /* 0x0000001223127220 */ /* 0x000fe20000410000 */
[----:B------:R-:W-:Y:S01]  /*51d0*/  FMUL.FTZ R19, R29, R22 ;  /* 0x000000161d137220 */ /* 0x000fe20000410000 */
[----:B------:R-:W-:Y:S01]  /*51e0*/  FFMA.FTZ R80, R69, R71, R80 ;  /* 0x0000004745507223 */ /* 0x000fe20000010050 */
[----:B------:R-:W-:-:S02]  /*51f0*/  FMUL.FTZ R71, R34, R23 ;  /* 0x0000001722477220 */ /* 0x000fc40000410000 */
[----:B------:R-:W-:Y:S02]  /*5200*/  F2FP.F16.F32.PACK_AB R22, RZ, R18 ;  /* 0x00000012ff16723e */ /* 0x000fe400000000ff */
[----:B------:R-:W-:Y:S02]  /*5210*/  F2FP.F16.F32.PACK_AB R23, RZ, R19 ;  /* 0x00000013ff17723e */ /* 0x000fe400000000ff */
[----:B------:R-:W1:Y:S01]  /*5220*/  LDS.64 R18, [UR4+0x318] ;  /* 0x00031804ff127984 */ /* 0x000e620008000a00 */
[----:B------:R-:W-:Y:S01]  /*5230*/  FMUL.FTZ R5, R34, R5 ;  /* 0x0000000522057220 */ /* 0x000fe20000410000 */
[----:B------:R-:W-:-:S04]  /*5240*/  FMUL.FTZ R76, R33, R76 ;  /* 0x0000004c214c7220 */ /* 0x000fc80000410000 */
[----:B------:R-:W-:Y:S02]  /*5250*/  F2FP.F16.F32.PACK_AB R5, RZ, R5 ;  /* 0x00000005ff05723e */ /* 0x000fe400000000ff */
[----:B------:R-:W-:Y:S01]  /*5260*/  F2FP.F16.F32.PACK_AB R76, RZ, R76 ;  /* 0x0000004cff4c723e */ /* 0x000fe200000000ff */
[----:B------:R-:W-:Y:S01]  /*5270*/  FMUL.FTZ R80, R35, R80 ;  /* 0x0000005023507220 */ /* 0x000fe20000410000 */
[----:B------:R-:W-:Y:S02]  /*5280*/  PRMT R5, R5, 0x5410, R22 ;  /* 0x0000541005057816 */ /* 0x000fe40000000016 */
[----:B------:R-:W-:Y:S02]  /*5290*/  PRMT R23, R23, 0x5410, R76 ;  /* 0x0000541017177816 */ /* 0x000fe4000000004c */
[----:B------:R-:W-:Y:S01]  /*52a0*/  F2FP.F16.F32.PACK_AB R71, RZ, R71 ;  /* 0x00000047ff47723e */ /* 0x000fe200000000ff */
[----:B------:R-:W-:Y:S01]  /*52b0*/  HADD2 R37, R5, R37 ;  /* 0x0000002505257230 */ /* 0x000fe20000000000 */
[----:B------:R-:W-:Y:S01]  /*52c0*/  F2FP.F16.F32.PACK_AB R80, RZ, R80 ;  /* 0x00000050ff50723e */ /* 0x000fe200000000ff */
[----:B------:R-:W-:-:S02]  /*52d0*/  HFMA2 R38, R23, 1, 1, R38 ;  /* 0x3c003c0017267831 */ /* 0x000fc40000000026 */
[--C-:B0-----:R-:W-:Y:S01]  /*52e0*/  HADD2.F32 R5, -RZ, R20.reuse.H0_H0 ;  /* 0x20000014ff057230 */ /* 0x101fe20000004100 */
[----:B------:R-:W-:Y:S01]  /*52f0*/  PRMT R71, R71, 0x5410, R80 ;  /* 0x0000541047477816 */ /* 0x000fe20000000050 */
[----:B------:R-:W-:Y:S02]  /*5300*/  HADD2.F32 R20, -RZ, R20.H1_H1 ;  /* 0x30000014ff147230 */ /* 0x000fe40000004100 */
[--C-:B------:R-:W-:Y:S02]  /*5310*/  HADD2.F32 R23, -RZ, R21.reuse.H0_H0 ;  /* 0x20000015ff177230 */ /* 0x100fe40000004100 */
[-C--:B------:R-:W-:Y:S01]  /*5320*/  FFMA.FTZ R76, R0, R5.reuse, RZ ;  /* 0x00000005004c7223 */ /* 0x080fe200000100ff */
[----:B------:R-:W-:Y:S02]  /*5330*/  HADD2.F32 R75, -RZ, R21.H1_H1 ;  /* 0x30000015ff4b7230 */ /* 0x000fe40000004100 */
[-C--:B------:R-:W-:Y:S01]  /*5340*/  FFMA.FTZ R21, R3, R5.reuse, RZ ;  /* 0x0000000503157223 */ /* 0x080fe200000100ff */
[-C--:B------:R-:W-:Y:S01]  /*5350*/  FFMA.FTZ R78, R4, R5.reuse, RZ ;  /* 0x00000005044e7223 */ /* 0x080fe200000100ff */
[----:B------:R-:W-:Y:S01]  /*5360*/  FFMA.FTZ R5, R2, R5, RZ ;  /* 0x0000000502057223 */ /* 0x000fe200000100ff */
[----:B------:R-:W-:-:S02]  /*5370*/  HADD2 R39, R71, R39 ;  /* 0x0000002747277230 */ /* 0x000fc40000000000 */
[-C--:B------:R-:W-:Y:S01]  /*5380*/  FFMA.FTZ R22, R24, R20.reuse, R21 ;  /* 0x0000001418167223 */ /* 0x080fe20000010015 */
[-C--:B------:R-:W-:Y:S01]  /*5390*/  FFMA.FTZ R71, R25, R20.reuse, R76 ;  /* 0x0000001419477223 */ /* 0x080fe2000001004c */
[-C--:B------:R-:W-:Y:S01]  /*53a0*/  FFMA.FTZ R78, R49, R20.reuse, R78 ;  /* 0x00000014314e7223 */ /* 0x080fe2000001004e */
[----:B------:R-:W-:Y:S02]  /*53b0*/  FFMA.FTZ R79, R50, R20, R5 ;  /* 0x00000014324f7223 */ /* 0x000fe40000010005 */
[----:B------:R-:W0:Y:S01]  /*53c0*/  LDS.64 R20, [UR4+0x390] ;  /* 0x00039004ff147984 */ /* 0x000e220008000a00 */
[-C--:B------:R-:W-:Y:S01]  /*53d0*/  FFMA.FTZ R5, R51, R23.reuse, R22 ;  /* 0x0000001733057223 */ /* 0x080fe20000010016 */
[-C--:B------:R-:W-:Y:S01]  /*53e0*/  FFMA.FTZ R22, R52, R23.reuse, R71 ;  /* 0x0000001734167223 */ /* 0x080fe20000010047 */
[-C--:B------:R-:W-:Y:S01]  /*53f0*/  FFMA.FTZ R77, R53, R23.reuse, R78 ;  /* 0x00000017354d7223 */ /* 0x080fe2000001004e */
[----:B------:R-:W-:Y:S02]  /*5400*/  FFMA.FTZ R76, R54, R23, R79 ;  /* 0x00000017364c7223 */ /* 0x000fe4000001004f */
        /* <DEDUP_REMOVED lines=12> */
[-C--:B------:R-:W-:Y:S01]  /*54d0*/  FFMA.FTZ R22, R30, R75.reuse, R5 ;  /* 0x0000004b1e167223 */ /* 0x080fe20000010005 */
[-C--:B------:R-:W-:Y:S01]  /*54e0*/  FFMA.FTZ R80, R65, R75.reuse, R18 ;  /* 0x0000004b41507223 */ /* 0x080fe20000010012 */
[----:B------:R-:W-:-:S02]  /*54f0*/  FFMA.FTZ R5, R66, R75, R19 ;  /* 0x0000004b42057223 */ /* 0x000fc40000010013 */
[----:B------:R-:W1:Y:S01]  /*5500*/  LDS.64 R18, [UR4+0x398] ;  /* 0x00039804ff127984 */ /* 0x000e620008000a00 */
[----:B------:R-:W-:Y:S01]  /*5510*/  FMUL.FTZ R72, R33, R72 ;  /* 0x0000004821487220 */ /* 0x000fe20000410000 */
[----:B------:R-:W-:Y:S01]  /*5520*/  FMUL.FTZ R74, R29, R74 ;  /* 0x0000004a1d4a7220 */ /* 0x000fe20000410000 */
[----:B--2---:R-:W-:Y:S01]  /*5530*/  LOP3.LUT R79, R15, 0xff, RZ, 0xc0, !PT ;  /* 0x000000ff0f4f7812 */ /* 0x004fe200078ec0ff */
[-C--:B------:R-:W-:Y:S01]  /*5540*/  FFMA.FTZ R22, R63, R76.reuse, R22 ;  /* 0x0000004c3f167223 */ /* 0x080fe20000010016 */
[----:B------:R-:W-:Y:S01]  /*5550*/  LEA.HI R73, R12, 0xffffff80, RZ, 0x8 ;  /* 0xffffff800c497811 */ /* 0x000fe200078f40ff */
[----:B------:R-:W-:Y:S01]  /*5560*/  FFMA.FTZ R5, R62, R76, R5 ;  /* 0x0000004c3e057223 */ /* 0x000fe20000010005 */
[----:B------:R-:W-:Y:S02]  /*5570*/  F2FP.F16.F32.PACK_AB R72, RZ, R72 ;  /* 0x00000048ff48723e */ /* 0x000fe400000000ff */
[----:B------:R-:W-:Y:S02]  /*5580*/  F2FP.F16.F32.PACK_AB R74, RZ, R74 ;  /* 0x0000004aff4a723e */ /* 0x000fe400000000ff */
[----:B------:R-:W-:Y:S01]  /*5590*/  IADD3 R84, PT, PT, R79, -0x80, RZ ;  /* 0xffffff804f547810 */ /* 0x000fe20007ffe0ff */
[----:B------:R-:W-:Y:S01]  /*55a0*/  FFMA.FTZ R79, R61, R76, R80 ;  /* 0x0000004c3d4f7223 */ /* 0x000fe20000010050 */
[----:B------:R-:W-:Y:S01]  /*55b0*/  LEA.HI R81, R14, 0xffffff80, RZ, 0x8 ;  /* 0xffffff800e517811 */ /* 0x000fe200078f40ff */
[----:B------:R-:W-:Y:S01]  /*55c0*/  FFMA.FTZ R82, R64, R75, R77 ;  /* 0x0000004b40527223 */ /* 0x000fe2000001004d */
[-C--:B------:R-:W-:Y:S01]  /*55d0*/  FFMA.FTZ R80, R67, R78.reuse, R22 ;  /* 0x0000004e43507223 */ /* 0x080fe20000010016 */
[----:B------:R-:W-:Y:S01]  /*55e0*/  PRMT R74, R74, 0x5410, R72 ;  /* 0x000054104a4a7816 */ /* 0x000fe20000000048 */
[----:B------:R-:W-:Y:S01]  /*55f0*/  FFMA.FTZ R22, R68, R78, R5 ;  /* 0x0000004e44167223 */ /* 0x000fe20000010005 */
[----:B------:R-:W-:Y:S01]  /*5600*/  I2F.F16 R72, R73 ;  /* 0x0000004900487306 */ /* 0x000fe20000200c00 */
[----:B------:R-:W-:Y:S01]  /*5610*/  LEA.HI R83, R15, 0xffffff80, RZ, 0x8 ;  /* 0xffffff800f537811 */ /* 0x000fe200078f40ff */
[--C-:B0-----:R-:W-:Y:S01]  /*5620*/  HADD2.F32 R5, -RZ, R20.reuse.H0_H0 ;  /* 0x20000014ff057230 */ /* 0x101fe20000004100 */
[----:B------:R-:W-:Y:S01]  /*5630*/  LOP3.LUT R77, R12, 0xff, RZ, 0xc0, !PT ;  /* 0x000000ff0c4d7812 */ /* 0x000fe200078ec0ff */
[----:B------:R-:W-:Y:S01]  /*5640*/  FFMA.FTZ R82, R31, R76, R82 ;  /* 0x0000004c1f527223 */ /* 0x000fe20000010052 */
[----:B------:R-:W-:-:S03]  /*5650*/  HADD2.F32 R20, -RZ, R20.H1_H1 ;  /* 0x30000014ff147230 */ /* 0x000fc60000004100 */
[----:B------:R0:W-:Y:S01]  /*5660*/  I2F.F16 R73, R81 ;  /* 0x0000005100497306 */ /* 0x0001e20000200c00 */
[-C--:B------:R-:W-:Y:S01]  /*5670*/  FFMA.FTZ R79, R70, R78.reuse, R79 ;  /* 0x0000004e464f7223 */ /* 0x080fe2000001004f */
[----:B------:R-:W-:Y:S01]  /*5680*/  FFMA.FTZ R0, R0, R5, RZ ;  /* 0x0000000500007223 */ /* 0x000fe200000100ff */
[----:B------:R-:W-:Y:S01]  /*5690*/  FFMA.FTZ R78, R69, R78, R82 ;  /* 0x0000004e454e7223 */ /* 0x000fe20000010052 */
[----:B------:R-:W-:Y:S01]  /*56a0*/  HADD2.F32 R82, -RZ, R21.H1_H1 ;  /* 0x30000015ff527230 */ /* 0x000fe20000004100 */
[----:B0-----:R-:W-:-:S03]  /*56b0*/  LOP3.LUT R81, R14, 0xff, RZ, 0xc0, !PT ;  /* 0x000000ff0e517812 */ /* 0x001fc600078ec0ff */
[----:B------:R0:W-:Y:S01]  /*56c0*/  I2F.F16 R71, R83 ;  /* 0x0000005300477306 */ /* 0x0001e20000200c00 */
[-C--:B------:R-:W-:Y:S01]  /*56d0*/  FFMA.FTZ R3, R3, R5.reuse, RZ ;  /* 0x0000000503037223 */ /* 0x080fe200000100ff */
[-C--:B------:R-:W-:Y:S01]  /*56e0*/  FFMA.FTZ R4, R4, R5.reuse, RZ ;  /* 0x0000000504047223 */ /* 0x080fe200000100ff */
[-C--:B------:R-:W-:Y:S01]  /*56f0*/  FFMA.FTZ R25, R25, R20.reuse, R0 ;  /* 0x0000001419197223 */ /* 0x080fe20000010000 */
[----:B------:R-:W-:Y:S02]  /*5700*/  SHF.R.U32.HI R0, RZ, 0x8, R12 ;  /* 0x00000008ff007819 */ /* 0x000fe4000001160c */
[----:B0-----:R-:W-:Y:S02]  /*5710*/  IADD3 R83, PT, PT, R77, -0x80, RZ ;  /* 0xffffff804d537810 */ /* 0x001fe40007ffe0ff */
[----:B------:R-:W-:Y:S01]  /*5720*/  IADD3 R77, PT, PT, R81, -0x80, RZ ;  /* 0xffffff80514d7810 */ /* 0x000fe20007ffe0ff */
[----:B------:R-:W-:Y:S02]  /*5730*/  HADD2.F32 R81, -RZ, R21.H0_H0 ;  /* 0x20000015ff517230 */ /* 0x000fe40000004100 */
[----:B------:R-:W-:Y:S01]  /*5740*/  FFMA.FTZ R21, R2, R5, RZ ;  /* 0x0000000502157223 */ /* 0x000fe200000100ff */
[-C--:B------:R-:W-:Y:S01]  /*5750*/  FFMA.FTZ R24, R24, R20.reuse, R3 ;  /* 0x0000001418187223 */ /* 0x080fe20000010003 */
[----:B------:R-:W-:-:S02]  /*5760*/  FFMA.FTZ R4, R49, R20, R4 ;  /* 0x0000001431047223 */ /* 0x000fc40000010004 */
[----:B------:R-:W-:Y:S01]  /*5770*/  FFMA.FTZ R21, R50, R20, R21 ;  /* 0x0000001432157223 */ /* 0x000fe20000010015 */
[----:B------:R-:W-:Y:S01]  /*5780*/  LOP3.LUT R0, R0, 0xff, RZ, 0xc0, !PT ;  /* 0x000000ff00007812 */ /* 0x000fe200078ec0ff */
[-C--:B------:R-:W-:Y:S01]  /*5790*/  FFMA.FTZ R51, R51, R81.reuse, R24 ;  /* 0x0000005133337223 */ /* 0x080fe20000010018 */
[-C--:B------:R-:W-:Y:S01]  /*57a0*/  FFMA.FTZ R52, R52, R81.reuse, R25 ;  /* 0x0000005134347223 */ /* 0x080fe20000010019 */
[-C--:B------:R-:W-:Y:S01]  /*57b0*/  FFMA.FTZ R53, R53, R81.reuse, R4 ;  /* 0x0000005135357223 */ /* 0x080fe20000010004 */
[----:B------:R-:W-:Y:S01]  /*57c0*/  FFMA.FTZ R54, R54, R81, R21 ;  /* 0x0000005136367223 */ /* 0x000fe20000010015 */
[----:B---3--:R-:W-:Y:S02]  /*57d0*/  LEA.HI R2, R9, 0xffffff80, RZ, 0x8 ;  /* 0xffffff8009027811 */ /* 0x008fe400078f40ff */
[----:B------:R-:W-:Y:S01]  /*57e0*/  IADD3 R4, PT, PT, R0, -0x80, RZ ;  /* 0xffffff8000047810 */ /* 0x000fe20007ffe0ff */
[--C-:B-1----:R-:W-:Y:S02]  /*57f0*/  HADD2.F32 R0, -RZ, R18.reuse.H0_H0 ;  /* 0x20000012ff007230 */ /* 0x102fe40000004100 */
[-C--:B------:R-:W-:Y:S01]  /*5800*/  FFMA.FTZ R51, R26, R82.reuse, R51 ;  /* 0x000000521a337223 */ /* 0x080fe20000010033 */
[-C--:B------:R-:W-:Y:S01]  /*5810*/  FFMA.FTZ R52, R55, R82.reuse, R52 ;  /* 0x0000005237347223 */ /* 0x080fe20000010034 */
[-C--:B------:R-:W-:Y:S01]  /*5820*/  FFMA.FTZ R53, R56, R82.reuse, R53 ;  /* 0x0000005238357223 */ /* 0x080fe20000010035 */
[----:B------:R-:W-:Y:S01]  /*5830*/  FFMA.FTZ R54, R57, R82, R54 ;  /* 0x0000005239367223 */ /* 0x000fe20000010036 */
[----:B------:R0:W-:Y:S01]  /*5840*/  I2F.F16 R20, R2 ;  /* 0x0000000200147306 */ /* 0x0001e20000200c00 */
[----:B------:R-:W-:-:S02]  /*5850*/  HADD2.F32 R3, -RZ, R18.H1_H1 ;  /* 0x30000012ff037230 */ /* 0x000fc40000004100 */
[-C--:B------:R-:W-:Y:S01]  /*5860*/  FFMA.FTZ R51, R58, R0.reuse, R51 ;  /* 0x000000003a337223 */ /* 0x080fe20000010033 */
[-C--:B------:R-:W-:Y:S01]  /*5870*/  FFMA.FTZ R27, R27, R0.reuse, R52 ;  /* 0x000000001b1b7223 */ /* 0x080fe20000010034 */
[-C--:B------:R-:W-:Y:S01]  /*5880*/  FFMA.FTZ R60, R60, R0.reuse, R53 ;  /* 0x000000003c3c7223 */ /* 0x080fe20000010035 */
[----:B------:R-:W-:Y:S01]  /*5890*/  FFMA.FTZ R59, R59, R0, R54 ;  /* 0x000000003b3b7223 */ /* 0x000fe20000010036 */
[----:B0-----:R-:W-:Y:S01]  /*58a0*/  SHF.R.U32.HI R2, RZ, 0x8, R13 ;  /* 0x00000008ff027819 */ /* 0x001fe2000001160d */
[-C--:B------:R-:W-:Y:S01]  /*58b0*/  FFMA.FTZ R30, R30, R3.reuse, R51 ;  /* 0x000000031e1e7223 */ /* 0x080fe20000010033 */
[-C--:B------:R-:W-:Y:S02]  /*58c0*/  FFMA.FTZ R27, R66, R3.reuse, R27 ;  /* 0x00000003421b7223 */ /* 0x080fe4000001001b */
[----:B------:R-:W-:Y:S01]  /*58d0*/  LOP3.LUT R24, R2, 0xff, RZ, 0xc0, !PT ;  /* 0x000000ff02187812 */ /* 0x000fe200078ec0ff */
[----:B------:R-:W-:Y:S02]  /*58e0*/  HADD2.F32 R2, -RZ, R19.H0_H0 ;  /* 0x20000013ff027230 */ /* 0x000fe40000004100 */
[-C--:B------:R-:W-:Y:S01]  /*58f0*/  FFMA.FTZ R60, R65, R3.reuse, R60 ;  /* 0x00000003413c7223 */ /* 0x080fe2000001003c */
[----:B------:R-:W-:-:S02]  /*5900*/  FFMA.FTZ R64, R64, R3, R59 ;  /* 0x0000000340407223 */ /* 0x000fc4000001003b */
[-C--:B------:R-:W-:Y:S01]  /*5910*/  FFMA.FTZ R30, R63, R2.reuse, R30 ;  /* 0x000000023f1e7223 */ /* 0x080fe2000001001e */
[-C--:B------:R-:W-:Y:S01]  /*5920*/  FFMA.FTZ R27, R62, R2.reuse, R27 ;  /* 0x000000023e1b7223 */ /* 0x080fe2000001001b */
[-C--:B------:R-:W-:Y:S01]  /*5930*/  FFMA.FTZ R61, R61, R2.reuse, R60 ;  /* 0x000000023d3d7223 */ /* 0x080fe2000001003c */
[----:B------:R-:W-:Y:S02]  /*5940*/  FFMA.FTZ R64, R31, R2, R64 ;  /* 0x000000021f407223 */ /* 0x000fe40000010040 */
[----:B------:R-:W0:Y:S01]  /*5950*/  LDS.64 R2, [UR4+0xa0] ;  /* 0x0000a004ff027984 */ /* 0x000e220008000a00 */
[----:B------:R-:W-:Y:S01]  /*5960*/  SHF.R.U32.HI R0, RZ, 0x8, R15 ;  /* 0x00000008ff007819 */ /* 0x000fe2000001160f */
[----:B------:R-:W-:-:S03]  /*5970*/  HADD2.F32 R19, -RZ, R19.H1_H1 ;  /* 0x30000013ff137230 */ /* 0x000fc60000004100 */
[----:B------:R-:W-:Y:S02]  /*5980*/  LOP3.LUT R0, R0, 0xff, RZ, 0xc0, !PT ;  /* 0x000000ff00007812 */ /* 0x000fe400078ec0ff */
[-C--:B------:R-:W-:Y:S02]  /*5990*/  FFMA.FTZ R68, R68, R19.reuse, R27 ;  /* 0x0000001344447223 */ /* 0x080fe4000001001b */
[----:B------:R-:W-:Y:S01]  /*59a0*/  IADD3 R26, PT, PT, R0, -0x80, RZ ;  /* 0xffffff80001a7810 */ /* 0x000fe20007ffe0ff */
[----:B------:R-:W-:Y:S01]  /*59b0*/  FFMA.FTZ R0, R67, R19, R30 ;  /* 0x0000001343007223 */ /* 0x000fe2000001001e */
[----:B------:R-:W-:-:S03]  /*59c0*/  FMUL.FTZ R68, R33, R68 ;  /* 0x0000004421447220 */ /* 0x000fc60000410000 */
[----:B------:R-:W-:Y:S01]  /*59d0*/  FMUL.FTZ R0, R29, R0 ;  /* 0x000000001d007220 */ /* 0x000fe20000410000 */
[----:B------:R-:W-:Y:S01]  /*59e0*/  LOP3.LUT R23, R13, 0xff, RZ, 0xc0, !PT ;  /* 0x000000ff0d177812 */ /* 0x000fe200078ec0ff */
[-C--:B------:R-:W-:Y:S01]  /*59f0*/  FFMA.FTZ R61, R70, R19.reuse, R61 ;  /* 0x00000013463d7223 */ /* 0x080fe2000001003d */
[----:B------:R-:W-:Y:S01]  /*5a00*/  F2FP.F16.F32.PACK_AB R68, RZ, R68 ;  /* 0x00000044ff44723e */ /* 0x000fe200000000ff */
[----:B------:R-:W-:Y:S01]  /*5a10*/  FFMA.FTZ R64, R69, R19, R64 ;  /* 0x0000001345407223 */ /* 0x000fe20000010040 */
[----:B------:R-:W-:Y:S02]  /*5a20*/  F2FP.F16.F32.PACK_AB R0, RZ, R0 ;  /* 0x00000000ff00723e */ /* 0x000fe400000000ff */
[----:B------:R-:W-:Y:S02]  /*5a30*/  SHF.R.U32.HI R25, RZ, 0x8, R14 ;  /* 0x00000008ff197819 */ /* 0x000fe4000001160e */
[----:B------:R-:W-:Y:S01]  /*5a40*/  SHF.R.U32.HI R12, RZ, 0x10, R12 ;  /* 0x00000010ff0c7819 */ /* 0x000fe2000001160c */
[----:B------:R-:W-:Y:S01]  /*5a50*/  HFMA2 R42, R74, 1, 1, R42 ;  /* 0x3c003c004a2a7831 */ /* 0x000fe2000000002a */
[----:B------:R-:W-:Y:S01]  /*5a60*/  IADD3 R23, PT, PT, R23, -0x80, RZ ;  /* 0xffffff8017177810 */ /* 0x000fe20007ffe0ff */
[----:B------:R-:W-:Y:S01]  /*5a70*/  FMUL.FTZ R61, R34, R61 ;  /* 0x0000003d223d7220 */ /* 0x000fe20000410000 */
[----:B------:R-:W-:Y:S01]  /*5a80*/  PRMT R0, R0, 0x5410, R68 ;  /* 0x0000541000007816 */ /* 0x000fe20000000044 */
[----:B------:R-:W-:Y:S01]  /*5a90*/  FMUL.FTZ R64, R35, R64 ;  /* 0x0000004023407220 */ /* 0x000fe20000410000 */
[----:B------:R-:W-:-:S02]  /*5aa0*/  LOP3.LUT R25, R25, 0xff, RZ, 0xc0, !PT ;  /* 0x000000ff19197812 */ /* 0x000fc400078ec0ff */
[----:B------:R-:W-:Y:S02]  /*5ab0*/  LEA.HI R74, R13, 0xffffff80, RZ, 0x8 ;  /* 0xffffff800d4a7811 */ /* 0x000fe400078f40ff */
[----:B------:R-:W-:Y:S02]  /*5ac0*/  SHF.R.U32.HI R14, RZ, 0x10, R14 ;  /* 0x00000010ff0e7819 */ /* 0x000fe4000001160e */
[----:B------:R-:W-:Y:S02]  /*5ad0*/  LOP3.LUT R12, R12, 0xff, RZ, 0xc0, !PT ;  /* 0x000000ff0c0c7812 */ /* 0x000fe400078ec0ff */
[----:B------:R-:W-:Y:S02]  /*5ae0*/  SHF.R.U32.HI R13, RZ, 0x10, R13 ;  /* 0x00000010ff0d7819 */ /* 0x000fe4000001160d */
[----:B------:R-:W-:Y:S01]  /*5af0*/  SHF.R.U32.HI R15, RZ, 0x10, R15 ;  /* 0x00000010ff0f7819 */ /* 0x000fe2000001160f */
[----:B------:R-:W-:Y:S01]  /*5b00*/  FMUL.FTZ R80, R29, R80 ;  /* 0x000000501d507220 */ /* 0x000fe20000410000 */
[----:B------:R-:W-:Y:S01]  /*5b10*/  IADD3 R24, PT, PT, R24, -0x80, RZ ;  /* 0xffffff8018187810 */ /* 0x000fe20007ffe0ff */
[----:B------:R-:W-:Y:S01]  /*5b20*/  FMUL.FTZ R22, R33, R22 ;  /* 0x0000001621167220 */ /* 0x000fe20000410000 */
[----:B------:R-:W-:Y:S01]  /*5b30*/  IADD3 R25, PT, PT, R25, -0x80, RZ ;  /* 0xffffff8019197810 */ /* 0x000fe20007ffe0ff */
[----:B------:R-:W-:Y:S01]  /*5b40*/  I2F.F16 R23, R23 ;  /* 0x0000001700177306 */ /* 0x000fe20000200c00 */
[----:B------:R-:W-:Y:S01]  /*5b50*/  LOP3.LUT R14, R14, 0xff, RZ, 0xc0, !PT ;  /* 0x000000ff0e0e7812 */ /* 0x000fe200078ec0ff */
[----:B------:R-:W-:Y:S01]  /*5b60*/  HFMA2 R28, R0, 1, 1, R28 ;  /* 0x3c003c00001c7831 */ /* 0x000fe2000000001c */
[----:B------:R-:W-:-:S02]  /*5b70*/  F2FP.F16.F32.PACK_AB R61, RZ, R61 ;  /* 0x0000003dff3d723e */ /* 0x000fc400000000ff */
[----:B------:R-:W-:Y:S02]  /*5b80*/  F2FP.F16.F32.PACK_AB R64, RZ, R64 ;  /* 0x00000040ff40723e */ /* 0x000fe400000000ff */
[----:B------:R-:W-:Y:S01]  /*5b90*/  IADD3 R12, PT, PT, R12, -0x80, RZ ;  /* 0xffffff800c0c7810 */ /* 0x000fe20007ffe0ff */
[----:B------:R-:W1:Y:S01]  /*5ba0*/  I2F.F16 R76, R83 ;  /* 0x00000053004c7306 */ /* 0x000e620000200c00 */
[----:B------:R-:W-:Y:S02]  /*5bb0*/  LOP3.LUT R13, R13, 0xff, RZ, 0xc0, !PT ;  /* 0x000000ff0d0d7812 */ /* 0x000fe400078ec0ff */
[----:B------:R-:W-:Y:S02]  /*5bc0*/  LOP3.LUT R15, R15, 0xff, RZ, 0xc0, !PT ;  /* 0x000000ff0f0f7812 */ /* 0x000fe400078ec0ff */
[----:B------:R-:W-:-:S03]  /*5bd0*/  LOP3.LUT R0, R10, 0xff, RZ, 0xc0, !PT ;  /* 0x000000ff0a007812 */ /* 0x000fc600078ec0ff */
[----:B------:R-:W2:Y:S01]  /*5be0*/  I2F.F16 R77, R77 ;  /* 0x0000004d004d7306 */ /* 0x000ea20000200c00 */
[----:B------:R-:W-:Y:S02]  /*5bf0*/  F2FP.F16.F32.PACK_AB R80, RZ, R80 ;  /* 0x00000050ff50723e */ /* 0x000fe400000000ff */
[----:B------:R-:W-:-:S05]  /*5c00*/  IADD3 R14, PT, PT, R14, -0x80, RZ ;  /* 0xffffff800e0e7810 */ /* 0x000fca0007ffe0ff */
[----:B------:R3:W-:Y:S01]  /*5c10*/  I2F.F16 R18, R4 ;  /* 0x0000000400127306 */ /* 0x0007e20000200c00 */
[----:B------:R-:W-:Y:S02]  /*5c20*/  F2FP.F16.F32.PACK_AB R22, RZ, R22 ;  /* 0x00000016ff16723e */ /* 0x000fe400000000ff */
[----:B------:R-:W-:-:S05]  /*5c30*/  PRMT R61, R61, 0x5410, R64 ;  /* 0x000054103d3d7816 */ /* 0x000fca0000000040 */
[----:B------:R-:W4:Y:S01]  /*5c40*/  I2F.F16 R75, R84 ;  /* 0x00000054004b7306 */ /* 0x000f220000200c00 */
[----:B---3--:R-:W-:Y:S02]  /*5c50*/  LOP3.LUT R4, R8, 0xff, RZ, 0xc0, !PT ;  /* 0x000000ff08047812 */ /* 0x008fe400078ec0ff */
[----:B------:R-:W-:Y:S02]  /*5c60*/  IADD3 R13, PT, PT, R13, -0x80, RZ ;  /* 0xffffff800d0d7810 */ /* 0x000fe40007ffe0ff */
[----:B------:R-:W-:Y:S02]  /*5c70*/  IADD3 R15, PT, PT, R15, -0x80, RZ ;  /* 0xffffff800f0f7810 */ /* 0x000fe40007ffe0ff */
[----:B------:R-:W-:Y:S01]  /*5c80*/  IADD3 R4, PT, PT, R4, -0x80, RZ ;  /* 0xffffff8004047810 */ /* 0x000fe20007ffe0ff */
[----:B------:R-:W3:Y:S01]  /*5c90*/  I2F.F16 R24, R24 ;  /* 0x0000001800187306 */ /* 0x000ee20000200c00 */
[----:B------:R-:W-:Y:S02]  /*5ca0*/  IADD3 R54, PT, PT, R0, -0x80, RZ ;  /* 0xffffff8000367810 */ /* 0x000fe40007ffe0ff */
[----:B------:R-:W-:Y:S01]  /*5cb0*/  SHF.R.U32.HI R0, RZ, 0x8, R8 ;  /* 0x00000008ff007819 */ /* 0x000fe20000011608 */
[----:B0-----:R-:W-:Y:S01]  /*5cc0*/  HADD2.F32 R50, -RZ, R3.H0_H0 ;  /* 0x20000003ff327230 */ /* 0x001fe20000004100 */
[----:B------:R-:W-:-:S03]  /*5cd0*/  PRMT R80, R80, 0x5410, R22 ;  /* 0x0000541050507816 */ /* 0x000fc60000000016 */
[----:B------:R-:W0:Y:S01]  /*5ce0*/  I2F.F16 R25, R25 ;  /* 0x0000001900197306 */ /* 0x000e220000200c00 */
[----:B------:R-:W-:Y:S02]  /*5cf0*/  HADD2 R22, R61, R17 ;  /* 0x000000113d167230 */ /* 0x000fe40000000000 */
[----:B------:R-:W-:-:S05]  /*5d00*/  HADD2.F32 R17, -RZ, R2.H0_H0 ;  /* 0x20000002ff117230 */ /* 0x000fca0000004100 */
[----:B------:R-:W5:Y:S01]  /*5d10*/  I2F.F16 R26, R26 ;  /* 0x0000001a001a7306 */ /* 0x000f620000200c00 */
[----:B------:R-:W-:Y:S01]  /*5d20*/  HADD2.F32 R19, -RZ, R2.H1_H1 ;  /* 0x30000002ff137230 */ /* 0x000fe20000004100 */
[----:B------:R-:W-:-:S06]  /*5d30*/  SHF.R.U32.HI R2, RZ, 0x8, R9 ;  /* 0x00000008ff027819 */ /* 0x000fcc0000011609 */
[----:B------:R1:W5:Y:S02]  /*5d40*/  I2F.F16 R27, R12 ;  /* 0x0000000c001b7306 */ /* 0x0003640000200c00 */
[----:B-1----:R-:W-:-:S06]  /*5d50*/  LOP3.LUT R12, R9, 0xff, RZ, 0xc0, !PT ;  /* 0x000000ff090c7812 */ /* 0x002fcc00078ec0ff */
[----:B------:R1:W-:Y:S01]  /*5d60*/  I2F.F16 R31, R14 ;  /* 0x0000000e001f7306 */ /* 0x0003e20000200c00 */
[----:B------:R-:W-:-:S07]  /*5d70*/  IADD3 R57, PT, PT, R12, -0x80, RZ ;  /* 0xffffff800c397810 */ /* 0x000fce0007ffe0ff */
[----:B------:R2:W5:Y:S01]  /*5d80*/  I2F.F16 R30, R13 ;  /* 0x0000000d001e7306 */ /* 0x0005620000200c00 */
[----:B-1----:R-:W-:Y:S01]  /*5d90*/  HADD2.F32 R14, -RZ, R3.H1_H1 ;  /* 0x30000003ff0e7230 */ /* 0x002fe20000004100 */
[----:B------:R-:W-:-:S06]  /*5da0*/  LOP3.LUT R3, R11, 0xff, RZ, 0xc0, !PT ;  /* 0x000000ff0b037812 */ /* 0x000fcc00078ec0ff */
[----:B------:R1:W5:Y:S01]  /*5db0*/  I2F.F16 R49, R15 ;  /* 0x0000000f00317306 */ /* 0x0003620000200c00 */
[----:B--2---:R-:W2:Y:S01]  /*5dc0*/  LDS.64 R12, [UR4+0xa8] ;  /* 0x0000a804ff0c7984 */ /* 0x004ea20008000a00 */
[----:B------:R-:W-:-:S06]  /*5dd0*/  IADD3 R56, PT, PT, R3, -0x80, RZ ;  /* 0xffffff8003387810 */ /* 0x000fcc0007ffe0ff */
[----:B------:R4:W-:Y:S01]  /*5de0*/  I2F.F16 R55, R4 ;  /* 0x0000000400377306 */ /* 0x0009e20000200c00 */
[----:B-1----:R-:W-:Y:S01]  /*5df0*/  SHF.R.U32.HI R15, RZ, 0x10, R9 ;  /* 0x00000010ff0f7819 */ /* 0x002fe20000011609 */
[----:B------:R-:W-:Y:S01]  /*5e00*/  HADD2.F32 R3, -RZ, R76.H0_H0 ;  /* 0x2000004cff037230 */ /* 0x000fe20000004100 */
[----:B------:R-:W-:Y:S02]  /*5e10*/  LOP3.LUT R9, R2, 0xff, RZ, 0xc0, !PT ;  /* 0x000000ff02097812 */ /* 0x000fe400078ec0ff */
[----:B----4-:R-:W-:-:S03]  /*5e20*/  LOP3.LUT R4, R0, 0xff, RZ, 0xc0, !PT ;  /* 0x000000ff00047812 */ /* 0x010fc600078ec0ff */
[----:B------:R-:W1:Y:S01]  /*5e30*/  I2F.F16 R74, R74 ;  /* 0x0000004a004a7306 */ /* 0x000e620000200c00 */
[----:B------:R-:W-:Y:S01]  /*5e40*/  HADD2.F32 R0, -RZ, R23.H0_H0 ;  /* 0x20000017ff007230 */ /* 0x000fe20000004100 */
[----:B------:R-:W-:Y:S01]  /*5e50*/  IADD3 R65, PT, PT, R4, -0x80, RZ ;  /* 0xffffff8004417810 */ /* 0x000fe20007ffe0ff */
[----:B------:R-:W-:Y:S01]  /*5e60*/  HADD2.F32 R4, -RZ, R77.H0_H0 ;  /* 0x2000004dff047230 */ /* 0x000fe20000004100 */
[----:B------:R-:W-:Y:S01]  /*5e70*/  LEA.HI R83, R8, 0xffffff80, RZ, 0x8 ;  /* 0xffffff8008537811 */ /* 0x000fe200078f40ff */
[----:B------:R-:W-:Y:S01]  /*5e80*/  HADD2.F32 R2, -RZ, R75.H0_H0 ;  /* 0x2000004bff027230 */ /* 0x000fe20000004100 */
[----:B------:R-:W-:Y:S01]  /*5e90*/  SHF.R.U32.HI R8, RZ, 0x10, R8 ;  /* 0x00000010ff087819 */ /* 0x000fe20000011608 */
[----:B------:R-:W-:Y:S02]  /*5ea0*/  HADD2.F32 R23, -RZ, R18.H0_H0 ;  /* 0x20000012ff177230 */ /* 0x000fe40000004100 */
[----:B------:R-:W-:Y:S01]  /*5eb0*/  FFMA.FTZ R18, R3, R17, RZ ;  /* 0x0000001103127223 */ /* 0x000fe200000100ff */
[----:B---3--:R-:W-:-:S02]  /*5ec0*/  HADD2.F32 R24, -RZ, R24.H0_H0 ;  /* 0x20000018ff187230 */ /* 0x008fc40000004100 */
[-C--:B------:R-:W-:Y:S01]  /*5ed0*/  FFMA.FTZ R51, R0, R17.reuse, RZ ;  /* 0x0000001100337223 */ /* 0x080fe200000100ff */
[----:B0-----:R-:W-:Y:S02]  /*5ee0*/  HADD2.F32 R25, -RZ, R25.H0_H0 ;  /* 0x20000019ff197230 */ /* 0x001fe40000004100 */
[-C--:B------:R-:W-:Y:S01]  /*5ef0*/  FFMA.FTZ R52, R4, R17.reuse, RZ ;  /* 0x0000001104347223 */ /* 0x080fe200000100ff */
[----:B-----5:R-:W-:Y:S02]  /*5f00*/  HADD2.F32 R26, -RZ, R26.H0_H0 ;  /* 0x2000001aff1a7230 */ /* 0x020fe40000004100 */
[----:B------:R-:W-:Y:S01]  /*5f10*/  FFMA.FTZ R17, R2, R17, RZ ;  /* 0x0000001102117223 */ /* 0x000fe200000100ff */
[----:B------:R-:W-:Y:S01]  /*5f20*/  LOP3.LUT R8, R8, 0xff, RZ, 0xc0, !PT ;  /* 0x000000ff08087812 */ /* 0x000fe200078ec0ff */
        /* <DEDUP_REMOVED lines=8> */
[----:B------:R-:W-:Y:S01]  /*5fb0*/  IADD3 R8, PT, PT, R8, -0x80, RZ ;  /* 0xffffff8008087810 */ /* 0x000fe20007ffe0ff */
[-C--:B------:R-:W-:Y:S01]  /*5fc0*/  FFMA.FTZ R19, R27, R50.reuse, R18 ;  /* 0x000000321b137223 */ /* 0x080fe20000010012 */
[-C--:B------:R-:W-:Y:S01]  /*5fd0*/  FFMA.FTZ R18, R30, R50.reuse, R51 ;  /* 0x000000321e127223 */ /* 0x080fe20000010033 */
[-C--:B------:R-:W-:Y:S01]  /*5fe0*/  FFMA.FTZ R59, R31, R50.reuse, R52 ;  /* 0x000000321f3b7223 */ /* 0x080fe20000010034 */
[----:B------:R-:W-:Y:S01]  /*5ff0*/  FFMA.FTZ R66, R49, R50, R58 ;  /* 0x0000003231427223 */ /* 0x000fe2000001003a */
[----:B------:R0:W-:Y:S01]  /*6000*/  I2F.F16 R62, R8 ;  /* 0x00000008003e7306 */ /* 0x0001e20000200c00 */
[----:B------:R-:W-:Y:S01]  /*6010*/  HADD2.F32 R50, -RZ, R72.H0_H0 ;  /* 0x20000048ff327230 */ /* 0x000fe20000004100 */
[----:B------:R-:W-:Y:S01]  /*6020*/  IADD3 R9, PT, PT, R9, -0x80, RZ ;  /* 0xffffff8009097810 */ /* 0x000fe20007ffe0ff */
[----:B-1----:R-:W-:-:S02]  /*6030*/  HADD2.F32 R51, -RZ, R74.H0_H0 ;  /* 0x2000004aff337230 */ /* 0x002fc40000004100 */
[----:B------:R-:W-:Y:S02]  /*6040*/  HADD2.F32 R52, -RZ, R73.H0_H0 ;  /* 0x20000049ff347230 */ /* 0x000fe40000004100 */
[----:B------:R-:W-:Y:S01]  /*6050*/  HADD2.F32 R53, -RZ, R71.H0_H0 ;  /* 0x20000047ff357230 */ /* 0x000fe20000004100 */
[----:B0-----:R-:W-:Y:S01]  /*6060*/  SHF.R.U32.HI R8, RZ, 0x8, R11 ;  /* 0x00000008ff087819 */ /* 0x001fe2000001160b */
[-C--:B------:R-:W-:Y:S01]  /*6070*/  FFMA.FTZ R58, R50, R14.reuse, R19 ;  /* 0x0000000e323a7223 */ /* 0x080fe20000010013 */
[----:B------:R-:W-:Y:S01]  /*6080*/  LOP3.LUT R15, R15, 0xff, RZ, 0xc0, !PT ;  /* 0x000000ff0f0f7812 */ /* 0x000fe200078ec0ff */
[-C--:B------:R-:W-:Y:S01]  /*6090*/  FFMA.FTZ R60, R51, R14.reuse, R18 ;  /* 0x0000000e333c7223 */ /* 0x080fe20000010012 */
[-C--:B------:R-:W-:Y:S01]  /*60a0*/  FFMA.FTZ R59, R52, R14.reuse, R59 ;  /* 0x0000000e343b7223 */ /* 0x080fe2000001003b */
[----:B------:R-:W-:Y:S01]  /*60b0*/  FFMA.FTZ R73, R53, R14, R66 ;  /* 0x0000000e35497223 */ /* 0x000fe20000010042 */
[----:B------:R0:W-:Y:S01]  /*60c0*/  I2F.F16 R64, R9 ;  /* 0x0000000900407306 */ /* 0x0001e20000200c00 */
[----:B------:R-:W-:-:S02]  /*60d0*/  LOP3.LUT R14, R8, 0xff, RZ, 0xc0, !PT ;  /* 0x000000ff080e7812 */ /* 0x000fc400078ec0ff */
[----:B------:R-:W-:Y:S01]  /*60e0*/  IADD3 R15, PT, PT, R15, -0x80, RZ ;  /* 0xffffff800f0f7810 */ /* 0x000fe20007ffe0ff */
[----:B0-----:R-:W0:Y:S01]  /*60f0*/  LDS.64 R8, [UR4+0x120] ;  /* 0x00012004ff087984 */ /* 0x001e220008000a00 */
[----:B------:R-:W-:-:S03]  /*6100*/  SHF.R.U32.HI R17, RZ, 0x8, R10 ;  /* 0x00000008ff117819 */ /* 0x000fc6000001160a */
[----:B------:R1:W-:Y:S01]  /*6110*/  I2F.F16 R61, R15 ;  /* 0x0000000f003d7306 */ /* 0x0003e20000200c00 */
[----:B------:R-:W-:Y:S02]  /*6120*/  LEA.HI R21, R10, 0xffffff80, RZ, 0x8 ;  /* 0xffffff800a157811 */ /* 0x000fe400078f40ff */
[----:B------:R-:W-:Y:S02]  /*6130*/  LOP3.LUT R17, R17, 0xff, RZ, 0xc0, !PT ;  /* 0x000000ff11117812 */ /* 0x000fe400078ec0ff */
[----:B------:R-:W-:Y:S02]  /*6140*/  SHF.R.U32.HI R10, RZ, 0x10, R10 ;  /* 0x00000010ff0a7819 */ /* 0x000fe4000001160a */
[----:B-1----:R-:W-:Y:S01]  /*6150*/  SHF.R.U32.HI R15, RZ, 0x10, R11 ;  /* 0x00000010ff0f7819 */ /* 0x002fe2000001160b */
[----:B------:R-:W-:Y:S01]  /*6160*/  IMAD.WIDE R114, R123, 0x4, R6 ;  /* 0x000000047b727825 */ /* 0x000fe200078e0206 */
[----:B------:R-:W-:Y:S01]  /*6170*/  IADD3 R14, PT, PT, R14, -0x80, RZ ;  /* 0xffffff800e0e7810 */ /* 0x000fe20007ffe0ff */
[----:B------:R-:W1:Y:S01]  /*6180*/  I2F.F16 R57, R57 ;  /* 0x0000003900397306 */ /* 0x000e620000200c00 */
[----:B------:R-:W-:Y:S01]  /*6190*/  LOP3.LUT R15, R15, 0xff, RZ, 0xc0, !PT ;  /* 0x000000ff0f0f7812 */ /* 0x000fe200078ec0ff */
[--C-:B--2---:R-:W-:Y:S01]  /*61a0*/  HADD2.F32 R19, -RZ, R12.reuse.H0_H0 ;  /* 0x2000000cff137230 */ /* 0x104fe20000004100 */
[----:B------:R-:W-:Y:S01]  /*61b0*/  IADD3 R17, PT, PT, R17, -0x80, RZ ;  /* 0xffffff8011117810 */ /* 0x000fe20007ffe0ff */
[----:B------:R-:W-:Y:S01]  /*61c0*/  HADD2.F32 R66, -RZ, R12.H1_H1 ;  /* 0x3000000cff427230 */ /* 0x000fe20000004100 */
[----:B------:R-:W-:Y:S01]  /*61d0*/  LOP3.LUT R10, R10, 0xff, RZ, 0xc0, !PT ;  /* 0x000000ff0a0a7812 */ /* 0x000fe200078ec0ff */
[--C-:B------:R-:W-:Y:S01]  /*61e0*/  HADD2.F32 R70, -RZ, R13.reuse.H0_H0 ;  /* 0x2000000dff467230 */ /* 0x100fe20000004100 */
[----:B------:R-:W-:Y:S01]  /*61f0*/  LEA.HI R18, R11, 0xffffff80, RZ, 0x8 ;  /* 0xffffff800b127811 */ /* 0x000fe200078f40ff */
[----:B------:R-:W2:Y:S01]  /*6200*/  I2F.F16 R54, R54 ;  /* 0x0000003600367306 */ /* 0x000ea20000200c00 */
[----:B------:R-:W-:Y:S01]  /*6210*/  HADD2.F32 R67, -RZ, R13.H1_H1 ;  /* 0x3000000dff437230 */ /* 0x000fe20000004100 */
[----:B------:R-:W-:Y:S01]  /*6220*/  IADD3 R11, PT, PT, R15, -0x80, RZ ;  /* 0xffffff800f0b7810 */ /* 0x000fe20007ffe0ff */
[----:B------:R-:W3:Y:S01]  /*6230*/  LDS.64 R6, [UR4+0x128] ;  /* 0x00012804ff067984 */ /* 0x000ee20008000a00 */
[----:B------:R-:W-:-:S04]  /*6240*/  IADD3 R10, PT, PT, R10, -0x80, RZ ;  /* 0xffffff800a0a7810 */ /* 0x000fc80007ffe0ff */
[----:B------:R-:W4:Y:S08]  /*6250*/  I2F.F16 R56, R56 ;  /* 0x0000003800387306 */ /* 0x000f300000200c00 */
[----:B------:R5:W-:Y:S08]  /*6260*/  I2F.F16 R63, R14 ;  /* 0x0000000e003f7306 */ /* 0x000bf00000200c00 */
[----:B------:R-:W0:Y:S01]  /*6270*/  I2F.F16 R65, R65 ;  /* 0x0000004100417306 */ /* 0x000e220000200c00 */
[----:B-----5:R5:W5:Y:S07]  /*6280*/  LDG.E.128.CONSTANT R12, desc[UR8][R114.64] ;  /* 0x00000008720c7981 */ /* 0x020b6e000c1e9d00 */
[----:B------:R-:W3:Y:S01]  /*6290*/  I2F.F16 R17, R17 ;  /* 0x0000001100117306 */ /* 0x000ee20000200c00 */
[----:B------:R-:W-:-:S07]  /*62a0*/  HADD2.F32 R55, -RZ, R55.H0_H0 ;  /* 0x20000037ff377230 */ /* 0x000fce0000004100 */
[----:B------:R-:W3:Y:S01]  /*62b0*/  I2F.F16 R11, R11 ;  /* 0x0000000b000b7306 */ /* 0x000ee20000200c00 */
[----:B-1----:R-:W-:-:S07]  /*62c0*/  HADD2.F32 R57, -RZ, R57.H0_H0 ;  /* 0x20000039ff397230 */ /* 0x002fce0000004100 */
[----:B------:R-:W1:Y:S01]  /*62d0*/  I2F.F16 R10, R10 ;  /* 0x0000000a000a7306 */ /* 0x000e620000200c00 */
[----:B--2---:R-:W-:Y:S02]  /*62e0*/  HADD2.F32 R54, -RZ, R54.H0_H0 ;  /* 0x20000036ff367230 */ /* 0x004fe40000004100 */
[----:B----4-:R-:W-:-:S05]  /*62f0*/  HADD2.F32 R56, -RZ, R56.H0_H0 ;  /* 0x20000038ff387230 */ /* 0x010fca0000004100 */
[----:B------:R-:W2:Y:S01]  /*6300*/  I2F.F16 R5, R83 ;  /* 0x0000005300057306 */ /* 0x000ea20000200c00 */
[----:B0-----:R-:W-:Y:S02]  /*6310*/  HADD2.F32 R65, -RZ, R65.H0_H0 ;  /* 0x20000041ff417230 */ /* 0x001fe40000004100 */
[----:B------:R-:W-:Y:S01]  /*6320*/  FFMA.FTZ R68, R55, R19, R58 ;  /* 0x0000001337447223 */ /* 0x000fe2000001003a */
[----:B------:R-:W-:-:S04]  /*6330*/  HADD2.F32 R64, -RZ, R64.H0_H0 ;  /* 0x20000040ff407230 */ /* 0x000fc80000004100 */
[----:B------:R-:W0:Y:S01]  /*6340*/  I2F.F16 R18, R18 ;  /* 0x0000001200127306 */ /* 0x000e220000200c00 */
[----:B---3--:R-:W-:Y:S02]  /*6350*/  HADD2.F32 R58, -RZ, R17.H0_H0 ;  /* 0x20000011ff3a7230 */ /* 0x008fe40000004100 */
[-C--:B------:R-:W-:Y:S01]  /*6360*/  FFMA.FTZ R69, R57, R19.reuse, R60 ;  /* 0x0000001339457223 */ /* 0x080fe2000001003c */
[----:B------:R-:W-:Y:S02]  /*6370*/  HADD2.F32 R63, -RZ, R63.H0_H0 ;  /* 0x2000003fff3f7230 */ /* 0x000fe40000004100 */
[-C--:B------:R-:W-:Y:S01]  /*6380*/  FFMA.FTZ R71, R54, R19.reuse, R59 ;  /* 0x0000001336477223 */ /* 0x080fe2000001003b */
[----:B------:R-:W-:Y:S01]  /*6390*/  FFMA.FTZ R72, R56, R19, R73 ;  /* 0x0000001338487223 */ /* 0x000fe20000010049 */
[----:B------:R-:W-:Y:S02]  /*63a0*/  HADD2.F32 R62, -RZ, R62.H0_H0 ;  /* 0x2000003eff3e7230 */ /* 0x000fe40000004100 */
[----:B------:R-:W-:-:S02]  /*63b0*/  HADD2.F32 R59, -RZ, R11.H0_H0 ;  /* 0x2000000bff3b7230 */ /* 0x000fc40000004100 */
[-C--:B------:R-:W-:Y:S01]  /*63c0*/  FFMA.FTZ R11, R65, R66.reuse, R68 ;  /* 0x00000042410b7223 */ /* 0x080fe20000010044 */
[----:B-1----:R-:W-:Y:S02]  /*63d0*/  HADD2.F32 R60, -RZ, R10.H0_H0 ;  /* 0x2000000aff3c7230 */ /* 0x002fe40000004100 */
[-C--:B------:R-:W-:Y:S01]  /*63e0*/  FFMA.FTZ R10, R64, R66.reuse, R69 ;  /* 0x00000042400a7223 */ /* 0x080fe20000010045 */
[-C--:B------:R-:W-:Y:S01]  /*63f0*/  FFMA.FTZ R71, R58, R66.reuse, R71 ;  /* 0x000000423a477223 */ /* 0x080fe20000010047 */
[----:B------:R-:W-:Y:S01]  /*6400*/  FFMA.FTZ R72, R63, R66, R72 ;  /* 0x000000423f487223 */ /* 0x000fe20000010048 */
[----:B------:R-:W-:Y:S02]  /*6410*/  HADD2.F32 R61, -RZ, R61.H0_H0 ;  /* 0x2000003dff3d7230 */ /* 0x000fe40000004100 */
[----:B------:R-:W-:Y:S01]  /*6420*/  FFMA.FTZ R11, R62, R70, R11 ;  /* 0x000000463e0b7223 */ /* 0x000fe2000001000b */
[----:B--2---:R-:W-:Y:S02]  /*6430*/  HADD2.F32 R66, -RZ, R5.H0_H0 ;  /* 0x20000005ff427230 */ /* 0x004fe40000004100 */
[----:B------:R-:W-:Y:S01]  /*6440*/  HADD2.F32 R19, -RZ, R8.H0_H0 ;  /* 0x20000008ff137230 */ /* 0x000fe20000004100 */
[----:B------:R-:W1:Y:S01]  /*6450*/  I2F.F16 R21, R21 ;  /* 0x0000001500157306 */ /* 0x000e620000200c00 */
[----:B------:R-:W-:-:S02]  /*6460*/  HADD2.F32 R68, -RZ, R20.H0_H0 ;  /* 0x20000014ff447230 */ /* 0x000fc40000004100 */
[-C--:B------:R-:W-:Y:S01]  /*6470*/  FFMA.FTZ R17, R61, R70.reuse, R10 ;  /* 0x000000463d117223 */ /* 0x080fe2000001000a */
[----:B0-----:R-:W-:Y:S02]  /*6480*/  HADD2.F32 R69, -RZ, R18.H0_H0 ;  /* 0x20000012ff457230 */ /* 0x001fe40000004100 */
[----:B------:R-:W-:Y:S01]  /*6490*/  FFMA.FTZ R20, R66, R67, R11 ;  /* 0x0000004342147223 */ /* 0x000fe2000001000b */
[----:B------:R-:W-:Y:S02]  /*64a0*/  HADD2.F32 R8, -RZ, R8.H1_H1 ;  /* 0x30000008ff087230 */ /* 0x000fe40000004100 */
[-C--:B------:R-:W-:Y:S01]  /*64b0*/  FFMA.FTZ R18, R3, R19.reuse, RZ ;  /* 0x0000001303127223 */ /* 0x080fe200000100ff */
[-C--:B------:R-:W-:Y:S01]  /*64c0*/  FFMA.FTZ R11, R0, R19.reuse, RZ ;  /* 0x00000013000b7223 */ /* 0x080fe200000100ff */
[-C--:B------:R-:W-:Y:S01]  /*64d0*/  FFMA.FTZ R76, R4, R19.reuse, RZ ;  /* 0x00000013044c7223 */ /* 0x080fe200000100ff */
[----:B------:R-:W-:Y:S01]  /*64e0*/  FFMA.FTZ R19, R2, R19, RZ ;  /* 0x0000001302137223 */ /* 0x000fe200000100ff */
[----:B------:R-:W-:Y:S01]  /*64f0*/  FFMA.FTZ R10, R59, R70, R72 ;  /* 0x000000463b0a7223 */ /* 0x000fe20000010048 */
[----:B------:R-:W-:-:S02]  /*6500*/  HADD2.F32 R74, -RZ, R9.H0_H0 ;  /* 0x20000009ff4a7230 */ /* 0x000fc40000004100 */
[----:B------:R-:W-:Y:S01]  /*6510*/  FFMA.FTZ R72, R68, R67, R17 ;  /* 0x0000004344487223 */ /* 0x000fe20000010011 */
        /* <DEDUP_REMOVED lines=9> */
[----:B------:R-:W-:Y:S01]  /*65b0*/  FFMA.FTZ R71, R60, R70, R71 ;  /* 0x000000463c477223 */ /* 0x000fe20000010047 */
[----:B------:R-:W-:-:S02]  /*65c0*/  HADD2.F32 R17, -RZ, R6.H0_H0 ;  /* 0x20000006ff117230 */ /* 0x000fc40000004100 */
[-C--:B------:R-:W-:Y:S01]  /*65d0*/  FFMA.FTZ R8, R50, R9.reuse, R11 ;  /* 0x0000000932087223 */ /* 0x080fe2000001000b */
[----:B-1----:R-:W-:Y:S02]  /*65e0*/  HADD2.F32 R70, -RZ, R21.H0_H0 ;  /* 0x20000015ff467230 */ /* 0x002fe40000004100 */
        /* <DEDUP_REMOVED lines=9> */
[----:B------:R-:W-:Y:S02]  /*6680*/  HADD2.F32 R9, -RZ, R7.H1_H1 ;  /* 0x30000007ff097230 */ /* 0x000fe40000004100 */
[-C--:B------:R-:W-:Y:S01]  /*6690*/  FFMA.FTZ R7, R65, R6.reuse, R8 ;  /* 0x0000000641077223 */ /* 0x080fe20000010008 */
[-C--:B------:R-:W-:Y:S01]  /*66a0*/  FFMA.FTZ R8, R64, R6.reuse, R11 ;  /* 0x0000000640087223 */ /* 0x080fe2000001000b */
[-C--:B------:R-:W-:Y:S01]  /*66b0*/  FFMA.FTZ R17, R58, R6.reuse, R19 ;  /* 0x000000063a117223 */ /* 0x080fe20000010013 */
[----:B------:R-:W-:Y:S02]  /*66c0*/  FFMA.FTZ R6, R63, R6, R18 ;  /* 0x000000063f067223 */ /* 0x000fe40000010012 */
[----:B------:R-:W0:Y:S01]  /*66d0*/  LDS.64 R18, [UR4+0x1a0] ;  /* 0x0001a004ff127984 */ /* 0x000e220008000a00 */
[----:B------:R-:W-:Y:S01]  /*66e0*/  FMUL.FTZ R20, R29, R20 ;  /* 0x000000141d147220 */ /* 0x000fe20000410000 */
[----:B------:R-:W-:Y:S01]  /*66f0*/  FMUL.FTZ R72, R33, R72 ;  /* 0x0000004821487220 */ /* 0x000fe20000410000 */
[-C--:B------:R-:W-:Y:S01]  /*6700*/  FFMA.FTZ R7, R62, R74.reuse, R7 ;  /* 0x0000004a3e077223 */ /* 0x080fe20000010007 */
[-C--:B------:R-:W-:Y:S01]  /*6710*/  FFMA.FTZ R11, R61, R74.reuse, R8 ;  /* 0x0000004a3d0b7223 */ /* 0x080fe20000010008 */
[----:B------:R-:W-:Y:S01]  /*6720*/  FFMA.FTZ R6, R59, R74, R6 ;  /* 0x0000004a3b067223 */ /* 0x000fe20000010006 */
[----:B------:R-:W-:Y:S01]  /*6730*/  F2FP.F16.F32.PACK_AB R20, RZ, R20 ;  /* 0x00000014ff14723e */ /* 0x000fe200000000ff */
[----:B------:R-:W-:Y:S01]  /*6740*/  FFMA.FTZ R17, R60, R74, R17 ;  /* 0x0000004a3c117223 */ /* 0x000fe20000010011 */
[----:B------:R-:W-:Y:S01]  /*6750*/  F2FP.F16.F32.PACK_AB R72, RZ, R72 ;  /* 0x00000048ff48723e */ /* 0x000fe200000000ff */
[-C--:B------:R-:W-:Y:S01]  /*6760*/  FFMA.FTZ R5, R70, R67.reuse, R71 ;  /* 0x0000004346057223 */ /* 0x080fe20000010047 */
[C---:B------:R-:W-:Y:S01]  /*6770*/  FFMA.FTZ R10, R69.reuse, R67, R10 ;  /* 0x00000043450a7223 */ /* 0x040fe2000001000a */
[-C--:B------:R-:W-:Y:S01]  /*6780*/  FFMA.FTZ R74, R68, R9.reuse, R11 ;  /* 0x00000009444a7223 */ /* 0x080fe2000001000b */
[----:B------:R-:W-:Y:S01]  /*6790*/  PRMT R21, R20, 0x5410, R72 ;  /* 0x0000541014157816 */ /* 0x000fe20000000048 */
[-C--:B------:R-:W-:Y:S01]  /*67a0*/  FFMA.FTZ R8, R66, R9.reuse, R7 ;  /* 0x0000000942087223 */ /* 0x080fe20000010007 */
[-C--:B------:R-:W-:Y:S01]  /*67b0*/  FFMA.FTZ R11, R70, R9.reuse, R17 ;  /* 0x00000009460b7223 */ /* 0x080fe20000010011 */
[----:B------:R-:W-:-:S02]  /*67c0*/  FFMA.FTZ R20, R69, R9, R6 ;  /* 0x0000000945147223 */ /* 0x000fc40000010006 */
[----:B------:R-:W1:Y:S01]  /*67d0*/  LDS.64 R6, [UR4+0x1a8] ;  /* 0x0001a804ff067984 */ /* 0x000e620008000a00 */
[C---:B------:R-:W-:Y:S01]  /*67e0*/  FMUL.FTZ R5, R34.reuse, R5 ;  /* 0x0000000522057220 */ /* 0x040fe20000410000 */
[----:B------:R-:W-:Y:S01]  /*67f0*/  FMUL.FTZ R10, R35, R10 ;  /* 0x0000000a230a7220 */ /* 0x000fe20000410000 */
[----:B------:R-:W-:Y:S01]  /*6800*/  FMUL.FTZ R8, R29, R8 ;  /* 0x000000081d087220 */ /* 0x000fe20000410000 */
[----:B------:R-:W-:Y:S01]  /*6810*/  FMUL.FTZ R11, R34, R11 ;  /* 0x0000000b220b7220 */ /* 0x000fe20000410000 */
[----:B------:R-:W-:Y:S01]  /*6820*/  FMUL.FTZ R74, R33, R74 ;  /* 0x0000004a214a7220 */ /* 0x000fe20000410000 */
[----:B------:R-:W-:Y:S01]  /*6830*/  FMUL.FTZ R9, R35, R20 ;  /* 0x0000001423097220 */ /* 0x000fe20000410000 */
[----:B------:R-:W-:Y:S01]  /*6840*/  F2FP.F16.F32.PACK_AB R5, RZ, R5 ;  /* 0x00000005ff05723e */ /* 0x000fe200000000ff */
[----:B------:R-:W-:Y:S01]  /*6850*/  HFMA2 R48, R21, 1, 1, R48 ;  /* 0x3c003c0015307831 */ /* 0x000fe20000000030 */
[----:B------:R-:W-:Y:S02]  /*6860*/  F2FP.F16.F32.PACK_AB R17, RZ, R10 ;  /* 0x0000000aff11723e */ /* 0x000fe400000000ff */
[----:B------:R-:W-:-:S02]  /*6870*/  F2FP.F16.F32.PACK_AB R20, RZ, R8 ;  /* 0x00000008ff14723e */ /* 0x000fc400000000ff */
[----:B------:R-:W-:Y:S02]  /*6880*/  F2FP.F16.F32.PACK_AB R21, RZ, R11 ;  /* 0x0000000bff15723e */ /* 0x000fe400000000ff */
[----:B------:R-:W-:Y:S02]  /*6890*/  F2FP.F16.F32.PACK_AB R74, RZ, R74 ;  /* 0x0000004aff4a723e */ /* 0x000fe400000000ff */
[----:B------:R-:W-:Y:S02]  /*68a0*/  F2FP.F16.F32.PACK_AB R67, RZ, R9 ;  /* 0x00000009ff43723e */ /* 0x000fe400000000ff */
[----:B------:R-:W-:Y:S02]  /*68b0*/  PRMT R5, R5, 0x5410, R17 ;  /* 0x0000541005057816 */ /* 0x000fe40000000011 */
[----:B------:R-:W-:Y:S02]  /*68c0*/  PRMT R17, R20, 0x5410, R74 ;  /* 0x0000541014117816 */ /* 0x000fe4000000004a */
[----:B------:R-:W-:-:S02]  /*68d0*/  PRMT R71, R21, 0x5410, R67 ;  /* 0x0000541015477816 */ /* 0x000fc40000000043 */
[----:B------:R-:W2:Y:S01]  /*68e0*/  LDS.64 R20, [UR4+0x20] ;  /* 0x00002004ff147984 */ /* 0x000ea20008000a00 */
[----:B------:R-:W-:Y:S01]  /*68f0*/  FMUL.FTZ R79, R34, R79 ;  /* 0x0000004f224f7220 */ /* 0x000fe20000410000 */
[----:B------:R-:W-:Y:S01]  /*6900*/  FMUL.FTZ R78, R35, R78 ;  /* 0x0000004e234e7220 */ /* 0x000fe20000410000 */
[----:B------:R-:W-:Y:S02]  /*6910*/  HADD2 R45, R5, R45 ;  /* 0x0000002d052d7230 */ /* 0x000fe40000000000 */
[----:B0-----:R-:W-:Y:S02]  /*6920*/  HADD2.F32 R5, -RZ, R18.H0_H0 ;  /* 0x20000012ff057230 */ /* 0x001fe40000004100 */
[----:B------:R-:W-:Y:S01]  /*6930*/  HFMA2 R46, R17, 1, 1, R46 ;  /* 0x3c003c00112e7831 */ /* 0x000fe2000000002e */
[----:B------:R-:W-:Y:S01]  /*6940*/  F2FP.F16.F32.PACK_AB R79, RZ, R79 ;  /* 0x0000004fff4f723e */ /* 0x000fe200000000ff */
[----:B------:R-:W-:Y:S01]  /*6950*/  HADD2.F32 R18, -RZ, R18.H1_H1 ;  /* 0x30000012ff127230 */ /* 0x000fe20000004100 */
[----:B------:R-:W-:Y:S01]  /*6960*/  F2FP.F16.F32.PACK_AB R78, RZ, R78 ;  /* 0x0000004eff4e723e */ /* 0x000fe200000000ff */
[----:B------:R-:W-:-:S02]  /*6970*/  HADD2.F32 R74, -RZ, R19.H0_H0 ;  /* 0x20000013ff4a7230 */ /* 0x000fc40000004100 */
[-C--:B------:R-:W-:Y:S01]  /*6980*/  FFMA.FTZ R72, R3, R5.reuse, RZ ;  /* 0x0000000503487223 */ /* 0x080fe200000100ff */
[----:B------:R-:W-:Y:S02]  /*6990*/  HADD2.F32 R17, -RZ, R19.H1_H1 ;  /* 0x30000013ff117230 */ /* 0x000fe40000004100 */
[-C--:B------:R-:W-:Y:S01]  /*69a0*/  FFMA.FTZ R19, R0, R5.reuse, RZ ;  /* 0x0000000500137223 */ /* 0x080fe200000100ff */
[-C--:B------:R-:W-:Y:S01]  /*69b0*/  FFMA.FTZ R76, R4, R5.reuse, RZ ;  /* 0x00000005044c7223 */ /* 0x080fe200000100ff */
[----:B------:R-:W-:Y:S01]  /*69c0*/  FFMA.FTZ R5, R2, R5, RZ ;  /* 0x0000000502057223 */ /* 0x000fe200000100ff */
[----:B------:R-:W-:Y:S01]  /*69d0*/  PRMT R79, R79, 0x5410, R78 ;  /* 0x000054104f4f7816 */ /* 0x000fe2000000004e */
[-C--:B------:R-:W-:Y:S01]  /*69e0*/  FFMA.FTZ R72, R23, R18.reuse, R72 ;  /* 0x0000001217487223 */ /* 0x080fe20000010048 */
[-C--:B------:R-:W-:Y:S01]  /*69f0*/  FFMA.FTZ R19, R24, R18.reuse, R19 ;  /* 0x0000001218137223 */ /* 0x080fe20000010013 */
[-C--:B------:R-:W-:Y:S01]  /*6a00*/  FFMA.FTZ R78, R25, R18.reuse, R76 ;  /* 0x00000012194e7223 */ /* 0x080fe2000001004c */
[----:B------:R-:W-:Y:S01]  /*6a10*/  FFMA.FTZ R18, R26, R18, R5 ;  /* 0x000000121a127223 */ /* 0x000fe20000010005 */
[----:B------:R-:W-:-:S02]  /*6a20*/  HFMA2 R47, R71, 1, 1, R47 ;  /* 0x3c003c00472f7831 */ /* 0x000fc4000000002f */
[-C--:B------:R-:W-:Y:S01]  /*6a30*/  FFMA.FTZ R5, R27, R74.reuse, R72 ;  /* 0x0000004a1b057223 */ /* 0x080fe20000010048 */
[-C--:B------:R-:W-:Y:S01]  /*6a40*/  FFMA.FTZ R76, R30, R74.reuse, R19 ;  /* 0x0000004a1e4c7223 */ /* 0x080fe20000010013 */
[-C--:B------:R-:W-:Y:S01]  /*6a50*/  FFMA.FTZ R71, R31, R74.reuse, R78 ;  /* 0x0000004a1f477223 */ /* 0x080fe2000001004e */
[----:B------:R-:W-:Y:S02]  /*6a60*/  FFMA.FTZ R74, R49, R74, R18 ;  /* 0x0000004a314a7223 */ /* 0x000fe40000010012 */
[----:B------:R-:W0:Y:S01]  /*6a70*/  LDS.64 R18, [UR4+0x28] ;  /* 0x00002804ff127984 */ /* 0x000e220008000a00 */
[----:B-----5:R-:W-:-:S04]  /*6a80*/  IMAD.WIDE R114, R123, 0x4, R114 ;  /* 0x000000047b727825 */ /* 0x020fc800078e0272 */
[-C--:B------:R-:W-:Y:S01]  /*6a90*/  FFMA.FTZ R72, R50, R17.reuse, R5 ;  /* 0x0000001132487223 */ /* 0x080fe20000010005 */
[-C--:B------:R-:W-:Y:S01]  /*6aa0*/  FFMA.FTZ R76, R51, R17.reuse, R76 ;  /* 0x00000011334c7223 */ /* 0x080fe2000001004c */
[--C-:B-1----:R-:W-:Y:S01]  /*6ab0*/  HADD2.F32 R67, -RZ, R6.reuse.H0_H0 ;  /* 0x20000006ff437230 */ /* 0x102fe20000004100 */
[----:B------:R-:W3:Y:S01]  /*6ac0*/  LDG.E.128.CONSTANT R8, desc[UR8][R114.64] ;  /* 0x0000000872087981 */ /* 0x000ee2000c1e9d00 */
[-C--:B------:R-:W-:Y:S01]  /*6ad0*/  FFMA.FTZ R71, R52, R17.reuse, R71 ;  /* 0x0000001134477223 */ /* 0x080fe20000010047 */
[----:B------:R-:W-:Y:S01]  /*6ae0*/  FFMA.FTZ R5, R53, R17, R74 ;  /* 0x0000001135057223 */ /* 0x000fe2000001004a */
[----:B------:R-:W-:Y:S02]  /*6af0*/  HADD2.F32 R6, -RZ, R6.H1_H1 ;  /* 0x30000006ff067230 */ /* 0x000fe40000004100 */
[----:B------:R-:W-:Y:S01]  /*6b00*/  FFMA.FTZ R72, R55, R67, R72 ;  /* 0x0000004337487223 */ /* 0x000fe20000010048 */
[--C-:B------:R-:W-:Y:S02]  /*6b10*/  HADD2.F32 R74, -RZ, R7.reuse.H0_H0 ;  /* 0x20000007ff4a7230 */ /* 0x100fe40000004100 */
[----:B------:R-:W-:-:S02]  /*6b20*/  HADD2.F32 R17, -RZ, R7.H1_H1 ;  /* 0x30000007ff117230 */ /* 0x000fc40000004100 */
        /* <DEDUP_REMOVED lines=11> */
[----:B--2---:R-:W-:-:S02]  /*6be0*/  HADD2.F32 R5, -RZ, R20.H0_H0 ;  /* 0x20000014ff057230 */ /* 0x004fc40000004100 */
[-C--:B------:R-:W-:Y:S01]  /*6bf0*/  FFMA.FTZ R72, R66, R17.reuse, R7 ;  /* 0x0000001142487223 */ /* 0x080fe20000010007 */
[----:B------:R-:W-:Y:S02]  /*6c00*/  HFMA2 R40, R80, 1, 1, R40 ;  /* 0x3c003c0050287831 */ /* 0x000fe40000000028 */
[-C--:B------:R-:W-:Y:S01]  /*6c10*/  FFMA.FTZ R74, R68, R17.reuse, R67 ;  /* 0x00000011444a7223 */ /* 0x080fe20000010043 */
[-C--:B------:R-:W-:Y:S01]  /*6c20*/  FFMA.FTZ R7, R70, R17.reuse, R71 ;  /* 0x0000001146077223 */ /* 0x080fe20000010047 */
[----:B------:R-:W-:Y:S01]  /*6c30*/  FFMA.FTZ R6, R69, R17, R6 ;  /* 0x0000001145067223 */ /* 0x000fe20000010006 */
[----:B------:R-:W-:Y:S02]  /*6c40*/  HADD2.F32 R20, -RZ, R20.H1_H1 ;  /* 0x30000014ff147230 */ /* 0x000fe40000004100 */
[----:B------:R-:W-:Y:S01]  /*6c50*/  FFMA.FTZ R76, R3, R5, RZ ;  /* 0x00000005034c7223 */ /* 0x000fe200000100ff */
[C---:B------:R-:W-:Y:S01]  /*6c60*/  FFMA.FTZ R17, R5.reuse, R0, RZ ;  /* 0x0000000005117223 */ /* 0x040fe200000100ff */
[C---:B------:R-:W-:Y:S01]  /*6c70*/  FFMA.FTZ R80, R5.reuse, R4, RZ ;  /* 0x0000000405507223 */ /* 0x040fe200000100ff */
[----:B------:R-:W-:Y:S01]  /*6c80*/  FFMA.FTZ R5, R5, R2, RZ ;  /* 0x0000000205057223 */ /* 0x000fe200000100ff */
[----:B------:R-:W-:-:S02]  /*6c90*/  HADD2.F32 R78, -RZ, R21.H0_H0 ;  /* 0x20000015ff4e7230 */ /* 0x000fc40000004100 */
[----:B------:R-:W-:Y:S01]  /*6ca0*/  FFMA.FTZ R76, R23, R20, R76 ;  /* 0x00000014174c7223 */ /* 0x000fe2000001004c */
[C---:B------:R-:W-:Y:S01]  /*6cb0*/  FFMA.FTZ R17, R20.reuse, R24, R17 ;  /* 0x0000001814117223 */ /* 0x040fe20000010011 */
[C---:B------:R-:W-:Y:S01]  /*6cc0*/  FFMA.FTZ R80, R20.reuse, R25, R80 ;  /* 0x0000001914507223 */ /* 0x040fe20000010050 */
[----:B------:R-:W-:Y:S01]  /*6cd0*/  FFMA.FTZ R20, R20, R26, R5 ;  /* 0x0000001a14147223 */ /* 0x000fe20000010005 */
[----:B------:R-:W-:Y:S02]  /*6ce0*/  HADD2.F32 R21, -RZ, R21.H1_H1 ;  /* 0x30000015ff157230 */ /* 0x000fe40000004100 */
        /* <DEDUP_REMOVED lines=8> */
[----:B0-----:R-:W-:-:S02]  /*6d70*/  HADD2.F32 R17, -RZ, R18.H0_H0 ;  /* 0x20000012ff117230 */ /* 0x001fc40000004100 */
[----:B------:R-:W-:Y:S02]  /*6d80*/  HADD2.F32 R5, -RZ, R18.H1_H1 ;  /* 0x30000012ff057230 */ /* 0x000fe40000004100 */
[--C-:B------:R-:W-:Y:S02]  /*6d90*/  HADD2.F32 R76, -RZ, R19.reuse.H0_H0 ;  /* 0x20000013ff4c7230 */ /* 0x100fe40000004100 */
[----:B------:R-:W-:Y:S02]  /*6da0*/  HADD2.F32 R21, -RZ, R19.H1_H1 ;  /* 0x30000013ff157230 */ /* 0x000fe40000004100 */
[----:B------:R-:W0:Y:S01]  /*6db0*/  LDS.64 R18, [UR4+0x220] ;  /* 0x00022004ff127984 */ /* 0x000e220008000a00 */
        /* <DEDUP_REMOVED lines=8> */
[----:B------:R-:W-:Y:S01]  /*6e40*/  FFMA.FTZ R17, R62, R76, R17 ;  /* 0x0000004c3e117223 */ /* 0x000fe20000010011 */
[----:B------:R-:W-:Y:S01]  /*6e50*/  FMUL.FTZ R7, R34, R7 ;  /* 0x0000000722077220 */ /* 0x000fe20000410000 */
[C---:B------:R-:W-:Y:S01]  /*6e60*/  FFMA.FTZ R78, R76.reuse, R61, R67 ;  /* 0x0000003d4c4e7223 */ /* 0x040fe20000010043 */
[C---:B------:R-:W-:Y:S01]  /*6e70*/  FFMA.FTZ R71, R76.reuse, R60, R71 ;  /* 0x0000003c4c477223 */ /* 0x040fe20000010047 */
[----:B------:R-:W-:Y:S01]  /*6e80*/  FFMA.FTZ R80, R76, R59, R80 ;  /* 0x0000003b4c507223 */ /* 0x000fe20000010050 */
[----:B------:R-:W-:Y:S01]  /*6e90*/  FFMA.FTZ R20, R66, R21, R17 ;  /* 0x0000001542147223 */ /* 0x000fe20000010011 */
[----:B------:R-:W-:Y:S01]  /*6ea0*/  FFMA.FTZ R78, R21, R68, R78 ;  /* 0x00000044154e7223 */ /* 0x000fe2000001004e */
[----:B------:R-:W-:Y:S01]  /*6eb0*/  FMUL.FTZ R17, R35, R6 ;  /* 0x0000000623117220 */ /* 0x000fe20000410000 */
[----:B------:R-:W-:Y:S01]  /*6ec0*/  F2FP.F16.F32.PACK_AB R5, RZ, R7 ;  /* 0x00000007ff05723e */ /* 0x000fe200000000ff */
[C---:B------:R-:W-:Y:S01]  /*6ed0*/  FFMA.FTZ R71, R21.reuse, R70, R71 ;  /* 0x0000004615477223 */ /* 0x040fe20000010047 */
[----:B------:R-:W-:Y:S01]  /*6ee0*/  FFMA.FTZ R80, R21, R69, R80 ;  /* 0x0000004515507223 */ /* 0x000fe20000010050 */
[----:B------:R-:W1:Y:S01]  /*6ef0*/  LDS.64 R6, [UR4+0x228] ;  /* 0x00022804ff067984 */ /* 0x000e620008000a00 */
[----:B------:R-:W-:Y:S01]  /*6f00*/  FMUL.FTZ R20, R29, R20 ;  /* 0x000000141d147220 */ /* 0x000fe20000410000 */
[----:B------:R-:W-:Y:S01]  /*6f10*/  FMUL.FTZ R78, R33, R78 ;  /* 0x0000004e214e7220 */ /* 0x000fe20000410000 */
        /* <DEDUP_REMOVED lines=8> */
[----:B------:R-:W-:Y:S02]  /*6fa0*/  F2FP.F16.F32.PACK_AB R80, RZ, R80 ;  /* 0x00000050ff50723e */ /* 0x000fe400000000ff */
[----:B------:R-:W-:Y:S02]  /*6fb0*/  PRMT R5, R5, 0x5410, R17 ;  /* 0x0000541005057816 */ /* 0x000fe40000000011 */
[----:B------:R-:W-:Y:S02]  /*6fc0*/  PRMT R67, R20, 0x5410, R78 ;  /* 0x0000541014437816 */ /* 0x000fe4000000004e */
[----:B------:R-:W-:Y:S01]  /*6fd0*/  F2FP.F16.F32.PACK_AB R72, RZ, R72 ;  /* 0x00000048ff48723e */ /* 0x000fe200000000ff */
[----:B------:R-:W2:Y:S01]  /*6fe0*/  LDS.64 R20, [UR4+0x2a0] ;  /* 0x0002a004ff147984 */ /* 0x000ea20008000a00 */
[----:B------:R-:W-:Y:S01]  /*6ff0*/  F2FP.F16.F32.PACK_AB R74, RZ, R74 ;  /* 0x0000004aff4a723e */ /* 0x000fe200000000ff */
[----:B------:R-:W-:Y:S01]  /*7000*/  HADD2 R44, R5, R44 ;  /* 0x0000002c052c7230 */ /* 0x000fe20000000000 */
[----:B------:R-:W-:Y:S01]  /*7010*/  PRMT R71, R71, 0x5410, R80 ;  /* 0x0000541047477816 */ /* 0x000fe20000000050 */
[----:B0-----:R-:W-:Y:S01]  /*7020*/  HADD2.F32 R5, -RZ, R18.H0_H0 ;  /* 0x20000012ff057230 */ /* 0x001fe20000004100 */
[----:B------:R-:W-:Y:S01]  /*7030*/  PRMT R72, R72, 0x5410, R74 ;  /* 0x0000541048487816 */ /* 0x000fe2000000004a */
[----:B------:R-:W-:-:S02]  /*7040*/  HFMA2 R67, R67, 1, 1, R36 ;  /* 0x3c003c0043437831 */ /* 0x000fc40000000024 */
[----:B------:R-:W-:Y:S02]  /*7050*/  HADD2.F32 R18, -RZ, R18.H1_H1 ;  /* 0x30000012ff127230 */ /* 0x000fe40000004100 */
[----:B------:R-:W-:Y:S02]  /*7060*/  HFMA2 R36, R71, 1, 1, R16 ;  /* 0x3c003c0047247831 */ /* 0x000fe40000000010 */
[-C--:B------:R-:W-:Y:S01]  /*7070*/  FFMA.FTZ R16, R3, R5.reuse, RZ ;  /* 0x0000000503107223 */ /* 0x080fe200000100ff */
[-C--:B------:R-:W-:Y:S01]  /*7080*/  FFMA.FTZ R17, R0, R5.reuse, RZ ;  /* 0x0000000500117223 */ /* 0x080fe200000100ff */
[----:B------:R-:W-:Y:S02]  /*7090*/  HFMA2 R43, R72, 1, 1, R43 ;  /* 0x3c003c00482b7831 */ /* 0x000fe4000000002b */
[-C--:B------:R-:W-:Y:S01]  /*70a0*/  FFMA.FTZ R74, R4, R5.reuse, RZ ;  /* 0x00000005044a7223 */ /* 0x080fe200000100ff */
[----:B------:R-:W-:Y:S02]  /*70b0*/  HADD2.F32 R72, -RZ, R19.H0_H0 ;  /* 0x20000013ff487230 */ /* 0x000fe40000004100 */
[----:B------:R-:W-:Y:S01]  /*70c0*/  FFMA.FTZ R5, R2, R5, RZ ;  /* 0x0000000502057223 */ /* 0x000fe200000100ff */
[-C--:B------:R-:W-:Y:S01]  /*70d0*/  FFMA.FTZ R16, R23, R18.reuse, R16 ;  /* 0x0000001217107223 */ /* 0x080fe20000010010 */
[-C--:B------:R-:W-:Y:S01]  /*70e0*/  FFMA.FTZ R17, R24, R18.reuse, R17 ;  /* 0x0000001218117223 */ /* 0x080fe20000010011 */
[-C--:B------:R-:W-:Y:S01]  /*70f0*/  FFMA.FTZ R76, R25, R18.reuse, R74 ;  /* 0x00000012194c7223 */ /* 0x080fe2000001004a */
[----:B------:R-:W-:Y:S01]  /*7100*/  FFMA.FTZ R18, R26, R18, R5 ;  /* 0x000000121a127223 */ /* 0x000fe20000010005 */
[-C--:B------:R-:W-:Y:S01]  /*7110*/  FFMA.FTZ R5, R27, R72.reuse, R16 ;  /* 0x000000481b057223 */ /* 0x080fe20000010010 */
[----:B------:R-:W-:-:S02]  /*7120*/  FFMA.FTZ R74, R30, R72, R17 ;  /* 0x000000481e4a7223 */ /* 0x000fc40000010011 */
[----:B------:R-:W0:Y:S01]  /*7130*/  LDS.64 R16, [UR4+0x2a8] ;  /* 0x0002a804ff107984 */ /* 0x000e220008000a00 */
[----:B------:R-:W-:Y:S02]  /*7140*/  HADD2.F32 R19, -RZ, R19.H1_H1 ;  /* 0x30000013ff137230 */ /* 0x000fe40000004100 */
        /* <DEDUP_REMOVED lines=19> */
[--C-:B--2---:R-:W-:Y:S02]  /*7280*/  HADD2.F32 R71, -RZ, R20.reuse.H0_H0 ;  /* 0x20000014ff477230 */ /* 0x104fe40000004100 */
[-C--:B------:R-:W-:Y:S01]  /*7290*/  FFMA.FTZ R19, R61, R72.reuse, R18 ;  /* 0x000000483d137223 */ /* 0x080fe20000010012 */
[-C--:B------:R-:W-:Y:S01]  /*72a0*/  FFMA.FTZ R73, R60, R72.reuse, R73 ;  /* 0x000000483c497223 */ /* 0x080fe20000010049 */
[----:B------:R-:W-:Y:S01]  /*72b0*/  FFMA.FTZ R6, R59, R72, R74 ;  /* 0x000000483b067223 */ /* 0x000fe2000001004a */
[-C--:B------:R-:W-:Y:S01]  /*72c0*/  FFMA.FTZ R72, R66, R7.reuse, R5 ;  /* 0x0000000742487223 */ /* 0x080fe20000010005 */
[----:B------:R-:W-:Y:S02]  /*72d0*/  HADD2.F32 R20, -RZ, R20.H1_H1 ;  /* 0x30000014ff147230 */ /* 0x000fe40000004100 */
[-C--:B------:R-:W-:Y:S01]  /*72e0*/  FFMA.FTZ R18, R68, R7.reuse, R19 ;  /* 0x0000000744127223 */ /* 0x080fe20000010013 */
[-C--:B------:R-:W-:Y:S01]  /*72f0*/  FFMA.FTZ R5, R70, R7.reuse, R73 ;  /* 0x0000000746057223 */ /* 0x080fe20000010049 */
[----:B------:R-:W-:Y:S01]  /*7300*/  FFMA.FTZ R6, R69, R7, R6 ;  /* 0x0000000745067223 */ /* 0x000fe20000010006 */
[-C--:B------:R-:W-:Y:S01]  /*7310*/  FFMA.FTZ R74, R3, R71.reuse, RZ ;  /* 0x00000047034a7223 */ /* 0x080fe200000100ff */
[-C--:B------:R-:W-:Y:S01]  /*7320*/  FFMA.FTZ R7, R0, R71.reuse, RZ ;  /* 0x0000004700077223 */ /* 0x080fe200000100ff */
[-C--:B------:R-:W-:Y:S01]  /*7330*/  FFMA.FTZ R78, R4, R71.reuse, RZ ;  /* 0x00000047044e7223 */ /* 0x080fe200000100ff */
[----:B------:R-:W-:Y:S01]  /*7340*/  FFMA.FTZ R71, R2, R71, RZ ;  /* 0x0000004702477223 */ /* 0x000fe200000100ff */
        /* <DEDUP_REMOVED lines=15> */
[----:B------:R-:W-:Y:S02]  /*7440*/  HADD2.F32 R16, -RZ, R16.H1_H1 ;  /* 0x30000010ff107230 */ /* 0x000fe40000004100 */
[-C--:B------:R-:W-:Y:S01]  /*7450*/  FFMA.FTZ R20, R55, R19.reuse, R20 ;  /* 0x0000001337147223 */ /* 0x080fe20000010014 */
[--C-:B------:R-:W-:Y:S02]  /*7460*/  HADD2.F32 R74, -RZ, R17.reuse.H0_H0 ;  /* 0x20000011ff4a7230 */ /* 0x100fe40000004100 */
        /* <DEDUP_REMOVED lines=10> */
[----:B------:R-:W-:Y:S01]  /*7510*/  FFMA.FTZ R19, R61, R74, R20 ;  /* 0x0000004a3d137223 */ /* 0x000fe20000010014 */
[----:B------:R-:W-:Y:S01]  /*7520*/  FMUL.FTZ R6, R35, R6 ;  /* 0x0000000623067220 */ /* 0x000fe20000410000 */
[-C--:B------:R-:W-:Y:S01]  /*7530*/  FFMA.FTZ R71, R60, R74.reuse, R71 ;  /* 0x0000004a3c477223 */ /* 0x080fe20000010047 */
[----:B------:R-:W-:Y:S01]  /*7540*/  FFMA.FTZ R76, R59, R74, R76 ;  /* 0x0000004a3b4c7223 */ /* 0x000fe2000001004c */
[-C--:B------:R-:W-:Y:S01]  /*7550*/  FFMA.FTZ R74, R68, R21.reuse, R19 ;  /* 0x00000015444a7223 */ /* 0x080fe20000010013 */
[----:B------:R-:W-:Y:S01]  /*7560*/  FFMA.FTZ R20, R66, R21, R7 ;  /* 0x0000001542147223 */ /* 0x000fe20000010007 */
[----:B------:R-:W-:Y:S02]  /*7570*/  F2FP.F16.F32.PACK_AB R19, RZ, R6 ;  /* 0x00000006ff13723e */ /* 0x000fe400000000ff */
[----:B------:R-:W1:Y:S01]  /*7580*/  LDS.64 R6, [UR4+0x328] ;  /* 0x00032804ff067984 */ /* 0x000e620008000a00 */
[----:B------:R-:W-:Y:S01]  /*7590*/  FMUL.FTZ R72, R29, R72 ;  /* 0x000000481d487220 */ /* 0x000fe20000410000 */
[----:B------:R-:W-:Y:S01]  /*75a0*/  FMUL.FTZ R18, R33, R18 ;  /* 0x0000001221127220 */ /* 0x000fe20000410000 */
[----:B------:R-:W-:Y:S01]  /*75b0*/  FMUL.FTZ R5, R34, R5 ;  /* 0x0000000522057220 */ /* 0x000fe20000410000 */
[----:B------:R-:W-:-:S02]  /*75c0*/  FFMA.FTZ R71, R70, R21, R71 ;  /* 0x0000001546477223 */ /* 0x000fc40000010047 */
[----:B------:R-:W-:Y:S02]  /*75d0*/  F2FP.F16.F32.PACK_AB R72, RZ, R72 ;  /* 0x00000048ff48723e */ /* 0x000fe400000000ff */
[----:B------:R-:W-:Y:S01]  /*75e0*/  F2FP.F16.F32.PACK_AB R18, RZ, R18 ;  /* 0x00000012ff12723e */ /* 0x000fe200000000ff */
[----:B------:R-:W-:Y:S01]  /*75f0*/  FFMA.FTZ R76, R69, R21, R76 ;  /* 0x00000015454c7223 */ /* 0x000fe2000001004c */
[----:B------:R-:W-:Y:S01]  /*7600*/  F2FP.F16.F32.PACK_AB R5, RZ, R5 ;  /* 0x00000005ff05723e */ /* 0x000fe200000000ff */
[----:B------:R-:W-:Y:S01]  /*7610*/  FMUL.FTZ R20, R29, R20 ;  /* 0x000000141d147220 */ /* 0x000fe20000410000 */
[----:B------:R-:W-:Y:S01]  /*7620*/  FMUL.FTZ R74, R33, R74 ;  /* 0x0000004a214a7220 */ /* 0x000fe20000410000 */
[----:B------:R-:W-:Y:S01]  /*7630*/  PRMT R72, R72, 0x5410, R18 ;  /* 0x0000541048487816 */ /* 0x000fe20000000012 */
[----:B------:R-:W-:Y:S01]  /*7640*/  FMUL.FTZ R71, R34, R71 ;  /* 0x0000004722477220 */ /* 0x000fe20000410000 */
[----:B------:R-:W-:Y:S01]  /*7650*/  FMUL.FTZ R76, R35, R76 ;  /* 0x0000004c234c7220 */ /* 0x000fe20000410000 */
[----:B------:R-:W-:-:S02]  /*7660*/  PRMT R5, R5, 0x5410, R19 ;  /* 0x0000541005057816 */ /* 0x000fc40000000013 */
[----:B------:R-:W-:Y:S02]  /*7670*/  F2FP.F16.F32.PACK_AB R20, RZ, R20 ;  /* 0x00000014ff14723e */ /* 0x000fe400000000ff */
[----:B------:R-:W-:Y:S01]  /*7680*/  F2FP.F16.F32.PACK_AB R74, RZ, R74 ;  /* 0x0000004aff4a723e */ /* 0x000fe200000000ff */
[----:B------:R-:W-:Y:S01]  /*7690*/  HFMA2 R42, R72, 1, 1, R42 ;  /* 0x3c003c00482a7831 */ /* 0x000fe2000000002a */
[----:B------:R-:W-:Y:S02]  /*76a0*/  F2FP.F16.F32.PACK_AB R71, RZ, R71 ;  /* 0x00000047ff47723e */ /* 0x000fe400000000ff */
[----:B------:R-:W-:Y:S02]  /*76b0*/  F2FP.F16.F32.PACK_AB R76, RZ, R76 ;  /* 0x0000004cff4c723e */ /* 0x000fe400000000ff */
[----:B------:R-:W-:Y:S01]  /*76c0*/  LEA.HI R73, R12, 0xffffff80, RZ, 0x8 ;  /* 0xffffff800c497811 */ /* 0x000fe200078f40ff */
[--C-:B0-----:R-:W-:Y:S01]  /*76d0*/  HADD2.F32 R19, -RZ, R16.reuse.H0_H0 ;  /* 0x20000010ff137230 */ /* 0x101fe20000004100 */
[----:B------:R-:W-:Y:S01]  /*76e0*/  PRMT R20, R20, 0x5410, R74 ;  /* 0x0000541014147816 */ /* 0x000fe2000000004a */
[----:B------:R-:W-:-:S02]  /*76f0*/  HADD2.F32 R16, -RZ, R16.H1_H1 ;  /* 0x30000010ff107230 */ /* 0x000fc40000004100 */
[--C-:B------:R-:W-:Y:S02]  /*7700*/  HADD2.F32 R72, -RZ, R17.reuse.H0_H0 ;  /* 0x20000011ff487230 */ /* 0x100fe40000004100 */
[-C--:B------:R-:W-:Y:S01]  /*7710*/  FFMA.FTZ R18, R3, R19.reuse, RZ ;  /* 0x0000001303127223 */ /* 0x080fe200000100ff */
[----:B------:R-:W-:Y:S02]  /*7720*/  HADD2.F32 R21, -RZ, R17.H1_H1 ;  /* 0x30000011ff157230 */ /* 0x000fe40000004100 */
[-C--:B------:R-:W-:Y:S01]  /*7730*/  FFMA.FTZ R17, R0, R19.reuse, RZ ;  /* 0x0000001300117223 */ /* 0x080fe200000100ff */
[-C--:B------:R-:W-:Y:S01]  /*7740*/  FFMA.FTZ R74, R4, R19.reuse, RZ ;  /* 0x00000013044a7223 */ /* 0x080fe200000100ff */
[----:B------:R-:W-:Y:S01]  /*7750*/  FFMA.FTZ R19, R2, R19, RZ ;  /* 0x0000001302137223 */ /* 0x000fe200000100ff */
[----:B------:R-:W-:Y:S01]  /*7760*/  HADD2 R37, R5, R37 ;  /* 0x0000002505257230 */ /* 0x000fe20000000000 */
[----:B------:R-:W-:Y:S01]  /*7770*/  PRMT R71, R71, 0x5410, R76 ;  /* 0x0000541047477816 */ /* 0x000fe2000000004c */
[----:B------:R0:W-:Y:S01]  /*7780*/  I2F.F16 R5, R73 ;  /* 0x0000004900057306 */ /* 0x0001e20000200c00 */
[-C--:B------:R-:W-:Y:S01]  /*7790*/  FFMA.FTZ R18, R23, R16.reuse, R18 ;  /* 0x0000001017127223 */ /* 0x080fe20000010012 */
[-C--:B------:R-:W-:Y:S01]  /*77a0*/  FFMA.FTZ R76, R25, R16.reuse, R74 ;  /* 0x00000010194c7223 */ /* 0x080fe2000001004a */
[-C--:B------:R-:W-:Y:S01]  /*77b0*/  FFMA.FTZ R78, R26, R16.reuse, R19 ;  /* 0x000000101a4e7223 */ /* 0x080fe20000010013 */
[----:B------:R-:W-:Y:S01]  /*77c0*/  HADD2 R39, R71, R39 ;  /* 0x0000002747277230 */ /* 0x000fe20000000000 */
[----:B------:R-:W-:Y:S01]  /*77d0*/  LEA.HI R75, R14, 0xffffff80, RZ, 0x8 ;  /* 0xffffff800e4b7811 */ /* 0x000fe200078f40ff */
[----:B0-----:R-:W-:-:S02]  /*77e0*/  FFMA.FTZ R73, R24, R16, R17 ;  /* 0x0000001018497223 */ /* 0x001fc40000010011 */
[----:B------:R-:W0:Y:S01]  /*77f0*/  LDS.64 R16, [UR4+0x3a0] ;  /* 0x0003a004ff107984 */ /* 0x000e220008000a00 */
[-C--:B------:R-:W-:Y:S01]  /*7800*/  FFMA.FTZ R71, R27, R72.reuse, R18 ;  /* 0x000000481b477223 */ /* 0x080fe20000010012 */
[-C--:B------:R-:W-:Y:S01]  /*7810*/  FFMA.FTZ R74, R30, R72.reuse, R73 ;  /* 0x000000481e4a7223 */ /* 0x080fe20000010049 */
[-C--:B------:R-:W-:Y:S01]  /*7820*/  FFMA.FTZ R73, R31, R72.reuse, R76 ;  /* 0x000000481f497223 */ /* 0x080fe2000001004c */
[----:B------:R-:W-:Y:S01]  /*7830*/  FFMA.FTZ R78, R49, R72, R78 ;  /* 0x00000048314e7223 */ /* 0x000fe2000001004e */
[----:B------:R2:W-:Y:S01]  /*7840*/  I2F.F16 R19, R75 ;  /* 0x0000004b00137306 */ /* 0x0005e20000200c00 */
[----:B------:R-:W-:Y:S01]  /*7850*/  LOP3.LUT R77, R13, 0xff, RZ, 0xc0, !PT ;  /* 0x000000ff0d4d7812 */ /* 0x000fe200078ec0ff */
[-C--:B------:R-:W-:Y:S01]  /*7860*/  FFMA.FTZ R72, R50, R21.reuse, R71 ;  /* 0x0000001532487223 */ /* 0x080fe20000010047 */
[-C--:B------:R-:W-:Y:S01]  /*7870*/  FFMA.FTZ R76, R51, R21.reuse, R74 ;  /* 0x00000015334c7223 */ /* 0x080fe2000001004a */
[-C--:B------:R-:W-:Y:S01]  /*7880*/  FFMA.FTZ R73, R52, R21.reuse, R73 ;  /* 0x0000001534497223 */ /* 0x080fe20000010049 */
[----:B------:R-:W-:Y:S01]  /*7890*/  IADD3 R71, PT, PT, R77, -0x80, RZ ;  /* 0xffffff804d477810 */ /* 0x000fe20007ffe0ff */
[----:B--2---:R-:W-:Y:S01]  /*78a0*/  FFMA.FTZ R75, R53, R21, R78 ;  /* 0x00000015354b7223 */ /* 0x004fe2000001004e */
[----:B-1----:R-:W-:-:S02]  /*78b0*/  HADD2.F32 R21, -RZ, R6.H0_H0 ;  /* 0x20000006ff157230 */ /* 0x002fc40000004100 */
[--C-:B------:R-:W-:Y:S02]  /*78c0*/  HADD2.F32 R74, -RZ, R7.reuse.H0_H0 ;  /* 0x20000007ff4a7230 */ /* 0x100fe40000004100 */
[----:B------:R-:W-:Y:S02]  /*78d0*/  HADD2.F32 R77, -RZ, R7.H1_H1 ;  /* 0x30000007ff4d7230 */ /* 0x000fe40000004100 */
[-C--:B------:R-:W-:Y:S01]  /*78e0*/  FFMA.FTZ R7, R57, R21.reuse, R76 ;  /* 0x0000001539077223 */ /* 0x080fe2000001004c */
[----:B------:R-:W-:Y:S02]  /*78f0*/  HADD2.F32 R6, -RZ, R6.H1_H1 ;  /* 0x30000006ff067230 */ /* 0x000fe40000004100 */
[-C--:B------:R-:W-:Y:S01]  /*7900*/  FFMA.FTZ R72, R55, R21.reuse, R72 ;  /* 0x0000001537487223 */ /* 0x080fe20000010048 */
[-C--:B------:R-:W-:Y:S01]  /*7910*/  FFMA.FTZ R73, R54, R21.reuse, R73 ;  /* 0x0000001536497223 */ /* 0x080fe20000010049 */
[----:B------:R-:W-:Y:S02]  /*7920*/  FFMA.FTZ R78, R56, R21, R75 ;  /* 0x00000015384e7223 */ /* 0x000fe4000001004b */
[-C--:B------:R-:W-:Y:S01]  /*7930*/  FFMA.FTZ R21, R65, R6.reuse, R72 ;  /* 0x0000000641157223 */ /* 0x080fe20000010048 */
[-C--:B------:R-:W-:Y:S01]  /*7940*/  FFMA.FTZ R76, R64, R6.reuse, R7 ;  /* 0x00000006404c7223 */ /* 0x080fe20000010007 */
[-C--:B------:R-:W-:Y:S01]  /*7950*/  FFMA.FTZ R73, R58, R6.reuse, R73 ;  /* 0x000000063a497223 */ /* 0x080fe20000010049 */
[----:B------:R-:W-:-:S02]  /*7960*/  FFMA.FTZ R78, R63, R6, R78 ;  /* 0x000000063f4e7223 */ /* 0x000fc4000001004e */
[----:B------:R-:W1:Y:S01]  /*7970*/  LDS.64 R6, [UR4+0x3a8] ;  /* 0x0003a804ff067984 */ /* 0x000e620008000a00 */
[----:B------:R-:W-:Y:S01]  /*7980*/  LOP3.LUT R75, R12, 0xff, RZ, 0xc0, !PT ;  /* 0x000000ff0c4b7812 */ /* 0x000fe200078ec0ff */
[----:B------:R-:W-:Y:S01]  /*7990*/  HADD2 R41, R79, R41 ;  /* 0x000000294f297230 */ /* 0x000fe20000000000 */
[----:B------:R-:W-:Y:S01]  /*79a0*/  LOP3.LUT R79, R15, 0xff, RZ, 0xc0, !PT ;  /* 0x000000ff0f4f7812 */ /* 0x000fe200078ec0ff */
[-C--:B------:R-:W-:Y:S01]  /*79b0*/  FFMA.FTZ R21, R62, R74.reuse, R21 ;  /* 0x0000004a3e157223 */ /* 0x080fe20000010015 */
[----:B------:R-:W-:Y:S01]  /*79c0*/  IADD3 R81, PT, PT, R75, -0x80, RZ ;  /* 0xffffff804b517810 */ /* 0x000fe20007ffe0ff */
[-C--:B------:R-:W-:Y:S01]  /*79d0*/  FFMA.FTZ R75, R61, R74.reuse, R76 ;  /* 0x0000004a3d4b7223 */ /* 0x080fe2000001004c */
[----:B------:R-:W-:Y:S01]  /*79e0*/  LEA.HI R80, R15, 0xffffff80, RZ, 0x8 ;  /* 0xffffff800f507811 */ /* 0x000fe200078f40ff */
[-C--:B------:R-:W-:Y:S01]  /*79f0*/  FFMA.FTZ R76, R59, R74.reuse, R78 ;  /* 0x0000004a3b4c7223 */ /* 0x080fe2000001004e */
[----:B------:R-:W-:Y:S01]  /*7a00*/  IADD3 R82, PT, PT, R79, -0x80, RZ ;  /* 0xffffff804f527810 */ /* 0x000fe20007ffe0ff */
[----:B------:R-:W-:Y:S01]  /*7a10*/  FFMA.FTZ R79, R60, R74, R73 ;  /* 0x0000004a3c4f7223 */ /* 0x000fe20000010049 */
[-C--:B------:R-:W-:Y:S01]  /*7a20*/  FFMA.FTZ R78, R66, R77.reuse, R21 ;  /* 0x0000004d424e7223 */ /* 0x080fe20000010015 */
[----:B0-----:R-:W-:Y:S01]  /*7a30*/  HADD2.F32 R21, -RZ, R16.H0_H0 ;  /* 0x20000010ff157230 */ /* 0x001fe20000004100 */
[----:B------:R0:W-:Y:S01]  /*7a40*/  I2F.F16 R18, R80 ;  /* 0x0000005000127306 */ /* 0x0001e20000200c00 */
[----:B------:R-:W-:-:S03]  /*7a50*/  FFMA.FTZ R76, R69, R77, R76 ;  /* 0x0000004d454c7223 */ /* 0x000fc6000001004c */
[----:B------:R-:W-:Y:S01]  /*7a60*/  FFMA.FTZ R4, R4, R21, RZ ;  /* 0x0000001504047223 */ /* 0x000fe200000100ff */
[-C--:B0-----:R-:W-:Y:S01]  /*7a70*/  FFMA.FTZ R80, R68, R77.reuse, R75 ;  /* 0x0000004d44507223 */ /* 0x081fe2000001004b */
[----:B------:R-:W-:Y:S01]  /*7a80*/  FFMA.FTZ R75, R70, R77, R79 ;  /* 0x0000004d464b7223 */ /* 0x000fe2000001004f */
[----:B------:R-:W-:Y:S02]  /*7a90*/  HADD2.F32 R77, -RZ, R16.H1_H1 ;  /* 0x30000010ff4d7230 */ /* 0x000fe40000004100 */
[-C--:B------:R-:W-:Y:S01]  /*7aa0*/  FFMA.FTZ R16, R3, R21.reuse, RZ ;  /* 0x0000001503107223 */ /* 0x080fe200000100ff */
[-C--:B------:R-:W-:Y:S01]  /*7ab0*/  FFMA.FTZ R3, R0, R21.reuse, RZ ;  /* 0x0000001500037223 */ /* 0x080fe200000100ff */
[----:B------:R-:W-:Y:S01]  /*7ac0*/  FFMA.FTZ R21, R2, R21, RZ ;  /* 0x0000001502157223 */ /* 0x000fe200000100ff */
[----:B------:R0:W-:Y:S01]  /*7ad0*/  I2F.F16 R72, R82 ;  /* 0x0000005200487306 */ /* 0x0001e20000200c00 */
[-C--:B------:R-:W-:Y:S01]  /*7ae0*/  FFMA.FTZ R0, R23, R77.reuse, R16 ;  /* 0x0000004d17007223 */ /* 0x080fe20000010010 */
[-C--:B------:R-:W-:Y:S01]  /*7af0*/  FFMA.FTZ R3, R24, R77.reuse, R3 ;  /* 0x0000004d18037223 */ /* 0x080fe20000010003 */
[-C--:B------:R-:W-:Y:S01]  /*7b00*/  FFMA.FTZ R4, R25, R77.reuse, R4 ;  /* 0x0000004d19047223 */ /* 0x080fe20000010004 */
[----:B------:R-:W-:Y:S01]  /*7b10*/  FFMA.FTZ R26, R26, R77, R21 ;  /* 0x0000004d1a1a7223 */ /* 0x000fe20000010015 */
[----:B------:R-:W-:-:S02]  /*7b20*/  HADD2.F32 R79, -RZ, R17.H1_H1 ;  /* 0x30000011ff4f7230 */ /* 0x000fc40000004100 */
[----:B0-----:R-:W-:-:S05]  /*7b30*/  HADD2.F32 R82, -RZ, R17.H0_H0 ;  /* 0x20000011ff527230 */ /* 0x001fca0000004100 */
[-C--:B------:R-:W-:Y:S01]  /*7b40*/  FFMA.FTZ R27, R27, R82.reuse, R0 ;  /* 0x000000521b1b7223 */ /* 0x080fe20000010000 */
[-C--:B------:R-:W-:Y:S01]  /*7b50*/  FFMA.FTZ R30, R30, R82.reuse, R3 ;  /* 0x000000521e1e7223 */ /* 0x080fe20000010003 */
[-C--:B------:R-:W-:Y:S01]  /*7b60*/  FFMA.FTZ R31, R31, R82.reuse, R4 ;  /* 0x000000521f1f7223 */ /* 0x080fe20000010004 */
[----:B------:R-:W-:Y:S01]  /*7b70*/  FFMA.FTZ R26, R49, R82, R26 ;  /* 0x00000052311a7223 */ /* 0x000fe2000001001a */
[----:B-1----:R-:W-:Y:S02]  /*7b80*/  HADD2.F32 R3, -RZ, R6.H0_H0 ;  /* 0x20000006ff037230 */ /* 0x002fe40000004100 */
        /* <DEDUP_REMOVED lines=8> */
[----:B------:R-:W-:-:S02]  /*7c10*/  SHF.R.U32.HI R2, RZ, 0x8, R13 ;  /* 0x00000008ff027819 */ /* 0x000fc4000001160d */
[----:B------:R-:W-:Y:S02]  /*7c20*/  SHF.R.U32.HI R3, RZ, 0x8, R15 ;  /* 0x00000008ff037819 */ /* 0x000fe4000001160f */
[----:B------:R-:W-:Y:S02]  /*7c30*/  LOP3.LUT R2, R2, 0xff, RZ, 0xc0, !PT ;  /* 0x000000ff02027812 */ /* 0x000fe400078ec0ff */
[----:B------:R-:W-:Y:S02]  /*7c40*/  LOP3.LUT R3, R3, 0xff, RZ, 0xc0, !PT ;  /* 0x000000ff03037812 */ /* 0x000fe400078ec0ff */
[----:B------:R-:W-:Y:S02]  /*7c50*/  IADD3 R2, PT, PT, R2, -0x80, RZ ;  /* 0xffffff8002027810 */ /* 0x000fe40007ffe0ff */
[----:B------:R-:W-:Y:S02]  /*7c60*/  IADD3 R3, PT, PT, R3, -0x80, RZ ;  /* 0xffffff8003037810 */ /* 0x000fe40007ffe0ff */
[----:B------:R-:W-:Y:S01]  /*7c70*/  I2F.F16 R26, R2 ;  /* 0x00000002001a7306 */ /* 0x000fe20000200c00 */
[----:B------:R-:W-:-:S07]  /*7c80*/  SHF.R.U32.HI R0, RZ, 0x8, R12 ;  /* 0x00000008ff007819 */ /* 0x000fce000001160c */
[----:B------:R0:W-:Y:S01]  /*7c90*/  I2F.F16 R30, R3 ;  /* 0x00000003001e7306 */ /* 0x0001e20000200c00 */
[----:B------:R-:W-:Y:S01]  /*7ca0*/  LOP3.LUT R0, R0, 0xff, RZ, 0xc0, !PT ;  /* 0x000000ff00007812 */ /* 0x000fe200078ec0ff */
[----:B0-----:R-:W0:Y:S01]  /*7cb0*/  LDS.64 R2, [UR4+0xb0] ;  /* 0x0000b004ff027984 */ /* 0x001e220008000a00 */
[----:B------:R-:W-:Y:S02]  /*7cc0*/  HADD2.F32 R6, -RZ, R6.H1_H1 ;  /* 0x30000006ff067230 */ /* 0x000fe40000004100 */
[----:B------:R-:W-:Y:S01]  /*7cd0*/  IADD3 R23, PT, PT, R0, -0x80, RZ ;  /* 0xffffff8000177810 */ /* 0x000fe20007ffe0ff */
[--C-:B------:R-:W-:Y:S02]  /*7ce0*/  HADD2.F32 R0, -RZ, R7.reuse.H0_H0 ;  /* 0x20000007ff007230 */ /* 0x100fe40000004100 */
        /* <DEDUP_REMOVED lines=9> */
[----:B------:R-:W-:Y:S01]  /*7d80*/  HADD2.F32 R7, -RZ, R7.H1_H1 ;  /* 0x30000007ff077230 */ /* 0x000fe20000004100 */
[----:B------:R-:W-:-:S02]  /*7d90*/  LOP3.LUT R74, R14, 0xff, RZ, 0xc0, !PT ;  /* 0x000000ff0e4a7812 */ /* 0x000fc400078ec0ff */
[----:B------:R-:W-:Y:S01]  /*7da0*/  LOP3.LUT R0, R0, 0xff, RZ, 0xc0, !PT ;  /* 0x000000ff00007812 */ /* 0x000fe200078ec0ff */
[----:B------:R-:W-:Y:S01]  /*7db0*/  HFMA2 R38, R20, 1, 1, R38 ;  /* 0x3c003c0014267831 */ /* 0x000fe20000000026 */
[----:B------:R-:W-:Y:S02]  /*7dc0*/  SHF.R.U32.HI R12, RZ, 0x10, R12 ;  /* 0x00000010ff0c7819 */ /* 0x000fe4000001160c */
[----:B------:R-:W-:Y:S02]  /*7dd0*/  SHF.R.U32.HI R4, RZ, 0x8, R14 ;  /* 0x00000008ff047819 */ /* 0x000fe4000001160e */
[----:B------:R-:W-:Y:S01]  /*7de0*/  IADD3 R0, PT, PT, R0, -0x80, RZ ;  /* 0xffffff8000007810 */ /* 0x000fe20007ffe0ff */
[-C--:B------:R-:W-:Y:S01]  /*7df0*/  FFMA.FTZ R56, R69, R7.reuse, R56 ;  /* 0x0000000745387223 */ /* 0x080fe20000010038 */
[----:B------:R-:W-:Y:S01]  /*7e00*/  LEA.HI R20, R13, 0xffffff80, RZ, 0x8 ;  /* 0xffffff800d147811 */ /* 0x000fe200078f40ff */
[----:B------:R-:W-:Y:S01]  /*7e10*/  FFMA.FTZ R13, R70, R7, R31 ;  /* 0x00000007460d7223 */ /* 0x000fe2000001001f */
[----:B------:R-:W-:Y:S01]  /*7e20*/  IADD3 R74, PT, PT, R74, -0x80, RZ ;  /* 0xffffff804a4a7810 */ /* 0x000fe20007ffe0ff */
[----:B------:R3:W-:Y:S01]  /*7e30*/  I2F.F16 R49, R0 ;  /* 0x0000000000317306 */ /* 0x0007e20000200c00 */
[----:B------:R-:W-:-:S02]  /*7e40*/  LOP3.LUT R12, R12, 0xff, RZ, 0xc0, !PT ;  /* 0x000000ff0c0c7812 */ /* 0x000fc400078ec0ff */
[----:B------:R-:W-:Y:S02]  /*7e50*/  LOP3.LUT R4, R4, 0xff, RZ, 0xc0, !PT ;  /* 0x000000ff04047812 */ /* 0x000fe400078ec0ff */
[----:B------:R-:W-:Y:S01]  /*7e60*/  SHF.R.U32.HI R14, RZ, 0x10, R14 ;  /* 0x00000010ff0e7819 */ /* 0x000fe2000001160e */
[----:B------:R-:W-:Y:S01]  /*7e70*/  FMUL.FTZ R13, R34, R13 ;  /* 0x0000000d220d7220 */ /* 0x000fe20000410000 */
[----:B------:R-:W-:Y:S01]  /*7e80*/  SHF.R.U32.HI R15, RZ, 0x10, R15 ;  /* 0x00000010ff0f7819 */ /* 0x000fe2000001160f */
[----:B------:R-:W-:Y:S01]  /*7e90*/  FMUL.FTZ R56, R35, R56 ;  /* 0x0000003823387220 */ /* 0x000fe20000410000 */
[----:B---3--:R-:W-:Y:S01]  /*7ea0*/  LOP3.LUT R0, R8, 0xff, RZ, 0xc0, !PT ;  /* 0x000000ff08007812 */ /* 0x008fe200078ec0ff */
[----:B------:R-:W1:Y:S01]  /*7eb0*/  I2F.F16 R71, R71 ;  /* 0x0000004700477306 */ /* 0x000e620000200c00 */
[----:B------:R-:W-:Y:S01]  /*7ec0*/  IADD3 R12, PT, PT, R12, -0x80, RZ ;  /* 0xffffff800c0c7810 */ /* 0x000fe20007ffe0ff */
[-C--:B------:R-:W-:Y:S01]  /*7ed0*/  FFMA.FTZ R66, R66, R7.reuse, R65 ;  /* 0x0000000742427223 */ /* 0x080fe20000010041 */
[----:B------:R-:W-:Y:S01]  /*7ee0*/  IADD3 R4, PT, PT, R4, -0x80, RZ ;  /* 0xffffff8004047810 */ /* 0x000fe20007ffe0ff */
[----:B------:R-:W-:Y:S01]  /*7ef0*/  FFMA.FTZ R68, R68, R7, R61 ;  /* 0x0000000744447223 */ /* 0x000fe2000001003d */
[----:B------:R-:W-:-:S02]  /*7f00*/  LOP3.LUT R14, R14, 0xff, RZ, 0xc0, !PT ;  /* 0x000000ff0e0e7812 */ /* 0x000fc400078ec0ff */
[----:B------:R-:W-:Y:S01]  /*7f10*/  LOP3.LUT R15, R15, 0xff, RZ, 0xc0, !PT ;  /* 0x000000ff0f0f7812 */ /* 0x000fe200078ec0ff */
[----:B------:R-:W2:Y:S01]  /*7f20*/  I2F.F16 R73, R81 ;  /* 0x0000005100497306 */ /* 0x000ea20000200c00 */
[----:B------:R-:W-:Y:S01]  /*7f30*/  IADD3 R0, PT, PT, R0, -0x80, RZ ;  /* 0xffffff8000007810 */ /* 0x000fe20007ffe0ff */
[----:B------:R-:W-:Y:S01]  /*7f40*/  FMUL.FTZ R66, R29, R66 ;  /* 0x000000421d427220 */ /* 0x000fe20000410000 */
[----:B------:R-:W-:Y:S01]  /*7f50*/  F2FP.F16.F32.PACK_AB R13, RZ, R13 ;  /* 0x0000000dff0d723e */ /* 0x000fe200000000ff */
[----:B------:R-:W-:Y:S01]  /*7f60*/  FMUL.FTZ R68, R33, R68 ;  /* 0x0000004421447220 */ /* 0x000fe20000410000 */
[----:B------:R-:W-:-:S03]  /*7f70*/  F2FP.F16.F32.PACK_AB R56, RZ, R56 ;  /* 0x00000038ff38723e */ /* 0x000fc600000000ff */
[----:B------:R-:W3:Y:S01]  /*7f80*/  I2F.F16 R74, R74 ;  /* 0x0000004a004a7306 */ /* 0x000ee20000200c00 */
[----:B------:R-:W-:Y:S01]  /*7f90*/  IADD3 R14, PT, PT, R14, -0x80, RZ ;  /* 0xffffff800e0e7810 */ /* 0x000fe20007ffe0ff */
[--C-:B0-----:R-:W-:Y:S01]  /*7fa0*/  HADD2.F32 R25, -RZ, R2.reuse.H0_H0 ;  /* 0x20000002ff197230 */ /* 0x101fe20000004100 */
[----:B------:R-:W-:Y:S01]  /*7fb0*/  IADD3 R15, PT, PT, R15, -0x80, RZ ;  /* 0xffffff800f0f7810 */ /* 0x000fe20007ffe0ff */
[----:B------:R-:W-:Y:S01]  /*7fc0*/  HADD2.F32 R52, -RZ, R2.H1_H1 ;  /* 0x30000002ff347230 */ /* 0x000fe20000004100 */
[----:B------:R-:W-:-:S03]  /*7fd0*/  LOP3.LUT R2, R11, 0xff, RZ, 0xc0, !PT ;  /* 0x000000ff0b027812 */ /* 0x000fc600078ec0ff */
[----:B------:R-:W0:Y:S01]  /*7fe0*/  I2F.F16 R23, R23 ;  /* 0x0000001700177306 */ /* 0x000e220000200c00 */
[----:B------:R-:W-:Y:S02]  /*7ff0*/  PRMT R7, R13, 0x5410, R56 ;  /* 0x000054100d077816 */ /* 0x000fe40000000038 */
[----:B------:R-:W-:-:S05]  /*8000*/  LOP3.LUT R6, R10, 0xff, RZ, 0xc0, !PT ;  /* 0x000000ff0a067812 */ /* 0x000fca00078ec0ff */
[----:B------:R4:W5:Y:S01]  /*8010*/  I2F.F16 R27, R4 ;  /* 0x00000004001b7306 */ /* 0x0009620000200c00 */
[----:B------:R-:W-:Y:S01]  /*8020*/  F2FP.F16.F32.PACK_AB R66, RZ, R66 ;  /* 0x00000042ff42723e */ /* 0x000fe200000000ff */
[----:B------:R-:W-:Y:S01]  /*8030*/  HADD2.F32 R56, -RZ, R3.H0_H0 ;  /* 0x20000003ff387230 */ /* 0x000fe20000004100 */
[----:B------:R-:W-:-:S05]  /*8040*/  F2FP.F16.F32.PACK_AB R68, RZ, R68 ;  /* 0x00000044ff44723e */ /* 0x000fca00000000ff */
[----:B------:R-:W5:Y:S01]  /*8050*/  I2F.F16 R31, R12 ;  /* 0x0000000c001f7306 */ /* 0x000f620000200c00 */
[----:B----4-:R-:W-:Y:S02]  /*8060*/  LOP3.LUT R4, R9, 0xff, RZ, 0xc0, !PT ;  /* 0x000000ff09047812 */ /* 0x010fe400078ec0ff */
[----:B------:R-:W-:-:S05]  /*8070*/  IADD3 R59, PT, PT, R2, -0x80, RZ ;  /* 0xffffff80023b7810 */ /* 0x000fca0007ffe0ff */
[----:B------:R4:W-:Y:S01]  /*8080*/  I2F.F16 R12, R0 ;  /* 0x00000000000c7306 */ /* 0x0009e20000200c00 */
[----:B------:R-:W-:Y:S01]  /*8090*/  IADD3 R4, PT, PT, R4, -0x80, RZ ;  /* 0xffffff8004047810 */ /* 0x000fe20007ffe0ff */
[----:B------:R-:W-:Y:S01]  /*80a0*/  HADD2 R22, R7, R22 ;  /* 0x0000001607167230 */ /* 0x000fe20000000000 */
[----:B------:R-:W-:Y:S02]  /*80b0*/  SHF.R.U32.HI R2, RZ, 0x8, R9 ;  /* 0x00000008ff027819 */ /* 0x000fe40000011609 */
[----:B----4-:R-:W-:-:S03]  /*80c0*/  SHF.R.U32.HI R0, RZ, 0x8, R8 ;  /* 0x00000008ff007819 */ /* 0x010fc60000011608 */
[----:B------:R4:W5:Y:S01]  /*80d0*/  I2F.F16 R50, R14 ;  /* 0x0000000e00327306 */ /* 0x0009620000200c00 */
[----:B------:R-:W-:Y:S02]  /*80e0*/  LEA.HI R81, R8, 0xffffff80, RZ, 0x8 ;  /* 0xffffff8008517811 */ /* 0x000fe400078f40ff */
[----:B------:R-:W-:Y:S02]  /*80f0*/  LOP3.LUT R0, R0, 0xff, RZ, 0xc0, !PT ;  /* 0x000000ff00007812 */ /* 0x000fe400078ec0ff */
[----:B------:R-:W-:-:S03]  /*8100*/  IADD3 R58, PT, PT, R6, -0x80, RZ ;  /* 0xffffff80063a7810 */ /* 0x000fc60007ffe0ff */
[----:B------:R2:W5:Y:S01]  /*8110*/  I2F.F16 R51, R15 ;  /* 0x0000000f00337306 */ /* 0x0005620000200c00 */
[----:B----4-:R-:W-:Y:S01]  /*8120*/  HADD2.F32 R14, -RZ, R3.H1_H1 ;  /* 0x30000003ff0e7230 */ /* 0x010fe20000004100 */
[----:B------:R-:W-:Y:S01]  /*8130*/  SHF.R.U32.HI R3, RZ, 0x10, R9 ;  /* 0x00000010ff037819 */ /* 0x000fe20000011609 */
[----:B------:R-:W4:Y:S01]  /*8140*/  LDS.64 R6, [UR4+0xb8] ;  /* 0x0000b804ff067984 */ /* 0x000f220008000a00 */
[----:B------:R-:W-:Y:S02]  /*8150*/  PRMT R66, R66, 0x5410, R68 ;  /* 0x0000541042427816 */ /* 0x000fe40000000044 */
[----:B------:R-:W-:Y:S02]  /*8160*/  SHF.R.U32.HI R8, RZ, 0x10, R8 ;  /* 0x00000010ff087819 */ /* 0x000fe40000011608 */
[----:B------:R-:W-:Y:S01]  /*8170*/  LEA.HI R17, R9, 0xffffff80, RZ, 0x8 ;  /* 0xffffff8009117811 */ /* 0x000fe200078f40ff */
[----:B------:R3:W-:Y:S01]  /*8180*/  I2F.F16 R13, R4 ;  /* 0x00000004000d7306 */ /* 0x0007e20000200c00 */
[----:B------:R-:W-:Y:S01]  /*8190*/  IADD3 R60, PT, PT, R0, -0x80, RZ ;  /* 0xffffff80003c7810 */ /* 0x000fe20007ffe0ff */
[----:B-1----:R-:W-:Y:S01]  /*81a0*/  HADD2.F32 R0, -RZ, R71.H0_H0 ;  /* 0x20000047ff007230 */ /* 0x002fe20000004100 */
[----:B--2---:R-:W-:Y:S01]  /*81b0*/  LOP3.LUT R15, R3, 0xff, RZ, 0xc0, !PT ;  /* 0x000000ff030f7812 */ /* 0x004fe200078ec0ff */
[----:B------:R-:W-:Y:S01]  /*81c0*/  HADD2.F32 R3, -RZ, R73.H0_H0 ;  /* 0x20000049ff037230 */ /* 0x000fe20000004100 */
[----:B------:R-:W-:Y:S01]  /*81d0*/  LOP3.LUT R9, R2, 0xff, RZ, 0xc0, !PT ;  /* 0x000000ff02097812 */ /* 0x000fe200078ec0ff */
[----:B------:R-:W-:Y:S01]  /*81e0*/  HADD2.F32 R2, -RZ, R72.H0_H0 ;  /* 0x20000048ff027230 */ /* 0x000fe20000004100 */
[----:B------:R-:W-:Y:S01]  /*81f0*/  LOP3.LUT R8, R8, 0xff, RZ, 0xc0, !PT ;  /* 0x000000ff08087812 */ /* 0x000fe200078ec0ff */
[----:B---3--:R-:W-:Y:S01]  /*8200*/  HADD2.F32 R4, -RZ, R74.H0_H0 ;  /* 0x2000004aff047230 */ /* 0x008fe20000004100 */
[----:B------:R-:W1:Y:S01]  /*8210*/  I2F.F16 R20, R20 ;  /* 0x0000001400147306 */ /* 0x000e620000200c00 */
[----:B------:R-:W-:-:S02]  /*8220*/  HFMA2 R28, R66, 1, 1, R28 ;  /* 0x3c003c00421c7831 */ /* 0x000fc4000000001c */
[----:B0-----:R-:W-:Y:S02]  /*8230*/  HADD2.F32 R23, -RZ, R23.H0_H0 ;  /* 0x20000017ff177230 */ /* 0x001fe40000004100 */
[-C--:B------:R-:W-:Y:S01]  /*8240*/  FFMA.FTZ R54, R3, R25.reuse, RZ ;  /* 0x0000001903367223 */ /* 0x080fe200000100ff */
[----:B------:R-:W-:Y:S02]  /*8250*/  HADD2.F32 R26, -RZ, R26.H0_H0 ;  /* 0x2000001aff1a7230 */ /* 0x000fe40000004100 */
[-C--:B------:R-:W-:Y:S01]  /*8260*/  FFMA.FTZ R53, R0, R25.reuse, RZ ;  /* 0x0000001900357223 */ /* 0x080fe200000100ff */
[----:B-----5:R-:W-:Y:S02]  /*8270*/  HADD2.F32 R27, -RZ, R27.H0_H0 ;  /* 0x2000001bff1b7230 */ /* 0x020fe40000004100 */
[-C--:B------:R-:W-:Y:S01]  /*8280*/  FFMA.FTZ R66, R4, R25.reuse, RZ ;  /* 0x0000001904427223 */ /* 0x080fe200000100ff */
[----:B------:R-:W-:Y:S01]  /*8290*/  HADD2.F32 R30, -RZ, R30.H0_H0 ;  /* 0x2000001eff1e7230 */ /* 0x000fe20000004100 */
[----:B------:R-:W-:Y:S01]  /*82a0*/  IADD3 R8, PT, PT, R8, -0x80, RZ ;  /* 0xffffff8008087810 */ /* 0x000fe20007ffe0ff */
[----:B------:R-:W-:Y:S01]  /*82b0*/  FFMA.FTZ R55, R2, R25, RZ ;  /* 0x0000001902377223 */ /* 0x000fe200000100ff */
[----:B------:R-:W-:Y:S01]  /*82c0*/  IADD3 R9, PT, PT, R9, -0x80, RZ ;  /* 0xffffff8009097810 */ /* 0x000fe20007ffe0ff */
[----:B------:R-:W-:-:S02]  /*82d0*/  HADD2.F32 R31, -RZ, R31.H0_H0 ;  /* 0x2000001fff1f7230 */ /* 0x000fc40000004100 */
[-C--:B------:R-:W-:Y:S01]  /*82e0*/  FFMA.FTZ R54, R23, R52.reuse, R54 ;  /* 0x0000003417367223 */ /* 0x080fe20000010036 */
[----:B------:R-:W-:Y:S02]  /*82f0*/  HADD2.F32 R49, -RZ, R49.H0_H0 ;  /* 0x20000031ff317230 */ /* 0x000fe40000004100 */
[-C--:B------:R-:W-:Y:S01]  /*8300*/  FFMA.FTZ R64, R26, R52.reuse, R53 ;  /* 0x000000341a407223 */ /* 0x080fe20000010035 */
[----:B------:R-:W-:Y:S02]  /*8310*/  HADD2.F32 R50, -RZ, R50.H0_H0 ;  /* 0x20000032ff327230 */ /* 0x000fe40000004100 */
[-C--:B------:R-:W-:Y:S01]  /*8320*/  FFMA.FTZ R25, R27, R52.reuse, R66 ;  /* 0x000000341b197223 */ /* 0x080fe20000010042 */
[----:B------:R-:W-:Y:S01]  /*8330*/  HADD2.F32 R51, -RZ, R51.H0_H0 ;  /* 0x20000033ff337230 */ /* 0x000fe20000004100 */
[----:B------:R0:W-:Y:S01]  /*8340*/  I2F.F16 R61, R8 ;  /* 0x00000008003d7306 */ /* 0x0001e20000200c00 */
[----:B------:R-:W-:Y:S01]  /*8350*/  FFMA.FTZ R52, R30, R52, R55 ;  /* 0x000000341e347223 */ /* 0x000fe20000010037 */
[-C--:B------:R-:W-:Y:S01]  /*8360*/  FFMA.FTZ R64, R49, R56.reuse, R64 ;  /* 0x0000003831407223 */ /* 0x080fe20000010040 */
[----:B------:R-:W-:-:S05]  /*8370*/  FFMA.FTZ R25, R50, R56, R25 ;  /* 0x0000003832197223 */ /* 0x000fca0000010019 */
[----:B------:R2:W-:Y:S01]  /*8380*/  I2F.F16 R62, R9 ;  /* 0x00000009003e7306 */ /* 0x0005e20000200c00 */
[----:B0-----:R-:W-:Y:S01]  /*8390*/  SHF.R.U32.HI R8, RZ, 0x8, R11 ;  /* 0x00000008ff087819 */ /* 0x001fe2000001160b */
[----:B-1----:R-:W-:-:S03]  /*83a0*/  HADD2.F32 R53, -RZ, R20.H0_H0 ;  /* 0x20000014ff357230 */ /* 0x002fc60000004100 */
[----:B------:R-:W-:Y:S01]  /*83b0*/  LOP3.LUT R8, R8, 0xff, RZ, 0xc0, !PT ;  /* 0x000000ff08087812 */ /* 0x000fe200078ec0ff */
[-C--:B--2---:R-:W-:Y:S01]  /*83c0*/  FFMA.FTZ R9, R31, R56.reuse, R54 ;  /* 0x000000381f097223 */ /* 0x084fe20000010036 */
[----:B------:R-:W-:Y:S01]  /*83d0*/  FFMA.FTZ R56, R51, R56, R52 ;  /* 0x0000003833387223 */ /* 0x000fe20000010034 */
[----:B------:R-:W-:Y:S02]  /*83e0*/  HADD2.F32 R52, -RZ, R5.H0_H0 ;  /* 0x20000005ff347230 */ /* 0x000fe40000004100 */
[----:B------:R-:W-:Y:S02]  /*83f0*/  HADD2.F32 R54, -RZ, R19.H0_H0 ;  /* 0x20000013ff367230 */ /* 0x000fe40000004100 */
[----:B------:R-:W-:Y:S02]  /*8400*/  HADD2.F32 R55, -RZ, R18.H0_H0 ;  /* 0x20000012ff377230 */ /* 0x000fe40000004100 */
[----:B------:R-:W-:Y:S01]  /*8410*/  FFMA.FTZ R19, R52, R14, R9 ;  /* 0x0000000e34137223 */ /* 0x000fe20000010009 */
[----:B------:R-:W-:-:S02]  /*8420*/  IADD3 R5, PT, PT, R8, -0x80, RZ ;  /* 0xffffff8008057810 */ /* 0x000fc40007ffe0ff */
[----:B------:R-:W0:Y:S01]  /*8430*/  LDS.64 R8, [UR4+0x130] ;  /* 0x00013004ff087984 */ /* 0x000e220008000a00 */
[----:B------:R-:W-:Y:S01]  /*8440*/  SHF.R.U32.HI R24, RZ, 0x8, R10 ;  /* 0x00000008ff187819 */ /* 0x000fe2000001160a */
[-C--:B------:R-:W-:Y:S01]  /*8450*/  FFMA.FTZ R64, R53, R14.reuse, R64 ;  /* 0x0000000e35407223 */ /* 0x080fe20000010040 */
[-C--:B------:R-:W-:Y:S01]  /*8460*/  FFMA.FTZ R63, R54, R14.reuse, R25 ;  /* 0x0000000e363f7223 */ /* 0x080fe20000010019 */
[----:B------:R-:W-:Y:S01]  /*8470*/  FFMA.FTZ R66, R55, R14, R56 ;  /* 0x0000000e37427223 */ /* 0x000fe20000010038 */
[----:B------:R-:W-:Y:S02]  /*8480*/  SHF.R.U32.HI R14, RZ, 0x10, R11 ;  /* 0x00000010ff0e7819 */ /* 0x000fe4000001160b */
[----:B------:R-:W-:Y:S02]  /*8490*/  LEA.HI R21, R10, 0xffffff80, RZ, 0x8 ;  /* 0xffffff800a157811 */ /* 0x000fe400078f40ff */
[----:B------:R-:W-:Y:S02]  /*84a0*/  SHF.R.U32.HI R10, RZ, 0x10, R10 ;  /* 0x00000010ff0a7819 */ /* 0x000fe4000001160a */
[----:B------:R-:W-:Y:S01]  /*84b0*/  LOP3.LUT R24, R24, 0xff, RZ, 0xc0, !PT ;  /* 0x000000ff18187812 */ /* 0x000fe200078ec0ff */
[----:B------:R-:W1:Y:S01]  /*84c0*/  I2F.F16 R59, R59 ;  /* 0x0000003b003b7306 */ /* 0x000e620000200c00 */
[----:B------:R-:W-:-:S02]  /*84d0*/  LOP3.LUT R14, R14, 0xff, RZ, 0xc0, !PT ;  /* 0x000000ff0e0e7812 */ /* 0x000fc400078ec0ff */
[----:B------:R-:W-:Y:S02]  /*84e0*/  IADD3 R24, PT, PT, R24, -0x80, RZ ;  /* 0xffffff8018187810 */ /* 0x000fe40007ffe0ff */
[----:B------:R-:W-:Y:S02]  /*84f0*/  LOP3.LUT R10, R10, 0xff, RZ, 0xc0, !PT ;  /* 0x000000ff0a0a7812 */ /* 0x000fe400078ec0ff */
[----:B------:R-:W-:Y:S01]  /*8500*/  IADD3 R14, PT, PT, R14, -0x80, RZ ;  /* 0xffffff800e0e7810 */ /* 0x000fe20007ffe0ff */
[----:B------:R-:W2:Y:S01]  /*8510*/  I2F.F16 R58, R58 ;  /* 0x0000003a003a7306 */ /* 0x000ea20000200c00 */
[----:B------:R-:W-:Y:S02]  /*8520*/  IADD3 R15, PT, PT, R15, -0x80, RZ ;  /* 0xffffff800f0f7810 */ /* 0x000fe40007ffe0ff */
[----:B------:R-:W-:Y:S01]  /*8530*/  IADD3 R10, PT, PT, R10, -0x80, RZ ;  /* 0xffffff800a0a7810 */ /* 0x000fe20007ffe0ff */
[----:B------:R-:W-:-:S04]  /*8540*/  HADD2.F32 R56, -RZ, R12.H0_H0 ;  /* 0x2000000cff387230 */ /* 0x000fc80000004100 */
[----:B------:R-:W3:Y:S01]  /*8550*/  I2F.F16 R5, R5 ;  /* 0x0000000500057306 */ /* 0x000ee20000200c00 */
[--C-:B----4-:R-:W-:Y:S01]  /*8560*/  HADD2.F32 R18, -RZ, R6.reuse.H0_H0 ;  /* 0x20000006ff127230 */ /* 0x110fe20000004100 */
[----:B------:R-:W-:Y:S01]  /*8570*/  LEA.HI R11, R11, 0xffffff80, RZ, 0x8 ;  /* 0xffffff800b0b7811 */ /* 0x000fe200078f40ff */
[----:B------:R-:W-:Y:S02]  /*8580*/  HADD2.F32 R25, -RZ, R6.H1_H1 ;  /* 0x30000006ff197230 */ /* 0x000fe40000004100 */
[----:B------:R-:W-:-:S03]  /*8590*/  HADD2.F32 R20, -RZ, R7.H0_H0 ;  /* 0x20000007ff147230 */ /* 0x000fc60000004100 */
[----:B------:R-:W4:Y:S01]  /*85a0*/  I2F.F16 R60, R60 ;  /* 0x0000003c003c7306 */ /* 0x000f220000200c00 */
[----:B------:R-:W-:Y:S02]  /*85b0*/  HADD2.F32 R12, -RZ, R7.H1_H1 ;  /* 0x30000007ff0c7230 */ /* 0x000fe40000004100 */
[----:B------:R-:W5:Y:S05]  /*85c0*/  LDS.64 R6, [UR4+0x138] ;  /* 0x00013804ff067984 */ /* 0x000f6a0008000a00 */
[----:B------:R-:W0:Y:S01]  /*85d0*/  I2F.F16 R24, R24 ;  /* 0x0000001800187306 */ /* 0x000e220000200c00 */
[----:B-1----:R-:W-:-:S07]  /*85e0*/  HADD2.F32 R59, -RZ, R59.H0_H0 ;  /* 0x2000003bff3b7230 */ /* 0x002fce0000004100 */
[----:B------:R-:W1:Y:S01]  /*85f0*/  I2F.F16 R14, R14 ;  /* 0x0000000e000e7306 */ /* 0x000e620000200c00 */
[----:B------:R-:W-:-:S07]  /*8600*/  HADD2.F32 R57, -RZ, R13.H0_H0 ;  /* 0x2000000dff397230 */ /* 0x000fce0000004100 */
[----:B------:R-:W1:Y:S01]  /*8610*/  I2F.F16 R15, R15 ;  /* 0x0000000f000f7306 */ /* 0x000e620000200c00 */
[----:B--2---:R-:W-:-:S07]  /*8620*/  HADD2.F32 R58, -RZ, R58.H0_H0 ;  /* 0x2000003aff3a7230 */ /* 0x004fce0000004100 */
[----:B------:R-:W2:Y:S01]  /*8630*/  I2F.F16 R10, R10 ;  /* 0x0000000a000a7306 */ /* 0x000ea20000200c00 */
[----:B------:R-:W-:Y:S01]  /*8640*/  FFMA.FTZ R71, R59, R18, R66 ;  /* 0x000000123b477223 */ /* 0x000fe20000010042 */
[----:B---3--:R-:W-:-:S06]  /*8650*/  HADD2.F32 R66, -RZ, R5.H0_H0 ;  /* 0x20000005ff427230 */ /* 0x008fcc0000004100 */
[----:B------:R-:W3:Y:S01]  /*8660*/  I2F.F16 R17, R17 ;  /* 0x0000001100117306 */ /* 0x000ee20000200c00 */
[----:B------:R-:W-:Y:S01]  /*8670*/  FFMA.FTZ R13, R57, R18, R64 ;  /* 0x00000012390d7223 */ /* 0x000fe20000010040 */
[----:B------:R-:W-:-:S06]  /*8680*/  HADD2.F32 R62, -RZ, R62.H0_H0 ;  /* 0x2000003eff3e7230 */ /* 0x000fcc0000004100 */
[----:B------:R-:W5:Y:S01]  /*8690*/  I2F.F16 R16, R81 ;  /* 0x0000005100107306 */ /* 0x000f620000200c00 */
[----:B----4-:R-:W-:-:S07]  /*86a0*/  HADD2.F32 R60, -RZ, R60.H0_H0 ;  /* 0x2000003cff3c7230 */ /* 0x010fce0000004100 */
[----:B------:R-:W4:Y:S01]  /*86b0*/  I2F.F16 R21, R21 ;  /* 0x0000001500157306 */ /* 0x000f220000200c00 */
[----:B0-----:R-:W-:-:S07]  /*86c0*/  HADD2.F32 R64, -RZ, R24.H0_H0 ;  /* 0x20000018ff407230 */ /* 0x001fce0000004100 */
[----:B------:R-:W0:Y:S01]  /*86d0*/  I2F.F16 R11, R11 ;  /* 0x0000000b000b7306 */ /* 0x000e220000200c00 */
[-C--:B------:R-:W-:Y:S01]  /*86e0*/  FFMA.FTZ R19, R56, R18.reuse, R19 ;  /* 0x0000001238137223 */ /* 0x080fe20000010013 */
[----:B------:R-:W-:Y:S01]  /*86f0*/  FFMA.FTZ R69, R58, R18, R63 ;  /* 0x000000123a457223 */ /* 0x000fe2000001003f */
[----:B-1----:R-:W-:Y:S02]  /*8700*/  HADD2.F32 R68, -RZ, R14.H0_H0 ;  /* 0x2000000eff447230 */ /* 0x002fe40000004100 */
[-C--:B------:R-:W-:Y:S01]  /*8710*/  FFMA.FTZ R71, R66, R25.reuse, R71 ;  /* 0x0000001942477223 */ /* 0x080fe20000010047 */
[----:B------:R-:W-:Y:S02]  /*8720*/  HADD2.F32 R63, -RZ, R15.H0_H0 ;  /* 0x2000000fff3f7230 */ /* 0x000fe40000004100 */
[-C--:B------:R-:W-:Y:S01]  /*8730*/  FFMA.FTZ R14, R62, R25.reuse, R13 ;  /* 0x000000193e0e7223 */ /* 0x080fe2000001000d */
[----:B------:R-:W-:Y:S02]  /*8740*/  HADD2.F32 R61, -RZ, R61.H0_H0 ;  /* 0x2000003dff3d7230 */ /* 0x000fe40000004100 */
[----:B------:R-:W-:Y:S01]  /*8750*/  FFMA.FTZ R18, R64, R25, R69 ;  /* 0x0000001940127223 */ /* 0x000fe20000010045 */
[----:B--2---:R-:W-:-:S02]  /*8760*/  HADD2.F32 R65, -RZ, R10.H0_H0 ;  /* 0x2000000aff417230 */ /* 0x004fc40000004100 */
[----:B------:R-:W-:Y:S01]  /*8770*/  FFMA.FTZ R10, R60, R25, R19 ;  /* 0x000000193c0a7223 */ /* 0x000fe20000010013 */
[-C--:B------:R-:W-:Y:S01]  /*8780*/  FFMA.FTZ R13, R68, R20.reuse, R71 ;  /* 0x00000014440d7223 */ /* 0x080fe20000010047 */
[----:B---3--:R-:W-:Y:S02]  /*8790*/  HADD2.F32 R70, -RZ, R17.H0_H0 ;  /* 0x20000011ff467230 */ /* 0x008fe40000004100 */
[-C--:B------:R-:W-:Y:S01]  /*87a0*/  FFMA.FTZ R5, R63, R20.reuse, R14 ;  /* 0x000000143f057223 */ /* 0x080fe2000001000e */
[----:B-----5:R-:W-:Y:S02]  /*87b0*/  HADD2.F32 R69, -RZ, R16.H0_H0 ;  /* 0x20000010ff457230 */ /* 0x020fe40000004100 */
[-C--:B------:R-:W-:Y:S01]  /*87c0*/  FFMA.FTZ R10, R61, R20.reuse, R10 ;  /* 0x000000143d0a7223 */ /* 0x080fe2000001000a */
[----:B----4-:R-:W-:Y:S02]  /*87d0*/  HADD2.F32 R71, -RZ, R21.H0_H0 ;  /* 0x20000015ff477230 */ /* 0x010fe40000004100 */
[----:B------:R-:W-:Y:S01]  /*87e0*/  FFMA.FTZ R18, R65, R20, R18 ;  /* 0x0000001441127223 */ /* 0x000fe20000010012 */
[----:B0-----:R-:W-:-:S02]  /*87f0*/  HADD2.F32 R72, -RZ, R11.H0_H0 ;  /* 0x2000000bff487230 */ /* 0x001fc40000004100 */
[--C-:B------:R-:W-:Y:S02]  /*8800*/  HADD2.F32 R11, -RZ, R8.reuse.H0_H0 ;  /* 0x20000008ff0b7230 */ /* 0x100fe40000004100 */
[-C--:B------:R-:W-:Y:S01]  /*8810*/  FFMA.FTZ R14, R70, R12.reuse, R5 ;  /* 0x0000000c460e7223 */ /* 0x080fe20000010005 */
[-C--:B------:R-:W-:Y:S01]  /*8820*/  FFMA.FTZ R10, R69, R12.reuse, R10 ;  /* 0x0000000c450a7223 */ /* 0x080fe2000001000a */
[-C--:B------:R-:W-:Y:S01]  /*8830*/  FFMA.FTZ R5, R71, R12.reuse, R18 ;  /* 0x0000000c47057223 */ /* 0x080fe20000010012 */
[----:B------:R-:W-:Y:S01]  /*8840*/  FFMA.FTZ R12, R72, R12, R13 ;  /* 0x0000000c480c7223 */ /* 0x000fe2000001000d */
[----:B------:R-:W-:Y:S02]  /*8850*/  HADD2.F32 R8, -RZ, R8.H1_H1 ;  /* 0x30000008ff087230 */ /* 0x000fe40000004100 */
        /* <DEDUP_REMOVED lines=19> */
[-C--:B------:R-:W-:Y:S01]  /*8990*/  FFMA.FTZ R11, R56, R8.reuse, R11 ;  /* 0x00000008380b7223 */ /* 0x080fe2000001000b */
[-C--:B------:R-:W-:Y:S01]  /*89a0*/  FFMA.FTZ R15, R57, R8.reuse, R20 ;  /* 0x00000008390f7223 */ /* 0x080fe20000010014 */
[-C--:B------:R-:W-:Y:S01]  /*89b0*/  FFMA.FTZ R17, R58, R8.reuse, R17 ;  /* 0x000000083a117223 */ /* 0x080fe20000010011 */
[----:B------:R-:W-:Y:S02]  /*89c0*/  FFMA.FTZ R19, R59, R8, R18 ;  /* 0x000000083b137223 */ /* 0x000fe40000010012 */
[----:B------:R-:W0:Y:S01]  /*89d0*/  LDS.64 R8, [UR4+0x1b0] ;  /* 0x0001b004ff087984 */ /* 0x000e220008000a00 */
[----:B------:R-:W-:-:S02]  /*89e0*/  HADD2.F32 R13, -RZ, R6.H1_H1 ;  /* 0x30000006ff0d7230 */ /* 0x000fc40000004100 */
[----:B------:R-:W-:-:S03]  /*89f0*/  HADD2.F32 R16, -RZ, R7.H0_H0 ;  /* 0x20000007ff107230 */ /* 0x000fc60000004100 */
        /* <DEDUP_REMOVED lines=9> */
[-C--:B------:R-:W-:Y:S01]  /*8a90*/  FFMA.FTZ R18, R70, R7.reuse, R11 ;  /* 0x0000000746127223 */ /* 0x080fe2000001000b */
[-C--:B------:R-:W-:Y:S01]  /*8aa0*/  FFMA.FTZ R16, R69, R7.reuse, R6 ;  /* 0x0000000745107223 */ /* 0x080fe20000010006 */
[----:B------:R-:W-:Y:S01]  /*8ab0*/  FFMA.FTZ R11, R71, R7, R20 ;  /* 0x00000007470b7223 */ /* 0x000fe20000010014 */
[----:B------:R-:W-:Y:S01]  /*8ac0*/  FMUL.FTZ R5, R34, R5 ;  /* 0x0000000522057220 */ /* 0x000fe20000410000 */
[----:B------:R-:W-:Y:S01]  /*8ad0*/  FMUL.FTZ R12, R35, R12 ;  /* 0x0000000c230c7220 */ /* 0x000fe20000410000 */
[----:B------:R-:W-:-:S02]  /*8ae0*/  FFMA.FTZ R20, R72, R7, R19 ;  /* 0x0000000748147223 */ /* 0x000fc40000010013 */
[----:B------:R-:W1:Y:S01]  /*8af0*/  LDS.64 R6, [UR4+0x1b8] ;  /* 0x0001b804ff067984 */ /* 0x000e620008000a00 */
[C---:B------:R-:W-:Y:S01]  /*8b00*/  FMUL.FTZ R16, R29.reuse, R16 ;  /* 0x000000101d107220 */ /* 0x040fe20000410000 */
[----:B------:R-:W-:Y:S01]  /*8b10*/  FMUL.FTZ R10, R29, R10 ;  /* 0x0000000a1d0a7220 */ /* 0x000fe20000410000 */
[C---:B------:R-:W-:Y:S01]  /*8b20*/  FMUL.FTZ R14, R33.reuse, R14 ;  /* 0x0000000e210e7220 */ /* 0x040fe20000410000 */
[----:B------:R-:W-:Y:S01]  /*8b30*/  F2FP.F16.F32.PACK_AB R5, RZ, R5 ;  /* 0x00000005ff05723e */ /* 0x000fe200000000ff */
[----:B------:R-:W-:Y:S01]  /*8b40*/  FMUL.FTZ R18, R33, R18 ;  /* 0x0000001221127220 */ /* 0x000fe20000410000 */
[----:B------:R-:W-:Y:S02]  /*8b50*/  F2FP.F16.F32.PACK_AB R12, RZ, R12 ;  /* 0x0000000cff0c723e */ /* 0x000fe400000000ff */
[----:B------:R-:W-:Y:S02]  /*8b60*/  F2FP.F16.F32.PACK_AB R16, RZ, R16 ;  /* 0x00000010ff10723e */ /* 0x000fe400000000ff */
[----:B------:R-:W-:-:S02]  /*8b70*/  PRMT R5, R5, 0x5410, R12 ;  /* 0x0000541005057816 */ /* 0x000fc4000000000c */
[----:B------:R-:W-:Y:S02]  /*8b80*/  F2FP.F16.F32.PACK_AB R10, RZ, R10 ;  /* 0x0000000aff0a723e */ /* 0x000fe400000000ff */
[----:B------:R-:W-:Y:S02]  /*8b90*/  F2FP.F16.F32.PACK_AB R14, RZ, R14 ;  /* 0x0000000eff0e723e */ /* 0x000fe400000000ff */
[----:B------:R-:W-:Y:S01]  /*8ba0*/  F2FP.F16.F32.PACK_AB R18, RZ, R18 ;  /* 0x00000012ff12723e */ /* 0x000fe200000000ff */
[----:B------:R-:W-:Y:S01]  /*8bb0*/  FMUL.FTZ R11, R34, R11 ;  /* 0x0000000b220b7220 */ /* 0x000fe20000410000 */
[----:B------:R-:W-:Y:S01]  /*8bc0*/  PRMT R10, R10, 0x5410, R14 ;  /* 0x000054100a0a7816 */ /* 0x000fe2000000000e */
[----:B------:R-:W-:Y:S01]  /*8bd0*/  FMUL.FTZ R20, R35, R20 ;  /* 0x0000001423147220 */ /* 0x000fe20000410000 */
[----:B------:R-:W-:Y:S01]  /*8be0*/  PRMT R12, R16, 0x5410, R18 ;  /* 0x00005410100c7816 */ /* 0x000fe20000000012 */
[----:B------:R-:W-:Y:S01]  /*8bf0*/  HADD2 R13, R5, R45 ;  /* 0x0000002d050d7230 */ /* 0x000fe20000000000 */
[----:B------:R-:W2:Y:S01]  /*8c00*/  LDS.64 R16, [UR4+0x30] ;  /* 0x00003004ff107984 */ /* 0x000ea20008000a00 */
[--C-:B0-----:R-:W-:Y:S01]  /*8c10*/  HADD2.F32 R5, -RZ, R8.reuse.H0_H0 ;  /* 0x20000008ff057230 */ /* 0x101fe20000004100 */
[----:B------:R-:W-:Y:S01]  /*8c20*/  F2FP.F16.F32.PACK_AB R11, RZ, R11 ;  /* 0x0000000bff0b723e */ /* 0x000fe200000000ff */
[----:B------:R-:W-:Y:S01]  /*8c30*/  HADD2.F32 R8, -RZ, R8.H1_H1 ;  /* 0x30000008ff087230 */ /* 0x000fe20000004100 */
[----:B------:R-:W-:Y:S01]  /*8c40*/  F2FP.F16.F32.PACK_AB R20, RZ, R20 ;  /* 0x00000014ff14723e */ /* 0x000fe200000000ff */
[----:B------:R-:W-:-:S02]  /*8c50*/  HADD2.F32 R18, -RZ, R9.H0_H0 ;  /* 0x20000009ff127230 */ /* 0x000fc40000004100 */
[----:B------:R-:W-:Y:S02]  /*8c60*/  HFMA2 R14, R10, 1, 1, R48 ;  /* 0x3c003c000a0e7831 */ /* 0x000fe40000000030 */
[----:B------:R-:W-:Y:S02]  /*8c70*/  HADD2.F32 R15, -RZ, R9.H1_H1 ;  /* 0x30000009ff0f7230 */ /* 0x000fe40000004100 */
[-C--:B------:R-:W-:Y:S01]  /*8c80*/  FFMA.FTZ R9, R0, R5.reuse, RZ ;  /* 0x0000000500097223 */ /* 0x080fe200000100ff */
        /* <DEDUP_REMOVED lines=33> */
[----:B--2---:R-:W-:-:S02]  /*8ea0*/  HADD2.F32 R5, -RZ, R16.H0_H0 ;  /* 0x20000010ff057230 */ /* 0x004fc40000004100 */
[----:B------:R-:W-:Y:S02]  /*8eb0*/  HFMA2 R12, R12, 1, 1, R46 ;  /* 0x3c003c000c0c7831 */ /* 0x000fe4000000002e */
[-C--:B------:R-:W-:Y:S01]  /*8ec0*/  FFMA.FTZ R24, R69, R7.reuse, R6 ;  /* 0x0000000745187223 */ /* 0x080fe20000010006 */
        /* <DEDUP_REMOVED lines=9> */
[C---:B------:R-:W-:Y:S01]  /*8f60*/  FFMA.FTZ R7, R16.reuse, R26, R7 ;  /* 0x0000001a10077223 */ /* 0x040fe20000010007 */
[C---:B------:R-:W-:Y:S01]  /*8f70*/  FFMA.FTZ R15, R16.reuse, R27, R18 ;  /* 0x0000001b100f7223 */ /* 0x040fe20000010012 */
[----:B------:R-:W-:Y:S01]  /*8f80*/  FFMA.FTZ R18, R16, R30, R5 ;  /* 0x0000001e10127223 */ /* 0x000fe20000010005 */
[----:B------:R-:W-:Y:S01]  /*8f90*/  FFMA.FTZ R6, R23, R16, R6 ;  /* 0x0000001017067223 */ /* 0x000fe20000010006 */
[----:B------:R-:W-:Y:S02]  /*8fa0*/  HADD2.F32 R17, -RZ, R17.H1_H1 ;  /* 0x30000011ff117230 */ /* 0x000fe40000004100 */
[C---:B------:R-:W-:Y:S01]  /*8fb0*/  FFMA.FTZ R16, R10.reuse, R49, R7 ;  /* 0x000000310a107223 */ /* 0x040fe20000010007 */
[C---:B------:R-:W-:Y:S01]  /*8fc0*/  FFMA.FTZ R7, R10.reuse, R50, R15 ;  /* 0x000000320a077223 */ /* 0x040fe2000001000f */
[----:B------:R-:W-:Y:S01]  /*8fd0*/  FFMA.FTZ R18, R10, R51, R18 ;  /* 0x000000330a127223 */ /* 0x000fe20000010012 */
[----:B------:R-:W-:Y:S01]  /*8fe0*/  FFMA.FTZ R5, R31, R10, R6 ;  /* 0x0000000a1f057223 */ /* 0x000fe20000010006 */
[----:B0-----:R-:W-:-:S02]  /*8ff0*/  HADD2.F32 R6, -RZ, R8.H0_H0 ;  /* 0x20000008ff067230 */ /* 0x001fc40000004100 */
[C---:B------:R-:W-:Y:S01]  /*9000*/  FFMA.FTZ R15, R17.reuse, R53, R16 ;  /* 0x00000035110f7223 */ /* 0x040fe20000010010 */
[C---:B------:R-:W-:Y:S01]  /*9010*/  FFMA.FTZ R19, R17.reuse, R54, R7 ;  /* 0x0000003611137223 */ /* 0x040fe20000010007 */
[----:B------:R-:W-:Y:S01]  /*9020*/  FFMA.FTZ R18, R17, R55, R18 ;  /* 0x0000003711127223 */ /* 0x000fe20000010012 */
[----:B------:R-:W-:Y:S01]  /*9030*/  FFMA.FTZ R5, R52, R17, R5 ;  /* 0x0000001134057223 */ /* 0x000fe20000010005 */
[C---:B------:R-:W-:Y:S01]  /*9040*/  FFMA.FTZ R10, R6.reuse, R57, R15 ;  /* 0x00000039060a7223 */ /* 0x040fe2000001000f */
[C---:B------:R-:W-:Y:S01]  /*9050*/  FFMA.FTZ R15, R6.reuse, R58, R19 ;  /* 0x0000003a060f7223 */ /* 0x040fe20000010013 */
[----:B------:R-:W-:Y:S02]  /*9060*/  FFMA.FTZ R17, R6, R59, R18 ;  /* 0x0000003b06117223 */ /* 0x000fe40000010012 */
[----:B------:R-:W0:Y:S01]  /*9070*/  LDS.64 R18, [UR4+0x230] ;  /* 0x00023004ff127984 */ /* 0x000e220008000a00 */
[----:B------:R-:W-:Y:S02]  /*9080*/  HADD2.F32 R7, -RZ, R8.H1_H1 ;  /* 0x30000008ff077230 */ /* 0x000fe40000004100 */
[----:B------:R-:W-:Y:S01]  /*9090*/  FFMA.FTZ R5, R56, R6, R5 ;  /* 0x0000000638057223 */ /* 0x000fe20000010005 */
[----:B------:R-:W-:-:S03]  /*90a0*/  HADD2.F32 R8, -RZ, R9.H0_H0 ;  /* 0x20000009ff087230 */ /* 0x000fc60000004100 */
        /* <DEDUP_REMOVED lines=10> */
[C---:B------:R-:W-:Y:S01]  /*9150*/  FMUL.FTZ R21, R34.reuse, R21 ;  /* 0x0000001522157220 */ /* 0x040fe20000410000 */
[----:B------:R-:W-:Y:S01]  /*9160*/  FFMA.FTZ R20, R9, R72, R20 ;  /* 0x0000004809147223 */ /* 0x000fe20000010014 */
[----:B------:R-:W-:Y:S01]  /*9170*/  FMUL.FTZ R48, R35, R48 ;  /* 0x0000003023307220 */ /* 0x000fe20000410000 */
[C---:B------:R-:W-:Y:S01]  /*9180*/  FFMA.FTZ R10, R9.reuse, R70, R10 ;  /* 0x00000046090a7223 */ /* 0x040fe2000001000a */
[----:B------:R-:W-:Y:S01]  /*9190*/  FFMA.FTZ R15, R9, R71, R16 ;  /* 0x00000047090f7223 */ /* 0x000fe20000010010 */
[----:B------:R-:W1:Y:S01]  /*91a0*/  LDS.64 R6, [UR4+0x238] ;  /* 0x00023804ff067984 */ /* 0x000e620008000a00 */
[----:B------:R-:W-:Y:S01]  /*91b0*/  FMUL.FTZ R24, R29, R24 ;  /* 0x000000181d187220 */ /* 0x000fe20000410000 */
[----:B------:R-:W-:Y:S01]  /*91c0*/  FMUL.FTZ R46, R33, R46 ;  /* 0x0000002e212e7220 */ /* 0x000fe20000410000 */
[----:B------:R-:W-:Y:S01]  /*91d0*/  FMUL.FTZ R20, R35, R20 ;  /* 0x0000001423147220 */ /* 0x000fe20000410000 */
[----:B------:R-:W-:Y:S01]  /*91e0*/  F2FP.F16.F32.PACK_AB R21, RZ, R21 ;  /* 0x00000015ff15723e */ /* 0x000fe200000000ff */
[----:B------:R-:W-:Y:S01]  /*91f0*/  FMUL.FTZ R8, R29, R8 ;  /* 0x000000081d087220 */ /* 0x000fe20000410000 */
[----:B------:R-:W-:Y:S01]  /*9200*/  F2FP.F16.F32.PACK_AB R48, RZ, R48 ;  /* 0x00000030ff30723e */ /* 0x000fe200000000ff */
[----:B------:R-:W-:Y:S01]  /*9210*/  FMUL.FTZ R5, R33, R10 ;  /* 0x0000000a21057220 */ /* 0x000fe20000410000 */
[----:B------:R-:W-:Y:S01]  /*9220*/  FMUL.FTZ R15, R34, R15 ;  /* 0x0000000f220f7220 */ /* 0x000fe20000410000 */
[----:B------:R-:W-:-:S02]  /*9230*/  F2FP.F16.F32.PACK_AB R24, RZ, R24 ;  /* 0x00000018ff18723e */ /* 0x000fc400000000ff */
[----:B------:R-:W-:Y:S02]  /*9240*/  F2FP.F16.F32.PACK_AB R46, RZ, R46 ;  /* 0x0000002eff2e723e */ /* 0x000fe400000000ff */
[----:B------:R-:W-:Y:S02]  /*9250*/  F2FP.F16.F32.PACK_AB R20, RZ, R20 ;  /* 0x00000014ff14723e */ /* 0x000fe400000000ff */
[----:B------:R-:W-:Y:S02]  /*9260*/  PRMT R21, R21, 0x5410, R48 ;  /* 0x0000541015157816 */ /* 0x000fe40000000030 */
[----:B------:R-:W-:Y:S02]  /*9270*/  F2FP.F16.F32.PACK_AB R8, RZ, R8 ;  /* 0x00000008ff08723e */ /* 0x000fe400000000ff */
[----:B------:R-:W-:Y:S02]  /*9280*/  F2FP.F16.F32.PACK_AB R5, RZ, R5 ;  /* 0x00000005ff05723e */ /* 0x000fe400000000ff */
[----:B------:R-:W-:-:S02]  /*9290*/  F2FP.F16.F32.PACK_AB R15, RZ, R15 ;  /* 0x0000000fff0f723e */ /* 0x000fc400000000ff */
[----:B------:R-:W-:Y:S01]  /*92a0*/  PRMT R24, R24, 0x5410, R46 ;  /* 0x0000541018187816 */ /* 0x000fe2000000002e */
[----:B------:R-:W-:Y:S01]  /*92b0*/  HADD2 R9, R21, R44 ;  /* 0x0000002c15097230 */ /* 0x000fe20000000000 */
[----:B------:R-:W-:Y:S01]  /*92c0*/  PRMT R8, R8, 0x5410, R5 ;  /* 0x0000541008087816 */ /* 0x000fe20000000005 */
[--C-:B0-----:R-:W-:Y:S01]  /*92d0*/  HADD2.F32 R5, -RZ, R18.reuse.H0_H0 ;  /* 0x20000012ff057230 */ /* 0x101fe20000004100 */
[----:B------:R-:W-:Y:S02]  /*92e0*/  PRMT R15, R15, 0x5410, R20 ;  /* 0x000054100f0f7816 */ /* 0x000fe40000000014 */
[----:B------:R-:W0:Y:S01]  /*92f0*/  LDS.64 R20, [UR4+0x2b0] ;  /* 0x0002b004ff147984 */ /* 0x000e220008000a00 */
[----:B------:R-:W-:Y:S02]  /*9300*/  HFMA2 R10, R24, 1, 1, R43 ;  /* 0x3c003c00180a7831 */ /* 0x000fe4000000002b */
[----:B------:R-:W-:Y:S02]  /*9310*/  HADD2.F32 R18, -RZ, R18.H1_H1 ;  /* 0x30000012ff127230 */ /* 0x000fe40000004100 */
[----:B------:R-:W-:-:S02]  /*9320*/  HFMA2 R16, R8, 1, 1, R67 ;  /* 0x3c003c0008107831 */ /* 0x000fc40000000043 */
[--C-:B------:R-:W-:Y:S02]  /*9330*/  HADD2.F32 R24, -RZ, R19.reuse.H0_H0 ;  /* 0x20000013ff187230 */ /* 0x100fe40000004100 */
[----:B------:R-:W-:Y:S02]  /*9340*/  HADD2.F32 R17, -RZ, R19.H1_H1 ;  /* 0x30000013ff117230 */ /* 0x000fe40000004100 */
[-C--:B------:R-:W-:Y:S01]  /*9350*/  FFMA.FTZ R19, R0, R5.reuse, RZ ;  /* 0x0000000500137223 */ /* 0x080fe200000100ff */
[-C--:B------:R-:W-:Y:S01]  /*9360*/  FFMA.FTZ R8, R3, R5.reuse, RZ ;  /* 0x0000000503087223 */ /* 0x080fe200000100ff */
[-C--:B------:R-:W-:Y:S01]  /*9370*/  FFMA.FTZ R44, R4, R5.reuse, RZ ;  /* 0x00000005042c7223 */ /* 0x080fe200000100ff */
[----:B------:R-:W-:Y:S01]  /*9380*/  FFMA.FTZ R5, R2, R5, RZ ;  /* 0x0000000502057223 */ /* 0x000fe200000100ff */
[----:B------:R-:W-:Y:S02]  /*9390*/  HFMA2 R15, R15, 1, 1, R36 ;  /* 0x3c003c000f0f7831 */ /* 0x000fe40000000024 */
        /* <DEDUP_REMOVED lines=8> */
[----:B------:R-:W2:Y:S01]  /*9420*/  LDS.64 R18, [UR4+0x2b8] ;  /* 0x0002b804ff127984 */ /* 0x000ea20008000a00 */
        /* <DEDUP_REMOVED lines=65> */
[----:B------:R-:W-:Y:S01]  /*9840*/  FMUL.FTZ R6, R29, R6 ;  /* 0x000000061d067220 */ /* 0x000fe20000410000 */
[----:B------:R-:W-:Y:S01]  /*9850*/  FMUL.FTZ R8, R33, R8 ;  /* 0x0000000821087220 */ /* 0x000fe20000410000 */
[----:B------:R-:W1:Y:S01]  /*9860*/  LDS.64 R18, [UR4+0x338] ;  /* 0x00033804ff127984 */ /* 0x000e620008000a00 */
[----:B------:R-:W-:Y:S01]  /*9870*/  FMUL.FTZ R36, R29, R36 ;  /* 0x000000241d247220 */ /* 0x000fe20000410000 */
[----:B------:R-:W-:Y:S01]  /*9880*/  FMUL.FTZ R44, R33, R44 ;  /* 0x0000002c212c7220 */ /* 0x000fe20000410000 */
[----:B------:R-:W-:Y:S01]  /*9890*/  FMUL.FTZ R5, R34, R5 ;  /* 0x0000000522057220 */ /* 0x000fe20000410000 */
[----:B------:R-:W-:Y:S01]  /*98a0*/  FMUL.FTZ R24, R35, R24 ;  /* 0x0000001823187220 */ /* 0x000fe20000410000 */
[----:B------:R-:W-:-:S02]  /*98b0*/  F2FP.F16.F32.PACK_AB R6, RZ, R6 ;  /* 0x00000006ff06723e */ /* 0x000fc400000000ff */
[----:B------:R-:W-:Y:S01]  /*98c0*/  F2FP.F16.F32.PACK_AB R8, RZ, R8 ;  /* 0x00000008ff08723e */ /* 0x000fe200000000ff */
[----:B------:R-:W-:Y:S01]  /*98d0*/  FMUL.FTZ R7, R34, R7 ;  /* 0x0000000722077220 */ /* 0x000fe20000410000 */
[----:B------:R-:W-:Y:S01]  /*98e0*/  FMUL.FTZ R46, R35, R46 ;  /* 0x0000002e232e7220 */ /* 0x000fe20000410000 */
[----:B------:R-:W-:Y:S02]  /*98f0*/  F2FP.F16.F32.PACK_AB R36, RZ, R36 ;  /* 0x00000024ff24723e */ /* 0x000fe400000000ff */
[----:B------:R-:W-:Y:S02]  /*9900*/  F2FP.F16.F32.PACK_AB R44, RZ, R44 ;  /* 0x0000002cff2c723e */ /* 0x000fe400000000ff */
[----:B------:R-:W-:Y:S02]  /*9910*/  F2FP.F16.F32.PACK_AB R5, RZ, R5 ;  /* 0x00000005ff05723e */ /* 0x000fe400000000ff */
[----:B------:R-:W-:Y:S02]  /*9920*/  F2FP.F16.F32.PACK_AB R24, RZ, R24 ;  /* 0x00000018ff18723e */ /* 0x000fe400000000ff */
[----:B------:R-:W-:-:S02]  /*9930*/  PRMT R6, R6, 0x5410, R8 ;  /* 0x0000541006067816 */ /* 0x000fc40000000008 */
[----:B------:R-:W-:Y:S02]  /*9940*/  PRMT R36, R36, 0x5410, R44 ;  /* 0x0000541024247816 */ /* 0x000fe4000000002c */
[----:B------:R-:W-:Y:S02]  /*9950*/  F2FP.F16.F32.PACK_AB R7, RZ, R7 ;  /* 0x00000007ff07723e */ /* 0x000fe400000000ff */
[----:B------:R-:W-:Y:S02]  /*9960*/  F2FP.F16.F32.PACK_AB R46, RZ, R46 ;  /* 0x0000002eff2e723e */ /* 0x000fe400000000ff */
[----:B------:R-:W-:Y:S01]  /*9970*/  PRMT R5, R5, 0x5410, R24 ;  /* 0x0000541005057816 */ /* 0x000fe20000000018 */
[----:B0-----:R-:W-:Y:S01]  /*9980*/  HADD2.F32 R17, -RZ, R20.H0_H0 ;  /* 0x20000014ff117230 */ /* 0x001fe20000004100 */
[----:B------:R-:W0:Y:S01]  /*9990*/  LDS.64 R24, [UR4+0x3b0] ;  /* 0x0003b004ff187984 */ /* 0x000e220008000a00 */
[----:B------:R-:W-:Y:S01]  /*99a0*/  HFMA2 R8, R6, 1, 1, R42 ;  /* 0x3c003c0006087831 */ /* 0x000fe2000000002a */
[----:B------:R-:W-:Y:S01]  /*99b0*/  PRMT R42, R7, 0x5410, R46 ;  /* 0x00005410072a7816 */ /* 0x000fe2000000002e */
[----:B------:R-:W-:-:S02]  /*99c0*/  HADD2 R7, R5, R37 ;  /* 0x0000002505077230 */ /* 0x000fc40000000000 */
[----:B------:R-:W-:Y:S02]  /*99d0*/  HFMA2 R6, R36, 1, 1, R38 ;  /* 0x3c003c0024067831 */ /* 0x000fe40000000026 */
[----:B------:R-:W-:Y:S02]  /*99e0*/  HADD2.F32 R20, -RZ, R20.H1_H1 ;  /* 0x30000014ff147230 */ /* 0x000fe40000004100 */
[--C-:B------:R-:W-:Y:S02]  /*99f0*/  HADD2.F32 R38, -RZ, R21.reuse.H0_H0 ;  /* 0x20000015ff267230 */ /* 0x100fe40000004100 */
[----:B------:R-:W-:Y:S02]  /*9a00*/  HADD2.F32 R37, -RZ, R21.H1_H1 ;  /* 0x30000015ff257230 */ /* 0x000fe40000004100 */
[-C--:B------:R-:W-:Y:S01]  /*9a10*/  FFMA.FTZ R21, R0, R17.reuse, RZ ;  /* 0x0000001100157223 */ /* 0x080fe200000100ff */
[-C--:B------:R-:W-:Y:S01]  /*9a20*/  FFMA.FTZ R36, R3, R17.reuse, RZ ;  /* 0x0000001103247223 */ /* 0x080fe200000100ff */
[-C--:B------:R-:W-:Y:S01]  /*9a30*/  FFMA.FTZ R44, R4, R17.reuse, RZ ;  /* 0x00000011042c7223 */ /* 0x080fe200000100ff */
[----:B------:R-:W-:Y:S01]  /*9a40*/  FFMA.FTZ R17, R2, R17, RZ ;  /* 0x0000001102117223 */ /* 0x000fe200000100ff */
[----:B------:R-:W-:-:S02]  /*9a50*/  HFMA2 R5, R42, 1, 1, R39 ;  /* 0x3c003c002a057831 */ /* 0x000fc40000000027 */
        /* <DEDUP_REMOVED lines=8> */
[----:B------:R-:W2:Y:S01]  /*9ae0*/  LDS.64 R20, [UR4+0x3b8] ;  /* 0x0003b804ff147984 */ /* 0x000ea20008000a00 */
[----:B-1----:R-:W-:-:S02]  /*9af0*/  HADD2.F32 R36, -RZ, R18.H0_H0 ;  /* 0x20000012ff247230 */ /* 0x002fc40000004100 */
[-C--:B------:R-:W-:Y:S01]  /*9b00*/  FFMA.FTZ R42, R53, R37.reuse, R42 ;  /* 0x00000025352a7223 */ /* 0x080fe2000001002a */
[-C--:B------:R-:W-:Y:S01]  /*9b10*/  FFMA.FTZ R43, R54, R37.reuse, R39 ;  /* 0x00000025362b7223 */ /* 0x080fe20000010027 */
[-C--:B------:R-:W-:Y:S01]  /*9b20*/  FFMA.FTZ R17, R52, R37.reuse, R17 ;  /* 0x0000002534117223 */ /* 0x080fe20000010011 */
[----:B------:R-:W-:Y:S01]  /*9b30*/  FFMA.FTZ R44, R55, R37, R38 ;  /* 0x00000025372c7223 */ /* 0x000fe20000010026 */
[----:B------:R-:W-:Y:S02]  /*9b40*/  HADD2.F32 R37, -RZ, R18.H1_H1 ;  /* 0x30000012ff257230 */ /* 0x000fe40000004100 */
[-C--:B------:R-:W-:Y:S01]  /*9b50*/  FFMA.FTZ R39, R57, R36.reuse, R42 ;  /* 0x0000002439277223 */ /* 0x080fe2000001002a */
[-C--:B------:R-:W-:Y:S01]  /*9b60*/  FFMA.FTZ R43, R58, R36.reuse, R43 ;  /* 0x000000243a2b7223 */ /* 0x080fe2000001002b */
[--C-:B------:R-:W-:Y:S02]  /*9b70*/  HADD2.F32 R38, -RZ, R19.reuse.H0_H0 ;  /* 0x20000013ff267230 */ /* 0x100fe40000004100 */
[-C--:B------:R-:W-:Y:S01]  /*9b80*/  FFMA.FTZ R17, R56, R36.reuse, R17 ;  /* 0x0000002438117223 */ /* 0x080fe20000010011 */
[----:B------:R-:W-:Y:S01]  /*9b90*/  FFMA.FTZ R45, R59, R36, R44 ;  /* 0x000000243b2d7223 */ /* 0x000fe2000001002c */
[-C--:B------:R-:W-:Y:S01]  /*9ba0*/  FFMA.FTZ R36, R62, R37.reuse, R39 ;  /* 0x000000253e247223 */ /* 0x080fe20000010027 */
[----:B------:R-:W-:Y:S01]  /*9bb0*/  FFMA.FTZ R42, R64, R37, R43 ;  /* 0x00000025402a7223 */ /* 0x000fe2000001002b */
[----:B------:R-:W-:-:S02]  /*9bc0*/  HADD2.F32 R19, -RZ, R19.H1_H1 ;  /* 0x30000013ff137230 */ /* 0x000fc40000004100 */
[-C--:B------:R-:W-:Y:S01]  /*9bd0*/  FFMA.FTZ R18, R60, R37.reuse, R17 ;  /* 0x000000253c127223 */ /* 0x080fe20000010011 */
[----:B------:R-:W-:Y:S01]  /*9be0*/  FFMA.FTZ R45, R66, R37, R45 ;  /* 0x00000025422d7223 */ /* 0x000fe2000001002d */
[-C--:B------:R-:W-:Y:S01]  /*9bf0*/  FFMA.FTZ R17, R63, R38.reuse, R36 ;  /* 0x000000263f117223 */ /* 0x080fe20000010024 */
[----:B------:R-:W-:Y:S01]  /*9c00*/  FFMA.FTZ R42, R65, R38, R42 ;  /* 0x00000026412a7223 */ /* 0x000fe2000001002a */
[--C-:B0-----:R-:W-:Y:S02]  /*9c10*/  HADD2.F32 R37, -RZ, R24.reuse.H0_H0 ;  /* 0x20000018ff257230 */ /* 0x101fe40000004100 */
[-C--:B------:R-:W-:Y:S01]  /*9c20*/  FFMA.FTZ R36, R70, R19.reuse, R17 ;  /* 0x0000001346247223 */ /* 0x080fe20000010011 */
[----:B------:R-:W-:Y:S01]  /*9c30*/  FFMA.FTZ R17, R71, R19, R42 ;  /* 0x0000001347117223 */ /* 0x000fe2000001002a */
[----:B------:R-:W-:Y:S02]  /*9c40*/  HADD2.F32 R24, -RZ, R24.H1_H1 ;  /* 0x30000018ff187230 */ /* 0x000fe40000004100 */
[-C--:B------:R-:W-:Y:S01]  /*9c50*/  FFMA.FTZ R42, R3, R37.reuse, RZ ;  /* 0x00000025032a7223 */ /* 0x080fe200000100ff */
[-C--:B------:R-:W-:Y:S01]  /*9c60*/  FFMA.FTZ R3, R0, R37.reuse, RZ ;  /* 0x0000002500037223 */ /* 0x080fe200000100ff */
[----:B------:R-:W-:Y:S01]  /*9c70*/  FFMA.FTZ R4, R4, R37, RZ ;  /* 0x0000002504047223 */ /* 0x000fe200000100ff */
[----:B------:R-:W-:-:S02]  /*9c80*/  HADD2.F32 R44, -RZ, R25.H0_H0 ;  /* 0x20000019ff2c7230 */ /* 0x000fc40000004100 */
[----:B------:R-:W-:Y:S01]  /*9c90*/  FFMA.FTZ R37, R2, R37, RZ ;  /* 0x0000002502257223 */ /* 0x000fe200000100ff */
[-C--:B------:R-:W-:Y:S01]  /*9ca0*/  FFMA.FTZ R42, R23, R24.reuse, R42 ;  /* 0x00000018172a7223 */ /* 0x080fe2000001002a */
[-C--:B------:R-:W-:Y:S01]  /*9cb0*/  FFMA.FTZ R26, R26, R24.reuse, R3 ;  /* 0x000000181a1a7223 */ /* 0x080fe20000010003 */
[-C--:B------:R-:W-:Y:S01]  /*9cc0*/  FFMA.FTZ R27, R27, R24.reuse, R4 ;  /* 0x000000181b1b7223 */ /* 0x080fe20000010004 */
[----:B------:R-:W-:Y:S02]  /*9cd0*/  HADD2.F32 R25, -RZ, R25.H1_H1 ;  /* 0x30000019ff197230 */ /* 0x000fe40000004100 */
[----:B------:R-:W-:Y:S01]  /*9ce0*/  FFMA.FTZ R24, R30, R24, R37 ;  /* 0x000000181e187223 */ /* 0x000fe20000010025 */
[-C--:B------:R-:W-:Y:S01]  /*9cf0*/  FFMA.FTZ R31, R31, R44.reuse, R42 ;  /* 0x0000002c1f1f7223 */ /* 0x080fe2000001002a */
[-C--:B------:R-:W-:Y:S01]  /*9d00*/  FFMA.FTZ R26, R49, R44.reuse, R26 ;  /* 0x0000002c311a7223 */ /* 0x080fe2000001001a */
[-C--:B------:R-:W-:Y:S01]  /*9d10*/  FFMA.FTZ R27, R50, R44.reuse, R27 ;  /* 0x0000002c321b7223 */ /* 0x080fe2000001001b */
[----:B------:R-:W-:Y:S01]  /*9d20*/  FFMA.FTZ R24, R51, R44, R24 ;  /* 0x0000002c33187223 */ /* 0x000fe20000010018 */
[-C--:B------:R-:W-:Y:S01]  /*9d30*/  FFMA.FTZ R31, R52, R25.reuse, R31 ;  /* 0x00000019341f7223 */ /* 0x080fe2000001001f */
[----:B------:R-:W-:Y:S01]  /*9d40*/  FFMA.FTZ R26, R53, R25, R26 ;  /* 0x00000019351a7223 */ /* 0x000fe2000001001a */
[----:B--2---:R-:W-:-:S02]  /*9d50*/  HADD2.F32 R0, -RZ, R20.H0_H0 ;  /* 0x20000014ff007230 */ /* 0x004fc40000004100 */
        /* <DEDUP_REMOVED lines=13> */
[----:B------:R-:W-:Y:S01]  /*9e30*/  FMUL.FTZ R78, R29, R78 ;  /* 0x0000004e1d4e7220 */ /* 0x000fe20000410000 */
[----:B------:R-:W-:Y:S01]  /*9e40*/  FMUL.FTZ R80, R33, R80 ;  /* 0x0000005021507220 */ /* 0x000fe20000410000 */
[C---:B------:R-:W-:Y:S01]  /*9e50*/  FFMA.FTZ R18, R61.reuse, R38, R18 ;  /* 0x000000263d127223 */ /* 0x040fe20000010012 */
[-C--:B------:R-:W-:Y:S01]  /*9e60*/  FFMA.FTZ R60, R61, R2.reuse, R60 ;  /* 0x000000023d3c7223 */ /* 0x080fe2000001003c */
[----:B------:R-:W-:Y:S01]  /*9e70*/  FFMA.FTZ R63, R63, R2, R62 ;  /* 0x000000023f3f7223 */ /* 0x000fe2000001003e */
[C---:B------:R-:W-:Y:S01]  /*9e80*/  FFMA.FTZ R45, R68.reuse, R38, R45 ;  /* 0x00000026442d7223 */ /* 0x040fe2000001002d */
[-C--:B------:R-:W-:Y:S01]  /*9e90*/  FFMA.FTZ R64, R65, R2.reuse, R64 ;  /* 0x0000000241407223 */ /* 0x080fe20000010040 */
[----:B------:R-:W-:Y:S01]  /*9ea0*/  FFMA.FTZ R59, R68, R2, R59 ;  /* 0x00000002443b7223 */ /* 0x000fe2000001003b */
[C---:B------:R-:W-:Y:S01]  /*9eb0*/  FFMA.FTZ R18, R69.reuse, R19, R18 ;  /* 0x0000001345127223 */ /* 0x040fe20000010012 */
[-C--:B------:R-:W-:Y:S01]  /*9ec0*/  FFMA.FTZ R60, R69, R21.reuse, R60 ;  /* 0x00000015453c7223 */ /* 0x080fe2000001003c */
[----:B------:R-:W-:Y:S01]  /*9ed0*/  FFMA.FTZ R70, R70, R21, R63 ;  /* 0x0000001546467223 */ /* 0x000fe2000001003f */
[----:B------:R-:W-:Y:S01]  /*9ee0*/  F2FP.F16.F32.PACK_AB R78, RZ, R78 ;  /* 0x0000004eff4e723e */ /* 0x000fe200000000ff */
[----:B------:R-:W-:Y:S01]  /*9ef0*/  FFMA.FTZ R38, R72, R19, R45 ;  /* 0x0000001348267223 */ /* 0x000fe2000001002d */
[----:B------:R-:W-:Y:S01]  /*9f00*/  F2FP.F16.F32.PACK_AB R80, RZ, R80 ;  /* 0x00000050ff50723e */ /* 0x000fe200000000ff */
[----:B------:R-:W-:Y:S01]  /*9f10*/  FMUL.FTZ R75, R34, R75 ;  /* 0x0000004b224b7220 */ /* 0x000fe20000410000 */
[----:B------:R-:W-:Y:S01]  /*9f20*/  IADD3 R127, PT, PT, R127, 0x20, RZ ;  /* 0x000000207f7f7810 */ /* 0x000fe20007ffe0ff */
[----:B------:R-:W-:Y:S01]  /*9f30*/  FMUL.FTZ R76, R35, R76 ;  /* 0x0000004c234c7220 */ /* 0x000fe20000410000 */
[-C--:B------:R-:W-:Y:S01]  /*9f40*/  FFMA.FTZ R71, R71, R21.reuse, R64 ;  /* 0x0000001547477223 */ /* 0x080fe20000010040 */
[----:B------:R-:W-:Y:S01]  /*9f50*/  FFMA.FTZ R72, R72, R21, R59 ;  /* 0x0000001548487223 */ /* 0x000fe2000001003b */
[C---:B------:R-:W-:Y:S01]  /*9f60*/  FMUL.FTZ R18, R29.reuse, R18 ;  /* 0x000000121d127220 */ /* 0x040fe20000410000 */
[----:B------:R-:W-:Y:S01]  /*9f70*/  FMUL.FTZ R60, R29, R60 ;  /* 0x0000003c1d3c7220 */ /* 0x000fe20000410000 */
[C---:B------:R-:W-:Y:S01]  /*9f80*/  FMUL.FTZ R36, R33.reuse, R36 ;  /* 0x0000002421247220 */ /* 0x040fe20000410000 */
[----:B------:R-:W-:Y:S01]  /*9f90*/  FMUL.FTZ R70, R33, R70 ;  /* 0x0000004621467220 */ /* 0x000fe20000410000 */
[----:B------:R-:W-:Y:S01]  /*9fa0*/  PRMT R78, R78, 0x5410, R80 ;  /* 0x000054104e4e7816 */ /* 0x000fe20000000050 */
[C---:B------:R-:W-:Y:S01]  /*9fb0*/  FMUL.FTZ R17, R34.reuse, R17 ;  /* 0x0000001122117220 */ /* 0x040fe20000410000 */
[----:B------:R-:W-:Y:S01]  /*9fc0*/  ISETP.GE.AND P0, PT, R127, R32, PT ;  /* 0x000000207f00720c */ /* 0x000fe20003f06270 */
[----:B------:R-:W-:Y:S01]  /*9fd0*/  FMUL.FTZ R71, R34, R71 ;  /* 0x0000004722477220 */ /* 0x000fe20000410000 */
[C---:B------:R-:W-:Y:S01]  /*9fe0*/  FMUL.FTZ R38, R35.reuse, R38 ;  /* 0x0000002623267220 */ /* 0x040fe20000410000 */
[----:B------:R-:W-:Y:S01]  /*9ff0*/  FMUL.FTZ R72, R35, R72 ;  /* 0x0000004823487220 */ /* 0x000fe20000410000 */
[----:B------:R-:W-:-:S02]  /*a000*/  F2FP.F16.F32.PACK_AB R75, RZ, R75 ;  /* 0x0000004bff4b723e */ /* 0x000fc400000000ff */
[----:B------:R-:W-:Y:S02]  /*a010*/  F2FP.F16.F32.PACK_AB R76, RZ, R76 ;  /* 0x0000004cff4c723e */ /* 0x000fe400000000ff */
[----:B------:R-:W-:Y:S02]  /*a020*/  F2FP.F16.F32.PACK_AB R18, RZ, R18 ;  /* 0x00000012ff12723e */ /* 0x000fe400000000ff */
[----:B------:R-:W-:Y:S02]  /*a030*/  F2FP.F16.F32.PACK_AB R36, RZ, R36 ;  /* 0x00000024ff24723e */ /* 0x000fe400000000ff */
[----:B------:R-:W-:Y:S02]  /*a040*/  F2FP.F16.F32.PACK_AB R60, RZ, R60 ;  /* 0x0000003cff3c723e */ /* 0x000fe400000000ff */
[----:B------:R-:W-:Y:S01]  /*a050*/  F2FP.F16.F32.PACK_AB R70, RZ, R70 ;  /* 0x00000046ff46723e */ /* 0x000fe200000000ff */
[----:B------:R-:W-:Y:S01]  /*a060*/  HFMA2 R40, R78, 1, 1, R40 ;  /* 0x3c003c004e287831 */ /* 0x000fe20000000028 */
[----:B------:R-:W-:-:S02]  /*a070*/  PRMT R75, R75, 0x5410, R76 ;  /* 0x000054104b4b7816 */ /* 0x000fc4000000004c */
[----:B------:R-:W-:Y:S02]  /*a080*/  F2FP.F16.F32.PACK_AB R17, RZ, R17 ;  /* 0x00000011ff11723e */ /* 0x000fe400000000ff */
[----:B------:R-:W-:Y:S02]  /*a090*/  F2FP.F16.F32.PACK_AB R38, RZ, R38 ;  /* 0x00000026ff26723e */ /* 0x000fe400000000ff */
[----:B------:R-:W-:Y:S02]  /*a0a0*/  F2FP.F16.F32.PACK_AB R71, RZ, R71 ;  /* 0x00000047ff47723e */ /* 0x000fe400000000ff */
[----:B------:R-:W-:Y:S02]  /*a0b0*/  F2FP.F16.F32.PACK_AB R72, RZ, R72 ;  /* 0x00000048ff48723e */ /* 0x000fe400000000ff */
[----:B------:R-:W-:Y:S02]  /*a0c0*/  PRMT R18, R18, 0x5410, R36 ;  /* 0x0000541012127816 */ /* 0x000fe40000000024 */
[----:B------:R-:W-:Y:S01]  /*a0d0*/  PRMT R60, R60, 0x5410, R70 ;  /* 0x000054103c3c7816 */ /* 0x000fe20000000046 */
[----:B------:R-:W-:Y:S01]  /*a0e0*/  HADD2 R41, R75, R41 ;  /* 0x000000294b297230 */ /* 0x000fe20000000000 */
[----:B------:R-:W-:-:S02]  /*a0f0*/  PRMT R17, R17, 0x5410, R38 ;  /* 0x0000541011117816 */ /* 0x000fc40000000026 */
[----:B------:R-:W-:Y:S01]  /*a100*/  PRMT R71, R71, 0x5410, R72 ;  /* 0x0000541047477816 */ /* 0x000fe20000000048 */
[----:B------:R-:W-:Y:S01]  /*a110*/  UIADD3 UR4, UPT, UPT, UR4, 0x40, URZ ;  /* 0x0000004004047890 */ /* 0x000fe2000fffe0ff */
[----:B------:R-:W-:Y:S02]  /*a120*/  HFMA2 R11, R11, 1, 1, R47 ;  /* 0x3c003c000b0b7831 */ /* 0x000fe4000000002f */
[----:B------:R-:W-:Y:S02]  /*a130*/  HFMA2 R4, R18, 1, 1, R40 ;  /* 0x3c003c0012047831 */ /* 0x000fe40000000028 */
[----:B------:R-:W-:Y:S02]  /*a140*/  HFMA2 R2, R60, 1, 1, R28 ;  /* 0x3c003c003c027831 */ /* 0x000fe4000000001c */
[----:B------:R-:W-:Y:S02]  /*a150*/  HADD2 R3, R17, R41 ;  /* 0x0000002911037230 */ /* 0x000fe40000000000 */
[----:B------:R-:W-:-:S04]  /*a160*/  IMAD.WIDE R114, R123, 0x4, R114 ;  /* 0x000000047b727825 */ /* 0x000fc800078e0272 */
[----:B------:R-:W-:Y:S01]  /*a170*/  HADD2 R0, R71, R22 ;  /* 0x0000001647007230 */ /* 0x000fe20000000000 */
[----:B------:R-:W-:Y:S06]  /*a180*/  @!P0 BRA `(.L_x_2393) ;  /* 0xffffff6c00c88947 */ /* 0x000fec000383ffff */
.L_x_2392:
[----:B------:R-:W-:-:S04]  /*a190*/  VIMNMX R108, PT, PT, R128, UR11, PT ;  /* 0x0000000b806c7c48 */ /* 0x000fc8000bfe0100 */
[----:B------:R-:W-:-:S13]  /*a1a0*/  ISETP.GT.AND P0, PT, R108, R127, PT ;  /* 0x0000007f6c00720c */ /* 0x000fda0003f04270 */
[----:B------:R-:W-:Y:S05]  /*a1b0*/  @!P0 BRA `(.L_x_2394) ;  /* 0x0000004c00b08947 */ /* 0x000fea0003800000 */
[----:B------:R-:W-:-:S03]  /*a1c0*/  IMAD.WIDE.U32 R18, R127, 0x4, R132 ;  /* 0x000000047f127825 */ /* 0x000fc600078e0084 */
[----:B------:R-:W-:-:S04]  /*a1d0*/  IADD3 R106, P0, PT, R18, 0x2, RZ ;  /* 0x00000002126a7810 */ /* 0x000fc80007f1e0ff */
[----:B------:R-:W-:-:S09]  /*a1e0*/  IADD3.X R107, PT, PT, RZ, R19, RZ, P0, !PT ;  /* 0x00000013ff6b7210 */ /* 0x000fd200007fe4ff */
.L_x_2395:
[----:B------:R-:W2:Y:S01]  /*a1f0*/  LDG.E.128.CONSTANT R28, desc[UR8][R114.64] ;  /* 0x00000008721c7981 */ /* 0x000ea2000c1e9d00 */
[----:B------:R-:W-:-:S05]  /*a200*/  MOV R123, UR10 ;  /* 0x0000000a007b7c02 */ /* 0x000fca0008000f00 */
[----:B------:R-:W-:-:S04]  /*a210*/  IMAD.WIDE R20, R123, 0x4, R114 ;  /* 0x000000047b147825 */ /* 0x000fc800078e0272 */
[----:B------:R-:W-:Y:S02]  /*a220*/  IMAD.WIDE R134, R123, 0x4, R20 ;  /* 0x000000047b867825 */ /* 0x000fe400078e0214 */
[----:B------:R-:W3:Y:S04]  /*a230*/  LDG.E.128.CONSTANT R20, desc[UR8][R20.64] ;  /* 0x0000000814147981 */ /* 0x000ee8000c1e9d00 */
[----:B------:R0:W4:Y:S01]  /*a240*/  LDG.E.128.CONSTANT R24, desc[UR8][R134.64] ;  /* 0x0000000886187981 */ /* 0x000122000c1e9d00 */
[----:B------:R-:W-:Y:S01]  /*a250*/  ISETP.NE.AND P0, PT, R127, R126, PT ;  /* 0x0000007e7f00720c */ /* 0x000fe20003f05270 */
[----:B0-----:R-:W-:Y:S01]  /*a260*/  IMAD.WIDE R134, R123, 0x4, R134 ;  /* 0x000000047b867825 */ /* 0x001fe200078e0286 */
[----:B--2---:R-:W-:Y:S02]  /*a270*/  LOP3.LUT R19, R30, 0x3f, RZ, 0xc0, !PT ;  /* 0x0000003f1e137812 */ /* 0x004fe400078ec0ff */
[----:B------:R-:W-:-:S02]  /*a280*/  SHF.R.U32.HI R18, RZ, 0x6, R29 ;  /* 0x00000006ff127819 */ /* 0x000fc4000001161d */
[----:B------:R-:W-:Y:S02]  /*a290*/  IADD3 R19, PT, PT, R19, -0x20, RZ ;  /* 0xffffffe013137810 */ /* 0x000fe40007ffe0ff */
[----:B------:R-:W-:Y:S02]  /*a2a0*/  LOP3.LUT R18, R18, 0x3f, RZ, 0xc0, !PT ;  /* 0x0000003f12127812 */ /* 0x000fe400078ec0ff */
[----:B------:R-:W-:Y:S01]  /*a2b0*/  SHF.R.U32.HI R33, RZ, 0x6, R31 ;  /* 0x00000006ff217819 */ /* 0x000fe2000001161f */
[----:B------:R0:W-:Y:S01]  /*a2c0*/  I2F.F16 R91, R19 ;  /* 0x00000013005b7306 */ /* 0x0001e20000200c00 */
[----:B------:R-:W-:Y:S02]  /*a2d0*/  IADD3 R32, PT, PT, R18, -0x20, RZ ;  /* 0xffffffe012207810 */ /* 0x000fe40007ffe0ff */
[----:B------:R-:W-:Y:S02]  /*a2e0*/  LOP3.LUT R33, R33, 0x3f, RZ, 0xc0, !PT ;  /* 0x0000003f21217812 */ /* 0x000fe400078ec0ff */
[----:B------:R-:W-:-:S02]  /*a2f0*/  SHF.R.U32.HI R18, RZ, 0x6, R28 ;  /* 0x00000006ff127819 */ /* 0x000fc4000001161c */
[--C-:B0-----:R-:W-:Y:S02]  /*a300*/  SHF.R.U32.HI R19, RZ, 0x12, R28.reuse ;  /* 0x00000012ff137819 */ /* 0x101fe4000001161c */
[----:B------:R-:W-:Y:S02]  /*a310*/  IADD3 R34, PT, PT, R33, -0x20, RZ ;  /* 0xffffffe021227810 */ /* 0x000fe40007ffe0ff */
[----:B------:R-:W-:Y:S02]  /*a320*/  LOP3.LUT R19, R19, 0x3f, RZ, 0xc0, !PT ;  /* 0x0000003f13137812 */ /* 0x000fe400078ec0ff */
[----:B------:R-:W-:Y:S02]  /*a330*/  LOP3.LUT R18, R18, 0x3f, RZ, 0xc0, !PT ;  /* 0x0000003f12127812 */ /* 0x000fe400078ec0ff */
[----:B------:R-:W-:Y:S02]  /*a340*/  SHF.R.U32.HI R33, RZ, 0x18, R28 ;  /* 0x00000018ff217819 */ /* 0x000fe4000001161c */
[----:B------:R-:W-:-:S02]  /*a350*/  IADD3 R19, PT, PT, R19, -0x20, RZ ;  /* 0xffffffe013137810 */ /* 0x000fc40007ffe0ff */
[----:B------:R-:W-:Y:S02]  /*a360*/  IADD3 R18, PT, PT, R18, -0x20, RZ ;  /* 0xffffffe012127810 */ /* 0x000fe40007ffe0ff */
[----:B------:R-:W-:Y:S02]  /*a370*/  LOP3.LUT R35, R33, 0x3f, RZ, 0xc0, !PT ;  /* 0x0000003f21237812 */ /* 0x000fe400078ec0ff */
[----:B------:R0:W-:Y:S08]  /*a380*/  I2F.F16 R33, R19 ;  /* 0x0000001300217306 */ /* 0x0001f00000200c00 */
[----:B------:R1:W-:Y:S01]  /*a390*/  I2F.F16 R42, R18 ;  /* 0x00000012002a7306 */ /* 0x0003e20000200c00 */
[----:B0-----:R-:W-:-:S04]  /*a3a0*/  SHF.R.U32.HI R19, RZ, 0x6, R30 ;  /* 0x00000006ff137819 */ /* 0x001fc8000001161e */
[----:B------:R-:W-:Y:S02]  /*a3b0*/  LOP3.LUT R19, R19, 0x3f, RZ, 0xc0, !PT ;  /* 0x0000003f13137812 */ /* 0x000fe400078ec0ff */
[----:B-1----:R-:W-:-:S04]  /*a3c0*/  SHF.R.U32.HI R18, RZ, 0x12, R29 ;  /* 0x00000012ff127819 */ /* 0x002fc8000001161d */
[----:B------:R-:W-:Y:S02]  /*a3d0*/  LOP3.LUT R18, R18, 0x3f, RZ, 0xc0, !PT ;  /* 0x0000003f12127812 */ /* 0x000fe400078ec0ff */
[----:B------:R-:W-:Y:S02]  /*a3e0*/  IADD3 R19, PT, PT, R19, -0x20, RZ ;  /* 0xffffffe013137810 */ /* 0x000fe40007ffe0ff */
[----:B------:R-:W-:Y:S02]  /*a3f0*/  IADD3 R18, PT, PT, R18, -0x20, RZ ;  /* 0xffffffe012127810 */ /* 0x000fe40007ffe0ff */
[----:B------:R-:W-:Y:S01]  /*a400*/  IADD3 R63, PT, PT, R35, -0x20, RZ ;  /* 0xffffffe0233f7810 */ /* 0x000fe20007ffe0ff */
        /* <DEDUP_REMOVED lines=8> */
[----:B------:R-:W-:Y:S02]  /*a490*/  @!P0 LEA R19, R125, R130, 0x3 ;  /* 0x000000827d138211 */ /* 0x000fe400078e18ff */
[----:B------:R0:W-:Y:S04]  /*a4a0*/  I2F.F16 R59, R18 ;  /* 0x00000012003b7306 */ /* 0x0001e80000200c00 */
[----:B0-----:R-:W2:Y:S01]  /*a4b0*/  @!P0 LDL.64 R18, [R19+0x8] ;  /* 0x0000080013128983 */ /* 0x001ea20000100a00 */
[----:B------:R-:W-:-:S04]  /*a4c0*/  LOP3.LUT R17, R29, 0x3f, RZ, 0xc0, !PT ;  /* 0x0000003f1d117812 */ /* 0x000fc800078ec0ff */
[----:B------:R-:W-:Y:S02]  /*a4d0*/  IADD3 R93, PT, PT, R17, -0x20, RZ ;  /* 0xffffffe0115d7810 */ /* 0x000fe40007ffe0ff */
[----:B------:R-:W-:-:S04]  /*a4e0*/  LOP3.LUT R17, R31, 0x3f, RZ, 0xc0, !PT ;  /* 0x0000003f1f117812 */ /* 0x000fc800078ec0ff */
[----:B------:R-:W-:Y:S02]  /*a4f0*/  IADD3 R83, PT, PT, R17, -0x20, RZ ;  /* 0xffffffe011537810 */ /* 0x000fe40007ffe0ff */
[----:B------:R-:W-:-:S04]  /*a500*/  LOP3.LUT R17, R28, 0x3f, RZ, 0xc0, !PT ;  /* 0x0000003f1c117812 */ /* 0x000fc800078ec0ff */
[----:B------:R-:W-:-:S04]  /*a510*/  IADD3 R17, PT, PT, R17, -0x20, RZ ;  /* 0xffffffe011117810 */ /* 0x000fc80007ffe0ff */
[----:B------:R0:W-:Y:S02]  /*a520*/  I2F.F16 R95, R17 ;  /* 0x00000011005f7306 */ /* 0x0001e40000200c00 */
[----:B0-----:R-:W-:-:S04]  /*a530*/  SHF.R.U32.HI R17, RZ, 0xc, R28 ;  /* 0x0000000cff117819 */ /* 0x001fc8000001161c */
[----:B------:R-:W-:-:S04]  /*a540*/  LOP3.LUT R17, R17, 0x3f, RZ, 0xc0, !PT ;  /* 0x0000003f11117812 */ /* 0x000fc800078ec0ff */
[----:B------:R-:W-:-:S04]  /*a550*/  IADD3 R17, PT, PT, R17, -0x20, RZ ;  /* 0xffffffe011117810 */ /* 0x000fc80007ffe0ff */
[----:B------:R0:W-:Y:S02]  /*a560*/  I2F.F16 R84, R17 ;  /* 0x0000001100547306 */ /* 0x0001e40000200c00 */
[----:B0-----:R-:W-:-:S04]  /*a570*/  SHF.R.U32.HI R17, RZ, 0x18, R29 ;  /* 0x00000018ff117819 */ /* 0x001fc8000001161d */
[----:B------:R-:W-:-:S04]  /*a580*/  LOP3.LUT R17, R17, 0x3f, RZ, 0xc0, !PT ;  /* 0x0000003f11117812 */ /* 0x000fc800078ec0ff */
[----:B------:R-:W-:-:S04]  /*a590*/  IADD3 R17, PT, PT, R17, -0x20, RZ ;  /* 0xffffffe011117810 */ /* 0x000fc80007ffe0ff */
[----:B------:R0:W-:Y:S01]  /*a5a0*/  I2F.F16 R61, R17 ;  /* 0x00000011003d7306 */ /* 0x0001e20000200c00 */
[----:B---3--:R-:W-:Y:S02]  /*a5b0*/  SHF.R.U32 R28, R28, 0x1e, R20 ;  /* 0x0000001e1c1c7819 */ /* 0x008fe40000001614 */
[----:B0-----:R-:W-:-:S04]  /*a5c0*/  SHF.R.U32.HI R17, RZ, 0xc, R31 ;  /* 0x0000000cff117819 */ /* 0x001fc8000001161f */
[----:B------:R-:W-:Y:S02]  /*a5d0*/  LOP3.LUT R17, R17, 0x3f, RZ, 0xc0, !PT ;  /* 0x0000003f11117812 */ /* 0x000fe400078ec0ff */
[----:B------:R-:W-:Y:S02]  /*a5e0*/  LOP3.LUT R28, R28, 0x3f, RZ, 0xc0, !PT ;  /* 0x0000003f1c1c7812 */ /* 0x000fe400078ec0ff */
[----:B------:R-:W-:Y:S02]  /*a5f0*/  IADD3 R17, PT, PT, R17, -0x20, RZ ;  /* 0xffffffe011117810 */ /* 0x000fe40007ffe0ff */
[----:B------:R-:W-:Y:S02]  /*a600*/  IADD3 R28, PT, PT, R28, -0x20, RZ ;  /* 0xffffffe01c1c7810 */ /* 0x000fe40007ffe0ff */
[----:B------:R0:W-:Y:S01]  /*a610*/  I2F.F16 R43, R17 ;  /* 0x00000011002b7306 */ /* 0x0001e20000200c00 */
[----:B------:R-:W-:Y:S02]  /*a620*/  SHF.R.U32.HI R36, RZ, 0xc, R29 ;  /* 0x0000000cff247819 */ /* 0x000fe4000001161d */
[----:B0-----:R-:W-:-:S05]  /*a630*/  SHF.R.U32.HI R17, RZ, 0x4, R20 ;  /* 0x00000004ff117819 */ /* 0x001fca0000011614 */
[----:B------:R0:W-:Y:S01]  /*a640*/  I2F.F16 R52, R28 ;  /* 0x0000001c00347306 */ /* 0x0001e20000200c00 */
[----:B------:R-:W-:Y:S02]  /*a650*/  LOP3.LUT R36, R36, 0x3f, RZ, 0xc0, !PT ;  /* 0x0000003f24247812 */ /* 0x000fe400078ec0ff */
[----:B------:R-:W-:Y:S02]  /*a660*/  LOP3.LUT R17, R17, 0x3f, RZ, 0xc0, !PT ;  /* 0x0000003f11117812 */ /* 0x000fe400078ec0ff */
[----:B0-----:R-:W-:Y:S02]  /*a670*/  SHF.R.U32.HI R28, RZ, 0xa, R20 ;  /* 0x0000000aff1c7819 */ /* 0x001fe40000011614 */
[----:B------:R-:W-:Y:S02]  /*a680*/  IADD3 R17, PT, PT, R17, -0x20, RZ ;  /* 0xffffffe011117810 */ /* 0x000fe40007ffe0ff */
[----:B------:R-:W-:Y:S02]  /*a690*/  LOP3.LUT R28, R28, 0x3f, RZ, 0xc0, !PT ;  /* 0x0000003f1c1c7812 */ /* 0x000fe400078ec0ff */
[----:B------:R-:W-:-:S02]  /*a6a0*/  IADD3 R36, PT, PT, R36, -0x20, RZ ;  /* 0xffffffe024247810 */ /* 0x000fc40007ffe0ff */
[----:B------:R-:W-:Y:S01]  /*a6b0*/  SHF.R.U32.HI R37, RZ, 0xc, R30 ;  /* 0x0000000cff257819 */ /* 0x000fe2000001161e */
[----:B------:R0:W-:Y:S01]  /*a6c0*/  I2F.F16 R64, R17 ;  /* 0x0000001100407306 */ /* 0x0001e20000200c00 */
[----:B------:R-:W-:Y:S02]  /*a6d0*/  IADD3 R28, PT, PT, R28, -0x20, RZ ;  /* 0xffffffe01c1c7810 */ /* 0x000fe40007ffe0ff */
[----:B------:R-:W-:Y:S02]  /*a6e0*/  LOP3.LUT R37, R37, 0x3f, RZ, 0xc0, !PT ;  /* 0x0000003f25257812 */ /* 0x000fe400078ec0ff */
[----:B------:R-:W-:-:S03]  /*a6f0*/  SHF.R.U32 R29, R29, 0x1e, R21 ;  /* 0x0000001e1d1d7819 */ /* 0x000fc60000001615 */
[----:B------:R1:W-:Y:S01]  /*a700*/  I2F.F16 R82, R36 ;  /* 0x0000002400527306 */ /* 0x0003e20000200c00 */
[----:B0-----:R-:W-:Y:S02]  /*a710*/  SHF.R.U32.HI R17, RZ, 0xa, R22 ;  /* 0x0000000aff117819 */ /* 0x001fe40000011616 */
[----:B------:R-:W-:Y:S02]  /*a720*/  IADD3 R37, PT, PT, R37, -0x20, RZ ;  /* 0xffffffe025257810 */ /* 0x000fe40007ffe0ff */
[----:B------:R-:W-:Y:S02]  /*a730*/  LOP3.LUT R17, R17, 0x3f, RZ, 0xc0, !PT ;  /* 0x0000003f11117812 */ /* 0x000fe400078ec0ff */
[----:B-1----:R-:W-:Y:S01]  /*a740*/  SHF.R.U32.HI R36, RZ, 0x12, R30 ;  /* 0x00000012ff247819 */ /* 0x002fe2000001161e */
[----:B------:R0:W-:Y:S01]  /*a750*/  I2F.F16 R69, R28 ;  /* 0x0000001c00457306 */ /* 0x0001e20000200c00 */
[----:B------:R-:W-:Y:S02]  /*a760*/  SHF.R.U32 R30, R30, 0x1e, R22 ;  /* 0x0000001e1e1e7819 */ /* 0x000fe40000001616 */
[----:B------:R-:W-:-:S02]  /*a770*/  LOP3.LUT R29, R29, 0x3f, RZ, 0xc0, !PT ;  /* 0x0000003f1d1d7812 */ /* 0x000fc400078ec0ff */
[----:B------:R-:W-:Y:S02]  /*a780*/  LOP3.LUT R30, R30, 0x3f, RZ, 0xc0, !PT ;  /* 0x0000003f1e1e7812 */ /* 0x000fe400078ec0ff */
[--C-:B0-----:R-:W-:Y:S01]  /*a790*/  SHF.R.U32.HI R28, RZ, 0x4, R23.reuse ;  /* 0x00000004ff1c7819 */ /* 0x101fe20000011617 */
[----:B------:R0:W-:Y:S01]  /*a7a0*/  I2F.F16 R62, R37 ;  /* 0x00000025003e7306 */ /* 0x0001e20000200c00 */
[----:B------:R-:W-:Y:S02]  /*a7b0*/  IADD3 R50, PT, PT, R17, -0x20, RZ ;  /* 0xffffffe011327810 */ /* 0x000fe40007ffe0ff */
[----:B------:R-:W-:Y:S02]  /*a7c0*/  LOP3.LUT R28, R28, 0x3f, RZ, 0xc0, !PT ;  /* 0x0000003f1c1c7812 */ /* 0x000fe400078ec0ff */
[----:B------:R-:W-:Y:S02]  /*a7d0*/  SHF.R.U32.HI R17, RZ, 0xa, R23 ;  /* 0x0000000aff117819 */ /* 0x000fe40000011617 */
[----:B------:R-:W-:-:S02]  /*a7e0*/  IADD3 R29, PT, PT, R29, -0x20, RZ ;  /* 0xffffffe01d1d7810 */ /* 0x000fc40007ffe0ff */
[----:B0-----:R-:W-:Y:S02]  /*a7f0*/  SHF.R.U32.HI R37, RZ, 0x18, R31 ;  /* 0x00000018ff257819 */ /* 0x001fe4000001161f */
[----:B------:R-:W-:Y:S02]  /*a800*/  IADD3 R30, PT, PT, R30, -0x20, RZ ;  /* 0xffffffe01e1e7810 */ /* 0x000fe40007ffe0ff */
[----:B------:R-:W-:Y:S02]  /*a810*/  SHF.R.U32 R31, R31, 0x1e, R23 ;  /* 0x0000001e1f1f7819 */ /* 0x000fe40000001617 */
[----:B------:R-:W-:Y:S01]  /*a820*/  IADD3 R48, PT, PT, R28, -0x20, RZ ;  /* 0xffffffe01c307810 */ /* 0x000fe20007ffe0ff */
[----:B------:R0:W-:Y:S01]  /*a830*/  I2F.F16 R54, R29 ;  /* 0x0000001d00367306 */ /* 0x0001e20000200c00 */
[----:B------:R-:W-:Y:S02]  /*a840*/  LOP3.LUT R28, R17, 0x3f, RZ, 0xc0, !PT ;  /* 0x0000003f111c7812 */ /* 0x000fe400078ec0ff */
[----:B------:R-:W-:-:S02]  /*a850*/  SHF.R.U32.HI R17, RZ, 0x10, R20 ;  /* 0x00000010ff117819 */ /* 0x000fc40000011614 */
[----:B------:R-:W-:-:S03]  /*a860*/  LOP3.LUT R31, R31, 0x3f, RZ, 0xc0, !PT ;  /* 0x0000003f1f1f7812 */ /* 0x000fc600078ec0ff */
[----:B------:R1:W-:Y:S01]  /*a870*/  I2F.F16 R46, R30 ;  /* 0x0000001e002e7306 */ /* 0x0003e20000200c00 */
[--C-:B0-----:R-:W-:Y:S02]  /*a880*/  SHF.R.U32.HI R29, RZ, 0x4, R21.reuse ;  /* 0x00000004ff1d7819 */ /* 0x101fe40000011615 */
[----:B------:R-:W-:Y:S02]  /*a890*/  IADD3 R65, PT, PT, R28, -0x20, RZ ;  /* 0xffffffe01c417810 */ /* 0x000fe40007ffe0ff */
[----:B------:R-:W-:Y:S02]  /*a8a0*/  LOP3.LUT R17, R17, 0x3f, RZ, 0xc0, !PT ;  /* 0x0000003f11117812 */ /* 0x000fe400078ec0ff */
[----:B-1----:R-:W-:Y:S02]  /*a8b0*/  SHF.R.U32.HI R30, RZ, 0xa, R21 ;  /* 0x0000000aff1e7819 */ /* 0x002fe40000011615 */
[----:B------:R-:W-:Y:S02]  /*a8c0*/  IADD3 R31, PT, PT, R31, -0x20, RZ ;  /* 0xffffffe01f1f7810 */ /* 0x000fe40007ffe0ff */
[----:B------:R-:W-:-:S02]  /*a8d0*/  LOP3.LUT R29, R29, 0x3f, RZ, 0xc0, !PT ;  /* 0x0000003f1d1d7812 */ /* 0x000fc400078ec0ff */
[----:B------:R-:W-:Y:S02]  /*a8e0*/  LOP3.LUT R30, R30, 0x3f, RZ, 0xc0, !PT ;  /* 0x0000003f1e1e7812 */ /* 0x000fe400078ec0ff */
[----:B------:R-:W-:Y:S01]  /*a8f0*/  SHF.R.U32.HI R28, RZ, 0x16, R20 ;  /* 0x00000016ff1c7819 */ /* 0x000fe20000011614 */
[----:B------:R0:W-:Y:S01]  /*a900*/  I2F.F16 R44, R31 ;  /* 0x0000001f002c7306 */ /* 0x0001e20000200c00 */
[----:B------:R-:W-:Y:S02]  /*a910*/  IADD3 R17, PT, PT, R17, -0x20, RZ ;  /* 0xffffffe011117810 */ /* 0x000fe40007ffe0ff */
[----:B------:R-:W-:Y:S02]  /*a920*/  IADD3 R29, PT, PT, R29, -0x20, RZ ;  /* 0xffffffe01d1d7810 */ /* 0x000fe40007ffe0ff */
[----:B------:R-:W-:Y:S02]  /*a930*/  IADD3 R30, PT, PT, R30, -0x20, RZ ;  /* 0xffffffe01e1e7810 */ /* 0x000fe40007ffe0ff */
[----:B------:R-:W-:-:S02]  /*a940*/  LOP3.LUT R28, R28, 0x3f, RZ, 0xc0, !PT ;  /* 0x0000003f1c1c7812 */ /* 0x000fc400078ec0ff */
[----:B0-----:R-:W-:Y:S01]  /*a950*/  SHF.R.U32.HI R31, RZ, 0x4, R22 ;  /* 0x00000004ff1f7819 */ /* 0x001fe20000011616 */
[----:B------:R0:W-:Y:S01]  /*a960*/  I2F.F16 R40, R17 ;  /* 0x0000001100287306 */ /* 0x0001e20000200c00 */
[----:B------:R-:W-:Y:S02]  /*a970*/  LOP3.LUT R36, R36, 0x3f, RZ, 0xc0, !PT ;  /* 0x0000003f24247812 */ /* 0x000fe400078ec0ff */
[----:B------:R-:W-:Y:S02]  /*a980*/  IADD3 R28, PT, PT, R28, -0x20, RZ ;  /* 0xffffffe01c1c7810 */ /* 0x000fe40007ffe0ff */
[----:B------:R-:W-:-:S03]  /*a990*/  LOP3.LUT R31, R31, 0x3f, RZ, 0xc0, !PT ;  /* 0x0000003f1f1f7812 */ /* 0x000fc600078ec0ff */
[----:B------:R1:W-:Y:S01]  /*a9a0*/  I2F.F16 R66, R29 ;  /* 0x0000001d00427306 */ /* 0x0003e20000200c00 */
[----:B0-----:R-:W-:Y:S02]  /*a9b0*/  SHF.R.U32.HI R17, RZ, 0x16, R22 ;  /* 0x00000016ff117819 */ /* 0x001fe40000011616 */
[----:B------:R-:W-:-:S05]  /*a9c0*/  IADD3 R36, PT, PT, R36, -0x20, RZ ;  /* 0xffffffe024247810 */ /* 0x000fca0007ffe0ff */
[----:B------:R0:W-:Y:S01]  /*a9d0*/  I2F.F16 R67, R30 ;  /* 0x0000001e00437306 */ /* 0x0001e20000200c00 */
[--C-:B-1----:R-:W-:Y:S02]  /*a9e0*/  SHF.R.U32.HI R29, RZ, 0x10, R21.reuse ;  /* 0x00000010ff1d7819 */ /* 0x102fe40000011615 */
[----:B------:R-:W-:Y:S02]  /*a9f0*/  LOP3.LUT R17, R17, 0x3f, RZ, 0xc0, !PT ;  /* 0x0000003f11117812 */ /* 0x000fe400078ec0ff */
[----:B------:R-:W-:Y:S02]  /*aa00*/  IADD3 R31, PT, PT, R31, -0x20, RZ ;  /* 0xffffffe01f1f7810 */ /* 0x000fe40007ffe0ff */
[----:B0-----:R-:W-:Y:S01]  /*aa10*/  SHF.R.U32.HI R30, RZ, 0x16, R21 ;  /* 0x00000016ff1e7819 */ /* 0x001fe20000011615 */
[----:B------:R-:W-:Y:S01]  /*aa20*/  I2F.F16 R93, R93 ;  /* 0x0000005d005d7306 */ /* 0x000fe20000200c00 */
[----:B----4-:R-:W-:Y:S02]  /*aa30*/  SHF.R.U32 R21, R21, 0x1c, R25 ;  /* 0x0000001c15157819 */ /* 0x010fe40000001619 */
[----:B------:R-:W-:-:S02]  /*aa40*/  LOP3.LUT R29, R29, 0x3f, RZ, 0xc0, !PT ;  /* 0x0000003f1d1d7812 */ /* 0x000fc400078ec0ff */
[----:B------:R-:W-:-:S03]  /*aa50*/  LOP3.LUT R21, R21, 0x3f, RZ, 0xc0, !PT ;  /* 0x0000003f15157812 */ /* 0x000fc600078ec0ff */
[----:B------:R-:W0:Y:S01]  /*aa60*/  I2F.F16 R32, R32 ;  /* 0x0000002000207306 */ /* 0x000e220000200c00 */
[----:B------:R-:W-:-:S07]  /*aa70*/  IADD3 R21, PT, PT, R21, -0x20, RZ ;  /* 0xffffffe015157810 */ /* 0x000fce0007ffe0ff */
[----:B------:R1:W-:Y:S01]  /*aa80*/  I2F.F16 R55, R28 ;  /* 0x0000001c00377306 */ /* 0x0003e20000200c00 */
[----:B------:R-:W-:Y:S02]  /*aa90*/  IADD3 R29, PT, PT, R29, -0x20, RZ ;  /* 0xffffffe01d1d7810 */ /* 0x000fe40007ffe0ff */
[----:B-1----:R-:W-:-:S05]  /*aaa0*/  SHF.R.U32.HI R28, RZ, 0x10, R23 ;  /* 0x00000010ff1c7819 */ /* 0x002fca0000011617 */
[----:B------:R1:W-:Y:S01]  /*aab0*/  I2F.F16 R45, R36 ;  /* 0x00000024002d7306 */ /* 0x0003e20000200c00 */
[----:B------:R-:W-:-:S07]  /*aac0*/  LOP3.LUT R28, R28, 0x3f, RZ, 0xc0, !PT ;  /* 0x0000003f1c1c7812 */ /* 0x000fce00078ec0ff */
[----:B------:R3:W-:Y:S01]  /*aad0*/  I2F.F16 R47, R31 ;  /* 0x0000001f002f7306 */ /* 0x0007e20000200c00 */
[----:B-1----:R-:W-:Y:S02]  /*aae0*/  IADD3 R36, PT, PT, R17, -0x20, RZ ;  /* 0xffffffe011247810 */ /* 0x002fe40007ffe0ff */
[----:B------:R-:W-:Y:S02]  /*aaf0*/  SHF.R.U32.HI R17, RZ, 0x16, R23 ;  /* 0x00000016ff117819 */ /* 0x000fe40000011617 */
[----:B------:R-:W-:Y:S02]  /*ab00*/  IADD3 R49, PT, PT, R28, -0x20, RZ ;  /* 0xffffffe01c317810 */ /* 0x000fe40007ffe0ff */
[----:B---3--:R-:W-:Y:S01]  /*ab10*/  SHF.R.U32.HI R31, RZ, 0x10, R22 ;  /* 0x00000010ff1f7819 */ /* 0x008fe20000011616 */
[----:B------:R-:W-:Y:S01]  /*ab20*/  I2F.F16 R83, R83 ;  /* 0x0000005300537306 */ /* 0x000fe20000200c00 */
[----:B------:R-:W-:Y:S02]  /*ab30*/  LOP3.LUT R17, R17, 0x3f, RZ, 0xc0, !PT ;  /* 0x0000003f11117812 */ /* 0x000fe400078ec0ff */
[----:B------:R-:W-:-:S02]  /*ab40*/  LOP3.LUT R30, R30, 0x3f, RZ, 0xc0, !PT ;  /* 0x0000003f1e1e7812 */ /* 0x000fc400078ec0ff */
[----:B------:R-:W-:Y:S02]  /*ab50*/  LOP3.LUT R31, R31, 0x3f, RZ, 0xc0, !PT ;  /* 0x0000003f1f1f7812 */ /* 0x000fe400078ec0ff */
[--C-:B------:R-:W-:Y:S01]  /*ab60*/  SHF.R.U32 R20, R20, 0x1c, R24.reuse ;  /* 0x0000001c14147819 */ /* 0x100fe20000001618 */
[----:B------:R-:W1:Y:S01]  /*ab70*/  I2F.F16 R34, R34 ;  /* 0x0000002200227306 */ /* 0x000e620000200c00 */
[----:B------:R-:W-:Y:S02]  /*ab80*/  SHF.R.U32.HI R28, RZ, 0x2, R24 ;  /* 0x00000002ff1c7819 */ /* 0x000fe40000011618 */
[----:B------:R-:W-:-:S05]  /*ab90*/  SHF.R.U32 R22, R22, 0x1c, R26 ;  /* 0x0000001c16167819 */ /* 0x000fca000000161a */
[----:B------:R3:W-:Y:S01]  /*aba0*/  I2F.F16 R92, R21 ;  /* 0x00000015005c7306 */ /* 0x0007e20000200c00 */
[----:B------:R-:W-:Y:S02]  /*abb0*/  IADD3 R30, PT, PT, R30, -0x20, RZ ;  /* 0xffffffe01e1e7810 */ /* 0x000fe40007ffe0ff */
[----:B------:R-:W-:Y:S02]  /*abc0*/  IADD3 R31, PT, PT, R31, -0x20, RZ ;  /* 0xffffffe01f1f7810 */ /* 0x000fe40007ffe0ff */
[----:B------:R-:W-:-:S03]  /*abd0*/  LOP3.LUT R28, R28, 0x3f, RZ, 0xc0, !PT ;  /* 0x0000003f1c1c7812 */ /* 0x000fc600078ec0ff */
[----:B------:R4:W-:Y:S01]  /*abe0*/  I2F.F16 R53, R29 ;  /* 0x0000001d00357306 */ /* 0x0009e20000200c00 */
[----:B---3--:R-:W-:Y:S02]  /*abf0*/  SHF.R.U32.HI R21, RZ, 0x2, R27 ;  /* 0x00000002ff157819 */ /* 0x008fe4000001161b */
[----:B0-----:R-:W-:Y:S02]  /*ac00*/  PRMT R93, R93, 0x5410, R32 ;  /* 0x000054105d5d7816 */ /* 0x001fe40000000020 */
[----:B------:R-:W-:Y:S02]  /*ac10*/  LOP3.LUT R32, R21, 0x3f, RZ, 0xc0, !PT ;  /* 0x0000003f15207812 */ /* 0x000fe400078ec0ff */
[----:B----4-:R-:W-:Y:S02]  /*ac20*/  IADD3 R29, PT, PT, R17, -0x20, RZ ;  /* 0xffffffe0111d7810 */ /* 0x010fe40007ffe0ff */
[----:B------:R-:W-:Y:S02]  /*ac30*/  LOP3.LUT R17, R20, 0x3f, RZ, 0xc0, !PT ;  /* 0x0000003f14117812 */ /* 0x000fe400078ec0ff */
[----:B------:R-:W-:-:S02]  /*ac40*/  LOP3.LUT R22, R22, 0x3f, RZ, 0xc0, !PT ;  /* 0x0000003f16167812 */ /* 0x000fc400078ec0ff */
[----:B------:R-:W-:Y:S01]  /*ac50*/  SHF.R.U32.HI R21, RZ, 0x8, R24 ;  /* 0x00000008ff157819 */ /* 0x000fe20000011618 */
[----:B------:R-:W-:Y:S01]  /*ac60*/  I2F.F16 R38, R30 ;  /* 0x0000001e00267306 */ /* 0x000fe20000200c00 */
[----:B------:R-:W-:Y:S02]  /*ac70*/  IADD3 R94, PT, PT, R17, -0x20, RZ ;  /* 0xffffffe0115e7810 */ /* 0x000fe40007ffe0ff */
[----:B------:R-:W-:Y:S02]  /*ac80*/  IADD3 R17, PT, PT, R28, -0x20, RZ ;  /* 0xffffffe01c117810 */ /* 0x000fe40007ffe0ff */
[----:B------:R-:W-:Y:S02]  /*ac90*/  IADD3 R22, PT, PT, R22, -0x20, RZ ;  /* 0xffffffe016167810 */ /* 0x000fe40007ffe0ff */
[----:B------:R-:W-:Y:S01]  /*aca0*/  LOP3.LUT R21, R21, 0x3f, RZ, 0xc0, !PT ;  /* 0x0000003f15157812 */ /* 0x000fe200078ec0ff */
[----:B------:R-:W-:Y:S01]  /*acb0*/  I2F.F16 R51, R31 ;  /* 0x0000001f00337306 */ /* 0x000fe20000200c00 */
[----:B------:R-:W-:-:S02]  /*acc0*/  SHF.R.U32 R23, R23, 0x1c, R27 ;  /* 0x0000001c17177819 */ /* 0x000fc4000000161b */
[----:B------:R-:W-:-:S05]  /*acd0*/  IADD3 R21, PT, PT, R21, -0x20, RZ ;  /* 0xffffffe015157810 */ /* 0x000fca0007ffe0ff */
[----:B------:R0:W-:Y:S01]  /*ace0*/  I2F.F16 R20, R29 ;  /* 0x0000001d00147306 */ /* 0x0001e20000200c00 */
[----:B-1----:R-:W-:Y:S02]  /*acf0*/  PRMT R83, R83, 0x5410, R34 ;  /* 0x0000541053537816 */ /* 0x002fe40000000022 */
[----:B------:R-:W-:Y:S01]  /*ad00*/  PRMT R84, R84, 0x5410, R33 ;  /* 0x0000541054547816 */ /* 0x000fe20000000021 */
[----:B0-----:R0:W3:Y:S04]  /*ad10*/  LDG.E.128.CONSTANT R28, desc[UR8][R134.64] ;  /* 0x00000008861c7981 */ /* 0x0010e8000c1e9d00 */
[----:B------:R-:W1:Y:S01]  /*ad20*/  I2F.F16 R49, R49 ;  /* 0x0000003100317306 */ /* 0x000e620000200c00 */
[----:B------:R-:W-:Y:S02]  /*ad30*/  PRMT R82, R82, 0x5410, R35 ;  /* 0x0000541052527816 */ /* 0x000fe40000000023 */
[----:B------:R-:W-:-:S02]  /*ad40*/  IADD3 R41, PT, PT, R32, -0x20, RZ ;  /* 0xffffffe020297810 */ /* 0x000fc40007ffe0ff */
[----:B------:R-:W4:Y:S03]  /*ad50*/  LDS.128 R32, [UR4+0x80] ;  /* 0x00008004ff207984 */ /* 0x000f260008000c00 */
[----:B------:R5:W-:Y:S01]  /*ad60*/  I2F.F16 R90, R22 ;  /* 0x00000016005a7306 */ /* 0x000be20000200c00 */
[----:B------:R-:W-:Y:S02]  /*ad70*/  LOP3.LUT R23, R23, 0x3f, RZ, 0xc0, !PT ;  /* 0x0000003f17177812 */ /* 0x000fe400078ec0ff */
[----:B-----5:R-:W-:-:S05]  /*ad80*/  SHF.R.U32.HI R22, RZ, 0xe, R24 ;  /* 0x0000000eff167819 */ /* 0x020fca0000011618 */
[----:B------:R5:W-:Y:S01]  /*ad90*/  I2F.F16 R99, R21 ;  /* 0x0000001500637306 */ /* 0x000be20000200c00 */
[----:B------:R-:W-:Y:S02]  /*ada0*/  LOP3.LUT R22, R22, 0x3f, RZ, 0xc0, !PT ;  /* 0x0000003f16167812 */ /* 0x000fe400078ec0ff */
[----:B------:R-:W-:Y:S02]  /*adb0*/  IADD3 R23, PT, PT, R23, -0x20, RZ ;  /* 0xffffffe017177810 */ /* 0x000fe40007ffe0ff */
[----:B-----5:R-:W-:Y:S02]  /*adc0*/  SHF.R.U32.HI R21, RZ, 0x8, R25 ;  /* 0x00000008ff157819 */ /* 0x020fe40000011619 */
[----:B------:R-:W-:Y:S02]  /*add0*/  IADD3 R22, PT, PT, R22, -0x20, RZ ;  /* 0xffffffe016167810 */ /* 0x000fe40007ffe0ff */
[----:B------:R-:W-:Y:S01]  /*ade0*/  LOP3.LUT R21, R21, 0x3f, RZ, 0xc0, !PT ;  /* 0x0000003f15157812 */ /* 0x000fe200078ec0ff */
[----:B------:R-:W-:Y:S01]  /*adf0*/  I2F.F16 R86, R23 ;  /* 0x0000001700567306 */ /* 0x000fe20000200c00 */
[----:B------:R-:W-:-:S02]  /*ae00*/  PRMT R95, R95, 0x5410, R42 ;  /* 0x000054105f5f7816 */ /* 0x000fc4000000002a */
[----:B-1----:R-:W-:Y:S02]  /*ae10*/  PRMT R49, R49, 0x5410, R20 ;  /* 0x0000541031317816 */ /* 0x002fe40000000014 */
[----:B------:R-:W-:-:S03]  /*ae20*/  IADD3 R97, PT, PT, R21, -0x20, RZ ;  /* 0xffffffe015617810 */ /* 0x000fc60007ffe0ff */
[----:B------:R1:W-:Y:S01]  /*ae30*/  I2F.F16 R42, R22 ;  /* 0x00000016002a7306 */ /* 0x0003e20000200c00 */
[----:B------:R-:W-:Y:S01]  /*ae40*/  LOP3.LUT R37, R37, 0x3f, RZ, 0xc0, !PT ;  /* 0x0000003f25257812 */ /* 0x000fe200078ec0ff */
[----:B-1----:R-:W1:Y:S03]  /*ae50*/  LDS.128 R20, [UR4] ;  /* 0x00000004ff147984 */ /* 0x002e660008000c00 */
[----:B------:R-:W-:-:S03]  /*ae60*/  IADD3 R37, PT, PT, R37, -0x20, RZ ;  /* 0xffffffe025257810 */ /* 0x000fc60007ffe0ff */
[----:B------:R-:W5:Y:S08]  /*ae70*/  I2F.F16 R50, R50 ;  /* 0x0000003200327306 */ /* 0x000f700000200c00 */
[----:B------:R-:W2:Y:S01]  /*ae80*/  I2F.F16 R57, R37 ;  /* 0x0000002500397306 */ /* 0x000ea20000200c00 */
[----:B------:R-:W-:-:S07]  /*ae90*/  PRMT R91, R91, 0x5410, R68 ;  /* 0x000054105b5b7816 */ /* 0x000fce0000000044 */
[----:B------:R-:W0:Y:S01]  /*aea0*/  I2F.F16 R36, R36 ;  /* 0x0000002400247306 */ /* 0x000e220000200c00 */
[----:B------:R-:W-:Y:S02]  /*aeb0*/  LEA.HI R58, R24, 0xffffffe0, RZ, 0x6 ;  /* 0xffffffe0183a7811 */ /* 0x000fe400078f30ff */
[----:B------:R-:W-:-:S05]  /*aec0*/  SHF.R.U32.HI R24, RZ, 0x14, R24 ;  /* 0x00000014ff187819 */ /* 0x000fca0000011618 */
[----:B------:R-:W1:Y:S01]  /*aed0*/  I2F.F16 R60, R60 ;  /* 0x0000003c003c7306 */ /* 0x000e620000200c00 */
[----:B-----5:R-:W-:Y:S01]  /*aee0*/  PRMT R50, R47, 0x5410, R50 ;  /* 0x000054102f327816 */ /* 0x020fe20000000032 */
[----:B----4-:R-:W-:Y:S01]  /*aef0*/  HFMA2 R47, R91, R32, RZ ;  /* 0x000000205b2f7231 */ /* 0x010fe200000000ff */
[----:B--2---:R-:W-:-:S05]  /*af00*/  PRMT R57, R57, 0x5410, R44 ;  /* 0x0000541039397816 */ /* 0x004fca000000002c */
[----:B------:R-:W2:Y:S01]  /*af10*/  I2F.F16 R63, R63 ;  /* 0x0000003f003f7306 */ /* 0x000ea20000200c00 */
[----:B------:R-:W-:Y:S01]  /*af20*/  PRMT R62, R62, 0x5410, R45 ;  /* 0x000054103e3e7816 */ /* 0x000fe2000000002d */
[-C--:B------:R-:W-:Y:S01]  /*af30*/  HFMA2 R44, R95, R32.reuse, RZ ;  /* 0x000000205f2c7231 */ /* 0x080fe200000000ff */
[----:B------:R-:W-:Y:S02]  /*af40*/  LOP3.LUT R24, R24, 0x3f, RZ, 0xc0, !PT ;  /* 0x0000003f18187812 */ /* 0x000fe400078ec0ff */
[----:B0-----:R-:W-:Y:S02]  /*af50*/  PRMT R51, R51, 0x5410, R36 ;  /* 0x0000541033337816 */ /* 0x001fe40000000024 */
[--C-:B------:R-:W-:Y:S01]  /*af60*/  SHF.R.U32.HI R36, RZ, 0xe, R25.reuse ;  /* 0x0000000eff247819 */ /* 0x100fe20000011619 */
[----:B------:R-:W-:Y:S01]  /*af70*/  I2F.F16 R48, R48 ;  /* 0x0000003000307306 */ /* 0x000fe20000200c00 */
[----:B------:R-:W-:Y:S01]  /*af80*/  IADD3 R24, PT, PT, R24, -0x20, RZ ;  /* 0xffffffe018187810 */ /* 0x000fe20007ffe0ff */
[----:B------:R-:W-:Y:S01]  /*af90*/  HFMA2 R47, R62, R33, R47 ;  /* 0x000000213e2f7231 */ /* 0x000fe2000000002f */
[----:B------:R-:W-:Y:S01]  /*afa0*/  LEA.HI R56, R25, 0xffffffe0, RZ, 0x6 ;  /* 0xffffffe019387811 */ /* 0x000fe200078f30ff */
[----:B------:R-:W-:Y:S01]  /*afb0*/  HFMA2 R45, R93, R32, RZ.H0_H0 ;  /* 0x000000205d2d7231 */ /* 0x000fe200000400ff */
[----:B------:R-:W-:-:S03]  /*afc0*/  SHF.R.U32.HI R37, RZ, 0x2, R25 ;  /* 0x00000002ff257819 */ /* 0x000fc60000011619 */
[----:B------:R-:W0:Y:S01]  /*afd0*/  I2F.F16 R65, R65 ;  /* 0x0000004100417306 */ /* 0x000e220000200c00 */
[----:B-1----:R-:W-:Y:S01]  /*afe0*/  PRMT R60, R43, 0x5410, R60 ;  /* 0x000054102b3c7816 */ /* 0x002fe2000000003c */
[----:B------:R-:W-:Y:S01]  /*aff0*/  HFMA2 R32, R83, R32, RZ.H0_H0 ;  /* 0x0000002053207231 */ /* 0x000fe200000400ff */
[----:B------:R-:W-:Y:S01]  /*b000*/  PRMT R53, R53, 0x5410, R38 ;  /* 0x0000541035357816 */ /* 0x000fe20000000026 */
[----:B------:R-:W-:Y:S01]  /*b010*/  HFMA2 R44, R84, R33, R44 ;  /* 0x00000021542c7231 */ /* 0x000fe2000000002c */
[----:B------:R-:W-:Y:S02]  /*b020*/  LOP3.LUT R36, R36, 0x3f, RZ, 0xc0, !PT ;  /* 0x0000003f24247812 */ /* 0x000fe400078ec0ff */
[----:B------:R-:W-:Y:S01]  /*b030*/  PRMT R59, R59, 0x5410, R46 ;  /* 0x000054103b3b7816 */ /* 0x000fe2000000002e */
[----:B------:R1:W-:Y:S01]  /*b040*/  I2F.F16 R43, R24 ;  /* 0x00000018002b7306 */ /* 0x0003e20000200c00 */
[----:B------:R-:W-:Y:S02]  /*b050*/  SHF.R.U32.HI R25, RZ, 0x14, R25 ;  /* 0x00000014ff197819 */ /* 0x000fe40000011619 */
[----:B------:R-:W-:-:S02]  /*b060*/  SHF.R.U32.HI R38, RZ, 0x8, R27 ;  /* 0x00000008ff267819 */ /* 0x000fc4000001161b */
[----:B------:R-:W-:Y:S01]  /*b070*/  PRMT R61, R61, 0x5410, R54 ;  /* 0x000054103d3d7816 */ /* 0x000fe20000000036 */
[-C--:B------:R-:W-:Y:S01]  /*b080*/  HFMA2 R46, R82, R33.reuse, R45 ;  /* 0x00000021522e7231 */ /* 0x080fe2000000002d */
[----:B--2---:R-:W-:Y:S02]  /*b090*/  PRMT R63, R63, 0x5410, R52 ;  /* 0x000054103f3f7816 */ /* 0x004fe40000000034 */
[----:B-1----:R-:W-:Y:S02]  /*b0a0*/  SHF.R.U32.HI R24, RZ, 0xe, R27 ;  /* 0x0000000eff187819 */ /* 0x002fe4000001161b */
[----:B------:R-:W-:Y:S01]  /*b0b0*/  PRMT R54, R64, 0x5410, R69 ;  /* 0x0000541040367816 */ /* 0x000fe20000000045 */
[----:B------:R-:W-:Y:S01]  /*b0c0*/  HFMA2 R64, R91, R20, RZ ;  /* 0x000000145b407231 */ /* 0x000fe200000000ff */
[----:B------:R-:W-:Y:S01]  /*b0d0*/  IADD3 R36, PT, PT, R36, -0x20, RZ ;  /* 0xffffffe024247810 */ /* 0x000fe20007ffe0ff */
[----:B------:R-:W-:Y:S01]  /*b0e0*/  HFMA2 R33, R60, R33, R32 ;  /* 0x000000213c217231 */ /* 0x000fe20000000020 */
[----:B------:R-:W-:-:S02]  /*b0f0*/  LOP3.LUT R25, R25, 0x3f, RZ, 0xc0, !PT ;  /* 0x0000003f19197812 */ /* 0x000fc400078ec0ff */
[----:B------:R-:W-:Y:S01]  /*b100*/  LOP3.LUT R38, R38, 0x3f, RZ, 0xc0, !PT ;  /* 0x0000003f26267812 */ /* 0x000fe200078ec0ff */
[-C--:B------:R-:W-:Y:S01]  /*b110*/  HFMA2 R47, R59, R34.reuse, R47 ;  /* 0x000000223b2f7231 */ /* 0x080fe2000000002f */
[----:B------:R-:W-:Y:S02]  /*b120*/  LOP3.LUT R32, R24, 0x3f, RZ, 0xc0, !PT ;  /* 0x0000003f18207812 */ /* 0x000fe400078ec0ff */
[----:B------:R-:W-:Y:S02]  /*b130*/  PRMT R55, R40, 0x5410, R55 ;  /* 0x0000541028377816 */ /* 0x000fe40000000037 */
[----:B------:R-:W-:Y:S01]  /*b140*/  SHF.R.U32.HI R24, RZ, 0x8, R26 ;  /* 0x00000008ff187819 */ /* 0x000fe2000001161a */
[----:B------:R1:W-:Y:S01]  /*b150*/  I2F.F16 R40, R36 ;  /* 0x0000002400287306 */ /* 0x0003e20000200c00 */
[----:B------:R-:W-:Y:S02]  /*b160*/  IADD3 R25, PT, PT, R25, -0x20, RZ ;  /* 0xffffffe019197810 */ /* 0x000fe40007ffe0ff */
[----:B------:R-:W-:Y:S01]  /*b170*/  IADD3 R85, PT, PT, R38, -0x20, RZ ;  /* 0xffffffe026557810 */ /* 0x000fe20007ffe0ff */
[----:B------:R-:W-:Y:S01]  /*b180*/  HFMA2 R38, R61, R34, R46 ;  /* 0x000000223d267231 */ /* 0x000fe2000000002e */
[----:B------:R-:W-:Y:S01]  /*b190*/  LOP3.LUT R24, R24, 0x3f, RZ, 0xc0, !PT ;  /* 0x0000003f18187812 */ /* 0x000fe200078ec0ff */
[----:B------:R-:W-:-:S02]  /*b1a0*/  HFMA2 R46, R95, R20, RZ ;  /* 0x000000145f2e7231 */ /* 0x000fc400000000ff */
[-C--:B-1----:R-:W-:Y:S01]  /*b1b0*/  HFMA2 R36, R63, R34.reuse, R44 ;  /* 0x000000223f247231 */ /* 0x082fe2000000002c */
[----:B------:R-:W-:Y:S01]  /*b1c0*/  PRMT R52, R66, 0x5410, R67 ;  /* 0x0000541042347816 */ /* 0x000fe20000000043 */
[----:B------:R-:W-:Y:S01]  /*b1d0*/  HFMA2 R33, R57, R34, R33 ;  /* 0x0000002239217231 */ /* 0x000fe20000000021 */
[----:B0-----:R-:W-:Y:S01]  /*b1e0*/  PRMT R48, R48, 0x5410, R65 ;  /* 0x0000541030307816 */ /* 0x001fe20000000041 */
[----:B------:R-:W-:Y:S01]  /*b1f0*/  HFMA2 R64, R62, R21, R64 ;  /* 0x000000153e407231 */ /* 0x000fe20000000040 */
[----:B------:R0:W-:Y:S01]  /*b200*/  I2F.F16 R45, R25 ;  /* 0x00000019002d7306 */ /* 0x0001e20000200c00 */
[----:B------:R-:W-:Y:S01]  /*b210*/  LEA.HI R112, R26, 0xffffffe0, RZ, 0x6 ;  /* 0xffffffe01a707811 */ /* 0x000fe200078f30ff */
[----:B------:R-:W-:Y:S01]  /*b220*/  HFMA2 R65, R50, R35, R47 ;  /* 0x0000002332417231 */ /* 0x000fe2000000002f */
[----:B------:R-:W-:Y:S01]  /*b230*/  SHF.R.U32.HI R39, RZ, 0x2, R26 ;  /* 0x00000002ff277819 */ /* 0x000fe2000001161a */
[----:B------:R-:W-:Y:S01]  /*b240*/  HFMA2 R47, R93, R20, RZ.H0_H0 ;  /* 0x000000145d2f7231 */ /* 0x000fe200000400ff */
[----:B------:R-:W-:-:S02]  /*b250*/  IADD3 R44, PT, PT, R32, -0x20, RZ ;  /* 0xffffffe0202c7810 */ /* 0x000fc40007ffe0ff */
[----:B------:R-:W-:Y:S02]  /*b260*/  IADD3 R24, PT, PT, R24, -0x20, RZ ;  /* 0xffffffe018187810 */ /* 0x000fe40007ffe0ff */
[--C-:B0-----:R-:W-:Y:S02]  /*b270*/  SHF.R.U32.HI R25, RZ, 0xe, R26.reuse ;  /* 0x0000000eff197819 */ /* 0x101fe4000001161a */
[----:B------:R-:W-:Y:S01]  /*b280*/  SHF.R.U32.HI R26, RZ, 0x14, R26 ;  /* 0x00000014ff1a7819 */ /* 0x000fe2000001161a */
[-C--:B------:R-:W-:Y:S02]  /*b290*/  HFMA2 R36, R54, R35.reuse, R36 ;  /* 0x0000002336247231 */ /* 0x080fe40000000024 */
[-C--:B------:R-:W-:Y:S02]  /*b2a0*/  HFMA2 R38, R52, R35.reuse, R38 ;  /* 0x0000002334267231 */ /* 0x080fe40000000026 */
[----:B------:R-:W-:Y:S01]  /*b2b0*/  HFMA2 R66, R48, R35, R33 ;  /* 0x0000002330427231 */ /* 0x000fe20000000021 */
[----:B------:R-:W-:Y:S01]  /*b2c0*/  LEA.HI R110, R27, 0xffffffe0, RZ, 0x6 ;  /* 0xffffffe01b6e7811 */ /* 0x000fe200078f30ff */
[----:B------:R-:W0:Y:S01]  /*b2d0*/  LDS.128 R32, [UR4+0x10] ;  /* 0x00001004ff207984 */ /* 0x000e220008000c00 */
[----:B------:R-:W-:Y:S01]  /*b2e0*/  HFMA2 R67, R83, R20, RZ.H0_H0 ;  /* 0x0000001453437231 */ /* 0x000fe200000400ff */
[----:B------:R-:W-:Y:S01]  /*b2f0*/  LOP3.LUT R26, R26, 0x3f, RZ, 0xc0, !PT ;  /* 0x0000003f1a1a7812 */ /* 0x000fe200078ec0ff */
[----:B------:R1:W-:Y:S01]  /*b300*/  I2F.F16 R87, R24 ;  /* 0x0000001800577306 */ /* 0x0003e20000200c00 */
[-C--:B------:R-:W-:Y:S01]  /*b310*/  HFMA2 R46, R84, R21.reuse, R46 ;  /* 0x00000015542e7231 */ /* 0x080fe2000000002e */
[----:B------:R-:W-:Y:S01]  /*b320*/  SHF.R.U32.HI R27, RZ, 0x14, R27 ;  /* 0x00000014ff1b7819 */ /* 0x000fe2000001161b */
[-C--:B------:R-:W-:Y:S01]  /*b330*/  HFMA2 R47, R82, R21.reuse, R47 ;  /* 0x00000015522f7231 */ /* 0x080fe2000000002f */
[----:B------:R-:W-:Y:S01]  /*b340*/  LOP3.LUT R25, R25, 0x3f, RZ, 0xc0, !PT ;  /* 0x0000003f19197812 */ /* 0x000fe200078ec0ff */
[----:B------:R-:W-:Y:S01]  /*b350*/  HFMA2 R67, R60, R21, R67 ;  /* 0x000000153c437231 */ /* 0x000fe20000000043 */
[----:B------:R-:W-:-:S02]  /*b360*/  IADD3 R21, PT, PT, R26, -0x20, RZ ;  /* 0xffffffe01a157810 */ /* 0x000fc40007ffe0ff */
[----:B------:R-:W2:Y:S01]  /*b370*/  I2F.F16 R56, R56 ;  /* 0x0000003800387306 */ /* 0x000ea20000200c00 */
[-C--:B-1----:R-:W-:Y:S01]  /*b380*/  HFMA2 R24, R59, R22.reuse, R64 ;  /* 0x000000163b187231 */ /* 0x082fe20000000040 */
[----:B------:R-:W-:Y:S01]  /*b390*/  IADD3 R25, PT, PT, R25, -0x20, RZ ;  /* 0xffffffe019197810 */ /* 0x000fe20007ffe0ff */
[----:B------:R-:W-:Y:S01]  /*b3a0*/  HFMA2 R26, R61, R22, R47 ;  /* 0x000000163d1a7231 */ /* 0x000fe2000000002f */
[----:B------:R-:W-:-:S04]  /*b3b0*/  LOP3.LUT R27, R27, 0x3f, RZ, 0xc0, !PT ;  /* 0x0000003f1b1b7812 */ /* 0x000fc800078ec0ff */
[----:B------:R-:W-:Y:S01]  /*b3c0*/  I2F.F16 R85, R85 ;  /* 0x0000005500557306 */ /* 0x000fe20000200c00 */
[----:B------:R-:W-:-:S07]  /*b3d0*/  HFMA2 R46, R63, R22, R46 ;  /* 0x000000163f2e7231 */ /* 0x000fce000000002e */
[----:B------:R-:W1:Y:S01]  /*b3e0*/  I2F.F16 R44, R44 ;  /* 0x0000002c002c7306 */ /* 0x000e620000200c00 */
[----:B------:R-:W-:Y:S01]  /*b3f0*/  HFMA2 R47, R57, R22, R67 ;  /* 0x00000016392f7231 */ /* 0x000fe20000000043 */
[----:B------:R-:W-:Y:S01]  /*b400*/  IADD3 R22, PT, PT, R27, -0x20, RZ ;  /* 0xffffffe01b167810 */ /* 0x000fe20007ffe0ff */
[-C--:B------:R-:W-:Y:S02]  /*b410*/  HFMA2 R67, R52, R23.reuse, R26 ;  /* 0x0000001734437231 */ /* 0x080fe4000000001a */
[----:B------:R-:W-:-:S03]  /*b420*/  HFMA2 R68, R50, R23, R24 ;  /* 0x0000001732447231 */ /* 0x000fc60000000018 */
[----:B------:R4:W-:Y:S01]  /*b430*/  I2F.F16 R20, R25 ;  /* 0x0000001900147306 */ /* 0x0009e20000200c00 */
[----:B------:R-:W-:Y:S01]  /*b440*/  LOP3.LUT R39, R39, 0x3f, RZ, 0xc0, !PT ;  /* 0x0000003f27277812 */ /* 0x000fe200078ec0ff */
[-C--:B------:R-:W-:Y:S02]  /*b450*/  HFMA2 R64, R54, R23.reuse, R46 ;  /* 0x0000001736407231 */ /* 0x080fe4000000002e */
[----:B------:R-:W-:Y:S01]  /*b460*/  HFMA2 R69, R48, R23, R47 ;  /* 0x0000001730457231 */ /* 0x000fe2000000002f */
[----:B----4-:R-:W4:Y:S01]  /*b470*/  LDS.128 R24, [UR4+0x90] ;  /* 0x00009004ff187984 */ /* 0x010f220008000c00 */
[----:B--2---:R-:W-:Y:S02]  /*b480*/  PRMT R56, R45, 0x5410, R56 ;  /* 0x000054102d387816 */ /* 0x004fe40000000038 */
[----:B-1----:R-:W-:Y:S02]  /*b490*/  PRMT R85, R85, 0x5410, R44 ;  /* 0x0000541055557816 */ /* 0x002fe4000000002c */
[----:B------:R-:W-:Y:S01]  /*b4a0*/  LOP3.LUT R37, R37, 0x3f, RZ, 0xc0, !PT ;  /* 0x0000003f25257812 */ /* 0x000fe200078ec0ff */
[----:B------:R-:W1:Y:S01]  /*b4b0*/  LDS.128 R44, [UR4+0x100] ;  /* 0x00010004ff2c7984 */ /* 0x000e620008000c00 */
[----:B------:R-:W-:-:S02]  /*b4c0*/  IADD3 R39, PT, PT, R39, -0x20, RZ ;  /* 0xffffffe027277810 */ /* 0x000fc40007ffe0ff */
[----:B------:R-:W-:Y:S01]  /*b4d0*/  IADD3 R37, PT, PT, R37, -0x20, RZ ;  /* 0xffffffe025257810 */ /* 0x000fe20007ffe0ff */
[----:B------:R-:W-:Y:S08]  /*b4e0*/  I2F.F16 R94, R94 ;  /* 0x0000005e005e7306 */ /* 0x000ff00000200c00 */
[----:B------:R-:W2:Y:S08]  /*b4f0*/  I2F.F16 R17, R17 ;  /* 0x0000001100117306 */ /* 0x000eb00000200c00 */
[----:B------:R-:W5:Y:S08]  /*b500*/  I2F.F16 R39, R39 ;  /* 0x0000002700277306 */ /* 0x000f700000200c00 */
[----:B------:R-:W-:Y:S08]  /*b510*/  I2F.F16 R58, R58 ;  /* 0x0000003a003a7306 */ /* 0x000ff00000200c00 */
[----:B------:R-:W4:Y:S08]  /*b520*/  I2F.F16 R37, R37 ;  /* 0x0000002500257306 */ /* 0x000f300000200c00 */
[----:B------:R-:W1:Y:S01]  /*b530*/  I2F.F16 R41, R41 ;  /* 0x0000002900297306 */ /* 0x000e620000200c00 */
[----:B0-----:R-:W-:-:S07]  /*b540*/  HFMA2 R64, R55, R32, R64 ;  /* 0x0000002037407231 */ /* 0x001fce0000000040 */
[----:B------:R-:W0:Y:S01]  /*b550*/  I2F.F16 R97, R97 ;  /* 0x0000006100617306 */ /* 0x000e220000200c00 */
[-C--:B------:R-:W-:Y:S01]  /*b560*/  HFMA2 R68, R51, R32.reuse, R68 ;  /* 0x0000002033447231 */ /* 0x080fe20000000044 */
[----:B--2---:R-:W-:Y:S02]  /*b570*/  PRMT R94, R94, 0x5410, R17 ;  /* 0x000054105e5e7816 */ /* 0x004fe40000000011 */
[----:B-----5:R-:W-:Y:S01]  /*b580*/  PRMT R90, R90, 0x5410, R39 ;  /* 0x000054105a5a7816 */ /* 0x020fe20000000027 */
[-C--:B------:R-:W-:Y:S01]  /*b590*/  HFMA2 R67, R53, R32.reuse, R67 ;  /* 0x0000002035437231 */ /* 0x080fe20000000043 */
[----:B----4-:R-:W-:Y:S02]  /*b5a0*/  PRMT R92, R92, 0x5410, R37 ;  /* 0x000054105c5c7816 */ /* 0x010fe40000000025 */
[----:B------:R-:W-:Y:S01]  /*b5b0*/  PRMT R58, R43, 0x5410, R58 ;  /* 0x000054102b3a7816 */ /* 0x000fe2000000003a */
[----:B------:R-:W-:Y:S01]  /*b5c0*/  HFMA2 R43, R49, R32, R69 ;  /* 0x00000020312b7231 */ /* 0x000fe20000000045 */
[----:B-1----:R-:W-:Y:S01]  /*b5d0*/  PRMT R86, R86, 0x5410, R41 ;  /* 0x0000541056567816 */ /* 0x002fe20000000029 */
[----:B------:R-:W-:-:S02]  /*b5e0*/  HFMA2 R17, R94, R33, R64 ;  /* 0x000000215e117231 */ /* 0x000fc40000000040 */
[-C--:B------:R-:W-:Y:S02]  /*b5f0*/  HFMA2 R67, R92, R33.reuse, R67 ;  /* 0x000000215c437231 */ /* 0x080fe40000000043 */
[-C--:B------:R-:W-:Y:S01]  /*b600*/  HFMA2 R68, R90, R33.reuse, R68 ;  /* 0x000000215a447231 */ /* 0x080fe20000000044 */
[----:B------:R-:W-:Y:S01]  /*b610*/  I2F.F16 R110, R110 ;  /* 0x0000006e006e7306 */ /* 0x000fe20000200c00 */
[----:B------:R-:W-:Y:S01]  /*b620*/  PRMT R99, R99, 0x5410, R42 ;  /* 0x0000541063637816 */ /* 0x000fe2000000002a */
[----:B------:R-:W-:Y:S01]  /*b630*/  HFMA2 R33, R86, R33, R43 ;  /* 0x0000002156217231 */ /* 0x000fe2000000002b */
[----:B0-----:R-:W-:Y:S01]  /*b640*/  PRMT R97, R97, 0x5410, R40 ;  /* 0x0000541061617816 */ /* 0x001fe20000000028 */
[-C--:B------:R-:W-:Y:S01]  /*b650*/  HFMA2 R36, R55, R24.reuse, R36 ;  /* 0x0000001837247231 */ /* 0x080fe20000000024 */
[----:B------:R-:W0:Y:S03]  /*b660*/  LDS.128 R40, [UR4+0x110] ;  /* 0x00011004ff287984 */ /* 0x000e260008000c00 */
[----:B------:R-:W1:Y:S01]  /*b670*/  I2F.F16 R23, R22 ;  /* 0x0000001600177306 */ /* 0x000e620000200c00 */
[----:B------:R-:W-:-:S02]  /*b680*/  HFMA2 R65, R51, R24, R65 ;  /* 0x0000001833417231 */ /* 0x000fc40000000041 */
[----:B------:R-:W-:Y:S02]  /*b690*/  HFMA2 R17, R99, R34, R17 ;  /* 0x0000002263117231 */ /* 0x000fe40000000011 */
[----:B------:R-:W-:-:S03]  /*b6a0*/  HFMA2 R38, R53, R24, R38 ;  /* 0x0000001835267231 */ /* 0x000fc60000000026 */
[----:B------:R-:W-:Y:S01]  /*b6b0*/  I2F.F16 R112, R112 ;  /* 0x0000007000707306 */ /* 0x000fe20000200c00 */
[----:B------:R-:W-:Y:S02]  /*b6c0*/  HFMA2 R66, R49, R24, R66 ;  /* 0x0000001831427231 */ /* 0x000fe40000000042 */
[----:B------:R-:W-:-:S05]  /*b6d0*/  HFMA2 R37, R91, R44, RZ ;  /* 0x0000002c5b257231 */ /* 0x000fca00000000ff */
[----:B------:R-:W2:Y:S01]  /*b6e0*/  I2F.F16 R21, R21 ;  /* 0x0000001500157306 */ /* 0x000ea20000200c00 */
[-C--:B------:R-:W-:Y:S01]  /*b6f0*/  HFMA2 R36, R94, R25.reuse, R36 ;  /* 0x000000195e247231 */ /* 0x080fe20000000024 */
[----:B------:R-:W-:Y:S01]  /*b700*/  PRMT R87, R87, 0x5410, R20 ;  /* 0x0000541057577816 */ /* 0x000fe20000000014 */
[-C--:B------:R-:W-:Y:S02]  /*b710*/  HFMA2 R38, R92, R25.reuse, R38 ;  /* 0x000000195c267231 */ /* 0x080fe40000000026 */
[-C--:B------:R-:W-:Y:S02]  /*b720*/  HFMA2 R24, R90, R25.reuse, R65 ;  /* 0x000000195a187231 */ /* 0x080fe40000000041 */
[----:B------:R-:W-:Y:S02]  /*b730*/  HFMA2 R66, R86, R25, R66 ;  /* 0x0000001956427231 */ /* 0x000fe40000000042 */
[----:B------:R-:W-:Y:S01]  /*b740*/  HFMA2 R25, R95, R44, RZ ;  /* 0x0000002c5f197231 */ /* 0x000fe200000000ff */
[----:B-1----:R-:W-:Y:S01]  /*b750*/  PRMT R110, R23, 0x5410, R110 ;  /* 0x00005410176e7816 */ /* 0x002fe2000000006e */
[----:B------:R-:W-:-:S02]  /*b760*/  HFMA2 R17, R58, R35, R17 ;  /* 0x000000233a117231 */ /* 0x000fc40000000011 */
[----:B------:R-:W-:-:S04]  /*b770*/  IMAD.WIDE R134, R123, 0x4, R134 ;  /* 0x000000047b867825 */ /* 0x000fc800078e0286 */
[-C--:B------:R-:W-:Y:S02]  /*b780*/  HFMA2 R33, R85, R34.reuse, R33 ;  /* 0x0000002255217231 */ /* 0x080fe40000000021 */
[----:B------:R-:W-:Y:S02]  /*b790*/  HFMA2 R68, R87, R34, R68 ;  /* 0x0000002257447231 */ /* 0x000fe40000000044 */
[----:B------:R-:W-:Y:S02]  /*b7a0*/  HFMA2 R37, R62, R45, R37 ;  /* 0x0000002d3e257231 */ /* 0x000fe40000000025 */
[----:B------:R-:W-:Y:S01]  /*b7b0*/  HFMA2 R88, R99, R26, R36 ;  /* 0x0000001a63587231 */ /* 0x000fe20000000024 */
[----:B--2---:R-:W-:Y:S01]  /*b7c0*/  PRMT R112, R21, 0x5410, R112 ;  /* 0x0000541015707816 */ /* 0x004fe20000000070 */
[-C--:B------:R-:W-:Y:S01]  /*b7d0*/  HFMA2 R36, R93, R44.reuse, RZ.H0_H0 ;  /* 0x0000002c5d247231 */ /* 0x080fe200000400ff */
[----:B------:R-:W-:Y:S01]  /*b7e0*/  @!P0 PRMT R122, R18, 0x7610, R122 ;  /* 0x00007610127a8816 */ /* 0x000fe2000000007a */
[----:B------:R-:W-:Y:S01]  /*b7f0*/  HFMA2 R33, R110, R35, R33 ;  /* 0x000000236e217231 */ /* 0x000fe20000000021 */
[----:B------:R-:W-:Y:S01]  /*b800*/  @!P0 PRMT R121, R19, 0x7610, R121 ;  /* 0x0000761013798816 */ /* 0x000fe20000000079 */
[----:B------:R-:W-:Y:S01]  /*b810*/  HFMA2 R44, R83, R44, RZ.H0_H0 ;  /* 0x0000002c532c7231 */ /* 0x000fe200000400ff */
[----:B------:R-:W2:Y:S01]  /*b820*/  LDG.E.128.CONSTANT R20, desc[UR8][R134.64] ;  /* 0x0000000886147981 */ /* 0x000ea2000c1e9d00 */
[----:B------:R-:W-:-:S02]  /*b830*/  HFMA2 R67, R97, R34, R67 ;  /* 0x0000002261437231 */ /* 0x000fc40000000043 */
[-C--:B------:R-:W-:Y:S02]  /*b840*/  HFMA2 R25, R84, R45.reuse, R25 ;  /* 0x0000002d54197231 */ /* 0x080fe40000000019 */
[----:B------:R-:W-:Y:S01]  /*b850*/  HFMA2 R89, R97, R26, R38 ;  /* 0x0000001a61597231 */ /* 0x000fe20000000026 */
[----:B------:R-:W-:Y:S01]  /*b860*/  @!P0 PRMT R122, R122, 0x7610, R18 ;  /* 0x000076107a7a8816 */ /* 0x000fe20000000012 */
[----:B------:R-:W-:Y:S01]  /*b870*/  HADD2 R64, R17.H0_H0, R17.H1_H1 ;  /* 0x3000001111407230 */ /* 0x000fe20000000800 */
[----:B------:R-:W-:Y:S01]  /*b880*/  @!P0 PRMT R121, R121, 0x7610, R19 ;  /* 0x0000761079798816 */ /* 0x000fe20000000013 */
[----:B------:R-:W-:Y:S02]  /*b890*/  HFMA2 R36, R82, R45, R36 ;  /* 0x0000002d52247231 */ /* 0x000fe40000000024 */
[----:B------:R-:W-:Y:S02]  /*b8a0*/  HFMA2 R19, R112, R35, R68 ;  /* 0x0000002370137231 */ /* 0x000fe40000000044 */
[----:B------:R-:W-:-:S02]  /*b8b0*/  HFMA2 R38, R60, R45, R44 ;  /* 0x0000002d3c267231 */ /* 0x000fc4000000002c */
[-C--:B------:R-:W-:Y:S02]  /*b8c0*/  HFMA2 R45, R59, R46.reuse, R37 ;  /* 0x0000002e3b2d7231 */ /* 0x080fe40000000025 */
[----:B------:R-:W-:Y:S02]  /*b8d0*/  HFMA2 R18, R56, R35, R67 ;  /* 0x0000002338127231 */ /* 0x000fe40000000043 */
[----:B------:R-:W-:Y:S02]  /*b8e0*/  HADD2 R17, R33.H0_H0, R33.H1_H1 ;  /* 0x3000002121117230 */ /* 0x000fe40000000800 */
[----:B------:R-:W1:Y:S01]  /*b8f0*/  LDS.128 R32, [UR4+0x180] ;  /* 0x00018004ff207984 */ /* 0x000e620008000c00 */
[-C--:B------:R-:W-:Y:S02]  /*b900*/  HFMA2 R25, R63, R46.reuse, R25 ;  /* 0x0000002e3f197231 */ /* 0x080fe40000000019 */
[----:B------:R-:W-:Y:S02]  /*b910*/  HFMA2 R45, R50, R47, R45 ;  /* 0x0000002f322d7231 */ /* 0x000fe4000000002d */
[----:B------:R-:W-:-:S02]  /*b920*/  HFMA2 R44, R61, R46, R36 ;  /* 0x0000002e3d2c7231 */ /* 0x000fc40000000024 */
[----:B------:R-:W-:Y:S02]  /*b930*/  HFMA2 R46, R57, R46, R38 ;  /* 0x0000002e392e7231 */ /* 0x000fe40000000026 */
[-C--:B------:R-:W-:Y:S02]  /*b940*/  HFMA2 R25, R54, R47.reuse, R25 ;  /* 0x0000002f36197231 */ /* 0x080fe40000000019 */
[-C--:B0-----:R-:W-:Y:S02]  /*b950*/  HFMA2 R45, R51, R40.reuse, R45 ;  /* 0x00000028332d7231 */ /* 0x081fe4000000002d */
[-C--:B------:R-:W-:Y:S01]  /*b960*/  HFMA2 R44, R52, R47.reuse, R44 ;  /* 0x0000002f342c7231 */ /* 0x080fe2000000002c */
[----:B------:R-:W0:Y:S01]  /*b970*/  LDS.128 R36, [UR4+0x190] ;  /* 0x00019004ff247984 */ /* 0x000e220008000c00 */
        /* <DEDUP_REMOVED lines=17> */
[----:B------:R-:W-:Y:S02]  /*ba90*/  HADD2 R65, R46.H0_H0, R46.H1_H1 ;  /* 0x3000002e2e417230 */ /* 0x000fe40000000800 */
[-C--:B-1----:R-:W-:Y:S02]  /*baa0*/  HFMA2 R44, R95, R32.reuse, RZ ;  /* 0x000000205f2c7231 */ /* 0x082fe400000000ff */
[----:B------:R-:W-:-:S02]  /*bab0*/  HFMA2 R46, R91, R32, RZ ;  /* 0x000000205b2e7231 */ /* 0x000fc400000000ff */
[----:B------:R-:W-:Y:S02]  /*bac0*/  HFMA2 R25, R58, R43, R47 ;  /* 0x0000002b3a197231 */ /* 0x000fe4000000002f */
[----:B------:R-:W1:Y:S01]  /*bad0*/  LDS.128 R40, [UR4+0x200] ;  /* 0x00020004ff287984 */ /* 0x000e620008000c00 */
[----:B------:R-:W-:Y:S02]  /*bae0*/  HADD2 R67, R45.H0_H0, R45.H1_H1 ;  /* 0x3000002d2d437230 */ /* 0x000fe40000000800 */
[-C--:B------:R-:W-:Y:S02]  /*baf0*/  HFMA2 R44, R84, R33.reuse, R44 ;  /* 0x00000021542c7231 */ /* 0x080fe4000000002c */
[----:B------:R-:W-:Y:S02]  /*bb00*/  HFMA2 R46, R62, R33, R46 ;  /* 0x000000213e2e7231 */ /* 0x000fe4000000002e */
[-C--:B------:R-:W-:Y:S02]  /*bb10*/  HFMA2 R45, R93, R32.reuse, RZ.H0_H0 ;  /* 0x000000205d2d7231 */ /* 0x080fe400000400ff */
[----:B------:R-:W-:-:S04]  /*bb20*/  HFMA2 R32, R83, R32, RZ.H0_H0 ;  /* 0x0000002053207231 */ /* 0x000fc800000400ff */
        /* <DEDUP_REMOVED lines=8> */
[----:B------:R-:W4:Y:S01]  /*bbb0*/  LDS.128 R44, [UR4+0x210] ;  /* 0x00021004ff2c7984 */ /* 0x000f220008000c00 */
[-C--:B0-----:R-:W-:Y:S02]  /*bbc0*/  HFMA2 R32, R55, R36.reuse, R32 ;  /* 0x0000002437207231 */ /* 0x081fe40000000020 */
[----:B------:R-:W-:Y:S02]  /*bbd0*/  HFMA2 R68, R51, R36, R68 ;  /* 0x0000002433447231 */ /* 0x000fe40000000044 */
[-C--:B------:R-:W-:Y:S02]  /*bbe0*/  HFMA2 R33, R52, R35.reuse, R33 ;  /* 0x0000002334217231 */ /* 0x080fe40000000021 */
[----:B------:R-:W-:-:S02]  /*bbf0*/  HFMA2 R34, R48, R35, R34 ;  /* 0x0000002330227231 */ /* 0x000fc40000000022 */
[-C--:B------:R-:W-:Y:S02]  /*bc00*/  HFMA2 R33, R53, R36.reuse, R33 ;  /* 0x0000002435217231 */ /* 0x080fe40000000021 */
[-C--:B------:R-:W-:Y:S02]  /*bc10*/  HFMA2 R32, R94, R37.reuse, R32 ;  /* 0x000000255e207231 */ /* 0x080fe40000000020 */
[----:B------:R-:W-:Y:S02]  /*bc20*/  HFMA2 R34, R49, R36, R34 ;  /* 0x0000002431227231 */ /* 0x000fe40000000022 */
[-C--:B------:R-:W-:Y:S02]  /*bc30*/  HFMA2 R68, R90, R37.reuse, R68 ;  /* 0x000000255a447231 */ /* 0x080fe40000000044 */
[----:B------:R-:W-:Y:S02]  /*bc40*/  HFMA2 R33, R92, R37, R33 ;  /* 0x000000255c217231 */ /* 0x000fe40000000021 */
[----:B-1----:R-:W-:-:S02]  /*bc50*/  HFMA2 R36, R95, R40, RZ ;  /* 0x000000285f247231 */ /* 0x002fc400000000ff */
[----:B------:R-:W-:Y:S02]  /*bc60*/  HFMA2 R34, R86, R37, R34 ;  /* 0x0000002556227231 */ /* 0x000fe40000000022 */
[-C--:B------:R-:W-:Y:S02]  /*bc70*/  HFMA2 R33, R97, R38.reuse, R33 ;  /* 0x0000002661217231 */ /* 0x080fe40000000021 */
[-C--:B------:R-:W-:Y:S02]  /*bc80*/  HFMA2 R32, R99, R38.reuse, R32 ;  /* 0x0000002663207231 */ /* 0x080fe40000000020 */
[-C--:B------:R-:W-:Y:S02]  /*bc90*/  HFMA2 R34, R85, R38.reuse, R34 ;  /* 0x0000002655227231 */ /* 0x080fe40000000022 */
[----:B------:R-:W-:Y:S02]  /*bca0*/  HFMA2 R68, R87, R38, R68 ;  /* 0x0000002657447231 */ /* 0x000fe40000000044 */
[----:B------:R-:W-:-:S02]  /*bcb0*/  HFMA2 R38, R91, R40, RZ ;  /* 0x000000285b267231 */ /* 0x000fc400000000ff */
[-C--:B------:R-:W-:Y:S02]  /*bcc0*/  HFMA2 R36, R84, R41.reuse, R36 ;  /* 0x0000002954247231 */ /* 0x080fe40000000024 */
[----:B------:R-:W-:Y:S02]  /*bcd0*/  HFMA2 R37, R93, R40, RZ.H0_H0 ;  /* 0x000000285d257231 */ /* 0x000fe400000400ff */
[----:B------:R-:W-:Y:S02]  /*bce0*/  HFMA2 R38, R62, R41, R38 ;  /* 0x000000293e267231 */ /* 0x000fe40000000026 */
[----:B------:R-:W-:Y:S02]  /*bcf0*/  HFMA2 R36, R63, R42, R36 ;  /* 0x0000002a3f247231 */ /* 0x000fe40000000024 */
[----:B------:R-:W-:Y:S02]  /*bd00*/  HFMA2 R40, R83, R40, RZ.H0_H0 ;  /* 0x0000002853287231 */ /* 0x000fe400000400ff */
[----:B------:R-:W-:-:S02]  /*bd10*/  HFMA2 R32, R58, R39, R32 ;  /* 0x000000273a207231 */ /* 0x000fc40000000020 */
[-C--:B------:R-:W-:Y:S02]  /*bd20*/  HFMA2 R37, R82, R41.reuse, R37 ;  /* 0x0000002952257231 */ /* 0x080fe40000000025 */
[----:B------:R-:W-:Y:S02]  /*bd30*/  HFMA2 R38, R59, R42, R38 ;  /* 0x0000002a3b267231 */ /* 0x000fe40000000026 */
[----:B------:R-:W-:Y:S02]  /*bd40*/  HFMA2 R40, R60, R41, R40 ;  /* 0x000000293c287231 */ /* 0x000fe40000000028 */
[----:B------:R-:W-:Y:S02]  /*bd50*/  HFMA2 R36, R54, R43, R36 ;  /* 0x0000002b36247231 */ /* 0x000fe40000000024 */
[-C--:B------:R-:W-:Y:S02]  /*bd60*/  HFMA2 R33, R56, R39.reuse, R33 ;  /* 0x0000002738217231 */ /* 0x080fe40000000021 */
[----:B------:R-:W-:-:S02]  /*bd70*/  HFMA2 R34, R110, R39, R34 ;  /* 0x000000276e227231 */ /* 0x000fc40000000022 */
[-C--:B------:R-:W-:Y:S02]  /*bd80*/  HFMA2 R37, R61, R42.reuse, R37 ;  /* 0x0000002a3d257231 */ /* 0x080fe40000000025 */
[----:B------:R-:W-:Y:S02]  /*bd90*/  HFMA2 R40, R57, R42, R40 ;  /* 0x0000002a39287231 */ /* 0x000fe40000000028 */
[-C--:B------:R-:W-:Y:S02]  /*bda0*/  HFMA2 R38, R50, R43.reuse, R38 ;  /* 0x0000002b32267231 */ /* 0x080fe40000000026 */
[----:B------:R-:W-:Y:S02]  /*bdb0*/  HFMA2 R37, R52, R43, R37 ;  /* 0x0000002b34257231 */ /* 0x000fe40000000025 */
[----:B------:R-:W-:Y:S02]  /*bdc0*/  HFMA2 R71, R112, R39, R68 ;  /* 0x0000002770477231 */ /* 0x000fe40000000044 */
[----:B------:R-:W-:-:S02]  /*bdd0*/  HADD2 R68, R32.H0_H0, R32.H1_H1 ;  /* 0x3000002020447230 */ /* 0x000fc40000000800 */
[----:B------:R-:W-:Y:S02]  /*bde0*/  HADD2 R69, R33.H0_H0, R33.H1_H1 ;  /* 0x3000002121457230 */ /* 0x000fe40000000800 */
[----:B------:R-:W-:Y:S02]  /*bdf0*/  HADD2 R70, R34.H0_H0, R34.H1_H1 ;  /* 0x3000002222467230 */ /* 0x000fe40000000800 */
[----:B------:R-:W-:Y:S01]  /*be00*/  HFMA2 R43, R48, R43, R40 ;  /* 0x0000002b302b7231 */ /* 0x000fe20000000028 */
[----:B------:R-:W0:Y:S01]  /*be10*/  LDS.128 R32, [UR4+0x280] ;  /* 0x00028004ff207984 */ /* 0x000e220008000c00 */
[-C--:B----4-:R-:W-:Y:S02]  /*be20*/  HFMA2 R40, R55, R44.reuse, R36 ;  /* 0x0000002c37287231 */ /* 0x090fe40000000024 */
[----:B------:R-:W-:Y:S02]  /*be30*/  HFMA2 R42, R51, R44, R38 ;  /* 0x0000002c332a7231 */ /* 0x000fe40000000026 */
[----:B------:R-:W-:-:S02]  /*be40*/  HFMA2 R40, R94, R45, R40 ;  /* 0x0000002d5e287231 */ /* 0x000fc40000000028 */
[----:B------:R-:W-:Y:S02]  /*be50*/  HFMA2 R42, R90, R45, R42 ;  /* 0x0000002d5a2a7231 */ /* 0x000fe4000000002a */
[-C--:B------:R-:W-:Y:S02]  /*be60*/  HFMA2 R40, R99, R46.reuse, R40 ;  /* 0x0000002e63287231 */ /* 0x080fe40000000028 */
[----:B------:R-:W-:Y:S02]  /*be70*/  HFMA2 R42, R87, R46, R42 ;  /* 0x0000002e572a7231 */ /* 0x000fe4000000002a */
[----:B------:R-:W-:Y:S02]  /*be80*/  HFMA2 R41, R53, R44, R37 ;  /* 0x0000002c35297231 */ /* 0x000fe40000000025 */
[----:B------:R-:W1:Y:S01]  /*be90*/  LDS.128 R36, [UR4+0x290] ;  /* 0x00029004ff247984 */ /* 0x000e620008000c00 */
[----:B------:R-:W-:Y:S02]  /*bea0*/  HFMA2 R40, R58, R47, R40 ;  /* 0x0000002f3a287231 */ /* 0x000fe40000000028 */
[----:B------:R-:W-:-:S02]  /*beb0*/  HFMA2 R41, R92, R45, R41 ;  /* 0x0000002d5c297231 */ /* 0x000fc40000000029 */
[-C--:B------:R-:W-:Y:S02]  /*bec0*/  HFMA2 R42, R112, R47.reuse, R42 ;  /* 0x0000002f702a7231 */ /* 0x080fe4000000002a */
[----:B------:R-:W-:Y:S02]  /*bed0*/  HFMA2 R41, R97, R46, R41 ;  /* 0x0000002e61297231 */ /* 0x000fe40000000029 */
[----:B------:R-:W-:Y:S01]  /*bee0*/  HADD2 R72, R40.H0_H0, R40.H1_H1 ;  /* 0x3000002828487230 */ /* 0x000fe20000000800 */
[----:B---3--:R-:W-:Y:S01]  /*bef0*/  LOP3.LUT R40, R29, 0x3f, RZ, 0xc0, !PT ;  /* 0x0000003f1d287812 */ /* 0x008fe200078ec0ff */
[----:B------:R-:W-:Y:S02]  /*bf00*/  HFMA2 R41, R56, R47, R41 ;  /* 0x0000002f38297231 */ /* 0x000fe40000000029 */
[----:B------:R-:W-:Y:S01]  /*bf10*/  HADD2 R75, R42.H0_H0, R42.H1_H1 ;  /* 0x3000002a2a4b7230 */ /* 0x000fe20000000800 */
[----:B------:R-:W-:Y:S01]  /*bf20*/  IADD3 R103, PT, PT, R40, -0x20, RZ ;  /* 0xffffffe028677810 */ /* 0x000fe20007ffe0ff */
[----:B------:R-:W-:-:S02]  /*bf30*/  HADD2 R73, R41.H0_H0, R41.H1_H1 ;  /* 0x3000002929497230 */ /* 0x000fc40000000800 */
[-C--:B0-----:R-:W-:Y:S01]  /*bf40*/  HFMA2 R42, R95, R32.reuse, RZ ;  /* 0x000000205f2a7231 */ /* 0x081fe200000000ff */
[----:B------:R-:W-:Y:S01]  /*bf50*/  LOP3.LUT R41, R31, 0x3f, RZ, 0xc0, !PT ;  /* 0x0000003f1f297812 */ /* 0x000fe200078ec0ff */
[----:B------:R-:W-:Y:S02]  /*bf60*/  HFMA2 R40, R91, R32, RZ ;  /* 0x000000205b287231 */ /* 0x000fe400000000ff */
[----:B------:R-:W-:Y:S01]  /*bf70*/  HFMA2 R43, R49, R44, R43 ;  /* 0x0000002c312b7231 */ /* 0x000fe2000000002b */
[----:B------:R-:W-:Y:S01]  /*bf80*/  IADD3 R111, PT, PT, R41, -0x20, RZ ;  /* 0xffffffe0296f7810 */ /* 0x000fe20007ffe0ff */
[-C--:B------:R-:W-:Y:S02]  /*bf90*/  HFMA2 R41, R93, R32.reuse, RZ.H0_H0 ;  /* 0x000000205d297231 */ /* 0x080fe400000400ff */
[----:B------:R-:W-:Y:S02]  /*bfa0*/  HFMA2 R32, R83, R32, RZ.H0_H0 ;  /* 0x0000002053207231 */ /* 0x000fe400000400ff */
[----:B------:R-:W-:-:S02]  /*bfb0*/  HFMA2 R42, R84, R33, R42 ;  /* 0x00000021542a7231 */ /* 0x000fc4000000002a */
[----:B------:R-:W-:Y:S02]  /*bfc0*/  HFMA2 R40, R62, R33, R40 ;  /* 0x000000213e287231 */ /* 0x000fe40000000028 */
[----:B------:R-:W-:Y:S02]  /*bfd0*/  HFMA2 R43, R86, R45, R43 ;  /* 0x0000002d562b7231 */ /* 0x000fe4000000002b */
[-C--:B------:R-:W-:Y:S02]  /*bfe0*/  HFMA2 R32, R60, R33.reuse, R32 ;  /* 0x000000213c207231 */ /* 0x080fe40000000020 */
[----:B------:R-:W-:Y:S01]  /*bff0*/  HFMA2 R41, R82, R33, R41 ;  /* 0x0000002152297231 */ /* 0x000fe20000000029 */
[----:B------:R-:W-:Y:S01]  /*c000*/  LOP3.LUT R33, R28, 0x3f, RZ, 0xc0, !PT ;  /* 0x0000003f1c217812 */ /* 0x000fe200078ec0ff */
[----:B------:R-:W-:Y:S02]  /*c010*/  HFMA2 R43, R85, R46, R43 ;  /* 0x0000002e552b7231 */ /* 0x000fe4000000002b */
[----:B------:R-:W-:-:S02]  /*c020*/  HFMA2 R42, R63, R34, R42 ;  /* 0x000000223f2a7231 */ /* 0x000fc4000000002a */
[-C--:B------:R-:W-:Y:S02]  /*c030*/  HFMA2 R32, R57, R34.reuse, R32 ;  /* 0x0000002239207231 */ /* 0x080fe40000000020 */
[-C--:B------:R-:W-:Y:S01]  /*c040*/  HFMA2 R40, R59, R34.reuse, R40 ;  /* 0x000000223b287231 */ /* 0x080fe20000000028 */
[----:B------:R-:W-:Y:S01]  /*c050*/  IADD3 R139, PT, PT, R33, -0x20, RZ ;  /* 0xffffffe0218b7810 */ /* 0x000fe20007ffe0ff */
[----:B------:R-:W-:Y:S01]  /*c060*/  HFMA2 R43, R110, R47, R43 ;  /* 0x0000002f6e2b7231 */ /* 0x000fe2000000002b */
[----:B------:R-:W-:Y:S01]  /*c070*/  LOP3.LUT R33, R30, 0x3f, RZ, 0xc0, !PT ;  /* 0x0000003f1e217812 */ /* 0x000fe200078ec0ff */
[-C--:B------:R-:W-:Y:S02]  /*c080*/  HFMA2 R32, R48, R35.reuse, R32 ;  /* 0x0000002330207231 */ /* 0x080fe40000000020 */
[----:B------:R-:W-:Y:S02]  /*c090*/  HFMA2 R41, R61, R34, R41 ;  /* 0x000000223d297231 */ /* 0x000fe40000000029 */
[----:B------:R-:W-:-:S02]  /*c0a0*/  HFMA2 R42, R54, R35, R42 ;  /* 0x00000023362a7231 */ /* 0x000fc4000000002a */
[----:B------:R-:W-:Y:S02]  /*c0b0*/  HADD2 R74, R43.H0_H0, R43.H1_H1 ;  /* 0x3000002b2b4a7230 */ /* 0x000fe40000000800 */
[-C--:B------:R-:W-:Y:S02]  /*c0c0*/  HFMA2 R40, R50, R35.reuse, R40 ;  /* 0x0000002332287231 */ /* 0x080fe40000000028 */
[----:B------:R-:W-:Y:S01]  /*c0d0*/  HFMA2 R41, R52, R35, R41 ;  /* 0x0000002334297231 */ /* 0x000fe20000000029 */
[----:B------:R-:W-:Y:S01]  /*c0e0*/  IADD3 R137, PT, PT, R33, -0x20, RZ ;  /* 0xffffffe021897810 */ /* 0x000fe20007ffe0ff */
[-C--:B-1----:R-:W-:Y:S02]  /*c0f0*/  HFMA2 R43, R49, R36.reuse, R32 ;  /* 0x00000024312b7231 */ /* 0x082fe40000000020 */
[----:B------:R-:W0:Y:S01]  /*c100*/  LDS.128 R32, [UR4+0x300] ;  /* 0x00030004ff207984 */ /* 0x000e220008000c00 */
[-C--:B------:R-:W-:Y:S02]  /*c110*/  HFMA2 R47, R55, R36.reuse, R42 ;  /* 0x00000024372f7231 */ /* 0x080fe4000000002a */
[----:B------:R-:W-:-:S02]  /*c120*/  HFMA2 R45, R51, R36, R40 ;  /* 0x00000024332d7231 */ /* 0x000fc40000000028 */
[----:B------:R-:W-:Y:S01]  /*c130*/  HFMA2 R46, R53, R36, R41 ;  /* 0x00000024352e7231 */ /* 0x000fe20000000029 */
[----:B------:R-:W-:Y:S01]  /*c140*/  SHF.R.U32.HI R36, RZ, 0x6, R29 ;  /* 0x00000006ff247819 */ /* 0x000fe2000001161d */
[-C--:B------:R-:W-:Y:S02]  /*c150*/  HFMA2 R47, R94, R37.reuse, R47 ;  /* 0x000000255e2f7231 */ /* 0x080fe4000000002f */
[-C--:B------:R-:W-:Y:S01]  /*c160*/  HFMA2 R45, R90, R37.reuse, R45 ;  /* 0x000000255a2d7231 */ /* 0x080fe2000000002d */
[----:B------:R-:W-:Y:S01]  /*c170*/  LOP3.LUT R40, R36, 0x3f, RZ, 0xc0, !PT ;  /* 0x0000003f24287812 */ /* 0x000fe200078ec0ff */
[-C--:B------:R-:W-:Y:S01]  /*c180*/  HFMA2 R46, R92, R37.reuse, R46 ;  /* 0x000000255c2e7231 */ /* 0x080fe2000000002e */
[----:B------:R-:W-:Y:S01]  /*c190*/  SHF.R.U32.HI R36, RZ, 0x6, R28 ;  /* 0x00000006ff247819 */ /* 0x000fe2000001161c */
[----:B------:R-:W-:Y:S02]  /*c1a0*/  HFMA2 R43, R86, R37, R43 ;  /* 0x00000025562b7231 */ /* 0x000fe4000000002b */
[-C--:B------:R-:W-:Y:S01]  /*c1b0*/  HFMA2 R47, R99, R38.reuse, R47 ;  /* 0x00000026632f7231 */ /* 0x080fe2000000002f */
[----:B------:R-:W-:Y:S01]  /*c1c0*/  LOP3.LUT R37, R36, 0x3f, RZ, 0xc0, !PT ;  /* 0x0000003f24257812 */ /* 0x000fe200078ec0ff */
[----:B------:R-:W-:-:S02]  /*c1d0*/  HFMA2 R45, R87, R38, R45 ;  /* 0x00000026572d7231 */ /* 0x000fc4000000002d */
[-C--:B------:R-:W-:Y:S01]  /*c1e0*/  HFMA2 R36, R97, R38.reuse, R46 ;  /* 0x0000002661247231 */ /* 0x080fe2000000002e */
[----:B------:R-:W-:Y:S01]  /*c1f0*/  IADD3 R40, PT, PT, R40, -0x20, RZ ;  /* 0xffffffe028287810 */ /* 0x000fe20007ffe0ff */
[----:B------:R-:W-:Y:S01]  /*c200*/  HFMA2 R43, R85, R38, R43 ;  /* 0x00000026552b7231 */ /* 0x000fe2000000002b */
[----:B------:R-:W-:Y:S01]  /*c210*/  SHF.R.U32.HI R38, RZ, 0xc, R28 ;  /* 0x0000000cff267819 */ /* 0x000fe2000001161c */
[-C--:B------:R-:W-:Y:S01]  /*c220*/  HFMA2 R77, R56, R39.reuse, R36 ;  /* 0x00000027384d7231 */ /* 0x080fe20000000024 */
[----:B------:R1:W-:Y:S01]  /*c230*/  I2F.F16 R96, R40 ;  /* 0x0000002800607306 */ /* 0x0003e20000200c00 */
[----:B------:R-:W-:Y:S01]  /*c240*/  IADD3 R98, PT, PT, R37, -0x20, RZ ;  /* 0xffffffe025627810 */ /* 0x000fe20007ffe0ff */
[-C--:B------:R-:W-:Y:S02]  /*c250*/  HFMA2 R47, R58, R39.reuse, R47 ;  /* 0x000000273a2f7231 */ /* 0x080fe4000000002f */
[-C--:B------:R-:W-:Y:S02]  /*c260*/  HFMA2 R43, R110, R39.reuse, R43 ;  /* 0x000000276e2b7231 */ /* 0x080fe4000000002b */
[----:B------:R-:W-:Y:S01]  /*c270*/  HFMA2 R45, R112, R39, R45 ;  /* 0x00000027702d7231 */ /* 0x000fe2000000002d */
[----:B-1----:R-:W-:-:S02]  /*c280*/  LOP3.LUT R40, R38, 0x3f, RZ, 0xc0, !PT ;  /* 0x0000003f26287812 */ /* 0x002fc400078ec0ff */
[----:B------:R-:W1:Y:S02]  /*c290*/  LDS.128 R36, [UR4+0x310] ;  /* 0x00031004ff247984 */ /* 0x000e640008000c00 */
[----:B------:R-:W-:Y:S01]  /*c2a0*/  IADD3 R44, PT, PT, R40, -0x20, RZ ;  /* 0xffffffe0282c7810 */ /* 0x000fe20007ffe0ff */
[-C--:B0-----:R-:W-:Y:S01]  /*c2b0*/  HFMA2 R42, R95, R32.reuse, RZ ;  /* 0x000000205f2a7231 */ /* 0x081fe200000000ff */
[----:B------:R-:W-:Y:S01]  /*c2c0*/  SHF.R.U32.HI R41, RZ, 0x6, R31 ;  /* 0x00000006ff297819 */ /* 0x000fe2000001161f */
[----:B------:R-:W-:Y:S02]  /*c2d0*/  HFMA2 R40, R91, R32, RZ ;  /* 0x000000205b287231 */ /* 0x000fe400000000ff */
[----:B------:R-:W-:Y:S01]  /*c2e0*/  HADD2 R76, R47.H0_H0, R47.H1_H1 ;  /* 0x3000002f2f4c7230 */ /* 0x000fe20000000800 */
[----:B------:R-:W-:Y:S01]  /*c2f0*/  LOP3.LUT R41, R41, 0x3f, RZ, 0xc0, !PT ;  /* 0x0000003f29297812 */ /* 0x000fe200078ec0ff */
[----:B------:R-:W-:-:S03]  /*c300*/  HFMA2 R47, R84, R33, R42 ;  /* 0x00000021542f7231 */ /* 0x000fc6000000002a */
[----:B------:R-:W-:Y:S01]  /*c310*/  IADD3 R41, PT, PT, R41, -0x20, RZ ;  /* 0xffffffe029297810 */ /* 0x000fe20007ffe0ff */
[----:B------:R-:W-:-:S03]  /*c320*/  HFMA2 R40, R62, R33, R40 ;  /* 0x000000213e287231 */ /* 0x000fc60000000028 */
[----:B------:R0:W-:Y:S01]  /*c330*/  I2F.F16 R46, R41 ;  /* 0x00000029002e7306 */ /* 0x0001e20000200c00 */
[-C--:B------:R-:W-:Y:S02]  /*c340*/  HFMA2 R47, R63, R34.reuse, R47 ;  /* 0x000000223f2f7231 */ /* 0x080fe4000000002f */
[----:B------:R-:W-:Y:S01]  /*c350*/  HFMA2 R40, R59, R34, R40 ;  /* 0x000000223b287231 */ /* 0x000fe20000000028 */
[----:B0-----:R-:W-:-:S04]  /*c360*/  SHF.R.U32.HI R41, RZ, 0x12, R28 ;  /* 0x00000012ff297819 */ /* 0x001fc8000001161c */
[----:B------:R-:W-:Y:S01]  /*c370*/  LOP3.LUT R41, R41, 0x3f, RZ, 0xc0, !PT ;  /* 0x0000003f29297812 */ /* 0x000fe200078ec0ff */
[----:B------:R-:W-:Y:S02]  /*c380*/  HADD2 R79, R43.H0_H0, R43.H1_H1 ;  /* 0x3000002b2b4f7230 */ /* 0x000fe40000000800 */
[-C--:B------:R-:W-:Y:S02]  /*c390*/  HFMA2 R47, R54, R35.reuse, R47 ;  /* 0x00000023362f7231 */ /* 0x080fe4000000002f */
[-C--:B------:R-:W-:Y:S01]  /*c3a0*/  HFMA2 R43, R83, R32.reuse, RZ.H0_H0 ;  /* 0x00000020532b7231 */ /* 0x080fe200000400ff */
[----:B------:R-:W-:Y:S01]  /*c3b0*/  IADD3 R140, PT, PT, R41, -0x20, RZ ;  /* 0xffffffe0298c7810 */ /* 0x000fe20007ffe0ff */
[----:B------:R-:W-:Y:S02]  /*c3c0*/  HFMA2 R41, R93, R32, RZ.H0_H0 ;  /* 0x000000205d297231 */ /* 0x000fe400000400ff */
        /* <DEDUP_REMOVED lines=8> */
[----:B------:R-:W-:Y:S02]  /*c450*/  HFMA2 R81, R52, R35, R81 ;  /* 0x0000002334517231 */ /* 0x000fe40000000051 */
[----:B------:R-:W0:Y:S01]  /*c460*/  LDS.128 R32, [UR4+0x380] ;  /* 0x00038004ff207984 */ /* 0x000e220008000c00 */
        /* <DEDUP_REMOVED lines=13> */
[----:B------:R-:W-:Y:S01]  /*c540*/  HFMA2 R39, R110, R39, R38 ;  /* 0x000000276e277231 */ /* 0x000fe20000000026 */
[----:B------:R-:W-:-:S04]  /*c550*/  SHF.R.U32.HI R38, RZ, 0x18, R30 ;  /* 0x00000018ff267819 */ /* 0x000fc8000001161e */
[----:B------:R-:W-:Y:S02]  /*c560*/  LOP3.LUT R38, R38, 0x3f, RZ, 0xc0, !PT ;  /* 0x0000003f26267812 */ /* 0x000fe400078ec0ff */
[----:B------:R-:W-:Y:S02]  /*c570*/  SHF.R.U32.HI R41, RZ, 0x6, R30 ;  /* 0x00000006ff297819 */ /* 0x000fe4000001161e */
[----:B------:R-:W-:Y:S02]  /*c580*/  IADD3 R119, PT, PT, R38, -0x20, RZ ;  /* 0xffffffe026777810 */ /* 0x000fe40007ffe0ff */
[----:B------:R-:W-:Y:S02]  /*c590*/  SHF.R.U32.HI R38, RZ, 0x12, R31 ;  /* 0x00000012ff267819 */ /* 0x000fe4000001161f */
[----:B------:R-:W-:Y:S02]  /*c5a0*/  LOP3.LUT R41, R41, 0x3f, RZ, 0xc0, !PT ;  /* 0x0000003f29297812 */ /* 0x000fe400078ec0ff */
[----:B------:R-:W-:-:S02]  /*c5b0*/  LOP3.LUT R136, R38, 0x3f, RZ, 0xc0, !PT ;  /* 0x0000003f26887812 */ /* 0x000fc400078ec0ff */
[----:B------:R-:W-:Y:S02]  /*c5c0*/  SHF.R.U32.HI R38, RZ, 0x18, R31 ;  /* 0x00000018ff267819 */ /* 0x000fe4000001161f */
[--C-:B------:R-:W-:Y:S02]  /*c5d0*/  SHF.R.U32.HI R104, RZ, 0xc, R29.reuse ;  /* 0x0000000cff687819 */ /* 0x100fe4000001161d */
[--C-:B------:R-:W-:Y:S02]  /*c5e0*/  SHF.R.U32.HI R101, RZ, 0x12, R29.reuse ;  /* 0x00000012ff657819 */ /* 0x100fe4000001161d */
[----:B------:R-:W-:Y:S02]  /*c5f0*/  SHF.R.U32.HI R129, RZ, 0x18, R29 ;  /* 0x00000018ff817819 */ /* 0x000fe4000001161d */
[----:B------:R-:W-:Y:S01]  /*c600*/  IADD3 R41, PT, PT, R41, -0x20, RZ ;  /* 0xffffffe029297810 */ /* 0x000fe20007ffe0ff */
[----:B------:R-:W-:Y:S01]  /*c610*/  HADD2 R78, R45.H0_H0, R45.H1_H1 ;  /* 0x3000002d2d4e7230 */ /* 0x000fe20000000800 */
[----:B--2---:R-:W-:Y:S01]  /*c620*/  SHF.R.U32 R29, R29, 0x1e, R21 ;  /* 0x0000001e1d1d7819 */ /* 0x004fe20000001615 */
[----:B------:R-:W-:Y:S01]  /*c630*/  I2F.F16 R45, R44 ;  /* 0x0000002c002d7306 */ /* 0x000fe20000200c00 */
[----:B------:R-:W-:-:S02]  /*c640*/  SHF.R.U32.HI R131, RZ, 0x18, R28 ;  /* 0x00000018ff837819 */ /* 0x000fc4000001161c */
[----:B------:R-:W-:Y:S02]  /*c650*/  LOP3.LUT R38, R38, 0x3f, RZ, 0xc0, !PT ;  /* 0x0000003f26267812 */ /* 0x000fe400078ec0ff */
[----:B------:R-:W-:Y:S02]  /*c660*/  SHF.R.U32 R28, R28, 0x1e, R20 ;  /* 0x0000001e1c1c7819 */ /* 0x000fe40000001614 */
[----:B------:R-:W-:Y:S01]  /*c670*/  SHF.R.U32.HI R37, RZ, 0x12, R30 ;  /* 0x00000012ff257819 */ /* 0x000fe2000001161e */
[----:B------:R1:W-:Y:S01]  /*c680*/  I2F.F16 R44, R41 ;  /* 0x00000029002c7306 */ /* 0x0003e20000200c00 */
[----:B------:R-:W-:Y:S01]  /*c690*/  LOP3.LUT R29, R29, 0x3f, RZ, 0xc0, !PT ;  /* 0x0000003f1d1d7812 */ /* 0x000fe200078ec0ff */
[-C--:B0-----:R-:W-:Y:S01]  /*c6a0*/  HFMA2 R42, R95, R32.reuse, RZ ;  /* 0x000000205f2a7231 */ /* 0x081fe200000000ff */
[----:B------:R-:W-:Y:S01]  /*c6b0*/  IADD3 R117, PT, PT, R38, -0x20, RZ ;  /* 0xffffffe026757810 */ /* 0x000fe20007ffe0ff */
[-C--:B------:R-:W-:Y:S01]  /*c6c0*/  HFMA2 R91, R91, R32.reuse, RZ ;  /* 0x000000205b5b7231 */ /* 0x080fe200000000ff */
[----:B------:R-:W-:Y:S01]  /*c6d0*/  LOP3.LUT R38, R28, 0x3f, RZ, 0xc0, !PT ;  /* 0x0000003f1c267812 */ /* 0x000fe200078ec0ff */
[-C--:B-1----:R-:W-:Y:S01]  /*c6e0*/  HFMA2 R41, R93, R32.reuse, RZ.H0_H0 ;  /* 0x000000205d297231 */ /* 0x082fe200000400ff */
[----:B------:R-:W-:Y:S01]  /*c6f0*/  LOP3.LUT R37, R37, 0x3f, RZ, 0xc0, !PT ;  /* 0x0000003f25257812 */ /* 0x000fe200078ec0ff */
[----:B------:R-:W-:Y:S01]  /*c700*/  HFMA2 R32, R83, R32, RZ.H0_H0 ;  /* 0x0000002053207231 */ /* 0x000fe200000400ff */
[----:B------:R-:W-:Y:S01]  /*c710*/  IADD3 R29, PT, PT, R29, -0x20, RZ ;  /* 0xffffffe01d1d7810 */ /* 0x000fe20007ffe0ff */
[----:B------:R-:W-:-:S02]  /*c720*/  HFMA2 R28, R82, R33, R41 ;  /* 0x00000021521c7231 */ /* 0x000fc40000000029 */
[----:B------:R-:W-:Y:S01]  /*c730*/  IMAD.WIDE R134, R123, 0x4, R134 ;  /* 0x000000047b867825 */ /* 0x000fe200078e0286 */
[----:B------:R-:W-:-:S03]  /*c740*/  IADD3 R47, PT, PT, R37, -0x20, RZ ;  /* 0xffffffe0252f7810 */ /* 0x000fc60007ffe0ff */
[----:B------:R-:W-:Y:S01]  /*c750*/  HFMA2 R32, R60, R33, R32 ;  /* 0x000000213c207231 */ /* 0x000fe20000000020 */
[----:B------:R-:W-:Y:S01]  /*c760*/  SHF.R.U32.HI R40, RZ, 0xc, R30 ;  /* 0x0000000cff287819 */ /* 0x000fe2000001161e */
[----:B------:R0:W-:Y:S01]  /*c770*/  I2F.F16 R60, R29 ;  /* 0x0000001d003c7306 */ /* 0x0001e20000200c00 */
[----:B------:R-:W-:Y:S01]  /*c780*/  SHF.R.U32.HI R37, RZ, 0xc, R31 ;  /* 0x0000000cff257819 */ /* 0x000fe2000001161f */
[----:B------:R-:W-:Y:S01]  /*c790*/  HFMA2 R61, R61, R34, R28 ;  /* 0x000000223d3d7231 */ /* 0x000fe2000000001c */
[----:B------:R-:W-:Y:S02]  /*c7a0*/  SHF.R.U32 R100, R30, 0x1e, R22 ;  /* 0x0000001e1e647819 */ /* 0x000fe40000001616 */
[----:B------:R-:W-:Y:S02]  /*c7b0*/  SHF.R.U32 R102, R31, 0x1e, R23 ;  /* 0x0000001e1f667819 */ /* 0x000fe40000001617 */
[----:B0-----:R-:W2:Y:S01]  /*c7c0*/  LDG.E.128.CONSTANT R28, desc[UR8][R134.64] ;  /* 0x00000008861c7981 */ /* 0x001ea2000c1e9d00 */
[----:B------:R-:W-:-:S04]  /*c7d0*/  LOP3.LUT R40, R40, 0x3f, RZ, 0xc0, !PT ;  /* 0x0000003f28287812 */ /* 0x000fc800078ec0ff */
[----:B------:R-:W-:Y:S01]  /*c7e0*/  IADD3 R40, PT, PT, R40, -0x20, RZ ;  /* 0xffffffe028287810 */ /* 0x000fe20007ffe0ff */
[----:B------:R-:W-:-:S03]  /*c7f0*/  HFMA2 R84, R84, R33, R42 ;  /* 0x0000002154547231 */ /* 0x000fc6000000002a */
[----:B------:R0:W-:Y:S02]  /*c800*/  I2F.F16 R138, R40 ;  /* 0x00000028008a7306 */ /* 0x0001e40000200c00 */
[----:B0-----:R-:W0:Y:S01]  /*c810*/  LDS.128 R40, [UR4+0x390] ;  /* 0x00039004ff287984 */ /* 0x001e220008000c00 */
[----:B------:R-:W-:Y:S01]  /*c820*/  HFMA2 R91, R62, R33, R91 ;  /* 0x000000213e5b7231 */ /* 0x000fe2000000005b */
[--C-:B------:R-:W-:Y:S01]  /*c830*/  SHF.R.U32.HI R33, RZ, 0x4, R20.reuse ;  /* 0x00000004ff217819 */ /* 0x100fe20000011614 */
[-C--:B------:R-:W-:Y:S02]  /*c840*/  HFMA2 R84, R63, R34.reuse, R84 ;  /* 0x000000223f547231 */ /* 0x080fe40000000054 */
[-C--:B------:R-:W-:Y:S01]  /*c850*/  HFMA2 R32, R57, R34.reuse, R32 ;  /* 0x0000002239207231 */ /* 0x080fe20000000020 */
[----:B------:R-:W-:Y:S01]  /*c860*/  LOP3.LUT R33, R33, 0x3f, RZ, 0xc0, !PT ;  /* 0x0000003f21217812 */ /* 0x000fe200078ec0ff */
[----:B------:R-:W-:Y:S01]  /*c870*/  HFMA2 R91, R59, R34, R91 ;  /* 0x000000223b5b7231 */ /* 0x000fe2000000005b */
[----:B------:R-:W-:-:S02]  /*c880*/  SHF.R.U32.HI R34, RZ, 0xa, R20 ;  /* 0x0000000aff227819 */ /* 0x000fc40000011614 */
[----:B------:R-:W-:Y:S02]  /*c890*/  IADD3 R120, PT, PT, R33, -0x20, RZ ;  /* 0xffffffe021787810 */ /* 0x000fe40007ffe0ff */
[----:B------:R-:W-:Y:S02]  /*c8a0*/  LOP3.LUT R33, R34, 0x3f, RZ, 0xc0, !PT ;  /* 0x0000003f22217812 */ /* 0x000fe400078ec0ff */
[----:B------:R-:W-:Y:S01]  /*c8b0*/  SHF.R.U32.HI R34, RZ, 0x4, R21 ;  /* 0x00000004ff227819 */ /* 0x000fe20000011615 */
[-C--:B------:R-:W-:Y:S01]  /*c8c0*/  HFMA2 R84, R54, R35.reuse, R84 ;  /* 0x0000002336547231 */ /* 0x080fe20000000054 */
[----:B------:R-:W-:Y:S01]  /*c8d0*/  IADD3 R33, PT, PT, R33, -0x20, RZ ;  /* 0xffffffe021217810 */ /* 0x000fe20007ffe0ff */
[-C--:B------:R-:W-:Y:S02]  /*c8e0*/  HFMA2 R61, R52, R35.reuse, R61 ;  /* 0x00000023343d7231 */ /* 0x080fe4000000003d */
[-C--:B------:R-:W-:Y:S02]  /*c8f0*/  HFMA2 R91, R50, R35.reuse, R91 ;  /* 0x00000023325b7231 */ /* 0x080fe4000000005b */
[----:B------:R-:W-:Y:S01]  /*c900*/  HFMA2 R32, R48, R35, R32 ;  /* 0x0000002330207231 */ /* 0x000fe20000000020 */
[----:B------:R-:W-:-:S02]  /*c910*/  LOP3.LUT R37, R37, 0x3f, RZ, 0xc0, !PT ;  /* 0x0000003f25257812 */ /* 0x000fc400078ec0ff */
[----:B------:R-:W-:Y:S02]  /*c920*/  LOP3.LUT R34, R34, 0x3f, RZ, 0xc0, !PT ;  /* 0x0000003f22227812 */ /* 0x000fe400078ec0ff */
[--C-:B------:R-:W-:Y:S01]  /*c930*/  SHF.R.U32.HI R35, RZ, 0x4, R22.reuse ;  /* 0x00000004ff237819 */ /* 0x100fe20000011616 */
[----:B------:R1:W-:Y:S01]  /*c940*/  I2F.F16 R57, R33 ;  /* 0x0000002100397306 */ /* 0x0003e20000200c00 */
[----:B------:R-:W-:Y:S02]  /*c950*/  IADD3 R37, PT, PT, R37, -0x20, RZ ;  /* 0xffffffe025257810 */ /* 0x000fe40007ffe0ff */
[----:B------:R-:W-:Y:S02]  /*c960*/  IADD3 R34, PT, PT, R34, -0x20, RZ ;  /* 0xffffffe022227810 */ /* 0x000fe40007ffe0ff */
[----:B------:R-:W-:Y:S02]  /*c970*/  LOP3.LUT R35, R35, 0x3f, RZ, 0xc0, !PT ;  /* 0x0000003f23237812 */ /* 0x000fe400078ec0ff */
[----:B-1----:R-:W-:Y:S01]  /*c980*/  SHF.R.U32.HI R33, RZ, 0xa, R22 ;  /* 0x0000000aff217819 */ /* 0x002fe20000011616 */
[-C--:B0-----:R-:W-:Y:S01]  /*c990*/  HFMA2 R32, R49, R40.reuse, R32 ;  /* 0x0000002831207231 */ /* 0x081fe20000000020 */
[----:B------:R0:W-:Y:S01]  /*c9a0*/  I2F.F16 R93, R37 ;  /* 0x00000025005d7306 */ /* 0x0001e20000200c00 */
[----:B------:R-:W-:Y:S01]  /*c9b0*/  HFMA2 R84, R55, R40, R84 ;  /* 0x0000002837547231 */ /* 0x000fe20000000054 */
[----:B------:R-:W-:Y:S01]  /*c9c0*/  IADD3 R118, PT, PT, R35, -0x20, RZ ;  /* 0xffffffe023767810 */ /* 0x000fe20007ffe0ff */
[----:B------:R-:W-:-:S02]  /*c9d0*/  HFMA2 R55, R86, R41, R32 ;  /* 0x0000002956377231 */ /* 0x000fc40000000020 */
[----:B------:R-:W-:-:S03]  /*c9e0*/  HADD2 R83, R36.H0_H0, R36.H1_H1 ;  /* 0x3000002424537230 */ /* 0x000fc60000000800 */
[----:B------:R1:W-:Y:S01]  /*c9f0*/  I2F.F16 R113, R34 ;  /* 0x0000002200717306 */ /* 0x0003e20000200c00 */
[----:B0-----:R-:W-:Y:S02]  /*ca00*/  LOP3.LUT R37, R33, 0x3f, RZ, 0xc0, !PT ;  /* 0x0000003f21257812 */ /* 0x001fe400078ec0ff */
[----:B------:R-:W-:Y:S01]  /*ca10*/  SHF.R.U32.HI R36, RZ, 0xa, R21 ;  /* 0x0000000aff247819 */ /* 0x000fe20000011615 */
[----:B-1----:R-:W0:Y:S03]  /*ca20*/  LDS.128 R32, [UR4+0xa0] ;  /* 0x0000a004ff207984 */ /* 0x002e260008000c00 */
[----:B------:R-:W-:-:S04]  /*ca30*/  LOP3.LUT R36, R36, 0x3f, RZ, 0xc0, !PT ;  /* 0x0000003f24247812 */ /* 0x000fc800078ec0ff */
[----:B------:R-:W-:Y:S01]  /*ca40*/  IADD3 R36, PT, PT, R36, -0x20, RZ ;  /* 0xffffffe024247810 */ /* 0x000fe20007ffe0ff */
[----:B------:R-:W-:-:S03]  /*ca50*/  HFMA2 R91, R51, R40, R91 ;  /* 0x00000028335b7231 */ /* 0x000fc6000000005b */
[----:B------:R1:W-:Y:S01]  /*ca60*/  I2F.F16 R48, R36 ;  /* 0x0000002400307306 */ /* 0x0003e20000200c00 */
[----:B------:R-:W-:Y:S01]  /*ca70*/  IADD3 R49, PT, PT, R37, -0x20, RZ ;  /* 0xffffffe025317810 */ /* 0x000fe20007ffe0ff */
[----:B------:R-:W-:Y:S01]  /*ca80*/  HFMA2 R61, R53, R40, R61 ;  /* 0x00000028353d7231 */ /* 0x000fe2000000003d */
[----:B------:R-:W-:Y:S02]  /*ca90*/  IADD3 R38, PT, PT, R38, -0x20, RZ ;  /* 0xffffffe026267810 */ /* 0x000fe40007ffe0ff */
[--C-:B------:R-:W-:Y:S02]  /*caa0*/  SHF.R.U32.HI R40, RZ, 0xa, R23.reuse ;  /* 0x0000000aff287819 */ /* 0x100fe40000011617 */
[----:B-1----:R-:W-:Y:S01]  /*cab0*/  SHF.R.U32.HI R36, RZ, 0x4, R23 ;  /* 0x00000004ff247819 */ /* 0x002fe20000011617 */
[----:B------:R-:W-:Y:S03]  /*cac0*/  I2F.F16 R139, R139 ;  /* 0x0000008b008b7306 */ /* 0x000fe60000200c00 */
[----:B------:R-:W-:-:S05]  /*cad0*/  LOP3.LUT R36, R36, 0x3f, RZ, 0xc0, !PT ;  /* 0x0000003f24247812 */ /* 0x000fca00078ec0ff */
[----:B------:R-:W-:Y:S01]  /*cae0*/  I2F.F16 R137, R137 ;  /* 0x0000008900897306 */ /* 0x000fe20000200c00 */
[----:B------:R-:W-:Y:S01]  /*caf0*/  LOP3.LUT R100, R100, 0x3f, RZ, 0xc0, !PT ;  /* 0x0000003f64647812 */ /* 0x000fe200078ec0ff */
[----:B------:R-:W-:Y:S01]  /*cb00*/  HFMA2 R84, R94, R41, R84 ;  /* 0x000000295e547231 */ /* 0x000fe20000000054 */
[----:B------:R-:W-:-:S05]  /*cb10*/  LOP3.LUT R40, R40, 0x3f, RZ, 0xc0, !PT ;  /* 0x0000003f28287812 */ /* 0x000fca00078ec0ff */
[----:B------:R-:W1:Y:S01]  /*cb20*/  I2F.F16 R98, R98 ;  /* 0x0000006200627306 */ /* 0x000e620000200c00 */
[----:B------:R-:W-:Y:S01]  /*cb30*/  HADD2 R82, R39.H0_H0, R39.H1_H1 ;  /* 0x3000002727527230 */ /* 0x000fe20000000800 */
[----:B------:R-:W-:Y:S01]  /*cb40*/  IADD3 R116, PT, PT, R36, -0x20, RZ ;  /* 0xffffffe024747810 */ /* 0x000fe20007ffe0ff */
[----:B------:R-:W-:Y:S01]  /*cb50*/  HFMA2 R91, R90, R41, R91 ;  /* 0x000000295a5b7231 */ /* 0x000fe2000000005b */
[----:B------:R-:W-:-:S04]  /*cb60*/  IADD3 R100, PT, PT, R100, -0x20, RZ ;  /* 0xffffffe064647810 */ /* 0x000fc80007ffe0ff */
[----:B------:R-:W-:Y:S01]  /*cb70*/  I2F.F16 R118, R118 ;  /* 0x0000007600767306 */ /* 0x000fe20000200c00 */
[----:B------:R-:W-:-:S07]  /*cb80*/  IADD3 R51, PT, PT, R40, -0x20, RZ ;  /* 0xffffffe028337810 */ /* 0x000fce0007ffe0ff */
[----:B------:R-:W3:Y:S01]  /*cb90*/  I2F.F16 R49, R49 ;  /* 0x0000003100317306 */ /* 0x000ee20000200c00 */
[----:B------:R-:W-:-:S07]  /*cba0*/  HFMA2 R84, R99, R42, R84 ;  /* 0x0000002a63547231 */ /* 0x000fce0000000054 */
[----:B------:R4:W-:Y:S01]  /*cbb0*/  I2F.F16 R62, R38 ;  /* 0x00000026003e7306 */ /* 0x0009e20000200c00 */
[----:B------:R-:W-:Y:S01]  /*cbc0*/  HFMA2 R61, R92, R41, R61 ;  /* 0x000000295c3d7231 */ /* 0x000fe2000000003d */
[----:B----4-:R-:W4:Y:S06]  /*cbd0*/  LDS.128 R36, [UR4+0x120] ;  /* 0x00012004ff247984 */ /* 0x010f2c0008000c00 */
[----:B------:R-:W5:Y:S01]  /*cbe0*/  I2F.F16 R140, R140 ;  /* 0x0000008c008c7306 */ /* 0x000f620000200c00 */
[----:B------:R-:W-:Y:S01]  /*cbf0*/  HFMA2 R87, R87, R42, R91 ;  /* 0x0000002a57577231 */ /* 0x000fe2000000005b */
[----:B-1----:R-:W-:-:S06]  /*cc00*/  PRMT R139, R139, 0x5410, R98 ;  /* 0x000054108b8b7816 */ /* 0x002fcc0000000062 */
[----:B------:R-:W1:Y:S01]  /*cc10*/  I2F.F16 R47, R47 ;  /* 0x0000002f002f7306 */ /* 0x000e620000200c00 */
[----:B------:R-:W-:Y:S02]  /*cc20*/  PRMT R137, R137, 0x5410, R44 ;  /* 0x0000541089897816 */ /* 0x000fe4000000002c */
[----:B------:R-:W-:Y:S02]  /*cc30*/  IADD3 R136, PT, PT, R136, -0x20, RZ ;  /* 0xffffffe088887810 */ /* 0x000fe40007ffe0ff */
[----:B------:R-:W-:-:S03]  /*cc40*/  LOP3.LUT R102, R102, 0x3f, RZ, 0xc0, !PT ;  /* 0x0000003f66667812 */ /* 0x000fc600078ec0ff */
[----:B------:R-:W-:Y:S01]  /*cc50*/  I2F.F16 R119, R119 ;  /* 0x0000007700777306 */ /* 0x000fe20000200c00 */
[----:B------:R-:W-:Y:S02]  /*cc60*/  LOP3.LUT R104, R104, 0x3f, RZ, 0xc0, !PT ;  /* 0x0000003f68687812 */ /* 0x000fe400078ec0ff */
[----:B------:R-:W-:-:S05]  /*cc70*/  LOP3.LUT R101, R101, 0x3f, RZ, 0xc0, !PT ;  /* 0x0000003f65657812 */ /* 0x000fca00078ec0ff */
[----:B------:R-:W4:Y:S01]  /*cc80*/  I2F.F16 R100, R100 ;  /* 0x0000006400647306 */ /* 0x000f220000200c00 */
[-C--:B------:R-:W-:Y:S01]  /*cc90*/  HFMA2 R61, R97, R42.reuse, R61 ;  /* 0x0000002a613d7231 */ /* 0x080fe2000000003d */
[----:B------:R-:W-:Y:S01]  /*cca0*/  IADD3 R102, PT, PT, R102, -0x20, RZ ;  /* 0xffffffe066667810 */ /* 0x000fe20007ffe0ff */
[----:B------:R-:W-:-:S05]  /*ccb0*/  HFMA2 R55, R85, R42, R55 ;  /* 0x0000002a55377231 */ /* 0x000fca0000000037 */
[----:B------:R-:W-:Y:S01]  /*ccc0*/  I2F.F16 R116, R116 ;  /* 0x0000007400747306 */ /* 0x000fe20000200c00 */
[----:B------:R-:W-:Y:S01]  /*ccd0*/  PRMT R113, R113, 0x5410, R48 ;  /* 0x0000541071717816 */ /* 0x000fe20000000030 */
[----:B0-----:R-:W-:Y:S01]  /*cce0*/  HFMA2 R48, R139, R32, RZ ;  /* 0x000000208b307231 */ /* 0x001fe200000000ff */
[----:B---3--:R-:W-:-:S05]  /*ccf0*/  PRMT R118, R118, 0x5410, R49 ;  /* 0x0000541076767816 */ /* 0x008fca0000000031 */
[----:B------:R-:W0:Y:S01]  /*cd00*/  I2F.F16 R51, R51 ;  /* 0x0000003300337306 */ /* 0x000e220000200c00 */
[----:B------:R-:W-:Y:S01]  /*cd10*/  IADD3 R104, PT, PT, R104, -0x20, RZ ;  /* 0xffffffe068687810 */ /* 0x000fe20007ffe0ff */
[----:B------:R-:W-:Y:S01]  /*cd20*/  HFMA2 R49, R137, R32, RZ ;  /* 0x0000002089317231 */ /* 0x000fe200000000ff */
[----:B------:R-:W-:-:S05]  /*cd30*/  IADD3 R101, PT, PT, R101, -0x20, RZ ;  /* 0xffffffe065657810 */ /* 0x000fca0007ffe0ff */
[----:B------:R-:W3:Y:S01]  /*cd40*/  I2F.F16 R103, R103 ;  /* 0x0000006700677306 */ /* 0x000ee20000200c00 */
[----:B------:R-:W-:Y:S01]  /*cd50*/  LOP3.LUT R129, R129, 0x3f, RZ, 0xc0, !PT ;  /* 0x0000003f81817812 */ /* 0x000fe200078ec0ff */
[-C--:B------:R-:W-:Y:S02]  /*cd60*/  HFMA2 R84, R58, R43.reuse, R84 ;  /* 0x0000002b3a547231 */ /* 0x080fe40000000054 */
[----:B------:R-:W-:-:S04]  /*cd70*/  HFMA2 R86, R112, R43, R87 ;  /* 0x0000002b70567231 */ /* 0x000fc80000000057 */
[----:B------:R-:W3:Y:S01]  /*cd80*/  I2F.F16 R111, R111 ;  /* 0x0000006f006f7306 */ /* 0x000ee20000200c00 */
[-C--:B------:R-:W-:Y:S01]  /*cd90*/  HFMA2 R61, R56, R43.reuse, R61 ;  /* 0x0000002b383d7231 */ /* 0x080fe2000000003d */
[----:B-----5:R-:W-:Y:S01]  /*cda0*/  PRMT R140, R45, 0x5410, R140 ;  /* 0x000054102d8c7816 */ /* 0x020fe2000000008c */
[----:B------:R-:W-:Y:S01]  /*cdb0*/  HFMA2 R55, R110, R43, R55 ;  /* 0x0000002b6e377231 */ /* 0x000fe20000000037 */
[----:B-1----:R-:W-:Y:S01]  /*cdc0*/  PRMT R138, R138, 0x5410, R47 ;  /* 0x000054108a8a7816 */ /* 0x002fe2000000002f */
[----:B------:R-:W1:Y:S03]  /*cdd0*/  LDS.128 R40, [UR4+0x1a0] ;  /* 0x0001a004ff287984 */ /* 0x000e660008000c00 */
[----:B------:R-:W5:Y:S01]  /*cde0*/  I2F.F16 R136, R136 ;  /* 0x0000008800887306 */ /* 0x000f620000200c00 */
[----:B------:R-:W-:Y:S01]  /*cdf0*/  IADD3 R129, PT, PT, R129, -0x20, RZ ;  /* 0xffffffe081817810 */ /* 0x000fe20007ffe0ff */
[----:B------:R-:W-:Y:S01]  /*ce00*/  HFMA2 R94, R138, R33, R49 ;  /* 0x000000218a5e7231 */ /* 0x000fe20000000031 */
[----:B----4-:R-:W-:-:S05]  /*ce10*/  PRMT R119, R119, 0x5410, R100 ;  /* 0x0000541077777816 */ /* 0x010fca0000000064 */
[----:B------:R-:W4:Y:S01]  /*ce20*/  I2F.F16 R120, R120 ;  /* 0x0000007800787306 */ /* 0x000f220000200c00 */
[----:B0-----:R-:W-:Y:S01]  /*ce30*/  PRMT R116, R116, 0x5410, R51 ;  /* 0x0000541074747816 */ /* 0x001fe20000000033 */
[----:B------:R-:W-:-:S06]  /*ce40*/  HFMA2 R100, R140, R33, R48 ;  /* 0x000000218c647231 */ /* 0x000fcc0000000030 */
[----:B------:R-:W-:Y:S01]  /*ce50*/  I2F.F16 R117, R117 ;  /* 0x0000007500757306 */ /* 0x000fe20000200c00 */
[----:B------:R-:W0:Y:S01]  /*ce60*/  LDS.128 R48, [UR4+0x2a0] ;  /* 0x0002a004ff307984 */ /* 0x000e220008000c00 */
[----:B---3--:R-:W-:-:S06]  /*ce70*/  PRMT R103, R103, 0x5410, R96 ;  /* 0x0000541067677816 */ /* 0x008fcc0000000060 */
[----:B------:R-:W3:Y:S01]  /*ce80*/  I2F.F16 R102, R102 ;  /* 0x0000006600667306 */ /* 0x000ee20000200c00 */
[----:B------:R-:W-:-:S07]  /*ce90*/  PRMT R111, R111, 0x5410, R46 ;  /* 0x000054106f6f7816 */ /* 0x000fce000000002e */
[----:B------:R-:W-:Y:S01]  /*cea0*/  I2F.F16 R104, R104 ;  /* 0x0000006800687306 */ /* 0x000fe20000200c00 */
[----:B------:R-:W0:Y:S07]  /*ceb0*/  LDS.128 R44, [UR4+0x220] ;  /* 0x00022004ff2c7984 */ /* 0x000e2e0008000c00 */
[----:B------:R-:W1:Y:S01]  /*cec0*/  I2F.F16 R101, R101 ;  /* 0x0000006500657306 */ /* 0x000e620000200c00 */
[----:B-----5:R-:W-:Y:S01]  /*ced0*/  PRMT R136, R93, 0x5410, R136 ;  /* 0x000054105d887816 */ /* 0x020fe20000000088 */
[----:B------:R-:W-:-:S06]  /*cee0*/  HFMA2 R52, R103, R32, RZ.H0_H0 ;  /* 0x0000002067347231 */ /* 0x000fcc00000400ff */
[----:B------:R-:W5:Y:S01]  /*cef0*/  I2F.F16 R129, R129 ;  /* 0x0000008100817306 */ /* 0x000f620000200c00 */
[----:B------:R-:W-:Y:S01]  /*cf00*/  HFMA2 R32, R111, R32, RZ.H0_H0 ;  /* 0x000000206f207231 */ /* 0x000fe200000400ff */
[----:B------:R-:W-:Y:S01]  /*cf10*/  LOP3.LUT R131, R131, 0x3f, RZ, 0xc0, !PT ;  /* 0x0000003f83837812 */ /* 0x000fe200078ec0ff */
[-C--:B------:R-:W-:Y:S01]  /*cf20*/  HFMA2 R88, R58, R27.reuse, R88 ;  /* 0x0000001b3a587231 */ /* 0x080fe20000000058 */
[----:B----4-:R-:W-:Y:S01]  /*cf30*/  PRMT R120, R120, 0x5410, R57 ;  /* 0x0000541078787816 */ /* 0x010fe20000000039 */
[----:B------:R-:W-:Y:S01]  /*cf40*/  HFMA2 R89, R56, R27, R89 ;  /* 0x0000001b38597231 */ /* 0x000fe20000000059 */
[----:B---3--:R-:W-:Y:S01]  /*cf50*/  PRMT R117, R117, 0x5410, R102 ;  /* 0x0000541075757816 */ /* 0x008fe20000000066 */
[----:B------:R-:W3:Y:S01]  /*cf60*/  LDS.128 R56, [UR4+0x320] ;  /* 0x00032004ff387984 */ /* 0x000ee20008000c00 */
[----:B-1----:R-:W-:Y:S01]  /*cf70*/  PRMT R104, R104, 0x5410, R101 ;  /* 0x0000541068687816 */ /* 0x002fe20000000065 */
[----:B------:R-:W-:Y:S01]  /*cf80*/  HFMA2 R32, R136, R33, R32 ;  /* 0x0000002188207231 */ /* 0x000fe20000000020 */
[----:B------:R-:W-:-:S03]  /*cf90*/  IADD3 R131, PT, PT, R131, -0x20, RZ ;  /* 0xffffffe083837810 */ /* 0x000fc60007ffe0ff */
[----:B------:R-:W-:Y:S02]  /*cfa0*/  HFMA2 R95, R117, R34, R32 ;  /* 0x00000022755f7231 */ /* 0x000fe40000000020 */
[----:B------:R-:W-:Y:S01]  /*cfb0*/  HFMA2 R32, R137, R36, RZ ;  /* 0x0000002489207231 */ /* 0x000fe200000000ff */
[----:B-----5:R-:W-:Y:S01]  /*cfc0*/  PRMT R129, R129, 0x5410, R60 ;  /* 0x0000541081817816 */ /* 0x020fe2000000003c */
[----:B------:R-:W-:Y:S01]  /*cfd0*/  HFMA2 R52, R104, R33, R52 ;  /* 0x0000002168347231 */ /* 0x000fe20000000034 */
[----:B------:R-:W1:Y:S01]  /*cfe0*/  I2F.F16 R131, R131 ;  /* 0x0000008300837306 */ /* 0x000e620000200c00 */
[----:B------:R-:W-:Y:S02]  /*cff0*/  HADD2 R87, R55.H0_H0, R55.H1_H1 ;  /* 0x3000003737577230 */ /* 0x000fe40000000800 */
[----:B------:R-:W-:Y:S02]  /*d000*/  HFMA2 R96, R129, R34, R52 ;  /* 0x0000002281607231 */ /* 0x000fe40000000034 */
[----:B------:R-:W4:Y:S01]  /*d010*/  LDS.128 R52, [UR4+0x20] ;  /* 0x00002004ff347984 */ /* 0x000f220008000c00 */
[----:B------:R-:W-:-:S02]  /*d020*/  HFMA2 R32, R138, R37, R32 ;  /* 0x000000258a207231 */ /* 0x000fc40000000020 */
[C---:B------:R-:W-:Y:S02]  /*d030*/  HFMA2 R97, R139.reuse, R36, RZ ;  /* 0x000000248b617231 */ /* 0x040fe400000000ff */
[----:B------:R-:W-:Y:S02]  /*d040*/  HFMA2 R93, R139, R40, RZ ;  /* 0x000000288b5d7231 */ /* 0x000fe400000000ff */
[----:B------:R-:W-:Y:S01]  /*d050*/  HFMA2 R91, R119, R38, R32 ;  /* 0x00000026775b7231 */ /* 0x000fe20000000020 */
[----:B-1----:R-:W-:Y:S01]  /*d060*/  PRMT R131, R131, 0x5410, R62 ;  /* 0x0000541083837816 */ /* 0x002fe2000000003e */
[----:B------:R-:W-:Y:S02]  /*d070*/  HFMA2 R32, R137, R40, RZ ;  /* 0x0000002889207231 */ /* 0x000fe400000000ff */
[----:B------:R-:W-:Y:S02]  /*d080*/  HFMA2 R92, R103, R36, RZ.H0_H0 ;  /* 0x00000024675c7231 */ /* 0x000fe400000400ff */
[----:B------:R-:W-:-:S02]  /*d090*/  HFMA2 R94, R119, R34, R94 ;  /* 0x00000022775e7231 */ /* 0x000fc4000000005e */
[C---:B------:R-:W-:Y:S02]  /*d0a0*/  HFMA2 R36, R111.reuse, R36, RZ.H0_H0 ;  /* 0x000000246f247231 */ /* 0x040fe400000400ff */
[----:B------:R-:W-:Y:S02]  /*d0b0*/  HFMA2 R97, R140, R37, R97 ;  /* 0x000000258c617231 */ /* 0x000fe40000000061 */
[----:B------:R-:W-:Y:S02]  /*d0c0*/  HFMA2 R33, R111, R40, RZ.H0_H0 ;  /* 0x000000286f217231 */ /* 0x000fe400000400ff */
[----:B------:R-:W-:Y:S02]  /*d0d0*/  HFMA2 R100, R131, R34, R100 ;  /* 0x0000002283647231 */ /* 0x000fe40000000064 */
[----:B------:R-:W-:Y:S02]  /*d0e0*/  HFMA2 R34, R103, R40, RZ.H0_H0 ;  /* 0x0000002867227231 */ /* 0x000fe400000400ff */
[----:B0-----:R-:W-:-:S02]  /*d0f0*/  HFMA2 R105, R139, R48, RZ ;  /* 0x000000308b697231 */ /* 0x001fc400000000ff */
[----:B------:R-:W-:Y:S02]  /*d100*/  HADD2 R85, R61.H0_H0, R61.H1_H1 ;  /* 0x3000003d3d557230 */ /* 0x000fe40000000800 */
[----:B------:R-:W-:Y:S01]  /*d110*/  HFMA2 R98, R137, R48, RZ ;  /* 0x0000003089627231 */ /* 0x000fe200000000ff */
[----:B------:R-:W0:Y:S01]  /*d120*/  LDS.128 R60, [UR4+0x3a0] ;  /* 0x0003a004ff3c7984 */ /* 0x000e220008000c00 */
[-C--:B------:R-:W-:Y:S02]  /*d130*/  HFMA2 R93, R140, R41.reuse, R93 ;  /* 0x000000298c5d7231 */ /* 0x080fe4000000005d */
[----:B------:R-:W-:Y:S02]  /*d140*/  HFMA2 R40, R138, R41, R32 ;  /* 0x000000298a287231 */ /* 0x000fe40000000020 */
[----:B------:R-:W-:Y:S02]  /*d150*/  HFMA2 R92, R104, R37, R92 ;  /* 0x00000025685c7231 */ /* 0x000fe4000000005c */
[----:B------:R-:W-:-:S02]  /*d160*/  HFMA2 R90, R139, R44, RZ ;  /* 0x0000002c8b5a7231 */ /* 0x000fc400000000ff */
[----:B------:R-:W-:Y:S02]  /*d170*/  HFMA2 R36, R136, R37, R36 ;  /* 0x0000002588247231 */ /* 0x000fe40000000024 */
[----:B------:R-:W-:Y:S02]  /*d180*/  HFMA2 R37, R137, R44, RZ ;  /* 0x0000002c89257231 */ /* 0x000fe400000000ff */
[-C--:B------:R-:W-:Y:S02]  /*d190*/  HFMA2 R101, R103, R48.reuse, RZ.H0_H0 ;  /* 0x0000003067657231 */ /* 0x080fe400000400ff */
[-C--:B------:R-:W-:Y:S02]  /*d1a0*/  HFMA2 R34, R104, R41.reuse, R34 ;  /* 0x0000002968227231 */ /* 0x080fe40000000022 */
[----:B------:R-:W-:Y:S02]  /*d1b0*/  HFMA2 R33, R136, R41, R33 ;  /* 0x0000002988217231 */ /* 0x000fe40000000021 */
[----:B------:R-:W-:-:S02]  /*d1c0*/  HFMA2 R48, R111, R48, RZ.H0_H0 ;  /* 0x000000306f307231 */ /* 0x000fc400000400ff */
[-C--:B------:R-:W-:Y:S02]  /*d1d0*/  HFMA2 R97, R131, R38.reuse, R97 ;  /* 0x0000002683617231 */ /* 0x080fe40000000061 */
[-C--:B------:R-:W-:Y:S02]  /*d1e0*/  HFMA2 R92, R129, R38.reuse, R92 ;  /* 0x00000026815c7231 */ /* 0x080fe4000000005c */
[-C--:B------:R-:W-:Y:S02]  /*d1f0*/  HFMA2 R105, R140, R49.reuse, R105 ;  /* 0x000000318c697231 */ /* 0x080fe40000000069 */
[----:B------:R-:W-:Y:S02]  /*d200*/  HFMA2 R38, R117, R38, R36 ;  /* 0x0000002675267231 */ /* 0x000fe40000000024 */
[-C--:B------:R-:W-:Y:S02]  /*d210*/  HFMA2 R98, R138, R49.reuse, R98 ;  /* 0x000000318a627231 */ /* 0x080fe40000000062 */
[----:B------:R-:W-:-:S02]  /*d220*/  HFMA2 R101, R104, R49, R101 ;  /* 0x0000003168657231 */ /* 0x000fc40000000065 */
[-C--:B------:R-:W-:Y:S02]  /*d230*/  HFMA2 R93, R131, R42.reuse, R93 ;  /* 0x0000002a835d7231 */ /* 0x080fe4000000005d */
[-C--:B------:R-:W-:Y:S02]  /*d240*/  HFMA2 R34, R129, R42.reuse, R34 ;  /* 0x0000002a81227231 */ /* 0x080fe40000000022 */
[-C--:B------:R-:W-:Y:S02]  /*d250*/  HFMA2 R40, R119, R42.reuse, R40 ;  /* 0x0000002a77287231 */ /* 0x080fe40000000028 */
[----:B------:R-:W-:Y:S02]  /*d260*/  HFMA2 R33, R117, R42, R33 ;  /* 0x0000002a75217231 */ /* 0x000fe40000000021 */
[----:B---3--:R-:W-:Y:S02]  /*d270*/  HFMA2 R42, R137, R56, RZ ;  /* 0x00000038892a7231 */ /* 0x008fe400000000ff */
[----:B------:R-:W-:-:S02]  /*d280*/  HFMA2 R36, R103, R44, RZ.H0_H0 ;  /* 0x0000002c67247231 */ /* 0x000fc400000400ff */
[----:B------:R-:W-:Y:S02]  /*d290*/  HFMA2 R32, R111, R44, RZ.H0_H0 ;  /* 0x0000002c6f207231 */ /* 0x000fe400000400ff */
[----:B------:R-:W-:Y:S02]  /*d2a0*/  HFMA2 R49, R136, R49, R48 ;  /* 0x0000003188317231 */ /* 0x000fe40000000030 */
[----:B------:R-:W-:Y:S02]  /*d2b0*/  HFMA2 R48, R139, R56, RZ ;  /* 0x000000388b307231 */ /* 0x000fe400000000ff */
[-C--:B------:R-:W-:Y:S02]  /*d2c0*/  HFMA2 R36, R104, R45.reuse, R36 ;  /* 0x0000002d68247231 */ /* 0x080fe40000000024 */
[-C--:B------:R-:W-:Y:S02]  /*d2d0*/  HFMA2 R90, R140, R45.reuse, R90 ;  /* 0x0000002d8c5a7231 */ /* 0x080fe4000000005a */
[----:B------:R-:W-:-:S02]  /*d2e0*/  HFMA2 R32, R136, R45, R32 ;  /* 0x0000002d88207231 */ /* 0x000fc40000000020 */
[----:B------:R-:W-:Y:S02]  /*d2f0*/  HFMA2 R37, R138, R45, R37 ;  /* 0x0000002d8a257231 */ /* 0x000fe40000000025 */
[-C--:B------:R-:W-:Y:S02]  /*d300*/  HFMA2 R45, R103, R56.reuse, RZ.H0_H0 ;  /* 0x00000038672d7231 */ /* 0x080fe400000400ff */
[----:B------:R-:W-:Y:S01]  /*d310*/  HFMA2 R44, R111, R56, RZ.H0_H0 ;  /* 0x000000386f2c7231 */ /* 0x000fe200000400ff */
[----:B------:R-:W-:Y:S01]  /*d320*/  SHF.R.U32.HI R56, RZ, 0x10, R20 ;  /* 0x00000010ff387819 */ /* 0x000fe20000011614 */
[-C--:B------:R-:W-:Y:S02]  /*d330*/  HFMA2 R48, R140, R57.reuse, R48 ;  /* 0x000000398c307231 */ /* 0x080fe40000000030 */
[-C--:B------:R-:W-:Y:S02]  /*d340*/  HFMA2 R45, R104, R57.reuse, R45 ;  /* 0x00000039682d7231 */ /* 0x080fe4000000002d */
[----:B------:R-:W-:-:S02]  /*d350*/  HFMA2 R42, R138, R57, R42 ;  /* 0x000000398a2a7231 */ /* 0x000fc4000000002a */
[----:B------:R-:W-:Y:S01]  /*d360*/  HFMA2 R44, R136, R57, R44 ;  /* 0x00000039882c7231 */ /* 0x000fe2000000002c */
[----:B------:R-:W-:Y:S01]  /*d370*/  SHF.R.U32.HI R57, RZ, 0x16, R20 ;  /* 0x00000016ff397819 */ /* 0x000fe20000011614 */
[-C--:B------:R-:W-:Y:S02]  /*d380*/  HFMA2 R90, R131, R46.reuse, R90 ;  /* 0x0000002e835a7231 */ /* 0x080fe4000000005a */
[-C--:B------:R-:W-:Y:S02]  /*d390*/  HFMA2 R36, R129, R46.reuse, R36 ;  /* 0x0000002e81247231 */ /* 0x080fe40000000024 */
[-C--:B------:R-:W-:Y:S02]  /*d3a0*/  HFMA2 R37, R119, R46.reuse, R37 ;  /* 0x0000002e77257231 */ /* 0x080fe40000000025 */
[----:B------:R-:W-:Y:S01]  /*d3b0*/  HFMA2 R32, R117, R46, R32 ;  /* 0x0000002e75207231 */ /* 0x000fe20000000020 */
[----:B------:R-:W-:Y:S01]  /*d3c0*/  LOP3.LUT R56, R56, 0x3f, RZ, 0xc0, !PT ;  /* 0x0000003f38387812 */ /* 0x000fe200078ec0ff */
[-C--:B----4-:R-:W-:Y:S01]  /*d3d0*/  HFMA2 R109, R139, R52.reuse, RZ ;  /* 0x000000348b6d7231 */ /* 0x090fe200000000ff */
[----:B------:R-:W-:Y:S01]  /*d3e0*/  LOP3.LUT R57, R57, 0x3f, RZ, 0xc0, !PT ;  /* 0x0000003f39397812 */ /* 0x000fe200078ec0ff */
[-C--:B------:R-:W-:Y:S01]  /*d3f0*/  HFMA2 R46, R137, R52.reuse, RZ ;  /* 0x00000034892e7231 */ /* 0x080fe200000000ff */
[----:B------:R-:W-:Y:S01]  /*d400*/  IADD3 R56, PT, PT, R56, -0x20, RZ ;  /* 0xffffffe038387810 */ /* 0x000fe20007ffe0ff */
[-C--:B------:R-:W-:Y:S01]  /*d410*/  HFMA2 R41, R103, R52.reuse, RZ.H0_H0 ;  /* 0x0000003467297231 */ /* 0x080fe200000400ff */
[----:B------:R-:W-:Y:S01]  /*d420*/  IADD3 R57, PT, PT, R57, -0x20, RZ ;  /* 0xffffffe039397810 */ /* 0x000fe20007ffe0ff */
[----:B------:R-:W-:-:S02]  /*d430*/  HFMA2 R99, R111, R52, RZ.H0_H0 ;  /* 0x000000346f637231 */ /* 0x000fc400000400ff */
[-C--:B------:R-:W-:Y:S02]  /*d440*/  HFMA2 R109, R140, R53.reuse, R109 ;  /* 0x000000358c6d7231 */ /* 0x080fe4000000006d */
[-C--:B------:R-:W-:Y:S02]  /*d450*/  HFMA2 R52, R104, R53.reuse, R41 ;  /* 0x0000003568347231 */ /* 0x080fe40000000029 */
[-C--:B------:R-:W-:Y:S02]  /*d460*/  HFMA2 R46, R138, R53.reuse, R46 ;  /* 0x000000358a2e7231 */ /* 0x080fe4000000002e */
[----:B------:R-:W-:Y:S01]  /*d470*/  HFMA2 R99, R136, R53, R99 ;  /* 0x0000003588637231 */ /* 0x000fe20000000063 */
[----:B------:R-:W-:Y:S08]  /*d480*/  I2F.F16 R56, R56 ;  /* 0x0000003800387306 */ /* 0x000ff00000200c00 */
[----:B------:R1:W3:Y:S01]  /*d490*/  I2F.F16 R53, R57 ;  /* 0x0000003900357306 */ /* 0x0002e20000200c00 */
[----:B0-----:R-:W-:-:S02]  /*d4a0*/  HFMA2 R103, R103, R60, RZ.H0_H0 ;  /* 0x0000003c67677231 */ /* 0x001fc400000400ff */
[-C--:B------:R-:W-:Y:S02]  /*d4b0*/  HFMA2 R41, R111, R60.reuse, RZ.H0_H0 ;  /* 0x0000003c6f297231 */ /* 0x080fe400000400ff */
[-C--:B------:R-:W-:Y:S02]  /*d4c0*/  HFMA2 R102, R139, R60.reuse, RZ ;  /* 0x0000003c8b667231 */ /* 0x080fe400000000ff */
[----:B------:R-:W-:Y:S02]  /*d4d0*/  HFMA2 R103, R104, R61, R103 ;  /* 0x0000003d68677231 */ /* 0x000fe40000000067 */
[----:B------:R-:W-:Y:S02]  /*d4e0*/  HFMA2 R104, R137, R60, RZ ;  /* 0x0000003c89687231 */ /* 0x000fe400000000ff */
[----:B-1----:R-:W-:Y:S01]  /*d4f0*/  HFMA2 R57, R119, R58, R42 ;  /* 0x0000003a77397231 */ /* 0x002fe2000000002a */
[----:B------:R-:W-:Y:S01]  /*d500*/  SHF.R.U32.HI R42, RZ, 0x10, R21 ;  /* 0x00000010ff2a7819 */ /* 0x000fe20000011615 */
[----:B------:R-:W-:-:S02]  /*d510*/  HFMA2 R52, R129, R54, R52 ;  /* 0x0000003681347231 */ /* 0x000fc40000000034 */
[----:B------:R-:W-:Y:S02]  /*d520*/  HFMA2 R60, R131, R58, R48 ;  /* 0x0000003a833c7231 */ /* 0x000fe40000000030 */
[-C--:B------:R-:W-:Y:S01]  /*d530*/  HFMA2 R99, R117, R54.reuse, R99 ;  /* 0x0000003675637231 */ /* 0x080fe20000000063 */
[----:B---3--:R-:W-:Y:S01]  /*d540*/  PRMT R111, R56, 0x5410, R53 ;  /* 0x00005410386f7816 */ /* 0x008fe20000000035 */
[-C--:B------:R-:W-:Y:S02]  /*d550*/  HFMA2 R53, R131, R54.reuse, R109 ;  /* 0x0000003683357231 */ /* 0x080fe4000000006d */
[----:B------:R-:W-:Y:S02]  /*d560*/  HFMA2 R56, R119, R54, R46 ;  /* 0x0000003677387231 */ /* 0x000fe4000000002e */
[-C--:B------:R-:W-:Y:S01]  /*d570*/  HFMA2 R54, R129, R58.reuse, R45 ;  /* 0x0000003a81367231 */ /* 0x080fe2000000002d */
[----:B------:R-:W-:Y:S01]  /*d580*/  LOP3.LUT R42, R42, 0x3f, RZ, 0xc0, !PT ;  /* 0x0000003f2a2a7812 */ /* 0x000fe200078ec0ff */
[----:B------:R-:W-:Y:S01]  /*d590*/  HFMA2 R58, R117, R58, R44 ;  /* 0x0000003a753a7231 */ /* 0x000fe2000000002c */
[----:B------:R-:W-:-:S02]  /*d5a0*/  SHF.R.U32.HI R44, RZ, 0x16, R21 ;  /* 0x00000016ff2c7819 */ /* 0x000fc40000011615 */
[----:B------:R-:W-:Y:S01]  /*d5b0*/  IADD3 R46, PT, PT, R42, -0x20, RZ ;  /* 0xffffffe02a2e7810 */ /* 0x000fe20007ffe0ff */
[-C--:B------:R-:W-:Y:S01]  /*d5c0*/  HFMA2 R102, R140, R61.reuse, R102 ;  /* 0x0000003d8c667231 */ /* 0x080fe20000000066 */
[----:B------:R-:W-:Y:S01]  /*d5d0*/  LOP3.LUT R42, R44, 0x3f, RZ, 0xc0, !PT ;  /* 0x0000003f2c2a7812 */ /* 0x000fe200078ec0ff */
[-C--:B------:R-:W-:Y:S02]  /*d5e0*/  HFMA2 R104, R138, R61.reuse, R104 ;  /* 0x0000003d8a687231 */ /* 0x080fe40000000068 */
[----:B------:R-:W-:Y:S02]  /*d5f0*/  HFMA2 R41, R136, R61, R41 ;  /* 0x0000003d88297231 */ /* 0x000fe40000000029 */
[-C--:B------:R-:W-:Y:S02]  /*d600*/  HFMA2 R61, R119, R50.reuse, R98 ;  /* 0x00000032773d7231 */ /* 0x080fe40000000062 */
[----:B------:R-:W-:Y:S01]  /*d610*/  HFMA2 R98, R117, R50, R49 ;  /* 0x0000003275627231 */ /* 0x000fe20000000031 */
[----:B------:R-:W-:-:S02]  /*d620*/  IADD3 R49, PT, PT, R42, -0x20, RZ ;  /* 0xffffffe02a317810 */ /* 0x000fc40007ffe0ff */
[--C-:B------:R-:W-:Y:S02]  /*d630*/  SHF.R.U32.HI R42, RZ, 0x10, R23.reuse ;  /* 0x00000010ff2a7819 */ /* 0x100fe40000011617 */
[----:B------:R-:W-:Y:S02]  /*d640*/  SHF.R.U32.HI R109, RZ, 0x16, R23 ;  /* 0x00000016ff6d7819 */ /* 0x000fe40000011617 */
[----:B------:R-:W-:Y:S02]  /*d650*/  LOP3.LUT R42, R42, 0x3f, RZ, 0xc0, !PT ;  /* 0x0000003f2a2a7812 */ /* 0x000fe400078ec0ff */
[----:B------:R-:W-:Y:S02]  /*d660*/  LOP3.LUT R109, R109, 0x3f, RZ, 0xc0, !PT ;  /* 0x0000003f6d6d7812 */ /* 0x000fe400078ec0ff */
[--C-:B------:R-:W-:Y:S02]  /*d670*/  SHF.R.U32.HI R45, RZ, 0x10, R22.reuse ;  /* 0x00000010ff2d7819 */ /* 0x100fe40000011616 */
[----:B------:R-:W-:-:S02]  /*d680*/  SHF.R.U32.HI R44, RZ, 0x16, R22 ;  /* 0x00000016ff2c7819 */ /* 0x000fc40000011616 */
[----:B------:R-:W-:Y:S02]  /*d690*/  IADD3 R42, PT, PT, R42, -0x20, RZ ;  /* 0xffffffe02a2a7810 */ /* 0x000fe40007ffe0ff */
[----:B------:R-:W-:Y:S01]  /*d6a0*/  IADD3 R109, PT, PT, R109, -0x20, RZ ;  /* 0xffffffe06d6d7810 */ /* 0x000fe20007ffe0ff */
[----:B------:R-:W-:Y:S01]  /*d6b0*/  I2F.F16 R46, R46 ;  /* 0x0000002e002e7306 */ /* 0x000fe20000200c00 */
[----:B------:R-:W-:Y:S02]  /*d6c0*/  LOP3.LUT R45, R45, 0x3f, RZ, 0xc0, !PT ;  /* 0x0000003f2d2d7812 */ /* 0x000fe400078ec0ff */
[----:B------:R-:W-:-:S05]  /*d6d0*/  LOP3.LUT R44, R44, 0x3f, RZ, 0xc0, !PT ;  /* 0x0000003f2c2c7812 */ /* 0x000fca00078ec0ff */
[----:B------:R-:W0:Y:S01]  /*d6e0*/  I2F.F16 R49, R49 ;  /* 0x0000003100317306 */ /* 0x000e220000200c00 */
[----:B------:R-:W-:Y:S02]  /*d6f0*/  IADD3 R45, PT, PT, R45, -0x20, RZ ;  /* 0xffffffe02d2d7810 */ /* 0x000fe40007ffe0ff */
[----:B------:R-:W-:-:S05]  /*d700*/  IADD3 R44, PT, PT, R44, -0x20, RZ ;  /* 0xffffffe02c2c7810 */ /* 0x000fca0007ffe0ff */
[----:B------:R-:W-:Y:S08]  /*d710*/  I2F.F16 R42, R42 ;  /* 0x0000002a002a7306 */ /* 0x000ff00000200c00 */
[----:B------:R-:W1:Y:S01]  /*d720*/  I2F.F16 R109, R109 ;  /* 0x0000006d006d7306 */ /* 0x000e620000200c00 */
[----:B------:R-:W-:Y:S02]  /*d730*/  HFMA2 R104, R119, R62, R104 ;  /* 0x0000003e77687231 */ /* 0x000fe40000000068 */
[----:B------:R-:W-:-:S02]  /*d740*/  HFMA2 R101, R129, R50, R101 ;  /* 0x0000003281657231 */ /* 0x000fc40000000065 */
[----:B------:R-:W-:Y:S01]  /*d750*/  HFMA2 R105, R131, R50, R105 ;  /* 0x0000003283697231 */ /* 0x000fe20000000069 */
[----:B0-----:R-:W-:Y:S02]  /*d760*/  PRMT R119, R46, 0x5410, R49 ;  /* 0x000054102e777816 */ /* 0x001fe40000000031 */
[----:B------:R-:W-:Y:S01]  /*d770*/  I2F.F16 R45, R45 ;  /* 0x0000002d002d7306 */ /* 0x000fe20000200c00 */
[-C--:B------:R-:W-:Y:S02]  /*d780*/  HFMA2 R46, R120, R35.reuse, R100 ;  /* 0x00000023782e7231 */ /* 0x080fe40000000064 */
[-C--:B------:R-:W-:Y:S02]  /*d790*/  HFMA2 R48, R113, R35.reuse, R96 ;  /* 0x0000002371307231 */ /* 0x080fe40000000060 */
[----:B------:R-:W-:-:S03]  /*d7a0*/  HFMA2 R49, R118, R35, R94 ;  /* 0x0000002376317231 */ /* 0x000fc6000000005e */
[----:B------:R-:W0:Y:S01]  /*d7b0*/  I2F.F16 R44, R44 ;  /* 0x0000002c002c7306 */ /* 0x000e220000200c00 */
[----:B------:R-:W-:Y:S01]  /*d7c0*/  HFMA2 R50, R116, R35, R95 ;  /* 0x0000002374327231 */ /* 0x000fe2000000005f */
[--C-:B--2---:R-:W-:Y:S02]  /*d7d0*/  SHF.R.U32 R20, R20, 0x1c, R28.reuse ;  /* 0x0000001c14147819 */ /* 0x104fe4000000161c */
[----:B------:R-:W-:Y:S02]  /*d7e0*/  SHF.R.U32.HI R35, RZ, 0x2, R28 ;  /* 0x00000002ff237819 */ /* 0x000fe4000001161c */
[----:B-1----:R-:W-:Y:S01]  /*d7f0*/  PRMT R109, R42, 0x5410, R109 ;  /* 0x000054102a6d7816 */ /* 0x002fe2000000006d */
[----:B------:R-:W-:Y:S01]  /*d800*/  HFMA2 R42, R113, R39, R92 ;  /* 0x00000027712a7231 */ /* 0x000fe2000000005c */
[----:B------:R-:W-:Y:S02]  /*d810*/  LOP3.LUT R92, R20, 0x3f, RZ, 0xc0, !PT ;  /* 0x0000003f145c7812 */ /* 0x000fe400078ec0ff */
[----:B------:R-:W-:Y:S01]  /*d820*/  LOP3.LUT R20, R35, 0x3f, RZ, 0xc0, !PT ;  /* 0x0000003f23147812 */ /* 0x000fe200078ec0ff */
[----:B------:R-:W-:-:S02]  /*d830*/  HFMA2 R102, R131, R62, R102 ;  /* 0x0000003e83667231 */ /* 0x000fc40000000066 */
[-C--:B------:R-:W-:Y:S02]  /*d840*/  HFMA2 R103, R129, R62.reuse, R103 ;  /* 0x0000003e81677231 */ /* 0x080fe40000000067 */
[----:B------:R-:W-:Y:S01]  /*d850*/  HFMA2 R62, R117, R62, R41 ;  /* 0x0000003e753e7231 */ /* 0x000fe20000000029 */
[----:B------:R-:W-:Y:S02]  /*d860*/  IADD3 R20, PT, PT, R20, -0x20, RZ ;  /* 0xffffffe014147810 */ /* 0x000fe40007ffe0ff */
[----:B0-----:R-:W-:Y:S01]  /*d870*/  PRMT R117, R45, 0x5410, R44 ;  /* 0x000054102d757816 */ /* 0x001fe2000000002c */
[----:B------:R-:W-:Y:S02]  /*d880*/  HFMA2 R45, R116, R39, R38 ;  /* 0x00000027742d7231 */ /* 0x000fe40000000026 */
[----:B------:R-:W-:Y:S02]  /*d890*/  HFMA2 R38, R120, R43, R93 ;  /* 0x0000002b78267231 */ /* 0x000fe4000000005d */
[----:B------:R0:W-:Y:S01]  /*d8a0*/  I2F.F16 R93, R20 ;  /* 0x00000014005d7306 */ /* 0x0001e20000200c00 */
[----:B------:R-:W-:-:S02]  /*d8b0*/  SHF.R.U32 R136, R21, 0x1c, R29 ;  /* 0x0000001c15887819 */ /* 0x000fc4000000161d */
[----:B0-----:R-:W-:-:S04]  /*d8c0*/  SHF.R.U32.HI R20, RZ, 0x2, R29 ;  /* 0x00000002ff147819 */ /* 0x001fc8000001161d */
[----:B------:R-:W-:Y:S02]  /*d8d0*/  LOP3.LUT R20, R20, 0x3f, RZ, 0xc0, !PT ;  /* 0x0000003f14147812 */ /* 0x000fe400078ec0ff */
[----:B------:R-:W-:Y:S02]  /*d8e0*/  SHF.R.U32.HI R21, RZ, 0x8, R29 ;  /* 0x00000008ff157819 */ /* 0x000fe4000001161d */
[----:B------:R-:W-:Y:S01]  /*d8f0*/  IADD3 R20, PT, PT, R20, -0x20, RZ ;  /* 0xffffffe014147810 */ /* 0x000fe20007ffe0ff */
[-C--:B------:R-:W-:Y:S02]  /*d900*/  HFMA2 R60, R120, R59.reuse, R60 ;  /* 0x0000003b783c7231 */ /* 0x080fe4000000003c */
[-C--:B------:R-:W-:Y:S02]  /*d910*/  HFMA2 R54, R113, R59.reuse, R54 ;  /* 0x0000003b71367231 */ /* 0x080fe40000000036 */
[-C--:B------:R-:W-:Y:S02]  /*d920*/  HFMA2 R57, R118, R59.reuse, R57 ;  /* 0x0000003b76397231 */ /* 0x080fe40000000039 */
[----:B------:R-:W-:Y:S01]  /*d930*/  HFMA2 R58, R116, R59, R58 ;  /* 0x0000003b743a7231 */ /* 0x000fe2000000003a */
[----:B------:R-:W-:Y:S01]  /*d940*/  LOP3.LUT R21, R21, 0x3f, RZ, 0xc0, !PT ;  /* 0x0000003f15157812 */ /* 0x000fe200078ec0ff */
[----:B------:R0:W-:Y:S01]  /*d950*/  I2F.F16 R59, R20 ;  /* 0x00000014003b7306 */ /* 0x0001e20000200c00 */
[----:B------:R-:W-:-:S02]  /*d960*/  HFMA2 R41, R120, R39, R97 ;  /* 0x0000002778297231 */ /* 0x000fc40000000061 */
[C---:B------:R-:W-:Y:S02]  /*d970*/  HFMA2 R44, R118.reuse, R39, R91 ;  /* 0x00000027762c7231 */ /* 0x040fe4000000005b */
[----:B------:R-:W-:Y:S02]  /*d980*/  HFMA2 R39, R113, R43, R34 ;  /* 0x0000002b71277231 */ /* 0x000fe40000000022 */
[----:B------:R-:W-:Y:S01]  /*d990*/  HFMA2 R34, R118, R51, R61 ;  /* 0x0000003376227231 */ /* 0x000fe2000000003d */
[----:B0-----:R-:W-:Y:S02]  /*d9a0*/  SHF.R.U32 R20, R23, 0x1c, R31 ;  /* 0x0000001c17147819 */ /* 0x001fe4000000161f */
[----:B------:R-:W-:Y:S02]  /*d9b0*/  IADD3 R61, PT, PT, R21, -0x20, RZ ;  /* 0xffffffe0153d7810 */ /* 0x000fe40007ffe0ff */
[----:B------:R-:W-:Y:S02]  /*d9c0*/  LOP3.LUT R20, R20, 0x3f, RZ, 0xc0, !PT ;  /* 0x0000003f14147812 */ /* 0x000fe400078ec0ff */
[----:B------:R-:W-:-:S02]  /*d9d0*/  IADD3 R92, PT, PT, R92, -0x20, RZ ;  /* 0xffffffe05c5c7810 */ /* 0x000fc40007ffe0ff */
[----:B------:R-:W-:Y:S01]  /*d9e0*/  SHF.R.U32.HI R21, RZ, 0x2, R30 ;  /* 0x00000002ff157819 */ /* 0x000fe2000001161e */
[-C--:B------:R-:W-:Y:S02]  /*d9f0*/  HFMA2 R53, R120, R55.reuse, R53 ;  /* 0x0000003778357231 */ /* 0x080fe40000000035 */
[-C--:B------:R-:W-:Y:S02]  /*da00*/  HFMA2 R52, R113, R55.reuse, R52 ;  /* 0x0000003771347231 */ /* 0x080fe40000000034 */
[-C--:B------:R-:W-:Y:S02]  /*da10*/  HFMA2 R56, R118, R55.reuse, R56 ;  /* 0x0000003776387231 */ /* 0x080fe40000000038 */
[----:B------:R-:W-:Y:S02]  /*da20*/  HFMA2 R99, R116, R55, R99 ;  /* 0x0000003774637231 */ /* 0x000fe40000000063 */
[-C--:B------:R-:W-:Y:S01]  /*da30*/  HFMA2 R40, R118, R43.reuse, R40 ;  /* 0x0000002b76287231 */ /* 0x080fe20000000028 */
[----:B------:R-:W-:Y:S01]  /*da40*/  IADD3 R55, PT, PT, R20, -0x20, RZ ;  /* 0xffffffe014377810 */ /* 0x000fe20007ffe0ff */
[----:B------:R-:W-:Y:S01]  /*da50*/  HFMA2 R43, R116, R43, R33 ;  /* 0x0000002b742b7231 */ /* 0x000fe20000000021 */
[----:B------:R-:W-:Y:S01]  /*da60*/  LOP3.LUT R20, R21, 0x3f, RZ, 0xc0, !PT ;  /* 0x0000003f15147812 */ /* 0x000fe200078ec0ff */
[----:B------:R-:W0:Y:S01]  /*da70*/  I2F.F16 R92, R92 ;  /* 0x0000005c005c7306 */ /* 0x000e220000200c00 */
[----:B------:R-:W-:-:S02]  /*da80*/  SHF.R.U32.HI R33, RZ, 0x8, R28 ;  /* 0x00000008ff217819 */ /* 0x000fc4000001161c */
[----:B------:R-:W-:Y:S02]  /*da90*/  SHF.R.U32.HI R21, RZ, 0x2, R31 ;  /* 0x00000002ff157819 */ /* 0x000fe4000001161f */
[----:B------:R-:W-:Y:S02]  /*daa0*/  IADD3 R140, PT, PT, R20, -0x20, RZ ;  /* 0xffffffe0148c7810 */ /* 0x000fe40007ffe0ff */
[----:B------:R-:W-:Y:S02]  /*dab0*/  LOP3.LUT R33, R33, 0x3f, RZ, 0xc0, !PT ;  /* 0x0000003f21217812 */ /* 0x000fe400078ec0ff */
[----:B------:R-:W-:Y:S01]  /*dac0*/  LOP3.LUT R20, R21, 0x3f, RZ, 0xc0, !PT ;  /* 0x0000003f15147812 */ /* 0x000fe200078ec0ff */
[-C--:B------:R-:W-:Y:S01]  /*dad0*/  HFMA2 R35, R120, R47.reuse, R90 ;  /* 0x0000002f78237231 */ /* 0x080fe2000000005a */
[----:B------:R-:W-:Y:S01]  /*dae0*/  SHF.R.U32.HI R94, RZ, 0xe, R28 ;  /* 0x0000000eff5e7819 */ /* 0x000fe2000001161c */
[-C--:B------:R-:W-:Y:S02]  /*daf0*/  HFMA2 R36, R113, R47.reuse, R36 ;  /* 0x0000002f71247231 */ /* 0x080fe40000000024 */
[----:B------:R-:W-:-:S02]  /*db00*/  HFMA2 R37, R118, R47, R37 ;  /* 0x0000002f76257231 */ /* 0x000fc40000000025 */
[----:B------:R-:W-:Y:S01]  /*db10*/  HFMA2 R47, R116, R47, R32 ;  /* 0x0000002f742f7231 */ /* 0x000fe20000000020 */
[----:B------:R-:W-:Y:S01]  /*db20*/  IADD3 R91, PT, PT, R33, -0x20, RZ ;  /* 0xffffffe0215b7810 */ /* 0x000fe20007ffe0ff */
[-C--:B------:R-:W-:Y:S01]  /*db30*/  HFMA2 R32, R120, R51.reuse, R105 ;  /* 0x0000003378207231 */ /* 0x080fe20000000069 */
[----:B------:R-:W-:Y:S01]  /*db40*/  IADD3 R20, PT, PT, R20, -0x20, RZ ;  /* 0xffffffe014147810 */ /* 0x000fe20007ffe0ff */
[-C--:B------:R-:W-:Y:S01]  /*db50*/  HFMA2 R33, R113, R51.reuse, R101 ;  /* 0x0000003371217231 */ /* 0x080fe20000000065 */
[----:B------:R-:W-:Y:S01]  /*db60*/  SHF.R.U32.HI R21, RZ, 0x8, R30 ;  /* 0x00000008ff157819 */ /* 0x000fe2000001161e */
[----:B------:R-:W-:Y:S01]  /*db70*/  HFMA2 R51, R116, R51, R98 ;  /* 0x0000003374337231 */ /* 0x000fe20000000062 */
[----:B------:R-:W-:Y:S01]  /*db80*/  LOP3.LUT R94, R94, 0x3f, RZ, 0xc0, !PT ;  /* 0x0000003f5e5e7812 */ /* 0x000fe200078ec0ff */
[----:B------:R1:W-:Y:S01]  /*db90*/  I2F.F16 R142, R20 ;  /* 0x00000014008e7306 */ /* 0x0003e20000200c00 */
[----:B------:R-:W-:Y:S02]  /*dba0*/  LEA.HI R129, R29, 0xffffffe0, RZ, 0x6 ;  /* 0xffffffe01d817811 */ /* 0x000fe400078f30ff */
[----:B------:R-:W-:-:S02]  /*dbb0*/  SHF.R.U32.HI R98, RZ, 0xe, R29 ;  /* 0x0000000eff627819 */ /* 0x000fc4000001161d */
[----:B------:R-:W-:Y:S02]  /*dbc0*/  SHF.R.U32.HI R138, RZ, 0x14, R29 ;  /* 0x00000014ff8a7819 */ /* 0x000fe4000001161d */
[----:B------:R-:W-:Y:S02]  /*dbd0*/  LEA.HI R131, R28, 0xffffffe0, RZ, 0x6 ;  /* 0xffffffe01c837811 */ /* 0x000fe400078f30ff */
[----:B------:R-:W-:Y:S02]  /*dbe0*/  SHF.R.U32 R29, R22, 0x1c, R30 ;  /* 0x0000001c161d7819 */ /* 0x000fe4000000161e */
[----:B------:R-:W-:Y:S02]  /*dbf0*/  SHF.R.U32.HI R28, RZ, 0x14, R28 ;  /* 0x00000014ff1c7819 */ /* 0x000fe4000001161c */
[----:B------:R-:W-:Y:S02]  /*dc00*/  LOP3.LUT R21, R21, 0x3f, RZ, 0xc0, !PT ;  /* 0x0000003f15157812 */ /* 0x000fe400078ec0ff */
[----:B------:R-:W-:-:S02]  /*dc10*/  SHF.R.U32.HI R22, RZ, 0xe, R30 ;  /* 0x0000000eff167819 */ /* 0x000fc4000001161e */
[----:B-1----:R-:W-:Y:S02]  /*dc20*/  SHF.R.U32.HI R20, RZ, 0xe, R31 ;  /* 0x0000000eff147819 */ /* 0x002fe4000001161f */
[----:B------:R-:W-:Y:S02]  /*dc30*/  IADD3 R94, PT, PT, R94, -0x20, RZ ;  /* 0xffffffe05e5e7810 */ /* 0x000fe40007ffe0ff */
[----:B0-----:R-:W-:Y:S02]  /*dc40*/  PRMT R92, R92, 0x5410, R93 ;  /* 0x000054105c5c7816 */ /* 0x001fe4000000005d */
[----:B------:R-:W-:Y:S02]  /*dc50*/  LEA.HI R96, R31, 0xffffffe0, RZ, 0x6 ;  /* 0xffffffe01f607811 */ /* 0x000fe400078f30ff */
[----:B------:R-:W-:Y:S02]  /*dc60*/  IADD3 R21, PT, PT, R21, -0x20, RZ ;  /* 0xffffffe015157810 */ /* 0x000fe40007ffe0ff */
[----:B------:R-:W-:-:S02]  /*dc70*/  LOP3.LUT R22, R22, 0x3f, RZ, 0xc0, !PT ;  /* 0x0000003f16167812 */ /* 0x000fc400078ec0ff */
[--C-:B------:R-:W-:Y:S02]  /*dc80*/  SHF.R.U32.HI R93, RZ, 0x8, R31.reuse ;  /* 0x00000008ff5d7819 */ /* 0x100fe4000001161f */
[----:B------:R-:W-:Y:S02]  /*dc90*/  LOP3.LUT R20, R20, 0x3f, RZ, 0xc0, !PT ;  /* 0x0000003f14147812 */ /* 0x000fe400078ec0ff */
[----:B------:R-:W-:Y:S02]  /*dca0*/  LOP3.LUT R90, R28, 0x3f, RZ, 0xc0, !PT ;  /* 0x0000003f1c5a7812 */ /* 0x000fe400078ec0ff */
[----:B------:R-:W-:Y:S01]  /*dcb0*/  SHF.R.U32.HI R31, RZ, 0x14, R31 ;  /* 0x00000014ff1f7819 */ /* 0x000fe2000001161f */
[----:B------:R0:W-:Y:S01]  /*dcc0*/  I2F.F16 R28, R94 ;  /* 0x0000005e001c7306 */ /* 0x0001e20000200c00 */
[----:B------:R-:W-:Y:S02]  /*dcd0*/  LOP3.LUT R98, R98, 0x3f, RZ, 0xc0, !PT ;  /* 0x0000003f62627812 */ /* 0x000fe400078ec0ff */
[----:B------:R-:W-:-:S02]  /*dce0*/  LEA.HI R100, R30, 0xffffffe0, RZ, 0x6 ;  /* 0xffffffe01e647811 */ /* 0x000fc400078f30ff */
[----:B------:R-:W-:Y:S02]  /*dcf0*/  SHF.R.U32.HI R95, RZ, 0x14, R30 ;  /* 0x00000014ff5f7819 */ /* 0x000fe4000001161e */
[----:B------:R-:W-:Y:S01]  /*dd00*/  LOP3.LUT R29, R29, 0x3f, RZ, 0xc0, !PT ;  /* 0x0000003f1d1d7812 */ /* 0x000fe200078ec0ff */
[----:B0-----:R-:W2:Y:S01]  /*dd10*/  @!P0 LDG.E.U16.CONSTANT R94, desc[UR8][R106.64] ;  /* 0x000000086a5e8981 */ /* 0x001ea2000c1e9500 */
[----:B------:R0:W-:Y:S01]  /*dd20*/  I2F.F16 R144, R21 ;  /* 0x0000001500907306 */ /* 0x0001e20000200c00 */
[----:B------:R-:W-:Y:S02]  /*dd30*/  IADD3 R97, PT, PT, R22, -0x20, RZ ;  /* 0xffffffe016617810 */ /* 0x000fe40007ffe0ff */
[----:B------:R-:W-:Y:S02]  /*dd40*/  LOP3.LUT R93, R93, 0x3f, RZ, 0xc0, !PT ;  /* 0x0000003f5d5d7812 */ /* 0x000fe400078ec0ff */
[----:B------:R-:W-:Y:S02]  /*dd50*/  IADD3 R30, PT, PT, R20, -0x20, RZ ;  /* 0xffffffe0141e7810 */ /* 0x000fe40007ffe0ff */
[----:B------:R-:W-:Y:S01]  /*dd60*/  LOP3.LUT R31, R31, 0x3f, RZ, 0xc0, !PT ;  /* 0x0000003f1f1f7812 */ /* 0x000fe200078ec0ff */
[----:B0-----:R-:W0:Y:S01]  /*dd70*/  LDS.128 R20, [UR4+0x30] ;  /* 0x00003004ff147984 */ /* 0x001e220008000c00 */
[----:B------:R-:W-:-:S02]  /*dd80*/  IADD3 R98, PT, PT, R98, -0x20, RZ ;  /* 0xffffffe062627810 */ /* 0x000fc40007ffe0ff */
[----:B------:R-:W-:Y:S02]  /*dd90*/  IADD3 R29, PT, PT, R29, -0x20, RZ ;  /* 0xffffffe01d1d7810 */ /* 0x000fe40007ffe0ff */
[----:B------:R-:W-:Y:S02]  /*dda0*/  IADD3 R93, PT, PT, R93, -0x20, RZ ;  /* 0xffffffe05d5d7810 */ /* 0x000fe40007ffe0ff */
[----:B------:R-:W-:Y:S01]  /*ddb0*/  IADD3 R31, PT, PT, R31, -0x20, RZ ;  /* 0xffffffe01f1f7810 */ /* 0x000fe20007ffe0ff */
[----:B------:R-:W-:Y:S08]  /*ddc0*/  I2F.F16 R61, R61 ;  /* 0x0000003d003d7306 */ /* 0x000ff00000200c00 */
[----:B------:R-:W1:Y:S08]  /*ddd0*/  I2F.F16 R98, R98 ;  /* 0x0000006200627306 */ /* 0x000e700000200c00 */
[----:B------:R-:W3:Y:S08]  /*dde0*/  I2F.F16 R55, R55 ;  /* 0x0000003700377306 */ /* 0x000ef00000200c00 */
[----:B------:R-:W-:Y:S08]  /*ddf0*/  I2F.F16 R96, R96 ;  /* 0x0000006000607306 */ /* 0x000ff00000200c00 */
[----:B------:R-:W4:Y:S08]  /*de00*/  I2F.F16 R91, R91 ;  /* 0x0000005b005b7306 */ /* 0x000f300000200c00 */
[----:B------:R-:W-:Y:S08]  /*de10*/  I2F.F16 R29, R29 ;  /* 0x0000001d001d7306 */ /* 0x000ff00000200c00 */
[----:B------:R-:W5:Y:S08]  /*de20*/  I2F.F16 R140, R140 ;  /* 0x0000008c008c7306 */ /* 0x000f700000200c00 */
[----:B------:R-:W-:Y:S08]  /*de30*/  I2F.F16 R93, R93 ;  /* 0x0000005d005d7306 */ /* 0x000ff00000200c00 */
[----:B------:R-:W0:Y:S08]  /*de40*/  I2F.F16 R30, R30 ;  /* 0x0000001e001e7306 */ /* 0x000e300000200c00 */
[----:B------:R-:W0:Y:S01]  /*de50*/  I2F.F16 R31, R31 ;  /* 0x0000001f001f7306 */ /* 0x000e220000200c00 */
[----:B------:R-:W-:Y:S01]  /*de60*/  LOP3.LUT R136, R136, 0x3f, RZ, 0xc0, !PT ;  /* 0x0000003f88887812 */ /* 0x000fe200078ec0ff */
[----:B------:R-:W-:Y:S01]  /*de70*/  HFMA2 R104, R118, R63, R104 ;  /* 0x0000003f76687231 */ /* 0x000fe20000000068 */
[----:B-1----:R-:W-:-:S02]  /*de80*/  PRMT R61, R61, 0x5410, R98 ;  /* 0x000054103d3d7816 */ /* 0x002fc40000000062 */
[----:B---3--:R-:W-:Y:S02]  /*de90*/  PRMT R98, R55, 0x5410, R142 ;  /* 0x0000541037627816 */ /* 0x008fe4000000008e */
[----:B------:R-:W-:Y:S02]  /*dea0*/  IADD3 R136, PT, PT, R136, -0x20, RZ ;  /* 0xffffffe088887810 */ /* 0x000fe40007ffe0ff */
[----:B----4-:R-:W-:Y:S02]  /*deb0*/  PRMT R91, R91, 0x5410, R28 ;  /* 0x000054105b5b7816 */ /* 0x010fe4000000001c */
[----:B-----5:R-:W-:Y:S02]  /*dec0*/  PRMT R118, R29, 0x5410, R140 ;  /* 0x000054101d767816 */ /* 0x020fe4000000008c */
[----:B0-----:R-:W-:Y:S02]  /*ded0*/  PRMT R55, R93, 0x5410, R30 ;  /* 0x000054105d377816 */ /* 0x001fe4000000001e */
[----:B------:R-:W-:-:S02]  /*dee0*/  PRMT R96, R31, 0x5410, R96 ;  /* 0x000054101f607816 */ /* 0x000fc40000000060 */
[----:B------:R-:W0:Y:S01]  /*def0*/  LDS.128 R28, [UR4+0xb0] ;  /* 0x0000b004ff1c7984 */ /* 0x000e220008000c00 */
[----:B------:R-:W1:Y:S01]  /*df00*/  I2F.F16 R136, R136 ;  /* 0x0000008800887306 */ /* 0x000e620000200c00 */
[----:B------:R-:W-:Y:S02]  /*df10*/  LOP3.LUT R138, R138, 0x3f, RZ, 0xc0, !PT ;  /* 0x0000003f8a8a7812 */ /* 0x000fe400078ec0ff */
[----:B------:R-:W-:Y:S02]  /*df20*/  IADD3 R90, PT, PT, R90, -0x20, RZ ;  /* 0xffffffe05a5a7810 */ /* 0x000fe40007ffe0ff */
[----:B------:R-:W-:Y:S01]  /*df30*/  IADD3 R138, PT, PT, R138, -0x20, RZ ;  /* 0xffffffe08a8a7810 */ /* 0x000fe20007ffe0ff */
[----:B------:R-:W-:Y:S01]  /*df40*/  HFMA2 R52, R119, R20, R52 ;  /* 0x0000001477347231 */ /* 0x000fe20000000034 */
[----:B------:R-:W-:Y:S01]  /*df50*/  LOP3.LUT R95, R95, 0x3f, RZ, 0xc0, !PT ;  /* 0x0000003f5f5f7812 */ /* 0x000fe200078ec0ff */
[----:B------:R-:W-:Y:S01]  /*df60*/  I2F.F16 R129, R129 ;  /* 0x0000008100817306 */ /* 0x000fe20000200c00 */
[----:B------:R-:W-:-:S02]  /*df70*/  HADD2 R18, R18.H0_H0, R18.H1_H1 ;  /* 0x3000001212127230 */ /* 0x000fc40000000800 */
[----:B------:R-:W-:Y:S01]  /*df80*/  IADD3 R95, PT, PT, R95, -0x20, RZ ;  /* 0xffffffe05f5f7810 */ /* 0x000fe20007ffe0ff */
[----:B------:R-:W-:Y:S02]  /*df90*/  HADD2 R19, R19.H0_H0, R19.H1_H1 ;  /* 0x3000001313137230 */ /* 0x000fe40000000800 */
[-C--:B------:R-:W-:Y:S02]  /*dfa0*/  HFMA2 R99, R109, R20.reuse, R99 ;  /* 0x000000146d637231 */ /* 0x080fe40000000063 */
[----:B------:R-:W-:Y:S01]  /*dfb0*/  HFMA2 R53, R111, R20, R53 ;  /* 0x000000146f357231 */ /* 0x000fe20000000035 */
[----:B------:R-:W3:Y:S01]  /*dfc0*/  I2F.F16 R138, R138 ;  /* 0x0000008a008a7306 */ /* 0x000ee20000200c00 */
[----:B-1----:R-:W-:Y:S02]  /*dfd0*/  PRMT R136, R136, 0x5410, R59 ;  /* 0x0000541088887816 */ /* 0x002fe4000000003b */
[----:B------:R-:W-:-:S05]  /*dfe0*/  PRMT R64, R64, 0x5410, R18 ;  /* 0x0000541040407816 */ /* 0x000fca0000000012 */
[----:B------:R-:W-:Y:S01]  /*dff0*/  I2F.F16 R131, R131 ;  /* 0x0000008300837306 */ /* 0x000fe20000200c00 */
[----:B------:R-:W-:Y:S01]  /*e000*/  PRMT R19, R19, 0x5410, R17 ;  /* 0x0000541013137816 */ /* 0x000fe20000000011 */
[----:B------:R-:W-:-:S06]  /*e010*/  HFMA2 R18, R92, R21, R53 ;  /* 0x000000155c127231 */ /* 0x000fcc0000000035 */
[----:B------:R-:W1:Y:S01]  /*e020*/  I2F.F16 R90, R90 ;  /* 0x0000005a005a7306 */ /* 0x000e620000200c00 */
[----:B------:R-:W-:-:S07]  /*e030*/  HFMA2 R17, R136, R21, R52 ;  /* 0x0000001588117231 */ /* 0x000fce0000000034 */
[----:B------:R-:W4:Y:S01]  /*e040*/  I2F.F16 R97, R97 ;  /* 0x0000006100617306 */ /* 0x000f220000200c00 */
[----:B------:R-:W-:-:S07]  /*e050*/  HFMA2 R99, R98, R21, R99 ;  /* 0x0000001562637231 */ /* 0x000fce0000000063 */
[----:B------:R-:W-:Y:S01]  /*e060*/  I2F.F16 R100, R100 ;  /* 0x0000006400647306 */ /* 0x000fe20000200c00 */
[----:B------:R-:W-:-:S07]  /*e070*/  HFMA2 R17, R61, R22, R17 ;  /* 0x000000163d117231 */ /* 0x000fce0000000011 */
[----:B------:R-:W5:Y:S01]  /*e080*/  I2F.F16 R95, R95 ;  /* 0x0000005f005f7306 */ /* 0x000f620000200c00 */
[----:B------:R-:W-:Y:S02]  /*e090*/  HFMA2 R102, R120, R63, R102 ;  /* 0x0000003f78667231 */ /* 0x000fe40000000066 */
[----:B------:R-:W-:Y:S01]  /*e0a0*/  HFMA2 R56, R117, R20, R56 ;  /* 0x0000001475387231 */ /* 0x000fe20000000038 */
[----:B---3--:R-:W-:Y:S01]  /*e0b0*/  PRMT R120, R138, 0x5410, R129 ;  /* 0x000054108a787816 */ /* 0x008fe20000000081 */
[-C--:B------:R-:W-:Y:S01]  /*e0c0*/  HFMA2 R18, R91, R22.reuse, R18 ;  /* 0x000000165b127231 */ /* 0x080fe20000000012 */
[----:B-1----:R-:W-:Y:S01]  /*e0d0*/  PRMT R90, R90, 0x5410, R131 ;  /* 0x000054105a5a7816 */ /* 0x002fe20000000083 */
[----:B------:R-:W-:Y:S01]  /*e0e0*/  HFMA2 R56, R118, R21, R56 ;  /* 0x0000001576387231 */ /* 0x000fe20000000038 */
[----:B----4-:R-:W-:Y:S01]  /*e0f0*/  PRMT R59, R144, 0x5410, R97 ;  /* 0x00005410903b7816 */ /* 0x010fe20000000061 */
[----:B------:R-:W-:Y:S01]  /*e100*/  HFMA2 R99, R55, R22, R99 ;  /* 0x0000001637637231 */ /* 0x000fe20000000063 */
[----:B------:R-:W-:Y:S01]  /*e110*/  @!P0 IADD3 R20, PT, PT, R125, 0x1, RZ ;  /* 0x000000017d148810 */ /* 0x000fe20007ffe0ff */
[----:B------:R-:W-:-:S02]  /*e120*/  HFMA2 R15, R19, R121, R15 ;  /* 0x00000079130f7231 */ /* 0x000fc4000000000f */
[-C--:B------:R-:W-:Y:S02]  /*e130*/  HFMA2 R18, R90, R23.reuse, R18 ;  /* 0x000000175a127231 */ /* 0x080fe40000000012 */
[-C--:B------:R-:W-:Y:S02]  /*e140*/  HFMA2 R19, R120, R23.reuse, R17 ;  /* 0x0000001778137231 */ /* 0x080fe40000000011 */
[----:B------:R-:W-:Y:S02]  /*e150*/  HFMA2 R17, R59, R22, R56 ;  /* 0x000000163b117231 */ /* 0x000fe40000000038 */
[----:B0-----:R-:W-:Y:S01]  /*e160*/  HFMA2 R48, R119, R28, R48 ;  /* 0x0000001c77307231 */ /* 0x001fe20000000030 */
[----:B-----5:R-:W-:Y:S01]  /*e170*/  PRMT R100, R95, 0x5410, R100 ;  /* 0x000054105f647816 */ /* 0x020fe20000000064 */
[----:B------:R-:W-:Y:S01]  /*e180*/  HADD2 R52, R18.H0_H0, R18.H1_H1 ;  /* 0x3000001212347230 */ /* 0x000fe20000000800 */
[----:B------:R-:W-:Y:S01]  /*e190*/  @!P0 MOV R125, R20 ;  /* 0x00000014007d8202 */ /* 0x000fe20000000f00 */
[----:B------:R-:W-:-:S02]  /*e1a0*/  HFMA2 R18, R96, R23, R99 ;  /* 0x0000001760127231 */ /* 0x000fc40000000063 */
[----:B------:R-:W-:Y:S02]  /*e1b0*/  HFMA2 R17, R100, R23, R17 ;  /* 0x0000001764117231 */ /* 0x000fe40000000011 */
[----:B------:R-:W0:Y:S01]  /*e1c0*/  LDS.128 R20, [UR4+0x130] ;  /* 0x00013004ff147984 */ /* 0x000e220008000c00 */
        /* <DEDUP_REMOVED lines=8> */
[----:B------:R-:W-:Y:S02]  /*e250*/  HADD2 R19, R19.H0_H0, R19.H1_H1 ;  /* 0x3000001313137230 */ /* 0x000fe40000000800 */
[----:B------:R-:W-:Y:S02]  /*e260*/  HFMA2 R48, R120, R31, R48 ;  /* 0x0000001f78307231 */ /* 0x000fe40000000030 */
[----:B------:R-:W-:Y:S01]  /*e270*/  HFMA2 R46, R91, R30, R46 ;  /* 0x0000001e5b2e7231 */ /* 0x000fe2000000002e */
[----:B------:R-:W-:Y:S01]  /*e280*/  PRMT R52, R52, 0x5410, R19 ;  /* 0x0000541034347816 */ /* 0x000fe20000000013 */
[----:B------:R-:W-:-:S02]  /*e290*/  HFMA2 R19, R112, R27, R24 ;  /* 0x0000001b70137231 */ /* 0x000fc40000000018 */
[----:B------:R-:W-:Y:S02]  /*e2a0*/  HADD2 R88, R88.H0_H0, R88.H1_H1 ;  /* 0x3000005858587230 */ /* 0x000fe40000000800 */
[----:B------:R-:W-:Y:S02]  /*e2b0*/  HADD2 R89, R89.H0_H0, R89.H1_H1 ;  /* 0x3000005959597230 */ /* 0x000fe40000000800 */
[----:B------:R-:W-:Y:S02]  /*e2c0*/  HFMA2 R46, R90, R31, R46 ;  /* 0x0000001f5a2e7231 */ /* 0x000fe4000000002e */
[----:B------:R-:W-:Y:S02]  /*e2d0*/  HFMA2 R24, R110, R27, R26 ;  /* 0x0000001b6e187231 */ /* 0x000fe4000000001a */
[----:B------:R-:W-:Y:S02]  /*e2e0*/  HFMA2 R27, R55, R30, R29 ;  /* 0x0000001e371b7231 */ /* 0x000fe4000000001d */
[----:B------:R-:W-:Y:S01]  /*e2f0*/  HADD2 R46, R46.H0_H0, R46.H1_H1 ;  /* 0x3000002e2e2e7230 */ /* 0x000fe20000000800 */
[----:B------:R-:W-:Y:S01]  /*e300*/  PRMT R88, R88, 0x5410, R89 ;  /* 0x0000541058587816 */ /* 0x000fe20000000059 */
[----:B------:R-:W-:-:S02]  /*e310*/  HADD2 R48, R48.H0_H0, R48.H1_H1 ;  /* 0x3000003030307230 */ /* 0x000fc40000000800 */
[----:B------:R-:W-:Y:S02]  /*e320*/  HFMA2 R50, R59, R30, R49 ;  /* 0x0000001e3b327231 */ /* 0x000fe40000000031 */
[-C--:B------:R-:W-:Y:S01]  /*e330*/  HFMA2 R14, R88, R122.reuse, R14 ;  /* 0x0000007a580e7231 */ /* 0x080fe2000000000e */
[----:B------:R-:W-:Y:S01]  /*e340*/  PRMT R46, R46, 0x5410, R48 ;  /* 0x000054102e2e7816 */ /* 0x000fe20000000030 */
[-C--:B------:R-:W-:Y:S02]  /*e350*/  HFMA2 R26, R100, R31.reuse, R50 ;  /* 0x0000001f641a7231 */ /* 0x080fe40000000032 */
[----:B------:R-:W-:Y:S02]  /*e360*/  HFMA2 R27, R96, R31, R27 ;  /* 0x0000001f601b7231 */ /* 0x000fe4000000001b */
[----:B------:R-:W1:Y:S01]  /*e370*/  LDS.128 R28, [UR4+0x1b0] ;  /* 0x0001b004ff1c7984 */ /* 0x000e620008000c00 */
[----:B------:R-:W-:Y:S02]  /*e380*/  HFMA2 R14, R46, R122, R14 ;  /* 0x0000007a2e0e7231 */ /* 0x000fe4000000000e */
[----:B0-----:R-:W-:-:S02]  /*e390*/  HFMA2 R46, R111, R20, R41 ;  /* 0x000000146f2e7231 */ /* 0x001fc40000000029 */
[-C--:B------:R-:W-:Y:S02]  /*e3a0*/  HFMA2 R44, R117, R20.reuse, R44 ;  /* 0x00000014752c7231 */ /* 0x080fe4000000002c */
[----:B------:R-:W-:Y:S02]  /*e3b0*/  HADD2 R17, R17.H0_H0, R17.H1_H1 ;  /* 0x3000001111117230 */ /* 0x000fe40000000800 */
[-C--:B------:R-:W-:Y:S02]  /*e3c0*/  HFMA2 R46, R92, R21.reuse, R46 ;  /* 0x000000155c2e7231 */ /* 0x080fe4000000002e */
[----:B------:R-:W-:Y:S02]  /*e3d0*/  HFMA2 R44, R118, R21, R44 ;  /* 0x00000015762c7231 */ /* 0x000fe4000000002c */
[----:B------:R-:W-:Y:S02]  /*e3e0*/  HADD2 R18, R18.H0_H0, R18.H1_H1 ;  /* 0x3000001212127230 */ /* 0x000fe40000000800 */
[----:B------:R-:W-:-:S02]  /*e3f0*/  HFMA2 R42, R119, R20, R42 ;  /* 0x00000014772a7231 */ /* 0x000fc4000000002a */
[----:B------:R-:W-:Y:S02]  /*e400*/  HFMA2 R49, R109, R20, R45 ;  /* 0x000000146d317231 */ /* 0x000fe4000000002d */
[-C--:B------:R-:W-:Y:S02]  /*e410*/  HFMA2 R45, R91, R22.reuse, R46 ;  /* 0x000000165b2d7231 */ /* 0x080fe4000000002e */
[-C--:B------:R-:W-:Y:S02]  /*e420*/  HFMA2 R42, R136, R21.reuse, R42 ;  /* 0x00000015882a7231 */ /* 0x080fe4000000002a */
[-C--:B------:R-:W-:Y:S02]  /*e430*/  HFMA2 R50, R59, R22.reuse, R44 ;  /* 0x000000163b327231 */ /* 0x080fe4000000002c */
[----:B------:R-:W-:Y:S01]  /*e440*/  HFMA2 R49, R98, R21, R49 ;  /* 0x0000001562317231 */ /* 0x000fe20000000031 */
[----:B------:R-:W-:Y:S01]  /*e450*/  PRMT R17, R17, 0x5410, R18 ;  /* 0x0000541011117816 */ /* 0x000fe20000000012 */
[----:B------:R-:W-:-:S02]  /*e460*/  HFMA2 R42, R61, R22, R42 ;  /* 0x000000163d2a7231 */ /* 0x000fc4000000002a */
[----:B------:R-:W-:Y:S02]  /*e470*/  HFMA2 R48, R55, R22, R49 ;  /* 0x0000001637307231 */ /* 0x000fe40000000031 */
[-C--:B------:R-:W-:Y:S02]  /*e480*/  HFMA2 R45, R90, R23.reuse, R45 ;  /* 0x000000175a2d7231 */ /* 0x080fe4000000002d */
[----:B------:R-:W-:Y:S02]  /*e490*/  HFMA2 R42, R120, R23, R42 ;  /* 0x00000017782a7231 */ /* 0x000fe4000000002a */
[----:B------:R-:W-:Y:S02]  /*e4a0*/  HFMA2 R15, R17, R121, R15 ;  /* 0x00000079110f7231 */ /* 0x000fe4000000000f */
[-C--:B------:R-:W-:Y:S02]  /*e4b0*/  HFMA2 R18, R96, R23.reuse, R48 ;  /* 0x0000001760127231 */ /* 0x080fe40000000030 */
[----:B------:R-:W-:-:S02]  /*e4c0*/  HFMA2 R17, R100, R23, R50 ;  /* 0x0000001764117231 */ /* 0x000fc40000000032 */
[----:B------:R-:W0:Y:S01]  /*e4d0*/  LDS.128 R20, [UR4+0x230] ;  /* 0x00023004ff147984 */ /* 0x000e220008000c00 */
[----:B------:R-:W-:Y:S02]  /*e4e0*/  HADD2 R19, R19.H0_H0, R19.H1_H1 ;  /* 0x3000001313137230 */ /* 0x000fe40000000800 */
[----:B------:R-:W-:Y:S02]  /*e4f0*/  HADD2 R24, R24.H0_H0, R24.H1_H1 ;  /* 0x3000001818187230 */ /* 0x000fe40000000800 */
[----:B------:R-:W-:Y:S02]  /*e500*/  HADD2 R25, R25.H0_H0, R25.H1_H1 ;  /* 0x3000001919197230 */ /* 0x000fe40000000800 */
[----:B-1----:R-:W-:Y:S01]  /*e510*/  HFMA2 R46, R111, R28, R38 ;  /* 0x0000001c6f2e7231 */ /* 0x002fe20000000026 */
[----:B------:R-:W-:Y:S01]  /*e520*/  PRMT R19, R19, 0x5410, R24 ;  /* 0x0000541013137816 */ /* 0x000fe20000000018 */
[----:B------:R-:W-:Y:S01]  /*e530*/  HADD2 R45, R45.H0_H0, R45.H1_H1 ;  /* 0x3000002d2d2d7230 */ /* 0x000fe20000000800 */
[----:B------:R-:W-:Y:S01]  /*e540*/  PRMT R25, R25, 0x5410, R65 ;  /* 0x0000541019197816 */ /* 0x000fe20000000041 */
[----:B------:R-:W-:-:S02]  /*e550*/  HADD2 R42, R42.H0_H0, R42.H1_H1 ;  /* 0x3000002a2a2a7230 */ /* 0x000fc40000000800 */
[----:B------:R-:W-:Y:S02]  /*e560*/  HADD2 R26, R26.H0_H0, R26.H1_H1 ;  /* 0x3000001a1a1a7230 */ /* 0x000fe40000000800 */
[----:B------:R-:W-:Y:S02]  /*e570*/  HADD2 R27, R27.H0_H0, R27.H1_H1 ;  /* 0x3000001b1b1b7230 */ /* 0x000fe40000000800 */
[----:B------:R-:W-:Y:S01]  /*e580*/  HFMA2 R46, R92, R29, R46 ;  /* 0x0000001d5c2e7231 */ /* 0x000fe2000000002e */
[----:B------:R-:W-:Y:S01]  /*e590*/  PRMT R45, R45, 0x5410, R42 ;  /* 0x000054102d2d7816 */ /* 0x000fe2000000002a */
[----:B------:R-:W-:Y:S02]  /*e5a0*/  HFMA2 R13, R19, R121, R13 ;  /* 0x00000079130d7231 */ /* 0x000fe4000000000d */
[----:B------:R-:W-:Y:S02]  /*e5b0*/  HFMA2 R12, R25, R122, R12 ;  /* 0x0000007a190c7231 */ /* 0x000fe4000000000c */
[----:B------:R-:W-:Y:S01]  /*e5c0*/  HFMA2 R40, R117, R28, R40 ;  /* 0x0000001c75287231 */ /* 0x000fe20000000028 */
[----:B------:R-:W-:Y:S01]  /*e5d0*/  PRMT R26, R26, 0x5410, R27 ;  /* 0x000054101a1a7816 */ /* 0x000fe2000000001b */
[----:B------:R-:W-:-:S02]  /*e5e0*/  HFMA2 R12, R45, R122, R12 ;  /* 0x0000007a2d0c7231 */ /* 0x000fc4000000000c */
[----:B------:R-:W-:Y:S02]  /*e5f0*/  HFMA2 R45, R91, R30, R46 ;  /* 0x0000001e5b2d7231 */ /* 0x000fe4000000002e */
[----:B------:R-:W-:Y:S02]  /*e600*/  HFMA2 R39, R119, R28, R39 ;  /* 0x0000001c77277231 */ /* 0x000fe40000000027 */
[----:B------:R-:W-:Y:S02]  /*e610*/  HFMA2 R13, R26, R121, R13 ;  /* 0x000000791a0d7231 */ /* 0x000fe4000000000d */
[-C--:B------:R-:W-:Y:S01]  /*e620*/  HFMA2 R40, R118, R29.reuse, R40 ;  /* 0x0000001d76287231 */ /* 0x080fe20000000028 */
[----:B------:R-:W1:Y:S01]  /*e630*/  LDS.128 R24, [UR4+0x2b0] ;  /* 0x0002b004ff187984 */ /* 0x000e620008000c00 */
[----:B------:R-:W-:Y:S02]  /*e640*/  HFMA2 R39, R136, R29, R39 ;  /* 0x0000001d88277231 */ /* 0x000fe40000000027 */
[----:B------:R-:W-:-:S02]  /*e650*/  HFMA2 R45, R90, R31, R45 ;  /* 0x0000001f5a2d7231 */ /* 0x000fc4000000002d */
[----:B------:R-:W-:Y:S02]  /*e660*/  HADD2 R66, R66.H0_H0, R66.H1_H1 ;  /* 0x3000004242427230 */ /* 0x000fe40000000800 */
[-C--:B------:R-:W-:Y:S02]  /*e670*/  HFMA2 R39, R61, R30.reuse, R39 ;  /* 0x0000001e3d277231 */ /* 0x080fe40000000027 */
[----:B------:R-:W-:Y:S01]  /*e680*/  HFMA2 R50, R59, R30, R40 ;  /* 0x0000001e3b327231 */ /* 0x000fe20000000028 */
[----:B------:R-:W-:Y:S01]  /*e690*/  PRMT R67, R67, 0x5410, R66 ;  /* 0x0000541043437816 */ /* 0x000fe20000000042 */
[-C--:B0-----:R-:W-:Y:S02]  /*e6a0*/  HFMA2 R46, R111, R20.reuse, R35 ;  /* 0x000000146f2e7231 */ /* 0x081fe40000000023 */
[----:B------:R-:W-:Y:S02]  /*e6b0*/  HFMA2 R39, R120, R31, R39 ;  /* 0x0000001f78277231 */ /* 0x000fe40000000027 */
[----:B------:R-:W-:-:S02]  /*e6c0*/  HFMA2 R37, R117, R20, R37 ;  /* 0x0000001475257231 */ /* 0x000fc40000000025 */
[----:B------:R-:W-:Y:S02]  /*e6d0*/  HADD2 R17, R17.H0_H0, R17.H1_H1 ;  /* 0x3000001111117230 */ /* 0x000fe40000000800 */
[----:B------:R-:W-:Y:S02]  /*e6e0*/  HADD2 R18, R18.H0_H0, R18.H1_H1 ;  /* 0x3000001212127230 */ /* 0x000fe40000000800 */
[----:B------:R-:W-:Y:S02]  /*e6f0*/  HFMA2 R49, R109, R28, R43 ;  /* 0x0000001c6d317231 */ /* 0x000fe4000000002b */
[----:B------:R-:W-:Y:S02]  /*e700*/  HFMA2 R50, R100, R31, R50 ;  /* 0x0000001f64327231 */ /* 0x000fe40000000032 */
[----:B------:R-:W-:Y:S02]  /*e710*/  HADD2 R45, R45.H0_H0, R45.H1_H1 ;  /* 0x3000002d2d2d7230 */ /* 0x000fe40000000800 */
[----:B------:R-:W-:-:S02]  /*e720*/  HFMA2 R11, R67, R121, R11 ;  /* 0x00000079430b7231 */ /* 0x000fc4000000000b */
[----:B------:R-:W-:Y:S01]  /*e730*/  HADD2 R39, R39.H0_H0, R39.H1_H1 ;  /* 0x3000002727277230 */ /* 0x000fe20000000800 */
[----:B------:R-:W-:Y:S01]  /*e740*/  PRMT R68, R68, 0x5410, R69 ;  /* 0x0000541044447816 */ /* 0x000fe20000000045 */
[----:B------:R-:W-:Y:S01]  /*e750*/  HFMA2 R49, R98, R29, R49 ;  /* 0x0000001d62317231 */ /* 0x000fe20000000031 */
[----:B------:R-:W-:Y:S01]  /*e760*/  PRMT R17, R17, 0x5410, R18 ;  /* 0x0000541011117816 */ /* 0x000fe20000000012 */
[-C--:B------:R-:W-:Y:S02]  /*e770*/  HFMA2 R46, R92, R21.reuse, R46 ;  /* 0x000000155c2e7231 */ /* 0x080fe4000000002e */
[----:B------:R-:W-:Y:S01]  /*e780*/  HFMA2 R37, R118, R21, R37 ;  /* 0x0000001576257231 */ /* 0x000fe20000000025 */
[----:B------:R-:W-:Y:S01]  /*e790*/  PRMT R45, R45, 0x5410, R39 ;  /* 0x000054102d2d7816 */ /* 0x000fe20000000027 */
[----:B------:R-:W-:Y:S02]  /*e7a0*/  HFMA2 R48, R55, R30, R49 ;  /* 0x0000001e37307231 */ /* 0x000fe40000000031 */
[----:B------:R-:W-:-:S02]  /*e7b0*/  HFMA2 R10, R68, R122, R10 ;  /* 0x0000007a440a7231 */ /* 0x000fc4000000000a */
[-C--:B------:R-:W-:Y:S02]  /*e7c0*/  HFMA2 R68, R119, R20.reuse, R36 ;  /* 0x0000001477447231 */ /* 0x080fe40000000024 */
[----:B------:R-:W-:Y:S02]  /*e7d0*/  HFMA2 R49, R109, R20, R47 ;  /* 0x000000146d317231 */ /* 0x000fe4000000002f */
[----:B------:R-:W-:Y:S02]  /*e7e0*/  HFMA2 R11, R17, R121, R11 ;  /* 0x00000079110b7231 */ /* 0x000fe4000000000b */
[----:B------:R-:W-:Y:S02]  /*e7f0*/  HFMA2 R48, R96, R31, R48 ;  /* 0x0000001f60307231 */ /* 0x000fe40000000030 */
[----:B------:R-:W-:Y:S02]  /*e800*/  HADD2 R17, R50.H0_H0, R50.H1_H1 ;  /* 0x3000003232117230 */ /* 0x000fe40000000800 */
[----:B------:R-:W-:-:S02]  /*e810*/  HFMA2 R50, R59, R22, R37 ;  /* 0x000000163b327231 */ /* 0x000fc40000000025 */
[----:B------:R-:W-:Y:S02]  /*e820*/  HFMA2 R10, R45, R122, R10 ;  /* 0x0000007a2d0a7231 */ /* 0x000fe4000000000a */
[-C--:B------:R-:W-:Y:S02]  /*e830*/  HFMA2 R45, R91, R22.reuse, R46 ;  /* 0x000000165b2d7231 */ /* 0x080fe4000000002e */
        /* <DEDUP_REMOVED lines=8> */
[----:B------:R-:W-:Y:S02]  /*e8c0*/  HFMA2 R48, R96, R23, R48 ;  /* 0x0000001760307231 */ /* 0x000fe40000000030 */
[----:B------:R-:W0:Y:S01]  /*e8d0*/  LDS.128 R20, [UR4+0x330] ;  /* 0x00033004ff147984 */ /* 0x000e220008000c00 */
[----:B-1----:R-:W-:-:S02]  /*e8e0*/  HFMA2 R46, R111, R24, R32 ;  /* 0x000000186f2e7231 */ /* 0x002fc40000000020 */
[----:B------:R-:W-:Y:S02]  /*e8f0*/  HFMA2 R34, R117, R24, R34 ;  /* 0x0000001875227231 */ /* 0x000fe40000000022 */
[----:B------:R-:W-:Y:S01]  /*e900*/  HADD2 R68, R68.H0_H0, R68.H1_H1 ;  /* 0x3000004444447230 */ /* 0x000fe20000000800 */
[----:B------:R-:W-:Y:S01]  /*e910*/  PRMT R72, R72, 0x5410, R73 ;  /* 0x0000541048487816 */ /* 0x000fe20000000049 */
[----:B------:R-:W-:Y:S02]  /*e920*/  HADD2 R45, R45.H0_H0, R45.H1_H1 ;  /* 0x3000002d2d2d7230 */ /* 0x000fe40000000800 */
[-C--:B------:R-:W-:Y:S02]  /*e930*/  HFMA2 R46, R92, R25.reuse, R46 ;  /* 0x000000195c2e7231 */ /* 0x080fe4000000002e */
[----:B------:R-:W-:Y:S01]  /*e940*/  HFMA2 R34, R118, R25, R34 ;  /* 0x0000001976227231 */ /* 0x000fe20000000022 */
[----:B------:R-:W-:Y:S01]  /*e950*/  PRMT R45, R45, 0x5410, R68 ;  /* 0x000054102d2d7816 */ /* 0x000fe20000000044 */
[----:B------:R-:W-:-:S02]  /*e960*/  HFMA2 R8, R72, R122, R8 ;  /* 0x0000007a48087231 */ /* 0x000fc40000000008 */
        /* <DEDUP_REMOVED lines=13> */
[----:B------:R-:W1:Y:S01]  /*ea40*/  LDS.128 R24, [UR4+0x3b0] ;  /* 0x0003b004ff187984 */ /* 0x000e620008000c00 */
[----:B------:R-:W-:Y:S02]  /*ea50*/  HADD2 R71, R71.H0_H0, R71.H1_H1 ;  /* 0x3000004747477230 */ /* 0x000fe40000000800 */
[----:B------:R-:W-:Y:S02]  /*ea60*/  HADD2 R77, R77.H0_H0, R77.H1_H1 ;  /* 0x3000004d4d4d7230 */ /* 0x000fe40000000800 */
[-C--:B0-----:R-:W-:Y:S02]  /*ea70*/  HFMA2 R46, R111, R20.reuse, R60 ;  /* 0x000000146f2e7231 */ /* 0x081fe4000000003c */
[----:B------:R-:W-:Y:S02]  /*ea80*/  HADD2 R45, R45.H0_H0, R45.H1_H1 ;  /* 0x3000002d2d2d7230 */ /* 0x000fe40000000800 */
[----:B------:R-:W-:-:S02]  /*ea90*/  HFMA2 R57, R117, R20, R57 ;  /* 0x0000001475397231 */ /* 0x000fc40000000039 */
[----:B------:R-:W-:Y:S01]  /*eaa0*/  HADD2 R68, R68.H0_H0, R68.H1_H1 ;  /* 0x3000004444447230 */ /* 0x000fe20000000800 */
[----:B------:R-:W-:Y:S02]  /*eab0*/  PRMT R75, R75, 0x5410, R74 ;  /* 0x000054104b4b7816 */ /* 0x000fe4000000004a */
[----:B------:R-:W-:Y:S02]  /*eac0*/  PRMT R71, R71, 0x5410, R70 ;  /* 0x0000541047477816 */ /* 0x000fe40000000046 */
[----:B------:R-:W-:Y:S01]  /*ead0*/  PRMT R76, R76, 0x5410, R77 ;  /* 0x000054104c4c7816 */ /* 0x000fe2000000004d */
[----:B------:R-:W-:Y:S02]  /*eae0*/  HADD2 R50, R50.H0_H0, R50.H1_H1 ;  /* 0x3000003232327230 */ /* 0x000fe40000000800 */
[----:B------:R-:W-:Y:S02]  /*eaf0*/  HFMA2 R46, R92, R21, R46 ;  /* 0x000000155c2e7231 */ /* 0x000fe4000000002e */
[----:B------:R-:W-:Y:S01]  /*eb00*/  HADD2 R48, R48.H0_H0, R48.H1_H1 ;  /* 0x3000003030307230 */ /* 0x000fe20000000800 */
[----:B------:R-:W-:Y:S01]  /*eb10*/  PRMT R45, R45, 0x5410, R68 ;  /* 0x000054102d2d7816 */ /* 0x000fe20000000044 */
[----:B------:R-:W-:-:S02]  /*eb20*/  HFMA2 R7, R75, R121, R7 ;  /* 0x000000794b077231 */ /* 0x000fc40000000007 */
[-C--:B------:R-:W-:Y:S02]  /*eb30*/  HFMA2 R6, R76, R122.reuse, R6 ;  /* 0x0000007a4c067231 */ /* 0x080fe40000000006 */
[----:B------:R-:W-:Y:S01]  /*eb40*/  HFMA2 R9, R71, R121, R9 ;  /* 0x0000007947097231 */ /* 0x000fe20000000009 */
[----:B------:R-:W-:Y:S01]  /*eb50*/  PRMT R50, R50, 0x5410, R48 ;  /* 0x0000541032327816 */ /* 0x000fe20000000030 */
[----:B------:R-:W-:Y:S01]  /*eb60*/  HFMA2 R57, R118, R21, R57 ;  /* 0x0000001576397231 */ /* 0x000fe20000000039 */
[----:B------:R-:W-:Y:S01]  /*eb70*/  PRMT R17, R17, 0x5410, R18 ;  /* 0x0000541011117816 */ /* 0x000fe20000000012 */
[----:B------:R-:W-:Y:S02]  /*eb80*/  HFMA2 R6, R45, R122, R6 ;  /* 0x0000007a2d067231 */ /* 0x000fe40000000006 */
[----:B------:R-:W-:Y:S02]  /*eb90*/  HFMA2 R45, R91, R22, R46 ;  /* 0x000000165b2d7231 */ /* 0x000fe4000000002e */
[----:B------:R-:W-:-:S02]  /*eba0*/  HFMA2 R68, R119, R20, R54 ;  /* 0x0000001477447231 */ /* 0x000fc40000000036 */
[-C--:B------:R-:W-:Y:S02]  /*ebb0*/  HFMA2 R7, R50, R121.reuse, R7 ;  /* 0x0000007932077231 */ /* 0x080fe40000000007 */
[----:B------:R-:W-:Y:S02]  /*ebc0*/  HFMA2 R9, R17, R121, R9 ;  /* 0x0000007911097231 */ /* 0x000fe40000000009 */
[----:B------:R-:W-:Y:S02]  /*ebd0*/  HADD2 R17, R49.H0_H0, R49.H1_H1 ;  /* 0x3000003131117230 */ /* 0x000fe40000000800 */
[----:B------:R-:W-:Y:S02]  /*ebe0*/  HFMA2 R50, R59, R22, R57 ;  /* 0x000000163b327231 */ /* 0x000fe40000000039 */
[----:B------:R-:W-:Y:S02]  /*ebf0*/  HFMA2 R49, R109, R20, R58 ;  /* 0x000000146d317231 */ /* 0x000fe4000000003a */
[----:B------:R-:W-:-:S02]  /*ec00*/  HFMA2 R68, R136, R21, R68 ;  /* 0x0000001588447231 */ /* 0x000fc40000000044 */
[----:B------:R-:W-:Y:S02]  /*ec10*/  HFMA2 R45, R90, R23, R45 ;  /* 0x000000175a2d7231 */ /* 0x000fe4000000002d */
[----:B------:R-:W-:Y:S02]  /*ec20*/  HFMA2 R49, R98, R21, R49 ;  /* 0x0000001562317231 */ /* 0x000fe40000000031 */
[----:B------:R-:W-:Y:S02]  /*ec30*/  HFMA2 R60, R61, R22, R68 ;  /* 0x000000163d3c7231 */ /* 0x000fe40000000044 */
[----:B------:R-:W-:Y:S02]  /*ec40*/  HFMA2 R50, R100, R23, R50 ;  /* 0x0000001764327231 */ /* 0x000fe40000000032 */
[----:B------:R-:W-:Y:S02]  /*ec50*/  HADD2 R80, R80.H0_H0, R80.H1_H1 ;  /* 0x3000005050507230 */ /* 0x000fe40000000800 */
[----:B-1----:R-:W-:-:S02]  /*ec60*/  HFMA2 R46, R111, R24, R102 ;  /* 0x000000186f2e7231 */ /* 0x002fc40000000066 */
[----:B------:R-:W-:Y:S02]  /*ec70*/  HADD2 R81, R81.H0_H0, R81.H1_H1 ;  /* 0x3000005151517230 */ /* 0x000fe40000000800 */
[----:B------:R-:W-:Y:S02]  /*ec80*/  HFMA2 R48, R55, R22, R49 ;  /* 0x0000001637307231 */ /* 0x000fe40000000031 */
[-C--:B------:R-:W-:Y:S01]  /*ec90*/  HFMA2 R60, R120, R23.reuse, R60 ;  /* 0x00000017783c7231 */ /* 0x080fe2000000003c */
[----:B------:R-:W-:Y:S01]  /*eca0*/  PRMT R83, R83, 0x5410, R82 ;  /* 0x0000541053537816 */ /* 0x000fe20000000052 */
[----:B------:R-:W-:Y:S02]  /*ecb0*/  HFMA2 R104, R117, R24, R104 ;  /* 0x0000001875687231 */ /* 0x000fe40000000068 */
[----:B------:R-:W-:Y:S01]  /*ecc0*/  HFMA2 R48, R96, R23, R48 ;  /* 0x0000001760307231 */ /* 0x000fe20000000030 */
[----:B------:R-:W-:Y:S01]  /*ecd0*/  PRMT R80, R80, 0x5410, R81 ;  /* 0x0000541050507816 */ /* 0x000fe20000000051 */
[----:B------:R-:W-:-:S02]  /*ece0*/  HADD2 R45, R45.H0_H0, R45.H1_H1 ;  /* 0x3000002d2d2d7230 */ /* 0x000fc40000000800 */
[----:B------:R-:W-:Y:S02]  /*ecf0*/  HADD2 R60, R60.H0_H0, R60.H1_H1 ;  /* 0x3000003c3c3c7230 */ /* 0x000fe40000000800 */
[----:B------:R-:W-:Y:S02]  /*ed00*/  HFMA2 R3, R83, R121, R3 ;  /* 0x0000007953037231 */ /* 0x000fe40000000003 */
[----:B------:R-:W-:Y:S02]  /*ed10*/  HADD2 R50, R50.H0_H0, R50.H1_H1 ;  /* 0x3000003232327230 */ /* 0x000fe40000000800 */
[----:B------:R-:W-:Y:S02]  /*ed20*/  HFMA2 R46, R92, R25, R46 ;  /* 0x000000195c2e7231 */ /* 0x000fe4000000002e */
[----:B------:R-:W-:Y:S01]  /*ed30*/  HADD2 R48, R48.H0_H0, R48.H1_H1 ;  /* 0x3000003030307230 */ /* 0x000fe20000000800 */
[----:B------:R-:W-:Y:S01]  /*ed40*/  PRMT R45, R45, 0x5410, R60 ;  /* 0x000054102d2d7816 */ /* 0x000fe2000000003c */
[----:B------:R-:W-:-:S02]  /*ed50*/  HFMA2 R4, R80, R122, R4 ;  /* 0x0000007a50047231 */ /* 0x000fc40000000004 */
[----:B------:R-:W-:Y:S02]  /*ed60*/  HFMA2 R104, R118, R25, R104 ;  /* 0x0000001976687231 */ /* 0x000fe40000000068 */
[-C--:B------:R-:W-:Y:S01]  /*ed70*/  HFMA2 R103, R113, R63.reuse, R103 ;  /* 0x0000003f71677231 */ /* 0x080fe20000000067 */
[----:B------:R-:W-:Y:S01]  /*ed80*/  PRMT R50, R50, 0x5410, R48 ;  /* 0x0000541032327816 */ /* 0x000fe20000000030 */
        /* <DEDUP_REMOVED lines=11> */
[----:B------:R-:W-:Y:S01]  /*ee40*/  HADD2 R84, R84.H0_H0, R84.H1_H1 ;  /* 0x3000005454547230 */ /* 0x000fe20000000800 */
[----:B--2---:R-:W-:Y:S01]  /*ee50*/  @!P0 IADD3 R126, PT, PT, R94, R127, RZ ;  /* 0x0000007f5e7e8210 */ /* 0x004fe20007ffe0ff */
[-C--:B------:R-:W-:Y:S01]  /*ee60*/  HFMA2 R60, R61, R26.reuse, R68 ;  /* 0x0000001a3d3c7231 */ /* 0x080fe20000000044 */
[----:B------:R-:W-:Y:S01]  /*ee70*/  IADD3 R127, PT, PT, R127, 0x20, RZ ;  /* 0x000000207f7f7810 */ /* 0x000fe20007ffe0ff */
[----:B------:R-:W-:Y:S01]  /*ee80*/  HFMA2 R48, R55, R26, R49 ;  /* 0x0000001a37307231 */ /* 0x000fe20000000031 */
[----:B------:R-:W-:Y:S01]  /*ee90*/  PRMT R78, R78, 0x5410, R79 ;  /* 0x000054104e4e7816 */ /* 0x000fe2000000004f */
[-C--:B------:R-:W-:Y:S01]  /*eea0*/  HFMA2 R60, R120, R27.reuse, R60 ;  /* 0x0000001b783c7231 */ /* 0x080fe2000000003c */
[----:B------:R-:W-:Y:S01]  /*eeb0*/  PRMT R84, R84, 0x5410, R85 ;  /* 0x0000541054547816 */ /* 0x000fe20000000055 */
[----:B------:R-:W-:Y:S01]  /*eec0*/  HADD2 R86, R86.H0_H0, R86.H1_H1 ;  /* 0x3000005656567230 */ /* 0x000fe20000000800 */
[----:B------:R-:W-:Y:S01]  /*eed0*/  ISETP.GE.AND P0, PT, R127, R108, PT ;  /* 0x0000006c7f00720c */ /* 0x000fe20003f06270 */
[----:B------:R-:W-:-:S02]  /*eee0*/  HFMA2 R48, R96, R27, R48 ;  /* 0x0000001b60307231 */ /* 0x000fc40000000030 */
[----:B------:R-:W-:Y:S02]  /*eef0*/  HADD2 R45, R45.H0_H0, R45.H1_H1 ;  /* 0x3000002d2d2d7230 */ /* 0x000fe40000000800 */
[----:B------:R-:W-:Y:S02]  /*ef00*/  HADD2 R60, R60.H0_H0, R60.H1_H1 ;  /* 0x3000003c3c3c7230 */ /* 0x000fe40000000800 */
[-C--:B------:R-:W-:Y:S02]  /*ef10*/  HFMA2 R5, R78, R121.reuse, R5 ;  /* 0x000000794e057231 */ /* 0x080fe40000000005 */
[----:B------:R-:W-:Y:S02]  /*ef20*/  HADD2 R34, R34.H0_H0, R34.H1_H1 ;  /* 0x3000002222227230 */ /* 0x000fe40000000800 */
[-C--:B------:R-:W-:Y:S02]  /*ef30*/  HFMA2 R61, R84, R122.reuse, R2 ;  /* 0x0000007a543d7231 */ /* 0x080fe40000000002 */
[----:B------:R-:W-:Y:S01]  /*ef40*/  HADD2 R50, R50.H0_H0, R50.H1_H1 ;  /* 0x3000003232327230 */ /* 0x000fe20000000800 */
[----:B------:R-:W-:Y:S01]  /*ef50*/  PRMT R86, R86, 0x5410, R87 ;  /* 0x0000541056567816 */ /* 0x000fe20000000057 */
[----:B------:R-:W-:Y:S01]  /*ef60*/  HADD2 R25, R48.H0_H0, R48.H1_H1 ;  /* 0x3000003030197230 */ /* 0x000fe20000000800 */
[----:B------:R-:W-:Y:S01]  /*ef70*/  PRMT R45, R45, 0x5410, R60 ;  /* 0x000054102d2d7816 */ /* 0x000fe2000000003c */
[-C--:B------:R-:W-:Y:S01]  /*ef80*/  HFMA2 R16, R64, R122.reuse, R16 ;  /* 0x0000007a40107231 */ /* 0x080fe20000000010 */
[----:B------:R-:W-:Y:S01]  /*ef90*/  PRMT R34, R34, 0x5410, R17 ;  /* 0x0000541022227816 */ /* 0x000fe20000000011 */
[-C--:B------:R-:W-:Y:S01]  /*efa0*/  HFMA2 R0, R86, R121.reuse, R0 ;  /* 0x0000007956007231 */ /* 0x080fe20000000000 */
[----:B------:R-:W-:Y:S01]  /*efb0*/  PRMT R50, R50, 0x5410, R25 ;  /* 0x0000541032327816 */ /* 0x000fe20000000019 */
[----:B------:R-:W-:Y:S01]  /*efc0*/  UIADD3 UR4, UPT, UPT, UR4, 0x40, URZ ;  /* 0x0000004004047890 */ /* 0x000fe2000fffe0ff */
[----:B------:R-:W-:Y:S01]  /*efd0*/  IADD3 R106, P1, PT, R106, 0x80, RZ ;  /* 0x000000806a6a7810 */ /* 0x000fe20007f3e0ff */
[-C--:B------:R-:W-:Y:S01]  /*efe0*/  HFMA2 R16, R52, R122.reuse, R16 ;  /* 0x0000007a34107231 */ /* 0x080fe20000000010 */
[----:B------:R-:W-:Y:S01]  /*eff0*/  MOV R18, R114 ;  /* 0x0000007200127202 */ /* 0x000fe20000000f00 */
[----:B------:R-:W-:Y:S01]  /*f000*/  HFMA2 R2, R45, R122, R61 ;  /* 0x0000007a2d027231 */ /* 0x000fe2000000003d */
[----:B------:R-:W-:Y:S01]  /*f010*/  MOV R19, R115 ;  /* 0x0000007300137202 */ /* 0x000fe20000000f00 */
[-C--:B------:R-:W-:Y:S01]  /*f020*/  HFMA2 R5, R34, R121.reuse, R5 ;  /* 0x0000007922057231 */ /* 0x080fe20000000005 */
[----:B------:R-:W-:Y:S01]  /*f030*/  IADD3.X R107, PT, PT, RZ, R107, RZ, P1, !PT ;  /* 0x0000006bff6b7210 */ /* 0x000fe20000ffe4ff */
[----:B------:R-:W-:-:S02]  /*f040*/  HFMA2 R0, R50, R121, R0 ;  /* 0x0000007932007231 */ /* 0x000fc40000000000 */
[----:B------:R-:W-:Y:S01]  /*f050*/  IMAD.WIDE R114, R123, 0x4, R134 ;  /* 0x000000047b727825 */ /* 0x000fe200078e0286 */
[----:B------:R-:W-:Y:S06]  /*f060*/  @!P0 BRA `(.L_x_2395) ;  /* 0xffffffb000608947 */ /* 0x000fec000383ffff */
[----:B------:R-:W-:-:S07]  /*f070*/  IMAD.WIDE R114, R123, 0x18, R18 ;  /* 0x000000187b727825 */ /* 0x000fce00078e0212 */
.L_x_2394:
[----:B------:R-:W-:-:S04]  /*f080*/  VIMNMX R136, PT, PT, R128, UR12, PT ;  /* 0x0000000c80887c48 */ /* 0x000fc8000bfe0100 */
[----:B------:R-:W-:-:S13]  /*f090*/  ISETP.GT.AND P0, PT, R136, R127, PT ;  /* 0x0000007f8800720c */ /* 0x000fda0003f04270 */
[----:B------:R-:W-:Y:S05]  /*f0a0*/  @!P0 BRA `(.L_x_2396) ;  /* 0x0000003400f88947 */ /* 0x000fea0003800000 */
[----:B------:R-:W-:Y:S01]  /*f0b0*/  IMAD.WIDE.U32 R18, R127, 0x4, R132 ;  /* 0x000000047f127825 */ /* 0x000fe200078e0084 */
[----:B------:R-:W-:Y:S02]  /*f0c0*/  MOV R140, R114 ;  /* 0x00000072008c7202 */ /* 0x000fe40000000f00 */
[----:B------:R-:W-:Y:S02]  /*f0d0*/  MOV R141, R115 ;  /* 0x00000073008d7202 */ /* 0x000fe40000000f00 */
[----:B------:R-:W-:-:S04]  /*f0e0*/  IADD3 R134, P0, PT, R18, 0x2, RZ ;  /* 0x0000000212867810 */ /* 0x000fc80007f1e0ff */
[----:B------:R-:W-:-:S09]  /*f0f0*/  IADD3.X R129, PT, PT, RZ, R19, RZ, P0, !PT ;  /* 0x00000013ff817210 */ /* 0x000fd200007fe4ff */
.L_x_2397:
[----:B------:R-:W2:Y:S01]  /*f100*/  LDG.E.128.CONSTANT R20, desc[UR8][R140.64] ;  /* 0x000000088c147981 */ /* 0x000ea2000c1e9d00 */
[----:B------:R-:W-:-:S05]  /*f110*/  MOV R123, UR10 ;  /* 0x0000000a007b7c02 */ /* 0x000fca0008000f00 */
[----:B------:R-:W-:-:S05]  /*f120*/  IMAD.WIDE R18, R123, 0x4, R140 ;  /* 0x000000047b127825 */ /* 0x000fca00078e028c */
[----:B------:R-:W3:Y:S01]  /*f130*/  LDG.E.128.CONSTANT R24, desc[UR8][R18.64] ;  /* 0x0000000812187981 */ /* 0x000ee2000c1e9d00 */
[----:B------:R-:W-:-:S05]  /*f140*/  IMAD.WIDE R40, R123, 0x4, R18 ;  /* 0x000000047b287825 */ /* 0x000fca00078e0212 */
[----:B------:R0:W4:Y:S01]  /*f150*/  LDG.E.128.CONSTANT R32, desc[UR8][R40.64] ;  /* 0x0000000828207981 */ /* 0x000122000c1e9d00 */
[----:B------:R-:W-:-:S05]  /*f160*/  IMAD.WIDE R42, R123, 0x4, R40 ;  /* 0x000000047b2a7825 */ /* 0x000fca00078e0228 */
[----:B------:R1:W5:Y:S01]  /*f170*/  LDG.E.128.CONSTANT R36, desc[UR8][R42.64] ;  /* 0x000000082a247981 */ /* 0x000362000c1e9d00 */
[----:B------:R-:W-:-:S05]  /*f180*/  IMAD.WIDE R138, R123, 0x4, R42 ;  /* 0x000000047b8a7825 */ /* 0x000fca00078e022a */
[----:B------:R-:W5:Y:S01]  /*f190*/  LDG.E.128.CONSTANT R28, desc[UR8][R138.64] ;  /* 0x000000088a1c7981 */ /* 0x000f62000c1e9d00 */
[----:B------:R-:W-:Y:S01]  /*f1a0*/  HFMA2 R81, -RZ, RZ, 0, 0.03125 ;  /* 0x00002800ff517431 */ /* 0x000fe200000001ff */
[----:B------:R-:W-:-:S13]  /*f1b0*/  ISETP.NE.AND P0, PT, R127, R126, PT ;  /* 0x0000007e7f00720c */ /* 0x000fda0003f05270 */
[----:B------:R-:W-:-:S06]  /*f1c0*/  @!P0 LEA R102, R125, R130, 0x3 ;  /* 0x000000827d668211 */ /* 0x000fcc00078e18ff */
[----:B------:R-:W5:Y:S01]  /*f1d0*/  @!P0 LDL.64 R102, [R102+0x8] ;  /* 0x0000080066668983 */ /* 0x000f620000100a00 */
[C---:B--2---:R-:W-:Y:S02]  /*f1e0*/  LOP3.LUT R55, R20.reuse, 0x1f001f, RZ, 0xc0, !PT ;  /* 0x001f001f14377812 */ /* 0x044fe400078ec0ff */
[--C-:B------:R-:W-:Y:S02]  /*f1f0*/  SHF.R.U32.HI R57, RZ, 0xa, R20.reuse ;  /* 0x0000000aff397819 */ /* 0x100fe40000011614 */
[----:B------:R-:W-:Y:S02]  /*f200*/  LOP3.LUT R58, R20, 0x3e003e0, RZ, 0xc0, !PT ;  /* 0x03e003e0143a7812 */ /* 0x000fe400078ec0ff */
[----:B------:R-:W-:Y:S02]  /*f210*/  SHF.R.U32.HI R59, RZ, 0xf, R20 ;  /* 0x0000000fff3b7819 */ /* 0x000fe40000011614 */
[----:B------:R-:W-:Y:S02]  /*f220*/  LOP3.LUT R60, R21, 0x1f001f, RZ, 0xc0, !PT ;  /* 0x001f001f153c7812 */ /* 0x000fe400078ec0ff */
[----:B------:R-:W-:-:S02]  /*f230*/  SHF.R.U32.HI R50, RZ, 0xa, R21 ;  /* 0x0000000aff327819 */ /* 0x000fc40000011615 */
[----:B------:R-:W-:Y:S02]  /*f240*/  LOP3.LUT R61, R21, 0x3e003e0, RZ, 0xc0, !PT ;  /* 0x03e003e0153d7812 */ /* 0x000fe400078ec0ff */
[----:B0-----:R-:W-:Y:S02]  /*f250*/  SHF.R.U32.HI R40, RZ, 0xf, R21 ;  /* 0x0000000fff287819 */ /* 0x001fe40000011615 */
[C---:B------:R-:W-:Y:S02]  /*f260*/  LOP3.LUT R63, R22.reuse, 0x1f001f, RZ, 0xc0, !PT ;  /* 0x001f001f163f7812 */ /* 0x040fe400078ec0ff */
[--C-:B------:R-:W-:Y:S02]  /*f270*/  SHF.R.U32.HI R56, RZ, 0xa, R22.reuse ;  /* 0x0000000aff387819 */ /* 0x100fe40000011616 */
[----:B------:R-:W-:Y:S02]  /*f280*/  LOP3.LUT R64, R22, 0x3e003e0, RZ, 0xc0, !PT ;  /* 0x03e003e016407812 */ /* 0x000fe400078ec0ff */
[----:B------:R-:W-:-:S02]  /*f290*/  SHF.R.U32.HI R62, RZ, 0xf, R22 ;  /* 0x0000000fff3e7819 */ /* 0x000fc40000011616 */
[C---:B------:R-:W-:Y:S02]  /*f2a0*/  LOP3.LUT R65, R23.reuse, 0x1f001f, RZ, 0xc0, !PT ;  /* 0x001f001f17417812 */ /* 0x040fe400078ec0ff */
[----:B------:R-:W-:Y:S02]  /*f2b0*/  LOP3.LUT R67, R23, 0x3e003e0, RZ, 0xc0, !PT ;  /* 0x03e003e017437812 */ /* 0x000fe400078ec0ff */
[--C-:B------:R-:W-:Y:S02]  /*f2c0*/  SHF.R.U32.HI R54, RZ, 0xa, R23.reuse ;  /* 0x0000000aff367819 */ /* 0x100fe40000011617 */
[----:B------:R-:W-:Y:S02]  /*f2d0*/  SHF.R.U32.HI R66, RZ, 0xf, R23 ;  /* 0x0000000fff427819 */ /* 0x000fe40000011617 */
[----:B------:R-:W0:Y:S01]  /*f2e0*/  LDS.128 R20, [UR4] ;  /* 0x00000004ff147984 */ /* 0x000e220008000c00 */
[----:B---3--:R-:W-:Y:S02]  /*f2f0*/  LOP3.LUT R52, R25, 0x1f001f, RZ, 0xc0, !PT ;  /* 0x001f001f19347812 */ /* 0x008fe400078ec0ff */
[----:B------:R-:W-:-:S02]  /*f300*/  SHF.R.U32.HI R45, RZ, 0xa, R25 ;  /* 0x0000000aff2d7819 */ /* 0x000fc40000011619 */
[----:B------:R-:W-:Y:S02]  /*f310*/  LOP3.LUT R49, R25, 0x3e003e0, RZ, 0xc0, !PT ;  /* 0x03e003e019317812 */ /* 0x000fe400078ec0ff */
[----:B-1----:R-:W-:Y:S02]  /*f320*/  SHF.R.U32.HI R43, RZ, 0xe, R25 ;  /* 0x0000000eff2b7819 */ /* 0x002fe40000011619 */
[C---:B------:R-:W-:Y:S02]  /*f330*/  LOP3.LUT R18, R27.reuse, 0x1f001f, RZ, 0xc0, !PT ;  /* 0x001f001f1b127812 */ /* 0x040fe400078ec0ff */
[----:B------:R-:W-:Y:S02]  /*f340*/  LOP3.LUT R19, R27, 0x3e003e0, RZ, 0xc0, !PT ;  /* 0x03e003e01b137812 */ /* 0x000fe400078ec0ff */
[----:B------:R-:W-:Y:S02]  /*f350*/  SHF.R.U32.HI R47, RZ, 0xa, R27 ;  /* 0x0000000aff2f7819 */ /* 0x000fe4000001161b */
[----:B------:R-:W-:-:S02]  /*f360*/  SHF.R.U32.HI R41, RZ, 0xe, R24 ;  /* 0x0000000eff297819 */ /* 0x000fc40000011618 */
[----:B------:R-:W-:Y:S02]  /*f370*/  SHF.R.U32.HI R25, RZ, 0xe, R26 ;  /* 0x0000000eff197819 */ /* 0x000fe4000001161a */
[----:B------:R-:W-:Y:S02]  /*f380*/  SHF.R.U32.HI R27, RZ, 0xe, R27 ;  /* 0x0000000eff1b7819 */ /* 0x000fe4000001161b */
[----:B------:R-:W-:Y:S02]  /*f390*/  LOP3.LUT R42, R59, 0x10001, RZ, 0xc0, !PT ;  /* 0x000100013b2a7812 */ /* 0x000fe400078ec0ff */
[----:B------:R-:W-:Y:S02]  /*f3a0*/  LOP3.LUT R40, R40, 0x10001, RZ, 0xc0, !PT ;  /* 0x0001000128287812 */ /* 0x000fe400078ec0ff */
[----:B------:R-:W-:Y:S02]  /*f3b0*/  LOP3.LUT R62, R62, 0x10001, RZ, 0xc0, !PT ;  /* 0x000100013e3e7812 */ /* 0x000fe400078ec0ff */
[----:B------:R-:W-:-:S02]  /*f3c0*/  LOP3.LUT R66, R66, 0x10001, RZ, 0xc0, !PT ;  /* 0x0001000142427812 */ /* 0x000fc400078ec0ff */
[----:B------:R-:W-:Y:S02]  /*f3d0*/  LOP3.LUT R55, R55, 0x64006400, RZ, 0xfc, !PT ;  /* 0x6400640037377812 */ /* 0x000fe400078efcff */
        /* <DEDUP_REMOVED lines=8> */
[----:B------:R-:W-:Y:S02]  /*f460*/  LOP3.LUT R41, R62, 0x20002, R25, 0xf8, !PT ;  /* 0x000200023e297812 */ /* 0x000fe400078ef819 */
[----:B------:R-:W-:Y:S02]  /*f470*/  LOP3.LUT R40, R66, 0x20002, R27, 0xf8, !PT ;  /* 0x0002000242287812 */ /* 0x000fe400078ef81b */
[----:B------:R-:W1:Y:S01]  /*f480*/  LDS.128 R24, [UR4+0x10] ;  /* 0x00001004ff187984 */ /* 0x000e620008000c00 */
        /* <DEDUP_REMOVED lines=9> */
[-C--:B------:R-:W-:Y:S02]  /*f520*/  HFMA2 R64, R58, R81.reuse.H0_H0, -48, -48 ;  /* 0xd200d2003a407431 */ /* 0x080fe40000040051 */
[-C--:B0-----:R-:W-:Y:S01]  /*f530*/  HFMA2 R58, R65, R20.reuse, RZ ;  /* 0x00000014413a7231 */ /* 0x081fe200000000ff */
[----:B------:R-:W-:Y:S01]  /*f540*/  LOP3.LUT R57, R57, 0x1f001f, RZ, 0xc0, !PT ;  /* 0x001f001f39397812 */ /* 0x000fe200078ec0ff */
[----:B------:R-:W-:Y:S01]  /*f550*/  HADD2 R63, R60, -1040, -1040 ;  /* 0xe410e4103c3f7430 */ /* 0x000fe20000000000 */
[----:B------:R-:W-:Y:S01]  /*f560*/  LOP3.LUT R68, R67, 0x64006400, RZ, 0xfc, !PT ;  /* 0x6400640043447812 */ /* 0x000fe200078efcff */
[-C--:B------:R-:W-:Y:S01]  /*f570*/  HFMA2 R67, R61, R20.reuse, RZ ;  /* 0x000000143d437231 */ /* 0x080fe200000000ff */
[----:B------:R-:W-:Y:S01]  /*f580*/  LOP3.LUT R56, R56, 0x1f001f, RZ, 0xc0, !PT ;  /* 0x001f001f38387812 */ /* 0x000fe200078ec0ff */
[----:B------:R-:W-:Y:S01]  /*f590*/  HFMA2 R60, R66, R81.H0_H0, -48, -48 ;  /* 0xd200d200423c7431 */ /* 0x000fe20000040051 */
[----:B------:R-:W-:Y:S01]  /*f5a0*/  LOP3.LUT R57, R57, 0x64006400, RZ, 0xfc, !PT ;  /* 0x6400640039397812 */ /* 0x000fe200078efcff */
[-C--:B------:R-:W-:Y:S01]  /*f5b0*/  HFMA2 R66, R63, R20.reuse, RZ.H0_H0 ;  /* 0x000000143f427231 */ /* 0x080fe200000400ff */
[----:B------:R-:W-:Y:S01]  /*f5c0*/  LOP3.LUT R50, R50, 0x1f001f, RZ, 0xc0, !PT ;  /* 0x001f001f32327812 */ /* 0x000fe200078ec0ff */
[----:B------:R-:W-:-:S02]  /*f5d0*/  HFMA2 R69, R59, R20, RZ.H0_H0 ;  /* 0x000000143b457231 */ /* 0x000fc400000400ff */
[----:B------:R-:W-:Y:S01]  /*f5e0*/  HFMA2 R20, R64, R21, R58 ;  /* 0x0000001540147231 */ /* 0x000fe2000000003a */
[----:B------:R-:W-:Y:S01]  /*f5f0*/  LOP3.LUT R54, R54, 0x1f001f, RZ, 0xc0, !PT ;  /* 0x001f001f36367812 */ /* 0x000fe200078ec0ff */
[----:B------:R-:W-:Y:S01]  /*f600*/  HADD2 R58, R57, -1040, -1040 ;  /* 0xe410e410393a7430 */ /* 0x000fe20000000000 */
[----:B------:R-:W-:Y:S01]  /*f610*/  LOP3.LUT R56, R56, 0x64006400, RZ, 0xfc, !PT ;  /* 0x6400640038387812 */ /* 0x000fe200078efcff */
[-C--:B------:R-:W-:Y:S01]  /*f620*/  HFMA2 R62, R62, R81.reuse.H0_H0, -48, -48 ;  /* 0xd200d2003e3e7431 */ /* 0x080fe20000040051 */
[----:B------:R-:W-:Y:S01]  /*f630*/  LOP3.LUT R50, R50, 0x64006400, RZ, 0xfc, !PT ;  /* 0x6400640032327812 */ /* 0x000fe200078efcff */
[----:B------:R-:W-:Y:S02]  /*f640*/  HFMA2 R55, R68, R81.H0_H0, -48, -48 ;  /* 0xd200d20044377431 */ /* 0x000fe40000040051 */
[-C--:B------:R-:W-:Y:S01]  /*f650*/  HFMA2 R68, R60, R21.reuse, R67 ;  /* 0x000000153c447231 */ /* 0x080fe20000000043 */
[----:B------:R-:W-:Y:S01]  /*f660*/  LOP3.LUT R54, R54, 0x64006400, RZ, 0xfc, !PT ;  /* 0x6400640036367812 */ /* 0x000fe200078efcff */
[----:B------:R-:W-:Y:S01]  /*f670*/  HADD2 R56, R56, -1040, -1040 ;  /* 0xe410e41038387430 */ /* 0x000fe20000000000 */
[----:B------:R-:W-:Y:S01]  /*f680*/  LOP3.LUT R53, R53, 0x64006400, RZ, 0xfc, !PT ;  /* 0x6400640035357812 */ /* 0x000fe200078efcff */
[----:B------:R-:W-:-:S02]  /*f690*/  HFMA2 R66, R62, R21, R66 ;  /* 0x000000153e427231 */ /* 0x000fc40000000042 */
[----:B------:R-:W-:Y:S02]  /*f6a0*/  HFMA2 R69, R55, R21, R69 ;  /* 0x0000001537457231 */ /* 0x000fe40000000045 */
[-C--:B------:R-:W-:Y:S02]  /*f6b0*/  HFMA2 R21, R58, R22.reuse, R20 ;  /* 0x000000163a157231 */ /* 0x080fe40000000014 */
[----:B------:R-:W-:Y:S01]  /*f6c0*/  HADD2 R57, R50, -1040, -1040 ;  /* 0xe410e41032397430 */ /* 0x000fe20000000000 */
[----:B------:R-:W-:Y:S01]  /*f6d0*/  LOP3.LUT R48, R48, 0x64006400, RZ, 0xfc, !PT ;  /* 0x6400640030307812 */ /* 0x000fe200078efcff */
[----:B------:R-:W-:Y:S02]  /*f6e0*/  HADD2 R50, R54, -1040, -1040 ;  /* 0xe410e41036327430 */ /* 0x000fe40000000000 */
[-C--:B------:R-:W-:Y:S02]  /*f6f0*/  HFMA2 R68, R56, R22.reuse, R68 ;  /* 0x0000001638447231 */ /* 0x080fe40000000044 */
[----:B------:R-:W-:Y:S01]  /*f700*/  HADD2 R54, R53, -1040, -1040 ;  /* 0xe410e41035367430 */ /* 0x000fe20000000000 */
[----:B------:R-:W-:Y:S01]  /*f710*/  LOP3.LUT R20, R51, 0x64006400, RZ, 0xfc, !PT ;  /* 0x6400640033147812 */ /* 0x000fe200078efcff */
[-C--:B------:R-:W-:Y:S01]  /*f720*/  HFMA2 R67, R57, R22.reuse, R66 ;  /* 0x0000001639437231 */ /* 0x080fe20000000042 */
[----:B------:R-:W-:Y:S01]  /*f730*/  LOP3.LUT R66, R17, 0x64006400, RZ, 0xfc, !PT ;  /* 0x6400640011427812 */ /* 0x000fe200078efcff */
[----:B------:R-:W-:Y:S01]  /*f740*/  HADD2 R51, R48, -1040, -1040 ;  /* 0xe410e41030337430 */ /* 0x000fe20000000000 */
[----:B------:R-:W-:Y:S01]  /*f750*/  LOP3.LUT R52, R52, 0x64006400, RZ, 0xfc, !PT ;  /* 0x6400640034347812 */ /* 0x000fe200078efcff */
[----:B------:R-:W-:Y:S01]  /*f760*/  HFMA2 R21, R54, R23, R21 ;  /* 0x0000001736157231 */ /* 0x000fe20000000015 */
[----:B------:R-:W-:Y:S01]  /*f770*/  LOP3.LUT R17, R18, 0x64006400, RZ, 0xfc, !PT ;  /* 0x6400640012117812 */ /* 0x000fe200078efcff */
[----:B------:R-:W-:Y:S01]  /*f780*/  HFMA2 R69, R50, R22, R69 ;  /* 0x0000001632457231 */ /* 0x000fe20000000045 */
[----:B------:R-:W-:Y:S01]  /*f790*/  LOP3.LUT R22, R49, 0x64006400, RZ, 0xfc, !PT ;  /* 0x6400640031167812 */ /* 0x000fe200078efcff */
[----:B------:R-:W-:Y:S01]  /*f7a0*/  HFMA2 R53, R20, R81.H0_H0, -48, -48 ;  /* 0xd200d20014357431 */ /* 0x000fe20000040051 */
[----:B------:R-:W-:Y:S01]  /*f7b0*/  LOP3.LUT R18, R19, 0x64006400, RZ, 0xfc, !PT ;  /* 0x6400640013127812 */ /* 0x000fe200078efcff */
[----:B------:R-:W-:-:S02]  /*f7c0*/  HADD2 R52, R52, -1040, -1040 ;  /* 0xe410e41034347430 */ /* 0x000fc40000000000 */
[----:B------:R-:W-:Y:S02]  /*f7d0*/  HFMA2 R68, R51, R23, R68 ;  /* 0x0000001733447231 */ /* 0x000fe40000000044 */
[----:B------:R-:W-:Y:S02]  /*f7e0*/  HADD2 R17, R17, -1040, -1040 ;  /* 0xe410e41011117430 */ /* 0x000fe40000000000 */
[----:B------:R-:W-:Y:S02]  /*f7f0*/  HFMA2 R19, R66, R81.H0_H0, -48, -48 ;  /* 0xd200d20042137431 */ /* 0x000fe40000040051 */
[----:B-1----:R-:W-:Y:S02]  /*f800*/  HFMA2 R48, R53, R24, R21 ;  /* 0x0000001835307231 */ /* 0x002fe40000000015 */
[-C--:B------:R-:W-:Y:S01]  /*f810*/  HFMA2 R67, R52, R23.reuse, R67 ;  /* 0x0000001734437231 */ /* 0x080fe20000000043 */
[----:B------:R-:W-:Y:S01]  /*f820*/  LOP3.LUT R44, R44, 0x1f001f, RZ, 0xc0, !PT ;  /* 0x001f001f2c2c7812 */ /* 0x000fe200078ec0ff */
[----:B------:R-:W-:Y:S01]  /*f830*/  HFMA2 R69, R17, R23, R69 ;  /* 0x0000001711457231 */ /* 0x000fe20000000045 */
[----:B------:R-:W-:Y:S01]  /*f840*/  LOP3.LUT R21, R46, 0x1f001f, RZ, 0xc0, !PT ;  /* 0x001f001f2e157812 */ /* 0x000fe200078ec0ff */
[----:B------:R-:W-:-:S02]  /*f850*/  HFMA2 R20, R22, R81.H0_H0, -48, -48 ;  /* 0xd200d20016147431 */ /* 0x000fc40000040051 */
[----:B------:R-:W-:Y:S01]  /*f860*/  HFMA2 R18, R18, R81.H0_H0, -48, -48 ;  /* 0xd200d20012127431 */ /* 0x000fe20000040051 */
        /* <DEDUP_REMOVED lines=9> */
[----:B------:R-:W-:Y:S02]  /*f900*/  HADD2 R24, R24, -1040, -1040 ;  /* 0xe410e41018187430 */ /* 0x000fe40000000000 */
[----:B------:R-:W-:Y:S01]  /*f910*/  HADD2 R22, R21, -1040, -1040 ;  /* 0xe410e41015167430 */ /* 0x000fe20000000000 */
[----:B----4-:R-:W-:Y:S01]  /*f920*/  SHF.R.U32.HI R67, RZ, 0xd, R32 ;  /* 0x0000000dff437819 */ /* 0x010fe20000011620 */
[----:B------:R-:W-:Y:S01]  /*f930*/  HADD2 R23, R23, -1040, -1040 ;  /* 0xe410e41017177430 */ /* 0x000fe20000000000 */
[----:B------:R-:W-:Y:S01]  /*f940*/  SHF.R.U32.HI R68, RZ, 0xd, R34 ;  /* 0x0000000dff447819 */ /* 0x000fe20000011622 */
[----:B------:R-:W-:Y:S01]  /*f950*/  HADD2 R21, R47, -1040, -1040 ;  /* 0xe410e4102f157430 */ /* 0x000fe20000000000 */
[----:B------:R-:W-:Y:S01]  /*f960*/  SHF.R.U32.HI R46, RZ, 0xd, R33 ;  /* 0x0000000dff2e7819 */ /* 0x000fe20000011621 */
[-C--:B------:R-:W-:Y:S02]  /*f970*/  HFMA2 R48, R24, R25.reuse, R48 ;  /* 0x0000001918307231 */ /* 0x080fe40000000030 */
[----:B------:R-:W-:-:S02]  /*f980*/  HFMA2 R49, R23, R25, R49 ;  /* 0x0000001917317231 */ /* 0x000fc40000000031 */
[-C--:B------:R-:W-:Y:S02]  /*f990*/  HFMA2 R47, R22, R25.reuse, R66 ;  /* 0x00000019162f7231 */ /* 0x080fe40000000042 */
[----:B------:R-:W-:Y:S01]  /*f9a0*/  HFMA2 R70, R21, R25, R69 ;  /* 0x0000001915467231 */ /* 0x000fe20000000045 */
[----:B------:R-:W-:Y:S02]  /*f9b0*/  LOP3.LUT R67, R42, 0x40004, R67, 0xf8, !PT ;  /* 0x000400042a437812 */ /* 0x000fe400078ef843 */
[----:B------:R-:W-:Y:S02]  /*f9c0*/  LOP3.LUT R68, R41, 0x40004, R68, 0xf8, !PT ;  /* 0x0004000429447812 */ /* 0x000fe400078ef844 */
[----:B------:R-:W-:Y:S02]  /*f9d0*/  LOP3.LUT R25, R32, 0x1f001f, RZ, 0xc0, !PT ;  /* 0x001f001f20197812 */ /* 0x000fe400078ec0ff */
[----:B------:R-:W-:Y:S02]  /*f9e0*/  LOP3.LUT R69, R43, 0x40004, R46, 0xf8, !PT ;  /* 0x000400042b457812 */ /* 0x000fe400078ef82e */
[----:B------:R-:W-:-:S02]  /*f9f0*/  LOP3.LUT R41, R33, 0x1f001f, RZ, 0xc0, !PT ;  /* 0x001f001f21297812 */ /* 0x000fc400078ec0ff */
[----:B------:R-:W-:Y:S02]  /*fa00*/  LOP3.LUT R42, R34, 0x1f001f, RZ, 0xc0, !PT ;  /* 0x001f001f222a7812 */ /* 0x000fe400078ec0ff */
[----:B------:R-:W-:Y:S02]  /*fa10*/  LOP3.LUT R43, R35, 0x1f001f, RZ, 0xc0, !PT ;  /* 0x001f001f232b7812 */ /* 0x000fe400078ec0ff */
[----:B------:R-:W-:Y:S02]  /*fa20*/  LOP3.LUT R25, R25, 0x64006400, RZ, 0xfc, !PT ;  /* 0x6400640019197812 */ /* 0x000fe400078efcff */
[----:B------:R-:W-:Y:S02]  /*fa30*/  SHF.R.U32.HI R45, RZ, 0xd, R35 ;  /* 0x0000000dff2d7819 */ /* 0x000fe40000011623 */
[----:B------:R-:W-:Y:S02]  /*fa40*/  LOP3.LUT R41, R41, 0x64006400, RZ, 0xfc, !PT ;  /* 0x6400640029297812 */ /* 0x000fe400078efcff */
[----:B------:R-:W-:-:S02]  /*fa50*/  LOP3.LUT R42, R42, 0x64006400, RZ, 0xfc, !PT ;  /* 0x640064002a2a7812 */ /* 0x000fc400078efcff */
[----:B------:R-:W-:Y:S01]  /*fa60*/  LOP3.LUT R43, R43, 0x64006400, RZ, 0xfc, !PT ;  /* 0x640064002b2b7812 */ /* 0x000fe200078efcff */
[----:B------:R-:W-:Y:S01]  /*fa70*/  HADD2 R46, R25, -1040, -1040 ;  /* 0xe410e410192e7430 */ /* 0x000fe20000000000 */
[----:B------:R-:W-:Y:S01]  /*fa80*/  LOP3.LUT R66, R40, 0x40004, R45, 0xf8, !PT ;  /* 0x0004000428427812 */ /* 0x000fe200078ef82d */
[----:B------:R-:W-:Y:S01]  /*fa90*/  HADD2 R45, R41, -1040, -1040 ;  /* 0xe410e410292d7430 */ /* 0x000fe20000000000 */
        /* <DEDUP_REMOVED lines=8> */
[----:B------:R-:W-:-:S02]  /*fb20*/  LOP3.LUT R70, R41, 0x64006400, RZ, 0xfc, !PT ;  /* 0x6400640029467812 */ /* 0x000fc400078efcff */
[----:B------:R-:W-:Y:S02]  /*fb30*/  LOP3.LUT R72, R42, 0x64006400, RZ, 0xfc, !PT ;  /* 0x640064002a487812 */ /* 0x000fe400078efcff */
[----:B------:R-:W0:Y:S01]  /*fb40*/  LDS.128 R40, [UR4+0x20] ;  /* 0x00002004ff287984 */ /* 0x000e220008000c00 */
[-C--:B------:R-:W-:Y:S02]  /*fb50*/  HFMA2 R73, R45, R26.reuse, R49 ;  /* 0x0000001a2d497231 */ /* 0x080fe40000000031 */
[----:B------:R-:W-:Y:S01]  /*fb60*/  HFMA2 R74, R44, R26, R47 ;  /* 0x0000001a2c4a7231 */ /* 0x000fe2000000002f */
[----:B------:R-:W-:-:S04]  /*fb70*/  LOP3.LUT R26, R32, 0x3e003e0, RZ, 0xc0, !PT ;  /* 0x03e003e0201a7812 */ /* 0x000fc800078ec0ff */
[----:B------:R-:W-:Y:S01]  /*fb80*/  LOP3.LUT R26, R26, 0x64006400, RZ, 0xfc, !PT ;  /* 0x640064001a1a7812 */ /* 0x000fe200078efcff */
[----:B------:R-:W-:-:S04]  /*fb90*/  HFMA2 R47, R70, R81.H0_H0, -48, -48 ;  /* 0xd200d200462f7431 */ /* 0x000fc80000040051 */
[-C--:B------:R-:W-:Y:S02]  /*fba0*/  HFMA2 R49, R26, R81.reuse.H0_H0, -48, -48 ;  /* 0xd200d2001a317431 */ /* 0x080fe40000040051 */
[-C--:B------:R-:W-:Y:S02]  /*fbb0*/  HFMA2 R48, R48, R81.reuse.H0_H0, -48, -48 ;  /* 0xd200d20030307431 */ /* 0x080fe40000040051 */
[----:B------:R-:W-:Y:S02]  /*fbc0*/  HFMA2 R26, R72, R81.H0_H0, -48, -48 ;  /* 0xd200d200481a7431 */ /* 0x000fe40000040051 */
[-C--:B------:R-:W-:Y:S02]  /*fbd0*/  HFMA2 R72, R49, R27.reuse, R71 ;  /* 0x0000001b31487231 */ /* 0x080fe40000000047 */
[-C--:B------:R-:W-:Y:S02]  /*fbe0*/  HFMA2 R71, R48, R27.reuse, R73 ;  /* 0x0000001b30477231 */ /* 0x080fe40000000049 */
[----:B------:R-:W-:-:S02]  /*fbf0*/  HFMA2 R70, R47, R27, R74 ;  /* 0x0000001b2f467231 */ /* 0x000fc4000000004a */
[----:B------:R-:W-:Y:S01]  /*fc00*/  HFMA2 R73, R26, R27, R75 ;  /* 0x0000001b1a497231 */ /* 0x000fe2000000004b */
[----:B------:R-:W-:Y:S02]  /*fc10*/  SHF.R.U32.HI R85, RZ, 0xa, R34 ;  /* 0x0000000aff557819 */ /* 0x000fe40000011622 */
[----:B------:R-:W-:Y:S02]  /*fc20*/  SHF.R.U32.HI R27, RZ, 0xa, R32 ;  /* 0x0000000aff1b7819 */ /* 0x000fe40000011620 */
[----:B------:R-:W-:Y:S02]  /*fc30*/  SHF.R.U32.HI R83, RZ, 0xa, R33 ;  /* 0x0000000aff537819 */ /* 0x000fe40000011621 */
[----:B------:R-:W-:Y:S02]  /*fc40*/  LOP3.LUT R27, R27, 0x1f001f, RZ, 0xc0, !PT ;  /* 0x001f001f1b1b7812 */ /* 0x000fe400078ec0ff */
[----:B------:R-:W-:Y:S02]  /*fc50*/  LOP3.LUT R85, R85, 0x1f001f, RZ, 0xc0, !PT ;  /* 0x001f001f55557812 */ /* 0x000fe400078ec0ff */
[----:B------:R-:W-:-:S02]  /*fc60*/  SHF.R.U32.HI R86, RZ, 0xa, R35 ;  /* 0x0000000aff567819 */ /* 0x000fc40000011623 */
[C---:B-----5:R-:W-:Y:S02]  /*fc70*/  LOP3.LUT R82, R36.reuse, 0x1f001f, RZ, 0xc0, !PT ;  /* 0x001f001f24527812 */ /* 0x060fe400078ec0ff */
[----:B------:R-:W-:Y:S02]  /*fc80*/  LOP3.LUT R80, R36, 0x3e003e0, RZ, 0xc0, !PT ;  /* 0x03e003e024507812 */ /* 0x000fe400078ec0ff */
[--C-:B------:R-:W-:Y:S02]  /*fc90*/  SHF.R.U32.HI R32, RZ, 0xa, R36.reuse ;  /* 0x0000000aff207819 */ /* 0x100fe40000011624 */
[----:B------:R-:W-:Y:S02]  /*fca0*/  SHF.R.U32.HI R36, RZ, 0xc, R36 ;  /* 0x0000000cff247819 */ /* 0x000fe40000011624 */
[C---:B------:R-:W-:Y:S02]  /*fcb0*/  LOP3.LUT R75, R39.reuse, 0x1f001f, RZ, 0xc0, !PT ;  /* 0x001f001f274b7812 */ /* 0x040fe400078ec0ff */
[----:B------:R-:W-:-:S02]  /*fcc0*/  LOP3.LUT R76, R39, 0x3e003e0, RZ, 0xc0, !PT ;  /* 0x03e003e0274c7812 */ /* 0x000fc400078ec0ff */
[--C-:B------:R-:W-:Y:S02]  /*fcd0*/  SHF.R.U32.HI R35, RZ, 0xa, R39.reuse ;  /* 0x0000000aff237819 */ /* 0x100fe40000011627 */
[----:B------:R-:W-:Y:S02]  /*fce0*/  SHF.R.U32.HI R87, RZ, 0xc, R38 ;  /* 0x0000000cff577819 */ /* 0x000fe40000011626 */
[----:B------:R-:W-:Y:S02]  /*fcf0*/  SHF.R.U32.HI R39, RZ, 0xc, R39 ;  /* 0x0000000cff277819 */ /* 0x000fe40000011627 */
[----:B------:R-:W-:Y:S02]  /*fd00*/  LOP3.LUT R83, R83, 0x1f001f, RZ, 0xc0, !PT ;  /* 0x001f001f53537812 */ /* 0x000fe400078ec0ff */
[----:B------:R-:W-:Y:S02]  /*fd10*/  LOP3.LUT R27, R27, 0x64006400, RZ, 0xfc, !PT ;  /* 0x640064001b1b7812 */ /* 0x000fe400078efcff */
[----:B------:R-:W-:-:S02]  /*fd20*/  LOP3.LUT R85, R85, 0x64006400, RZ, 0xfc, !PT ;  /* 0x6400640055557812 */ /* 0x000fc400078efcff */
[C---:B------:R-:W-:Y:S02]  /*fd30*/  LOP3.LUT R78, R38.reuse, 0x1f001f, RZ, 0xc0, !PT ;  /* 0x001f001f264e7812 */ /* 0x040fe400078ec0ff */
[----:B------:R-:W-:Y:S02]  /*fd40*/  LOP3.LUT R74, R38, 0x3e003e0, RZ, 0xc0, !PT ;  /* 0x03e003e0264a7812 */ /* 0x000fe400078ec0ff */
[----:B------:R-:W-:Y:S02]  /*fd50*/  SHF.R.U32.HI R34, RZ, 0xa, R38 ;  /* 0x0000000aff227819 */ /* 0x000fe40000011626 */
[----:B------:R-:W-:Y:S02]  /*fd60*/  LOP3.LUT R38, R67, 0x80008, R36, 0xf8, !PT ;  /* 0x0008000843267812 */ /* 0x000fe400078ef824 */
[----:B------:R-:W-:Y:S01]  /*fd70*/  LOP3.LUT R36, R68, 0x80008, R87, 0xf8, !PT ;  /* 0x0008000844247812 */ /* 0x000fe200078ef857 */
[----:B------:R-:W-:Y:S01]  /*fd80*/  HADD2 R68, R27, -1040, -1040 ;  /* 0xe410e4101b447430 */ /* 0x000fe20000000000 */
[----:B------:R-:W-:-:S02]  /*fd90*/  LOP3.LUT R67, R83, 0x64006400, RZ, 0xfc, !PT ;  /* 0x6400640053437812 */ /* 0x000fc400078efcff */
[----:B------:R-:W-:Y:S01]  /*fda0*/  LOP3.LUT R39, R66, 0x80008, R39, 0xf8, !PT ;  /* 0x0008000842277812 */ /* 0x000fe200078ef827 */
[----:B------:R-:W-:Y:S01]  /*fdb0*/  HADD2 R66, R85, -1040, -1040 ;  /* 0xe410e41055427430 */ /* 0x000fe20000000000 */
[----:B------:R-:W-:Y:S01]  /*fdc0*/  LOP3.LUT R86, R86, 0x1f001f, RZ, 0xc0, !PT ;  /* 0x001f001f56567812 */ /* 0x000fe200078ec0ff */
[----:B------:R-:W-:Y:S01]  /*fdd0*/  HADD2 R67, R67, -1040, -1040 ;  /* 0xe410e41043437430 */ /* 0x000fe20000000000 */
[--C-:B------:R-:W-:Y:S01]  /*fde0*/  SHF.R.U32.HI R84, RZ, 0xc, R37.reuse ;  /* 0x0000000cff547819 */ /* 0x100fe20000011625 */
[-C--:B0-----:R-:W-:Y:S01]  /*fdf0*/  HFMA2 R83, R68, R40.reuse, R72 ;  /* 0x0000002844537231 */ /* 0x081fe20000000048 */
[C---:B------:R-:W-:Y:S01]  /*fe00*/  LOP3.LUT R79, R37.reuse, 0x1f001f, RZ, 0xc0, !PT ;  /* 0x001f001f254f7812 */ /* 0x040fe200078ec0ff */
[----:B------:R-:W-:Y:S01]  /*fe10*/  HFMA2 R85, R66, R40, R70 ;  /* 0x0000002842557231 */ /* 0x000fe20000000046 */
[----:B------:R-:W-:Y:S02]  /*fe20*/  LOP3.LUT R77, R37, 0x3e003e0, RZ, 0xc0, !PT ;  /* 0x03e003e0254d7812 */ /* 0x000fe400078ec0ff */
[----:B------:R-:W-:-:S02]  /*fe30*/  SHF.R.U32.HI R33, RZ, 0xa, R37 ;  /* 0x0000000aff217819 */ /* 0x000fc40000011625 */
[----:B------:R-:W-:Y:S02]  /*fe40*/  LOP3.LUT R86, R86, 0x64006400, RZ, 0xfc, !PT ;  /* 0x6400640056567812 */ /* 0x000fe400078efcff */
[----:B------:R-:W-:Y:S01]  /*fe50*/  LOP3.LUT R37, R69, 0x80008, R84, 0xf8, !PT ;  /* 0x0008000845257812 */ /* 0x000fe200078ef854 */
[----:B------:R-:W-:Y:S01]  /*fe60*/  HFMA2 R84, R67, R40, R71 ;  /* 0x0000002843547231 */ /* 0x000fe20000000047 */
[----:B------:R-:W-:Y:S02]  /*fe70*/  LOP3.LUT R72, R82, 0x64006400, RZ, 0xfc, !PT ;  /* 0x6400640052487812 */ /* 0x000fe400078efcff */
[----:B------:R-:W-:Y:S02]  /*fe80*/  LOP3.LUT R70, R78, 0x64006400, RZ, 0xfc, !PT ;  /* 0x640064004e467812 */ /* 0x000fe400078efcff */
[----:B------:R-:W-:Y:S01]  /*fe90*/  LOP3.LUT R71, R79, 0x64006400, RZ, 0xfc, !PT ;  /* 0x640064004f477812 */ /* 0x000fe200078efcff */
[----:B------:R-:W-:Y:S01]  /*fea0*/  HADD2 R27, R86, -1040, -1040 ;  /* 0xe410e410561b7430 */ /* 0x000fe20000000000 */
[----:B------:R-:W-:Y:S01]  /*feb0*/  LOP3.LUT R69, R75, 0x64006400, RZ, 0xfc, !PT ;  /* 0x640064004b457812 */ /* 0x000fe200078efcff */
[----:B------:R-:W-:-:S02]  /*fec0*/  HADD2 R72, R72, -1040, -1040 ;  /* 0xe410e41048487430 */ /* 0x000fc40000000000 */
[----:B------:R-:W-:Y:S01]  /*fed0*/  HADD2 R70, R70, -1040, -1040 ;  /* 0xe410e41046467430 */ /* 0x000fe20000000000 */
[----:B------:R-:W-:Y:S01]  /*fee0*/  LOP3.LUT R80, R80, 0x64006400, RZ, 0xfc, !PT ;  /* 0x6400640050507812 */ /* 0x000fe200078efcff */
[----:B------:R-:W-:Y:S01]  /*fef0*/  HADD2 R71, R71, -1040, -1040 ;  /* 0xe410e41047477430 */ /* 0x000fe20000000000 */
[----:B------:R-:W-:Y:S01]  /*ff00*/  LOP3.LUT R78, R76, 0x64006400, RZ, 0xfc, !PT ;  /* 0x640064004c4e7812 */ /* 0x000fe200078efcff */
[----:B------:R-:W-:Y:S01]  /*ff10*/  HFMA2 R73, R27, R40, R73 ;  /* 0x000000281b497231 */ /* 0x000fe20000000049 */
[----:B------:R-:W-:Y:S01]  /*ff20*/  LOP3.LUT R32, R32, 0x1f001f, RZ, 0xc0, !PT ;  /* 0x001f001f20207812 */ /* 0x000fe200078ec0ff */
[----:B------:R-:W-:Y:S01]  /*ff30*/  HADD2 R69, R69, -1040, -1040 ;  /* 0xe410e41045457430 */ /* 0x000fe20000000000 */
[----:B------:R-:W-:Y:S02]  /*ff40*/  LOP3.LUT R33, R33, 0x1f001f, RZ, 0xc0, !PT ;  /* 0x001f001f21217812 */ /* 0x000fe400078ec0ff */
[----:B------:R-:W-:Y:S02]  /*ff50*/  LOP3.LUT R34, R34, 0x1f001f, RZ, 0xc0, !PT ;  /* 0x001f001f22227812 */ /* 0x000fe400078ec0ff */
[----:B------:R-:W-:Y:S01]  /*ff60*/  LOP3.LUT R35, R35, 0x1f001f, RZ, 0xc0, !PT ;  /* 0x001f001f23237812 */ /* 0x000fe200078ec0ff */
[----:B------:R-:W-:-:S02]  /*ff70*/  HFMA2 R83, R72, R41, R83 ;  /* 0x0000002948537231 */ /* 0x000fc40000000053 */
[-C--:B------:R-:W-:Y:S02]  /*ff80*/  HFMA2 R84, R71, R41.reuse, R84 ;  /* 0x0000002947547231 */ /* 0x080fe40000000054 */
[-C--:B------:R-:W-:Y:S02]  /*ff90*/  HFMA2 R85, R70, R41.reuse, R85 ;  /* 0x0000002946557231 */ /* 0x080fe40000000055 */
[----:B------:R-:W-:Y:S01]  /*ffa0*/  HFMA2 R41, R69, R41, R73 ;  /* 0x0000002945297231 */ /* 0x000fe20000000049 */
[----:B------:R-:W-:Y:S01]  /*ffb0*/  LOP3.LUT R40, R77, 0x64006400, RZ, 0xfc, !PT ;  /* 0x640064004d287812 */ /* 0x000fe200078efcff */
[-C--:B------:R-:W-:Y:S01]  /*ffc0*/  HFMA2 R76, R80, R81.reuse.H0_H0, -48, -48 ;  /* 0xd200d200504c7431 */ /* 0x080fe20000040051 */
[----:B------:R-:W-:Y:S01]  /*ffd0*/  LOP3.LUT R80, R32, 0x64006400, RZ, 0xfc, !PT ;  /* 0x6400640020507812 */ /* 0x000fe200078efcff */
[----:B------:R-:W-:Y:S01]  /*ffe0*/  HFMA2 R73, R78, R81.H0_H0, -48, -48 ;  /* 0xd200d2004e497431 */ /* 0x000fe20000040051 */
[----:B------:R-:W-:Y:S02]  /*fff0*/  LOP3.LUT R79, R33, 0x64006400, RZ, 0xfc, !PT ;  /* 0x64006400214f7812 */ /* 0x000fe400078efcff */
[----:B------:R-:W-:-:S02]  /*10000*/  LOP3.LUT R78, R34, 0x64006400, RZ, 0xfc, !PT ;  /* 0x64006400224e7812 */ /* 0x000fc400078efcff */
[----:B------:R-:W-:Y:S02]  /*10010*/  LOP3.LUT R77, R35, 0x64006400, RZ, 0xfc, !PT ;  /* 0x64006400234d7812 */ /* 0x000fe400078efcff */
[----:B------:R-:W0:Y:S01]  /*10020*/  LDS.128 R32, [UR4+0x30] ;  /* 0x00003004ff207984 */ /* 0x000e220008000c00 */
[----:B------:R-:W-:Y:S01]  /*10030*/  LOP3.LUT R74, R74, 0x64006400, RZ, 0xfc, !PT ;  /* 0x640064004a4a7812 */ /* 0x000fe200078efcff */
[----:B------:R-:W-:-:S04]  /*10040*/  HFMA2 R75, R40, R81.H0_H0, -48, -48 ;  /* 0xd200d200284b7431 */ /* 0x000fc80000040051 */
[----:B------:R-:W-:Y:S02]  /*10050*/  HFMA2 R74, R74, R81.H0_H0, -48, -48 ;  /* 0xd200d2004a4a7431 */ /* 0x000fe40000040051 */
[-C--:B------:R-:W-:Y:S02]  /*10060*/  HFMA2 R40, R76, R42.reuse, R83 ;  /* 0x0000002a4c287231 */ /* 0x080fe40000000053 */
[-C--:B------:R-:W-:Y:S02]  /*10070*/  HFMA2 R84, R75, R42.reuse, R84 ;  /* 0x0000002a4b547231 */ /* 0x080fe40000000054 */
[----:B------:R-:W-:Y:S02]  /*10080*/  HADD2 R80, R80, -1040, -1040 ;  /* 0xe410e41050507430 */ /* 0x000fe40000000000 */
[----:B------:R-:W-:Y:S02]  /*10090*/  HFMA2 R85, R74, R42, R85 ;  /* 0x0000002a4a557231 */ /* 0x000fe40000000055 */
[----:B------:R-:W-:-:S02]  /*100a0*/  HADD2 R79, R79, -1040, -1040 ;  /* 0xe410e4104f4f7430 */ /* 0x000fc40000000000 */
[----:B------:R-:W-:Y:S02]  /*100b0*/  HADD2 R78, R78, -1040, -1040 ;  /* 0xe410e4104e4e7430 */ /* 0x000fe40000000000 */
[----:B------:R-:W-:Y:S02]  /*100c0*/  HFMA2 R41, R73, R42, R41 ;  /* 0x0000002a49297231 */ /* 0x000fe40000000029 */
[----:B------:R-:W-:Y:S02]  /*100d0*/  HADD2 R77, R77, -1040, -1040 ;  /* 0xe410e4104d4d7430 */ /* 0x000fe40000000000 */
[-C--:B------:R-:W-:Y:S01]  /*100e0*/  HFMA2 R89, R79, R43.reuse, R84 ;  /* 0x0000002b4f597231 */ /* 0x080fe20000000054 */
[----:B------:R-:W-:Y:S01]  /*100f0*/  LOP3.LUT R84, R29, 0x3e003e0, RZ, 0xc0, !PT ;  /* 0x03e003e01d547812 */ /* 0x000fe200078ec0ff */
[-C--:B------:R-:W-:Y:S02]  /*10100*/  HFMA2 R90, R80, R43.reuse, R40 ;  /* 0x0000002b505a7231 */ /* 0x080fe40000000028 */
[----:B------:R-:W-:-:S02]  /*10110*/  HFMA2 R92, R77, R43, R41 ;  /* 0x0000002b4d5c7231 */ /* 0x000fc40000000029 */
[----:B------:R-:W-:Y:S01]  /*10120*/  HFMA2 R42, R78, R43, R85 ;  /* 0x0000002b4e2a7231 */ /* 0x000fe20000000055 */
[----:B------:R-:W-:Y:S02]  /*10130*/  SHF.R.U32.HI R41, RZ, 0xb, R28 ;  /* 0x0000000bff297819 */ /* 0x000fe4000001161c */
[----:B------:R-:W-:Y:S02]  /*10140*/  SHF.R.U32.HI R43, RZ, 0xb, R30 ;  /* 0x0000000bff2b7819 */ /* 0x000fe4000001161e */
[----:B------:R-:W-:Y:S02]  /*10150*/  LOP3.LUT R83, R28, 0x3e003e0, RZ, 0xc0, !PT ;  /* 0x03e003e01c537812 */ /* 0x000fe400078ec0ff */
[----:B------:R-:W-:Y:S02]  /*10160*/  SHF.R.U32.HI R86, RZ, 0xb, R29 ;  /* 0x0000000bff567819 */ /* 0x000fe4000001161d */
[----:B------:R-:W-:Y:S02]  /*10170*/  LOP3.LUT R85, R30, 0x3e003e0, RZ, 0xc0, !PT ;  /* 0x03e003e01e557812 */ /* 0x000fe400078ec0ff */
[----:B------:R-:W-:-:S02]  /*10180*/  LOP3.LUT R82, R28, 0x1f001f, RZ, 0xc0, !PT ;  /* 0x001f001f1c527812 */ /* 0x000fc400078ec0ff */
[----:B------:R-:W-:Y:S02]  /*10190*/  SHF.R.U32.HI R91, RZ, 0xa, R28 ;  /* 0x0000000aff5b7819 */ /* 0x000fe4000001161c */
[----:B------:R-:W-:Y:S02]  /*101a0*/  LOP3.LUT R87, R31, 0x3e003e0, RZ, 0xc0, !PT ;  /* 0x03e003e01f577812 */ /* 0x000fe400078ec0ff */
[----:B------:R-:W-:Y:S02]  /*101b0*/  LOP3.LUT R84, R84, 0x64006400, RZ, 0xfc, !PT ;  /* 0x6400640054547812 */ /* 0x000fe400078efcff */
[----:B------:R-:W-:Y:S02]  /*101c0*/  LOP3.LUT R28, R29, 0x1f001f, RZ, 0xc0, !PT ;  /* 0x001f001f1d1c7812 */ /* 0x000fe400078ec0ff */
[----:B------:R-:W-:Y:S02]  /*101d0*/  SHF.R.U32.HI R94, RZ, 0xa, R29 ;  /* 0x0000000aff5e7819 */ /* 0x000fe4000001161d */
[----:B------:R-:W-:-:S02]  /*101e0*/  LOP3.LUT R29, R30, 0x1f001f, RZ, 0xc0, !PT ;  /* 0x001f001f1e1d7812 */ /* 0x000fc400078ec0ff */
[----:B------:R-:W-:Y:S02]  /*101f0*/  LOP3.LUT R40, R38, 0x100010, R41, 0xf8, !PT ;  /* 0x0010001026287812 */ /* 0x000fe400078ef829 */
[----:B------:R-:W-:Y:S02]  /*10200*/  LOP3.LUT R43, R36, 0x100010, R43, 0xf8, !PT ;  /* 0x00100010242b7812 */ /* 0x000fe400078ef82b */
[----:B------:R-:W-:Y:S02]  /*10210*/  LOP3.LUT R41, R37, 0x100010, R86, 0xf8, !PT ;  /* 0x0010001025297812 */ /* 0x000fe400078ef856 */
[----:B------:R-:W-:Y:S02]  /*10220*/  LOP3.LUT R36, R83, 0x64006400, RZ, 0xfc, !PT ;  /* 0x6400640053247812 */ /* 0x000fe400078efcff */
[----:B------:R-:W-:Y:S01]  /*10230*/  LOP3.LUT R38, R85, 0x64006400, RZ, 0xfc, !PT ;  /* 0x6400640055267812 */ /* 0x000fe200078efcff */
[----:B------:R-:W-:Y:S01]  /*10240*/  HFMA2 R85, R84, R81.H0_H0, -48, -48 ;  /* 0xd200d20054557431 */ /* 0x000fe20000040051 */
[----:B------:R-:W-:-:S02]  /*10250*/  SHF.R.U32.HI R95, RZ, 0xa, R30 ;  /* 0x0000000aff5f7819 */ /* 0x000fc4000001161e */
[----:B------:R-:W-:Y:S02]  /*10260*/  LOP3.LUT R86, R87, 0x64006400, RZ, 0xfc, !PT ;  /* 0x6400640057567812 */ /* 0x000fe400078efcff */
[----:B------:R-:W-:Y:S02]  /*10270*/  LOP3.LUT R30, R31, 0x1f001f, RZ, 0xc0, !PT ;  /* 0x001f001f1f1e7812 */ /* 0x000fe400078ec0ff */
[----:B------:R-:W-:Y:S01]  /*10280*/  LOP3.LUT R84, R29, 0x64006400, RZ, 0xfc, !PT ;  /* 0x640064001d547812 */ /* 0x000fe200078efcff */
[-C--:B------:R-:W-:Y:S02]  /*10290*/  HFMA2 R87, R36, R81.reuse.H0_H0, -48, -48 ;  /* 0xd200d20024577431 */ /* 0x080fe40000040051 */
[-C--:B------:R-:W-:Y:S01]  /*102a0*/  HFMA2 R83, R38, R81.reuse.H0_H0, -48, -48 ;  /* 0xd200d20026537431 */ /* 0x080fe20000040051 */
[--C-:B------:R-:W-:Y:S01]  /*102b0*/  SHF.R.U32.HI R96, RZ, 0xa, R31.reuse ;  /* 0x0000000aff607819 */ /* 0x100fe2000001161f */
[----:B------:R-:W-:Y:S01]  /*102c0*/  HFMA2 R81, R86, R81.H0_H0, -48, -48 ;  /* 0xd200d20056517431 */ /* 0x000fe20000040051 */
[----:B------:R-:W-:Y:S01]  /*102d0*/  SHF.R.U32.HI R88, RZ, 0xb, R31 ;  /* 0x0000000bff587819 */ /* 0x000fe2000001161f */
[----:B------:R-:W-:Y:S01]  /*102e0*/  HADD2 R84, R84, -1040, -1040 ;  /* 0xe410e41054547430 */ /* 0x000fe20000000000 */
[----:B------:R-:W-:-:S02]  /*102f0*/  LOP3.LUT R82, R82, 0x64006400, RZ, 0xfc, !PT ;  /* 0x6400640052527812 */ /* 0x000fc400078efcff */
[----:B------:R-:W-:Y:S02]  /*10300*/  LOP3.LUT R86, R28, 0x64006400, RZ, 0xfc, !PT ;  /* 0x640064001c567812 */ /* 0x000fe400078efcff */
[----:B------:R-:W-:Y:S02]  /*10310*/  LOP3.LUT R36, R30, 0x64006400, RZ, 0xfc, !PT ;  /* 0x640064001e247812 */ /* 0x000fe400078efcff */
[----:B------:R-:W1:Y:S01]  /*10320*/  LDS.128 R28, [UR4+0x80] ;  /* 0x00008004ff1c7984 */ /* 0x000e620008000c00 */
[----:B------:R-:W-:Y:S01]  /*10330*/  LOP3.LUT R93, R39, 0x100010, R88, 0xf8, !PT ;  /* 0x00100010275d7812 */ /* 0x000fe200078ef858 */
[----:B------:R-:W-:Y:S02]  /*10340*/  HADD2 R88, R82, -1040, -1040 ;  /* 0xe410e41052587430 */ /* 0x000fe40000000000 */
[----:B0-----:R-:W-:Y:S01]  /*10350*/  HFMA2 R42, R84, R32, R42 ;  /* 0x00000020542a7231 */ /* 0x001fe2000000002a */
[----:B------:R-:W-:Y:S01]  /*10360*/  LOP3.LUT R95, R95, 0x1f001f, RZ, 0xc0, !PT ;  /* 0x001f001f5f5f7812 */ /* 0x000fe200078ec0ff */
[----:B------:R-:W-:-:S02]  /*10370*/  HADD2 R86, R86, -1040, -1040 ;  /* 0xe410e41056567430 */ /* 0x000fc40000000000 */
[----:B------:R-:W-:Y:S02]  /*10380*/  HADD2 R82, R36, -1040, -1040 ;  /* 0xe410e41024527430 */ /* 0x000fe40000000000 */
[-C--:B------:R-:W-:Y:S01]  /*10390*/  HFMA2 R36, R88, R32.reuse, R90 ;  /* 0x0000002058247231 */ /* 0x080fe2000000005a */
[----:B------:R-:W-:Y:S01]  /*103a0*/  LOP3.LUT R90, R95, 0x64006400, RZ, 0xfc, !PT ;  /* 0x640064005f5a7812 */ /* 0x000fe200078efcff */
[-C--:B------:R-:W-:Y:S01]  /*103b0*/  HFMA2 R37, R86, R32.reuse, R89 ;  /* 0x0000002056257231 */ /* 0x080fe20000000059 */
[----:B------:R-:W-:Y:S01]  /*103c0*/  LOP3.LUT R91, R91, 0x1f001f, RZ, 0xc0, !PT ;  /* 0x001f001f5b5b7812 */ /* 0x000fe200078ec0ff */
[----:B------:R-:W-:Y:S01]  /*103d0*/  HFMA2 R92, R82, R32, R92 ;  /* 0x00000020525c7231 */ /* 0x000fe2000000005c */
[----:B------:R-:W-:Y:S01]  /*103e0*/  LOP3.LUT R94, R94, 0x1f001f, RZ, 0xc0, !PT ;  /* 0x001f001f5e5e7812 */ /* 0x000fe200078ec0ff */
[----:B------:R-:W-:Y:S02]  /*103f0*/  HFMA2 R32, R83, R33, R42 ;  /* 0x0000002153207231 */ /* 0x000fe4000000002a */
[----:B------:R-:W-:Y:S01]  /*10400*/  HADD2 R90, R90, -1040, -1040 ;  /* 0xe410e4105a5a7430 */ /* 0x000fe20000000000 */
[----:B------:R-:W-:-:S02]  /*10410*/  LOP3.LUT R91, R91, 0x64006400, RZ, 0xfc, !PT ;  /* 0x640064005b5b7812 */ /* 0x000fc400078efcff */
[----:B------:R-:W-:Y:S02]  /*10420*/  LOP3.LUT R96, R96, 0x1f001f, RZ, 0xc0, !PT ;  /* 0x001f001f60607812 */ /* 0x000fe400078ec0ff */
[----:B------:R-:W-:Y:S02]  /*10430*/  LOP3.LUT R94, R94, 0x64006400, RZ, 0xfc, !PT ;  /* 0x640064005e5e7812 */ /* 0x000fe400078efcff */
[----:B------:R-:W-:Y:S01]  /*10440*/  LOP3.LUT R43, R43, 0x64006400, RZ, 0xfc, !PT ;  /* 0x640064002b2b7812 */ /* 0x000fe200078efcff */
[-C--:B------:R-:W-:Y:S02]  /*10450*/  HFMA2 R36, R87, R33.reuse, R36 ;  /* 0x0000002157247231 */ /* 0x080fe40000000024 */
[----:B------:R-:W-:Y:S01]  /*10460*/  HFMA2 R38, R81, R33, R92 ;  /* 0x0000002151267231 */ /* 0x000fe2000000005c */
[----:B------:R-:W-:Y:S01]  /*10470*/  LOP3.LUT R89, R96, 0x64006400, RZ, 0xfc, !PT ;  /* 0x6400640060597812 */ /* 0x000fe200078efcff */
[----:B------:R-:W-:Y:S02]  /*10480*/  HADD2 R92, R91, -1040, -1040 ;  /* 0xe410e4105b5c7430 */ /* 0x000fe40000000000 */
[----:B------:R-:W-:-:S02]  /*10490*/  HFMA2 R32, R90, R34, R32 ;  /* 0x000000225a207231 */ /* 0x000fc40000000020 */
[----:B------:R-:W-:Y:S02]  /*104a0*/  HADD2 R91, R94, -1040, -1040 ;  /* 0xe410e4105e5b7430 */ /* 0x000fe40000000000 */
[----:B------:R-:W-:Y:S01]  /*104b0*/  HADD2 R94, R43, -1040, -1040 ;  /* 0xe410e4102b5e7430 */ /* 0x000fe20000000000 */
[----:B------:R-:W-:Y:S01]  /*104c0*/  LOP3.LUT R40, R40, 0x64006400, RZ, 0xfc, !PT ;  /* 0x6400640028287812 */ /* 0x000fe200078efcff */
[----:B------:R-:W-:Y:S02]  /*104d0*/  HFMA2 R37, R85, R33, R37 ;  /* 0x0000002155257231 */ /* 0x000fe40000000025 */
[----:B------:R-:W-:Y:S02]  /*104e0*/  HADD2 R89, R89, -1040, -1040 ;  /* 0xe410e41059597430 */ /* 0x000fe40000000000 */
[-C--:B------:R-:W-:Y:S02]  /*104f0*/  HFMA2 R33, R92, R34.reuse, R36 ;  /* 0x000000225c217231 */ /* 0x080fe40000000024 */
[----:B------:R-:W-:-:S02]  /*10500*/  HFMA2 R42, R91, R34, R37 ;  /* 0x000000225b2a7231 */ /* 0x000fc40000000025 */
[-C--:B------:R-:W-:Y:S02]  /*10510*/  HFMA2 R32, R94, R35.reuse, R32 ;  /* 0x000000235e207231 */ /* 0x080fe40000000020 */
[----:B------:R-:W-:Y:S02]  /*10520*/  HFMA2 R34, R89, R34, R38 ;  /* 0x0000002259227231 */ /* 0x000fe40000000026 */
[----:B------:R-:W-:Y:S01]  /*10530*/  HADD2 R96, R40, -1040, -1040 ;  /* 0xe410e41028607430 */ /* 0x000fe20000000000 */
[----:B------:R-:W0:Y:S01]  /*10540*/  LDS.128 R36, [UR4+0x90] ;  /* 0x00009004ff247984 */ /* 0x000e220008000c00 */
[----:B------:R-:W-:Y:S02]  /*10550*/  LOP3.LUT R41, R41, 0x64006400, RZ, 0xfc, !PT ;  /* 0x6400640029297812 */ /* 0x000fe400078efcff */
[----:B------:R-:W-:-:S03]  /*10560*/  HFMA2 R33, R96, R35, R33 ;  /* 0x0000002360217231 */ /* 0x000fc60000000021 */
[----:B------:R-:W-:Y:S02]  /*10570*/  HADD2 R95, R41, -1040, -1040 ;  /* 0xe410e410295f7430 */ /* 0x000fe40000000000 */
[-C--:B-1----:R-:W-:Y:S02]  /*10580*/  HFMA2 R41, R61, R28.reuse, RZ ;  /* 0x0000001c3d297231 */ /* 0x082fe400000000ff */
[----:B------:R-:W-:Y:S02]  /*10590*/  HADD2 R98, R32.H0_H0, R32.H1_H1 ;  /* 0x3000002020627230 */ /* 0x000fe40000000800 */
[----:B------:R-:W-:Y:S02]  /*105a0*/  HFMA2 R32, R65, R28, RZ ;  /* 0x0000001c41207231 */ /* 0x000fe400000000ff */
[----:B------:R-:W-:Y:S01]  /*105b0*/  HFMA2 R42, R95, R35, R42 ;  /* 0x000000235f2a7231 */ /* 0x000fe2000000002a */
[----:B------:R-:W-:-:S03]  /*105c0*/  LOP3.LUT R93, R93, 0x64006400, RZ, 0xfc, !PT ;  /* 0x640064005d5d7812 */ /* 0x000fc600078efcff */
[----:B------:R-:W-:Y:S02]  /*105d0*/  HADD2 R99, R42.H0_H0, R42.H1_H1 ;  /* 0x3000002a2a637230 */ /* 0x000fe40000000800 */
[-C--:B------:R-:W-:Y:S02]  /*105e0*/  HFMA2 R41, R60, R29.reuse, R41 ;  /* 0x0000001d3c297231 */ /* 0x080fe40000000029 */
[----:B------:R-:W-:Y:S02]  /*105f0*/  HADD2 R100, R33.H0_H0, R33.H1_H1 ;  /* 0x3000002121647230 */ /* 0x000fe40000000800 */
[-C--:B------:R-:W-:Y:S02]  /*10600*/  HFMA2 R33, R63, R28.reuse, RZ.H0_H0 ;  /* 0x0000001c3f217231 */ /* 0x080fe400000400ff */
[----:B------:R-:W-:Y:S02]  /*10610*/  HFMA2 R42, R59, R28, RZ.H0_H0 ;  /* 0x0000001c3b2a7231 */ /* 0x000fe400000400ff */
[----:B------:R-:W-:-:S02]  /*10620*/  HFMA2 R28, R64, R29, R32 ;  /* 0x0000001d401c7231 */ /* 0x000fc40000000020 */
[----:B------:R-:W-:Y:S02]  /*10630*/  HADD2 R93, R93, -1040, -1040 ;  /* 0xe410e4105d5d7430 */ /* 0x000fe40000000000 */
[-C--:B------:R-:W-:Y:S02]  /*10640*/  HFMA2 R41, R56, R30.reuse, R41 ;  /* 0x0000001e38297231 */ /* 0x080fe40000000029 */
[----:B------:R-:W-:Y:S02]  /*10650*/  HFMA2 R34, R93, R35, R34 ;  /* 0x000000235d227231 */ /* 0x000fe40000000022 */
[----:B------:R-:W-:Y:S02]  /*10660*/  HFMA2 R28, R58, R30, R28 ;  /* 0x0000001e3a1c7231 */ /* 0x000fe4000000001c */
[----:B------:R-:W-:Y:S02]  /*10670*/  HADD2 R97, R34.H0_H0, R34.H1_H1 ;  /* 0x3000002222617230 */ /* 0x000fe40000000800 */
[----:B------:R-:W-:-:S02]  /*10680*/  HFMA2 R41, R51, R31, R41 ;  /* 0x0000001f33297231 */ /* 0x000fc40000000029 */
[----:B------:R-:W-:Y:S02]  /*10690*/  HFMA2 R40, R62, R29, R33 ;  /* 0x0000001d3e287231 */ /* 0x000fe40000000021 */
[----:B------:R-:W1:Y:S01]  /*106a0*/  LDS.128 R32, [UR4+0xa0] ;  /* 0x0000a004ff207984 */ /* 0x000e620008000c00 */
[----:B------:R-:W-:Y:S02]  /*106b0*/  HFMA2 R28, R54, R31, R28 ;  /* 0x0000001f361c7231 */ /* 0x000fe4000000001c */
[----:B------:R-:W-:Y:S02]  /*106c0*/  HFMA2 R42, R55, R29, R42 ;  /* 0x0000001d372a7231 */ /* 0x000fe4000000002a */
[----:B------:R-:W-:Y:S02]  /*106d0*/  HFMA2 R40, R57, R30, R40 ;  /* 0x0000001e39287231 */ /* 0x000fe40000000028 */
[----:B0-----:R-:W-:Y:S02]  /*106e0*/  HFMA2 R41, R19, R36, R41 ;  /* 0x0000002413297231 */ /* 0x001fe40000000029 */
        /* <DEDUP_REMOVED lines=8> */
[----:B------:R-:W0:Y:S01]  /*10770*/  LDS.128 R28, [UR4+0xb0] ;  /* 0x0000b004ff1c7984 */ /* 0x000e220008000c00 */
        /* <DEDUP_REMOVED lines=8> */
[-C--:B-1----:R-:W-:Y:S02]  /*10800*/  HFMA2 R37, R66, R32.reuse, R41 ;  /* 0x0000002042257231 */ /* 0x082fe40000000029 */
        /* <DEDUP_REMOVED lines=8> */
[-C--:B------:R-:W-:Y:S02]  /*10890*/  HFMA2 R42, R74, R34.reuse, R42 ;  /* 0x000000224a2a7231 */ /* 0x080fe4000000002a */
[----:B------:R-:W-:Y:S02]  /*108a0*/  HFMA2 R40, R76, R34, R32 ;  /* 0x000000224c287231 */ /* 0x000fe40000000020 */
[----:B------:R-:W-:Y:S02]  /*108b0*/  HFMA2 R33, R69, R33, R38 ;  /* 0x0000002145217231 */ /* 0x000fe40000000026 */
[----:B------:R-:W1:Y:S01]  /*108c0*/  LDS.128 R36, [UR4+0x100] ;  /* 0x00010004ff247984 */ /* 0x000e620008000c00 */
[-C--:B------:R-:W-:Y:S02]  /*108d0*/  HFMA2 R42, R78, R35.reuse, R42 ;  /* 0x000000234e2a7231 */ /* 0x080fe4000000002a */
[----:B------:R-:W-:Y:S02]  /*108e0*/  HFMA2 R40, R80, R35, R40 ;  /* 0x0000002350287231 */ /* 0x000fe40000000028 */
[----:B0-----:R-:W-:-:S02]  /*108f0*/  HFMA2 R42, R84, R28, R42 ;  /* 0x0000001c542a7231 */ /* 0x001fc4000000002a */
[----:B------:R-:W-:Y:S02]  /*10900*/  HFMA2 R40, R88, R28, R40 ;  /* 0x0000001c58287231 */ /* 0x000fe40000000028 */
[-C--:B------:R-:W-:Y:S02]  /*10910*/  HFMA2 R42, R83, R29.reuse, R42 ;  /* 0x0000001d532a7231 */ /* 0x080fe4000000002a */
[----:B------:R-:W-:Y:S02]  /*10920*/  HFMA2 R40, R87, R29, R40 ;  /* 0x0000001d57287231 */ /* 0x000fe40000000028 */
[----:B------:R-:W-:Y:S02]  /*10930*/  HFMA2 R41, R75, R34, R41 ;  /* 0x000000224b297231 */ /* 0x000fe40000000029 */
[-C--:B------:R-:W-:Y:S02]  /*10940*/  HFMA2 R42, R90, R30.reuse, R42 ;  /* 0x0000001e5a2a7231 */ /* 0x080fe4000000002a */
[----:B------:R-:W-:-:S02]  /*10950*/  HFMA2 R40, R92, R30, R40 ;  /* 0x0000001e5c287231 */ /* 0x000fc40000000028 */
[----:B------:R-:W-:Y:S02]  /*10960*/  HFMA2 R33, R73, R34, R33 ;  /* 0x0000002249217231 */ /* 0x000fe40000000021 */
[----:B------:R-:W-:Y:S02]  /*10970*/  HFMA2 R43, R79, R35, R41 ;  /* 0x000000234f2b7231 */ /* 0x000fe40000000029 */
[----:B------:R-:W-:Y:S02]  /*10980*/  HFMA2 R42, R94, R31, R42 ;  /* 0x0000001f5e2a7231 */ /* 0x000fe4000000002a */
[----:B------:R-:W-:Y:S02]  /*10990*/  HFMA2 R41, R77, R35, R33 ;  /* 0x000000234d297231 */ /* 0x000fe40000000021 */
[----:B------:R-:W-:Y:S01]  /*109a0*/  HFMA2 R40, R96, R31, R40 ;  /* 0x0000001f60287231 */ /* 0x000fe20000000028 */
[----:B------:R-:W0:Y:S01]  /*109b0*/  LDS.128 R32, [UR4+0x110] ;  /* 0x00011004ff207984 */ /* 0x000e220008000c00 */
[----:B------:R-:W-:-:S04]  /*109c0*/  @!P0 PRMT R122, R102, 0x7610, R122 ;  /* 0x00007610667a8816 */ /* 0x000fc8000000007a */
[----:B------:R-:W-:Y:S01]  /*109d0*/  @!P0 PRMT R122, R122, 0x7610, R102 ;  /* 0x000076107a7a8816 */ /* 0x000fe20000000066 */
[----:B------:R-:W-:Y:S02]  /*109e0*/  HADD2 R102, R42.H0_H0, R42.H1_H1 ;  /* 0x3000002a2a667230 */ /* 0x000fe40000000800 */
[-C--:B-1----:R-:W-:Y:S02]  /*109f0*/  HFMA2 R42, R65, R36.reuse, RZ ;  /* 0x00000024412a7231 */ /* 0x082fe400000000ff */
[----:B------:R-:W-:Y:S02]  /*10a00*/  HADD2 R104, R40.H0_H0, R40.H1_H1 ;  /* 0x3000002828687230 */ /* 0x000fe40000000800 */
[----:B------:R-:W-:Y:S02]  /*10a10*/  HFMA2 R40, R61, R36, RZ ;  /* 0x000000243d287231 */ /* 0x000fe400000000ff */
[-C--:B------:R-:W-:Y:S02]  /*10a20*/  HFMA2 R43, R86, R28.reuse, R43 ;  /* 0x0000001c562b7231 */ /* 0x080fe4000000002b */
[----:B------:R-:W-:-:S02]  /*10a30*/  HFMA2 R41, R82, R28, R41 ;  /* 0x0000001c52297231 */ /* 0x000fc40000000029 */
[----:B------:R-:W-:Y:S02]  /*10a40*/  HFMA2 R43, R85, R29, R43 ;  /* 0x0000001d552b7231 */ /* 0x000fe4000000002b */
[----:B------:R-:W-:Y:S02]  /*10a50*/  HFMA2 R42, R64, R37, R42 ;  /* 0x00000025402a7231 */ /* 0x000fe4000000002a */
        /* <DEDUP_REMOVED lines=8> */
[----:B------:R-:W-:Y:S02]  /*10ae0*/  HFMA2 R31, R63, R36, RZ.H0_H0 ;  /* 0x000000243f1f7231 */ /* 0x000fe400000400ff */
[----:B------:R-:W-:-:S02]  /*10af0*/  HADD2 R101, R41.H0_H0, R41.H1_H1 ;  /* 0x3000002929657230 */ /* 0x000fc40000000800 */
[----:B------:R-:W-:Y:S02]  /*10b00*/  HFMA2 R41, R62, R37, R31 ;  /* 0x000000253e297231 */ /* 0x000fe4000000001f */
[-C--:B------:R-:W-:Y:S01]  /*10b10*/  HFMA2 R42, R54, R39.reuse, R42 ;  /* 0x00000027362a7231 */ /* 0x080fe2000000002a */
[----:B------:R-:W1:Y:S01]  /*10b20*/  LDS.128 R28, [UR4+0x120] ;  /* 0x00012004ff1c7984 */ /* 0x000e620008000c00 */
[----:B------:R-:W-:Y:S02]  /*10b30*/  HFMA2 R40, R51, R39, R40 ;  /* 0x0000002733287231 */ /* 0x000fe40000000028 */
[----:B------:R-:W-:Y:S02]  /*10b40*/  HFMA2 R36, R59, R36, RZ.H0_H0 ;  /* 0x000000243b247231 */ /* 0x000fe400000400ff */
[-C--:B0-----:R-:W-:Y:S02]  /*10b50*/  HFMA2 R42, R53, R32.reuse, R42 ;  /* 0x00000020352a7231 */ /* 0x081fe4000000002a */
        /* <DEDUP_REMOVED lines=12> */
[-C--:B------:R-:W-:Y:S01]  /*10c20*/  HFMA2 R41, R23, R33.reuse, R41 ;  /* 0x0000002117297231 */ /* 0x080fe20000000029 */
[----:B------:R-:W0:Y:S01]  /*10c30*/  LDS.128 R36, [UR4+0x130] ;  /* 0x00013004ff247984 */ /* 0x000e220008000c00 */
[----:B------:R-:W-:-:S02]  /*10c40*/  HFMA2 R32, R21, R33, R32 ;  /* 0x0000002115207231 */ /* 0x000fc40000000020 */
[-C--:B------:R-:W-:Y:S02]  /*10c50*/  HFMA2 R41, R45, R34.reuse, R41 ;  /* 0x000000222d297231 */ /* 0x080fe40000000029 */
[----:B------:R-:W-:Y:S02]  /*10c60*/  HFMA2 R32, R25, R34, R32 ;  /* 0x0000002219207231 */ /* 0x000fe40000000020 */
[-C--:B------:R-:W-:Y:S02]  /*10c70*/  HFMA2 R34, R49, R35.reuse, R42 ;  /* 0x0000002331227231 */ /* 0x080fe4000000002a */
[-C--:B------:R-:W-:Y:S02]  /*10c80*/  HFMA2 R33, R47, R35.reuse, R40 ;  /* 0x000000232f217231 */ /* 0x080fe40000000028 */
[-C--:B------:R-:W-:Y:S02]  /*10c90*/  HFMA2 R41, R48, R35.reuse, R41 ;  /* 0x0000002330297231 */ /* 0x080fe40000000029 */
[----:B------:R-:W-:-:S02]  /*10ca0*/  HFMA2 R32, R26, R35, R32 ;  /* 0x000000231a207231 */ /* 0x000fc40000000020 */
[-C--:B-1----:R-:W-:Y:S02]  /*10cb0*/  HFMA2 R34, R68, R28.reuse, R34 ;  /* 0x0000001c44227231 */ /* 0x082fe40000000022 */
[-C--:B------:R-:W-:Y:S02]  /*10cc0*/  HFMA2 R35, R66, R28.reuse, R33 ;  /* 0x0000001c42237231 */ /* 0x080fe40000000021 */
[-C--:B------:R-:W-:Y:S02]  /*10cd0*/  HFMA2 R41, R67, R28.reuse, R41 ;  /* 0x0000001c43297231 */ /* 0x080fe40000000029 */
[----:B------:R-:W-:Y:S02]  /*10ce0*/  HFMA2 R32, R27, R28, R32 ;  /* 0x0000001c1b207231 */ /* 0x000fe40000000020 */
[-C--:B------:R-:W-:Y:S02]  /*10cf0*/  HFMA2 R28, R71, R29.reuse, R41 ;  /* 0x0000001d471c7231 */ /* 0x080fe40000000029 */
[----:B------:R-:W-:-:S02]  /*10d00*/  HFMA2 R40, R72, R29, R34 ;  /* 0x0000001d48287231 */ /* 0x000fc40000000022 */
[-C--:B------:R-:W-:Y:S02]  /*10d10*/  HFMA2 R41, R70, R29.reuse, R35 ;  /* 0x0000001d46297231 */ /* 0x080fe40000000023 */
[----:B------:R-:W-:Y:S02]  /*10d20*/  HFMA2 R29, R69, R29, R32 ;  /* 0x0000001d451d7231 */ /* 0x000fe40000000020 */
[----:B------:R-:W1:Y:S01]  /*10d30*/  LDS.128 R32, [UR4+0x180] ;  /* 0x00018004ff207984 */ /* 0x000e620008000c00 */
[-C--:B------:R-:W-:Y:S02]  /*10d40*/  HFMA2 R40, R76, R30.reuse, R40 ;  /* 0x0000001e4c287231 */ /* 0x080fe40000000028 */
[-C--:B------:R-:W-:Y:S02]  /*10d50*/  HFMA2 R41, R74, R30.reuse, R41 ;  /* 0x0000001e4a297231 */ /* 0x080fe40000000029 */
[-C--:B------:R-:W-:Y:S02]  /*10d60*/  HFMA2 R40, R80, R31.reuse, R40 ;  /* 0x0000001f50287231 */ /* 0x080fe40000000028 */
[----:B------:R-:W-:Y:S01]  /*10d70*/  HFMA2 R42, R78, R31, R41 ;  /* 0x0000001f4e2a7231 */ /* 0x000fe20000000029 */
[----:B------:R-:W-:Y:S01]  /*10d80*/  @!P0 PRMT R121, R103, 0x7610, R121 ;  /* 0x0000761067798816 */ /* 0x000fe20000000079 */
[----:B------:R-:W-:-:S02]  /*10d90*/  HFMA2 R28, R75, R30, R28 ;  /* 0x0000001e4b1c7231 */ /* 0x000fc4000000001c */
[-C--:B0-----:R-:W-:Y:S02]  /*10da0*/  HFMA2 R40, R88, R36.reuse, R40 ;  /* 0x0000002458287231 */ /* 0x081fe40000000028 */
[----:B------:R-:W-:Y:S02]  /*10db0*/  HFMA2 R42, R84, R36, R42 ;  /* 0x00000024542a7231 */ /* 0x000fe4000000002a */
[----:B------:R-:W-:Y:S01]  /*10dc0*/  HFMA2 R29, R73, R30, R29 ;  /* 0x0000001e491d7231 */ /* 0x000fe2000000001d */
[----:B------:R-:W-:Y:S01]  /*10dd0*/  @!P0 PRMT R121, R121, 0x7610, R103 ;  /* 0x0000761079798816 */ /* 0x000fe20000000067 */
[----:B------:R-:W-:Y:S02]  /*10de0*/  HADD2 R103, R43.H0_H0, R43.H1_H1 ;  /* 0x3000002b2b677230 */ /* 0x000fe40000000800 */
        /* <DEDUP_REMOVED lines=9> */
[-C--:B------:R-:W-:Y:S02]  /*10e80*/  HFMA2 R40, R90, R38.reuse, R40 ;  /* 0x000000265a287231 */ /* 0x080fe40000000028 */
[-C--:B------:R-:W-:Y:S01]  /*10e90*/  HFMA2 R36, R91, R38.reuse, R36 ;  /* 0x000000265b247231 */ /* 0x080fe20000000024 */
[----:B------:R-:W0:Y:S01]  /*10ea0*/  LDS.128 R28, [UR4+0x190] ;  /* 0x00019004ff1c7984 */ /* 0x000e220008000c00 */
[----:B------:R-:W-:Y:S02]  /*10eb0*/  HFMA2 R41, R89, R38, R41 ;  /* 0x0000002659297231 */ /* 0x000fe40000000029 */
[-C--:B------:R-:W-:Y:S02]  /*10ec0*/  HFMA2 R36, R95, R39.reuse, R36 ;  /* 0x000000275f247231 */ /* 0x080fe40000000024 */
[----:B------:R-:W-:-:S02]  /*10ed0*/  HFMA2 R37, R96, R39, R37 ;  /* 0x0000002760257231 */ /* 0x000fc40000000025 */
[-C--:B------:R-:W-:Y:S02]  /*10ee0*/  HFMA2 R41, R93, R39.reuse, R41 ;  /* 0x000000275d297231 */ /* 0x080fe40000000029 */
[----:B------:R-:W-:Y:S02]  /*10ef0*/  HFMA2 R40, R94, R39, R40 ;  /* 0x000000275e287231 */ /* 0x000fe40000000028 */
[----:B------:R-:W-:Y:S02]  /*10f00*/  HADD2 R107, R36.H0_H0, R36.H1_H1 ;  /* 0x30000024246b7230 */ /* 0x000fe40000000800 */
[-C--:B-1----:R-:W-:Y:S02]  /*10f10*/  HFMA2 R36, R61, R32.reuse, RZ ;  /* 0x000000203d247231 */ /* 0x082fe400000000ff */
[----:B------:R-:W-:Y:S02]  /*10f20*/  HADD2 R105, R41.H0_H0, R41.H1_H1 ;  /* 0x3000002929697230 */ /* 0x000fe40000000800 */
[----:B------:R-:W-:-:S02]  /*10f30*/  HFMA2 R41, R65, R32, RZ ;  /* 0x0000002041297231 */ /* 0x000fc400000000ff */
[----:B------:R-:W-:Y:S02]  /*10f40*/  HADD2 R108, R37.H0_H0, R37.H1_H1 ;  /* 0x30000025256c7230 */ /* 0x000fe40000000800 */
[----:B------:R-:W-:Y:S02]  /*10f50*/  HADD2 R106, R40.H0_H0, R40.H1_H1 ;  /* 0x30000028286a7230 */ /* 0x000fe40000000800 */
[-C--:B------:R-:W-:Y:S02]  /*10f60*/  HFMA2 R40, R63, R32.reuse, RZ.H0_H0 ;  /* 0x000000203f287231 */ /* 0x080fe400000400ff */
[-C--:B------:R-:W-:Y:S02]  /*10f70*/  HFMA2 R41, R64, R33.reuse, R41 ;  /* 0x0000002140297231 */ /* 0x080fe40000000029 */
[----:B------:R-:W-:Y:S02]  /*10f80*/  HFMA2 R37, R59, R32, RZ.H0_H0 ;  /* 0x000000203b257231 */ /* 0x000fe400000400ff */
[----:B------:R-:W-:-:S02]  /*10f90*/  HFMA2 R32, R60, R33, R36 ;  /* 0x000000213c207231 */ /* 0x000fc40000000024 */
[-C--:B------:R-:W-:Y:S02]  /*10fa0*/  HFMA2 R41, R58, R34.reuse, R41 ;  /* 0x000000223a297231 */ /* 0x080fe40000000029 */
[----:B------:R-:W-:Y:S02]  /*10fb0*/  HFMA2 R32, R56, R34, R32 ;  /* 0x0000002238207231 */ /* 0x000fe40000000020 */
[-C--:B------:R-:W-:Y:S02]  /*10fc0*/  HFMA2 R40, R62, R33.reuse, R40 ;  /* 0x000000213e287231 */ /* 0x080fe40000000028 */
[----:B------:R-:W-:Y:S02]  /*10fd0*/  HFMA2 R33, R55, R33, R37 ;  /* 0x0000002137217231 */ /* 0x000fe40000000025 */
[----:B------:R-:W1:Y:S01]  /*10fe0*/  LDS.128 R36, [UR4+0x1a0] ;  /* 0x0001a004ff247984 */ /* 0x000e620008000c00 */
[-C--:B------:R-:W-:Y:S02]  /*10ff0*/  HFMA2 R41, R54, R35.reuse, R41 ;  /* 0x0000002336297231 */ /* 0x080fe40000000029 */
[----:B------:R-:W-:-:S02]  /*11000*/  HFMA2 R32, R51, R35, R32 ;  /* 0x0000002333207231 */ /* 0x000fc40000000020 */
[-C--:B------:R-:W-:Y:S02]  /*11010*/  HFMA2 R40, R57, R34.reuse, R40 ;  /* 0x0000002239287231 */ /* 0x080fe40000000028 */
[----:B------:R-:W-:Y:S02]  /*11020*/  HFMA2 R33, R50, R34, R33 ;  /* 0x0000002232217231 */ /* 0x000fe40000000021 */
[-C--:B------:R-:W-:Y:S02]  /*11030*/  HFMA2 R40, R52, R35.reuse, R40 ;  /* 0x0000002334287231 */ /* 0x080fe40000000028 */
[-C--:B0-----:R-:W-:Y:S02]  /*11040*/  HFMA2 R41, R53, R28.reuse, R41 ;  /* 0x0000001c35297231 */ /* 0x081fe40000000029 */
        /* <DEDUP_REMOVED lines=10> */
[----:B------:R-:W0:Y:S01]  /*110f0*/  LDS.128 R32, [UR4+0x1b0] ;  /* 0x0001b004ff207984 */ /* 0x000e220008000c00 */
[-C--:B------:R-:W-:Y:S02]  /*11100*/  HFMA2 R41, R49, R31.reuse, R41 ;  /* 0x0000001f31297231 */ /* 0x080fe40000000029 */
[----:B------:R-:W-:Y:S02]  /*11110*/  HFMA2 R40, R47, R31, R40 ;  /* 0x0000001f2f287231 */ /* 0x000fe40000000028 */
[-C--:B------:R-:W-:Y:S02]  /*11120*/  HFMA2 R28, R45, R30.reuse, R28 ;  /* 0x0000001e2d1c7231 */ /* 0x080fe4000000001c */
[----:B------:R-:W-:-:S02]  /*11130*/  HFMA2 R29, R25, R30, R29 ;  /* 0x0000001e191d7231 */ /* 0x000fc4000000001d */
[-C--:B-1----:R-:W-:Y:S02]  /*11140*/  HFMA2 R41, R68, R36.reuse, R41 ;  /* 0x0000002444297231 */ /* 0x082fe40000000029 */
[-C--:B------:R-:W-:Y:S02]  /*11150*/  HFMA2 R40, R66, R36.reuse, R40 ;  /* 0x0000002442287231 */ /* 0x080fe40000000028 */
[-C--:B------:R-:W-:Y:S02]  /*11160*/  HFMA2 R28, R48, R31.reuse, R28 ;  /* 0x0000001f301c7231 */ /* 0x080fe4000000001c */
[----:B------:R-:W-:Y:S02]  /*11170*/  HFMA2 R29, R26, R31, R29 ;  /* 0x0000001f1a1d7231 */ /* 0x000fe4000000001d */
        /* <DEDUP_REMOVED lines=13> */
[----:B------:R-:W-:Y:S02]  /*11250*/  HFMA2 R43, R79, R39, R36 ;  /* 0x000000274f2b7231 */ /* 0x000fe40000000024 */
[----:B0-----:R-:W-:-:S02]  /*11260*/  HFMA2 R40, R88, R32, R40 ;  /* 0x0000002058287231 */ /* 0x001fc40000000028 */
[-C--:B------:R-:W-:Y:S02]  /*11270*/  HFMA2 R42, R84, R32.reuse, R42 ;  /* 0x00000020542a7231 */ /* 0x080fe4000000002a */
[----:B------:R-:W-:Y:S02]  /*11280*/  HFMA2 R41, R77, R39, R38 ;  /* 0x000000274d297231 */ /* 0x000fe40000000026 */
[-C--:B------:R-:W-:Y:S01]  /*11290*/  HFMA2 R43, R86, R32.reuse, R43 ;  /* 0x00000020562b7231 */ /* 0x080fe2000000002b */
[----:B------:R-:W0:Y:S01]  /*112a0*/  LDS.128 R36, [UR4+0x210] ;  /* 0x00021004ff247984 */ /* 0x000e220008000c00 */
        /* <DEDUP_REMOVED lines=9> */
[-C--:B-1----:R-:W-:Y:S02]  /*11340*/  HFMA2 R34, R65, R28.reuse, RZ ;  /* 0x0000001c41227231 */ /* 0x082fe400000000ff */
[-C--:B------:R-:W-:Y:S02]  /*11350*/  HFMA2 R33, R59, R28.reuse, RZ.H0_H0 ;  /* 0x0000001c3b217231 */ /* 0x080fe400000400ff */
[----:B------:R-:W-:Y:S02]  /*11360*/  HFMA2 R112, R96, R35, R40 ;  /* 0x0000002360707231 */ /* 0x000fe40000000028 */
[-C--:B------:R-:W-:Y:S02]  /*11370*/  HFMA2 R40, R63, R28.reuse, RZ.H0_H0 ;  /* 0x0000001c3f287231 */ /* 0x080fe400000400ff */
[----:B------:R-:W-:Y:S02]  /*11380*/  HFMA2 R32, R61, R28, RZ ;  /* 0x0000001c3d207231 */ /* 0x000fe400000000ff */
        /* <DEDUP_REMOVED lines=8> */
[-C--:B------:R-:W-:Y:S02]  /*11410*/  HFMA2 R111, R95, R35.reuse, R111 ;  /* 0x000000235f6f7231 */ /* 0x080fe4000000006f */
[----:B------:R-:W-:Y:S02]  /*11420*/  HFMA2 R109, R93, R35, R109 ;  /* 0x000000235d6d7231 */ /* 0x000fe4000000006d */
[-C--:B------:R-:W-:Y:S02]  /*11430*/  HFMA2 R28, R54, R31.reuse, R28 ;  /* 0x0000001f361c7231 */ /* 0x080fe4000000001c */
[----:B------:R-:W-:Y:S02]  /*11440*/  HFMA2 R30, R50, R30, R33 ;  /* 0x0000001e321e7231 */ /* 0x000fe40000000021 */
[----:B------:R-:W1:Y:S01]  /*11450*/  LDS.128 R32, [UR4+0x220] ;  /* 0x00022004ff207984 */ /* 0x000e620008000c00 */
[----:B------:R-:W-:-:S02]  /*11460*/  HFMA2 R29, R51, R31, R29 ;  /* 0x0000001f331d7231 */ /* 0x000fc4000000001d */
[-C--:B0-----:R-:W-:Y:S02]  /*11470*/  HFMA2 R28, R53, R36.reuse, R28 ;  /* 0x00000024351c7231 */ /* 0x081fe4000000001c */
        /* <DEDUP_REMOVED lines=13> */
[-C--:B------:R-:W-:Y:S01]  /*11550*/  HFMA2 R36, R49, R39.reuse, R36 ;  /* 0x0000002731247231 */ /* 0x080fe20000000024 */
[----:B------:R-:W0:Y:S01]  /*11560*/  LDS.128 R28, [UR4+0x230] ;  /* 0x00023004ff1c7984 */ /* 0x000e220008000c00 */
[----:B------:R-:W-:Y:S02]  /*11570*/  HFMA2 R37, R47, R39, R37 ;  /* 0x000000272f257231 */ /* 0x000fe40000000025 */
[-C--:B-1----:R-:W-:Y:S02]  /*11580*/  HFMA2 R36, R68, R32.reuse, R36 ;  /* 0x0000002044247231 */ /* 0x082fe40000000024 */
        /* <DEDUP_REMOVED lines=15> */
[----:B0-----:R-:W-:Y:S02]  /*11680*/  HFMA2 R36, R88, R28, R36 ;  /* 0x0000001c58247231 */ /* 0x001fe40000000024 */
[-C--:B------:R-:W-:Y:S02]  /*11690*/  HFMA2 R43, R79, R35.reuse, R40 ;  /* 0x000000234f2b7231 */ /* 0x080fe40000000028 */
[----:B------:R-:W-:Y:S02]  /*116a0*/  HFMA2 R41, R77, R35, R38 ;  /* 0x000000234d297231 */ /* 0x000fe40000000026 */
[----:B------:R-:W0:Y:S01]  /*116b0*/  LDS.128 R32, [UR4+0x280] ;  /* 0x00028004ff207984 */ /* 0x000e220008000c00 */
[----:B------:R-:W-:-:S04]  /*116c0*/  HFMA2 R36, R87, R29, R36 ;  /* 0x0000001d57247231 */ /* 0x000fc80000000024 */
[----:B------:R-:W-:-:S04]  /*116d0*/  HFMA2 R36, R92, R30, R36 ;  /* 0x0000001e5c247231 */ /* 0x000fc80000000024 */
[----:B------:R-:W-:Y:S02]  /*116e0*/  HFMA2 R36, R96, R31, R36 ;  /* 0x0000001f60247231 */ /* 0x000fe40000000024 */
[-C--:B------:R-:W-:Y:S02]  /*116f0*/  HFMA2 R42, R84, R28.reuse, R42 ;  /* 0x0000001c542a7231 */ /* 0x080fe4000000002a */
[----:B------:R-:W-:Y:S02]  /*11700*/  HADD2 R116, R36.H0_H0, R36.H1_H1 ;  /* 0x3000002424747230 */ /* 0x000fe40000000800 */
[----:B------:R-:W1:Y:S01]  /*11710*/  LDS.128 R36, [UR4+0x290] ;  /* 0x00029004ff247984 */ /* 0x000e620008000c00 */
[----:B------:R-:W-:Y:S02]  /*11720*/  HFMA2 R42, R83, R29, R42 ;  /* 0x0000001d532a7231 */ /* 0x000fe4000000002a */
[-C--:B------:R-:W-:Y:S02]  /*11730*/  HFMA2 R43, R86, R28.reuse, R43 ;  /* 0x0000001c562b7231 */ /* 0x080fe4000000002b */
[----:B------:R-:W-:-:S02]  /*11740*/  HFMA2 R41, R82, R28, R41 ;  /* 0x0000001c52297231 */ /* 0x000fc40000000029 */
[-C--:B0-----:R-:W-:Y:S02]  /*11750*/  HFMA2 R40, R65, R32.reuse, RZ ;  /* 0x0000002041287231 */ /* 0x081fe400000000ff */
[----:B------:R-:W-:Y:S02]  /*11760*/  HFMA2 R28, R61, R32, RZ ;  /* 0x000000203d1c7231 */ /* 0x000fe400000000ff */
[-C--:B------:R-:W-:Y:S02]  /*11770*/  HFMA2 R43, R85, R29.reuse, R43 ;  /* 0x0000001d552b7231 */ /* 0x080fe4000000002b */
[-C--:B------:R-:W-:Y:S02]  /*11780*/  HFMA2 R42, R90, R30.reuse, R42 ;  /* 0x0000001e5a2a7231 */ /* 0x080fe4000000002a */
[----:B------:R-:W-:Y:S02]  /*11790*/  HFMA2 R41, R81, R29, R41 ;  /* 0x0000001d51297231 */ /* 0x000fe40000000029 */
[----:B------:R-:W-:-:S02]  /*117a0*/  HFMA2 R43, R91, R30, R43 ;  /* 0x0000001e5b2b7231 */ /* 0x000fc4000000002b */
[-C--:B------:R-:W-:Y:S02]  /*117b0*/  HFMA2 R40, R64, R33.reuse, R40 ;  /* 0x0000002140287231 */ /* 0x080fe40000000028 */
[----:B------:R-:W-:Y:S02]  /*117c0*/  HFMA2 R41, R89, R30, R41 ;  /* 0x0000001e59297231 */ /* 0x000fe40000000029 */
[----:B------:R-:W-:Y:S02]  /*117d0*/  HFMA2 R28, R60, R33, R28 ;  /* 0x000000213c1c7231 */ /* 0x000fe4000000001c */
[-C--:B------:R-:W-:Y:S02]  /*117e0*/  HFMA2 R43, R95, R31.reuse, R43 ;  /* 0x0000001f5f2b7231 */ /* 0x080fe4000000002b */
[-C--:B------:R-:W-:Y:S02]  /*117f0*/  HFMA2 R114, R94, R31.reuse, R42 ;  /* 0x0000001f5e727231 */ /* 0x080fe4000000002a */
[----:B------:R-:W-:-:S02]  /*11800*/  HFMA2 R113, R93, R31, R41 ;  /* 0x0000001f5d717231 */ /* 0x000fc40000000029 */
[-C--:B------:R-:W-:Y:S02]  /*11810*/  HFMA2 R31, R63, R32.reuse, RZ.H0_H0 ;  /* 0x000000203f1f7231 */ /* 0x080fe400000400ff */
[----:B------:R-:W-:Y:S02]  /*11820*/  HFMA2 R29, R59, R32, RZ.H0_H0 ;  /* 0x000000203b1d7231 */ /* 0x000fe400000400ff */
[-C--:B------:R-:W-:Y:S02]  /*11830*/  HFMA2 R40, R58, R34.reuse, R40 ;  /* 0x000000223a287231 */ /* 0x080fe40000000028 */
[----:B------:R-:W-:Y:S02]  /*11840*/  HFMA2 R32, R56, R34, R28 ;  /* 0x0000002238207231 */ /* 0x000fe4000000001c */
[-C--:B------:R-:W-:Y:S02]  /*11850*/  HFMA2 R30, R62, R33.reuse, R31 ;  /* 0x000000213e1e7231 */ /* 0x080fe4000000001f */
[----:B------:R-:W-:-:S02]  /*11860*/  HFMA2 R29, R55, R33, R29 ;  /* 0x00000021371d7231 */ /* 0x000fc4000000001d */
[-C--:B------:R-:W-:Y:S02]  /*11870*/  HFMA2 R33, R57, R34.reuse, R30 ;  /* 0x0000002239217231 */ /* 0x080fe4000000001e */
[-C--:B------:R-:W-:Y:S02]  /*11880*/  HFMA2 R40, R54, R35.reuse, R40 ;  /* 0x0000002336287231 */ /* 0x080fe40000000028 */
[----:B------:R-:W-:Y:S02]  /*11890*/  HFMA2 R34, R50, R34, R29 ;  /* 0x0000002232227231 */ /* 0x000fe4000000001d */
[----:B------:R-:W-:Y:S01]  /*118a0*/  HFMA2 R32, R51, R35, R32 ;  /* 0x0000002333207231 */ /* 0x000fe20000000020 */
[----:B------:R-:W0:Y:S01]  /*118b0*/  LDS.128 R28, [UR4+0x2a0] ;  /* 0x0002a004ff1c7984 */ /* 0x000e220008000c00 */
[-C--:B-1----:R-:W-:Y:S02]  /*118c0*/  HFMA2 R40, R53, R36.reuse, R40 ;  /* 0x0000002435287231 */ /* 0x082fe40000000028 */
[----:B------:R-:W-:-:S02]  /*118d0*/  HFMA2 R32, R19, R36, R32 ;  /* 0x0000002413207231 */ /* 0x000fc40000000020 */
[-C--:B------:R-:W-:Y:S02]  /*118e0*/  HFMA2 R33, R52, R35.reuse, R33 ;  /* 0x0000002334217231 */ /* 0x080fe40000000021 */
[----:B------:R-:W-:Y:S02]  /*118f0*/  HFMA2 R34, R17, R35, R34 ;  /* 0x0000002311227231 */ /* 0x000fe40000000022 */
        /* <DEDUP_REMOVED lines=14> */
[----:B------:R-:W1:Y:S01]  /*119e0*/  LDS.128 R36, [UR4+0x2b0] ;  /* 0x0002b004ff247984 */ /* 0x000e620008000c00 */
[-C--:B0-----:R-:W-:Y:S02]  /*119f0*/  HFMA2 R34, R68, R28.reuse, R34 ;  /* 0x0000001c44227231 */ /* 0x081fe40000000022 */
        /* <DEDUP_REMOVED lines=14> */
[----:B------:R-:W-:Y:S02]  /*11ae0*/  HADD2 R115, R43.H0_H0, R43.H1_H1 ;  /* 0x3000002b2b737230 */ /* 0x000fe40000000800 */
[-C--:B------:R-:W-:Y:S02]  /*11af0*/  HFMA2 R43, R79, R31.reuse, R29 ;  /* 0x0000001f4f2b7231 */ /* 0x080fe4000000001d */
[----:B------:R-:W-:Y:S02]  /*11b00*/  HFMA2 R41, R77, R31, R30 ;  /* 0x0000001f4d297231 */ /* 0x000fe4000000001e */
[-C--:B-1----:R-:W-:Y:S02]  /*11b10*/  HFMA2 R40, R88, R36.reuse, R40 ;  /* 0x0000002458287231 */ /* 0x082fe40000000028 */
[-C--:B------:R-:W-:Y:S02]  /*11b20*/  HFMA2 R43, R86, R36.reuse, R43 ;  /* 0x00000024562b7231 */ /* 0x080fe4000000002b */
[----:B------:R-:W-:-:S02]  /*11b30*/  HFMA2 R42, R84, R36, R42 ;  /* 0x00000024542a7231 */ /* 0x000fc4000000002a */
[----:B------:R-:W-:Y:S01]  /*11b40*/  HFMA2 R41, R82, R36, R41 ;  /* 0x0000002452297231 */ /* 0x000fe20000000029 */
[----:B------:R-:W-:-:S05]  /*11b50*/  @!P0 MOV R135, R129 ;  /* 0x0000008100878202 */ /* 0x000fca0000000f00 */
[----:B------:R-:W2:Y:S01]  /*11b60*/  @!P0 LDG.E.U16.CONSTANT R142, desc[UR8][R134.64] ;  /* 0x00000008868e8981 */ /* 0x000ea2000c1e9500 */
        /* <DEDUP_REMOVED lines=12> */
[----:B------:R-:W0:Y:S01]  /*11c30*/  LDS.128 R28, [UR4+0x310] ;  /* 0x00031004ff1c7984 */ /* 0x000e220008000c00 */
[-C--:B------:R-:W-:Y:S02]  /*11c40*/  HFMA2 R36, R54, R35.reuse, R36 ;  /* 0x0000002336247231 */ /* 0x080fe40000000024 */
        /* <DEDUP_REMOVED lines=16> */
[----:B------:R-:W-:Y:S02]  /*11d50*/  HFMA2 R28, R47, R31, R28 ;  /* 0x0000001f2f1c7231 */ /* 0x000fe4000000001c */
[----:B------:R-:W-:-:S02]  /*11d60*/  HFMA2 R40, R87, R37, R40 ;  /* 0x0000002557287231 */ /* 0x000fc40000000028 */
[----:B------:R-:W-:Y:S02]  /*11d70*/  HFMA2 R42, R83, R37, R42 ;  /* 0x00000025532a7231 */ /* 0x000fe4000000002a */
        /* <DEDUP_REMOVED lines=10> */
[----:B0-----:R-:W-:-:S02]  /*11e20*/  HFMA2 R28, R66, R32, R28 ;  /* 0x00000020421c7231 */ /* 0x001fc4000000001c */
[-C--:B------:R-:W-:Y:S02]  /*11e30*/  HFMA2 R36, R68, R32.reuse, R36 ;  /* 0x0000002044247231 */ /* 0x080fe40000000024 */
[----:B------:R-:W-:Y:S02]  /*11e40*/  HFMA2 R29, R67, R32, R29 ;  /* 0x00000020431d7231 */ /* 0x000fe4000000001d */
        /* <DEDUP_REMOVED lines=10> */
[-C--:B------:R-:W-:Y:S02]  /*11ef0*/  HFMA2 R40, R76, R34.reuse, R38 ;  /* 0x000000224c287231 */ /* 0x080fe40000000026 */
[----:B------:R-:W-:Y:S02]  /*11f00*/  HADD2 R119, R43.H0_H0, R43.H1_H1 ;  /* 0x3000002b2b777230 */ /* 0x000fe40000000800 */
[----:B------:R-:W-:Y:S02]  /*11f10*/  HADD2 R118, R42.H0_H0, R42.H1_H1 ;  /* 0x3000002a2a767230 */ /* 0x000fe40000000800 */
[-C--:B------:R-:W-:Y:S02]  /*11f20*/  HFMA2 R42, R78, R35.reuse, R28 ;  /* 0x000000234e2a7231 */ /* 0x080fe4000000001c */
[----:B------:R-:W-:Y:S02]  /*11f30*/  HFMA2 R34, R73, R34, R30 ;  /* 0x0000002249227231 */ /* 0x000fe4000000001e */
[----:B------:R-:W-:-:S02]  /*11f40*/  HFMA2 R43, R79, R35, R29 ;  /* 0x000000234f2b7231 */ /* 0x000fc4000000001d */
[----:B------:R-:W0:Y:S01]  /*11f50*/  LDS.128 R28, [UR4+0x380] ;  /* 0x00038004ff1c7984 */ /* 0x000e220008000c00 */
[----:B------:R-:W-:-:S03]  /*11f60*/  HFMA2 R41, R93, R39, R41 ;  /* 0x000000275d297231 */ /* 0x000fc60000000029 */
[----:B------:R-:W1:Y:S01]  /*11f70*/  LDS.128 R36, [UR4+0x330] ;  /* 0x00033004ff247984 */ /* 0x000e620008000c00 */
[-C--:B------:R-:W-:Y:S02]  /*11f80*/  HFMA2 R40, R80, R35.reuse, R40 ;  /* 0x0000002350287231 */ /* 0x080fe40000000028 */
[----:B------:R-:W-:Y:S02]  /*11f90*/  HADD2 R117, R41.H0_H0, R41.H1_H1 ;  /* 0x3000002929757230 */ /* 0x000fe40000000800 */
[----:B------:R-:W-:Y:S02]  /*11fa0*/  HFMA2 R41, R77, R35, R34 ;  /* 0x000000234d297231 */ /* 0x000fe40000000022 */
[----:B0-----:R-:W-:-:S04]  /*11fb0*/  HFMA2 R32, R65, R28, RZ ;  /* 0x0000001c41207231 */ /* 0x001fc800000000ff */
[----:B------:R-:W-:Y:S02]  /*11fc0*/  HFMA2 R64, R64, R29, R32 ;  /* 0x0000001d40407231 */ /* 0x000fe40000000020 */
[----:B------:R-:W0:Y:S01]  /*11fd0*/  LDS.128 R32, [UR4+0x390] ;  /* 0x00039004ff207984 */ /* 0x000e220008000c00 */
[-C--:B-1----:R-:W-:Y:S02]  /*11fe0*/  HFMA2 R40, R88, R36.reuse, R40 ;  /* 0x0000002458287231 */ /* 0x082fe40000000028 */
[----:B------:R-:W-:Y:S02]  /*11ff0*/  HFMA2 R42, R84, R36, R42 ;  /* 0x00000024542a7231 */ /* 0x000fe4000000002a */
[----:B------:R-:W-:Y:S02]  /*12000*/  HFMA2 R61, R61, R28, RZ ;  /* 0x0000001c3d3d7231 */ /* 0x000fe400000000ff */
        /* <DEDUP_REMOVED lines=9> */
[----:B------:R-:W-:Y:S02]  /*120a0*/  HFMA2 R63, R63, R28, RZ.H0_H0 ;  /* 0x0000001c3f3f7231 */ /* 0x000fe400000400ff */
[----:B------:R-:W-:Y:S02]  /*120b0*/  HFMA2 R64, R58, R30, R64 ;  /* 0x0000001e3a407231 */ /* 0x000fe40000000040 */
[----:B------:R-:W-:Y:S02]  /*120c0*/  HFMA2 R40, R91, R38, R43 ;  /* 0x000000265b287231 */ /* 0x000fe4000000002b */
[----:B------:R-:W-:Y:S02]  /*120d0*/  HFMA2 R28, R59, R28, RZ.H0_H0 ;  /* 0x0000001c3b1c7231 */ /* 0x000fe400000400ff */
        /* <DEDUP_REMOVED lines=8> */
[-C--:B------:R-:W-:Y:S01]  /*12160*/  HFMA2 R64, R54, R31.reuse, R64 ;  /* 0x0000001f36407231 */ /* 0x080fe20000000040 */
[----:B------:R-:W1:Y:S01]  /*12170*/  LDS.128 R36, [UR4+0x3a0] ;  /* 0x0003a004ff247984 */ /* 0x000e620008000c00 */
[----:B------:R-:W-:Y:S02]  /*12180*/  HFMA2 R61, R51, R31, R61 ;  /* 0x0000001f333d7231 */ /* 0x000fe4000000003d */
[----:B------:R-:W-:-:S04]  /*12190*/  HFMA2 R28, R50, R30, R28 ;  /* 0x0000001e321c7231 */ /* 0x000fc8000000001c */
[----:B------:R-:W-:Y:S02]  /*121a0*/  HFMA2 R28, R17, R31, R28 ;  /* 0x0000001f111c7231 */ /* 0x000fe4000000001c */
[-C--:B0-----:R-:W-:Y:S01]  /*121b0*/  HFMA2 R64, R53, R32.reuse, R64 ;  /* 0x0000002035407231 */ /* 0x081fe20000000040 */
[----:B------:R-:W-:Y:S01]  /*121c0*/  @!P0 IADD3 R17, PT, PT, R125, 0x1, RZ ;  /* 0x000000017d118810 */ /* 0x000fe20007ffe0ff */
[----:B------:R-:W-:Y:S02]  /*121d0*/  HFMA2 R61, R19, R32, R61 ;  /* 0x00000020133d7231 */ /* 0x000fe4000000003d */
[----:B------:R-:W-:Y:S01]  /*121e0*/  HFMA2 R63, R57, R30, R63 ;  /* 0x0000001e393f7231 */ /* 0x000fe2000000003f */
[----:B------:R-:W-:Y:S01]  /*121f0*/  @!P0 MOV R125, R17 ;  /* 0x00000011007d8202 */ /* 0x000fe20000000f00 */
[----:B------:R-:W-:Y:S02]  /*12200*/  HFMA2 R17, R24, R33, R64 ;  /* 0x0000002118117231 */ /* 0x000fe40000000040 */
        /* <DEDUP_REMOVED lines=9> */
[----:B------:R-:W-:Y:S02]  /*122a0*/  HADD2 R50, R41.H0_H0, R41.H1_H1 ;  /* 0x3000002929327230 */ /* 0x000fe40000000800 */
[-C--:B------:R-:W-:Y:S01]  /*122b0*/  HFMA2 R24, R45, R34.reuse, R63 ;  /* 0x000000222d187231 */ /* 0x080fe2000000003f */
[----:B------:R-:W0:Y:S01]  /*122c0*/  LDS.128 R40, [UR4+0x3b0] ;  /* 0x0003b004ff287984 */ /* 0x000e220008000c00 */
        /* <DEDUP_REMOVED lines=14> */
[-C--:B0-----:R-:W-:Y:S02]  /*123b0*/  HFMA2 R44, R88, R40.reuse, R44 ;  /* 0x00000028582c7231 */ /* 0x081fe4000000002c */
        /* <DEDUP_REMOVED lines=18> */
[-C--:B------:R-:W-:Y:S01]  /*124e0*/  HFMA2 R47, R94, R43.reuse, R47 ;  /* 0x0000002b5e2f7231 */ /* 0x080fe2000000002f */
[----:B--2---:R-:W-:Y:S01]  /*124f0*/  @!P0 IADD3 R126, PT, PT, R142, R127, RZ ;  /* 0x0000007f8e7e8210 */ /* 0x004fe20007ffe0ff */
[----:B------:R-:W-:Y:S01]  /*12500*/  HFMA2 R28, R89, R42, R28 ;  /* 0x0000002a591c7231 */ /* 0x000fe2000000001c */
[----:B------:R-:W-:Y:S01]  /*12510*/  IADD3 R127, PT, PT, R127, 0x20, RZ ;  /* 0x000000207f7f7810 */ /* 0x000fe20007ffe0ff */
[-C--:B------:R-:W-:Y:S02]  /*12520*/  HFMA2 R21, R95, R43.reuse, R21 ;  /* 0x0000002b5f157231 */ /* 0x080fe40000000015 */
[----:B------:R-:W-:Y:S01]  /*12530*/  HFMA2 R28, R93, R43, R28 ;  /* 0x0000002b5d1c7231 */ /* 0x000fe2000000001c */
[----:B------:R-:W-:Y:S01]  /*12540*/  ISETP.GE.AND P0, PT, R127, R136, PT ;  /* 0x000000887f00720c */ /* 0x000fe20003f06270 */
[----:B------:R-:W-:-:S02]  /*12550*/  HADD2 R112, R112.H0_H0, R112.H1_H1 ;  /* 0x3000007070707230 */ /* 0x000fc40000000800 */
[----:B------:R-:W-:Y:S02]  /*12560*/  HADD2 R111, R111.H0_H0, R111.H1_H1 ;  /* 0x3000006f6f6f7230 */ /* 0x000fe40000000800 */
[----:B------:R-:W-:Y:S02]  /*12570*/  HADD2 R29, R29.H0_H0, R29.H1_H1 ;  /* 0x3000001d1d1d7230 */ /* 0x000fe40000000800 */
[----:B------:R-:W-:Y:S02]  /*12580*/  HADD2 R55, R55.H0_H0, R55.H1_H1 ;  /* 0x3000003737377230 */ /* 0x000fe40000000800 */
[----:B------:R-:W-:Y:S02]  /*12590*/  HADD2 R48, R48.H0_H0, R48.H1_H1 ;  /* 0x3000003030307230 */ /* 0x000fe40000000800 */
[----:B------:R-:W-:Y:S02]  /*125a0*/  HADD2 R24, R21.H0_H0, R21.H1_H1 ;  /* 0x3000001515187230 */ /* 0x000fe40000000800 */
[----:B------:R-:W-:-:S02]  /*125b0*/  HADD2 R114, R114.H0_H0, R114.H1_H1 ;  /* 0x3000007272727230 */ /* 0x000fc40000000800 */
[----:B------:R-:W-:Y:S02]  /*125c0*/  HADD2 R113, R113.H0_H0, R113.H1_H1 ;  /* 0x3000007171717230 */ /* 0x000fe40000000800 */
[----:B------:R-:W-:Y:S02]  /*125d0*/  HADD2 R110, R110.H0_H0, R110.H1_H1 ;  /* 0x3000006e6e6e7230 */ /* 0x000fe40000000800 */
[----:B------:R-:W-:Y:S02]  /*125e0*/  HADD2 R109, R109.H0_H0, R109.H1_H1 ;  /* 0x3000006d6d6d7230 */ /* 0x000fe40000000800 */
[----:B------:R-:W-:Y:S02]  /*125f0*/  HADD2 R47, R47.H0_H0, R47.H1_H1 ;  /* 0x3000002f2f2f7230 */ /* 0x000fe40000000800 */
[----:B------:R-:W-:Y:S01]  /*12600*/  HADD2 R28, R28.H0_H0, R28.H1_H1 ;  /* 0x3000001c1c1c7230 */ /* 0x000fe20000000800 */
        /* <DEDUP_REMOVED lines=16> */
[----:B------:R-:W-:Y:S01]  /*12710*/  UIADD3 UR4, UPT, UPT, UR4, 0x40, URZ ;  /* 0x0000004004047890 */ /* 0x000fe2000fffe0ff */
[----:B------:R-:W-:Y:S01]  /*12720*/  IADD3 R134, P1, PT, R134, 0x80, RZ ;  /* 0x0000008086867810 */ /* 0x000fe20007f3e0ff */
[-C--:B------:R-:W-:Y:S02]  /*12730*/  HFMA2 R16, R100, R122.reuse, R16 ;  /* 0x0000007a64107231 */ /* 0x080fe40000000010 */
[----:B------:R-:W-:Y:S02]  /*12740*/  HFMA2 R7, R114, R121, R7 ;  /* 0x0000007972077231 */ /* 0x000fe40000000007 */
[-C--:B------:R-:W-:Y:S01]  /*12750*/  HFMA2 R14, R104, R122.reuse, R14 ;  /* 0x0000007a680e7231 */ /* 0x080fe2000000000e */
[----:B------:R-:W-:Y:S01]  /*12760*/  MOV R114, R140 ;  /* 0x0000008c00727202 */ /* 0x000fe20000000f00 */
[-C--:B------:R-:W-:Y:S01]  /*12770*/  HFMA2 R12, R108, R122.reuse, R12 ;  /* 0x0000007a6c0c7231 */ /* 0x080fe2000000000c */
[----:B------:R-:W-:Y:S01]  /*12780*/  MOV R115, R141 ;  /* 0x0000008d00737202 */ /* 0x000fe20000000f00 */
[----:B------:R-:W-:-:S02]  /*12790*/  HFMA2 R10, R112, R122, R10 ;  /* 0x0000007a700a7231 */ /* 0x000fc4000000000a */
[-C--:B------:R-:W-:Y:S02]  /*127a0*/  HFMA2 R8, R116, R122.reuse, R8 ;  /* 0x0000007a74087231 */ /* 0x080fe40000000008 */
[-C--:B------:R-:W-:Y:S02]  /*127b0*/  HFMA2 R6, R120, R122.reuse, R6 ;  /* 0x0000007a78067231 */ /* 0x080fe40000000006 */
[-C--:B------:R-:W-:Y:S02]  /*127c0*/  HFMA2 R4, R29, R122.reuse, R4 ;  /* 0x0000007a1d047231 */ /* 0x080fe40000000004 */
[----:B------:R-:W-:Y:S02]  /*127d0*/  HFMA2 R2, R48, R122, R2 ;  /* 0x0000007a30027231 */ /* 0x000fe40000000002 */
[-C--:B------:R-:W-:Y:S01]  /*127e0*/  HFMA2 R15, R98, R121.reuse, R15 ;  /* 0x00000079620f7231 */ /* 0x080fe2000000000f */
[----:B------:R-:W-:Y:S01]  /*127f0*/  IADD3.X R129, PT, PT, RZ, R129, RZ, P1, !PT ;  /* 0x00000081ff817210 */ /* 0x000fe20000ffe4ff */
[----:B------:R-:W-:-:S02]  /*12800*/  HFMA2 R13, R102, R121, R13 ;  /* 0x00000079660d7231 */ /* 0x000fc4000000000d */
[----:B------:R-:W-:-:S04]  /*12810*/  IMAD.WIDE R140, R123, 0x4, R138 ;  /* 0x000000047b8c7825 */ /* 0x000fc800078e028a */
[-C--:B------:R-:W-:Y:S02]  /*12820*/  HFMA2 R11, R106, R121.reuse, R11 ;  /* 0x000000796a0b7231 */ /* 0x080fe4000000000b */
[-C--:B------:R-:W-:Y:S02]  /*12830*/  HFMA2 R9, R110, R121.reuse, R9 ;  /* 0x000000796e097231 */ /* 0x080fe40000000009 */
[-C--:B------:R-:W-:Y:S02]  /*12840*/  HFMA2 R5, R118, R121.reuse, R5 ;  /* 0x0000007976057231 */ /* 0x080fe40000000005 */
[-C--:B------:R-:W-:Y:S02]  /*12850*/  HFMA2 R3, R30, R121.reuse, R3 ;  /* 0x000000791e037231 */ /* 0x080fe40000000003 */
[----:B------:R-:W-:Y:S01]  /*12860*/  HFMA2 R0, R47, R121, R0 ;  /* 0x000000792f007231 */ /* 0x000fe20000000000 */
[----:B------:R-:W-:Y:S06]  /*12870*/  @!P0 BRA `(.L_x_2397) ;  /* 0xffffffc800208947 */ /* 0x000fec000383ffff */
[----:B------:R-:W-:-:S07]  /*12880*/  IMAD.WIDE R114, R123, 0x14, R114 ;  /* 0x000000147b727825 */ /* 0x000fce00078e0272 */
.L_x_2396:
[C---:B------:R-:W-:Y:S02]  /*12890*/  VIMNMX R26, PT, PT, R128.reuse, UR13, PT ;  /* 0x0000000d801a7c48 */ /* 0x040fe4000bfe0100 */
[----:B------:R-:W-:Y:S02]  /*128a0*/  VIMNMX R120, PT, PT, R128, UR14, PT ;  /* 0x0000000e80787c48 */ /* 0x000fe4000bfe0100 */
[----:B------:R-:W-:-:S13]  /*128b0*/  ISETP.GT.AND P0, PT, R26, R127, PT ;  /* 0x0000007f1a00720c */ /* 0x000fda0003f04270 */
[----:B------:R-:W-:Y:S05]  /*128c0*/  @!P0 BRA `(.L_x_2398) ;  /* 0x0000008000e48947 */ /* 0x000fea0003800000 */
.L_x_2399:
[C---:B------:R-:W-:Y:S01]  /*128d0*/  ISETP.NE.AND P0, PT, R127.reuse, R126, PT ;  /* 0x0000007e7f00720c */ /* 0x040fe20003f05270 */
[----:B------:R0:W2:Y:S04]  /*128e0*/  LDG.E.128.CONSTANT R20, desc[UR8][R114.64] ;  /* 0x0000000872147981 */ /* 0x0000a8000c1e9d00 */
[----:B------:R-:W1:Y:S08]  /*128f0*/  LDS.64 R38, [UR4] ;  /* 0x00000004ff267984 */ /* 0x000e700008000a00 */
[----:B------:R-:W3:Y:S01]  /*12900*/  @!P0 LDC.64 R18, c[0x0][0x3b8] ;  /* 0x0000ee00ff128b82 */ /* 0x000ee20000000a00 */
[----:B------:R-:W-:-:S05]  /*12910*/  @!P0 SHF.L.U32 R17, R127, 0x1, RZ ;  /* 0x000000017f118819 */ /* 0x000fca00000006ff */
[----:B---3--:R-:W-:-:S06]  /*12920*/  @!P0 IMAD.WIDE.U32 R18, R17, 0x2, R18 ;  /* 0x0000000211128825 */ /* 0x008fcc00078e0012 */
[----:B------:R-:W3:Y:S01]  /*12930*/  @!P0 LDG.E.U16.CONSTANT R18, desc[UR8][R18.64+0x2] ;  /* 0x0000020812128981 */ /* 0x000ee2000c1e9500 */
[----:B------:R-:W-:-:S06]  /*12940*/  @!P0 LEA R28, R125, R130, 0x3 ;  /* 0x000000827d1c8211 */ /* 0x000fcc00078e18ff */
[----:B------:R-:W4:Y:S01]  /*12950*/  @!P0 LDL.64 R28, [R28+0x8] ;  /* 0x000008001c1c8983 */ /* 0x000f220000100a00 */
[----:B------:R-:W-:-:S04]  /*12960*/  @!P0 IADD3 R17, PT, PT, R125, 0x1, RZ ;  /* 0x000000017d118810 */ /* 0x000fc80007ffe0ff */
[----:B------:R-:W-:Y:S01]  /*12970*/  @!P0 MOV R125, R17 ;  /* 0x00000011007d8202 */ /* 0x000fe20000000f00 */
[----:B------:R-:W-:Y:S02]  /*12980*/  HFMA2 R25, -RZ, RZ, 0, 0.0625 ;  /* 0x00002c00ff197431 */ /* 0x000fe400000001ff */
[--C-:B-1----:R-:W-:Y:S02]  /*12990*/  HADD2.F32 R53, -RZ, R39.reuse.H0_H0 ;  /* 0x20000027ff357230 */ /* 0x102fe40000004100 */
[----:B------:R-:W-:Y:S01]  /*129a0*/  HADD2.F32 R52, -RZ, R39.H1_H1 ;  /* 0x30000027ff347230 */ /* 0x000fe20000004100 */
[----:B------:R-:W-:-:S05]  /*129b0*/  MOV R123, UR10 ;  /* 0x0000000a007b7c02 */ /* 0x000fca0008000f00 */
[----:B0-----:R-:W-:Y:S01]  /*129c0*/  IMAD.WIDE R114, R123, 0x4, R114 ;  /* 0x000000047b727825 */ /* 0x001fe200078e0272 */
[C---:B--2---:R-:W-:Y:S02]  /*129d0*/  LOP3.LUT R32, R22.reuse, 0xf000f, RZ, 0xc0, !PT ;  /* 0x000f000f16207812 */ /* 0x044fe400078ec0ff */
[----:B------:R-:W-:Y:S02]  /*129e0*/  LOP3.LUT R35, R22, 0xf000f0, RZ, 0xc0, !PT ;  /* 0x00f000f016237812 */ /* 0x000fe400078ec0ff */
[----:B------:R-:W-:Y:S02]  /*129f0*/  SHF.R.U32.HI R27, RZ, 0x8, R22 ;  /* 0x00000008ff1b7819 */ /* 0x000fe40000011616 */
[----:B------:R-:W-:Y:S02]  /*12a00*/  LOP3.LUT R22, R23, 0xf000f, RZ, 0xc0, !PT ;  /* 0x000f000f17167812 */ /* 0x000fe400078ec0ff */
[----:B------:R-:W-:Y:S02]  /*12a10*/  LOP3.LUT R17, R20, 0xf000f, RZ, 0xc0, !PT ;  /* 0x000f000f14117812 */ /* 0x000fe400078ec0ff */
[----:B------:R-:W-:-:S02]  /*12a20*/  LOP3.LUT R33, R21, 0xf000f0, RZ, 0xc0, !PT ;  /* 0x00f000f015217812 */ /* 0x000fc400078ec0ff */
[----:B------:R-:W-:Y:S02]  /*12a30*/  SHF.R.U32.HI R30, RZ, 0x8, R21 ;  /* 0x00000008ff1e7819 */ /* 0x000fe40000011615 */
[----:B------:R-:W-:Y:S02]  /*12a40*/  LOP3.LUT R37, R23, 0xf000f0, RZ, 0xc0, !PT ;  /* 0x00f000f017257812 */ /* 0x000fe400078ec0ff */
[----:B------:R-:W-:Y:S02]  /*12a50*/  LOP3.LUT R34, R22, 0x64006400, RZ, 0xfc, !PT ;  /* 0x6400640016227812 */ /* 0x000fe400078efcff */
[----:B------:R-:W-:Y:S02]  /*12a60*/  LOP3.LUT R17, R17, 0x64006400, RZ, 0xfc, !PT ;  /* 0x6400640011117812 */ /* 0x000fe400078efcff */
[----:B------:R-:W-:Y:S01]  /*12a70*/  LOP3.LUT R32, R32, 0x64006400, RZ, 0xfc, !PT ;  /* 0x6400640020207812 */ /* 0x000fe200078efcff */
[----:B------:R-:W-:Y:S01]  /*12a80*/  HADD2 R34, R34, -1032, -1032 ;  /* 0xe408e40822227430 */ /* 0x000fe20000000000 */
[----:B------:R-:W-:-:S03]  /*12a90*/  LOP3.LUT R24, R20, 0xf000f0, RZ, 0xc0, !PT ;  /* 0x00f000f014187812 */ /* 0x000fc600078ec0ff */
[----:B------:R-:W-:Y:S01]  /*12aa0*/  HADD2 R32, R32, -1032, -1032 ;  /* 0xe408e40820207430 */ /* 0x000fe20000000000 */
[----:B------:R-:W-:Y:S02]  /*12ab0*/  SHF.R.U32.HI R31, RZ, 0x8, R20 ;  /* 0x00000008ff1f7819 */ /* 0x000fe40000011614 */
[----:B---3--:R-:W-:Y:S02]  /*12ac0*/  @!P0 IADD3 R126, PT, PT, R18, R127, RZ ;  /* 0x0000007f127e8210 */ /* 0x008fe40007ffe0ff */
[----:B------:R-:W-:Y:S02]  /*12ad0*/  LOP3.LUT R18, R21, 0xf000f, RZ, 0xc0, !PT ;  /* 0x000f000f15127812 */ /* 0x000fe400078ec0ff */
[----:B------:R-:W-:Y:S02]  /*12ae0*/  SHF.R.U32.HI R21, RZ, 0x8, R23 ;  /* 0x00000008ff157819 */ /* 0x000fe40000011617 */
[----:B------:R-:W0:Y:S01]  /*12af0*/  LDS.64 R22, [UR4+0x8] ;  /* 0x00000804ff167984 */ /* 0x000e220008000a00 */
[----:B------:R-:W-:Y:S01]  /*12b00*/  LOP3.LUT R19, R18, 0x64006400, RZ, 0xfc, !PT ;  /* 0x6400640012137812 */ /* 0x000fe200078efcff */
[----:B------:R-:W-:-:S04]  /*12b10*/  HADD2 R18, R17, -1032, -1032 ;  /* 0xe408e40811127430 */ /* 0x000fc80000000000 */
[----:B------:R-:W-:Y:S02]  /*12b20*/  HADD2 R19, R19, -1032, -1032 ;  /* 0xe408e40813137430 */ /* 0x000fe40000000000 */
[--C-:B------:R-:W-:Y:S02]  /*12b30*/  HADD2.F32 R17, -RZ, R18.reuse.H0_H0 ;  /* 0x20000012ff117230 */ /* 0x100fe40000004100 */
[----:B------:R-:W-:Y:S02]  /*12b40*/  HADD2.F32 R46, -RZ, R18.H1_H1 ;  /* 0x30000012ff2e7230 */ /* 0x000fe40000004100 */
[--C-:B------:R-:W-:Y:S02]  /*12b50*/  HADD2.F32 R18, -RZ, R19.reuse.H0_H0 ;  /* 0x20000013ff127230 */ /* 0x100fe40000004100 */
[----:B------:R-:W-:Y:S02]  /*12b60*/  HADD2.F32 R47, -RZ, R19.H1_H1 ;  /* 0x30000013ff2f7230 */ /* 0x000fe40000004100 */
[----:B------:R-:W-:-:S02]  /*12b70*/  HADD2.F32 R19, -RZ, R32.H0_H0 ;  /* 0x20000020ff137230 */ /* 0x000fc40000004100 */
[----:B------:R-:W-:Y:S01]  /*12b80*/  HADD2.F32 R48, -RZ, R32.H1_H1 ;  /* 0x30000020ff307230 */ /* 0x000fe20000004100 */
[----:B------:R-:W-:Y:S01]  /*12b90*/  LOP3.LUT R32, R24, 0x64006400, RZ, 0xfc, !PT ;  /* 0x6400640018207812 */ /* 0x000fe200078efcff */
[----:B------:R-:W-:Y:S02]  /*12ba0*/  HADD2.F32 R20, -RZ, R38.H0_H0 ;  /* 0x20000026ff147230 */ /* 0x000fe40000004100 */
[--C-:B------:R-:W-:Y:S01]  /*12bb0*/  HADD2.F32 R24, -RZ, R34.reuse.H0_H0 ;  /* 0x20000022ff187230 */ /* 0x100fe20000004100 */
[----:B------:R-:W-:Y:S01]  /*12bc0*/  LOP3.LUT R36, R35, 0x64006400, RZ, 0xfc, !PT ;  /* 0x6400640023247812 */ /* 0x000fe200078efcff */
[----:B------:R-:W-:Y:S01]  /*12bd0*/  HADD2.F32 R49, -RZ, R34.H1_H1 ;  /* 0x30000022ff317230 */ /* 0x000fe20000004100 */
[----:B------:R-:W-:Y:S01]  /*12be0*/  LOP3.LUT R34, R33, 0x64006400, RZ, 0xfc, !PT ;  /* 0x6400640021227812 */ /* 0x000fe200078efcff */
[----:B------:R-:W-:Y:S02]  /*12bf0*/  HADD2.F32 R38, -RZ, R38.H1_H1 ;  /* 0x30000026ff267230 */ /* 0x000fe40000004100 */
[----:B------:R-:W-:Y:S01]  /*12c00*/  FFMA.FTZ R33, R17, R20, RZ ;  /* 0x0000001411217223 */ /* 0x000fe200000100ff */
[C---:B------:R-:W-:Y:S01]  /*12c10*/  FFMA.FTZ R35, R20.reuse, R18, RZ ;  /* 0x0000001214237223 */ /* 0x040fe200000100ff */
[C---:B------:R-:W-:Y:S01]  /*12c20*/  FFMA.FTZ R39, R20.reuse, R19, RZ ;  /* 0x0000001314277223 */ /* 0x040fe200000100ff */
[----:B------:R-:W-:-:S02]  /*12c30*/  FFMA.FTZ R20, R20, R24, RZ ;  /* 0x0000001814147223 */ /* 0x000fc400000100ff */
[C---:B------:R-:W-:Y:S01]  /*12c40*/  FFMA.FTZ R54, R38.reuse, R47, R35 ;  /* 0x0000002f26367223 */ /* 0x040fe20000010023 */
[----:B------:R-:W-:Y:S02]  /*12c50*/  HFMA2 R34, R34, R25.H0_H0, -72, -72 ;  /* 0xd480d48022227431 */ /* 0x000fe40000040019 */
[----:B------:R-:W-:Y:S01]  /*12c60*/  FFMA.FTZ R35, R38, R49, R20 ;  /* 0x0000003126237223 */ /* 0x000fe20000010014 */
[----:B------:R-:W-:Y:S02]  /*12c70*/  LOP3.LUT R20, R37, 0x64006400, RZ, 0xfc, !PT ;  /* 0x6400640025147812 */ /* 0x000fe400078efcff */
[----:B------:R-:W-:-:S03]  /*12c80*/  HADD2.F32 R51, -RZ, R34.H0_H0 ;  /* 0x20000022ff337230 */ /* 0x000fc60000004100 */
[-C--:B------:R-:W-:Y:S02]  /*12c90*/  HFMA2 R20, R20, R25.reuse.H0_H0, -72, -72 ;  /* 0xd480d48014147431 */ /* 0x080fe40000040019 */
[----:B------:R-:W-:Y:S02]  /*12ca0*/  HADD2.F32 R41, -RZ, R34.H1_H1 ;  /* 0x30000022ff297230 */ /* 0x000fe40000004100 */
[-C--:B------:R-:W-:Y:S02]  /*12cb0*/  HFMA2 R32, R32, R25.reuse.H0_H0, -72, -72 ;  /* 0xd480d48020207431 */ /* 0x080fe40000040019 */
[----:B------:R-:W-:Y:S01]  /*12cc0*/  FFMA.FTZ R37, R53, R51, R54 ;  /* 0x0000003335257223 */ /* 0x000fe20000010036 */
[----:B------:R-:W-:Y:S02]  /*12cd0*/  HFMA2 R36, R36, R25.H0_H0, -72, -72 ;  /* 0xd480d48024247431 */ /* 0x000fe40000040019 */
[----:B------:R-:W-:Y:S02]  /*12ce0*/  HADD2.F32 R44, -RZ, R20.H0_H0 ;  /* 0x20000014ff2c7230 */ /* 0x000fe40000004100 */
[----:B------:R-:W-:Y:S01]  /*12cf0*/  FFMA.FTZ R33, R46, R38, R33 ;  /* 0x000000262e217223 */ /* 0x000fe20000010021 */
[----:B------:R-:W-:-:S02]  /*12d00*/  HADD2.F32 R50, -RZ, R32.H0_H0 ;  /* 0x20000020ff327230 */ /* 0x000fc40000004100 */
[----:B------:R-:W-:Y:S01]  /*12d10*/  FFMA.FTZ R57, R52, R41, R37 ;  /* 0x0000002934397223 */ /* 0x000fe20000010025 */
[----:B------:R-:W-:Y:S02]  /*12d20*/  HADD2.F32 R40, -RZ, R32.H1_H1 ;  /* 0x30000020ff287230 */ /* 0x000fe40000004100 */
[----:B------:R-:W-:Y:S01]  /*12d30*/  FFMA.FTZ R32, R53, R44, R35 ;  /* 0x0000002c35207223 */ /* 0x000fe20000010023 */
[--C-:B------:R-:W-:Y:S02]  /*12d40*/  HADD2.F32 R42, -RZ, R36.reuse.H0_H0 ;  /* 0x20000024ff2a7230 */ /* 0x100fe40000004100 */
[----:B------:R-:W-:Y:S02]  /*12d50*/  HADD2.F32 R43, -RZ, R36.H1_H1 ;  /* 0x30000024ff2b7230 */ /* 0x000fe40000004100 */
[----:B------:R-:W-:Y:S02]  /*12d60*/  HADD2.F32 R45, -RZ, R20.H1_H1 ;  /* 0x30000014ff2d7230 */ /* 0x000fe40000004100 */
[----:B0-----:R-:W-:-:S02]  /*12d70*/  HADD2.F32 R36, -RZ, R22.H0_H0 ;  /* 0x20000016ff247230 */ /* 0x001fc40000004100 */
[----:B------:R-:W-:Y:S01]  /*12d80*/  HADD2.F32 R37, -RZ, R22.H1_H1 ;  /* 0x30000016ff257230 */ /* 0x000fe20000004100 */
[----:B------:R-:W-:Y:S01]  /*12d90*/  LOP3.LUT R22, R30, 0xf000f, RZ, 0xc0, !PT ;  /* 0x000f000f1e167812 */ /* 0x000fe200078ec0ff */
[----:B------:R-:W-:Y:S01]  /*12da0*/  FFMA.FTZ R33, R50, R53, R33 ;  /* 0x0000003532217223 */ /* 0x000fe20000010021 */
[----:B------:R-:W-:Y:S01]  /*12db0*/  FFMA.FTZ R56, R52, R45, R32 ;  /* 0x0000002d34387223 */ /* 0x000fe20000010020 */
[----:B------:R-:W-:Y:S01]  /*12dc0*/  FFMA.FTZ R39, R38, R48, R39 ;  /* 0x0000003026277223 */ /* 0x000fe20000010027 */
[----:B------:R-:W-:Y:S02]  /*12dd0*/  LOP3.LUT R32, R27, 0xf000f, RZ, 0xc0, !PT ;  /* 0x000f000f1b207812 */ /* 0x000fe400078ec0ff */
[----:B------:R-:W-:Y:S01]  /*12de0*/  LOP3.LUT R22, R22, 0x64006400, RZ, 0xfc, !PT ;  /* 0x6400640016167812 */ /* 0x000fe200078efcff */
[----:B------:R-:W-:Y:S01]  /*12df0*/  FFMA.FTZ R35, R40, R52, R33 ;  /* 0x0000003428237223 */ /* 0x000fe20000010021 */
[----:B------:R-:W-:Y:S01]  /*12e00*/  LOP3.LUT R34, R21, 0xf000f, RZ, 0xc0, !PT ;  /* 0x000f000f15227812 */ /* 0x000fe200078ec0ff */
[----:B------:R-:W-:Y:S01]  /*12e10*/  FFMA.FTZ R20, R53, R42, R39 ;  /* 0x0000002a35147223 */ /* 0x000fe20000010027 */
[----:B------:R-:W-:Y:S01]  /*12e20*/  LOP3.LUT R33, R32, 0x64006400, RZ, 0xfc, !PT ;  /* 0x6400640020217812 */ /* 0x000fe200078efcff */
[----:B------:R-:W-:-:S02]  /*12e30*/  HADD2.F32 R39, -RZ, R23.H0_H0 ;  /* 0x20000017ff277230 */ /* 0x000fc40000004100 */
[----:B------:R-:W-:Y:S02]  /*12e40*/  HADD2 R32, R22, -1032, -1032 ;  /* 0xe408e40816207430 */ /* 0x000fe40000000000 */
[----:B------:R-:W-:Y:S01]  /*12e50*/  HADD2.F32 R38, -RZ, R23.H1_H1 ;  /* 0x30000017ff267230 */ /* 0x000fe20000004100 */
[----:B------:R-:W-:Y:S01]  /*12e60*/  LOP3.LUT R34, R34, 0x64006400, RZ, 0xfc, !PT ;  /* 0x6400640022227812 */ /* 0x000fe200078efcff */
[----:B------:R-:W0:Y:S01]  /*12e70*/  LDS.64 R22, [UR4+0x80] ;  /* 0x00008004ff167984 */ /* 0x000e220008000a00 */
[----:B------:R-:W-:Y:S01]  /*12e80*/  FFMA.FTZ R59, R52, R43, R20 ;  /* 0x0000002b343b7223 */ /* 0x000fe20000010014 */
[----:B------:R-:W-:Y:S02]  /*12e90*/  LOP3.LUT R20, R31, 0xf000f, RZ, 0xc0, !PT ;  /* 0x000f000f1f147812 */ /* 0x000fe400078ec0ff */
[----:B------:R-:W-:Y:S02]  /*12ea0*/  HADD2 R34, R34, -1032, -1032 ;  /* 0xe408e40822227430 */ /* 0x000fe40000000000 */
[----:B------:R-:W-:-:S03]  /*12eb0*/  LOP3.LUT R20, R20, 0x64006400, RZ, 0xfc, !PT ;  /* 0x6400640014147812 */ /* 0x000fc600078efcff */
[----:B------:R-:W-:Y:S02]  /*12ec0*/  HADD2.F32 R55, -RZ, R34.H0_H0 ;  /* 0x20000022ff377230 */ /* 0x000fe40000004100 */
[----:B------:R-:W-:Y:S01]  /*12ed0*/  HADD2 R20, R20, -1032, -1032 ;  /* 0xe408e40814147430 */ /* 0x000fe20000000000 */
[----:B------:R-:W-:Y:S01]  /*12ee0*/  LOP3.LUT R31, R31, 0xf000f0, RZ, 0xc0, !PT ;  /* 0x00f000f01f1f7812 */ /* 0x000fe200078ec0ff */
[----:B------:R-:W-:Y:S02]  /*12ef0*/  HADD2 R33, R33, -1032, -1032 ;  /* 0xe408e40821217430 */ /* 0x000fe40000000000 */
[----:B------:R-:W-:Y:S02]  /*12f00*/  HADD2.F32 R53, -RZ, R32.H0_H0 ;  /* 0x20000020ff357230 */ /* 0x000fe40000004100 */
[----:B------:R-:W-:Y:S01]  /*12f10*/  FFMA.FTZ R62, R36, R55, R56 ;  /* 0x00000037243e7223 */ /* 0x000fe20000010038 */
[----:B------:R-:W-:Y:S01]  /*12f20*/  LOP3.LUT R30, R30, 0xf000f0, RZ, 0xc0, !PT ;  /* 0x00f000f01e1e7812 */ /* 0x000fe200078ec0ff */
[--C-:B------:R-:W-:Y:S01]  /*12f30*/  HADD2.F32 R52, -RZ, R20.reuse.H0_H0 ;  /* 0x20000014ff347230 */ /* 0x100fe20000004100 */
[----:B------:R-:W-:Y:S01]  /*12f40*/  LOP3.LUT R27, R27, 0xf000f0, RZ, 0xc0, !PT ;  /* 0x00f000f01b1b7812 */ /* 0x000fe200078ec0ff */
[----:B------:R-:W-:Y:S01]  /*12f50*/  HADD2.F32 R56, -RZ, R20.H1_H1 ;  /* 0x30000014ff387230 */ /* 0x000fe20000004100 */
[----:B------:R-:W-:Y:S01]  /*12f60*/  LOP3.LUT R20, R31, 0x64006400, RZ, 0xfc, !PT ;  /* 0x640064001f147812 */ /* 0x000fe200078efcff */
[----:B------:R-:W-:-:S02]  /*12f70*/  HADD2.F32 R54, -RZ, R33.H0_H0 ;  /* 0x20000021ff367230 */ /* 0x000fc40000004100 */
[----:B------:R-:W-:Y:S01]  /*12f80*/  FFMA.FTZ R60, R36, R53, R57 ;  /* 0x00000035243c7223 */ /* 0x000fe20000010039 */
[----:B------:R-:W-:Y:S01]  /*12f90*/  LOP3.LUT R30, R30, 0x64006400, RZ, 0xfc, !PT ;  /* 0x640064001e1e7812 */ /* 0x000fe200078efcff */
[----:B------:R-:W-:Y:S01]  /*12fa0*/  HADD2.F32 R57, -RZ, R32.H1_H1 ;  /* 0x30000020ff397230 */ /* 0x000fe20000004100 */
[----:B------:R-:W-:Y:S02]  /*12fb0*/  LOP3.LUT R31, R21, 0xf000f0, RZ, 0xc0, !PT ;  /* 0x00f000f0151f7812 */ /* 0x000fe400078ec0ff */
[----:B------:R-:W-:Y:S01]  /*12fc0*/  LOP3.LUT R32, R27, 0x64006400, RZ, 0xfc, !PT ;  /* 0x640064001b207812 */ /* 0x000fe200078efcff */
[----:B------:R-:W-:Y:S02]  /*12fd0*/  HFMA2 R27, R20, R25.H0_H0, -72, -72 ;  /* 0xd480d480141b7431 */ /* 0x000fe40000040019 */
[----:B------:R-:W-:Y:S01]  /*12fe0*/  FFMA.FTZ R61, R36, R54, R59 ;  /* 0x00000036243d7223 */ /* 0x000fe2000001003b */
[----:B------:R-:W1:Y:S01]  /*12ff0*/  LDS.64 R20, [UR4+0x88] ;  /* 0x00008804ff147984 */ /* 0x000e620008000a00 */
[----:B------:R-:W-:-:S02]  /*13000*/  HADD2.F32 R59, -RZ, R34.H1_H1 ;  /* 0x30000022ff3b7230 */ /* 0x000fc40000004100 */
[-C--:B------:R-:W-:Y:S01]  /*13010*/  HFMA2 R30, R30, R25.reuse.H0_H0, -72, -72 ;  /* 0xd480d4801e1e7431 */ /* 0x080fe20000040019 */
[----:B------:R-:W-:Y:S01]  /*13020*/  LOP3.LUT R34, R31, 0x64006400, RZ, 0xfc, !PT ;  /* 0x640064001f227812 */ /* 0x000fe200078efcff */
[----:B------:R-:W-:Y:S02]  /*13030*/  HADD2.F32 R58, -RZ, R33.H1_H1 ;  /* 0x30000021ff3a7230 */ /* 0x000fe40000004100 */
[----:B------:R-:W-:Y:S01]  /*13040*/  FFMA.FTZ R35, R52, R36, R35 ;  /* 0x0000002434237223 */ /* 0x000fe20000010023 */
[C---:B------:R-:W-:Y:S01]  /*13050*/  FFMA.FTZ R68, R37.reuse, R57, R60 ;  /* 0x0000003925447223 */ /* 0x040fe2000001003c */
[----:B------:R-:W-:Y:S02]  /*13060*/  HADD2.F32 R66, -RZ, R30.H0_H0 ;  /* 0x2000001eff427230 */ /* 0x000fe40000004100 */
[----:B------:R-:W-:Y:S02]  /*13070*/  HFMA2 R34, R34, R25.H0_H0, -72, -72 ;  /* 0xd480d48022227431 */ /* 0x000fe40000040019 */
[----:B------:R-:W-:Y:S01]  /*13080*/  FFMA.FTZ R36, R56, R37, R35 ;  /* 0x0000002538247223 */ /* 0x000fe20000010023 */
[----:B------:R-:W-:Y:S01]  /*13090*/  FFMA.FTZ R70, R37, R58, R61 ;  /* 0x0000003a25467223 */ /* 0x000fe2000001003d */
[----:B------:R-:W-:-:S02]  /*130a0*/  HADD2.F32 R67, -RZ, R27.H0_H0 ;  /* 0x2000001bff437230 */ /* 0x000fc40000004100 */
[----:B------:R-:W-:Y:S01]  /*130b0*/  FFMA.FTZ R37, R37, R59, R62 ;  /* 0x0000003b25257223 */ /* 0x000fe2000001003e */
[----:B------:R-:W-:Y:S02]  /*130c0*/  HFMA2 R32, R32, R25.H0_H0, -72, -72 ;  /* 0xd480d48020207431 */ /* 0x000fe40000040019 */
[----:B------:R-:W-:Y:S02]  /*130d0*/  HADD2.F32 R63, -RZ, R27.H1_H1 ;  /* 0x3000001bff3f7230 */ /* 0x000fe40000004100 */
[----:B------:R-:W-:Y:S01]  /*130e0*/  FFMA.FTZ R27, R39, R66, R68 ;  /* 0x00000042271b7223 */ /* 0x000fe20000010044 */
[----:B------:R-:W-:Y:S02]  /*130f0*/  HADD2.F32 R62, -RZ, R30.H1_H1 ;  /* 0x3000001eff3e7230 */ /* 0x000fe40000004100 */
[----:B------:R-:W-:Y:S01]  /*13100*/  FFMA.FTZ R36, R67, R39, R36 ;  /* 0x0000002743247223 */ /* 0x000fe20000010024 */
[----:B------:R-:W-:Y:S02]  /*13110*/  HADD2.F32 R64, -RZ, R34.H0_H0 ;  /* 0x20000022ff407230 */ /* 0x000fe40000004100 */
[----:B------:R-:W-:-:S02]  /*13120*/  HADD2.F32 R65, -RZ, R32.H0_H0 ;  /* 0x20000020ff417230 */ /* 0x000fc40000004100 */
[----:B------:R-:W-:Y:S02]  /*13130*/  HADD2.F32 R61, -RZ, R32.H1_H1 ;  /* 0x30000020ff3d7230 */ /* 0x000fe40000004100 */
[----:B------:R-:W-:Y:S01]  /*13140*/  FFMA.FTZ R32, R38, R62, R27 ;  /* 0x0000003e26207223 */ /* 0x000fe2000001001b */
[----:B0-----:R-:W-:Y:S02]  /*13150*/  HADD2.F32 R27, -RZ, R22.H0_H0 ;  /* 0x20000016ff1b7230 */ /* 0x001fe40000004100 */
[----:B------:R-:W-:Y:S01]  /*13160*/  FFMA.FTZ R35, R39, R64, R37 ;  /* 0x0000004027237223 */ /* 0x000fe20000010025 */
[----:B------:R-:W-:Y:S01]  /*13170*/  FFMA.FTZ R33, R63, R38, R36 ;  /* 0x000000263f217223 */ /* 0x000fe20000010024 */
[----:B------:R-:W-:Y:S02]  /*13180*/  HADD2.F32 R60, -RZ, R34.H1_H1 ;  /* 0x30000022ff3c7230 */ /* 0x000fe40000004100 */
[----:B------:R-:W-:Y:S01]  /*13190*/  FFMA.FTZ R34, R39, R65, R70 ;  /* 0x0000004127227223 */ /* 0x000fe20000010046 */
[----:B------:R-:W-:-:S02]  /*131a0*/  HADD2.F32 R30, -RZ, R22.H1_H1 ;  /* 0x30000016ff1e7230 */ /* 0x000fc40000004100 */
[--C-:B------:R-:W-:Y:S02]  /*131b0*/  HADD2.F32 R37, -RZ, R23.reuse.H0_H0 ;  /* 0x20000017ff257230 */ /* 0x100fe40000004100 */
[----:B------:R-:W-:Y:S02]  /*131c0*/  HADD2.F32 R36, -RZ, R23.H1_H1 ;  /* 0x30000017ff247230 */ /* 0x000fe40000004100 */
[----:B------:R-:W0:Y:S01]  /*131d0*/  LDS.64 R22, [UR4+0x100] ;  /* 0x00010004ff167984 */ /* 0x000e220008000a00 */
[-C--:B------:R-:W-:Y:S01]  /*131e0*/  FFMA.FTZ R31, R17, R27.reuse, RZ ;  /* 0x0000001b111f7223 */ /* 0x080fe200000100ff */
[----:B------:R-:W-:Y:S01]  /*131f0*/  FFMA.FTZ R39, R19, R27, RZ ;  /* 0x0000001b13277223 */ /* 0x000fe200000100ff */
[C---:B------:R-:W-:Y:S01]  /*13200*/  FFMA.FTZ R34, R38.reuse, R61, R34 ;  /* 0x0000003d26227223 */ /* 0x040fe20000010022 */
        /* <DEDUP_REMOVED lines=8> */
[----:B------:R-:W-:-:S02]  /*13290*/  FFMA.FTZ R30, R42, R37, R39 ;  /* 0x000000252a1e7223 */ /* 0x000fc40000010027 */
[-C--:B------:R-:W-:Y:S01]  /*132a0*/  FFMA.FTZ R68, R44, R37.reuse, R27 ;  /* 0x000000252c447223 */ /* 0x080fe2000001001b */
[-C--:B------:R-:W-:Y:S01]  /*132b0*/  FFMA.FTZ R27, R40, R36.reuse, R31 ;  /* 0x00000024281b7223 */ /* 0x080fe2000001001f */
[-C--:B------:R-:W-:Y:S01]  /*132c0*/  FFMA.FTZ R39, R43, R36.reuse, R30 ;  /* 0x000000242b277223 */ /* 0x080fe2000001001e */
[----:B------:R-:W-:Y:S01]  /*132d0*/  FFMA.FTZ R38, R51, R37, R38 ;  /* 0x0000002533267223 */ /* 0x000fe20000010026 */
[----:B------:R-:W2:Y:S01]  /*132e0*/  LDS.64 R30, [UR4+0x108] ;  /* 0x00010804ff1e7984 */ /* 0x000ea20008000a00 */
[-C--:B------:R-:W-:Y:S02]  /*132f0*/  FFMA.FTZ R68, R45, R36.reuse, R68 ;  /* 0x000000242d447223 */ /* 0x080fe40000010044 */
[----:B------:R-:W-:Y:S01]  /*13300*/  FFMA.FTZ R38, R41, R36, R38 ;  /* 0x0000002429267223 */ /* 0x000fe20000010026 */
[--C-:B-1----:R-:W-:Y:S02]  /*13310*/  HADD2.F32 R36, -RZ, R20.reuse.H0_H0 ;  /* 0x20000014ff247230 */ /* 0x102fe40000004100 */
[----:B------:R-:W-:-:S03]  /*13320*/  HADD2.F32 R20, -RZ, R20.H1_H1 ;  /* 0x30000014ff147230 */ /* 0x000fc60000004100 */
[-C--:B------:R-:W-:Y:S01]  /*13330*/  FFMA.FTZ R27, R52, R36.reuse, R27 ;  /* 0x00000024341b7223 */ /* 0x080fe2000001001b */
[-C--:B------:R-:W-:Y:S01]  /*13340*/  FFMA.FTZ R38, R53, R36.reuse, R38 ;  /* 0x0000002435267223 */ /* 0x080fe20000010026 */
[-C--:B------:R-:W-:Y:S01]  /*13350*/  FFMA.FTZ R39, R54, R36.reuse, R39 ;  /* 0x0000002436277223 */ /* 0x080fe20000010027 */
[----:B------:R-:W-:Y:S01]  /*13360*/  FFMA.FTZ R68, R55, R36, R68 ;  /* 0x0000002437447223 */ /* 0x000fe20000010044 */
[--C-:B------:R-:W-:Y:S02]  /*13370*/  HADD2.F32 R37, -RZ, R21.reuse.H0_H0 ;  /* 0x20000015ff257230 */ /* 0x100fe40000004100 */
[-C--:B------:R-:W-:Y:S01]  /*13380*/  FFMA.FTZ R36, R56, R20.reuse, R27 ;  /* 0x0000001438247223 */ /* 0x080fe2000001001b */
[-C--:B------:R-:W-:Y:S01]  /*13390*/  FFMA.FTZ R27, R57, R20.reuse, R38 ;  /* 0x00000014391b7223 */ /* 0x080fe20000010026 */
[----:B------:R-:W-:Y:S02]  /*133a0*/  HADD2.F32 R21, -RZ, R21.H1_H1 ;  /* 0x30000015ff157230 */ /* 0x000fe40000004100 */
[-C--:B------:R-:W-:Y:S01]  /*133b0*/  FFMA.FTZ R38, R58, R20.reuse, R39 ;  /* 0x000000143a267223 */ /* 0x080fe20000010027 */
[----:B------:R-:W-:Y:S01]  /*133c0*/  FFMA.FTZ R39, R59, R20, R68 ;  /* 0x000000143b277223 */ /* 0x000fe20000010044 */
[-C--:B------:R-:W-:Y:S01]  /*133d0*/  FFMA.FTZ R27, R66, R37.reuse, R27 ;  /* 0x00000025421b7223 */ /* 0x080fe2000001001b */
[-C--:B------:R-:W-:Y:S01]  /*133e0*/  FFMA.FTZ R36, R67, R37.reuse, R36 ;  /* 0x0000002543247223 */ /* 0x080fe20000010024 */
[-C--:B------:R-:W-:Y:S01]  /*133f0*/  FFMA.FTZ R38, R65, R37.reuse, R38 ;  /* 0x0000002541267223 */ /* 0x080fe20000010026 */
[----:B------:R-:W-:Y:S01]  /*13400*/  FFMA.FTZ R39, R64, R37, R39 ;  /* 0x0000002540277223 */ /* 0x000fe20000010027 */
[----:B------:R-:W-:Y:S01]  /*13410*/  FFMA.FTZ R20, R62, R21, R27 ;  /* 0x000000153e147223 */ /* 0x000fe2000001001b */
[----:B0-----:R-:W-:-:S02]  /*13420*/  HADD2.F32 R27, -RZ, R22.H0_H0 ;  /* 0x20000016ff1b7230 */ /* 0x001fc40000004100 */
[-C--:B------:R-:W-:Y:S01]  /*13430*/  FFMA.FTZ R37, R63, R21.reuse, R36 ;  /* 0x000000153f257223 */ /* 0x080fe20000010024 */
[----:B----4-:R-:W-:Y:S01]  /*13440*/  @!P0 PRMT R122, R28, 0x7610, R122 ;  /* 0x000076101c7a8816 */ /* 0x010fe2000000007a */
[-C--:B------:R-:W-:Y:S01]  /*13450*/  FFMA.FTZ R36, R61, R21.reuse, R38 ;  /* 0x000000153d247223 */ /* 0x080fe20000010026 */
[----:B------:R-:W-:Y:S01]  /*13460*/  @!P0 PRMT R121, R29, 0x7610, R121 ;  /* 0x000076101d798816 */ /* 0x000fe20000000079 */
[----:B------:R-:W-:Y:S01]  /*13470*/  FFMA.FTZ R21, R60, R21, R39 ;  /* 0x000000153c157223 */ /* 0x000fe20000010027 */
[----:B------:R-:W-:Y:S02]  /*13480*/  HADD2.F32 R22, -RZ, R22.H1_H1 ;  /* 0x30000016ff167230 */ /* 0x000fe40000004100 */
[----:B------:R-:W-:Y:S01]  /*13490*/  FFMA.FTZ R39, R19, R27, RZ ;  /* 0x0000001b13277223 */ /* 0x000fe200000100ff */
[----:B------:R-:W-:Y:S01]  /*134a0*/  @!P0 PRMT R122, R122, 0x7610, R28 ;  /* 0x000076107a7a8816 */ /* 0x000fe2000000001c */
[--C-:B------:R-:W-:Y:S01]  /*134b0*/  HADD2.F32 R28, -RZ, R23.reuse.H1_H1 ;  /* 0x30000017ff1c7230 */ /* 0x100fe20000004100 */
[----:B------:R-:W-:Y:S01]  /*134c0*/  @!P0 PRMT R121, R121, 0x7610, R29 ;  /* 0x0000761079798816 */ /* 0x000fe2000000001d */
[----:B------:R-:W-:-:S02]  /*134d0*/  HADD2.F32 R29, -RZ, R23.H0_H0 ;  /* 0x20000017ff1d7230 */ /* 0x000fc40000004100 */
        /* <DEDUP_REMOVED lines=13> */
[-C--:B------:R-:W-:Y:S01]  /*135b0*/  FFMA.FTZ R23, R40, R28.reuse, R23 ;  /* 0x0000001c28177223 */ /* 0x080fe20000010017 */
[----:B------:R-:W-:Y:S02]  /*135c0*/  HADD2.F32 R30, -RZ, R30.H1_H1 ;  /* 0x3000001eff1e7230 */ /* 0x000fe40000004100 */
[-C--:B------:R-:W-:Y:S01]  /*135d0*/  FFMA.FTZ R38, R41, R28.reuse, R38 ;  /* 0x0000001c29267223 */ /* 0x080fe20000010026 */
[----:B------:R-:W-:Y:S01]  /*135e0*/  FFMA.FTZ R70, R45, R28, R70 ;  /* 0x0000001c2d467223 */ /* 0x000fe20000010046 */
[-C--:B------:R-:W-:Y:S01]  /*135f0*/  FFMA.FTZ R29, R54, R22.reuse, R29 ;  /* 0x00000016361d7223 */ /* 0x080fe2000001001d */
[--C-:B------:R-:W-:Y:S02]  /*13600*/  HADD2.F32 R27, -RZ, R31.reuse.H0_H0 ;  /* 0x2000001fff1b7230 */ /* 0x100fe40000004100 */
        /* <DEDUP_REMOVED lines=13> */
[--C-:B------:R-:W-:Y:S02]  /*136e0*/  HADD2.F32 R28, -RZ, R122.reuse.H0_H0 ;  /* 0x2000007aff1c7230 */ /* 0x100fe40000004100 */
[----:B------:R-:W-:-:S03]  /*136f0*/  HADD2.F32 R27, -RZ, R122.H1_H1 ;  /* 0x3000007aff1b7230 */ /* 0x000fc60000004100 */
[----:B------:R-:W-:Y:S02]  /*13700*/  FMUL.FTZ R33, R33, R28 ;  /* 0x0000001c21217220 */ /* 0x000fe40000410000 */
[----:B------:R-:W-:Y:S01]  /*13710*/  FMUL.FTZ R32, R32, R27 ;  /* 0x0000001b20207220 */ /* 0x000fe20000410000 */
[----:B------:R-:W-:Y:S01]  /*13720*/  FFMA.FTZ R69, R63, R31, R22 ;  /* 0x0000001f3f457223 */ /* 0x000fe20000010016 */
[----:B------:R-:W-:Y:S01]  /*13730*/  MOV R39, R16 ;  /* 0x0000001000277202 */ /* 0x000fe20000000f00 */
[----:B------:R-:W-:Y:S01]  /*13740*/  HADD2.F32 R30, -RZ, R121.H1_H1 ;  /* 0x30000079ff1e7230 */ /* 0x000fe20000004100 */
[----:B------:R-:W-:Y:S02]  /*13750*/  F2FP.F16.F32.PACK_AB R16, RZ, R33 ;  /* 0x00000021ff10723e */ /* 0x000fe400000000ff */
[----:B------:R-:W-:Y:S01]  /*13760*/  F2FP.F16.F32.PACK_AB R22, RZ, R32 ;  /* 0x00000020ff16723e */ /* 0x000fe200000000ff */
[----:B------:R-:W-:Y:S01]  /*13770*/  FFMA.FTZ R70, R62, R31, R23 ;  /* 0x0000001f3e467223 */ /* 0x000fe20000010017 */
[----:B------:R-:W-:Y:S01]  /*13780*/  FMUL.FTZ R20, R20, R27 ;  /* 0x0000001b14147220 */ /* 0x000fe20000410000 */
[----:B------:R-:W-:Y:S01]  /*13790*/  FMUL.FTZ R21, R21, R30 ;  /* 0x0000001e15157220 */ /* 0x000fe20000410000 */
[----:B------:R-:W-:Y:S01]  /*137a0*/  PRMT R23, R16, 0x5410, R22 ;  /* 0x0000541010177816 */ /* 0x000fe20000000016 */
[----:B------:R-:W0:Y:S02]  /*137b0*/  LDS.64 R32, [UR4+0x180] ;  /* 0x00018004ff207984 */ /* 0x000e240008000a00 */
[----:B------:R-:W-:-:S02]  /*137c0*/  F2FP.F16.F32.PACK_AB R16, RZ, R20 ;  /* 0x00000014ff10723e */ /* 0x000fc400000000ff */
[----:B------:R-:W-:Y:S01]  /*137d0*/  F2FP.F16.F32.PACK_AB R68, RZ, R21 ;  /* 0x00000015ff44723e */ /* 0x000fe200000000ff */
[----:B------:R-:W-:Y:S02]  /*137e0*/  HFMA2 R39, R23, 1, 1, R39 ;  /* 0x3c003c0017277831 */ /* 0x000fe40000000027 */
[----:B------:R-:W2:Y:S01]  /*137f0*/  LDG.E.128.CONSTANT R20, desc[UR8][R114.64] ;  /* 0x0000000872147981 */ /* 0x000ea2000c1e9d00 */
[----:B------:R-:W-:Y:S01]  /*13800*/  FFMA.FTZ R71, R60, R31, R29 ;  /* 0x0000001f3c477223 */ /* 0x000fe2000001001d */
[----:B------:R-:W-:Y:S02]  /*13810*/  HADD2.F32 R29, -RZ, R121.H0_H0 ;  /* 0x20000079ff1d7230 */ /* 0x000fe40000004100 */
[----:B------:R-:W-:-:S03]  /*13820*/  FMUL.FTZ R35, R35, R30 ;  /* 0x0000001e23237220 */ /* 0x000fc60000410000 */
[----:B------:R-:W-:Y:S02]  /*13830*/  FMUL.FTZ R34, R34, R29 ;  /* 0x0000001d22227220 */ /* 0x000fe40000410000 */
[----:B------:R-:W-:-:S03]  /*13840*/  F2FP.F16.F32.PACK_AB R35, RZ, R35 ;  /* 0x00000023ff23723e */ /* 0x000fc600000000ff */
[----:B------:R-:W-:-:S04]  /*13850*/  F2FP.F16.F32.PACK_AB R34, RZ, R34 ;  /* 0x00000022ff22723e */ /* 0x000fc800000000ff */
[----:B------:R-:W-:Y:S01]  /*13860*/  PRMT R34, R34, 0x5410, R35 ;  /* 0x0000541022227816 */ /* 0x000fe20000000023 */
[-C--:B------:R-:W-:Y:S01]  /*13870*/  FMUL.FTZ R37, R37, R28.reuse ;  /* 0x0000001c25257220 */ /* 0x080fe20000410000 */
[----:B------:R-:W-:Y:S01]  /*13880*/  FMUL.FTZ R69, R69, R28 ;  /* 0x0000001c45457220 */ /* 0x000fe20000410000 */
[----:B------:R-:W-:Y:S02]  /*13890*/  FMUL.FTZ R70, R70, R27 ;  /* 0x0000001b46467220 */ /* 0x000fe40000410000 */
[----:B------:R-:W-:Y:S02]  /*138a0*/  HADD2 R38, R34, R15 ;  /* 0x0000000f22267230 */ /* 0x000fe40000000000 */
[----:B------:R-:W-:Y:S01]  /*138b0*/  FMUL.FTZ R36, R36, R29 ;  /* 0x0000001d24247220 */ /* 0x000fe20000410000 */
[----:B------:R-:W1:Y:S01]  /*138c0*/  LDS.64 R34, [UR4+0x188] ;  /* 0x00018804ff227984 */ /* 0x000e620008000a00 */
[----:B------:R-:W-:Y:S02]  /*138d0*/  F2FP.F16.F32.PACK_AB R37, RZ, R37 ;  /* 0x00000025ff25723e */ /* 0x000fe400000000ff */
[----:B------:R-:W-:-:S02]  /*138e0*/  F2FP.F16.F32.PACK_AB R69, RZ, R69 ;  /* 0x00000045ff45723e */ /* 0x000fc400000000ff */
[----:B------:R-:W-:Y:S02]  /*138f0*/  F2FP.F16.F32.PACK_AB R70, RZ, R70 ;  /* 0x00000046ff46723e */ /* 0x000fe400000000ff */
[----:B------:R-:W-:Y:S02]  /*13900*/  F2FP.F16.F32.PACK_AB R31, RZ, R36 ;  /* 0x00000024ff1f723e */ /* 0x000fe400000000ff */
[----:B------:R-:W-:Y:S02]  /*13910*/  PRMT R37, R37, 0x5410, R16 ;  /* 0x0000541025257816 */ /* 0x000fe40000000010 */
[----:B------:R-:W-:Y:S02]  /*13920*/  PRMT R69, R69, 0x5410, R70 ;  /* 0x0000541045457816 */ /* 0x000fe40000000046 */
[----:B------:R-:W-:Y:S01]  /*13930*/  PRMT R31, R31, 0x5410, R68 ;  /* 0x000054101f1f7816 */ /* 0x000fe20000000044 */
[----:B------:R-:W-:Y:S02]  /*13940*/  HFMA2 R36, R37, 1, 1, R14 ;  /* 0x3c003c0025247831 */ /* 0x000fe4000000000e */
[----:B------:R-:W-:-:S02]  /*13950*/  HFMA2 R16, R69, 1, 1, R12 ;  /* 0x3c003c0045107831 */ /* 0x000fc4000000000c */
[----:B------:R-:W-:Y:S01]  /*13960*/  HADD2 R37, R31, R13 ;  /* 0x0000000d1f257230 */ /* 0x000fe20000000000 */
[----:B------:R-:W-:Y:S01]  /*13970*/  MOV R31, R11 ;  /* 0x0000000b001f7202 */ /* 0x000fe20000000f00 */
[----:B------:R-:W3:Y:S01]  /*13980*/  LDS.64 R12, [UR4+0x200] ;  /* 0x00020004ff0c7984 */ /* 0x000ee20008000a00 */
[--C-:B0-----:R-:W-:Y:S02]  /*13990*/  HADD2.F32 R11, -RZ, R32.reuse.H0_H0 ;  /* 0x20000020ff0b7230 */ /* 0x101fe40000004100 */
[----:B------:R-:W-:Y:S01]  /*139a0*/  FMUL.FTZ R72, R72, R29 ;  /* 0x0000001d48487220 */ /* 0x000fe20000410000 */
[----:B------:R-:W-:Y:S01]  /*139b0*/  FMUL.FTZ R71, R71, R30 ;  /* 0x0000001e47477220 */ /* 0x000fe20000410000 */
[----:B------:R-:W-:Y:S02]  /*139c0*/  HADD2.F32 R32, -RZ, R32.H1_H1 ;  /* 0x30000020ff207230 */ /* 0x000fe40000004100 */
[-C--:B------:R-:W-:Y:S01]  /*139d0*/  FFMA.FTZ R15, R17, R11.reuse, RZ ;  /* 0x0000000b110f7223 */ /* 0x080fe200000100ff */
[----:B------:R-:W-:Y:S01]  /*139e0*/  FFMA.FTZ R14, R18, R11, RZ ;  /* 0x0000000b120e7223 */ /* 0x000fe200000100ff */
[----:B------:R-:W-:Y:S01]  /*139f0*/  F2FP.F16.F32.PACK_AB R72, RZ, R72 ;  /* 0x00000048ff48723e */ /* 0x000fe200000000ff */
[--C-:B------:R-:W-:Y:S01]  /*13a00*/  HADD2.F32 R69, -RZ, R33.reuse.H0_H0 ;  /* 0x20000021ff457230 */ /* 0x100fe20000004100 */
[----:B------:R-:W-:Y:S01]  /*13a10*/  F2FP.F16.F32.PACK_AB R71, RZ, R71 ;  /* 0x00000047ff47723e */ /* 0x000fe200000000ff */
[----:B------:R-:W-:Y:S01]  /*13a20*/  FFMA.FTZ R70, R24, R11, RZ ;  /* 0x0000000b18467223 */ /* 0x000fe200000100ff */
[-C--:B------:R-:W-:Y:S01]  /*13a30*/  FFMA.FTZ R15, R46, R32.reuse, R15 ;  /* 0x000000202e0f7223 */ /* 0x080fe2000001000f */
[----:B------:R-:W-:Y:S01]  /*13a40*/  FFMA.FTZ R14, R47, R32, R14 ;  /* 0x000000202f0e7223 */ /* 0x000fe2000001000e */
[----:B------:R-:W-:Y:S01]  /*13a50*/  PRMT R72, R72, 0x5410, R71 ;  /* 0x0000541048487816 */ /* 0x000fe20000000047 */
[----:B------:R-:W-:-:S02]  /*13a60*/  HADD2.F32 R68, -RZ, R33.H1_H1 ;  /* 0x30000021ff447230 */ /* 0x000fc40000004100 */
[----:B------:R-:W-:Y:S01]  /*13a70*/  FFMA.FTZ R33, R19, R11, RZ ;  /* 0x0000000b13217223 */ /* 0x000fe200000100ff */
[-C--:B------:R-:W-:Y:S01]  /*13a80*/  FFMA.FTZ R71, R49, R32.reuse, R70 ;  /* 0x0000002031477223 */ /* 0x080fe20000010046 */
[-C--:B------:R-:W-:Y:S01]  /*13a90*/  FFMA.FTZ R11, R50, R69.reuse, R15 ;  /* 0x00000045320b7223 */ /* 0x080fe2000001000f */
[-C--:B------:R-:W-:Y:S02]  /*13aa0*/  FFMA.FTZ R70, R51, R69.reuse, R14 ;  /* 0x0000004533467223 */ /* 0x080fe4000001000e */
[----:B------:R-:W0:Y:S01]  /*13ab0*/  LDS.64 R14, [UR4+0x208] ;  /* 0x00020804ff0e7984 */ /* 0x000e220008000a00 */
[----:B------:R-:W-:Y:S01]  /*13ac0*/  FFMA.FTZ R33, R48, R32, R33 ;  /* 0x0000002030217223 */ /* 0x000fe20000010021 */
[----:B------:R-:W-:Y:S02]  /*13ad0*/  HFMA2 R31, R72, 1, 1, R31 ;  /* 0x3c003c00481f7831 */ /* 0x000fe4000000001f */
[-C--:B------:R-:W-:Y:S01]  /*13ae0*/  FFMA.FTZ R74, R44, R69.reuse, R71 ;  /* 0x000000452c4a7223 */ /* 0x080fe20000010047 */
[----:B------:R-:W-:Y:S01]  /*13af0*/  FFMA.FTZ R72, R42, R69, R33 ;  /* 0x000000452a487223 */ /* 0x000fe20000010021 */
        /* <DEDUP_REMOVED lines=20> */
[----:B---3--:R-:W-:-:S02]  /*13c40*/  HADD2.F32 R70, -RZ, R12.H0_H0 ;  /* 0x2000000cff467230 */ /* 0x008fc40000004100 */
[-C--:B------:R-:W-:Y:S01]  /*13c50*/  FFMA.FTZ R33, R63, R35.reuse, R32 ;  /* 0x000000233f217223 */ /* 0x080fe20000010020 */
[-C--:B------:R-:W-:Y:S01]  /*13c60*/  FFMA.FTZ R34, R62, R35.reuse, R11 ;  /* 0x000000233e227223 */ /* 0x080fe2000001000b */
[-C--:B------:R-:W-:Y:S01]  /*13c70*/  FFMA.FTZ R32, R61, R35.reuse, R68 ;  /* 0x000000233d207223 */ /* 0x080fe20000010044 */
[----:B------:R-:W-:Y:S01]  /*13c80*/  FFMA.FTZ R11, R60, R35, R69 ;  /* 0x000000233c0b7223 */ /* 0x000fe20000010045 */
[----:B------:R-:W-:Y:S02]  /*13c90*/  HADD2.F32 R12, -RZ, R12.H1_H1 ;  /* 0x3000000cff0c7230 */ /* 0x000fe40000004100 */
[--C-:B------:R-:W-:Y:S02]  /*13ca0*/  HADD2.F32 R35, -RZ, R13.reuse.H0_H0 ;  /* 0x2000000dff237230 */ /* 0x100fe40000004100 */
        /* <DEDUP_REMOVED lines=9> */
[----:B------:R-:W-:Y:S01]  /*13d40*/  FFMA.FTZ R13, R50, R35, R13 ;  /* 0x00000023320d7223 */ /* 0x000fe2000001000d */
[----:B0-----:R-:W-:-:S02]  /*13d50*/  HADD2.F32 R12, -RZ, R14.H0_H0 ;  /* 0x2000000eff0c7230 */ /* 0x001fc40000004100 */
[-C--:B------:R-:W-:Y:S01]  /*13d60*/  FFMA.FTZ R72, R51, R35.reuse, R72 ;  /* 0x0000002333487223 */ /* 0x080fe20000010048 */
[-C--:B------:R-:W-:Y:S01]  /*13d70*/  FFMA.FTZ R70, R42, R35.reuse, R69 ;  /* 0x000000232a467223 */ /* 0x080fe20000010045 */
[-C--:B------:R-:W-:Y:S01]  /*13d80*/  FFMA.FTZ R13, R40, R68.reuse, R13 ;  /* 0x00000044280d7223 */ /* 0x080fe2000001000d */
[----:B------:R-:W-:Y:S01]  /*13d90*/  FFMA.FTZ R74, R44, R35, R71 ;  /* 0x000000232c4a7223 */ /* 0x000fe20000010047 */
[----:B------:R-:W-:Y:S02]  /*13da0*/  HADD2.F32 R14, -RZ, R14.H1_H1 ;  /* 0x3000000eff0e7230 */ /* 0x000fe40000004100 */
[----:B------:R-:W-:Y:S01]  /*13db0*/  FFMA.FTZ R72, R41, R68, R72 ;  /* 0x0000004429487223 */ /* 0x000fe20000010048 */
[----:B------:R-:W-:Y:S01]  /*13dc0*/  FFMA.FTZ R13, R52, R12, R13 ;  /* 0x0000000c340d7223 */ /* 0x000fe2000001000d */
[-C--:B------:R-:W-:Y:S01]  /*13dd0*/  FFMA.FTZ R69, R43, R68.reuse, R70 ;  /* 0x000000442b457223 */ /* 0x080fe20000010046 */
[----:B------:R-:W-:Y:S01]  /*13de0*/  FFMA.FTZ R74, R45, R68, R74 ;  /* 0x000000442d4a7223 */ /* 0x000fe2000001004a */
[----:B------:R-:W-:Y:S01]  /*13df0*/  FFMA.FTZ R72, R53, R12, R72 ;  /* 0x0000000c35487223 */ /* 0x000fe20000010048 */
[----:B------:R-:W-:Y:S01]  /*13e00*/  FFMA.FTZ R68, R56, R14, R13 ;  /* 0x0000000e38447223 */ /* 0x000fe2000001000d */
[-C--:B------:R-:W-:Y:S01]  /*13e10*/  FFMA.FTZ R71, R54, R12.reuse, R69 ;  /* 0x0000000c36477223 */ /* 0x080fe20000010045 */
[----:B------:R-:W-:-:S02]  /*13e20*/  FFMA.FTZ R74, R55, R12, R74 ;  /* 0x0000000c374a7223 */ /* 0x000fc4000001004a */
[----:B------:R-:W0:Y:S01]  /*13e30*/  LDS.64 R12, [UR4+0x280] ;  /* 0x00028004ff0c7984 */ /* 0x000e220008000a00 */
[--C-:B------:R-:W-:Y:S02]  /*13e40*/  HADD2.F32 R35, -RZ, R15.reuse.H0_H0 ;  /* 0x2000000fff237230 */ /* 0x100fe40000004100 */
        /* <DEDUP_REMOVED lines=10> */
[----:B------:R-:W-:Y:S01]  /*13ef0*/  FMUL.FTZ R33, R33, R28 ;  /* 0x0000001c21217220 */ /* 0x000fe20000410000 */
[----:B------:R-:W-:Y:S01]  /*13f00*/  FMUL.FTZ R34, R34, R27 ;  /* 0x0000001b22227220 */ /* 0x000fe20000410000 */
[-C--:B------:R-:W-:Y:S01]  /*13f10*/  FFMA.FTZ R70, R61, R15.reuse, R70 ;  /* 0x0000000f3d467223 */ /* 0x080fe20000010046 */
[----:B------:R-:W-:Y:S01]  /*13f20*/  FFMA.FTZ R71, R60, R15, R71 ;  /* 0x0000000f3c477223 */ /* 0x000fe20000010047 */
[----:B------:R-:W-:Y:S01]  /*13f30*/  MOV R69, R10 ;  /* 0x0000000a00457202 */ /* 0x000fe20000000f00 */
[----:B------:R-:W-:Y:S01]  /*13f40*/  FMUL.FTZ R15, R11, R30 ;  /* 0x0000001e0b0f7220 */ /* 0x000fe20000410000 */
[----:B------:R-:W-:Y:S01]  /*13f50*/  FMUL.FTZ R32, R32, R29 ;  /* 0x0000001d20207220 */ /* 0x000fe20000410000 */
[----:B------:R-:W1:Y:S01]  /*13f60*/  LDS.64 R10, [UR4+0x288] ;  /* 0x00028804ff0a7984 */ /* 0x000e620008000a00 */
[----:B------:R-:W-:Y:S01]  /*13f70*/  FMUL.FTZ R35, R35, R28 ;  /* 0x0000001c23237220 */ /* 0x000fe20000410000 */
[----:B------:R-:W-:Y:S01]  /*13f80*/  FMUL.FTZ R68, R68, R27 ;  /* 0x0000001b44447220 */ /* 0x000fe20000410000 */
[----:B------:R-:W-:-:S02]  /*13f90*/  F2FP.F16.F32.PACK_AB R33, RZ, R33 ;  /* 0x00000021ff21723e */ /* 0x000fc400000000ff */
[----:B------:R-:W-:Y:S02]  /*13fa0*/  F2FP.F16.F32.PACK_AB R34, RZ, R34 ;  /* 0x00000022ff22723e */ /* 0x000fe400000000ff */
[----:B------:R-:W-:Y:S02]  /*13fb0*/  F2FP.F16.F32.PACK_AB R14, RZ, R32 ;  /* 0x00000020ff0e723e */ /* 0x000fe400000000ff */
[----:B------:R-:W-:Y:S02]  /*13fc0*/  F2FP.F16.F32.PACK_AB R15, RZ, R15 ;  /* 0x0000000fff0f723e */ /* 0x000fe400000000ff */
[----:B------:R-:W-:Y:S02]  /*13fd0*/  F2FP.F16.F32.PACK_AB R35, RZ, R35 ;  /* 0x00000023ff23723e */ /* 0x000fe400000000ff */
[----:B------:R-:W-:Y:S02]  /*13fe0*/  F2FP.F16.F32.PACK_AB R68, RZ, R68 ;  /* 0x00000044ff44723e */ /* 0x000fe400000000ff */
[----:B------:R-:W-:-:S02]  /*13ff0*/  PRMT R33, R33, 0x5410, R34 ;  /* 0x0000541021217816 */ /* 0x000fc40000000022 */
[----:B------:R-:W-:Y:S02]  /*14000*/  PRMT R14, R14, 0x5410, R15 ;  /* 0x000054100e0e7816 */ /* 0x000fe4000000000f */
[----:B------:R-:W-:Y:S01]  /*14010*/  PRMT R35, R35, 0x5410, R68 ;  /* 0x0000541023237816 */ /* 0x000fe20000000044 */
[----:B------:R-:W-:Y:S01]  /*14020*/  FMUL.FTZ R70, R70, R29 ;  /* 0x0000001d46467220 */ /* 0x000fe20000410000 */
[----:B------:R-:W-:Y:S01]  /*14030*/  FMUL.FTZ R71, R71, R30 ;  /* 0x0000001e47477220 */ /* 0x000fe20000410000 */
[----:B------:R-:W-:Y:S02]  /*14040*/  HFMA2 R32, R33, 1, 1, R69 ;  /* 0x3c003c0021207831 */ /* 0x000fe40000000045 */
[----:B------:R-:W-:Y:S01]  /*14050*/  HADD2 R33, R14, R9 ;  /* 0x000000090e217230 */ /* 0x000fe20000000000 */
[----:B------:R-:W-:Y:S01]  /*14060*/  MOV R15, R7 ;  /* 0x00000007000f7202 */ /* 0x000fe20000000f00 */
[----:B------:R-:W-:Y:S01]  /*14070*/  HFMA2 R14, R35, 1, 1, R8 ;  /* 0x3c003c00230e7831 */ /* 0x000fe20000000008 */
[----:B------:R-:W-:Y:S01]  /*14080*/  F2FP.F16.F32.PACK_AB R70, RZ, R70 ;  /* 0x00000046ff46723e */ /* 0x000fe200000000ff */
[----:B------:R-:W3:Y:S01]  /*14090*/  LDS.64 R8, [UR4+0x300] ;  /* 0x00030004ff087984 */ /* 0x000ee20008000a00 */
[----:B------:R-:W-:Y:S01]  /*140a0*/  F2FP.F16.F32.PACK_AB R71, RZ, R71 ;  /* 0x00000047ff47723e */ /* 0x000fe200000000ff */
[----:B0-----:R-:W-:-:S02]  /*140b0*/  HADD2.F32 R7, -RZ, R12.H0_H0 ;  /* 0x2000000cff077230 */ /* 0x001fc40000004100 */
[----:B------:R-:W-:Y:S01]  /*140c0*/  HADD2.F32 R12, -RZ, R12.H1_H1 ;  /* 0x3000000cff0c7230 */ /* 0x000fe20000004100 */
[----:B------:R-:W-:Y:S01]  /*140d0*/  PRMT R70, R70, 0x5410, R71 ;  /* 0x0000541046467816 */ /* 0x000fe20000000047 */
[--C-:B------:R-:W-:Y:S02]  /*140e0*/  HADD2.F32 R35, -RZ, R13.reuse.H0_H0 ;  /* 0x2000000dff237230 */ /* 0x100fe40000004100 */
[----:B------:R-:W-:Y:S02]  /*140f0*/  HADD2.F32 R34, -RZ, R13.H1_H1 ;  /* 0x3000000dff227230 */ /* 0x000fe40000004100 */
[-C--:B------:R-:W-:Y:S01]  /*14100*/  FFMA.FTZ R13, R17, R7.reuse, RZ ;  /* 0x00000007110d7223 */ /* 0x080fe200000100ff */
[-C--:B------:R-:W-:Y:S01]  /*14110*/  FFMA.FTZ R68, R18, R7.reuse, RZ ;  /* 0x0000000712447223 */ /* 0x080fe200000100ff */
[----:B------:R-:W-:Y:S02]  /*14120*/  HFMA2 R15, R70, 1, 1, R15 ;  /* 0x3c003c00460f7831 */ /* 0x000fe4000000000f */
[-C--:B------:R-:W-:Y:S01]  /*14130*/  FFMA.FTZ R69, R19, R7.reuse, RZ ;  /* 0x0000000713457223 */ /* 0x080fe200000100ff */
[-C--:B------:R-:W-:Y:S01]  /*14140*/  FFMA.FTZ R13, R46, R12.reuse, R13 ;  /* 0x0000000c2e0d7223 */ /* 0x080fe2000001000d */
[----:B------:R-:W-:Y:S01]  /*14150*/  FFMA.FTZ R70, R24, R7, RZ ;  /* 0x0000000718467223 */ /* 0x000fe200000100ff */
[-C--:B------:R-:W-:Y:S01]  /*14160*/  FFMA.FTZ R68, R47, R12.reuse, R68 ;  /* 0x0000000c2f447223 */ /* 0x080fe20000010044 */
[-C--:B------:R-:W-:Y:S01]  /*14170*/  FFMA.FTZ R69, R48, R12.reuse, R69 ;  /* 0x0000000c30457223 */ /* 0x080fe20000010045 */
[----:B------:R-:W-:Y:S01]  /*14180*/  FFMA.FTZ R7, R50, R35, R13 ;  /* 0x0000002332077223 */ /* 0x000fe2000001000d */
[----:B------:R-:W-:-:S02]  /*14190*/  FFMA.FTZ R71, R49, R12, R70 ;  /* 0x0000000c31477223 */ /* 0x000fc40000010046 */
        /* <DEDUP_REMOVED lines=28> */
[----:B------:R-:W-:Y:S02]  /*14360*/  HADD2.F32 R8, -RZ, R8.H1_H1 ;  /* 0x30000008ff087230 */ /* 0x000fe40000004100 */
[--C-:B------:R-:W-:Y:S02]  /*14370*/  HADD2.F32 R35, -RZ, R9.reuse.H0_H0 ;  /* 0x20000009ff237230 */ /* 0x100fe40000004100 */
[----:B------:R-:W-:Y:S02]  /*14380*/  HADD2.F32 R70, -RZ, R9.H1_H1 ;  /* 0x30000009ff467230 */ /* 0x000fe40000004100 */
[-C--:B------:R-:W-:Y:S01]  /*14390*/  FFMA.FTZ R9, R17, R68.reuse, RZ ;  /* 0x0000004411097223 */ /* 0x080fe200000100ff */
[----:B------:R-:W-:Y:S01]  /*143a0*/  FFMA.FTZ R10, R61, R69, R10 ;  /* 0x000000453d0a7223 */ /* 0x000fe2000001000a */
[-C--:B------:R-:W-:Y:S01]  /*143b0*/  FFMA.FTZ R72, R18, R68.reuse, RZ ;  /* 0x0000004412487223 */ /* 0x080fe200000100ff */
[----:B------:R-:W-:Y:S01]  /*143c0*/  FFMA.FTZ R69, R19, R68, RZ ;  /* 0x0000004413457223 */ /* 0x000fe200000100ff */
[----:B------:R-:W-:Y:S01]  /*143d0*/  FFMA.FTZ R9, R46, R8, R9 ;  /* 0x000000082e097223 */ /* 0x000fe20000010009 */
[----:B------:R-:W-:Y:S01]  /*143e0*/  FFMA.FTZ R68, R24, R68, RZ ;  /* 0x0000004418447223 */ /* 0x000fe200000100ff */
[-C--:B------:R-:W-:Y:S01]  /*143f0*/  FFMA.FTZ R72, R47, R8.reuse, R72 ;  /* 0x000000082f487223 */ /* 0x080fe20000010048 */
[-C--:B------:R-:W-:Y:S01]  /*14400*/  FFMA.FTZ R69, R48, R8.reuse, R69 ;  /* 0x0000000830457223 */ /* 0x080fe20000010045 */
[----:B------:R-:W-:Y:S01]  /*14410*/  FFMA.FTZ R9, R50, R35, R9 ;  /* 0x0000002332097223 */ /* 0x000fe20000010009 */
[----:B------:R-:W-:Y:S01]  /*14420*/  FFMA.FTZ R71, R49, R8, R68 ;  /* 0x0000000831477223 */ /* 0x000fe20000010044 */
[----:B0-----:R-:W-:-:S02]  /*14430*/  HADD2.F32 R8, -RZ, R12.H0_H0 ;  /* 0x2000000cff087230 */ /* 0x001fc40000004100 */
[-C--:B------:R-:W-:Y:S01]  /*14440*/  FFMA.FTZ R72, R51, R35.reuse, R72 ;  /* 0x0000002333487223 */ /* 0x080fe20000010048 */
[----:B------:R-:W-:Y:S01]  /*14450*/  FFMA.FTZ R9, R40, R70, R9 ;  /* 0x0000004628097223 */ /* 0x000fe20000010009 */
[-C--:B------:R-:W-:Y:S01]  /*14460*/  FFMA.FTZ R68, R42, R35.reuse, R69 ;  /* 0x000000232a447223 */ /* 0x080fe20000010045 */
[----:B------:R-:W-:Y:S01]  /*14470*/  FFMA.FTZ R74, R44, R35, R71 ;  /* 0x000000232c4a7223 */ /* 0x000fe20000010047 */
[----:B------:R-:W-:Y:S02]  /*14480*/  HADD2.F32 R12, -RZ, R12.H1_H1 ;  /* 0x3000000cff0c7230 */ /* 0x000fe40000004100 */
[----:B------:R-:W-:Y:S01]  /*14490*/  FFMA.FTZ R9, R52, R8, R9 ;  /* 0x0000000834097223 */ /* 0x000fe20000010009 */
[-C--:B------:R-:W-:Y:S01]  /*144a0*/  FFMA.FTZ R72, R41, R70.reuse, R72 ;  /* 0x0000004629487223 */ /* 0x080fe20000010048 */
[-C--:B------:R-:W-:Y:S01]  /*144b0*/  FFMA.FTZ R69, R43, R70.reuse, R68 ;  /* 0x000000462b457223 */ /* 0x080fe20000010044 */
[----:B------:R-:W-:Y:S01]  /*144c0*/  FFMA.FTZ R74, R45, R70, R74 ;  /* 0x000000462d4a7223 */ /* 0x000fe2000001004a */
[----:B------:R-:W-:Y:S01]  /*144d0*/  FFMA.FTZ R68, R56, R12, R9 ;  /* 0x0000000c38447223 */ /* 0x000fe20000010009 */
[-C--:B------:R-:W-:Y:S01]  /*144e0*/  FFMA.FTZ R72, R53, R8.reuse, R72 ;  /* 0x0000000835487223 */ /* 0x080fe20000010048 */
[-C--:B------:R-:W-:Y:S01]  /*144f0*/  FFMA.FTZ R71, R54, R8.reuse, R69 ;  /* 0x0000000836477223 */ /* 0x080fe20000010045 */
[----:B------:R-:W-:-:S02]  /*14500*/  FFMA.FTZ R74, R55, R8, R74 ;  /* 0x00000008374a7223 */ /* 0x000fc4000001004a */
[----:B------:R-:W0:Y:S01]  /*14510*/  LDS.64 R8, [UR4+0x380] ;  /* 0x00038004ff087984 */ /* 0x000e220008000a00 */
[--C-:B------:R-:W-:Y:S02]  /*14520*/  HADD2.F32 R35, -RZ, R13.reuse.H0_H0 ;  /* 0x2000000dff237230 */ /* 0x100fe40000004100 */
        /* <DEDUP_REMOVED lines=8> */
[----:B------:R-:W-:Y:S01]  /*145b0*/  FMUL.FTZ R7, R7, R30 ;  /* 0x0000001e07077220 */ /* 0x000fe20000410000 */
[----:B------:R-:W-:Y:S01]  /*145c0*/  FMUL.FTZ R11, R11, R28 ;  /* 0x0000001c0b0b7220 */ /* 0x000fe20000410000 */
[----:B------:R-:W-:Y:S01]  /*145d0*/  FMUL.FTZ R34, R34, R27 ;  /* 0x0000001b22227220 */ /* 0x000fe20000410000 */
[-C--:B------:R-:W-:Y:S01]  /*145e0*/  FFMA.FTZ R35, R63, R13.reuse, R68 ;  /* 0x0000000d3f237223 */ /* 0x080fe20000010044 */
[-C--:B------:R-:W-:Y:S01]  /*145f0*/  FFMA.FTZ R12, R62, R13.reuse, R69 ;  /* 0x0000000d3e0c7223 */ /* 0x080fe20000010045 */
[-C--:B------:R-:W-:Y:S01]  /*14600*/  FFMA.FTZ R70, R61, R13.reuse, R70 ;  /* 0x0000000d3d467223 */ /* 0x080fe20000010046 */
[----:B------:R-:W-:Y:S01]  /*14610*/  FFMA.FTZ R71, R60, R13, R71 ;  /* 0x0000000d3c477223 */ /* 0x000fe20000010047 */
[----:B------:R-:W-:-:S02]  /*14620*/  MOV R68, R5 ;  /* 0x0000000500447202 */ /* 0x000fc40000000f00 */
[----:B------:R-:W-:Y:S02]  /*14630*/  MOV R13, R6 ;  /* 0x00000006000d7202 */ /* 0x000fe40000000f00 */
[----:B------:R-:W-:Y:S02]  /*14640*/  F2FP.F16.F32.PACK_AB R5, RZ, R7 ;  /* 0x00000007ff05723e */ /* 0x000fe400000000ff */
[----:B------:R-:W1:Y:S01]  /*14650*/  LDS.64 R6, [UR4+0x388] ;  /* 0x00038804ff067984 */ /* 0x000e620008000a00 */
[----:B------:R-:W-:Y:S02]  /*14660*/  F2FP.F16.F32.PACK_AB R11, RZ, R11 ;  /* 0x0000000bff0b723e */ /* 0x000fe400000000ff */
[----:B------:R-:W-:Y:S01]  /*14670*/  F2FP.F16.F32.PACK_AB R34, RZ, R34 ;  /* 0x00000022ff22723e */ /* 0x000fe200000000ff */
[----:B------:R-:W-:-:S03]  /*14680*/  FMUL.FTZ R12, R12, R27 ;  /* 0x0000001b0c0c7220 */ /* 0x000fc60000410000 */
[----:B------:R-:W-:Y:S01]  /*14690*/  PRMT R69, R11, 0x5410, R34 ;  /* 0x000054100b457816 */ /* 0x000fe20000000022 */
[----:B------:R-:W-:Y:S01]  /*146a0*/  FMUL.FTZ R11, R35, R28 ;  /* 0x0000001c230b7220 */ /* 0x000fe20000410000 */
[----:B------:R-:W-:Y:S01]  /*146b0*/  F2FP.F16.F32.PACK_AB R12, RZ, R12 ;  /* 0x0000000cff0c723e */ /* 0x000fe200000000ff */
[----:B------:R-:W-:-:S03]  /*146c0*/  FMUL.FTZ R10, R10, R29 ;  /* 0x0000001d0a0a7220 */ /* 0x000fc60000410000 */
[----:B------:R-:W-:Y:S02]  /*146d0*/  F2FP.F16.F32.PACK_AB R11, RZ, R11 ;  /* 0x0000000bff0b723e */ /* 0x000fe400000000ff */
[----:B------:R-:W-:Y:S02]  /*146e0*/  F2FP.F16.F32.PACK_AB R10, RZ, R10 ;  /* 0x0000000aff0a723e */ /* 0x000fe400000000ff */
[----:B------:R-:W-:Y:S01]  /*146f0*/  PRMT R11, R11, 0x5410, R12 ;  /* 0x000054100b0b7816 */ /* 0x000fe2000000000c */
[----:B------:R-:W-:Y:S01]  /*14700*/  HFMA2 R35, R69, 1, 1, R13 ;  /* 0x3c003c0045237831 */ /* 0x000fe2000000000d */
[----:B------:R-:W-:Y:S02]  /*14710*/  PRMT R10, R10, 0x5410, R5 ;  /* 0x000054100a0a7816 */ /* 0x000fe40000000005 */
[----:B------:R-:W-:Y:S01]  /*14720*/  MOV R34, R3 ;  /* 0x0000000300227202 */ /* 0x000fe20000000f00 */
[----:B------:R-:W-:Y:S02]  /*14730*/  HFMA2 R13, R11, 1, 1, R4 ;  /* 0x3c003c000b0d7831 */ /* 0x000fe40000000004 */
[----:B------:R-:W3:Y:S01]  /*14740*/  LDS.64 R4, [UR4+0x10] ;  /* 0x00001004ff047984 */ /* 0x000ee20008000a00 */
[----:B0-----:R-:W-:-:S02]  /*14750*/  HADD2.F32 R3, -RZ, R8.H0_H0 ;  /* 0x20000008ff037230 */ /* 0x001fc40000004100 */
[----:B------:R-:W-:-:S03]  /*14760*/  HADD2.F32 R8, -RZ, R8.H1_H1 ;  /* 0x30000008ff087230 */ /* 0x000fc60000004100 */
[-C--:B------:R-:W-:Y:S01]  /*14770*/  FFMA.FTZ R17, R17, R3.reuse, RZ ;  /* 0x0000000311117223 */ /* 0x080fe200000100ff */
[-C--:B------:R-:W-:Y:S01]  /*14780*/  FFMA.FTZ R18, R18, R3.reuse, RZ ;  /* 0x0000000312127223 */ /* 0x080fe200000100ff */
[-C--:B------:R-:W-:Y:S01]  /*14790*/  FFMA.FTZ R19, R19, R3.reuse, RZ ;  /* 0x0000000313137223 */ /* 0x080fe200000100ff */
[----:B------:R-:W-:Y:S01]  /*147a0*/  FFMA.FTZ R24, R24, R3, RZ ;  /* 0x0000000318187223 */ /* 0x000fe200000100ff */
[----:B------:R-:W-:Y:S02]  /*147b0*/  HADD2.F32 R11, -RZ, R9.H0_H0 ;  /* 0x20000009ff0b7230 */ /* 0x000fe40000004100 */
[-C--:B------:R-:W-:Y:S01]  /*147c0*/  FFMA.FTZ R17, R46, R8.reuse, R17 ;  /* 0x000000082e117223 */ /* 0x080fe20000010011 */
[-C--:B------:R-:W-:Y:S01]  /*147d0*/  FFMA.FTZ R18, R47, R8.reuse, R18 ;  /* 0x000000082f127223 */ /* 0x080fe20000010012 */
[-C--:B------:R-:W-:Y:S01]  /*147e0*/  FFMA.FTZ R19, R48, R8.reuse, R19 ;  /* 0x0000000830137223 */ /* 0x080fe20000010013 */
[----:B------:R-:W-:Y:S01]  /*147f0*/  FFMA.FTZ R49, R49, R8, R24 ;  /* 0x0000000831317223 */ /* 0x000fe20000010018 */
[----:B------:R-:W-:-:S02]  /*14800*/  HADD2 R12, R10, R68 ;  /* 0x000000440a0c7230 */ /* 0x000fc40000000000 */
[----:B------:R-:W-:Y:S02]  /*14810*/  HADD2.F32 R10, -RZ, R9.H1_H1 ;  /* 0x30000009ff0a7230 */ /* 0x000fe40000004100 */
[-C--:B------:R-:W-:Y:S01]  /*14820*/  FFMA.FTZ R17, R50, R11.reuse, R17 ;  /* 0x0000000b32117223 */ /* 0x080fe20000010011 */
        /* <DEDUP_REMOVED lines=22> */
[----:B--2---:R-:W-:Y:S01]  /*14990*/  LOP3.LUT R3, R20, 0xf000f, RZ, 0xc0, !PT ;  /* 0x000f000f14037812 */ /* 0x004fe200078ec0ff */
[----:B------:R-:W-:Y:S01]  /*149a0*/  HADD2.F32 R7, -RZ, R7.H1_H1 ;  /* 0x30000007ff077230 */ /* 0x000fe20000004100 */
[----:B------:R-:W-:-:S02]  /*149b0*/  LOP3.LUT R8, R21, 0xf000f, RZ, 0xc0, !PT ;  /* 0x000f000f15087812 */ /* 0x000fc400078ec0ff */
[----:B------:R-:W-:Y:S02]  /*149c0*/  LOP3.LUT R9, R22, 0xf000f, RZ, 0xc0, !PT ;  /* 0x000f000f16097812 */ /* 0x000fe400078ec0ff */
[----:B------:R-:W-:Y:S02]  /*149d0*/  LOP3.LUT R24, R23, 0xf000f, RZ, 0xc0, !PT ;  /* 0x000f000f17187812 */ /* 0x000fe400078ec0ff */
[----:B------:R-:W-:Y:S02]  /*149e0*/  LOP3.LUT R3, R3, 0x64006400, RZ, 0xfc, !PT ;  /* 0x6400640003037812 */ /* 0x000fe400078efcff */
[----:B------:R-:W-:Y:S01]  /*149f0*/  LOP3.LUT R8, R8, 0x64006400, RZ, 0xfc, !PT ;  /* 0x6400640008087812 */ /* 0x000fe200078efcff */
[-C--:B------:R-:W-:Y:S01]  /*14a00*/  FFMA.FTZ R11, R63, R7.reuse, R56 ;  /* 0x000000073f0b7223 */ /* 0x080fe20000010038 */
[----:B------:R-:W-:Y:S01]  /*14a10*/  LOP3.LUT R9, R9, 0x64006400, RZ, 0xfc, !PT ;  /* 0x6400640009097812 */ /* 0x000fe200078efcff */
[-C--:B------:R-:W-:Y:S01]  /*14a20*/  FFMA.FTZ R10, R62, R7.reuse, R57 ;  /* 0x000000073e0a7223 */ /* 0x080fe20000010039 */
[-C--:B------:R-:W-:Y:S01]  /*14a30*/  FFMA.FTZ R18, R61, R7.reuse, R18 ;  /* 0x000000073d127223 */ /* 0x080fe20000010012 */
[----:B------:R-:W-:Y:S01]  /*14a40*/  FFMA.FTZ R17, R60, R7, R17 ;  /* 0x000000073c117223 */ /* 0x000fe20000010011 */
[--C-:B---3--:R-:W-:Y:S01]  /*14a50*/  HADD2.F32 R7, -RZ, R4.reuse.H0_H0 ;  /* 0x20000004ff077230 */ /* 0x108fe20000004100 */
[----:B------:R-:W-:Y:S01]  /*14a60*/  LOP3.LUT R40, R24, 0x64006400, RZ, 0xfc, !PT ;  /* 0x6400640018287812 */ /* 0x000fe200078efcff */
[----:B------:R-:W-:-:S02]  /*14a70*/  HADD2.F32 R44, -RZ, R4.H1_H1 ;  /* 0x30000004ff2c7230 */ /* 0x000fc40000004100 */
[----:B------:R-:W-:Y:S02]  /*14a80*/  HADD2 R4, R3, -1032, -1032 ;  /* 0xe408e40803047430 */ /* 0x000fe40000000000 */
[--C-:B------:R-:W-:Y:S02]  /*14a90*/  HADD2.F32 R54, -RZ, R5.reuse.H0_H0 ;  /* 0x20000005ff367230 */ /* 0x100fe40000004100 */
[----:B------:R-:W-:Y:S02]  /*14aa0*/  HADD2.F32 R51, -RZ, R5.H1_H1 ;  /* 0x30000005ff337230 */ /* 0x000fe40000004100 */
[----:B------:R-:W-:Y:S02]  /*14ab0*/  HADD2 R5, R8, -1032, -1032 ;  /* 0xe408e40808057430 */ /* 0x000fe40000000000 */
[----:B------:R-:W-:Y:S01]  /*14ac0*/  HADD2 R24, R9, -1032, -1032 ;  /* 0xe408e40809187430 */ /* 0x000fe20000000000 */
[----:B------:R-:W-:Y:S01]  /*14ad0*/  LOP3.LUT R6, R20, 0xf000f0, RZ, 0xc0, !PT ;  /* 0x00f000f014067812 */ /* 0x000fe200078ec0ff */
[----:B------:R-:W-:-:S02]  /*14ae0*/  HADD2 R40, R40, -1032, -1032 ;  /* 0xe408e40828287430 */ /* 0x000fc40000000000 */
[--C-:B------:R-:W-:Y:S01]  /*14af0*/  HADD2.F32 R3, -RZ, R4.reuse.H0_H0 ;  /* 0x20000004ff037230 */ /* 0x100fe20000004100 */
[----:B------:R-:W-:Y:S01]  /*14b00*/  LOP3.LUT R19, R21, 0xf000f0, RZ, 0xc0, !PT ;  /* 0x00f000f015137812 */ /* 0x000fe200078ec0ff */
[----:B------:R-:W-:Y:S01]  /*14b10*/  HADD2.F32 R47, -RZ, R4.H1_H1 ;  /* 0x30000004ff2f7230 */ /* 0x000fe20000004100 */
[----:B------:R-:W0:Y:S01]  /*14b20*/  LDS.64 R8, [UR4+0x18] ;  /* 0x00001804ff087984 */ /* 0x000e220008000a00 */
[--C-:B------:R-:W-:Y:S02]  /*14b30*/  HADD2.F32 R4, -RZ, R5.reuse.H0_H0 ;  /* 0x20000005ff047230 */ /* 0x100fe40000004100 */
[----:B------:R-:W-:Y:S02]  /*14b40*/  HADD2.F32 R48, -RZ, R5.H1_H1 ;  /* 0x30000005ff307230 */ /* 0x000fe40000004100 */
[--C-:B------:R-:W-:Y:S02]  /*14b50*/  HADD2.F32 R5, -RZ, R24.reuse.H0_H0 ;  /* 0x20000018ff057230 */ /* 0x100fe40000004100 */
[----:B------:R-:W-:Y:S01]  /*14b60*/  HADD2.F32 R49, -RZ, R24.H1_H1 ;  /* 0x30000018ff317230 */ /* 0x000fe20000004100 */
[----:B------:R-:W-:Y:S01]  /*14b70*/  LOP3.LUT R24, R6, 0x64006400, RZ, 0xfc, !PT ;  /* 0x6400640006187812 */ /* 0x000fe200078efcff */
[----:B------:R-:W-:-:S02]  /*14b80*/  HADD2.F32 R6, -RZ, R40.H0_H0 ;  /* 0x20000028ff067230 */ /* 0x000fc40000004100 */
[----:B------:R-:W-:Y:S01]  /*14b90*/  HADD2.F32 R50, -RZ, R40.H1_H1 ;  /* 0x30000028ff327230 */ /* 0x000fe20000004100 */
[----:B------:R-:W-:Y:S01]  /*14ba0*/  LOP3.LUT R40, R19, 0x64006400, RZ, 0xfc, !PT ;  /* 0x6400640013287812 */ /* 0x000fe200078efcff */
[----:B------:R-:W-:Y:S01]  /*14bb0*/  FFMA.FTZ R46, R3, R7, RZ ;  /* 0x00000007032e7223 */ /* 0x000fe200000100ff */
[C---:B------:R-:W-:Y:S01]  /*14bc0*/  FFMA.FTZ R19, R7.reuse, R4, RZ ;  /* 0x0000000407137223 */ /* 0x040fe200000100ff */
[C---:B------:R-:W-:Y:S01]  /*14bd0*/  FFMA.FTZ R56, R7.reuse, R5, RZ ;  /* 0x0000000507387223 */ /* 0x040fe200000100ff */
[----:B------:R-:W-:Y:S01]  /*14be0*/  LOP3.LUT R41, R22, 0xf000f0, RZ, 0xc0, !PT ;  /* 0x00f000f016297812 */ /* 0x000fe200078ec0ff */
[----:B------:R-:W-:Y:S01]  /*14bf0*/  FFMA.FTZ R7, R7, R6, RZ ;  /* 0x0000000607077223 */ /* 0x000fe200000100ff */
[----:B------:R-:W-:Y:S01]  /*14c00*/  LOP3.LUT R43, R23, 0xf000f0, RZ, 0xc0, !PT ;  /* 0x00f000f0172b7812 */ /* 0x000fe200078ec0ff */
[----:B------:R-:W-:Y:S01]  /*14c10*/  FFMA.FTZ R52, R47, R44, R46 ;  /* 0x0000002c2f347223 */ /* 0x000fe2000001002e */
[----:B------:R-:W-:Y:S01]  /*14c20*/  LOP3.LUT R42, R41, 0x64006400, RZ, 0xfc, !PT ;  /* 0x64006400292a7812 */ /* 0x000fe200078efcff */
[C---:B------:R-:W-:Y:S01]  /*14c30*/  FFMA.FTZ R53, R44.reuse, R48, R19 ;  /* 0x000000302c357223 */ /* 0x040fe20000010013 */
[C---:B------:R-:W-:Y:S01]  /*14c40*/  FFMA.FTZ R58, R44.reuse, R49, R56 ;  /* 0x000000312c3a7223 */ /* 0x040fe20000010038 */
[----:B------:R-:W-:Y:S01]  /*14c50*/  FFMA.FTZ R60, R44, R50, R7 ;  /* 0x000000322c3c7223 */ /* 0x000fe20000010007 */
[----:B------:R-:W-:Y:S01]  /*14c60*/  LOP3.LUT R44, R43, 0x64006400, RZ, 0xfc, !PT ;  /* 0x640064002b2c7812 */ /* 0x000fe200078efcff */
[----:B------:R-:W-:-:S04]  /*14c70*/  HFMA2 R7, R42, R25.H0_H0, -72, -72 ;  /* 0xd480d4802a077431 */ /* 0x000fc80000040019 */
[----:B------:R-:W-:Y:S02]  /*14c80*/  HFMA2 R19, R44, R25.H0_H0, -72, -72 ;  /* 0xd480d4802c137431 */ /* 0x000fe40000040019 */
[----:B------:R-:W-:-:S03]  /*14c90*/  HADD2.F32 R43, -RZ, R7.H0_H0 ;  /* 0x20000007ff2b7230 */ /* 0x000fc60000004100 */
[----:B------:R-:W-:Y:S02]  /*14ca0*/  HADD2.F32 R45, -RZ, R19.H0_H0 ;  /* 0x20000013ff2d7230 */ /* 0x000fe40000004100 */
[----:B------:R-:W-:Y:S02]  /*14cb0*/  HADD2.F32 R44, -RZ, R7.H1_H1 ;  /* 0x30000007ff2c7230 */ /* 0x000fe40000004100 */
[C---:B------:R-:W-:Y:S01]  /*14cc0*/  FFMA.FTZ R7, R54.reuse, R43, R58 ;  /* 0x0000002b36077223 */ /* 0x040fe2000001003a */
[----:B------:R-:W-:Y:S01]  /*14cd0*/  HADD2.F32 R46, -RZ, R19.H1_H1 ;  /* 0x30000013ff2e7230 */ /* 0x000fe20000004100 */
[----:B------:R-:W-:Y:S01]  /*14ce0*/  SHF.R.U32.HI R20, RZ, 0x8, R20 ;  /* 0x00000008ff147819 */ /* 0x000fe20000011614 */
[-C--:B------:R-:W-:Y:S02]  /*14cf0*/  HFMA2 R40, R40, R25.reuse.H0_H0, -72, -72 ;  /* 0xd480d48028287431 */ /* 0x080fe40000040019 */
[----:B------:R-:W-:Y:S01]  /*14d00*/  FFMA.FTZ R19, R54, R45, R60 ;  /* 0x0000002d36137223 */ /* 0x000fe2000001003c */
[----:B------:R-:W-:Y:S01]  /*14d10*/  SHF.R.U32.HI R21, RZ, 0x8, R21 ;  /* 0x00000008ff157819 */ /* 0x000fe20000011615 */
[----:B------:R-:W-:Y:S01]  /*14d20*/  HFMA2 R24, R24, R25.H0_H0, -72, -72 ;  /* 0xd480d48018187431 */ /* 0x000fe20000040019 */
[----:B------:R-:W-:Y:S01]  /*14d30*/  SHF.R.U32.HI R23, RZ, 0x8, R23 ;  /* 0x00000008ff177819 */ /* 0x000fe20000011617 */
[C---:B------:R-:W-:Y:S01]  /*14d40*/  FFMA.FTZ R66, R51.reuse, R44, R7 ;  /* 0x0000002c33427223 */ /* 0x040fe20000010007 */
[----:B------:R-:W-:Y:S01]  /*14d50*/  FFMA.FTZ R59, R51, R46, R19 ;  /* 0x0000002e333b7223 */ /* 0x000fe20000010013 */
[----:B------:R-:W-:Y:S01]  /*14d60*/  LOP3.LUT R7, R20, 0xf000f, RZ, 0xc0, !PT ;  /* 0x000f000f14077812 */ /* 0x000fe200078ec0ff */
[--C-:B------:R-:W-:Y:S01]  /*14d70*/  HADD2.F32 R56, -RZ, R40.reuse.H0_H0 ;  /* 0x20000028ff387230 */ /* 0x100fe20000004100 */
[----:B------:R-:W-:Y:S01]  /*14d80*/  LOP3.LUT R19, R21, 0xf000f, RZ, 0xc0, !PT ;  /* 0x000f000f15137812 */ /* 0x000fe200078ec0ff */
[----:B------:R-:W-:Y:S01]  /*14d90*/  HADD2.F32 R42, -RZ, R40.H1_H1 ;  /* 0x30000028ff2a7230 */ /* 0x000fe20000004100 */
[----:B------:R-:W-:Y:S01]  /*14da0*/  LOP3.LUT R40, R23, 0xf000f, RZ, 0xc0, !PT ;  /* 0x000f000f17287812 */ /* 0x000fe200078ec0ff */
[----:B------:R-:W-:Y:S01]  /*14db0*/  FMUL.FTZ R70, R70, R29 ;  /* 0x0000001d46467220 */ /* 0x000fe20000410000 */
[----:B------:R-:W-:Y:S01]  /*14dc0*/  FMUL.FTZ R71, R71, R30 ;  /* 0x0000001e47477220 */ /* 0x000fe20000410000 */
[----:B------:R-:W-:Y:S01]  /*14dd0*/  HADD2.F32 R55, -RZ, R24.H0_H0 ;  /* 0x20000018ff377230 */ /* 0x000fe20000004100 */
[----:B------:R-:W-:-:S02]  /*14de0*/  LOP3.LUT R7, R7, 0x64006400, RZ, 0xfc, !PT ;  /* 0x6400640007077812 */ /* 0x000fc400078efcff */
[----:B------:R-:W-:Y:S02]  /*14df0*/  LOP3.LUT R19, R19, 0x64006400, RZ, 0xfc, !PT ;  /* 0x6400640013137812 */ /* 0x000fe400078efcff */
[----:B------:R-:W-:Y:S01]  /*14e00*/  LOP3.LUT R40, R40, 0x64006400, RZ, 0xfc, !PT ;  /* 0x6400640028287812 */ /* 0x000fe200078efcff */
[----:B------:R-:W-:Y:S01]  /*14e10*/  HADD2.F32 R41, -RZ, R24.H1_H1 ;  /* 0x30000018ff297230 */ /* 0x000fe20000004100 */
[----:B------:R-:W-:Y:S01]  /*14e20*/  F2FP.F16.F32.PACK_AB R70, RZ, R70 ;  /* 0x00000046ff46723e */ /* 0x000fe200000000ff */
[----:B------:R-:W-:Y:S01]  /*14e30*/  FFMA.FTZ R52, R55, R54, R52 ;  /* 0x0000003637347223 */ /* 0x000fe20000010034 */
[----:B------:R-:W-:Y:S01]  /*14e40*/  F2FP.F16.F32.PACK_AB R71, RZ, R71 ;  /* 0x00000047ff47723e */ /* 0x000fe200000000ff */
[----:B------:R-:W-:Y:S01]  /*14e50*/  FFMA.FTZ R24, R54, R56, R53 ;  /* 0x0000003836187223 */ /* 0x000fe20000010035 */
[----:B------:R-:W-:Y:S02]  /*14e60*/  HADD2 R7, R7, -1032, -1032 ;  /* 0xe408e40807077430 */ /* 0x000fe40000000000 */
[----:B------:R-:W-:Y:S01]  /*14e70*/  HADD2 R19, R19, -1032, -1032 ;  /* 0xe408e40813137430 */ /* 0x000fe20000000000 */
[----:B------:R-:W-:Y:S01]  /*14e80*/  SHF.R.U32.HI R22, RZ, 0x8, R22 ;  /* 0x00000008ff167819 */ /* 0x000fe20000011616 */
[----:B------:R-:W-:Y:S01]  /*14e90*/  HADD2 R40, R40, -1032, -1032 ;  /* 0xe408e40828287430 */ /* 0x000fe20000000000 */
[----:B------:R-:W-:Y:S01]  /*14ea0*/  LOP3.LUT R21, R21, 0xf000f0, RZ, 0xc0, !PT ;  /* 0x00f000f015157812 */ /* 0x000fe200078ec0ff */
[----:B------:R-:W-:Y:S01]  /*14eb0*/  FFMA.FTZ R58, R41, R51, R52 ;  /* 0x00000033293a7223 */ /* 0x000fe20000010034 */
[----:B------:R-:W-:Y:S01]  /*14ec0*/  PRMT R70, R70, 0x5410, R71 ;  /* 0x0000541046467816 */ /* 0x000fe20000000047 */
[----:B------:R-:W-:Y:S01]  /*14ed0*/  FFMA.FTZ R60, R51, R42, R24 ;  /* 0x0000002a333c7223 */ /* 0x000fe20000010018 */
[----:B0-----:R-:W-:-:S02]  /*14ee0*/  HADD2.F32 R57, -RZ, R8.H0_H0 ;  /* 0x20000008ff397230 */ /* 0x001fc40000004100 */
[----:B------:R-:W-:Y:S01]  /*14ef0*/  HADD2.F32 R51, -RZ, R7.H0_H0 ;  /* 0x20000007ff337230 */ /* 0x000fe20000004100 */
[----:B------:R-:W-:Y:S01]  /*14f00*/  LOP3.LUT R24, R22, 0xf000f, RZ, 0xc0, !PT ;  /* 0x000f000f16187812 */ /* 0x000fe200078ec0ff */
[----:B------:R-:W-:Y:S01]  /*14f10*/  HADD2.F32 R61, -RZ, R8.H1_H1 ;  /* 0x30000008ff3d7230 */ /* 0x000fe20000004100 */
[----:B------:R-:W-:Y:S01]  /*14f20*/  LOP3.LUT R8, R21, 0x64006400, RZ, 0xfc, !PT ;  /* 0x6400640015087812 */ /* 0x000fe200078efcff */
[----:B------:R-:W-:Y:S02]  /*14f30*/  HADD2.F32 R52, -RZ, R19.H0_H0 ;  /* 0x20000013ff347230 */ /* 0x000fe40000004100 */
[----:B------:R-:W-:Y:S02]  /*14f40*/  HADD2.F32 R54, -RZ, R40.H0_H0 ;  /* 0x20000028ff367230 */ /* 0x000fe40000004100 */
[----:B------:R-:W-:Y:S02]  /*14f50*/  HFMA2 R34, R70, 1, 1, R34 ;  /* 0x3c003c0046227831 */ /* 0x000fe40000000022 */
[----:B------:R-:W-:Y:S01]  /*14f60*/  FFMA.FTZ R62, R51, R57, R58 ;  /* 0x00000039333e7223 */ /* 0x000fe2000001003a */
[----:B------:R-:W-:Y:S01]  /*14f70*/  LOP3.LUT R24, R24, 0x64006400, RZ, 0xfc, !PT ;  /* 0x6400640018187812 */ /* 0x000fe200078efcff */
[----:B------:R-:W-:-:S02]  /*14f80*/  HADD2.F32 R70, -RZ, R9.H0_H0 ;  /* 0x20000009ff467230 */ /* 0x000fc40000004100 */
[C---:B------:R-:W-:Y:S01]  /*14f90*/  FFMA.FTZ R64, R57.reuse, R52, R60 ;  /* 0x0000003439407223 */ /* 0x040fe2000001003c */
[----:B------:R-:W-:Y:S02]  /*14fa0*/  HADD2.F32 R69, -RZ, R9.H1_H1 ;  /* 0x30000009ff457230 */ /* 0x000fe40000004100 */
[----:B------:R-:W-:Y:S01]  /*14fb0*/  FFMA.FTZ R9, R57, R54, R59 ;  /* 0x0000003639097223 */ /* 0x000fe2000001003b */
[----:B------:R-:W-:Y:S02]  /*14fc0*/  HADD2.F32 R58, -RZ, R19.H1_H1 ;  /* 0x30000013ff3a7230 */ /* 0x000fe40000004100 */
[----:B------:R-:W-:Y:S02]  /*14fd0*/  HFMA2 R8, R8, R25.H0_H0, -72, -72 ;  /* 0xd480d48008087431 */ /* 0x000fe40000040019 */
[----:B------:R-:W-:Y:S02]  /*14fe0*/  HADD2.F32 R60, -RZ, R40.H1_H1 ;  /* 0x30000028ff3c7230 */ /* 0x000fe40000004100 */
[----:B------:R-:W-:-:S02]  /*14ff0*/  HADD2 R24, R24, -1032, -1032 ;  /* 0xe408e40818187430 */ /* 0x000fc40000000000 */
[C---:B------:R-:W-:Y:S01]  /*15000*/  FFMA.FTZ R19, R61.reuse, R58, R64 ;  /* 0x0000003a3d137223 */ /* 0x040fe20000010040 */
[--C-:B------:R-:W-:Y:S02]  /*15010*/  HADD2.F32 R63, -RZ, R8.reuse.H0_H0 ;  /* 0x20000008ff3f7230 */ /* 0x100fe40000004100 */
[----:B------:R-:W-:Y:S01]  /*15020*/  FFMA.FTZ R74, R61, R60, R9 ;  /* 0x0000003c3d4a7223 */ /* 0x000fe20000010009 */
[----:B------:R-:W-:Y:S01]  /*15030*/  HADD2.F32 R64, -RZ, R8.H1_H1 ;  /* 0x30000008ff407230 */ /* 0x000fe20000004100 */
[----:B------:R-:W-:Y:S01]  /*15040*/  LOP3.LUT R20, R20, 0xf000f0, RZ, 0xc0, !PT ;  /* 0x00f000f014147812 */ /* 0x000fe200078ec0ff */
[----:B------:R-:W0:Y:S01]  /*15050*/  LDS.64 R8, [UR4+0x90] ;  /* 0x00009004ff087984 */ /* 0x000e220008000a00 */
[----:B------:R-:W-:Y:S01]  /*15060*/  LOP3.LUT R22, R22, 0xf000f0, RZ, 0xc0, !PT ;  /* 0x00f000f016167812 */ /* 0x000fe200078ec0ff */
[--C-:B------:R-:W-:Y:S01]  /*15070*/  HADD2.F32 R53, -RZ, R24.reuse.H0_H0 ;  /* 0x20000018ff357230 */ /* 0x100fe20000004100 */
[----:B------:R-:W-:Y:S01]  /*15080*/  LOP3.LUT R23, R23, 0xf000f0, RZ, 0xc0, !PT ;  /* 0x00f000f017177812 */ /* 0x000fe200078ec0ff */
[----:B------:R-:W-:Y:S01]  /*15090*/  HADD2.F32 R59, -RZ, R24.H1_H1 ;  /* 0x30000018ff3b7230 */ /* 0x000fe20000004100 */
[----:B------:R-:W-:-:S02]  /*150a0*/  LOP3.LUT R20, R20, 0x64006400, RZ, 0xfc, !PT ;  /* 0x6400640014147812 */ /* 0x000fc400078efcff */
[----:B------:R-:W-:Y:S02]  /*150b0*/  LOP3.LUT R22, R22, 0x64006400, RZ, 0xfc, !PT ;  /* 0x6400640016167812 */ /* 0x000fe400078efcff */
[----:B------:R-:W-:Y:S01]  /*150c0*/  LOP3.LUT R24, R23, 0x64006400, RZ, 0xfc, !PT ;  /* 0x6400640017187812 */ /* 0x000fe200078efcff */
[----:B------:R-:W-:Y:S01]  /*150d0*/  FFMA.FTZ R66, R57, R53, R66 ;  /* 0x0000003539427223 */ /* 0x000fe20000010042 */
[----:B------:R-:W-:Y:S02]  /*150e0*/  HADD2.F32 R57, -RZ, R7.H1_H1 ;  /* 0x30000007ff397230 */ /* 0x000fe40000004100 */
[-C--:B------:R-:W-:Y:S02]  /*150f0*/  HFMA2 R20, R20, R25.reuse.H0_H0, -72, -72 ;  /* 0xd480d48014147431 */ /* 0x080fe40000040019 */
[-C--:B------:R-:W-:Y:S02]  /*15100*/  HFMA2 R22, R22, R25.reuse.H0_H0, -72, -72 ;  /* 0xd480d48016167431 */ /* 0x080fe40000040019 */
[----:B------:R-:W-:-:S02]  /*15110*/  HFMA2 R24, R24, R25.H0_H0, -72, -72 ;  /* 0xd480d48018187431 */ /* 0x000fc40000040019 */
[----:B------:R-:W-:Y:S01]  /*15120*/  FFMA.FTZ R40, R57, R61, R62 ;  /* 0x0000003d39287223 */ /* 0x000fe2000001003e */
[----:B------:R-:W-:Y:S01]  /*15130*/  FFMA.FTZ R72, R61, R59, R66 ;  /* 0x0000003b3d487223 */ /* 0x000fe20000010042 */
[----:B------:R-:W-:Y:S02]  /*15140*/  HADD2.F32 R61, -RZ, R20.H0_H0 ;  /* 0x20000014ff3d7230 */ /* 0x000fe40000004100 */
[----:B------:R-:W-:Y:S02]  /*15150*/  HADD2.F32 R65, -RZ, R22.H0_H0 ;  /* 0x20000016ff417230 */ /* 0x000fe40000004100 */
[----:B------:R-:W-:Y:S02]  /*15160*/  HADD2.F32 R67, -RZ, R24.H0_H0 ;  /* 0x20000018ff437230 */ /* 0x000fe40000004100 */
[----:B------:R-:W-:Y:S01]  /*15170*/  FMUL.FTZ R11, R11, R28 ;  /* 0x0000001c0b0b7220 */ /* 0x000fe20000410000 */
[----:B------:R-:W-:Y:S02]  /*15180*/  HADD2.F32 R62, -RZ, R20.H1_H1 ;  /* 0x30000014ff3e7230 */ /* 0x000fe40000004100 */
[----:B------:R-:W-:Y:S01]  /*15190*/  FMUL.FTZ R10, R10, R27 ;  /* 0x0000001b0a0a7220 */ /* 0x000fe20000410000 */
[----:B------:R-:W-:-:S02]  /*151a0*/  HADD2.F32 R66, -RZ, R22.H1_H1 ;  /* 0x30000016ff427230 */ /* 0x000fc40000004100 */
[----:B------:R-:W-:Y:S01]  /*151b0*/  FFMA.FTZ R7, R61, R70, R40 ;  /* 0x000000463d077223 */ /* 0x000fe20000010028 */
[----:B------:R-:W-:Y:S02]  /*151c0*/  HADD2.F32 R68, -RZ, R24.H1_H1 ;  /* 0x30000018ff447230 */ /* 0x000fe40000004100 */
[C---:B------:R-:W-:Y:S01]  /*151d0*/  FFMA.FTZ R20, R70.reuse, R63, R19 ;  /* 0x0000003f46147223 */ /* 0x040fe20000010013 */
[C---:B------:R-:W-:Y:S01]  /*151e0*/  FFMA.FTZ R19, R70.reuse, R65, R72 ;  /* 0x0000004146137223 */ /* 0x040fe20000010048 */
[----:B------:R-:W-:Y:S01]  /*151f0*/  FFMA.FTZ R21, R70, R67, R74 ;  /* 0x0000004346157223 */ /* 0x000fe2000001004a */
[----:B------:R-:W-:Y:S01]  /*15200*/  MOV R24, R2 ;  /* 0x0000000200187202 */ /* 0x000fe20000000f00 */
[----:B------:R-:W-:Y:S01]  /*15210*/  FFMA.FTZ R7, R62, R69, R7 ;  /* 0x000000453e077223 */ /* 0x000fe20000010007 */
[----:B------:R-:W-:Y:S01]  /*15220*/  MOV R40, R0 ;  /* 0x0000000000287202 */ /* 0x000fe20000000f00 */
[C---:B------:R-:W-:Y:S01]  /*15230*/  FFMA.FTZ R20, R69.reuse, R64, R20 ;  /* 0x0000004045147223 */ /* 0x040fe20000010014 */
[----:B------:R-:W-:Y:S01]  /*15240*/  F2FP.F16.F32.PACK_AB R0, RZ, R11 ;  /* 0x0000000bff00723e */ /* 0x000fe200000000ff */
[C---:B------:R-:W-:Y:S01]  /*15250*/  FFMA.FTZ R22, R69.reuse, R66, R19 ;  /* 0x0000004245167223 */ /* 0x040fe20000010013 */
[----:B------:R-:W-:Y:S01]  /*15260*/  F2FP.F16.F32.PACK_AB R2, RZ, R10 ;  /* 0x0000000aff02723e */ /* 0x000fe200000000ff */
        /* <DEDUP_REMOVED lines=9> */
[----:B------:R-:W-:Y:S02]  /*15300*/  F2FP.F16.F32.PACK_AB R17, RZ, R17 ;  /* 0x00000011ff11723e */ /* 0x000fe400000000ff */
[----:B------:R-:W-:Y:S02]  /*15310*/  PRMT R0, R0, 0x5410, R2 ;  /* 0x0000541000007816 */ /* 0x000fe40000000002 */
[----:B------:R-:W-:Y:S02]  /*15320*/  F2FP.F16.F32.PACK_AB R7, RZ, R7 ;  /* 0x00000007ff07723e */ /* 0x000fe400000000ff */
[----:B------:R-:W-:Y:S02]  /*15330*/  F2FP.F16.F32.PACK_AB R20, RZ, R20 ;  /* 0x00000014ff14723e */ /* 0x000fe400000000ff */
[----:B------:R-:W-:Y:S02]  /*15340*/  F2FP.F16.F32.PACK_AB R22, RZ, R22 ;  /* 0x00000016ff16723e */ /* 0x000fe400000000ff */
[----:B------:R-:W-:-:S02]  /*15350*/  F2FP.F16.F32.PACK_AB R21, RZ, R21 ;  /* 0x00000015ff15723e */ /* 0x000fc400000000ff */
[----:B------:R-:W-:Y:S02]  /*15360*/  PRMT R18, R18, 0x5410, R17 ;  /* 0x0000541012127816 */ /* 0x000fe40000000011 */
[----:B------:R-:W-:Y:S01]  /*15370*/  PRMT R7, R7, 0x5410, R20 ;  /* 0x0000541007077816 */ /* 0x000fe20000000014 */
[----:B------:R-:W-:Y:S01]  /*15380*/  HFMA2 R24, R0, 1, 1, R24 ;  /* 0x3c003c0000187831 */ /* 0x000fe20000000018 */
[----:B------:R-:W-:Y:S01]  /*15390*/  PRMT R22, R22, 0x5410, R21 ;  /* 0x0000541016167816 */ /* 0x000fe20000000015 */
[----:B------:R-:W-:Y:S02]  /*153a0*/  HADD2 R40, R18, R40 ;  /* 0x0000002812287230 */ /* 0x000fe40000000000 */
[--C-:B0-----:R-:W-:Y:S01]  /*153b0*/  HADD2.F32 R0, -RZ, R8.reuse.H0_H0 ;  /* 0x20000008ff007230 */ /* 0x101fe20000004100 */
[----:B------:R-:W0:Y:S01]  /*153c0*/  LDS.64 R18, [UR4+0x110] ;  /* 0x00011004ff127984 */ /* 0x000e220008000a00 */
[----:B------:R-:W-:Y:S02]  /*153d0*/  HFMA2 R39, R7, 1, 1, R39 ;  /* 0x3c003c0007277831 */ /* 0x000fe40000000027 */
[----:B------:R-:W-:-:S02]  /*153e0*/  HADD2.F32 R8, -RZ, R8.H1_H1 ;  /* 0x30000008ff087230 */ /* 0x000fc40000004100 */
[----:B------:R-:W-:Y:S02]  /*153f0*/  HFMA2 R38, R22, 1, 1, R38 ;  /* 0x3c003c0016267831 */ /* 0x000fe40000000026 */
[--C-:B------:R-:W-:Y:S02]  /*15400*/  HADD2.F32 R20, -RZ, R9.reuse.H0_H0 ;  /* 0x20000009ff147230 */ /* 0x100fe40000004100 */
[-C--:B------:R-:W-:Y:S01]  /*15410*/  FFMA.FTZ R2, R3, R0.reuse, RZ ;  /* 0x0000000003027223 */ /* 0x080fe200000100ff */
[----:B------:R-:W-:Y:S02]  /*15420*/  HADD2.F32 R7, -RZ, R9.H1_H1 ;  /* 0x30000009ff077230 */ /* 0x000fe40000004100 */
[-C--:B------:R-:W-:Y:S01]  /*15430*/  FFMA.FTZ R9, R4, R0.reuse, RZ ;  /* 0x0000000004097223 */ /* 0x080fe200000100ff */
[-C--:B------:R-:W-:Y:S01]  /*15440*/  FFMA.FTZ R22, R5, R0.reuse, RZ ;  /* 0x0000000005167223 */ /* 0x080fe200000100ff */
[----:B------:R-:W-:Y:S01]  /*15450*/  FFMA.FTZ R17, R6, R0, RZ ;  /* 0x0000000006117223 */ /* 0x000fe200000100ff */
[-C--:B------:R-:W-:Y:S01]  /*15460*/  FFMA.FTZ R2, R47, R8.reuse, R2 ;  /* 0x000000082f027223 */ /* 0x080fe20000010002 */
[-C--:B------:R-:W-:Y:S01]  /*15470*/  FFMA.FTZ R9, R48, R8.reuse, R9 ;  /* 0x0000000830097223 */ /* 0x080fe20000010009 */
[-C--:B------:R-:W-:Y:S01]  /*15480*/  FFMA.FTZ R22, R49, R8.reuse, R22 ;  /* 0x0000000831167223 */ /* 0x080fe20000010016 */
[----:B------:R-:W-:-:S02]  /*15490*/  FFMA.FTZ R8, R50, R8, R17 ;  /* 0x0000000832087223 */ /* 0x000fc40000010011 */
[-C--:B------:R-:W-:Y:S02]  /*154a0*/  FFMA.FTZ R21, R56, R20.reuse, R9 ;  /* 0x0000001438157223 */ /* 0x080fe40000010009 */
[-C--:B------:R-:W-:Y:S02]  /*154b0*/  FFMA.FTZ R69, R45, R20.reuse, R8 ;  /* 0x000000142d457223 */ /* 0x080fe40000010008 */
[----:B------:R-:W2:Y:S01]  /*154c0*/  LDS.64 R8, [UR4+0x118] ;  /* 0x00011804ff087984 */ /* 0x000ea20008000a00 */
        /* <DEDUP_REMOVED lines=42> */
[--C-:B--2---:R-:W-:Y:S02]  /*15770*/  HADD2.F32 R11, -RZ, R8.reuse.H0_H0 ;  /* 0x20000008ff0b7230 */ /* 0x104fe40000004100 */
        /* <DEDUP_REMOVED lines=9> */
[----:B------:R-:W-:-:S04]  /*15810*/  IMAD.WIDE R114, R123, 0x4, R114 ;  /* 0x000000047b727825 */ /* 0x000fc800078e0272 */
[-C--:B------:R-:W-:Y:S01]  /*15820*/  FFMA.FTZ R20, R57, R8.reuse, R20 ;  /* 0x0000000839147223 */ /* 0x080fe20000010014 */
[-C--:B------:R-:W-:Y:S01]  /*15830*/  FFMA.FTZ R70, R58, R8.reuse, R23 ;  /* 0x000000083a467223 */ /* 0x080fe20000010017 */
[-C--:B------:R-:W-:Y:S01]  /*15840*/  FFMA.FTZ R72, R59, R8.reuse, R10 ;  /* 0x000000083b487223 */ /* 0x080fe2000001000a */
[--C-:B------:R-:W-:Y:S02]  /*15850*/  HADD2.F32 R22, -RZ, R9.reuse.H0_H0 ;  /* 0x20000009ff167230 */ /* 0x100fe40000004100 */
[----:B------:R-:W-:Y:S01]  /*15860*/  FFMA.FTZ R74, R60, R8, R71 ;  /* 0x000000083c4a7223 */ /* 0x000fe20000010047 */
[----:B------:R-:W-:Y:S01]  /*15870*/  HADD2.F32 R21, -RZ, R9.H1_H1 ;  /* 0x30000009ff157230 */ /* 0x000fe20000004100 */
[----:B------:R-:W0:Y:S04]  /*15880*/  LDS.64 R18, [UR4+0x190] ;  /* 0x00019004ff127984 */ /* 0x000e280008000a00 */
[----:B------:R-:W2:Y:S01]  /*15890*/  LDG.E.128.CONSTANT R8, desc[UR8][R114.64] ;  /* 0x0000000872087981 */ /* 0x000ea2000c1e9d00 */
[-C--:B------:R-:W-:Y:S01]  /*158a0*/  FFMA.FTZ R23, R61, R22.reuse, R20 ;  /* 0x000000163d177223 */ /* 0x080fe20000010014 */
[-C--:B------:R-:W-:Y:S01]  /*158b0*/  FFMA.FTZ R69, R63, R22.reuse, R70 ;  /* 0x000000163f457223 */ /* 0x080fe20000010046 */
[-C--:B------:R-:W-:Y:S01]  /*158c0*/  FFMA.FTZ R71, R65, R22.reuse, R72 ;  /* 0x0000001641477223 */ /* 0x080fe20000010048 */
[----:B------:R-:W-:Y:S01]  /*158d0*/  FFMA.FTZ R73, R67, R22, R74 ;  /* 0x0000001643497223 */ /* 0x000fe2000001004a */
[----:B------:R-:W-:Y:S01]  /*158e0*/  FMUL.FTZ R7, R7, R28 ;  /* 0x0000001c07077220 */ /* 0x000fe20000410000 */
[----:B------:R-:W-:Y:S01]  /*158f0*/  FMUL.FTZ R2, R2, R27 ;  /* 0x0000001b02027220 */ /* 0x000fe20000410000 */
[-C--:B------:R-:W-:Y:S01]  /*15900*/  FFMA.FTZ R23, R62, R21.reuse, R23 ;  /* 0x000000153e177223 */ /* 0x080fe20000010017 */
[-C--:B------:R-:W-:Y:S01]  /*15910*/  FFMA.FTZ R22, R64, R21.reuse, R69 ;  /* 0x0000001540167223 */ /* 0x080fe20000010045 */
[-C--:B------:R-:W-:Y:S01]  /*15920*/  FFMA.FTZ R70, R66, R21.reuse, R71 ;  /* 0x0000001542467223 */ /* 0x080fe20000010047 */
[----:B------:R-:W-:Y:S01]  /*15930*/  FFMA.FTZ R73, R68, R21, R73 ;  /* 0x0000001544497223 */ /* 0x000fe20000010049 */
[----:B------:R-:W-:Y:S01]  /*15940*/  FMUL.FTZ R0, R0, R29 ;  /* 0x0000001d00007220 */ /* 0x000fe20000410000 */
[----:B------:R-:W1:Y:S01]  /*15950*/  LDS.64 R20, [UR4+0x198] ;  /* 0x00019804ff147984 */ /* 0x000e620008000a00 */
[----:B------:R-:W-:Y:S01]  /*15960*/  FMUL.FTZ R17, R17, R30 ;  /* 0x0000001e11117220 */ /* 0x000fe20000410000 */
[----:B------:R-:W-:Y:S01]  /*15970*/  F2FP.F16.F32.PACK_AB R7, RZ, R7 ;  /* 0x00000007ff07723e */ /* 0x000fe200000000ff */
[----:B------:R-:W-:Y:S01]  /*15980*/  FMUL.FTZ R23, R23, R28 ;  /* 0x0000001c17177220 */ /* 0x000fe20000410000 */
[----:B------:R-:W-:Y:S01]  /*15990*/  F2FP.F16.F32.PACK_AB R2, RZ, R2 ;  /* 0x00000002ff02723e */ /* 0x000fe200000000ff */
        /* <DEDUP_REMOVED lines=10> */
[----:B------:R-:W-:Y:S01]  /*15a40*/  PRMT R0, R0, 0x5410, R17 ;  /* 0x0000541000007816 */ /* 0x000fe20000000011 */
[----:B------:R-:W-:Y:S01]  /*15a50*/  HFMA2 R36, R7, 1, 1, R36 ;  /* 0x3c003c0007247831 */ /* 0x000fe20000000024 */
[----:B------:R-:W-:Y:S02]  /*15a60*/  PRMT R7, R23, 0x5410, R22 ;  /* 0x0000541017077816 */ /* 0x000fe40000000016 */
[----:B------:R-:W-:Y:S01]  /*15a70*/  PRMT R70, R70, 0x5410, R73 ;  /* 0x0000541046467816 */ /* 0x000fe20000000049 */
[----:B------:R-:W3:Y:S01]  /*15a80*/  LDS.64 R22, [UR4+0x210] ;  /* 0x00021004ff167984 */ /* 0x000ee20008000a00 */
[----:B------:R-:W-:Y:S02]  /*15a90*/  HADD2 R37, R0, R37 ;  /* 0x0000002500257230 */ /* 0x000fe40000000000 */
[--C-:B0-----:R-:W-:Y:S02]  /*15aa0*/  HADD2.F32 R0, -RZ, R18.reuse.H0_H0 ;  /* 0x20000012ff007230 */ /* 0x101fe40000004100 */
[----:B------:R-:W-:-:S02]  /*15ab0*/  HADD2.F32 R18, -RZ, R18.H1_H1 ;  /* 0x30000012ff127230 */ /* 0x000fc40000004100 */
[----:B------:R-:W-:Y:S02]  /*15ac0*/  HFMA2 R31, R70, 1, 1, R31 ;  /* 0x3c003c00461f7831 */ /* 0x000fe4000000001f */
[-C--:B------:R-:W-:Y:S01]  /*15ad0*/  FFMA.FTZ R2, R3, R0.reuse, RZ ;  /* 0x0000000003027223 */ /* 0x080fe200000100ff */
[-C--:B------:R-:W-:Y:S01]  /*15ae0*/  FFMA.FTZ R17, R4, R0.reuse, RZ ;  /* 0x0000000004117223 */ /* 0x080fe200000100ff */
[-C--:B------:R-:W-:Y:S01]  /*15af0*/  FFMA.FTZ R70, R5, R0.reuse, RZ ;  /* 0x0000000005467223 */ /* 0x080fe200000100ff */
[----:B------:R-:W-:Y:S01]  /*15b00*/  FFMA.FTZ R69, R6, R0, RZ ;  /* 0x0000000006457223 */ /* 0x000fe200000100ff */
[----:B------:R-:W-:Y:S02]  /*15b10*/  HFMA2 R7, R7, 1, 1, R16 ;  /* 0x3c003c0007077831 */ /* 0x000fe40000000010 */
[----:B------:R-:W-:Y:S02]  /*15b20*/  HADD2.F32 R16, -RZ, R19.H0_H0 ;  /* 0x20000013ff107230 */ /* 0x000fe40000004100 */
        /* <DEDUP_REMOVED lines=9> */
[----:B------:R-:W-:Y:S02]  /*15bc0*/  HADD2.F32 R19, -RZ, R19.H1_H1 ;  /* 0x30000013ff137230 */ /* 0x000fe40000004100 */
[----:B-1----:R-:W-:-:S03]  /*15bd0*/  HADD2.F32 R69, -RZ, R20.H0_H0 ;  /* 0x20000014ff457230 */ /* 0x002fc60000004100 */
        /* <DEDUP_REMOVED lines=67> */
[----:B------:R-:W-:Y:S01]  /*16010*/  F2FP.F16.F32.PACK_AB R21, RZ, R21 ;  /* 0x00000015ff15723e */ /* 0x000fe200000000ff */
[----:B------:R-:W-:Y:S01]  /*16020*/  FMUL.FTZ R20, R20, R27 ;  /* 0x0000001b14147220 */ /* 0x000fe20000410000 */
[----:B------:R-:W-:Y:S01]  /*16030*/  F2FP.F16.F32.PACK_AB R0, RZ, R0 ;  /* 0x00000000ff00723e */ /* 0x000fe200000000ff */
[----:B------:R-:W-:Y:S01]  /*16040*/  FMUL.FTZ R23, R23, R28 ;  /* 0x0000001c17177220 */ /* 0x000fe20000410000 */
[-C--:B------:R-:W-:Y:S01]  /*16050*/  FMUL.FTZ R22, R22, R29.reuse ;  /* 0x0000001d16167220 */ /* 0x080fe20000410000 */
[-C--:B------:R-:W-:Y:S01]  /*16060*/  FMUL.FTZ R75, R75, R30.reuse ;  /* 0x0000001e4b4b7220 */ /* 0x080fe20000410000 */
[----:B------:R-:W-:Y:S01]  /*16070*/  FMUL.FTZ R2, R2, R29 ;  /* 0x0000001d02027220 */ /* 0x000fe20000410000 */
[----:B------:R-:W-:Y:S01]  /*16080*/  FMUL.FTZ R69, R69, R30 ;  /* 0x0000001e45457220 */ /* 0x000fe20000410000 */
[----:B------:R-:W-:Y:S02]  /*16090*/  PRMT R21, R21, 0x5410, R0 ;  /* 0x0000541015157816 */ /* 0x000fe40000000000 */
        /* <DEDUP_REMOVED lines=8> */
[----:B------:R-:W-:Y:S01]  /*16120*/  PRMT R22, R22, 0x5410, R75 ;  /* 0x0000541016167816 */ /* 0x000fe2000000004b */
[----:B------:R-:W3:Y:S01]  /*16130*/  LDS.64 R20, [UR4+0x310] ;  /* 0x00031004ff147984 */ /* 0x000ee20008000a00 */
[----:B------:R-:W-:Y:S01]  /*16140*/  PRMT R2, R2, 0x5410, R69 ;  /* 0x0000541002027816 */ /* 0x000fe20000000045 */
[--C-:B0-----:R-:W-:Y:S02]  /*16150*/  HADD2.F32 R0, -RZ, R18.reuse.H0_H0 ;  /* 0x20000012ff007230 */ /* 0x101fe40000004100 */
[----:B------:R-:W-:Y:S02]  /*16160*/  HADD2.F32 R18, -RZ, R18.H1_H1 ;  /* 0x30000012ff127230 */ /* 0x000fe40000004100 */
[----:B------:R-:W-:Y:S02]  /*16170*/  HFMA2 R22, R22, 1, 1, R15 ;  /* 0x3c003c0016167831 */ /* 0x000fe4000000000f */
[----:B------:R-:W-:Y:S02]  /*16180*/  HADD2 R33, R2, R33 ;  /* 0x0000002102217230 */ /* 0x000fe40000000000 */
[-C--:B------:R-:W-:Y:S01]  /*16190*/  FFMA.FTZ R2, R3, R0.reuse, RZ ;  /* 0x0000000003027223 */ /* 0x080fe200000100ff */
[-C--:B------:R-:W-:Y:S01]  /*161a0*/  FFMA.FTZ R15, R4, R0.reuse, RZ ;  /* 0x00000000040f7223 */ /* 0x080fe200000100ff */
[-C--:B------:R-:W-:Y:S01]  /*161b0*/  FFMA.FTZ R70, R5, R0.reuse, RZ ;  /* 0x0000000005467223 */ /* 0x080fe200000100ff */
[----:B------:R-:W-:Y:S01]  /*161c0*/  FFMA.FTZ R69, R6, R0, RZ ;  /* 0x0000000006457223 */ /* 0x000fe200000100ff */
[----:B------:R-:W-:-:S02]  /*161d0*/  HFMA2 R23, R23, 1, 1, R14 ;  /* 0x3c003c0017177831 */ /* 0x000fc4000000000e */
        /* <DEDUP_REMOVED lines=62> */
[--C-:B------:R-:W-:Y:S02]  /*165c0*/  HADD2.F32 R20, -RZ, R15.reuse.H0_H0 ;  /* 0x2000000fff147230 */ /* 0x100fe40000004100 */
[----:B------:R-:W-:Y:S01]  /*165d0*/  FMUL.FTZ R0, R0, R29 ;  /* 0x0000001d00007220 */ /* 0x000fe20000410000 */
[-C--:B------:R-:W-:Y:S01]  /*165e0*/  FFMA.FTZ R18, R57, R14.reuse, R18 ;  /* 0x0000000e39127223 */ /* 0x080fe20000010012 */
[-C--:B------:R-:W-:Y:S01]  /*165f0*/  FFMA.FTZ R70, R58, R14.reuse, R71 ;  /* 0x0000000e3a467223 */ /* 0x080fe20000010047 */
[-C--:B------:R-:W-:Y:S01]  /*16600*/  FFMA.FTZ R72, R59, R14.reuse, R72 ;  /* 0x0000000e3b487223 */ /* 0x080fe20000010048 */
[----:B------:R-:W-:Y:S01]  /*16610*/  FFMA.FTZ R14, R60, R14, R75 ;  /* 0x0000000e3c0e7223 */ /* 0x000fe2000001004b */
[----:B------:R-:W-:Y:S01]  /*16620*/  FMUL.FTZ R19, R19, R30 ;  /* 0x0000001e13137220 */ /* 0x000fe20000410000 */
[----:B------:R-:W-:Y:S02]  /*16630*/  HADD2.F32 R15, -RZ, R15.H1_H1 ;  /* 0x3000000fff0f7230 */ /* 0x000fe40000004100 */
[-C--:B------:R-:W-:Y:S01]  /*16640*/  FFMA.FTZ R21, R61, R20.reuse, R18 ;  /* 0x000000143d157223 */ /* 0x080fe20000010012 */
[-C--:B------:R-:W-:Y:S01]  /*16650*/  FFMA.FTZ R71, R63, R20.reuse, R70 ;  /* 0x000000143f477223 */ /* 0x080fe20000010046 */
[-C--:B------:R-:W-:Y:S01]  /*16660*/  FFMA.FTZ R73, R65, R20.reuse, R72 ;  /* 0x0000001441497223 */ /* 0x080fe20000010048 */
[----:B------:R-:W-:Y:S01]  /*16670*/  FFMA.FTZ R75, R67, R20, R14 ;  /* 0x00000014434b7223 */ /* 0x000fe2000001000e */
[----:B------:R-:W-:-:S02]  /*16680*/  F2FP.F16.F32.PACK_AB R0, RZ, R0 ;  /* 0x00000000ff00723e */ /* 0x000fc400000000ff */
[----:B------:R-:W-:Y:S01]  /*16690*/  F2FP.F16.F32.PACK_AB R19, RZ, R19 ;  /* 0x00000013ff13723e */ /* 0x000fe200000000ff */
[-C--:B------:R-:W-:Y:S01]  /*166a0*/  FFMA.FTZ R21, R62, R15.reuse, R21 ;  /* 0x0000000f3e157223 */ /* 0x080fe20000010015 */
[-C--:B------:R-:W-:Y:S01]  /*166b0*/  FFMA.FTZ R18, R64, R15.reuse, R71 ;  /* 0x0000000f40127223 */ /* 0x080fe20000010047 */
[-C--:B------:R-:W-:Y:S01]  /*166c0*/  FFMA.FTZ R20, R66, R15.reuse, R73 ;  /* 0x0000000f42147223 */ /* 0x080fe20000010049 */
[----:B------:R-:W-:Y:S01]  /*166d0*/  FFMA.FTZ R75, R68, R15, R75 ;  /* 0x0000000f444b7223 */ /* 0x000fe2000001004b */
[----:B------:R-:W-:Y:S01]  /*166e0*/  PRMT R0, R0, 0x5410, R19 ;  /* 0x0000541000007816 */ /* 0x000fe20000000013 */
[----:B------:R-:W1:Y:S01]  /*166f0*/  LDS.64 R14, [UR4+0x398] ;  /* 0x00039804ff0e7984 */ /* 0x000e620008000a00 */
[-C--:B------:R-:W-:Y:S01]  /*16700*/  FMUL.FTZ R69, R69, R28.reuse ;  /* 0x0000001c45457220 */ /* 0x080fe20000410000 */
[----:B------:R-:W-:Y:S01]  /*16710*/  FMUL.FTZ R2, R2, R27 ;  /* 0x0000001b02027220 */ /* 0x000fe20000410000 */
[----:B------:R-:W-:Y:S01]  /*16720*/  FMUL.FTZ R21, R21, R28 ;  /* 0x0000001c15157220 */ /* 0x000fe20000410000 */
[----:B------:R-:W-:-:S02]  /*16730*/  HADD2 R12, R0, R12 ;  /* 0x0000000c000c7230 */ /* 0x000fc40000000000 */
[----:B------:R-:W-:Y:S01]  /*16740*/  FMUL.FTZ R18, R18, R27 ;  /* 0x0000001b12127220 */ /* 0x000fe20000410000 */
[----:B------:R-:W-:Y:S02]  /*16750*/  F2FP.F16.F32.PACK_AB R69, RZ, R69 ;  /* 0x00000045ff45723e */ /* 0x000fe400000000ff */
[----:B------:R-:W-:Y:S02]  /*16760*/  F2FP.F16.F32.PACK_AB R2, RZ, R2 ;  /* 0x00000002ff02723e */ /* 0x000fe400000000ff */
[----:B------:R-:W-:Y:S02]  /*16770*/  F2FP.F16.F32.PACK_AB R21, RZ, R21 ;  /* 0x00000015ff15723e */ /* 0x000fe400000000ff */
[----:B------:R-:W-:Y:S01]  /*16780*/  PRMT R69, R69, 0x5410, R2 ;  /* 0x0000541045457816 */ /* 0x000fe20000000002 */
[--C-:B0-----:R-:W-:Y:S01]  /*16790*/  HADD2.F32 R0, -RZ, R16.reuse.H0_H0 ;  /* 0x20000010ff007230 */ /* 0x101fe20000004100 */
[----:B------:R-:W-:Y:S01]  /*167a0*/  F2FP.F16.F32.PACK_AB R18, RZ, R18 ;  /* 0x00000012ff12723e */ /* 0x000fe200000000ff */
[----:B------:R-:W-:-:S03]  /*167b0*/  HADD2.F32 R16, -RZ, R16.H1_H1 ;  /* 0x30000010ff107230 */ /* 0x000fc60000004100 */
[-C--:B------:R-:W-:Y:S01]  /*167c0*/  FFMA.FTZ R2, R3, R0.reuse, RZ ;  /* 0x0000000003027223 */ /* 0x080fe200000100ff */
[-C--:B------:R-:W-:Y:S01]  /*167d0*/  FFMA.FTZ R3, R4, R0.reuse, RZ ;  /* 0x0000000004037223 */ /* 0x080fe200000100ff */
[----:B------:R-:W-:Y:S01]  /*167e0*/  PRMT R21, R21, 0x5410, R18 ;  /* 0x0000541015157816 */ /* 0x000fe20000000012 */
        /* <DEDUP_REMOVED lines=12> */
[----:B------:R-:W-:Y:S02]  /*168b0*/  FFMA.FTZ R45, R45, R18, R16 ;  /* 0x000000122d2d7223 */ /* 0x000fe40000010010 */
[-C--:B------:R-:W-:Y:S01]  /*168c0*/  FFMA.FTZ R19, R42, R17.reuse, R5 ;  /* 0x000000112a137223 */ /* 0x080fe20000010005 */
[--C-:B-1----:R-:W-:Y:S02]  /*168d0*/  HADD2.F32 R5, -RZ, R14.reuse.H0_H0 ;  /* 0x2000000eff057230 */ /* 0x102fe40000004100 */
[-C--:B------:R-:W-:Y:S01]  /*168e0*/  FFMA.FTZ R0, R41, R17.reuse, R0 ;  /* 0x0000001129007223 */ /* 0x080fe20000010000 */
[-C--:B------:R-:W-:Y:S01]  /*168f0*/  FFMA.FTZ R44, R44, R17.reuse, R43 ;  /* 0x000000112c2c7223 */ /* 0x080fe2000001002b */
[----:B------:R-:W-:Y:S01]  /*16900*/  FFMA.FTZ R45, R46, R17, R45 ;  /* 0x000000112e2d7223 */ /* 0x000fe2000001002d */
[----:B------:R-:W-:Y:S01]  /*16910*/  FMUL.FTZ R20, R20, R29 ;  /* 0x0000001d14147220 */ /* 0x000fe20000410000 */
[----:B------:R-:W-:Y:S01]  /*16920*/  FMUL.FTZ R75, R75, R30 ;  /* 0x0000001e4b4b7220 */ /* 0x000fe20000410000 */
[----:B------:R-:W-:-:S02]  /*16930*/  HADD2.F32 R14, -RZ, R14.H1_H1 ;  /* 0x3000000eff0e7230 */ /* 0x000fc40000004100 */
[-C--:B------:R-:W-:Y:S01]  /*16940*/  FFMA.FTZ R0, R51, R5.reuse, R0 ;  /* 0x0000000533007223 */ /* 0x080fe20000010000 */
[-C--:B------:R-:W-:Y:S01]  /*16950*/  FFMA.FTZ R19, R52, R5.reuse, R19 ;  /* 0x0000000534137223 */ /* 0x080fe20000010013 */
[-C--:B------:R-:W-:Y:S01]  /*16960*/  FFMA.FTZ R44, R53, R5.reuse, R44 ;  /* 0x00000005352c7223 */ /* 0x080fe2000001002c */
[----:B------:R-:W-:Y:S01]  /*16970*/  FFMA.FTZ R45, R54, R5, R45 ;  /* 0x00000005362d7223 */ /* 0x000fe2000001002d */
[----:B------:R-:W-:Y:S01]  /*16980*/  F2FP.F16.F32.PACK_AB R20, RZ, R20 ;  /* 0x00000014ff14723e */ /* 0x000fe200000000ff */
[--C-:B------:R-:W-:Y:S01]  /*16990*/  HADD2.F32 R4, -RZ, R15.reuse.H0_H0 ;  /* 0x2000000fff047230 */ /* 0x100fe20000004100 */
[----:B------:R-:W-:Y:S01]  /*169a0*/  F2FP.F16.F32.PACK_AB R75, RZ, R75 ;  /* 0x0000004bff4b723e */ /* 0x000fe200000000ff */
[-C--:B------:R-:W-:Y:S01]  /*169b0*/  FFMA.FTZ R0, R57, R14.reuse, R0 ;  /* 0x0000000e39007223 */ /* 0x080fe20000010000 */
[-C--:B------:R-:W-:Y:S01]  /*169c0*/  FFMA.FTZ R58, R58, R14.reuse, R19 ;  /* 0x0000000e3a3a7223 */ /* 0x080fe20000010013 */
[-C--:B------:R-:W-:Y:S01]  /*169d0*/  FFMA.FTZ R44, R59, R14.reuse, R44 ;  /* 0x0000000e3b2c7223 */ /* 0x080fe2000001002c */
[----:B------:R-:W-:Y:S01]  /*169e0*/  FFMA.FTZ R14, R60, R14, R45 ;  /* 0x0000000e3c0e7223 */ /* 0x000fe2000001002d */
[----:B------:R-:W-:Y:S01]  /*169f0*/  PRMT R20, R20, 0x5410, R75 ;  /* 0x0000541014147816 */ /* 0x000fe2000000004b */
[----:B------:R-:W-:-:S02]  /*16a00*/  HADD2.F32 R17, -RZ, R15.H1_H1 ;  /* 0x3000000fff117230 */ /* 0x000fc40000004100 */
[-C--:B------:R-:W-:Y:S01]  /*16a10*/  FFMA.FTZ R15, R61, R4.reuse, R0 ;  /* 0x000000043d0f7223 */ /* 0x080fe20000010000 */
[-C--:B------:R-:W-:Y:S01]  /*16a20*/  FFMA.FTZ R63, R63, R4.reuse, R58 ;  /* 0x000000043f3f7223 */ /* 0x080fe2000001003a */
[-C--:B------:R-:W-:Y:S01]  /*16a30*/  FFMA.FTZ R65, R65, R4.reuse, R44 ;  /* 0x0000000441417223 */ /* 0x080fe2000001002c */
[----:B------:R-:W-:Y:S01]  /*16a40*/  FFMA.FTZ R67, R67, R4, R14 ;  /* 0x0000000443437223 */ /* 0x000fe2000001000e */
[C---:B--2---:R-:W-:Y:S02]  /*16a50*/  LOP3.LUT R0, R8.reuse, 0xf000f, RZ, 0xc0, !PT ;  /* 0x000f000f08007812 */ /* 0x044fe400078ec0ff */
[----:B------:R-:W-:Y:S02]  /*16a60*/  LOP3.LUT R4, R8, 0xf000f0, RZ, 0xc0, !PT ;  /* 0x00f000f008047812 */ /* 0x000fe400078ec0ff */
[----:B------:R-:W-:Y:S02]  /*16a70*/  SHF.R.U32.HI R18, RZ, 0x8, R8 ;  /* 0x00000008ff127819 */ /* 0x000fe40000011608 */
[----:B------:R-:W-:-:S02]  /*16a80*/  LOP3.LUT R8, R9, 0xf000f, RZ, 0xc0, !PT ;  /* 0x000f000f09087812 */ /* 0x000fc400078ec0ff */
[----:B------:R-:W-:Y:S02]  /*16a90*/  LOP3.LUT R19, R9, 0xf000f0, RZ, 0xc0, !PT ;  /* 0x00f000f009137812 */ /* 0x000fe400078ec0ff */
[----:B------:R-:W-:Y:S02]  /*16aa0*/  SHF.R.U32.HI R16, RZ, 0x8, R9 ;  /* 0x00000008ff107819 */ /* 0x000fe40000011609 */
[----:B------:R-:W-:Y:S01]  /*16ab0*/  LOP3.LUT R9, R10, 0xf000f, RZ, 0xc0, !PT ;  /* 0x000f000f0a097812 */ /* 0x000fe200078ec0ff */
[----:B------:R-:W-:Y:S01]  /*16ac0*/  HFMA2 R34, R20, 1, 1, R34 ;  /* 0x3c003c0014227831 */ /* 0x000fe20000000022 */
[----:B------:R-:W-:Y:S02]  /*16ad0*/  LOP3.LUT R0, R0, 0x64006400, RZ, 0xfc, !PT ;  /* 0x6400640000007812 */ /* 0x000fe400078efcff */
[----:B------:R-:W-:Y:S02]  /*16ae0*/  LOP3.LUT R20, R11, 0xf000f, RZ, 0xc0, !PT ;  /* 0x000f000f0b147812 */ /* 0x000fe400078ec0ff */
[----:B------:R-:W-:-:S02]  /*16af0*/  LOP3.LUT R8, R8, 0x64006400, RZ, 0xfc, !PT ;  /* 0x6400640008087812 */ /* 0x000fc400078efcff */
[----:B------:R-:W-:Y:S01]  /*16b00*/  LOP3.LUT R9, R9, 0x64006400, RZ, 0xfc, !PT ;  /* 0x6400640009097812 */ /* 0x000fe200078efcff */
[--C-:B0-----:R-:W-:Y:S01]  /*16b10*/  HADD2.F32 R5, -RZ, R2.reuse.H0_H0 ;  /* 0x20000002ff057230 */ /* 0x101fe20000004100 */
[----:B------:R-:W-:Y:S01]  /*16b20*/  LOP3.LUT R41, R20, 0x64006400, RZ, 0xfc, !PT ;  /* 0x6400640014297812 */ /* 0x000fe200078efcff */
[----:B------:R-:W-:Y:S02]  /*16b30*/  HADD2.F32 R48, -RZ, R2.H1_H1 ;  /* 0x30000002ff307230 */ /* 0x000fe40000004100 */
[----:B------:R-:W-:Y:S02]  /*16b40*/  HADD2 R2, R0, -1032, -1032 ;  /* 0xe408e40800027430 */ /* 0x000fe40000000000 */
[--C-:B------:R-:W-:Y:S02]  /*16b50*/  HADD2.F32 R54, -RZ, R3.reuse.H0_H0 ;  /* 0x20000003ff367230 */ /* 0x100fe40000004100 */
[----:B------:R-:W-:Y:S02]  /*16b60*/  HADD2 R20, R9, -1032, -1032 ;  /* 0xe408e40809147430 */ /* 0x000fe40000000000 */
[----:B------:R-:W-:-:S02]  /*16b70*/  HADD2.F32 R51, -RZ, R3.H1_H1 ;  /* 0x30000003ff337230 */ /* 0x000fc40000004100 */
[----:B------:R-:W-:Y:S02]  /*16b80*/  HADD2 R3, R8, -1032, -1032 ;  /* 0xe408e40808037430 */ /* 0x000fe40000000000 */
[----:B------:R-:W0:Y:S01]  /*16b90*/  LDS.64 R8, [UR4+0x28] ;  /* 0x00002804ff087984 */ /* 0x000e220008000a00 */
[----:B------:R-:W-:Y:S02]  /*16ba0*/  HFMA2 R13, R21, 1, 1, R13 ;  /* 0x3c003c00150d7831 */ /* 0x000fe4000000000d */
[--C-:B------:R-:W-:Y:S02]  /*16bb0*/  HADD2.F32 R0, -RZ, R2.reuse.H0_H0 ;  /* 0x20000002ff007230 */ /* 0x100fe40000004100 */
[----:B------:R-:W-:Y:S02]  /*16bc0*/  HADD2 R43, R41, -1032, -1032 ;  /* 0xe408e408292b7430 */ /* 0x000fe40000000000 */
[----:B------:R-:W-:Y:S02]  /*16bd0*/  HADD2.F32 R21, -RZ, R2.H1_H1 ;  /* 0x30000002ff157230 */ /* 0x000fe40000004100 */
[----:B------:R-:W-:-:S02]  /*16be0*/  HADD2.F32 R2, -RZ, R3.H0_H0 ;  /* 0x20000003ff027230 */ /* 0x000fc40000004100 */
[----:B------:R-:W-:Y:S02]  /*16bf0*/  HADD2.F32 R41, -RZ, R3.H1_H1 ;  /* 0x30000003ff297230 */ /* 0x000fe40000004100 */
[--C-:B------:R-:W-:Y:S02]  /*16c00*/  HADD2.F32 R3, -RZ, R20.reuse.H0_H0 ;  /* 0x20000014ff037230 */ /* 0x100fe40000004100 */
[----:B------:R-:W-:Y:S01]  /*16c10*/  HADD2.F32 R42, -RZ, R20.H1_H1 ;  /* 0x30000014ff2a7230 */ /* 0x000fe20000004100 */
[----:B------:R-:W-:Y:S01]  /*16c20*/  LOP3.LUT R20, R4, 0x64006400, RZ, 0xfc, !PT ;  /* 0x6400640004147812 */ /* 0x000fe200078efcff */
[--C-:B------:R-:W-:Y:S01]  /*16c30*/  HADD2.F32 R4, -RZ, R43.reuse.H0_H0 ;  /* 0x2000002bff047230 */ /* 0x100fe20000004100 */
[----:B------:R-:W-:Y:S01]  /*16c40*/  LOP3.LUT R45, R10, 0xf000f0, RZ, 0xc0, !PT ;  /* 0x00f000f00a2d7812 */ /* 0x000fe200078ec0ff */
[----:B------:R-:W-:Y:S01]  /*16c50*/  FFMA.FTZ R50, R0, R5, RZ ;  /* 0x0000000500327223 */ /* 0x000fe200000100ff */
[----:B------:R-:W-:Y:S01]  /*16c60*/  LOP3.LUT R47, R11, 0xf000f0, RZ, 0xc0, !PT ;  /* 0x00f000f00b2f7812 */ /* 0x000fe200078ec0ff */
[----:B------:R-:W-:Y:S01]  /*16c70*/  HADD2.F32 R43, -RZ, R43.H1_H1 ;  /* 0x3000002bff2b7230 */ /* 0x000fe20000004100 */
[----:B------:R-:W-:Y:S01]  /*16c80*/  LOP3.LUT R44, R19, 0x64006400, RZ, 0xfc, !PT ;  /* 0x64006400132c7812 */ /* 0x000fe200078efcff */
[----:B------:R-:W-:Y:S01]  /*16c90*/  FFMA.FTZ R19, R5, R2, RZ ;  /* 0x0000000205137223 */ /* 0x000fe200000100ff */
[----:B------:R-:W-:Y:S01]  /*16ca0*/  LOP3.LUT R46, R45, 0x64006400, RZ, 0xfc, !PT ;  /* 0x640064002d2e7812 */ /* 0x000fe200078efcff */
[----:B------:R-:W-:Y:S01]  /*16cb0*/  FFMA.FTZ R52, R21, R48, R50 ;  /* 0x0000003015347223 */ /* 0x000fe20000010032 */
[C---:B------:R-:W-:Y:S01]  /*16cc0*/  FFMA.FTZ R45, R5.reuse, R3, RZ ;  /* 0x00000003052d7223 */ /* 0x040fe200000100ff */
[----:B------:R-:W-:Y:S01]  /*16cd0*/  FFMA.FTZ R58, R5, R4, RZ ;  /* 0x00000004053a7223 */ /* 0x000fe200000100ff */
[----:B------:R-:W-:Y:S01]  /*16ce0*/  LOP3.LUT R50, R47, 0x64006400, RZ, 0xfc, !PT ;  /* 0x640064002f327812 */ /* 0x000fe200078efcff */
[C---:B------:R-:W-:Y:S01]  /*16cf0*/  FFMA.FTZ R53, R48.reuse, R41, R19 ;  /* 0x0000002930357223 */ /* 0x040fe20000010013 */
[C---:B------:R-:W-:Y:S01]  /*16d00*/  FFMA.FTZ R56, R48.reuse, R42, R45 ;  /* 0x0000002a30387223 */ /* 0x040fe2000001002d */
[----:B------:R-:W-:Y:S01]  /*16d10*/  FFMA.FTZ R58, R48, R43, R58 ;  /* 0x0000002b303a7223 */ /* 0x000fe2000001003a */
[----:B------:R-:W-:-:S02]  /*16d20*/  HFMA2 R19, R44, R25.H0_H0, -72, -72 ;  /* 0xd480d4802c137431 */ /* 0x000fc40000040019 */
[-C--:B------:R-:W-:Y:S02]  /*16d30*/  HFMA2 R20, R20, R25.reuse.H0_H0, -72, -72 ;  /* 0xd480d48014147431 */ /* 0x080fe40000040019 */
[-C--:B------:R-:W-:Y:S02]  /*16d40*/  HFMA2 R48, R46, R25.reuse.H0_H0, -72, -72 ;  /* 0xd480d4802e307431 */ /* 0x080fe40000040019 */
[----:B------:R-:W-:Y:S02]  /*16d50*/  HFMA2 R50, R50, R25.H0_H0, -72, -72 ;  /* 0xd480d48032327431 */ /* 0x000fe40000040019 */
[----:B------:R-:W-:Y:S02]  /*16d60*/  HADD2.F32 R45, -RZ, R19.H0_H0 ;  /* 0x20000013ff2d7230 */ /* 0x000fe40000004100 */
[----:B------:R-:W-:Y:S02]  /*16d70*/  HADD2.F32 R5, -RZ, R20.H0_H0 ;  /* 0x20000014ff057230 */ /* 0x000fe40000004100 */
[----:B------:R-:W-:-:S02]  /*16d80*/  HADD2.F32 R47, -RZ, R48.H0_H0 ;  /* 0x20000030ff2f7230 */ /* 0x000fc40000004100 */
[----:B------:R-:W-:Y:S02]  /*16d90*/  HADD2.F32 R49, -RZ, R50.H0_H0 ;  /* 0x20000032ff317230 */ /* 0x000fe40000004100 */
[----:B------:R-:W-:Y:S02]  /*16da0*/  HADD2.F32 R44, -RZ, R20.H1_H1 ;  /* 0x30000014ff2c7230 */ /* 0x000fe40000004100 */
[C---:B------:R-:W-:Y:S01]  /*16db0*/  FFMA.FTZ R20, R54.reuse, R45, R53 ;  /* 0x0000002d36147223 */ /* 0x040fe20000010035 */
[----:B------:R-:W-:Y:S02]  /*16dc0*/  HADD2.F32 R46, -RZ, R19.H1_H1 ;  /* 0x30000013ff2e7230 */ /* 0x000fe40000004100 */
[----:B------:R-:W-:Y:S01]  /*16dd0*/  FFMA.FTZ R19, R5, R54, R52 ;  /* 0x0000003605137223 */ /* 0x000fe20000010034 */
[----:B------:R-:W-:Y:S02]  /*16de0*/  HADD2.F32 R48, -RZ, R48.H1_H1 ;  /* 0x30000030ff307230 */ /* 0x000fe40000004100 */
[----:B------:R-:W-:Y:S01]  /*16df0*/  FFMA.FTZ R53, R54, R47, R56 ;  /* 0x0000002f36357223 */ /* 0x000fe20000010038 */
[----:B------:R-:W-:-:S02]  /*16e00*/  HADD2.F32 R50, -RZ, R50.H1_H1 ;  /* 0x30000032ff327230 */ /* 0x000fc40000004100 */
[----:B------:R-:W-:Y:S01]  /*16e10*/  FFMA.FTZ R59, R54, R49, R58 ;  /* 0x00000031363b7223 */ /* 0x000fe2000001003a */
[----:B------:R-:W-:Y:S01]  /*16e20*/  SHF.R.U32.HI R10, RZ, 0x8, R10 ;  /* 0x00000008ff0a7819 */ /* 0x000fe2000001160a */
[-C--:B------:R-:W-:Y:S01]  /*16e30*/  FFMA.FTZ R6, R64, R17.reuse, R63 ;  /* 0x0000001140067223 */ /* 0x080fe2000001003f */
[----:B------:R-:W-:Y:S01]  /*16e40*/  SHF.R.U32.HI R11, RZ, 0x8, R11 ;  /* 0x00000008ff0b7819 */ /* 0x000fe2000001160b */
[----:B------:R-:W-:Y:S01]  /*16e50*/  FFMA.FTZ R14, R66, R17, R65 ;  /* 0x00000011420e7223 */ /* 0x000fe20000010041 */
[----:B------:R-:W-:Y:S01]  /*16e60*/  FFMA.FTZ R55, R44, R51, R19 ;  /* 0x000000332c377223 */ /* 0x000fe20000010013 */
[C---:B------:R-:W-:Y:S01]  /*16e70*/  FFMA.FTZ R57, R51.reuse, R46, R20 ;  /* 0x0000002e33397223 */ /* 0x040fe20000010014 */
[C---:B------:R-:W-:Y:S01]  /*16e80*/  FFMA.FTZ R63, R51.reuse, R48, R53 ;  /* 0x00000030333f7223 */ /* 0x040fe20000010035 */
[----:B------:R-:W-:Y:S01]  /*16e90*/  FFMA.FTZ R66, R51, R50, R59 ;  /* 0x0000003233427223 */ /* 0x000fe2000001003b */
        /* <DEDUP_REMOVED lines=8> */
[----:B0-----:R-:W-:-:S02]  /*16f20*/  HADD2.F32 R56, -RZ, R8.H0_H0 ;  /* 0x20000008ff387230 */ /* 0x001fc40000004100 */
[----:B------:R-:W-:Y:S02]  /*16f30*/  HADD2.F32 R59, -RZ, R8.H1_H1 ;  /* 0x30000008ff3b7230 */ /* 0x000fe40000004100 */
[----:B------:R-:W-:Y:S02]  /*16f40*/  HADD2 R8, R51, -1032, -1032 ;  /* 0xe408e40833087430 */ /* 0x000fe40000000000 */
[----:B------:R-:W-:Y:S02]  /*16f50*/  HADD2 R19, R19, -1032, -1032 ;  /* 0xe408e40813137430 */ /* 0x000fe40000000000 */
[----:B------:R-:W-:Y:S02]  /*16f60*/  HADD2 R20, R20, -1032, -1032 ;  /* 0xe408e40814147430 */ /* 0x000fe40000000000 */
[----:B------:R-:W-:Y:S02]  /*16f70*/  HADD2 R58, R52, -1032, -1032 ;  /* 0xe408e408343a7430 */ /* 0x000fe40000000000 */
[----:B------:R-:W-:Y:S01]  /*16f80*/  HADD2.F32 R52, -RZ, R8.H0_H0 ;  /* 0x20000008ff347230 */ /* 0x000fe20000004100 */
[----:B------:R-:W-:Y:S01]  /*16f90*/  LOP3.LUT R10, R10, 0xf000f0, RZ, 0xc0, !PT ;  /* 0x00f000f00a0a7812 */ /* 0x000fe200078ec0ff */
[----:B------:R-:W-:-:S02]  /*16fa0*/  HADD2.F32 R54, -RZ, R19.H0_H0 ;  /* 0x20000013ff367230 */ /* 0x000fc40000004100 */
[----:B------:R-:W-:Y:S02]  /*16fb0*/  HADD2.F32 R53, -RZ, R20.H0_H0 ;  /* 0x20000014ff357230 */ /* 0x000fe40000004100 */
[----:B------:R-:W-:Y:S01]  /*16fc0*/  HADD2.F32 R51, -RZ, R58.H0_H0 ;  /* 0x2000003aff337230 */ /* 0x000fe20000004100 */
[----:B------:R-:W-:Y:S01]  /*16fd0*/  LOP3.LUT R18, R18, 0xf000f0, RZ, 0xc0, !PT ;  /* 0x00f000f012127812 */ /* 0x000fe200078ec0ff */
[----:B------:R-:W-:Y:S01]  /*16fe0*/  FFMA.FTZ R15, R62, R17, R15 ;  /* 0x000000113e0f7223 */ /* 0x000fe2000001000f */
[----:B------:R-:W-:Y:S01]  /*16ff0*/  LOP3.LUT R16, R16, 0xf000f0, RZ, 0xc0, !PT ;  /* 0x00f000f010107812 */ /* 0x000fe200078ec0ff */
[----:B------:R-:W-:Y:S01]  /*17000*/  FFMA.FTZ R64, R56, R52, R63 ;  /* 0x0000003438407223 */ /* 0x000fe2000001003f */
[----:B------:R-:W-:Y:S01]  /*17010*/  LOP3.LUT R11, R11, 0xf000f0, RZ, 0xc0, !PT ;  /* 0x00f000f00b0b7812 */ /* 0x000fe200078ec0ff */
[----:B------:R-:W-:Y:S01]  /*17020*/  FFMA.FTZ R60, R54, R56, R55 ;  /* 0x00000038363c7223 */ /* 0x000fe20000010037 */
[----:B------:R-:W-:Y:S01]  /*17030*/  LOP3.LUT R10, R10, 0x64006400, RZ, 0xfc, !PT ;  /* 0x640064000a0a7812 */ /* 0x000fe200078efcff */
[C---:B------:R-:W-:Y:S01]  /*17040*/  FFMA.FTZ R62, R56.reuse, R53, R57 ;  /* 0x00000035383e7223 */ /* 0x040fe20000010039 */
[----:B------:R-:W-:Y:S01]  /*17050*/  FFMA.FTZ R63, R56, R51, R66 ;  /* 0x00000033383f7223 */ /* 0x000fe20000010042 */
[----:B------:R-:W-:Y:S01]  /*17060*/  HADD2.F32 R56, -RZ, R20.H1_H1 ;  /* 0x30000014ff387230 */ /* 0x000fe20000004100 */
[----:B------:R-:W-:Y:S01]  /*17070*/  LOP3.LUT R18, R18, 0x64006400, RZ, 0xfc, !PT ;  /* 0x6400640012127812 */ /* 0x000fe200078efcff */
[----:B------:R-:W-:Y:S01]  /*17080*/  HADD2.F32 R55, -RZ, R8.H1_H1 ;  /* 0x30000008ff377230 */ /* 0x000fe20000004100 */
[----:B------:R-:W-:-:S02]  /*17090*/  LOP3.LUT R16, R16, 0x64006400, RZ, 0xfc, !PT ;  /* 0x6400640010107812 */ /* 0x000fc400078efcff */
[----:B------:R-:W-:Y:S01]  /*170a0*/  LOP3.LUT R20, R11, 0x64006400, RZ, 0xfc, !PT ;  /* 0x640064000b147812 */ /* 0x000fe200078efcff */
[-C--:B------:R-:W-:Y:S02]  /*170b0*/  HFMA2 R8, R10, R25.reuse.H0_H0, -72, -72 ;  /* 0xd480d4800a087431 */ /* 0x080fe40000040019 */
[----:B------:R-:W-:Y:S01]  /*170c0*/  HADD2.F32 R57, -RZ, R19.H1_H1 ;  /* 0x30000013ff397230 */ /* 0x000fe20000004100 */
[----:B------:R-:W0:Y:S01]  /*170d0*/  LDS.64 R10, [UR4+0xa0] ;  /* 0x0000a004ff0a7984 */ /* 0x000e220008000a00 */
[----:B------:R-:W-:Y:S02]  /*170e0*/  HADD2.F32 R66, -RZ, R58.H1_H1 ;  /* 0x3000003aff427230 */ /* 0x000fe40000004100 */
[-C--:B------:R-:W-:Y:S02]  /*170f0*/  HFMA2 R18, R18, R25.reuse.H0_H0, -72, -72 ;  /* 0xd480d48012127431 */ /* 0x080fe40000040019 */
[-C--:B------:R-:W-:Y:S02]  /*17100*/  HFMA2 R16, R16, R25.reuse.H0_H0, -72, -72 ;  /* 0xd480d48010107431 */ /* 0x080fe40000040019 */
[----:B------:R-:W-:-:S02]  /*17110*/  HFMA2 R20, R20, R25.H0_H0, -72, -72 ;  /* 0xd480d48014147431 */ /* 0x000fc40000040019 */
[----:B------:R-:W-:Y:S01]  /*17120*/  FFMA.FTZ R60, R57, R59, R60 ;  /* 0x0000003b393c7223 */ /* 0x000fe2000001003c */
[C---:B------:R-:W-:Y:S01]  /*17130*/  FFMA.FTZ R58, R59.reuse, R56, R62 ;  /* 0x000000383b3a7223 */ /* 0x040fe2000001003e */
[C---:B------:R-:W-:Y:S01]  /*17140*/  FFMA.FTZ R72, R59.reuse, R55, R64 ;  /* 0x000000373b487223 */ /* 0x040fe20000010040 */
[----:B------:R-:W-:Y:S01]  /*17150*/  FFMA.FTZ R59, R59, R66, R63 ;  /* 0x000000423b3b7223 */ /* 0x000fe2000001003f */
[----:B------:R-:W-:Y:S02]  /*17160*/  HADD2.F32 R61, -RZ, R9.H0_H0 ;  /* 0x20000009ff3d7230 */ /* 0x000fe40000004100 */
[----:B------:R-:W-:Y:S02]  /*17170*/  HADD2.F32 R65, -RZ, R18.H0_H0 ;  /* 0x20000012ff417230 */ /* 0x000fe40000004100 */
[----:B------:R-:W-:Y:S02]  /*17180*/  HADD2.F32 R64, -RZ, R16.H0_H0 ;  /* 0x20000010ff407230 */ /* 0x000fe40000004100 */
[----:B------:R-:W-:-:S02]  /*17190*/  HADD2.F32 R63, -RZ, R8.H0_H0 ;  /* 0x20000008ff3f7230 */ /* 0x000fc40000004100 */
[----:B------:R-:W-:Y:S02]  /*171a0*/  HADD2.F32 R62, -RZ, R20.H0_H0 ;  /* 0x20000014ff3e7230 */ /* 0x000fe40000004100 */
[----:B------:R-:W-:Y:S01]  /*171b0*/  FFMA.FTZ R17, R68, R17, R67 ;  /* 0x0000001144117223 */ /* 0x000fe20000010043 */
[----:B------:R-:W-:Y:S01]  /*171c0*/  FFMA.FTZ R68, R65, R61, R60 ;  /* 0x0000003d41447223 */ /* 0x000fe2000001003c */
[C---:B------:R-:W-:Y:S01]  /*171d0*/  FFMA.FTZ R70, R61.reuse, R64, R58 ;  /* 0x000000403d467223 */ /* 0x040fe2000001003a */
[C---:B------:R-:W-:Y:S01]  /*171e0*/  FFMA.FTZ R72, R61.reuse, R63, R72 ;  /* 0x0000003f3d487223 */ /* 0x040fe20000010048 */
[----:B------:R-:W-:Y:S01]  /*171f0*/  FFMA.FTZ R67, R61, R62, R59 ;  /* 0x0000003e3d437223 */ /* 0x000fe2000001003b */
[----:B------:R-:W-:Y:S02]  /*17200*/  HADD2.F32 R9, -RZ, R9.H1_H1 ;  /* 0x30000009ff097230 */ /* 0x000fe40000004100 */
[----:B------:R-:W-:Y:S02]  /*17210*/  HADD2.F32 R61, -RZ, R18.H1_H1 ;  /* 0x30000012ff3d7230 */ /* 0x000fe40000004100 */
[----:B------:R-:W-:-:S02]  /*17220*/  HADD2.F32 R60, -RZ, R16.H1_H1 ;  /* 0x30000010ff3c7230 */ /* 0x000fc40000004100 */
[----:B------:R-:W-:Y:S02]  /*17230*/  HADD2.F32 R59, -RZ, R8.H1_H1 ;  /* 0x30000008ff3b7230 */ /* 0x000fe40000004100 */
[----:B------:R-:W-:Y:S02]  /*17240*/  HADD2.F32 R58, -RZ, R20.H1_H1 ;  /* 0x30000014ff3a7230 */ /* 0x000fe40000004100 */
[----:B------:R-:W-:Y:S01]  /*17250*/  FFMA.FTZ R19, R61, R9, R68 ;  /* 0x000000093d137223 */ /* 0x000fe20000010044 */
[C---:B------:R-:W-:Y:S01]  /*17260*/  FFMA.FTZ R70, R9.reuse, R60, R70 ;  /* 0x0000003c09467223 */ /* 0x040fe20000010046 */
[----:B------:R-:W-:Y:S01]  /*17270*/  FFMA.FTZ R72, R9, R59, R72 ;  /* 0x0000003b09487223 */ /* 0x000fe20000010048 */
[----:B------:R-:W-:Y:S01]  /*17280*/  FMUL.FTZ R15, R15, R28 ;  /* 0x0000001c0f0f7220 */ /* 0x000fe20000410000 */
[----:B------:R-:W-:Y:S01]  /*17290*/  FFMA.FTZ R67, R9, R58, R67 ;  /* 0x0000003a09437223 */ /* 0x000fe20000010043 */
[----:B------:R-:W-:Y:S01]  /*172a0*/  FMUL.FTZ R6, R6, R27 ;  /* 0x0000001b06067220 */ /* 0x000fe20000410000 */
[----:B------:R-:W1:Y:S01]  /*172b0*/  LDS.64 R8, [UR4+0xa8] ;  /* 0x0000a804ff087984 */ /* 0x000e620008000a00 */
[----:B------:R-:W-:Y:S01]  /*172c0*/  FMUL.FTZ R14, R14, R29 ;  /* 0x0000001d0e0e7220 */ /* 0x000fe20000410000 */
[----:B------:R-:W-:Y:S01]  /*172d0*/  FMUL.FTZ R17, R17, R30 ;  /* 0x0000001e11117220 */ /* 0x000fe20000410000 */
[----:B------:R-:W-:-:S02]  /*172e0*/  F2FP.F16.F32.PACK_AB R15, RZ, R15 ;  /* 0x0000000fff0f723e */ /* 0x000fc400000000ff */
[----:B------:R-:W-:Y:S02]  /*172f0*/  F2FP.F16.F32.PACK_AB R6, RZ, R6 ;  /* 0x00000006ff06723e */ /* 0x000fe400000000ff */
[----:B------:R-:W-:Y:S02]  /*17300*/  F2FP.F16.F32.PACK_AB R14, RZ, R14 ;  /* 0x0000000eff0e723e */ /* 0x000fe400000000ff */
[----:B------:R-:W-:Y:S01]  /*17310*/  F2FP.F16.F32.PACK_AB R17, RZ, R17 ;  /* 0x00000011ff11723e */ /* 0x000fe200000000ff */
[----:B------:R-:W-:Y:S01]  /*17320*/  FMUL.FTZ R19, R19, R28 ;  /* 0x0000001c13137220 */ /* 0x000fe20000410000 */
[----:B------:R-:W-:Y:S01]  /*17330*/  PRMT R15, R15, 0x5410, R6 ;  /* 0x000054100f0f7816 */ /* 0x000fe20000000006 */
[----:B------:R-:W-:Y:S01]  /*17340*/  FMUL.FTZ R70, R70, R27 ;  /* 0x0000001b46467220 */ /* 0x000fe20000410000 */
[----:B------:R-:W-:Y:S02]  /*17350*/  PRMT R14, R14, 0x5410, R17 ;  /* 0x000054100e0e7816 */ /* 0x000fe40000000011 */
[----:B------:R-:W-:-:S02]  /*17360*/  F2FP.F16.F32.PACK_AB R19, RZ, R19 ;  /* 0x00000013ff13723e */ /* 0x000fc400000000ff */
[----:B------:R-:W-:Y:S01]  /*17370*/  F2FP.F16.F32.PACK_AB R70, RZ, R70 ;  /* 0x00000046ff46723e */ /* 0x000fe200000000ff */
[----:B------:R-:W-:Y:S02]  /*17380*/  HFMA2 R24, R15, 1, 1, R24 ;  /* 0x3c003c000f187831 */ /* 0x000fe40000000018 */
[----:B------:R-:W-:Y:S02]  /*17390*/  HADD2 R40, R14, R40 ;  /* 0x000000280e287230 */ /* 0x000fe40000000000 */
[----:B------:R-:W2:Y:S01]  /*173a0*/  LDS.64 R14, [UR4+0x120] ;  /* 0x00012004ff0e7984 */ /* 0x000ea20008000a00 */
[----:B------:R-:W-:Y:S01]  /*173b0*/  PRMT R19, R19, 0x5410, R70 ;  /* 0x0000541013137816 */ /* 0x000fe20000000046 */
[----:B0-----:R-:W-:Y:S02]  /*173c0*/  HADD2.F32 R17, -RZ, R10.H0_H0 ;  /* 0x2000000aff117230 */ /* 0x001fe40000004100 */
[----:B------:R-:W-:Y:S02]  /*173d0*/  HADD2.F32 R16, -RZ, R11.H0_H0 ;  /* 0x2000000bff107230 */ /* 0x000fe40000004100 */
[----:B------:R-:W-:-:S02]  /*173e0*/  HFMA2 R39, R19, 1, 1, R39 ;  /* 0x3c003c0013277831 */ /* 0x000fc40000000027 */
[----:B------:R-:W-:Y:S02]  /*173f0*/  HADD2.F32 R19, -RZ, R11.H1_H1 ;  /* 0x3000000bff137230 */ /* 0x000fe40000004100 */
[-C--:B------:R-:W-:Y:S01]  /*17400*/  FFMA.FTZ R11, R3, R17.reuse, RZ ;  /* 0x00000011030b7223 */ /* 0x080fe200000100ff */
[----:B------:R-:W-:Y:S02]  /*17410*/  HADD2.F32 R10, -RZ, R10.H1_H1 ;  /* 0x3000000aff0a7230 */ /* 0x000fe40000004100 */
[-C--:B------:R-:W-:Y:S01]  /*17420*/  FFMA.FTZ R6, R0, R17.reuse, RZ ;  /* 0x0000001100067223 */ /* 0x080fe200000100ff */
[-C--:B------:R-:W-:Y:S01]  /*17430*/  FFMA.FTZ R18, R2, R17.reuse, RZ ;  /* 0x0000001102127223 */ /* 0x080fe200000100ff */
[----:B------:R-:W-:Y:S01]  /*17440*/  FFMA.FTZ R68, R4, R17, RZ ;  /* 0x0000001104447223 */ /* 0x000fe200000100ff */
[----:B------:R-:W-:Y:S01]  /*17450*/  FMUL.FTZ R72, R72, R29 ;  /* 0x0000001d48487220 */ /* 0x000fe20000410000 */
[----:B------:R-:W-:Y:S01]  /*17460*/  FMUL.FTZ R67, R67, R30 ;  /* 0x0000001e43437220 */ /* 0x000fe20000410000 */
[-C--:B------:R-:W-:Y:S01]  /*17470*/  FFMA.FTZ R6, R21, R10.reuse, R6 ;  /* 0x0000000a15067223 */ /* 0x080fe20000010006 */
[-C--:B------:R-:W-:Y:S01]  /*17480*/  FFMA.FTZ R18, R41, R10.reuse, R18 ;  /* 0x0000000a29127223 */ /* 0x080fe20000010012 */
[-C--:B------:R-:W-:Y:S01]  /*17490*/  FFMA.FTZ R20, R42, R10.reuse, R11 ;  /* 0x0000000a2a147223 */ /* 0x080fe2000001000b */
[----:B------:R-:W-:Y:S01]  /*174a0*/  FFMA.FTZ R68, R43, R10, R68 ;  /* 0x0000000a2b447223 */ /* 0x000fe20000010044 */
[----:B------:R-:W-:Y:S01]  /*174b0*/  F2FP.F16.F32.PACK_AB R72, RZ, R72 ;  /* 0x00000048ff48723e */ /* 0x000fe200000000ff */
[----:B------:R-:W0:Y:S01]  /*174c0*/  LDS.64 R10, [UR4+0x128] ;  /* 0x00012804ff0a7984 */ /* 0x000e220008000a00 */
[----:B------:R-:W-:Y:S01]  /*174d0*/  F2FP.F16.F32.PACK_AB R67, RZ, R67 ;  /* 0x00000043ff43723e */ /* 0x000fe200000000ff */
[----:B------:R-:W-:Y:S01]  /*174e0*/  FFMA.FTZ R17, R5, R16, R6 ;  /* 0x0000001005117223 */ /* 0x000fe20000010006 */
[----:B------:R-:W-:-:S02]  /*174f0*/  HFMA2 R35, R69, 1, 1, R35 ;  /* 0x3c003c0045237831 */ /* 0x000fc40000000023 */
[----:B------:R-:W-:Y:S01]  /*17500*/  PRMT R72, R72, 0x5410, R67 ;  /* 0x0000541048487816 */ /* 0x000fe20000000043 */
        /* <DEDUP_REMOVED lines=23> */
[----:B------:R-:W-:Y:S02]  /*17680*/  HADD2.F32 R9, -RZ, R9.H1_H1 ;  /* 0x30000009ff097230 */ /* 0x000fe40000004100 */
[----:B------:R-:W-:Y:S02]  /*17690*/  HADD2.F32 R14, -RZ, R14.H1_H1 ;  /* 0x3000000eff0e7230 */ /* 0x000fe40000004100 */
[-C--:B------:R-:W-:Y:S01]  /*176a0*/  FFMA.FTZ R8, R0, R19.reuse, RZ ;  /* 0x0000001300087223 */ /* 0x080fe200000100ff */
[----:B------:R-:W-:Y:S01]  /*176b0*/  FFMA.FTZ R20, R2, R19, RZ ;  /* 0x0000001302147223 */ /* 0x000fe200000100ff */
[-C--:B------:R-:W-:Y:S01]  /*176c0*/  FFMA.FTZ R17, R61, R9.reuse, R16 ;  /* 0x000000093d117223 */ /* 0x080fe20000010010 */
[-C--:B------:R-:W-:Y:S01]  /*176d0*/  FFMA.FTZ R6, R60, R9.reuse, R67 ;  /* 0x000000093c067223 */ /* 0x080fe20000010043 */
[-C--:B------:R-:W-:Y:S01]  /*176e0*/  FFMA.FTZ R18, R59, R9.reuse, R18 ;  /* 0x000000093b127223 */ /* 0x080fe20000010012 */
[----:B------:R-:W-:Y:S01]  /*176f0*/  FFMA.FTZ R69, R58, R9, R69 ;  /* 0x000000093a457223 */ /* 0x000fe20000010045 */
[----:B------:R-:W-:-:S02]  /*17700*/  HADD2.F32 R16, -RZ, R15.H0_H0 ;  /* 0x2000000fff107230 */ /* 0x000fc40000004100 */
[-C--:B------:R-:W-:Y:S01]  /*17710*/  FFMA.FTZ R9, R3, R19.reuse, RZ ;  /* 0x0000001303097223 */ /* 0x080fe200000100ff */
[----:B------:R-:W-:Y:S01]  /*17720*/  FFMA.FTZ R70, R4, R19, RZ ;  /* 0x0000001304467223 */ /* 0x000fe200000100ff */
[-C--:B------:R-:W-:Y:S01]  /*17730*/  FFMA.FTZ R8, R21, R14.reuse, R8 ;  /* 0x0000000e15087223 */ /* 0x080fe20000010008 */
[-C--:B------:R-:W-:Y:S01]  /*17740*/  FFMA.FTZ R20, R41, R14.reuse, R20 ;  /* 0x0000000e29147223 */ /* 0x080fe20000010014 */
[----:B------:R-:W-:Y:S02]  /*17750*/  HADD2.F32 R15, -RZ, R15.H1_H1 ;  /* 0x3000000fff0f7230 */ /* 0x000fe40000004100 */
[-C--:B------:R-:W-:Y:S01]  /*17760*/  FFMA.FTZ R68, R42, R14.reuse, R9 ;  /* 0x0000000e2a447223 */ /* 0x080fe20000010009 */
[----:B------:R-:W-:Y:S01]  /*17770*/  FFMA.FTZ R70, R43, R14, R70 ;  /* 0x0000000e2b467223 */ /* 0x000fe20000010046 */
[-C--:B------:R-:W-:Y:S01]  /*17780*/  FFMA.FTZ R9, R5, R16.reuse, R8 ;  /* 0x0000001005097223 */ /* 0x080fe20000010008 */
[-C--:B------:R-:W-:Y:S01]  /*17790*/  FFMA.FTZ R19, R45, R16.reuse, R20 ;  /* 0x000000102d137223 */ /* 0x080fe20000010014 */
[----:B------:R-:W-:Y:S01]  /*177a0*/  FFMA.FTZ R67, R47, R16, R68 ;  /* 0x000000102f437223 */ /* 0x000fe20000010044 */
[----:B0-----:R-:W-:-:S02]  /*177b0*/  HADD2.F32 R8, -RZ, R10.H0_H0 ;  /* 0x2000000aff087230 */ /* 0x001fc40000004100 */
        /* <DEDUP_REMOVED lines=24> */
[----:B------:R-:W-:-:S04]  /*17940*/  IMAD.WIDE R114, R123, 0x4, R114 ;  /* 0x000000047b727825 */ /* 0x000fc800078e0272 */
[-C--:B------:R-:W-:Y:S01]  /*17950*/  FFMA.FTZ R71, R58, R11.reuse, R19 ;  /* 0x0000000b3a477223 */ /* 0x080fe20000010013 */
[----:B------:R-:W-:Y:S01]  /*17960*/  FFMA.FTZ R68, R59, R11, R16 ;  /* 0x0000000b3b447223 */ /* 0x000fe20000010010 */
[----:B------:R-:W-:Y:S01]  /*17970*/  F2FP.F16.F32.PACK_AB R18, RZ, R8 ;  /* 0x00000008ff12723e */ /* 0x000fe200000000ff */
[----:B------:R-:W0:Y:S01]  /*17980*/  LDS.64 R14, [UR4+0x1a0] ;  /* 0x0001a004ff0e7984 */ /* 0x000e220008000a00 */
[----:B------:R-:W-:-:S03]  /*17990*/  F2FP.F16.F32.PACK_AB R19, RZ, R9 ;  /* 0x00000009ff13723e */ /* 0x000fc600000000ff */
[----:B------:R-:W2:Y:S01]  /*179a0*/  LDG.E.128.CONSTANT R8, desc[UR8][R114.64] ;  /* 0x0000000872087981 */ /* 0x000ea2000c1e9d00 */
[----:B------:R-:W-:Y:S01]  /*179b0*/  FMUL.FTZ R17, R17, R28 ;  /* 0x0000001c11117220 */ /* 0x000fe20000410000 */
[----:B------:R-:W-:Y:S01]  /*179c0*/  FMUL.FTZ R69, R69, R30 ;  /* 0x0000001e45457220 */ /* 0x000fe20000410000 */
[----:B------:R-:W-:Y:S01]  /*179d0*/  FMUL.FTZ R67, R67, R28 ;  /* 0x0000001c43437220 */ /* 0x000fe20000410000 */
[----:B------:R-:W-:Y:S02]  /*179e0*/  FMUL.FTZ R20, R20, R27 ;  /* 0x0000001b14147220 */ /* 0x000fe40000410000 */
[----:B------:R-:W-:Y:S02]  /*179f0*/  F2FP.F16.F32.PACK_AB R6, RZ, R17 ;  /* 0x00000011ff06723e */ /* 0x000fe400000000ff */
[----:B------:R-:W1:Y:S01]  /*17a00*/  LDS.64 R16, [UR4+0x1a8] ;  /* 0x0001a804ff107984 */ /* 0x000e620008000a00 */
[----:B------:R-:W-:Y:S02]  /*17a10*/  F2FP.F16.F32.PACK_AB R69, RZ, R69 ;  /* 0x00000045ff45723e */ /* 0x000fe400000000ff */
[----:B------:R-:W-:-:S02]  /*17a20*/  F2FP.F16.F32.PACK_AB R67, RZ, R67 ;  /* 0x00000043ff43723e */ /* 0x000fc400000000ff */
[----:B------:R-:W-:Y:S01]  /*17a30*/  F2FP.F16.F32.PACK_AB R20, RZ, R20 ;  /* 0x00000014ff14723e */ /* 0x000fe200000000ff */
[----:B------:R-:W-:Y:S01]  /*17a40*/  FMUL.FTZ R68, R68, R29 ;  /* 0x0000001d44447220 */ /* 0x000fe20000410000 */
[----:B------:R-:W-:Y:S01]  /*17a50*/  FMUL.FTZ R71, R71, R30 ;  /* 0x0000001e47477220 */ /* 0x000fe20000410000 */
[----:B------:R-:W-:Y:S02]  /*17a60*/  PRMT R19, R19, 0x5410, R69 ;  /* 0x0000541013137816 */ /* 0x000fe40000000045 */
[----:B------:R-:W-:Y:S02]  /*17a70*/  PRMT R67, R67, 0x5410, R20 ;  /* 0x0000541043437816 */ /* 0x000fe40000000014 */
[----:B------:R-:W-:Y:S01]  /*17a80*/  PRMT R6, R6, 0x5410, R18 ;  /* 0x0000541006067816 */ /* 0x000fe20000000012 */
[----:B------:R-:W-:Y:S01]  /*17a90*/  HADD2 R37, R19, R37 ;  /* 0x0000002513257230 */ /* 0x000fe20000000000 */
[----:B------:R-:W-:Y:S01]  /*17aa0*/  F2FP.F16.F32.PACK_AB R68, RZ, R68 ;  /* 0x00000044ff44723e */ /* 0x000fe200000000ff */
[----:B------:R-:W3:Y:S01]  /*17ab0*/  LDS.64 R18, [UR4+0x220] ;  /* 0x00022004ff127984 */ /* 0x000ee20008000a00 */
[----:B------:R-:W-:Y:S01]  /*17ac0*/  F2FP.F16.F32.PACK_AB R71, RZ, R71 ;  /* 0x00000047ff47723e */ /* 0x000fe200000000ff */
[----:B------:R-:W-:-:S03]  /*17ad0*/  HFMA2 R20, R67, 1, 1, R7 ;  /* 0x3c003c0043147831 */ /* 0x000fc60000000007 */
[----:B------:R-:W-:Y:S01]  /*17ae0*/  PRMT R68, R68, 0x5410, R71 ;  /* 0x0000541044447816 */ /* 0x000fe20000000047 */
[----:B------:R-:W-:Y:S02]  /*17af0*/  HFMA2 R36, R6, 1, 1, R36 ;  /* 0x3c003c0006247831 */ /* 0x000fe40000000024 */
[--C-:B0-----:R-:W-:Y:S02]  /*17b00*/  HADD2.F32 R7, -RZ, R14.reuse.H0_H0 ;  /* 0x2000000eff077230 */ /* 0x101fe40000004100 */
[----:B------:R-:W-:-:S03]  /*17b10*/  HADD2.F32 R14, -RZ, R14.H1_H1 ;  /* 0x3000000eff0e7230 */ /* 0x000fc60000004100 */
[-C--:B------:R-:W-:Y:S01]  /*17b20*/  FFMA.FTZ R6, R0, R7.reuse, RZ ;  /* 0x0000000700067223 */ /* 0x080fe200000100ff */
[----:B------:R-:W-:Y:S02]  /*17b30*/  HFMA2 R31, R68, 1, 1, R31 ;  /* 0x3c003c00441f7831 */ /* 0x000fe4000000001f */
[----:B------:R-:W-:Y:S02]  /*17b40*/  HADD2.F32 R68, -RZ, R15.H0_H0 ;  /* 0x2000000fff447230 */ /* 0x000fe40000004100 */
[-C--:B------:R-:W-:Y:S01]  /*17b50*/  FFMA.FTZ R67, R3, R7.reuse, RZ ;  /* 0x0000000703437223 */ /* 0x080fe200000100ff */
[-C--:B------:R-:W-:Y:S01]  /*17b60*/  FFMA.FTZ R6, R21, R14.reuse, R6 ;  /* 0x0000000e15067223 */ /* 0x080fe20000010006 */
[----:B------:R-:W-:Y:S02]  /*17b70*/  HFMA2 R38, R72, 1, 1, R38 ;  /* 0x3c003c0048267831 */ /* 0x000fe40000000026 */
[-C--:B------:R-:W-:Y:S01]  /*17b80*/  FFMA.FTZ R70, R2, R7.reuse, RZ ;  /* 0x0000000702467223 */ /* 0x080fe200000100ff */
[----:B------:R-:W-:Y:S01]  /*17b90*/  FFMA.FTZ R72, R42, R14, R67 ;  /* 0x0000000e2a487223 */ /* 0x000fe20000010043 */
[----:B------:R-:W-:Y:S01]  /*17ba0*/  FFMA.FTZ R74, R4, R7, RZ ;  /* 0x00000007044a7223 */ /* 0x000fe200000100ff */
[----:B------:R-:W-:-:S02]  /*17bb0*/  FFMA.FTZ R67, R5, R68, R6 ;  /* 0x0000004405437223 */ /* 0x000fc40000010006 */
[----:B------:R-:W0:Y:S01]  /*17bc0*/  LDS.64 R6, [UR4+0x228] ;  /* 0x00022804ff067984 */ /* 0x000e220008000a00 */
[-C--:B------:R-:W-:Y:S01]  /*17bd0*/  FFMA.FTZ R70, R41, R14.reuse, R70 ;  /* 0x0000000e29467223 */ /* 0x080fe20000010046 */
[----:B------:R-:W-:Y:S01]  /*17be0*/  FFMA.FTZ R74, R43, R14, R74 ;  /* 0x0000000e2b4a7223 */ /* 0x000fe2000001004a */
[----:B------:R-:W-:Y:S02]  /*17bf0*/  HADD2.F32 R15, -RZ, R15.H1_H1 ;  /* 0x3000000fff0f7230 */ /* 0x000fe40000004100 */
        /* <DEDUP_REMOVED lines=25> */
[----:B------:R-:W-:Y:S02]  /*17d90*/  HADD2.F32 R18, -RZ, R18.H1_H1 ;  /* 0x30000012ff127230 */ /* 0x000fe40000004100 */
[----:B------:R-:W-:Y:S01]  /*17da0*/  FFMA.FTZ R68, R60, R17, R69 ;  /* 0x000000113c447223 */ /* 0x000fe20000010045 */
        /* <DEDUP_REMOVED lines=9> */
[----:B------:R-:W-:Y:S01]  /*17e40*/  FFMA.FTZ R16, R59, R17, R16 ;  /* 0x000000113b107223 */ /* 0x000fe20000010010 */
[----:B------:R-:W-:-:S02]  /*17e50*/  HADD2.F32 R19, -RZ, R19.H1_H1 ;  /* 0x30000013ff137230 */ /* 0x000fc40000004100 */
[----:B------:R-:W-:Y:S01]  /*17e60*/  FFMA.FTZ R17, R58, R17, R71 ;  /* 0x000000113a117223 */ /* 0x000fe20000010047 */
        /* <DEDUP_REMOVED lines=13> */
[----:B------:R-:W-:Y:S01]  /*17f40*/  HADD2.F32 R6, -RZ, R6.H1_H1 ;  /* 0x30000006ff067230 */ /* 0x000fe20000004100 */
[----:B------:R-:W0:Y:S01]  /*17f50*/  LDS.64 R14, [UR4+0x2a0] ;  /* 0x0002a004ff0e7984 */ /* 0x000e220008000a00 */
        /* <DEDUP_REMOVED lines=14> */
[----:B------:R-:W1:Y:S01]  /*18040*/  LDS.64 R6, [UR4+0x2a8] ;  /* 0x0002a804ff067984 */ /* 0x000e620008000a00 */
[----:B------:R-:W-:Y:S01]  /*18050*/  FMUL.FTZ R16, R16, R29 ;  /* 0x0000001d10107220 */ /* 0x000fe20000410000 */
[----:B------:R-:W-:Y:S01]  /*18060*/  FMUL.FTZ R17, R17, R30 ;  /* 0x0000001e11117220 */ /* 0x000fe20000410000 */
[----:B------:R-:W-:Y:S01]  /*18070*/  FMUL.FTZ R19, R19, R28 ;  /* 0x0000001c13137220 */ /* 0x000fe20000410000 */
[----:B------:R-:W-:Y:S02]  /*18080*/  FMUL.FTZ R18, R18, R27 ;  /* 0x0000001b12127220 */ /* 0x000fe40000410000 */
[----:B------:R-:W-:Y:S02]  /*18090*/  F2FP.F16.F32.PACK_AB R16, RZ, R16 ;  /* 0x00000010ff10723e */ /* 0x000fe400000000ff */
[----:B------:R-:W-:Y:S01]  /*180a0*/  F2FP.F16.F32.PACK_AB R17, RZ, R17 ;  /* 0x00000011ff11723e */ /* 0x000fe200000000ff */
[----:B------:R-:W-:Y:S01]  /*180b0*/  FMUL.FTZ R70, R70, R29 ;  /* 0x0000001d46467220 */ /* 0x000fe20000410000 */
[----:B------:R-:W-:Y:S01]  /*180c0*/  FMUL.FTZ R71, R71, R30 ;  /* 0x0000001e47477220 */ /* 0x000fe20000410000 */
[----:B------:R-:W-:Y:S01]  /*180d0*/  F2FP.F16.F32.PACK_AB R19, RZ, R19 ;  /* 0x00000013ff13723e */ /* 0x000fe200000000ff */
[----:B------:R-:W-:Y:S01]  /*180e0*/  FMUL.FTZ R67, R67, R28 ;  /* 0x0000001c43437220 */ /* 0x000fe20000410000 */
[----:B------:R-:W-:Y:S01]  /*180f0*/  F2FP.F16.F32.PACK_AB R18, RZ, R18 ;  /* 0x00000012ff12723e */ /* 0x000fe200000000ff */
[----:B------:R-:W-:Y:S01]  /*18100*/  FMUL.FTZ R68, R68, R27 ;  /* 0x0000001b44447220 */ /* 0x000fe20000410000 */
[----:B------:R-:W-:-:S02]  /*18110*/  PRMT R16, R16, 0x5410, R17 ;  /* 0x0000541010107816 */ /* 0x000fc40000000011 */
[----:B------:R-:W-:Y:S02]  /*18120*/  PRMT R19, R19, 0x5410, R18 ;  /* 0x0000541013137816 */ /* 0x000fe40000000012 */
[----:B------:R-:W-:Y:S01]  /*18130*/  F2FP.F16.F32.PACK_AB R70, RZ, R70 ;  /* 0x00000046ff46723e */ /* 0x000fe200000000ff */
[----:B------:R-:W-:Y:S01]  /*18140*/  HADD2 R33, R16, R33 ;  /* 0x0000002110217230 */ /* 0x000fe20000000000 */
[----:B------:R-:W-:Y:S01]  /*18150*/  F2FP.F16.F32.PACK_AB R71, RZ, R71 ;  /* 0x00000047ff47723e */ /* 0x000fe200000000ff */
[----:B------:R-:W3:Y:S01]  /*18160*/  LDS.64 R16, [UR4+0x320] ;  /* 0x00032004ff107984 */ /* 0x000ee20008000a00 */
[----:B------:R-:W-:Y:S02]  /*18170*/  F2FP.F16.F32.PACK_AB R67, RZ, R67 ;  /* 0x00000043ff43723e */ /* 0x000fe400000000ff */
[----:B------:R-:W-:Y:S01]  /*18180*/  F2FP.F16.F32.PACK_AB R68, RZ, R68 ;  /* 0x00000044ff44723e */ /* 0x000fe200000000ff */
[----:B------:R-:W-:Y:S01]  /*18190*/  HFMA2 R23, R19, 1, 1, R23 ;  /* 0x3c003c0013177831 */ /* 0x000fe20000000017 */
[----:B------:R-:W-:Y:S01]  /*181a0*/  PRMT R70, R70, 0x5410, R71 ;  /* 0x0000541046467816 */ /* 0x000fe20000000047 */
[--C-:B0-----:R-:W-:Y:S01]  /*181b0*/  HADD2.F32 R19, -RZ, R14.reuse.H0_H0 ;  /* 0x2000000eff137230 */ /* 0x101fe20000004100 */
[----:B------:R-:W-:Y:S01]  /*181c0*/  PRMT R67, R67, 0x5410, R68 ;  /* 0x0000541043437816 */ /* 0x000fe20000000044 */
[----:B------:R-:W-:-:S02]  /*181d0*/  HADD2.F32 R14, -RZ, R14.H1_H1 ;  /* 0x3000000eff0e7230 */ /* 0x000fc40000004100 */
[----:B------:R-:W-:Y:S02]  /*181e0*/  HFMA2 R22, R70, 1, 1, R22 ;  /* 0x3c003c0046167831 */ /* 0x000fe40000000016 */
[-C--:B------:R-:W-:Y:S01]  /*181f0*/  FFMA.FTZ R70, R2, R19.reuse, RZ ;  /* 0x0000001302467223 */ /* 0x080fe200000100ff */
[----:B------:R-:W-:Y:S02]  /*18200*/  HFMA2 R32, R67, 1, 1, R32 ;  /* 0x3c003c0043207831 */ /* 0x000fe40000000020 */
[--C-:B------:R-:W-:Y:S02]  /*18210*/  HADD2.F32 R68, -RZ, R15.reuse.H0_H0 ;  /* 0x2000000fff447230 */ /* 0x100fe40000004100 */
[-C--:B------:R-:W-:Y:S01]  /*18220*/  FFMA.FTZ R18, R0, R19.reuse, RZ ;  /* 0x0000001300127223 */ /* 0x080fe200000100ff */
[----:B------:R-:W-:Y:S02]  /*18230*/  HADD2.F32 R67, -RZ, R15.H1_H1 ;  /* 0x3000000fff437230 */ /* 0x000fe40000004100 */
        /* <DEDUP_REMOVED lines=10> */
[----:B-1----:R-:W-:-:S02]  /*182e0*/  HADD2.F32 R18, -RZ, R6.H0_H0 ;  /* 0x20000006ff127230 */ /* 0x002fc40000004100 */
[-C--:B------:R-:W-:Y:S01]  /*182f0*/  FFMA.FTZ R70, R46, R67.reuse, R69 ;  /* 0x000000432e467223 */ /* 0x080fe20000010045 */
[-C--:B------:R-:W-:Y:S01]  /*18300*/  FFMA.FTZ R19, R44, R67.reuse, R19 ;  /* 0x000000432c137223 */ /* 0x080fe20000010013 */
[-C--:B------:R-:W-:Y:S01]  /*18310*/  FFMA.FTZ R71, R48, R67.reuse, R71 ;  /* 0x0000004330477223 */ /* 0x080fe20000010047 */
[----:B------:R-:W-:Y:S01]  /*18320*/  FFMA.FTZ R72, R50, R67, R73 ;  /* 0x0000004332487223 */ /* 0x000fe20000010049 */
[----:B------:R-:W-:Y:S01]  /*18330*/  HADD2.F32 R6, -RZ, R6.H1_H1 ;  /* 0x30000006ff067230 */ /* 0x000fe20000004100 */
[----:B------:R-:W0:Y:S01]  /*18340*/  LDS.64 R14, [UR4+0x328] ;  /* 0x00032804ff0e7984 */ /* 0x000e220008000a00 */
[--C-:B------:R-:W-:Y:S02]  /*18350*/  HADD2.F32 R67, -RZ, R7.reuse.H0_H0 ;  /* 0x20000007ff437230 */ /* 0x100fe40000004100 */
        /* <DEDUP_REMOVED lines=9> */
[----:B------:R-:W-:-:S02]  /*183f0*/  FFMA.FTZ R19, R64, R67, R7 ;  /* 0x0000004340137223 */ /* 0x000fc40000010007 */
[----:B------:R-:W1:Y:S01]  /*18400*/  LDS.64 R6, [UR4+0x3a0] ;  /* 0x0003a004ff067984 */ /* 0x000e620008000a00 */
[-C--:B------:R-:W-:Y:S01]  /*18410*/  FFMA.FTZ R68, R65, R67.reuse, R68 ;  /* 0x0000004341447223 */ /* 0x080fe20000010044 */
[-C--:B------:R-:W-:Y:S01]  /*18420*/  FFMA.FTZ R18, R63, R67.reuse, R70 ;  /* 0x000000433f127223 */ /* 0x080fe20000010046 */
[----:B------:R-:W-:Y:S01]  /*18430*/  FFMA.FTZ R71, R62, R67, R71 ;  /* 0x000000433e477223 */ /* 0x000fe20000010047 */
[----:B---3--:R-:W-:Y:S02]  /*18440*/  HADD2.F32 R73, -RZ, R16.H0_H0 ;  /* 0x20000010ff497230 */ /* 0x008fe40000004100 */
[-C--:B------:R-:W-:Y:S01]  /*18450*/  FFMA.FTZ R67, R61, R69.reuse, R68 ;  /* 0x000000453d437223 */ /* 0x080fe20000010044 */
[-C--:B------:R-:W-:Y:S01]  /*18460*/  FFMA.FTZ R68, R60, R69.reuse, R19 ;  /* 0x000000453c447223 */ /* 0x080fe20000010013 */
[-C--:B------:R-:W-:Y:S01]  /*18470*/  FFMA.FTZ R18, R59, R69.reuse, R18 ;  /* 0x000000453b127223 */ /* 0x080fe20000010012 */
[----:B------:R-:W-:Y:S01]  /*18480*/  FFMA.FTZ R19, R58, R69, R71 ;  /* 0x000000453a137223 */ /* 0x000fe20000010047 */
[----:B------:R-:W-:-:S02]  /*18490*/  HADD2.F32 R72, -RZ, R17.H0_H0 ;  /* 0x20000011ff487230 */ /* 0x000fc40000004100 */
[----:B------:R-:W-:Y:S02]  /*184a0*/  HADD2.F32 R69, -RZ, R17.H1_H1 ;  /* 0x30000011ff457230 */ /* 0x000fe40000004100 */
[-C--:B------:R-:W-:Y:S01]  /*184b0*/  FFMA.FTZ R17, R3, R73.reuse, RZ ;  /* 0x0000004903117223 */ /* 0x080fe200000100ff */
[----:B------:R-:W-:Y:S02]  /*184c0*/  HADD2.F32 R16, -RZ, R16.H1_H1 ;  /* 0x30000010ff107230 */ /* 0x000fe40000004100 */
[-C--:B------:R-:W-:Y:S01]  /*184d0*/  FFMA.FTZ R70, R0, R73.reuse, RZ ;  /* 0x0000004900467223 */ /* 0x080fe200000100ff */
[-C--:B------:R-:W-:Y:S01]  /*184e0*/  FFMA.FTZ R74, R2, R73.reuse, RZ ;  /* 0x00000049024a7223 */ /* 0x080fe200000100ff */
[----:B------:R-:W-:Y:S02]  /*184f0*/  FFMA.FTZ R78, R4, R73, RZ ;  /* 0x00000049044e7223 */ /* 0x000fe400000100ff */
[-C--:B------:R-:W-:Y:S01]  /*18500*/  FFMA.FTZ R70, R21, R16.reuse, R70 ;  /* 0x0000001015467223 */ /* 0x080fe20000010046 */
[-C--:B------:R-:W-:Y:S01]  /*18510*/  FFMA.FTZ R74, R41, R16.reuse, R74 ;  /* 0x00000010294a7223 */ /* 0x080fe2000001004a */
[-C--:B------:R-:W-:Y:S01]  /*18520*/  FFMA.FTZ R76, R42, R16.reuse, R17 ;  /* 0x000000102a4c7223 */ /* 0x080fe20000010011 */
[----:B------:R-:W-:-:S02]  /*18530*/  FFMA.FTZ R78, R43, R16, R78 ;  /* 0x000000102b4e7223 */ /* 0x000fc4000001004e */
[----:B------:R-:W3:Y:S01]  /*18540*/  LDS.64 R16, [UR4+0x3a8] ;  /* 0x0003a804ff107984 */ /* 0x000ee20008000a00 */
        /* <DEDUP_REMOVED lines=10> */
[-C--:B------:R-:W-:Y:S01]  /*185f0*/  FFMA.FTZ R72, R54, R70.reuse, R71 ;  /* 0x0000004636487223 */ /* 0x080fe20000010047 */
[-C--:B------:R-:W-:Y:S01]  /*18600*/  FFMA.FTZ R71, R53, R70.reuse, R74 ;  /* 0x0000004635477223 */ /* 0x080fe2000001004a */
[--C-:B------:R-:W-:Y:S02]  /*18610*/  HADD2.F32 R69, -RZ, R15.reuse.H0_H0 ;  /* 0x2000000fff457230 */ /* 0x100fe40000004100 */
[-C--:B------:R-:W-:Y:S01]  /*18620*/  FFMA.FTZ R74, R52, R70.reuse, R75 ;  /* 0x00000046344a7223 */ /* 0x080fe2000001004b */
[----:B------:R-:W-:Y:S01]  /*18630*/  FFMA.FTZ R73, R51, R70, R76 ;  /* 0x0000004633497223 */ /* 0x000fe2000001004c */
[-C--:B------:R-:W-:Y:S01]  /*18640*/  FFMA.FTZ R72, R57, R14.reuse, R72 ;  /* 0x0000000e39487223 */ /* 0x080fe20000010048 */
[----:B-1----:R-:W-:Y:S02]  /*18650*/  HADD2.F32 R75, -RZ, R6.H0_H0 ;  /* 0x20000006ff4b7230 */ /* 0x002fe40000004100 */
[----:B------:R-:W-:Y:S01]  /*18660*/  FFMA.FTZ R71, R56, R14, R71 ;  /* 0x0000000e38477223 */ /* 0x000fe20000010047 */
[----:B------:R-:W-:-:S02]  /*18670*/  HADD2.F32 R15, -RZ, R15.H1_H1 ;  /* 0x3000000fff0f7230 */ /* 0x000fc40000004100 */
[-C--:B------:R-:W-:Y:S01]  /*18680*/  FFMA.FTZ R74, R55, R14.reuse, R74 ;  /* 0x0000000e374a7223 */ /* 0x080fe2000001004a */
[----:B------:R-:W-:Y:S01]  /*18690*/  FFMA.FTZ R73, R66, R14, R73 ;  /* 0x0000000e42497223 */ /* 0x000fe20000010049 */
[----:B------:R-:W-:Y:S01]  /*186a0*/  FFMA.FTZ R72, R65, R69, R72 ;  /* 0x0000004541487223 */ /* 0x000fe20000010048 */
[----:B------:R-:W-:Y:S02]  /*186b0*/  HADD2.F32 R6, -RZ, R6.H1_H1 ;  /* 0x30000006ff067230 */ /* 0x000fe40000004100 */
[-C--:B------:R-:W-:Y:S01]  /*186c0*/  FFMA.FTZ R0, R0, R75.reuse, RZ ;  /* 0x0000004b00007223 */ /* 0x080fe200000100ff */
[-C--:B------:R-:W-:Y:S01]  /*186d0*/  FFMA.FTZ R2, R2, R75.reuse, RZ ;  /* 0x0000004b02027223 */ /* 0x080fe200000100ff */
[-C--:B------:R-:W-:Y:S01]  /*186e0*/  FFMA.FTZ R3, R3, R75.reuse, RZ ;  /* 0x0000004b03037223 */ /* 0x080fe200000100ff */
[----:B------:R-:W-:Y:S01]  /*186f0*/  FFMA.FTZ R4, R4, R75, RZ ;  /* 0x0000004b04047223 */ /* 0x000fe200000100ff */
[-C--:B------:R-:W-:Y:S01]  /*18700*/  FFMA.FTZ R71, R64, R69.reuse, R71 ;  /* 0x0000004540477223 */ /* 0x080fe20000010047 */
[-C--:B------:R-:W-:Y:S01]  /*18710*/  FFMA.FTZ R14, R63, R69.reuse, R74 ;  /* 0x000000453f0e7223 */ /* 0x080fe2000001004a */
[----:B------:R-:W-:Y:S01]  /*18720*/  FFMA.FTZ R73, R62, R69, R73 ;  /* 0x000000453e497223 */ /* 0x000fe20000010049 */
        /* <DEDUP_REMOVED lines=31> */
[----:B------:R-:W-:Y:S01]  /*18920*/  FFMA.FTZ R70, R60, R15, R71 ;  /* 0x0000000f3c467223 */ /* 0x000fe20000010047 */
[----:B------:R-:W-:-:S03]  /*18930*/  FMUL.FTZ R69, R69, R28 ;  /* 0x0000001c45457220 */ /* 0x000fc60000410000 */
[----:B------:R-:W-:Y:S01]  /*18940*/  FMUL.FTZ R70, R70, R27 ;  /* 0x0000001b46467220 */ /* 0x000fe20000410000 */
[----:B------:R-:W-:Y:S01]  /*18950*/  FMUL.FTZ R18, R18, R29 ;  /* 0x0000001d12127220 */ /* 0x000fe20000410000 */
[----:B------:R-:W-:Y:S01]  /*18960*/  FMUL.FTZ R19, R19, R30 ;  /* 0x0000001e13137220 */ /* 0x000fe20000410000 */
[----:B------:R-:W-:Y:S01]  /*18970*/  F2FP.F16.F32.PACK_AB R69, RZ, R69 ;  /* 0x00000045ff45723e */ /* 0x000fe200000000ff */
[-C--:B------:R-:W-:Y:S01]  /*18980*/  FFMA.FTZ R14, R59, R15.reuse, R14 ;  /* 0x0000000f3b0e7223 */ /* 0x080fe2000001000e */
[----:B------:R-:W-:Y:S01]  /*18990*/  F2FP.F16.F32.PACK_AB R70, RZ, R70 ;  /* 0x00000046ff46723e */ /* 0x000fe200000000ff */
[----:B------:R-:W-:Y:S01]  /*189a0*/  FFMA.FTZ R15, R58, R15, R73 ;  /* 0x0000000f3a0f7223 */ /* 0x000fe20000010049 */
[----:B------:R-:W-:Y:S01]  /*189b0*/  HADD2.F32 R17, -RZ, R17.H1_H1 ;  /* 0x30000011ff117230 */ /* 0x000fe20000004100 */
[----:B------:R-:W-:Y:S02]  /*189c0*/  F2FP.F16.F32.PACK_AB R18, RZ, R18 ;  /* 0x00000012ff12723e */ /* 0x000fe400000000ff */
[----:B------:R-:W-:-:S02]  /*189d0*/  F2FP.F16.F32.PACK_AB R19, RZ, R19 ;  /* 0x00000013ff13723e */ /* 0x000fc400000000ff */
[----:B------:R-:W-:Y:S01]  /*189e0*/  PRMT R69, R69, 0x5410, R70 ;  /* 0x0000541045457816 */ /* 0x000fe20000000046 */
[----:B------:R-:W-:Y:S01]  /*189f0*/  FMUL.FTZ R14, R14, R29 ;  /* 0x0000001d0e0e7220 */ /* 0x000fe20000410000 */
[----:B------:R-:W-:Y:S01]  /*18a00*/  FMUL.FTZ R15, R15, R30 ;  /* 0x0000001e0f0f7220 */ /* 0x000fe20000410000 */
[----:B------:R-:W-:Y:S01]  /*18a10*/  PRMT R18, R18, 0x5410, R19 ;  /* 0x0000541012127816 */ /* 0x000fe20000000013 */
[-C--:B------:R-:W-:Y:S01]  /*18a20*/  FFMA.FTZ R61, R61, R17.reuse, R54 ;  /* 0x000000113d3d7223 */ /* 0x080fe20000010036 */
[-C--:B------:R-:W-:Y:S01]  /*18a30*/  FFMA.FTZ R60, R60, R17.reuse, R53 ;  /* 0x000000113c3c7223 */ /* 0x080fe20000010035 */
[-C--:B------:R-:W-:Y:S01]  /*18a40*/  FFMA.FTZ R52, R59, R17.reuse, R52 ;  /* 0x000000113b347223 */ /* 0x080fe20000010034 */
[----:B------:R-:W-:Y:S01]  /*18a50*/  FFMA.FTZ R51, R58, R17, R51 ;  /* 0x000000113a337223 */ /* 0x000fe20000010033 */
[----:B------:R-:W-:Y:S01]  /*18a60*/  HFMA2 R17, R69, 1, 1, R13 ;  /* 0x3c003c0045117831 */ /* 0x000fe2000000000d */
[----:B------:R-:W-:Y:S02]  /*18a70*/  F2FP.F16.F32.PACK_AB R14, RZ, R14 ;  /* 0x0000000eff0e723e */ /* 0x000fe400000000ff */
[----:B------:R-:W-:-:S02]  /*18a80*/  F2FP.F16.F32.PACK_AB R15, RZ, R15 ;  /* 0x0000000fff0f723e */ /* 0x000fc400000000ff */
[C---:B--2---:R-:W-:Y:S02]  /*18a90*/  LOP3.LUT R0, R8.reuse, 0xf000f, RZ, 0xc0, !PT ;  /* 0x000f000f08007812 */ /* 0x044fe400078ec0ff */
[----:B------:R-:W-:Y:S02]  /*18aa0*/  LOP3.LUT R4, R8, 0xf000f0, RZ, 0xc0, !PT ;  /* 0x00f000f008047812 */ /* 0x000fe400078ec0ff */
[----:B------:R-:W-:Y:S01]  /*18ab0*/  SHF.R.U32.HI R13, RZ, 0x8, R8 ;  /* 0x00000008ff0d7819 */ /* 0x000fe20000011608 */
[----:B------:R-:W-:Y:S01]  /*18ac0*/  HADD2 R41, R18, R12 ;  /* 0x0000000c12297230 */ /* 0x000fe20000000000 */
[C---:B------:R-:W-:Y:S02]  /*18ad0*/  LOP3.LUT R6, R9.reuse, 0xf000f, RZ, 0xc0, !PT ;  /* 0x000f000f09067812 */ /* 0x040fe400078ec0ff */
[----:B------:R-:W-:Y:S02]  /*18ae0*/  LOP3.LUT R8, R10, 0xf000f, RZ, 0xc0, !PT ;  /* 0x000f000f0a087812 */ /* 0x000fe400078ec0ff */
[----:B------:R-:W-:-:S02]  /*18af0*/  LOP3.LUT R7, R9, 0xf000f0, RZ, 0xc0, !PT ;  /* 0x00f000f009077812 */ /* 0x000fc400078ec0ff */
[----:B------:R-:W-:Y:S02]  /*18b00*/  SHF.R.U32.HI R12, RZ, 0x8, R9 ;  /* 0x00000008ff0c7819 */ /* 0x000fe40000011609 */
[----:B------:R-:W-:Y:S02]  /*18b10*/  PRMT R14, R14, 0x5410, R15 ;  /* 0x000054100e0e7816 */ /* 0x000fe4000000000f */
[----:B------:R-:W-:Y:S02]  /*18b20*/  LOP3.LUT R9, R11, 0xf000f, RZ, 0xc0, !PT ;  /* 0x000f000f0b097812 */ /* 0x000fe400078ec0ff */
[----:B------:R-:W-:Y:S02]  /*18b30*/  LOP3.LUT R0, R0, 0x64006400, RZ, 0xfc, !PT ;  /* 0x6400640000007812 */ /* 0x000fe400078efcff */
[----:B------:R-:W-:Y:S02]  /*18b40*/  LOP3.LUT R6, R6, 0x64006400, RZ, 0xfc, !PT ;  /* 0x6400640006067812 */ /* 0x000fe400078efcff */
[----:B------:R-:W-:Y:S01]  /*18b50*/  LOP3.LUT R8, R8, 0x64006400, RZ, 0xfc, !PT ;  /* 0x6400640008087812 */ /* 0x000fe200078efcff */
[----:B0-----:R-:W-:-:S02]  /*18b60*/  HADD2.F32 R54, -RZ, R3.H0_H0 ;  /* 0x20000003ff367230 */ /* 0x001fc40000004100 */
[----:B------:R-:W-:Y:S01]  /*18b70*/  HADD2.F32 R21, -RZ, R3.H1_H1 ;  /* 0x30000003ff157230 */ /* 0x000fe20000004100 */
[----:B------:R-:W-:Y:S01]  /*18b80*/  LOP3.LUT R3, R9, 0x64006400, RZ, 0xfc, !PT ;  /* 0x6400640009037812 */ /* 0x000fe200078efcff */
[----:B------:R-:W-:Y:S02]  /*18b90*/  HADD2.F32 R5, -RZ, R2.H0_H0 ;  /* 0x20000002ff057230 */ /* 0x000fe40000004100 */
[----:B------:R-:W-:Y:S02]  /*18ba0*/  HADD2 R34, R14, R34 ;  /* 0x000000220e227230 */ /* 0x000fe40000000000 */
[----:B------:R-:W-:Y:S02]  /*18bb0*/  HADD2.F32 R19, -RZ, R2.H1_H1 ;  /* 0x30000002ff137230 */ /* 0x000fe40000004100 */
[----:B------:R-:W-:Y:S02]  /*18bc0*/  HADD2 R2, R0, -1032, -1032 ;  /* 0xe408e40800027430 */ /* 0x000fe40000000000 */
[----:B------:R-:W-:-:S02]  /*18bd0*/  HADD2 R6, R6, -1032, -1032 ;  /* 0xe408e40806067430 */ /* 0x000fc40000000000 */
[----:B------:R-:W-:Y:S02]  /*18be0*/  HADD2 R14, R8, -1032, -1032 ;  /* 0xe408e408080e7430 */ /* 0x000fe40000000000 */
[----:B------:R-:W-:Y:S01]  /*18bf0*/  FMUL.FTZ R52, R52, R29 ;  /* 0x0000001d34347220 */ /* 0x000fe20000410000 */
[----:B------:R-:W0:Y:S01]  /*18c00*/  LDS.64 R8, [UR4+0x38] ;  /* 0x00003804ff087984 */ /* 0x000e220008000a00 */
[----:B------:R-:W-:Y:S02]  /*18c10*/  HADD2 R16, R3, -1032, -1032 ;  /* 0xe408e40803107430 */ /* 0x000fe40000000000 */
[----:B------:R-:W-:Y:S01]  /*18c20*/  FMUL.FTZ R51, R51, R30 ;  /* 0x0000001e33337220 */ /* 0x000fe20000410000 */
[--C-:B------:R-:W-:Y:S01]  /*18c30*/  HADD2.F32 R0, -RZ, R2.reuse.H0_H0 ;  /* 0x20000002ff007230 */ /* 0x100fe20000004100 */
[----:B------:R-:W-:Y:S01]  /*18c40*/  LOP3.LUT R15, R10, 0xf000f0, RZ, 0xc0, !PT ;  /* 0x00f000f00a0f7812 */ /* 0x000fe200078ec0ff */
[----:B------:R-:W-:Y:S02]  /*18c50*/  HADD2.F32 R44, -RZ, R2.H1_H1 ;  /* 0x30000002ff2c7230 */ /* 0x000fe40000004100 */
[----:B------:R-:W-:-:S02]  /*18c60*/  HADD2.F32 R3, -RZ, R6.H0_H0 ;  /* 0x20000006ff037230 */ /* 0x000fc40000004100 */
[----:B------:R-:W-:Y:S01]  /*18c70*/  HADD2.F32 R43, -RZ, R6.H1_H1 ;  /* 0x30000006ff2b7230 */ /* 0x000fe20000004100 */
[----:B------:R-:W-:Y:S01]  /*18c80*/  LOP3.LUT R6, R4, 0x64006400, RZ, 0xfc, !PT ;  /* 0x6400640004067812 */ /* 0x000fe200078efcff */
[--C-:B------:R-:W-:Y:S02]  /*18c90*/  HADD2.F32 R2, -RZ, R14.reuse.H0_H0 ;  /* 0x2000000eff027230 */ /* 0x100fe40000004100 */
[----:B------:R-:W-:Y:S01]  /*18ca0*/  HADD2.F32 R42, -RZ, R14.H1_H1 ;  /* 0x3000000eff2a7230 */ /* 0x000fe20000004100 */
[----:B------:R-:W-:Y:S01]  /*18cb0*/  LOP3.LUT R14, R7, 0x64006400, RZ, 0xfc, !PT ;  /* 0x64006400070e7812 */ /* 0x000fe200078efcff */
[--C-:B------:R-:W-:Y:S01]  /*18cc0*/  HADD2.F32 R4, -RZ, R16.reuse.H0_H0 ;  /* 0x20000010ff047230 */ /* 0x100fe20000004100 */
[----:B------:R-:W-:Y:S01]  /*18cd0*/  F2FP.F16.F32.PACK_AB R52, RZ, R52 ;  /* 0x00000034ff34723e */ /* 0x000fe200000000ff */
[----:B------:R-:W-:Y:S01]  /*18ce0*/  HADD2.F32 R45, -RZ, R16.H1_H1 ;  /* 0x30000010ff2d7230 */ /* 0x000fe20000004100 */
[----:B------:R-:W-:Y:S02]  /*18cf0*/  F2FP.F16.F32.PACK_AB R51, RZ, R51 ;  /* 0x00000033ff33723e */ /* 0x000fe400000000ff */
[----:B------:R-:W-:Y:S01]  /*18d00*/  LOP3.LUT R16, R15, 0x64006400, RZ, 0xfc, !PT ;  /* 0x640064000f107812 */ /* 0x000fe200078efcff */
[----:B------:R-:W-:-:S02]  /*18d10*/  HFMA2 R6, R6, R25.H0_H0, -72, -72 ;  /* 0xd480d48006067431 */ /* 0x000fc40000040019 */
[----:B------:R-:W-:Y:S01]  /*18d20*/  FFMA.FTZ R46, R5, R3, RZ ;  /* 0x00000003052e7223 */ /* 0x000fe200000100ff */
[-C--:B------:R-:W-:Y:S02]  /*18d30*/  HFMA2 R14, R14, R25.reuse.H0_H0, -72, -72 ;  /* 0xd480d4800e0e7431 */ /* 0x080fe40000040019 */
[----:B------:R-:W-:Y:S01]  /*18d40*/  FMUL.FTZ R61, R61, R28 ;  /* 0x0000001c3d3d7220 */ /* 0x000fe20000410000 */
[----:B------:R-:W-:Y:S01]  /*18d50*/  FMUL.FTZ R60, R60, R27 ;  /* 0x0000001b3c3c7220 */ /* 0x000fe20000410000 */
[----:B------:R-:W-:Y:S01]  /*18d60*/  PRMT R52, R52, 0x5410, R51 ;  /* 0x0000541034347816 */ /* 0x000fe20000000033 */
[----:B------:R-:W-:Y:S01]  /*18d70*/  FFMA.FTZ R7, R0, R5, RZ ;  /* 0x0000000500077223 */ /* 0x000fe200000100ff */
[C---:B------:R-:W-:Y:S01]  /*18d80*/  FFMA.FTZ R15, R5.reuse, R2, RZ ;  /* 0x00000002050f7223 */ /* 0x040fe200000100ff */
[----:B------:R-:W-:Y:S01]  /*18d90*/  FFMA.FTZ R48, R5, R4, RZ ;  /* 0x0000000405307223 */ /* 0x000fe200000100ff */
[----:B------:R-:W-:Y:S02]  /*18da0*/  HFMA2 R16, R16, R25.H0_H0, -72, -72 ;  /* 0xd480d48010107431 */ /* 0x000fe40000040019 */
[----:B------:R-:W-:Y:S01]  /*18db0*/  FFMA.FTZ R5, R19, R43, R46 ;  /* 0x0000002b13057223 */ /* 0x000fe2000001002e */
[----:B------:R-:W-:Y:S01]  /*18dc0*/  HADD2.F32 R46, -RZ, R6.H0_H0 ;  /* 0x20000006ff2e7230 */ /* 0x000fe20000004100 */
[----:B------:R-:W-:Y:S01]  /*18dd0*/  F2FP.F16.F32.PACK_AB R61, RZ, R61 ;  /* 0x0000003dff3d723e */ /* 0x000fe200000000ff */
[----:B------:R-:W-:Y:S01]  /*18de0*/  HADD2.F32 R53, -RZ, R14.H0_H0 ;  /* 0x2000000eff357230 */ /* 0x000fe20000004100 */
[----:B------:R-:W-:Y:S01]  /*18df0*/  F2FP.F16.F32.PACK_AB R60, RZ, R60 ;  /* 0x0000003cff3c723e */ /* 0x000fe200000000ff */
[----:B------:R-:W-:Y:S01]  /*18e00*/  FFMA.FTZ R7, R44, R19, R7 ;  /* 0x000000132c077223 */ /* 0x000fe20000010007 */
[----:B------:R-:W-:Y:S01]  /*18e10*/  HADD2 R40, R52, R40 ;  /* 0x0000002834287230 */ /* 0x000fe20000000000 */
[----:B------:R-:W-:Y:S01]  /*18e20*/  LOP3.LUT R18, R11, 0xf000f0, RZ, 0xc0, !PT ;  /* 0x00f000f00b127812 */ /* 0x000fe200078ec0ff */
[----:B------:R-:W-:-:S02]  /*18e30*/  HADD2.F32 R52, -RZ, R16.H0_H0 ;  /* 0x20000010ff347230 */ /* 0x000fc40000004100 */
[----:B------:R-:W-:Y:S01]  /*18e40*/  FFMA.FTZ R15, R19, R42, R15 ;  /* 0x0000002a130f7223 */ /* 0x000fe2000001000f */
[----:B------:R-:W-:Y:S01]  /*18e50*/  HADD2.F32 R50, -RZ, R6.H1_H1 ;  /* 0x30000006ff327230 */ /* 0x000fe20000004100 */
[----:B------:R-:W-:Y:S01]  /*18e60*/  PRMT R61, R61, 0x5410, R60 ;  /* 0x000054103d3d7816 */ /* 0x000fe2000000003c */
[----:B------:R-:W-:Y:S02]  /*18e70*/  HADD2.F32 R49, -RZ, R14.H1_H1 ;  /* 0x3000000eff317230 */ /* 0x000fe40000004100 */
[----:B------:R-:W-:Y:S01]  /*18e80*/  FFMA.FTZ R7, R46, R54, R7 ;  /* 0x000000362e077223 */ /* 0x000fe20000010007 */
[----:B------:R-:W-:Y:S01]  /*18e90*/  FFMA.FTZ R6, R54, R53, R5 ;  /* 0x0000003536067223 */ /* 0x000fe20000010005 */
[----:B------:R-:W-:Y:S01]  /*18ea0*/  FFMA.FTZ R56, R19, R45, R48 ;  /* 0x0000002d13387223 */ /* 0x000fe20000010030 */
[----:B------:R-:W-:Y:S01]  /*18eb0*/  LOP3.LUT R18, R18, 0x64006400, RZ, 0xfc, !PT ;  /* 0x6400640012127812 */ /* 0x000fe200078efcff */
[----:B------:R-:W-:Y:S02]  /*18ec0*/  HADD2.F32 R48, -RZ, R16.H1_H1 ;  /* 0x30000010ff307230 */ /* 0x000fe40000004100 */
[----:B------:R-:W-:Y:S01]  /*18ed0*/  FFMA.FTZ R15, R54, R52, R15 ;  /* 0x00000034360f7223 */ /* 0x000fe2000001000f */
[----:B------:R-:W-:Y:S01]  /*18ee0*/  SHF.R.U32.HI R10, RZ, 0x8, R10 ;  /* 0x00000008ff0a7819 */ /* 0x000fe2000001160a */
[----:B------:R-:W-:Y:S01]  /*18ef0*/  FFMA.FTZ R19, R50, R21, R7 ;  /* 0x0000001532137223 */ /* 0x000fe20000010007 */
[----:B------:R-:W-:Y:S01]  /*18f00*/  SHF.R.U32.HI R11, RZ, 0x8, R11 ;  /* 0x00000008ff0b7819 */ /* 0x000fe2000001160b */
[----:B------:R-:W-:Y:S01]  /*18f10*/  FFMA.FTZ R59, R21, R49, R6 ;  /* 0x00000031153b7223 */ /* 0x000fe20000010006 */
[----:B------:R-:W-:Y:S01]  /*18f20*/  HFMA2 R24, R61, 1, 1, R24 ;  /* 0x3c003c003d187831 */ /* 0x000fe20000000018 */
[----:B------:R-:W1:Y:S01]  /*18f30*/  LDS.64 R6, [UR4+0xb0] ;  /* 0x0000b004ff067984 */ /* 0x000e620008000a00 */
[----:B------:R-:W-:-:S02]  /*18f40*/  HFMA2 R18, R18, R25.H0_H0, -72, -72 ;  /* 0xd480d48012127431 */ /* 0x000fc40000040019 */
[----:B------:R-:W-:Y:S01]  /*18f50*/  FFMA.FTZ R61, R21, R48, R15 ;  /* 0x00000030153d7223 */ /* 0x000fe2000001000f */
[----:B------:R-:W-:Y:S02]  /*18f60*/  LOP3.LUT R5, R13, 0xf000f, RZ, 0xc0, !PT ;  /* 0x000f000f0d057812 */ /* 0x000fe400078ec0ff */
[----:B------:R-:W-:Y:S02]  /*18f70*/  LOP3.LUT R14, R12, 0xf000f, RZ, 0xc0, !PT ;  /* 0x000f000f0c0e7812 */ /* 0x000fe400078ec0ff */
[----:B------:R-:W-:Y:S02]  /*18f80*/  LOP3.LUT R15, R10, 0xf000f, RZ, 0xc0, !PT ;  /* 0x000f000f0a0f7812 */ /* 0x000fe400078ec0ff */
[----:B------:R-:W-:Y:S01]  /*18f90*/  LOP3.LUT R16, R11, 0xf000f, RZ, 0xc0, !PT ;  /* 0x000f000f0b107812 */ /* 0x000fe200078ec0ff */
[----:B------:R-:W-:Y:S01]  /*18fa0*/  FMUL.FTZ R67, R67, R28 ;  /* 0x0000001c43437220 */ /* 0x000fe20000410000 */
[----:B------:R-:W-:Y:S01]  /*18fb0*/  FMUL.FTZ R68, R68, R27 ;  /* 0x0000001b44447220 */ /* 0x000fe20000410000 */
[----:B------:R-:W-:Y:S01]  /*18fc0*/  HADD2.F32 R51, -RZ, R18.H0_H0 ;  /* 0x20000012ff337230 */ /* 0x000fe20000004100 */
[----:B------:R-:W-:-:S02]  /*18fd0*/  LOP3.LUT R5, R5, 0x64006400, RZ, 0xfc, !PT ;  /* 0x6400640005057812 */ /* 0x000fc400078efcff */
[----:B------:R-:W-:Y:S02]  /*18fe0*/  LOP3.LUT R14, R14, 0x64006400, RZ, 0xfc, !PT ;  /* 0x640064000e0e7812 */ /* 0x000fe400078efcff */
[----:B------:R-:W-:Y:S02]  /*18ff0*/  LOP3.LUT R15, R15, 0x64006400, RZ, 0xfc, !PT ;  /* 0x640064000f0f7812 */ /* 0x000fe400078efcff */
[----:B------:R-:W-:Y:S01]  /*19000*/  LOP3.LUT R16, R16, 0x64006400, RZ, 0xfc, !PT ;  /* 0x6400640010107812 */ /* 0x000fe200078efcff */
[----:B------:R-:W-:Y:S01]  /*19010*/  HADD2.F32 R47, -RZ, R18.H1_H1 ;  /* 0x30000012ff2f7230 */ /* 0x000fe20000004100 */
[----:B------:R-:W-:Y:S01]  /*19020*/  F2FP.F16.F32.PACK_AB R67, RZ, R67 ;  /* 0x00000043ff43723e */ /* 0x000fe200000000ff */
[----:B------:R-:W-:Y:S01]  /*19030*/  FFMA.FTZ R56, R54, R51, R56 ;  /* 0x0000003336387223 */ /* 0x000fe20000010038 */
[----:B------:R-:W-:Y:S01]  /*19040*/  F2FP.F16.F32.PACK_AB R68, RZ, R68 ;  /* 0x00000044ff44723e */ /* 0x000fe200000000ff */
[----:B------:R-:W-:Y:S02]  /*19050*/  HADD2 R5, R5, -1032, -1032 ;  /* 0xe408e40805057430 */ /* 0x000fe40000000000 */
[----:B------:R-:W-:-:S02]  /*19060*/  HADD2 R14, R14, -1032, -1032 ;  /* 0xe408e4080e0e7430 */ /* 0x000fc40000000000 */
[----:B------:R-:W-:Y:S02]  /*19070*/  HADD2 R15, R15, -1032, -1032 ;  /* 0xe408e4080f0f7430 */ /* 0x000fe40000000000 */
[----:B------:R-:W-:Y:S01]  /*19080*/  HADD2 R18, R16, -1032, -1032 ;  /* 0xe408e40810127430 */ /* 0x000fe20000000000 */
[----:B------:R-:W-:Y:S01]  /*19090*/  PRMT R67, R67, 0x5410, R68 ;  /* 0x0000541043437816 */ /* 0x000fe20000000044 */
[----:B------:R-:W-:Y:S01]  /*190a0*/  FFMA.FTZ R60, R21, R47, R56 ;  /* 0x0000002f153c7223 */ /* 0x000fe20000010038 */
[----:B0-----:R-:W-:Y:S02]  /*190b0*/  HADD2.F32 R58, -RZ, R8.H0_H0 ;  /* 0x20000008ff3a7230 */ /* 0x001fe40000004100 */
[----:B------:R-:W-:Y:S02]  /*190c0*/  HADD2.F32 R56, -RZ, R5.H0_H0 ;  /* 0x20000005ff387230 */ /* 0x000fe40000004100 */
[----:B------:R-:W-:Y:S02]  /*190d0*/  HADD2.F32 R57, -RZ, R14.H0_H0 ;  /* 0x2000000eff397230 */ /* 0x000fe40000004100 */
[----:B------:R-:W-:-:S02]  /*190e0*/  HADD2.F32 R54, -RZ, R15.H0_H0 ;  /* 0x2000000fff367230 */ /* 0x000fc40000004100 */
[----:B------:R-:W-:Y:S02]  /*190f0*/  HADD2.F32 R55, -RZ, R18.H0_H0 ;  /* 0x20000012ff377230 */ /* 0x000fe40000004100 */
[----:B------:R-:W-:Y:S02]  /*19100*/  HADD2.F32 R21, -RZ, R8.H1_H1 ;  /* 0x30000008ff157230 */ /* 0x000fe40000004100 */
[--C-:B------:R-:W-:Y:S02]  /*19110*/  HADD2.F32 R66, -RZ, R9.reuse.H0_H0 ;  /* 0x20000009ff427230 */ /* 0x100fe40000004100 */
[----:B------:R-:W-:Y:S02]  /*19120*/  HADD2.F32 R69, -RZ, R9.H1_H1 ;  /* 0x30000009ff457230 */ /* 0x000fe40000004100 */
[----:B------:R-:W0:Y:S01]  /*19130*/  LDS.64 R8, [UR4+0xb8] ;  /* 0x0000b804ff087984 */ /* 0x000e220008000a00 */
[----:B------:R-:W-:Y:S02]  /*19140*/  HFMA2 R35, R67, 1, 1, R35 ;  /* 0x3c003c0043237831 */ /* 0x000fe40000000023 */
[----:B------:R-:W-:Y:S01]  /*19150*/  FFMA.FTZ R19, R56, R58, R19 ;  /* 0x0000003a38137223 */ /* 0x000fe20000010013 */
[C---:B------:R-:W-:Y:S01]  /*19160*/  FFMA.FTZ R68, R58.reuse, R57, R59 ;  /* 0x000000393a447223 */ /* 0x040fe2000001003b */
[C---:B------:R-:W-:Y:S01]  /*19170*/  FFMA.FTZ R65, R58.reuse, R54, R61 ;  /* 0x000000363a417223 */ /* 0x040fe2000001003d */
[----:B------:R-:W-:Y:S01]  /*19180*/  FFMA.FTZ R67, R58, R55, R60 ;  /* 0x000000373a437223 */ /* 0x000fe2000001003c */
[----:B------:R-:W-:Y:S01]  /*19190*/  HADD2.F32 R58, -RZ, R5.H1_H1 ;  /* 0x30000005ff3a7230 */ /* 0x000fe20000004100 */
[----:B------:R-:W-:-:S02]  /*191a0*/  LOP3.LUT R13, R13, 0xf000f0, RZ, 0xc0, !PT ;  /* 0x00f000f00d0d7812 */ /* 0x000fc400078ec0ff */
[----:B------:R-:W-:Y:S02]  /*191b0*/  LOP3.LUT R12, R12, 0xf000f0, RZ, 0xc0, !PT ;  /* 0x00f000f00c0c7812 */ /* 0x000fe400078ec0ff */
[----:B------:R-:W-:Y:S02]  /*191c0*/  LOP3.LUT R5, R10, 0xf000f0, RZ, 0xc0, !PT ;  /* 0x00f000f00a057812 */ /* 0x000fe400078ec0ff */
[----:B------:R-:W-:Y:S01]  /*191d0*/  LOP3.LUT R11, R11, 0xf000f0, RZ, 0xc0, !PT ;  /* 0x00f000f00b0b7812 */ /* 0x000fe200078ec0ff */
[----:B------:R-:W-:Y:S01]  /*191e0*/  HADD2.F32 R59, -RZ, R14.H1_H1 ;  /* 0x3000000eff3b7230 */ /* 0x000fe20000004100 */
[----:B------:R-:W-:Y:S02]  /*191f0*/  LOP3.LUT R10, R13, 0x64006400, RZ, 0xfc, !PT ;  /* 0x640064000d0a7812 */ /* 0x000fe400078efcff */
[----:B------:R-:W-:Y:S02]  /*19200*/  LOP3.LUT R12, R12, 0x64006400, RZ, 0xfc, !PT ;  /* 0x640064000c0c7812 */ /* 0x000fe400078efcff */
[----:B------:R-:W-:-:S02]  /*19210*/  LOP3.LUT R14, R5, 0x64006400, RZ, 0xfc, !PT ;  /* 0x64006400050e7812 */ /* 0x000fc400078efcff */
[----:B------:R-:W-:Y:S01]  /*19220*/  LOP3.LUT R16, R11, 0x64006400, RZ, 0xfc, !PT ;  /* 0x640064000b107812 */ /* 0x000fe200078efcff */
[-C--:B------:R-:W-:Y:S02]  /*19230*/  HFMA2 R10, R10, R25.reuse.H0_H0, -72, -72 ;  /* 0xd480d4800a0a7431 */ /* 0x080fe40000040019 */
[----:B------:R-:W-:Y:S02]  /*19240*/  HADD2.F32 R60, -RZ, R15.H1_H1 ;  /* 0x3000000fff3c7230 */ /* 0x000fe40000004100 */
[-C--:B------:R-:W-:Y:S02]  /*19250*/  HFMA2 R12, R12, R25.reuse.H0_H0, -72, -72 ;  /* 0xd480d4800c0c7431 */ /* 0x080fe40000040019 */
[----:B------:R-:W-:Y:S02]  /*19260*/  HADD2.F32 R64, -RZ, R18.H1_H1 ;  /* 0x30000012ff407230 */ /* 0x000fe40000004100 */
[-C--:B------:R-:W-:Y:S02]  /*19270*/  HFMA2 R14, R14, R25.reuse.H0_H0, -72, -72 ;  /* 0xd480d4800e0e7431 */ /* 0x080fe40000040019 */
[----:B------:R-:W-:-:S02]  /*19280*/  HFMA2 R16, R16, R25.H0_H0, -72, -72 ;  /* 0xd480d48010107431 */ /* 0x000fc40000040019 */
[----:B------:R-:W-:Y:S02]  /*19290*/  HADD2.F32 R63, -RZ, R10.H0_H0 ;  /* 0x2000000aff3f7230 */ /* 0x000fe40000004100 */
[C---:B------:R-:W-:Y:S01]  /*192a0*/  FFMA.FTZ R5, R21.reuse, R59, R68 ;  /* 0x0000003b15057223 */ /* 0x040fe20000010044 */
[----:B------:R-:W-:Y:S02]  /*192b0*/  HADD2.F32 R62, -RZ, R12.H0_H0 ;  /* 0x2000000cff3e7230 */ /* 0x000fe40000004100 */
[----:B------:R-:W-:Y:S01]  /*192c0*/  FFMA.FTZ R18, R58, R21, R19 ;  /* 0x000000153a127223 */ /* 0x000fe20000010013 */
[----:B------:R-:W-:Y:S02]  /*192d0*/  HADD2.F32 R61, -RZ, R14.H0_H0 ;  /* 0x2000000eff3d7230 */ /* 0x000fe40000004100 */
[C---:B------:R-:W-:Y:S01]  /*192e0*/  FFMA.FTZ R68, R21.reuse, R60, R65 ;  /* 0x0000003c15447223 */ /* 0x040fe20000010041 */
[----:B------:R-:W-:Y:S02]  /*192f0*/  HADD2.F32 R25, -RZ, R16.H0_H0 ;  /* 0x20000010ff197230 */ /* 0x000fe40000004100 */
[----:B------:R-:W-:Y:S01]  /*19300*/  FFMA.FTZ R74, R21, R64, R67 ;  /* 0x00000040154a7223 */ /* 0x000fe20000010043 */
[----:B-1----:R-:W-:-:S02]  /*19310*/  HADD2.F32 R13, -RZ, R6.H0_H0 ;  /* 0x20000006ff0d7230 */ /* 0x002fc40000004100 */
[----:B------:R-:W-:Y:S01]  /*19320*/  FFMA.FTZ R18, R63, R66, R18 ;  /* 0x000000423f127223 */ /* 0x000fe20000010012 */
[C---:B------:R-:W-:Y:S01]  /*19330*/  FFMA.FTZ R70, R66.reuse, R62, R5 ;  /* 0x0000003e42467223 */ /* 0x040fe20000010005 */
[C---:B------:R-:W-:Y:S01]  /*19340*/  FFMA.FTZ R72, R66.reuse, R61, R68 ;  /* 0x0000003d42487223 */ /* 0x040fe20000010044 */
[----:B------:R-:W-:Y:S01]  /*19350*/  FFMA.FTZ R11, R66, R25, R74 ;  /* 0x00000019420b7223 */ /* 0x000fe2000001004a */
[----:B------:R-:W-:Y:S02]  /*19360*/  HADD2.F32 R65, -RZ, R10.H1_H1 ;  /* 0x3000000aff417230 */ /* 0x000fe40000004100 */
[----:B------:R-:W-:Y:S02]  /*19370*/  HADD2.F32 R66, -RZ, R12.H1_H1 ;  /* 0x3000000cff427230 */ /* 0x000fe40000004100 */
[-C--:B------:R-:W-:Y:S01]  /*19380*/  FFMA.FTZ R15, R2, R13.reuse, RZ ;  /* 0x0000000d020f7223 */ /* 0x080fe200000100ff */
[----:B------:R-:W-:Y:S02]  /*19390*/  HADD2.F32 R67, -RZ, R14.H1_H1 ;  /* 0x3000000eff437230 */ /* 0x000fe40000004100 */
[----:B------:R-:W-:Y:S01]  /*193a0*/  FFMA.FTZ R14, R3, R13, RZ ;  /* 0x0000000d030e7223 */ /* 0x000fe200000100ff */
[----:B------:R-:W-:-:S02]  /*193b0*/  HADD2.F32 R68, -RZ, R16.H1_H1 ;  /* 0x30000010ff447230 */ /* 0x000fc40000004100 */
[-C--:B------:R-:W-:Y:S01]  /*193c0*/  FFMA.FTZ R16, R4, R13.reuse, RZ ;  /* 0x0000000d04107223 */ /* 0x080fe200000100ff */
[----:B------:R-:W-:Y:S02]  /*193d0*/  HADD2.F32 R6, -RZ, R6.H1_H1 ;  /* 0x30000006ff067230 */ /* 0x000fe40000004100 */
[--C-:B------:R-:W-:Y:S02]  /*193e0*/  HADD2.F32 R10, -RZ, R7.reuse.H0_H0 ;  /* 0x20000007ff0a7230 */ /* 0x100fe40000004100 */
[----:B------:R-:W-:Y:S02]  /*193f0*/  HADD2.F32 R12, -RZ, R7.H1_H1 ;  /* 0x30000007ff0c7230 */ /* 0x000fe40000004100 */
        /* <DEDUP_REMOVED lines=13> */
[----:B0-----:R-:W-:-:S02]  /*194d0*/  HADD2.F32 R6, -RZ, R8.H0_H0 ;  /* 0x20000008ff067230 */ /* 0x001fc40000004100 */
[----:B------:R-:W-:Y:S02]  /*194e0*/  HADD2.F32 R13, -RZ, R8.H1_H1 ;  /* 0x30000008ff0d7230 */ /* 0x000fe40000004100 */
[--C-:B------:R-:W-:Y:S02]  /*194f0*/  HADD2.F32 R10, -RZ, R9.reuse.H0_H0 ;  /* 0x20000009ff0a7230 */ /* 0x100fe40000004100 */
[----:B------:R-:W-:Y:S02]  /*19500*/  HADD2.F32 R12, -RZ, R9.H1_H1 ;  /* 0x30000009ff0c7230 */ /* 0x000fe40000004100 */
[----:B------:R-:W0:Y:S01]  /*19510*/  LDS.64 R8, [UR4+0x130] ;  /* 0x00013004ff087984 */ /* 0x000e220008000a00 */
        /* <DEDUP_REMOVED lines=9> */
[----:B------:R-:W-:Y:S01]  /*195b0*/  FFMA.FTZ R7, R62, R10, R7 ;  /* 0x0000000a3e077223 */ /* 0x000fe20000010007 */
[----:B------:R-:W-:Y:S01]  /*195c0*/  FFMA.FTZ R5, R65, R69, R18 ;  /* 0x0000004541057223 */ /* 0x000fe20000010012 */
[----:B------:R-:W-:Y:S01]  /*195d0*/  FFMA.FTZ R70, R69, R66, R70 ;  /* 0x0000004245467223 */ /* 0x000fe20000010046 */
[-C--:B------:R-:W-:Y:S01]  /*195e0*/  FFMA.FTZ R14, R61, R10.reuse, R14 ;  /* 0x0000000a3d0e7223 */ /* 0x080fe2000001000e */
[----:B------:R-:W-:Y:S01]  /*195f0*/  FFMA.FTZ R15, R25, R10, R16 ;  /* 0x0000000a190f7223 */ /* 0x000fe20000010010 */
[----:B------:R-:W-:Y:S01]  /*19600*/  FFMA.FTZ R11, R69, R68, R11 ;  /* 0x00000044450b7223 */ /* 0x000fe2000001000b */
[-C--:B------:R-:W-:Y:S01]  /*19610*/  FFMA.FTZ R13, R65, R12.reuse, R6 ;  /* 0x0000000c410d7223 */ /* 0x080fe20000010006 */
[-C--:B------:R-:W-:Y:S01]  /*19620*/  FFMA.FTZ R10, R66, R12.reuse, R7 ;  /* 0x0000000c420a7223 */ /* 0x080fe20000010007 */
[----:B------:R-:W-:Y:S01]  /*19630*/  FFMA.FTZ R72, R69, R67, R72 ;  /* 0x0000004345487223 */ /* 0x000fe20000010048 */
[----:B------:R-:W-:Y:S01]  /*19640*/  FFMA.FTZ R14, R67, R12, R14 ;  /* 0x0000000c430e7223 */ /* 0x000fe2000001000e */
[----:B------:R-:W-:Y:S01]  /*19650*/  FMUL.FTZ R5, R5, R28 ;  /* 0x0000001c05057220 */ /* 0x000fe20000410000 */
[-C--:B------:R-:W-:Y:S01]  /*19660*/  FMUL.FTZ R70, R70, R27.reuse ;  /* 0x0000001b46467220 */ /* 0x080fe20000410000 */
[----:B------:R-:W-:Y:S01]  /*19670*/  FFMA.FTZ R15, R68, R12, R15 ;  /* 0x0000000c440f7223 */ /* 0x000fe2000001000f */
[----:B------:R-:W1:Y:S01]  /*19680*/  LDS.64 R6, [UR4+0x138] ;  /* 0x00013804ff067984 */ /* 0x000e620008000a00 */
[----:B------:R-:W-:Y:S01]  /*19690*/  FMUL.FTZ R11, R11, R30 ;  /* 0x0000001e0b0b7220 */ /* 0x000fe20000410000 */
[----:B------:R-:W-:Y:S01]  /*196a0*/  FMUL.FTZ R13, R13, R28 ;  /* 0x0000001c0d0d7220 */ /* 0x000fe20000410000 */
[----:B------:R-:W-:Y:S01]  /*196b0*/  FMUL.FTZ R10, R10, R27 ;  /* 0x0000001b0a0a7220 */ /* 0x000fe20000410000 */
[-C--:B------:R-:W-:Y:S01]  /*196c0*/  FMUL.FTZ R72, R72, R29.reuse ;  /* 0x0000001d48487220 */ /* 0x080fe20000410000 */
        /* <DEDUP_REMOVED lines=9> */
[----:B------:R-:W-:Y:S02]  /*19760*/  F2FP.F16.F32.PACK_AB R14, RZ, R14 ;  /* 0x0000000eff0e723e */ /* 0x000fe400000000ff */
[----:B------:R-:W-:Y:S02]  /*19770*/  F2FP.F16.F32.PACK_AB R15, RZ, R15 ;  /* 0x0000000fff0f723e */ /* 0x000fe400000000ff */
[----:B------:R-:W-:Y:S02]  /*19780*/  PRMT R13, R13, 0x5410, R10 ;  /* 0x000054100d0d7816 */ /* 0x000fe4000000000a */
[----:B------:R-:W-:Y:S02]  /*19790*/  PRMT R72, R72, 0x5410, R11 ;  /* 0x0000541048487816 */ /* 0x000fe4000000000b */
[----:B------:R-:W-:Y:S01]  /*197a0*/  PRMT R12, R14, 0x5410, R15 ;  /* 0x000054100e0c7816 */ /* 0x000fe2000000000f */
[----:B------:R-:W2:Y:S01]  /*197b0*/  LDS.64 R10, [UR4+0x1b0] ;  /* 0x0001b004ff0a7984 */ /* 0x000ea20008000a00 */
[----:B------:R-:W-:-:S02]  /*197c0*/  HFMA2 R16, R5, 1, 1, R39 ;  /* 0x3c003c0005107831 */ /* 0x000fc40000000027 */
[----:B0-----:R-:W-:Y:S02]  /*197d0*/  HADD2.F32 R5, -RZ, R8.H0_H0 ;  /* 0x20000008ff057230 */ /* 0x001fe40000004100 */
[----:B------:R-:W-:Y:S02]  /*197e0*/  HFMA2 R14, R13, 1, 1, R36 ;  /* 0x3c003c000d0e7831 */ /* 0x000fe40000000024 */
[----:B------:R-:W-:Y:S02]  /*197f0*/  HADD2.F32 R8, -RZ, R8.H1_H1 ;  /* 0x30000008ff087230 */ /* 0x000fe40000004100 */
[----:B------:R-:W-:Y:S02]  /*19800*/  HFMA2 R13, R12, 1, 1, R37 ;  /* 0x3c003c000c0d7831 */ /* 0x000fe40000000025 */
[--C-:B------:R-:W-:Y:S02]  /*19810*/  HADD2.F32 R12, -RZ, R9.reuse.H0_H0 ;  /* 0x20000009ff0c7230 */ /* 0x100fe40000004100 */
[----:B------:R-:W-:-:S02]  /*19820*/  HADD2.F32 R18, -RZ, R9.H1_H1 ;  /* 0x30000009ff127230 */ /* 0x000fc40000004100 */
[-C--:B------:R-:W-:Y:S01]  /*19830*/  FFMA.FTZ R9, R0, R5.reuse, RZ ;  /* 0x0000000500097223 */ /* 0x080fe200000100ff */
[----:B------:R-:W-:Y:S02]  /*19840*/  HADD2 R15, R72, R38 ;  /* 0x00000026480f7230 */ /* 0x000fe40000000000 */
[-C--:B------:R-:W-:Y:S01]  /*19850*/  FFMA.FTZ R36, R3, R5.reuse, RZ ;  /* 0x0000000503247223 */ /* 0x080fe200000100ff */
[-C--:B------:R-:W-:Y:S01]  /*19860*/  FFMA.FTZ R19, R2, R5.reuse, RZ ;  /* 0x0000000502137223 */ /* 0x080fe200000100ff */
[-C--:B------:R-:W-:Y:S01]  /*19870*/  FFMA.FTZ R9, R44, R8.reuse, R9 ;  /* 0x000000082c097223 */ /* 0x080fe20000010009 */
[----:B------:R-:W-:Y:S01]  /*19880*/  FFMA.FTZ R38, R4, R5, RZ ;  /* 0x0000000504267223 */ /* 0x000fe200000100ff */
[-C--:B------:R-:W-:Y:S01]  /*19890*/  FFMA.FTZ R36, R43, R8.reuse, R36 ;  /* 0x000000082b247223 */ /* 0x080fe20000010024 */
[----:B------:R-:W-:Y:S01]  /*198a0*/  FFMA.FTZ R19, R42, R8, R19 ;  /* 0x000000082a137223 */ /* 0x000fe20000010013 */
        /* <DEDUP_REMOVED lines=10> */
[----:B------:R-:W-:Y:S02]  /*19950*/  HADD2.F32 R19, -RZ, R6.H1_H1 ;  /* 0x30000006ff137230 */ /* 0x000fe40000004100 */
[----:B------:R-:W-:Y:S01]  /*19960*/  FFMA.FTZ R38, R47, R18, R38 ;  /* 0x000000122f267223 */ /* 0x000fe20000010026 */
[-C--:B------:R-:W-:Y:S01]  /*19970*/  FFMA.FTZ R5, R56, R12.reuse, R5 ;  /* 0x0000000c38057223 */ /* 0x080fe20000010005 */
[----:B------:R-:W-:Y:S01]  /*19980*/  FFMA.FTZ R36, R57, R12, R36 ;  /* 0x0000000c39247223 */ /* 0x000fe20000010024 */
[----:B------:R-:W-:-:S02]  /*19990*/  HADD2.F32 R18, -RZ, R7.H0_H0 ;  /* 0x20000007ff127230 */ /* 0x000fc40000004100 */
[-C--:B------:R-:W-:Y:S01]  /*199a0*/  FFMA.FTZ R21, R54, R12.reuse, R21 ;  /* 0x0000000c36157223 */ /* 0x080fe20000010015 */
[----:B------:R-:W-:Y:S01]  /*199b0*/  FFMA.FTZ R37, R55, R12, R38 ;  /* 0x0000000c37257223 */ /* 0x000fe20000010026 */
[-C--:B------:R-:W-:Y:S01]  /*199c0*/  FFMA.FTZ R6, R58, R19.reuse, R5 ;  /* 0x000000133a067223 */ /* 0x080fe20000010005 */
[-C--:B------:R-:W-:Y:S01]  /*199d0*/  FFMA.FTZ R5, R59, R19.reuse, R36 ;  /* 0x000000133b057223 */ /* 0x080fe20000010024 */
[----:B------:R-:W-:Y:S02]  /*199e0*/  HADD2.F32 R7, -RZ, R7.H1_H1 ;  /* 0x30000007ff077230 */ /* 0x000fe40000004100 */
[-C--:B------:R-:W-:Y:S01]  /*199f0*/  FFMA.FTZ R12, R60, R19.reuse, R21 ;  /* 0x000000133c0c7223 */ /* 0x080fe20000010015 */
[----:B------:R-:W-:Y:S01]  /*19a00*/  FFMA.FTZ R36, R64, R19, R37 ;  /* 0x0000001340247223 */ /* 0x000fe20000010025 */
[-C--:B------:R-:W-:Y:S01]  /*19a10*/  FFMA.FTZ R6, R63, R18.reuse, R6 ;  /* 0x000000123f067223 */ /* 0x080fe20000010006 */
[----:B------:R-:W-:Y:S01]  /*19a20*/  FFMA.FTZ R19, R62, R18, R5 ;  /* 0x000000123e137223 */ /* 0x000fe20000010005 */
[----:B--2---:R-:W-:-:S02]  /*19a30*/  HADD2.F32 R37, -RZ, R10.H0_H0 ;  /* 0x2000000aff257230 */ /* 0x004fc40000004100 */
[-C--:B------:R-:W-:Y:S01]  /*19a40*/  FFMA.FTZ R12, R61, R18.reuse, R12 ;  /* 0x000000123d0c7223 */ /* 0x080fe2000001000c */
[----:B------:R-:W-:Y:S01]  /*19a50*/  FFMA.FTZ R21, R25, R18, R36 ;  /* 0x0000001219157223 */ /* 0x000fe20000010024 */
[-C--:B------:R-:W-:Y:S01]  /*19a60*/  FFMA.FTZ R5, R65, R7.reuse, R6 ;  /* 0x0000000741057223 */ /* 0x080fe20000010006 */
[----:B------:R-:W-:Y:S01]  /*19a70*/  FFMA.FTZ R6, R66, R7, R19 ;  /* 0x0000000742067223 */ /* 0x000fe20000010013 */
[----:B------:R-:W-:Y:S02]  /*19a80*/  HADD2.F32 R10, -RZ, R10.H1_H1 ;  /* 0x3000000aff0a7230 */ /* 0x000fe40000004100 */
[-C--:B------:R-:W-:Y:S01]  /*19a90*/  FFMA.FTZ R36, R3, R37.reuse, RZ ;  /* 0x0000002503247223 */ /* 0x080fe200000100ff */
[----:B------:R-:W-:Y:S01]  /*19aa0*/  FFMA.FTZ R19, R2, R37, RZ ;  /* 0x0000002502137223 */ /* 0x000fe200000100ff */
        /* <DEDUP_REMOVED lines=14> */
[----:B0-----:R-:W-:-:S02]  /*19b90*/  HADD2.F32 R10, -RZ, R8.H0_H0 ;  /* 0x20000008ff0a7230 */ /* 0x001fc40000004100 */
[-C--:B------:R-:W-:Y:S01]  /*19ba0*/  FFMA.FTZ R18, R49, R11.reuse, R36 ;  /* 0x0000000b31127223 */ /* 0x080fe20000010024 */
[-C--:B------:R-:W-:Y:S01]  /*19bb0*/  FFMA.FTZ R19, R48, R11.reuse, R19 ;  /* 0x0000000b30137223 */ /* 0x080fe20000010013 */
[-C--:B------:R-:W-:Y:S02]  /*19bc0*/  FFMA.FTZ R70, R47, R11.reuse, R38 ;  /* 0x0000000b2f467223 */ /* 0x080fe40000010026 */
[-C--:B------:R-:W-:Y:S01]  /*19bd0*/  FFMA.FTZ R38, R57, R10.reuse, R18 ;  /* 0x0000000a39267223 */ /* 0x080fe20000010012 */
[----:B------:R-:W-:Y:S02]  /*19be0*/  FFMA.FTZ R37, R54, R10, R19 ;  /* 0x0000000a36257223 */ /* 0x000fe40000010013 */
[----:B------:R-:W0:Y:S01]  /*19bf0*/  LDS.64 R18, [UR4+0x230] ;  /* 0x00023004ff127984 */ /* 0x000e220008000a00 */
[----:B------:R-:W-:Y:S01]  /*19c00*/  FFMA.FTZ R7, R50, R11, R7 ;  /* 0x0000000b32077223 */ /* 0x000fe20000010007 */
[----:B------:R-:W-:-:S03]  /*19c10*/  HADD2.F32 R11, -RZ, R8.H1_H1 ;  /* 0x30000008ff0b7230 */ /* 0x000fc60000004100 */
[----:B------:R-:W-:Y:S01]  /*19c20*/  FFMA.FTZ R7, R56, R10, R7 ;  /* 0x0000000a38077223 */ /* 0x000fe20000010007 */
[----:B------:R-:W-:-:S03]  /*19c30*/  HADD2.F32 R36, -RZ, R9.H0_H0 ;  /* 0x20000009ff247230 */ /* 0x000fc60000004100 */
[-C--:B------:R-:W-:Y:S01]  /*19c40*/  FFMA.FTZ R8, R58, R11.reuse, R7 ;  /* 0x0000000b3a087223 */ /* 0x080fe20000010007 */
[-C--:B------:R-:W-:Y:S01]  /*19c50*/  FFMA.FTZ R7, R59, R11.reuse, R38 ;  /* 0x0000000b3b077223 */ /* 0x080fe20000010026 */
[----:B------:R-:W-:Y:S01]  /*19c60*/  FFMA.FTZ R39, R55, R10, R70 ;  /* 0x0000000a37277223 */ /* 0x000fe20000010046 */
[----:B------:R-:W-:Y:S02]  /*19c70*/  HADD2.F32 R9, -RZ, R9.H1_H1 ;  /* 0x30000009ff097230 */ /* 0x000fe40000004100 */
[----:B------:R-:W-:Y:S01]  /*19c80*/  FFMA.FTZ R10, R60, R11, R37 ;  /* 0x0000000b3c0a7223 */ /* 0x000fe20000010025 */
[-C--:B------:R-:W-:Y:S01]  /*19c90*/  FFMA.FTZ R8, R63, R36.reuse, R8 ;  /* 0x000000243f087223 */ /* 0x080fe20000010008 */
[----:B------:R-:W-:Y:S01]  /*19ca0*/  FFMA.FTZ R7, R62, R36, R7 ;  /* 0x000000243e077223 */ /* 0x000fe20000010007 */
[----:B------:R-:W-:Y:S01]  /*19cb0*/  FMUL.FTZ R5, R5, R28 ;  /* 0x0000001c05057220 */ /* 0x000fe20000410000 */
[----:B------:R-:W-:Y:S01]  /*19cc0*/  FMUL.FTZ R6, R6, R27 ;  /* 0x0000001b06067220 */ /* 0x000fe20000410000 */
[----:B------:R-:W-:Y:S01]  /*19cd0*/  FFMA.FTZ R70, R64, R11, R39 ;  /* 0x0000000b40467223 */ /* 0x000fe20000010027 */
[----:B------:R-:W-:Y:S01]  /*19ce0*/  FFMA.FTZ R38, R61, R36, R10 ;  /* 0x000000243d267223 */ /* 0x000fe2000001000a */
[-C--:B------:R-:W-:Y:S01]  /*19cf0*/  FFMA.FTZ R11, R65, R9.reuse, R8 ;  /* 0x00000009410b7223 */ /* 0x080fe20000010008 */
[----:B------:R-:W-:Y:S01]  /*19d00*/  FFMA.FTZ R10, R66, R9, R7 ;  /* 0x00000009420a7223 */ /* 0x000fe20000010007 */
[----:B------:R-:W-:-:S02]  /*19d10*/  F2FP.F16.F32.PACK_AB R5, RZ, R5 ;  /* 0x00000005ff05723e */ /* 0x000fc400000000ff */
[----:B------:R-:W-:Y:S01]  /*19d20*/  F2FP.F16.F32.PACK_AB R8, RZ, R6 ;  /* 0x00000006ff08723e */ /* 0x000fe200000000ff */
[----:B------:R-:W-:Y:S01]  /*19d30*/  FMUL.FTZ R11, R11, R28 ;  /* 0x0000001c0b0b7220 */ /* 0x000fe20000410000 */
[----:B------:R-:W1:Y:S01]  /*19d40*/  LDS.64 R6, [UR4+0x238] ;  /* 0x00023804ff067984 */ /* 0x000e620008000a00 */
[----:B------:R-:W-:Y:S01]  /*19d50*/  FMUL.FTZ R10, R10, R27 ;  /* 0x0000001b0a0a7220 */ /* 0x000fe20000410000 */
[----:B------:R-:W-:Y:S01]  /*19d60*/  FFMA.FTZ R37, R25, R36, R70 ;  /* 0x0000002419257223 */ /* 0x000fe20000010046 */
[----:B------:R-:W-:Y:S01]  /*19d70*/  FMUL.FTZ R12, R12, R29 ;  /* 0x0000001d0c0c7220 */ /* 0x000fe20000410000 */
[----:B------:R-:W-:Y:S01]  /*19d80*/  PRMT R5, R5, 0x5410, R8 ;  /* 0x0000541005057816 */ /* 0x000fe20000000008 */
[----:B------:R-:W-:Y:S01]  /*19d90*/  FMUL.FTZ R21, R21, R30 ;  /* 0x0000001e15157220 */ /* 0x000fe20000410000 */
[----:B------:R-:W-:Y:S01]  /*19da0*/  F2FP.F16.F32.PACK_AB R11, RZ, R11 ;  /* 0x0000000bff0b723e */ /* 0x000fe200000000ff */
[-C--:B------:R-:W-:Y:S01]  /*19db0*/  FFMA.FTZ R38, R67, R9.reuse, R38 ;  /* 0x0000000943267223 */ /* 0x080fe20000010026 */
[----:B------:R-:W-:Y:S01]  /*19dc0*/  F2FP.F16.F32.PACK_AB R10, RZ, R10 ;  /* 0x0000000aff0a723e */ /* 0x000fe200000000ff */
[----:B------:R-:W-:Y:S01]  /*19dd0*/  FFMA.FTZ R37, R68, R9, R37 ;  /* 0x0000000944257223 */ /* 0x000fe20000010025 */
[----:B------:R-:W-:Y:S01]  /*19de0*/  F2FP.F16.F32.PACK_AB R9, RZ, R12 ;  /* 0x0000000cff09723e */ /* 0x000fe200000000ff */
[----:B------:R-:W-:Y:S01]  /*19df0*/  HFMA2 R12, R5, 1, 1, R20 ;  /* 0x3c003c00050c7831 */ /* 0x000fe20000000014 */
[----:B------:R-:W-:Y:S01]  /*19e00*/  F2FP.F16.F32.PACK_AB R21, RZ, R21 ;  /* 0x00000015ff15723e */ /* 0x000fe200000000ff */
[----:B------:R-:W-:Y:S01]  /*19e10*/  FMUL.FTZ R38, R38, R29 ;  /* 0x0000001d26267220 */ /* 0x000fe20000410000 */
[----:B------:R-:W-:Y:S01]  /*19e20*/  PRMT R5, R11, 0x5410, R10 ;  /* 0x000054100b057816 */ /* 0x000fe2000000000a */
[----:B------:R-:W-:Y:S01]  /*19e30*/  FMUL.FTZ R37, R37, R30 ;  /* 0x0000001e25257220 */ /* 0x000fe20000410000 */
[----:B------:R-:W-:-:S02]  /*19e40*/  PRMT R9, R9, 0x5410, R21 ;  /* 0x0000541009097816 */ /* 0x000fc40000000015 */
[----:B------:R-:W-:Y:S01]  /*19e50*/  F2FP.F16.F32.PACK_AB R38, RZ, R38 ;  /* 0x00000026ff26723e */ /* 0x000fe200000000ff */
[----:B------:R-:W2:Y:S01]  /*19e60*/  LDS.64 R20, [UR4+0x2b0] ;  /* 0x0002b004ff147984 */ /* 0x000ea20008000a00 */
[----:B------:R-:W-:Y:S01]  /*19e70*/  F2FP.F16.F32.PACK_AB R37, RZ, R37 ;  /* 0x00000025ff25723e */ /* 0x000fe200000000ff */
[----:B------:R-:W-:Y:S02]  /*19e80*/  HFMA2 R10, R5, 1, 1, R32 ;  /* 0x3c003c00050a7831 */ /* 0x000fe40000000020 */
[--C-:B0-----:R-:W-:Y:S02]  /*19e90*/  HADD2.F32 R5, -RZ, R18.reuse.H0_H0 ;  /* 0x20000012ff057230 */ /* 0x101fe40000004100 */
[----:B------:R-:W-:Y:S01]  /*19ea0*/  HADD2 R11, R9, R31 ;  /* 0x0000001f090b7230 */ /* 0x000fe20000000000 */
[----:B------:R-:W-:Y:S01]  /*19eb0*/  PRMT R38, R38, 0x5410, R37 ;  /* 0x0000541026267816 */ /* 0x000fe20000000025 */
[----:B------:R-:W-:Y:S02]  /*19ec0*/  HADD2.F32 R18, -RZ, R18.H1_H1 ;  /* 0x30000012ff127230 */ /* 0x000fe40000004100 */
[----:B------:R-:W-:-:S02]  /*19ed0*/  HADD2.F32 R8, -RZ, R19.H0_H0 ;  /* 0x20000013ff087230 */ /* 0x000fc40000004100 */
[----:B------:R-:W-:Y:S02]  /*19ee0*/  HADD2.F32 R31, -RZ, R19.H1_H1 ;  /* 0x30000013ff1f7230 */ /* 0x000fe40000004100 */
[-C--:B------:R-:W-:Y:S01]  /*19ef0*/  FFMA.FTZ R19, R0, R5.reuse, RZ ;  /* 0x0000000500137223 */ /* 0x080fe200000100ff */
[----:B------:R-:W-:Y:S02]  /*19f00*/  HFMA2 R9, R38, 1, 1, R33 ;  /* 0x3c003c0026097831 */ /* 0x000fe40000000021 */
        /* <DEDUP_REMOVED lines=52> */
[----:B0-----:R-:W-:Y:S02]  /*1a250*/  HADD2.F32 R20, -RZ, R18.H0_H0 ;  /* 0x20000012ff147230 */ /* 0x001fe40000004100 */
        /* <DEDUP_REMOVED lines=25> */
[----:B------:R-:W-:Y:S01]  /*1a3f0*/  FFMA.FTZ R37, R68, R19, R37 ;  /* 0x0000001344257223 */ /* 0x000fe20000010025 */
        /* <DEDUP_REMOVED lines=9> */
[----:B------:R-:W-:Y:S02]  /*1a490*/  PRMT R5, R5, 0x5410, R6 ;  /* 0x0000541005057816 */ /* 0x000fe40000000006 */
[----:B------:R-:W-:Y:S02]  /*1a4a0*/  F2FP.F16.F32.PACK_AB R31, RZ, R31 ;  /* 0x0000001fff1f723e */ /* 0x000fe400000000ff */
[----:B------:R-:W-:-:S02]  /*1a4b0*/  F2FP.F16.F32.PACK_AB R32, RZ, R32 ;  /* 0x00000020ff20723e */ /* 0x000fc400000000ff */
[----:B------:R-:W-:Y:S01]  /*1a4c0*/  PRMT R7, R7, 0x5410, R33 ;  /* 0x0000541007077816 */ /* 0x000fe20000000021 */
[----:B------:R-:W-:Y:S01]  /*1a4d0*/  FMUL.FTZ R36, R36, R29 ;  /* 0x0000001d24247220 */ /* 0x000fe20000410000 */
[----:B------:R-:W-:Y:S01]  /*1a4e0*/  PRMT R31, R31, 0x5410, R32 ;  /* 0x000054101f1f7816 */ /* 0x000fe20000000020 */
[----:B------:R-:W-:Y:S01]  /*1a4f0*/  FMUL.FTZ R37, R37, R30 ;  /* 0x0000001e25257220 */ /* 0x000fe20000410000 */
[----:B------:R-:W-:Y:S02]  /*1a500*/  HFMA2 R8, R5, 1, 1, R23 ;  /* 0x3c003c0005087831 */ /* 0x000fe40000000017 */
[----:B------:R-:W-:Y:S02]  /*1a510*/  HADD2 R7, R7, R22 ;  /* 0x0000001607077230 */ /* 0x000fe40000000000 */
[----:B------:R-:W2:Y:S01]  /*1a520*/  LDS.64 R22, [UR4+0x3b0] ;  /* 0x0003b004ff167984 */ /* 0x000ea20008000a00 */
[----:B------:R-:W-:Y:S01]  /*1a530*/  F2FP.F16.F32.PACK_AB R36, RZ, R36 ;  /* 0x00000024ff24723e */ /* 0x000fe200000000ff */
[----:B------:R-:W-:Y:S01]  /*1a540*/  HFMA2 R6, R31, 1, 1, R35 ;  /* 0x3c003c001f067831 */ /* 0x000fe20000000023 */
        /* <DEDUP_REMOVED lines=82> */
[----:B------:R-:W-:Y:S01]  /*1aa70*/  IADD3 R127, PT, PT, R127, 0x20, RZ ;  /* 0x000000207f7f7810 */ /* 0x000fe20007ffe0ff */
[-C--:B------:R-:W-:Y:S01]  /*1aa80*/  FFMA.FTZ R60, R67, R21.reuse, R60 ;  /* 0x00000015433c7223 */ /* 0x080fe2000001003c */
[----:B------:R-:W-:Y:S01]  /*1aa90*/  FFMA.FTZ R25, R68, R21, R25 ;  /* 0x0000001544197223 */ /* 0x000fe20000010019 */
[-C--:B------:R-:W-:Y:S01]  /*1aaa0*/  FMUL.FTZ R31, R31, R28.reuse ;  /* 0x0000001c1f1f7220 */ /* 0x080fe20000410000 */
[----:B------:R-:W-:Y:S01]  /*1aab0*/  FMUL.FTZ R65, R65, R28 ;  /* 0x0000001c41417220 */ /* 0x000fe20000410000 */
[-C--:B------:R-:W-:Y:S01]  /*1aac0*/  FMUL.FTZ R18, R18, R27.reuse ;  /* 0x0000001b12127220 */ /* 0x080fe20000410000 */
[----:B------:R-:W-:Y:S01]  /*1aad0*/  FMUL.FTZ R66, R66, R27 ;  /* 0x0000001b42427220 */ /* 0x000fe20000410000 */
[----:B------:R-:W-:Y:S01]  /*1aae0*/  ISETP.GE.AND P0, PT, R127, R26, PT ;  /* 0x0000001a7f00720c */ /* 0x000fe20003f06270 */
[-C--:B------:R-:W-:Y:S01]  /*1aaf0*/  FMUL.FTZ R32, R32, R29.reuse ;  /* 0x0000001d20207220 */ /* 0x080fe20000410000 */
[----:B------:R-:W-:Y:S01]  /*1ab00*/  FMUL.FTZ R60, R60, R29 ;  /* 0x0000001d3c3c7220 */ /* 0x000fe20000410000 */
[-C--:B------:R-:W-:Y:S01]  /*1ab10*/  FMUL.FTZ R35, R35, R30.reuse ;  /* 0x0000001e23237220 */ /* 0x080fe20000410000 */
[----:B------:R-:W-:Y:S01]  /*1ab20*/  FMUL.FTZ R25, R25, R30 ;  /* 0x0000001e19197220 */ /* 0x000fe20000410000 */
[----:B------:R-:W-:-:S02]  /*1ab30*/  F2FP.F16.F32.PACK_AB R31, RZ, R31 ;  /* 0x0000001fff1f723e */ /* 0x000fc400000000ff */
[----:B------:R-:W-:Y:S02]  /*1ab40*/  F2FP.F16.F32.PACK_AB R18, RZ, R18 ;  /* 0x00000012ff12723e */ /* 0x000fe400000000ff */
[----:B------:R-:W-:Y:S02]  /*1ab50*/  F2FP.F16.F32.PACK_AB R65, RZ, R65 ;  /* 0x00000041ff41723e */ /* 0x000fe400000000ff */
[----:B------:R-:W-:Y:S02]  /*1ab60*/  F2FP.F16.F32.PACK_AB R66, RZ, R66 ;  /* 0x00000042ff42723e */ /* 0x000fe400000000ff */
[----:B------:R-:W-:Y:S02]  /*1ab70*/  F2FP.F16.F32.PACK_AB R32, RZ, R32 ;  /* 0x00000020ff20723e */ /* 0x000fe400000000ff */
[----:B------:R-:W-:Y:S02]  /*1ab80*/  F2FP.F16.F32.PACK_AB R35, RZ, R35 ;  /* 0x00000023ff23723e */ /* 0x000fe400000000ff */
[----:B------:R-:W-:-:S02]  /*1ab90*/  F2FP.F16.F32.PACK_AB R60, RZ, R60 ;  /* 0x0000003cff3c723e */ /* 0x000fc400000000ff */
[----:B------:R-:W-:Y:S02]  /*1aba0*/  F2FP.F16.F32.PACK_AB R25, RZ, R25 ;  /* 0x00000019ff19723e */ /* 0x000fe400000000ff */
[----:B------:R-:W-:Y:S02]  /*1abb0*/  PRMT R31, R31, 0x5410, R18 ;  /* 0x000054101f1f7816 */ /* 0x000fe40000000012 */
[----:B------:R-:W-:Y:S02]  /*1abc0*/  PRMT R65, R65, 0x5410, R66 ;  /* 0x0000541041417816 */ /* 0x000fe40000000042 */
[----:B------:R-:W-:Y:S02]  /*1abd0*/  PRMT R32, R32, 0x5410, R35 ;  /* 0x0000541020207816 */ /* 0x000fe40000000023 */
[----:B------:R-:W-:Y:S01]  /*1abe0*/  PRMT R60, R60, 0x5410, R25 ;  /* 0x000054103c3c7816 */ /* 0x000fe20000000019 */
[----:B------:R-:W-:Y:S01]  /*1abf0*/  UIADD3 UR4, UPT, UPT, UR4, 0x40, URZ ;  /* 0x0000004004047890 */ /* 0x000fe2000fffe0ff */
[----:B------:R-:W-:-:S02]  /*1ac00*/  HFMA2 R4, R31, 1, 1, R17 ;  /* 0x3c003c001f047831 */ /* 0x000fc40000000011 */
[----:B------:R-:W-:Y:S02]  /*1ac10*/  HFMA2 R2, R65, 1, 1, R24 ;  /* 0x3c003c0041027831 */ /* 0x000fe40000000018 */
[----:B------:R-:W-:Y:S02]  /*1ac20*/  HADD2 R3, R32, R34 ;  /* 0x0000002220037230 */ /* 0x000fe40000000000 */
[----:B------:R-:W-:-:S04]  /*1ac30*/  IMAD.WIDE R114, R123, 0x4, R114 ;  /* 0x000000047b727825 */ /* 0x000fc800078e0272 */
[----:B------:R-:W-:Y:S01]  /*1ac40*/  HADD2 R0, R60, R40 ;  /* 0x000000283c007230 */ /* 0x000fe20000000000 */
[----:B------:R-:W-:Y:S06]  /*1ac50*/  @!P0 BRA `(.L_x_2399) ;  /* 0xffffff7c001c8947 */ /* 0x000fec000383ffff */
.L_x_2398:
[----:B------:R-:W-:-:S13]  /*1ac60*/  ISETP.GT.AND P0, PT, R120, R127, PT ;  /* 0x0000007f7800720c */ /* 0x000fda0003f04270 */
[----:B------:R-:W-:Y:S05]  /*1ac70*/  @!P0 BRA `(.L_x_2400) ;  /* 0x0000003400888947 */ /* 0x000fea0003800000 */
[----:B------:R-:W-:Y:S01]  /*1ac80*/  IMAD.WIDE.U32 R18, R127, 0x4, R132 ;  /* 0x000000047f127825 */ /* 0x000fe200078e0084 */
[----:B------:R-:W-:Y:S02]  /*1ac90*/  MOV R136, R114 ;  /* 0x0000007200887202 */ /* 0x000fe40000000f00 */
[----:B------:R-:W-:Y:S02]  /*1aca0*/  MOV R137, R115 ;  /* 0x0000007300897202 */ /* 0x000fe40000000f00 */
[----:B------:R-:W-:-:S04]  /*1acb0*/  IADD3 R118, P0, PT, R18, 0x2, RZ ;  /* 0x0000000212767810 */ /* 0x000fc80007f1e0ff */
[----:B------:R-:W-:-:S09]  /*1acc0*/  IADD3.X R119, PT, PT, RZ, R19, RZ, P0, !PT ;  /* 0x00000013ff777210 */ /* 0x000fd200007fe4ff */
.L_x_2401:
[----:B------:R-:W2:Y:S01]  /*1acd0*/  LDG.E.128.CONSTANT R20, desc[UR8][R136.64] ;  /* 0x0000000888147981 */ /* 0x000ea2000c1e9d00 */
[----:B------:R-:W-:-:S05]  /*1ace0*/  MOV R123, UR10 ;  /* 0x0000000a007b7c02 */ /* 0x000fca0008000f00 */
[----:B------:R-:W-:-:S05]  /*1acf0*/  IMAD.WIDE R18, R123, 0x4, R136 ;  /* 0x000000047b127825 */ /* 0x000fca00078e0288 */
[----:B------:R0:W3:Y:S01]  /*1ad00*/  LDG.E.128.CONSTANT R24, desc[UR8][R18.64] ;  /* 0x0000000812187981 */ /* 0x0000e2000c1e9d00 */
[----:B------:R-:W-:-:S05]  /*1ad10*/  IMAD.WIDE R134, R123, 0x4, R18 ;  /* 0x000000047b867825 */ /* 0x000fca00078e0212 */
[----:B------:R-:W4:Y:S01]  /*1ad20*/  LDG.E.128.CONSTANT R28, desc[UR8][R134.64] ;  /* 0x00000008861c7981 */ /* 0x000f22000c1e9d00 */
[----:B------:R-:W-:Y:S01]  /*1ad30*/  ISETP.NE.AND P0, PT, R127, R126, PT ;  /* 0x0000007e7f00720c */ /* 0x000fe20003f05270 */
[----:B------:R-:W-:Y:S01]  /*1ad40*/  HFMA2 R70, -RZ, RZ, 0, 0.125 ;  /* 0x00003000ff467431 */ /* 0x000fe200000001ff */
[----:B------:R-:W-:-:S11]  /*1ad50*/  MOV R69, 0x2400 ;  /* 0x0000240000457802 */ /* 0x000fd60000000f00 */
[----:B------:R-:W-:Y:S01]  /*1ad60*/  @!P0 LEA R98, R125, R130, 0x3 ;  /* 0x000000827d628211 */ /* 0x000fe200078e18ff */
[----:B------:R-:W5:Y:S05]  /*1ad70*/  @!P0 LDG.E.U16.CONSTANT R138, desc[UR8][R118.64] ;  /* 0x00000008768a8981 */ /* 0x000f6a000c1e9500 */
[----:B------:R-:W5:Y:S01]  /*1ad80*/  @!P0 LDL.64 R98, [R98+0x8] ;  /* 0x0000080062628983 */ /* 0x000f620000100a00 */
[C---:B--2---:R-:W-:Y:S02]  /*1ad90*/  LOP3.LUT R17, R20.reuse, 0x70007, RZ, 0xc0, !PT ;  /* 0x0007000714117812 */ /* 0x044fe400078ec0ff */
[----:B------:R-:W-:Y:S02]  /*1ada0*/  LOP3.LUT R36, R20, 0x380038, RZ, 0xc0, !PT ;  /* 0x0038003814247812 */ /* 0x000fe400078ec0ff */
[----:B------:R-:W-:-:S02]  /*1adb0*/  SHF.R.U32.HI R32, RZ, 0x6, R20 ;  /* 0x00000006ff207819 */ /* 0x000fc40000011614 */
[----:B------:R-:W-:Y:S02]  /*1adc0*/  SHF.R.U32.HI R37, RZ, 0xf, R20 ;  /* 0x0000000fff257819 */ /* 0x000fe40000011614 */
[C---:B------:R-:W-:Y:S02]  /*1add0*/  LOP3.LUT R39, R21.reuse, 0x70007, RZ, 0xc0, !PT ;  /* 0x0007000715277812 */ /* 0x040fe400078ec0ff */
[----:B------:R-:W-:Y:S02]  /*1ade0*/  LOP3.LUT R40, R21, 0x380038, RZ, 0xc0, !PT ;  /* 0x0038003815287812 */ /* 0x000fe400078ec0ff */
[--C-:B0-----:R-:W-:Y:S02]  /*1adf0*/  SHF.R.U32.HI R18, RZ, 0x6, R21.reuse ;  /* 0x00000006ff127819 */ /* 0x101fe40000011615 */
        /* <DEDUP_REMOVED lines=9> */
[----:B------:R-:W0:Y:S01]  /*1ae90*/  LDS.128 R20, [UR4] ;  /* 0x00000004ff147984 */ /* 0x000e220008000c00 */
[----:B------:R-:W-:Y:S02]  /*1aea0*/  LOP3.LUT R42, R42, 0x64006400, RZ, 0xfc, !PT ;  /* 0x640064002a2a7812 */ /* 0x000fe400078efcff */
[----:B------:R-:W-:Y:S02]  /*1aeb0*/  LOP3.LUT R63, R46, 0x64006400, RZ, 0xfc, !PT ;  /* 0x640064002e3f7812 */ /* 0x000fe400078efcff */
[----:B------:R-:W-:Y:S01]  /*1aec0*/  LOP3.LUT R17, R17, 0x64006400, RZ, 0xfc, !PT ;  /* 0x6400640011117812 */ /* 0x000fe200078efcff */
[----:B------:R-:W-:Y:S01]  /*1aed0*/  HADD2 R64, R42, -1028, -1028 ;  /* 0xe404e4042a407430 */ /* 0x000fe20000000000 */
[----:B------:R-:W-:Y:S01]  /*1aee0*/  LOP3.LUT R67, R36, 0x64006400, RZ, 0xfc, !PT ;  /* 0x6400640024437812 */ /* 0x000fe200078efcff */
[----:B------:R-:W-:Y:S01]  /*1aef0*/  HFMA2 R63, R63, R70.H0_H0, -132, -132 ;  /* 0xd820d8203f3f7431 */ /* 0x000fe20000040046 */
[----:B---3--:R-:W-:Y:S01]  /*1af00*/  SHF.R.U32.HI R38, RZ, 0xe, R24 ;  /* 0x0000000eff267819 */ /* 0x008fe20000011618 */
[----:B------:R-:W-:Y:S01]  /*1af10*/  HADD2 R68, R17, -1028, -1028 ;  /* 0xe404e40411447430 */ /* 0x000fe20000000000 */
[----:B------:R-:W-:-:S02]  /*1af20*/  SHF.R.U32.HI R92, RZ, 0xe, R27 ;  /* 0x0000000eff5c7819 */ /* 0x000fc4000001161b */
[----:B------:R-:W-:Y:S02]  /*1af30*/  LOP3.LUT R37, R37, 0x10001, RZ, 0xc0, !PT ;  /* 0x0001000125257812 */ /* 0x000fe400078ec0ff */
[----:B------:R-:W-:Y:S02]  /*1af40*/  LOP3.LUT R55, R55, 0x10001, RZ, 0xc0, !PT ;  /* 0x0001000137377812 */ /* 0x000fe400078ec0ff */
[----:B------:R-:W-:Y:S02]  /*1af50*/  LOP3.LUT R39, R39, 0x64006400, RZ, 0xfc, !PT ;  /* 0x6400640027277812 */ /* 0x000fe400078efcff */
[----:B------:R-:W-:Y:S02]  /*1af60*/  LOP3.LUT R92, R55, 0x20002, R92, 0xf8, !PT ;  /* 0x00020002375c7812 */ /* 0x000fe400078ef85c */
[C---:B------:R-:W-:Y:S01]  /*1af70*/  LOP3.LUT R33, R24.reuse, 0x70007, RZ, 0xc0, !PT ;  /* 0x0007000718217812 */ /* 0x040fe200078ec0ff */
[----:B------:R-:W-:Y:S01]  /*1af80*/  HADD2 R66, R39, -1028, -1028 ;  /* 0xe404e40427427430 */ /* 0x000fe20000000000 */
[----:B------:R-:W-:-:S02]  /*1af90*/  LOP3.LUT R44, R24, 0x380038, RZ, 0xc0, !PT ;  /* 0x00380038182c7812 */ /* 0x000fc400078ec0ff */
[----:B------:R-:W-:Y:S02]  /*1afa0*/  SHF.R.U32.HI R49, RZ, 0x6, R24 ;  /* 0x00000006ff317819 */ /* 0x000fe40000011618 */
[----:B------:R-:W-:Y:S02]  /*1afb0*/  LOP3.LUT R89, R37, 0x20002, R38, 0xf8, !PT ;  /* 0x0002000225597812 */ /* 0x000fe400078ef826 */
[C---:B------:R-:W-:Y:S02]  /*1afc0*/  LOP3.LUT R24, R25.reuse, 0x70007, RZ, 0xc0, !PT ;  /* 0x0007000719187812 */ /* 0x040fe400078ec0ff */
[----:B------:R-:W-:Y:S02]  /*1afd0*/  LOP3.LUT R45, R25, 0x380038, RZ, 0xc0, !PT ;  /* 0x00380038192d7812 */ /* 0x000fe400078ec0ff */
[--C-:B------:R-:W-:Y:S02]  /*1afe0*/  SHF.R.U32.HI R50, RZ, 0x6, R25.reuse ;  /* 0x00000006ff327819 */ /* 0x100fe40000011619 */
[----:B------:R-:W-:-:S02]  /*1aff0*/  SHF.R.U32.HI R90, RZ, 0xe, R25 ;  /* 0x0000000eff5a7819 */ /* 0x000fc40000011619 */
[C---:B------:R-:W-:Y:S02]  /*1b000*/  LOP3.LUT R19, R26.reuse, 0x70007, RZ, 0xc0, !PT ;  /* 0x000700071a137812 */ /* 0x040fe400078ec0ff */
[--C-:B------:R-:W-:Y:S01]  /*1b010*/  SHF.R.U32.HI R51, RZ, 0x6, R26.reuse ;  /* 0x00000006ff337819 */ /* 0x100fe2000001161a */
[-C--:B0-----:R-:W-:Y:S01]  /*1b020*/  HFMA2 R36, R64, R20.reuse, RZ ;  /* 0x0000001440247231 */ /* 0x081fe200000000ff */
[----:B------:R-:W-:Y:S01]  /*1b030*/  LOP3.LUT R25, R26, 0x380038, RZ, 0xc0, !PT ;  /* 0x003800381a197812 */ /* 0x000fe200078ec0ff */
[----:B------:R-:W-:Y:S01]  /*1b040*/  HFMA2 R17, R68, R20, RZ ;  /* 0x0000001444117231 */ /* 0x000fe200000000ff */
[----:B------:R-:W-:Y:S01]  /*1b050*/  SHF.R.U32.HI R48, RZ, 0xe, R26 ;  /* 0x0000000eff307819 */ /* 0x000fe2000001161a */
[----:B------:R-:W-:Y:S01]  /*1b060*/  HFMA2 R67, R67, R70.H0_H0, -132, -132 ;  /* 0xd820d82043437431 */ /* 0x000fe20000040046 */
[----:B------:R-:W-:Y:S02]  /*1b070*/  LOP3.LUT R53, R53, 0x64006400, RZ, 0xfc, !PT ;  /* 0x6400640035357812 */ /* 0x000fe400078efcff */
[C---:B------:R-:W-:Y:S01]  /*1b080*/  LOP3.LUT R35, R27.reuse, 0x70007, RZ, 0xc0, !PT ;  /* 0x000700071b237812 */ /* 0x040fe200078ec0ff */
[----:B------:R-:W-:Y:S01]  /*1b090*/  HFMA2 R55, R63, R21, R36 ;  /* 0x000000153f377231 */ /* 0x000fe20000000024 */
[----:B------:R-:W-:Y:S01]  /*1b0a0*/  LOP3.LUT R26, R27, 0x380038, RZ, 0xc0, !PT ;  /* 0x003800381b1a7812 */ /* 0x000fe200078ec0ff */
[----:B------:R-:W0:Y:S01]  /*1b0b0*/  LDS.128 R36, [UR4+0x10] ;  /* 0x00001004ff247984 */ /* 0x000e220008000c00 */
[----:B------:R-:W-:-:S02]  /*1b0c0*/  SHF.R.U32.HI R52, RZ, 0x6, R27 ;  /* 0x00000006ff347819 */ /* 0x000fc4000001161b */
[----:B------:R-:W-:Y:S02]  /*1b0d0*/  LOP3.LUT R47, R47, 0x10001, RZ, 0xc0, !PT ;  /* 0x000100012f2f7812 */ /* 0x000fe400078ec0ff */
[----:B------:R-:W-:Y:S01]  /*1b0e0*/  LOP3.LUT R27, R54, 0x64006400, RZ, 0xfc, !PT ;  /* 0x64006400361b7812 */ /* 0x000fe200078efcff */
[----:B------:R-:W-:Y:S01]  /*1b0f0*/  HADD2 R62, R53, -1028, -1028 ;  /* 0xe404e404353e7430 */ /* 0x000fe20000000000 */
[----:B------:R-:W-:Y:S02]  /*1b100*/  LOP3.LUT R65, R40, 0x64006400, RZ, 0xfc, !PT ;  /* 0x6400640028417812 */ /* 0x000fe400078efcff */
[----:B------:R-:W-:Y:S01]  /*1b110*/  LOP3.LUT R91, R47, 0x20002, R48, 0xf8, !PT ;  /* 0x000200022f5b7812 */ /* 0x000fe200078ef830 */
[----:B------:R-:W-:Y:S02]  /*1b120*/  HFMA2 R58, R27, R70.H0_H0, -132, -132 ;  /* 0xd820d8201b3a7431 */ /* 0x000fe40000040046 */
[-C--:B------:R-:W-:Y:S02]  /*1b130*/  HFMA2 R48, R67, R21.reuse, R17 ;  /* 0x0000001543307231 */ /* 0x080fe40000000011 */
[----:B------:R-:W-:Y:S01]  /*1b140*/  HFMA2 R27, R66, R20, RZ.H0_H0 ;  /* 0x00000014421b7231 */ /* 0x000fe200000400ff */
[----:B------:R-:W-:Y:S01]  /*1b150*/  LOP3.LUT R17, R32, 0x70007, RZ, 0xc0, !PT ;  /* 0x0007000720117812 */ /* 0x000fe200078ec0ff */
[----:B------:R-:W-:Y:S01]  /*1b160*/  HFMA2 R65, R65, R70.H0_H0, -132, -132 ;  /* 0xd820d82041417431 */ /* 0x000fe20000040046 */
[----:B------:R-:W-:Y:S01]  /*1b170*/  LOP3.LUT R40, R34, 0x70007, RZ, 0xc0, !PT ;  /* 0x0007000722287812 */ /* 0x000fe200078ec0ff */
[----:B------:R-:W-:Y:S01]  /*1b180*/  HFMA2 R20, R62, R20, RZ.H0_H0 ;  /* 0x000000143e147231 */ /* 0x000fe200000400ff */
[----:B------:R-:W-:Y:S01]  /*1b190*/  LOP3.LUT R41, R41, 0x10001, RZ, 0xc0, !PT ;  /* 0x0001000129297812 */ /* 0x000fe200078ec0ff */
[-C--:B------:R-:W-:Y:S01]  /*1b1a0*/  HFMA2 R54, R65, R21.reuse, R27 ;  /* 0x0000001541367231 */ /* 0x080fe2000000001b */
[----:B------:R-:W-:Y:S01]  /*1b1b0*/  LOP3.LUT R17, R17, 0x64006400, RZ, 0xfc, !PT ;  /* 0x6400640011117812 */ /* 0x000fe200078efcff */
[----:B------:R-:W-:Y:S01]  /*1b1c0*/  HFMA2 R56, R58, R21, R20 ;  /* 0x000000153a387231 */ /* 0x000fe20000000014 */
[----:B------:R-:W-:-:S02]  /*1b1d0*/  LOP3.LUT R40, R40, 0x64006400, RZ, 0xfc, !PT ;  /* 0x6400640028287812 */ /* 0x000fc400078efcff */
[----:B------:R-:W-:Y:S02]  /*1b1e0*/  LOP3.LUT R21, R18, 0x70007, RZ, 0xc0, !PT ;  /* 0x0007000712157812 */ /* 0x000fe400078ec0ff */
[----:B------:R-:W-:Y:S02]  /*1b1f0*/  LOP3.LUT R42, R43, 0x70007, RZ, 0xc0, !PT ;  /* 0x000700072b2a7812 */ /* 0x000fe400078ec0ff */
[----:B------:R-:W-:Y:S01]  /*1b200*/  LOP3.LUT R90, R41, 0x20002, R90, 0xf8, !PT ;  /* 0x00020002295a7812 */ /* 0x000fe200078ef85a */
[----:B------:R-:W-:Y:S01]  /*1b210*/  HADD2 R61, R17, -1028, -1028 ;  /* 0xe404e404113d7430 */ /* 0x000fe20000000000 */
[----:B------:R-:W-:Y:S01]  /*1b220*/  LOP3.LUT R20, R32, 0x380038, RZ, 0xc0, !PT ;  /* 0x0038003820147812 */ /* 0x000fe200078ec0ff */
[----:B------:R-:W-:Y:S01]  /*1b230*/  HADD2 R59, R40, -1028, -1028 ;  /* 0xe404e404283b7430 */ /* 0x000fe20000000000 */
        /* <DEDUP_REMOVED lines=11> */
[-C--:B------:R-:W-:Y:S01]  /*1b2f0*/  HFMA2 R48, R61, R22.reuse, R48 ;  /* 0x000000163d307231 */ /* 0x080fe20000000030 */
[----:B------:R-:W-:Y:S01]  /*1b300*/  LOP3.LUT R34, R34, 0x1c001c0, RZ, 0xc0, !PT ;  /* 0x01c001c022227812 */ /* 0x000fe200078ec0ff */
[----:B------:R-:W-:-:S02]  /*1b310*/  HFMA2 R55, R59, R22, R55 ;  /* 0x000000163b377231 */ /* 0x000fc40000000037 */
[-C--:B------:R-:W-:Y:S01]  /*1b320*/  HFMA2 R53, R53, R70.reuse.H0_H0, -132, -132 ;  /* 0xd820d82035357431 */ /* 0x080fe20000040046 */
[----:B------:R-:W-:Y:S01]  /*1b330*/  LOP3.LUT R32, R32, 0x1c001c0, RZ, 0xc0, !PT ;  /* 0x01c001c020207812 */ /* 0x000fe200078ec0ff */
[----:B------:R-:W-:Y:S01]  /*1b340*/  HFMA2 R41, R41, R70.H0_H0, -132, -132 ;  /* 0xd820d82029297431 */ /* 0x000fe20000040046 */
[----:B------:R-:W-:Y:S01]  /*1b350*/  LOP3.LUT R34, R34, 0x64006400, RZ, 0xfc, !PT ;  /* 0x6400640022227812 */ /* 0x000fe200078efcff */
[-C--:B------:R-:W-:Y:S02]  /*1b360*/  HFMA2 R21, R60, R22.reuse, R54 ;  /* 0x000000163c157231 */ /* 0x080fe40000000036 */
[----:B------:R-:W-:Y:S02]  /*1b370*/  HFMA2 R56, R40, R22, R56 ;  /* 0x0000001628387231 */ /* 0x000fe40000000038 */
[-C--:B------:R-:W-:Y:S02]  /*1b380*/  HFMA2 R42, R27, R70.reuse.H0_H0, -132, -132 ;  /* 0xd820d8201b2a7431 */ /* 0x080fe40000040046 */
[----:B------:R-:W-:Y:S01]  /*1b390*/  HFMA2 R17, R47, R70.H0_H0, -132, -132 ;  /* 0xd820d8202f117431 */ /* 0x000fe20000040046 */
[----:B------:R-:W-:-:S02]  /*1b3a0*/  LOP3.LUT R43, R43, 0x1c001c0, RZ, 0xc0, !PT ;  /* 0x01c001c02b2b7812 */ /* 0x000fc400078ec0ff */
[----:B------:R-:W-:Y:S01]  /*1b3b0*/  LOP3.LUT R32, R32, 0x64006400, RZ, 0xfc, !PT ;  /* 0x6400640020207812 */ /* 0x000fe200078efcff */
[-C--:B------:R-:W-:Y:S01]  /*1b3c0*/  HFMA2 R48, R53, R23.reuse, R48 ;  /* 0x0000001735307231 */ /* 0x080fe20000000030 */
[----:B------:R-:W-:Y:S01]  /*1b3d0*/  LOP3.LUT R18, R18, 0x1c001c0, RZ, 0xc0, !PT ;  /* 0x01c001c012127812 */ /* 0x000fe200078ec0ff */
[-C--:B------:R-:W-:Y:S02]  /*1b3e0*/  HFMA2 R27, R42, R23.reuse, R21 ;  /* 0x000000172a1b7231 */ /* 0x080fe40000000015 */
[-C--:B------:R-:W-:Y:S02]  /*1b3f0*/  HFMA2 R55, R41, R23.reuse, R55 ;  /* 0x0000001729377231 */ /* 0x080fe40000000037 */
[----:B------:R-:W-:Y:S01]  /*1b400*/  HFMA2 R56, R17, R23, R56 ;  /* 0x0000001711387231 */ /* 0x000fe20000000038 */
[----:B------:R-:W-:Y:S01]  /*1b410*/  LOP3.LUT R23, R19, 0x64006400, RZ, 0xfc, !PT ;  /* 0x6400640013177812 */ /* 0x000fe200078efcff */
[-C--:B------:R-:W-:Y:S01]  /*1b420*/  HFMA2 R19, R34, R69.reuse.H0_H0, -20, -20 ;  /* 0xcd00cd0022137431 */ /* 0x080fe20000040045 */
[----:B------:R-:W-:Y:S01]  /*1b430*/  LOP3.LUT R20, R43, 0x64006400, RZ, 0xfc, !PT ;  /* 0x640064002b147812 */ /* 0x000fe200078efcff */
[----:B------:R-:W-:Y:S01]  /*1b440*/  HFMA2 R43, R32, R69.H0_H0, -20, -20 ;  /* 0xcd00cd00202b7431 */ /* 0x000fe20000040045 */
[----:B------:R-:W-:-:S02]  /*1b450*/  LOP3.LUT R18, R18, 0x64006400, RZ, 0xfc, !PT ;  /* 0x6400640012127812 */ /* 0x000fc400078efcff */
[----:B------:R-:W-:Y:S01]  /*1b460*/  LOP3.LUT R21, R33, 0x64006400, RZ, 0xfc, !PT ;  /* 0x6400640021157812 */ /* 0x000fe200078efcff */
[-C--:B0-----:R-:W-:Y:S01]  /*1b470*/  HFMA2 R55, R19, R36.reuse, R55 ;  /* 0x0000002413377231 */ /* 0x081fe20000000037 */
[----:B------:R-:W-:Y:S01]  /*1b480*/  LOP3.LUT R22, R24, 0x64006400, RZ, 0xfc, !PT ;  /* 0x6400640018167812 */ /* 0x000fe200078efcff */
[-C--:B------:R-:W-:Y:S01]  /*1b490*/  HFMA2 R18, R18, R69.reuse.H0_H0, -20, -20 ;  /* 0xcd00cd0012127431 */ /* 0x080fe20000040045 */
[----:B------:R-:W-:Y:S01]  /*1b4a0*/  LOP3.LUT R24, R35, 0x64006400, RZ, 0xfc, !PT ;  /* 0x6400640023187812 */ /* 0x000fe200078efcff */
[----:B------:R-:W-:Y:S02]  /*1b4b0*/  HFMA2 R20, R20, R69.H0_H0, -20, -20 ;  /* 0xcd00cd0014147431 */ /* 0x000fe40000040045 */
[----:B------:R-:W-:Y:S02]  /*1b4c0*/  HFMA2 R48, R43, R36, R48 ;  /* 0x000000242b307231 */ /* 0x000fe40000000030 */
[----:B------:R-:W-:Y:S01]  /*1b4d0*/  HADD2 R23, R23, -1028, -1028 ;  /* 0xe404e40417177430 */ /* 0x000fe20000000000 */
[----:B------:R-:W0:Y:S01]  /*1b4e0*/  LDS.128 R32, [UR4+0x20] ;  /* 0x00002004ff207984 */ /* 0x000e220008000c00 */
[----:B------:R-:W-:-:S02]  /*1b4f0*/  HADD2 R21, R21, -1028, -1028 ;  /* 0xe404e40415157430 */ /* 0x000fc40000000000 */
[-C--:B------:R-:W-:Y:S02]  /*1b500*/  HFMA2 R27, R18, R36.reuse, R27 ;  /* 0x00000024121b7231 */ /* 0x080fe4000000001b */
[----:B------:R-:W-:Y:S02]  /*1b510*/  HADD2 R22, R22, -1028, -1028 ;  /* 0xe404e40416167430 */ /* 0x000fe40000000000 */
[----:B------:R-:W-:Y:S02]  /*1b520*/  HFMA2 R36, R20, R36, R56 ;  /* 0x0000002414247231 */ /* 0x000fe40000000038 */
[----:B------:R-:W-:Y:S02]  /*1b530*/  HADD2 R24, R24, -1028, -1028 ;  /* 0xe404e40418187430 */ /* 0x000fe40000000000 */
[-C--:B------:R-:W-:Y:S02]  /*1b540*/  HFMA2 R57, R23, R37.reuse, R55 ;  /* 0x0000002517397231 */ /* 0x080fe40000000037 */
[----:B------:R-:W-:-:S02]  /*1b550*/  HFMA2 R56, R22, R37, R27 ;  /* 0x0000002516387231 */ /* 0x000fc4000000001b */
[-C--:B------:R-:W-:Y:S02]  /*1b560*/  HFMA2 R46, R21, R37.reuse, R48 ;  /* 0x00000025152e7231 */ /* 0x080fe40000000030 */
[----:B------:R-:W-:Y:S01]  /*1b570*/  HFMA2 R71, R24, R37, R36 ;  /* 0x0000002518477231 */ /* 0x000fe20000000024 */
        /* <DEDUP_REMOVED lines=13> */
[----:B------:R-:W-:Y:S01]  /*1b650*/  LOP3.LUT R36, R36, 0x64006400, RZ, 0xfc, !PT ;  /* 0x6400640024247812 */ /* 0x000fe200078efcff */
[----:B------:R-:W-:Y:S02]  /*1b660*/  HFMA2 R27, R45, R70.H0_H0, -132, -132 ;  /* 0xd820d8202d1b7431 */ /* 0x000fe40000040046 */
[----:B------:R-:W-:Y:S02]  /*1b670*/  HFMA2 R37, R44, R38, R46 ;  /* 0x000000262c257231 */ /* 0x000fe4000000002e */
[----:B------:R-:W-:Y:S02]  /*1b680*/  HFMA2 R25, R55, R70.H0_H0, -132, -132 ;  /* 0xd820d82037197431 */ /* 0x000fe40000040046 */
[----:B------:R-:W-:Y:S02]  /*1b690*/  HFMA2 R55, R26, R38, R57 ;  /* 0x000000261a377231 */ /* 0x000fe40000000039 */
[----:B------:R-:W-:Y:S02]  /*1b6a0*/  HADD2 R48, R48, -1028, -1028 ;  /* 0xe404e40430307430 */ /* 0x000fe40000000000 */
[----:B------:R-:W-:-:S02]  /*1b6b0*/  HADD2 R46, R36, -1028, -1028 ;  /* 0xe404e404242e7430 */ /* 0x000fc40000000000 */
[-C--:B------:R-:W-:Y:S02]  /*1b6c0*/  HFMA2 R56, R27, R38.reuse, R56 ;  /* 0x000000261b387231 */ /* 0x080fe40000000038 */
[----:B------:R-:W-:Y:S02]  /*1b6d0*/  HFMA2 R38, R25, R38, R71 ;  /* 0x0000002619267231 */ /* 0x000fe40000000047 */
[----:B------:R-:W-:Y:S02]  /*1b6e0*/  HADD2 R47, R47, -1028, -1028 ;  /* 0xe404e4042f2f7430 */ /* 0x000fe40000000000 */
        /* <DEDUP_REMOVED lines=20> */
[----:B------:R-:W-:Y:S02]  /*1b830*/  LOP3.LUT R36, R49, 0x64006400, RZ, 0xfc, !PT ;  /* 0x6400640031247812 */ /* 0x000fe400078efcff */
[----:B------:R-:W-:Y:S02]  /*1b840*/  LOP3.LUT R49, R55, 0x64006400, RZ, 0xfc, !PT ;  /* 0x6400640037317812 */ /* 0x000fe400078efcff */
[----:B------:R-:W-:Y:S01]  /*1b850*/  LOP3.LUT R54, R54, 0x64006400, RZ, 0xfc, !PT ;  /* 0x6400640036367812 */ /* 0x000fe200078efcff */
[----:B------:R-:W-:Y:S02]  /*1b860*/  HFMA2 R51, R51, R70.H0_H0, -132, -132 ;  /* 0xd820d82033337431 */ /* 0x000fe40000040046 */
[----:B0-----:R-:W-:-:S02]  /*1b870*/  HFMA2 R93, R52, R32, R57 ;  /* 0x00000020345d7231 */ /* 0x001fc40000000039 */
[----:B------:R-:W-:Y:S02]  /*1b880*/  HFMA2 R49, R49, R70.H0_H0, -132, -132 ;  /* 0xd820d82031317431 */ /* 0x000fe40000040046 */
[-C--:B------:R-:W-:Y:S02]  /*1b890*/  HFMA2 R72, R50, R32.reuse, R72 ;  /* 0x0000002032487231 */ /* 0x080fe40000000048 */
[-C--:B------:R-:W-:Y:S02]  /*1b8a0*/  HFMA2 R57, R36, R69.reuse.H0_H0, -20, -20 ;  /* 0xcd00cd0024397431 */ /* 0x080fe40000040045 */
[----:B------:R-:W-:Y:S02]  /*1b8b0*/  HFMA2 R55, R54, R69.H0_H0, -20, -20 ;  /* 0xcd00cd0036377431 */ /* 0x000fe40000040045 */
[-C--:B------:R-:W-:Y:S02]  /*1b8c0*/  HFMA2 R71, R51, R32.reuse, R71 ;  /* 0x0000002033477231 */ /* 0x080fe40000000047 */
[----:B------:R-:W-:-:S02]  /*1b8d0*/  HFMA2 R73, R49, R32, R73 ;  /* 0x0000002031497231 */ /* 0x000fc40000000049 */
[-C--:B------:R-:W-:Y:S02]  /*1b8e0*/  HFMA2 R56, R56, R69.reuse.H0_H0, -20, -20 ;  /* 0xcd00cd0038387431 */ /* 0x080fe40000040045 */
[----:B------:R-:W-:Y:S02]  /*1b8f0*/  HFMA2 R54, R38, R69.H0_H0, -20, -20 ;  /* 0xcd00cd0026367431 */ /* 0x000fe40000040045 */
[-C--:B------:R-:W-:Y:S02]  /*1b900*/  HFMA2 R93, R57, R33.reuse, R93 ;  /* 0x00000021395d7231 */ /* 0x080fe4000000005d */
[-C--:B------:R-:W-:Y:S02]  /*1b910*/  HFMA2 R87, R56, R33.reuse, R71 ;  /* 0x0000002138577231 */ /* 0x080fe40000000047 */
[-C--:B------:R-:W-:Y:S02]  /*1b920*/  HFMA2 R86, R55, R33.reuse, R72 ;  /* 0x0000002137567231 */ /* 0x080fe40000000048 */
[----:B------:R-:W-:Y:S01]  /*1b930*/  HFMA2 R94, R54, R33, R73 ;  /* 0x00000021365e7231 */ /* 0x000fe20000000049 */
[----:B----4-:R-:W-:-:S02]  /*1b940*/  SHF.R.U32.HI R36, RZ, 0xd, R28 ;  /* 0x0000000dff247819 */ /* 0x010fc4000001161c */
[--C-:B------:R-:W-:Y:S02]  /*1b950*/  SHF.R.U32.HI R37, RZ, 0xd, R29.reuse ;  /* 0x0000000dff257819 */ /* 0x100fe4000001161d */
[----:B------:R-:W-:Y:S02]  /*1b960*/  SHF.R.U32.HI R32, RZ, 0x6, R28 ;  /* 0x00000006ff207819 */ /* 0x000fe4000001161c */
[----:B------:R-:W-:Y:S02]  /*1b970*/  SHF.R.U32.HI R33, RZ, 0x6, R29 ;  /* 0x00000006ff217819 */ /* 0x000fe4000001161d */
[----:B------:R-:W-:Y:S02]  /*1b980*/  SHF.R.U32.HI R38, RZ, 0xd, R30 ;  /* 0x0000000dff267819 */ /* 0x000fe4000001161e */
[----:B------:R-:W-:Y:S02]  /*1b990*/  LOP3.LUT R89, R89, 0x40004, R36, 0xf8, !PT ;  /* 0x0004000459597812 */ /* 0x000fe400078ef824 */
[----:B------:R-:W-:-:S02]  /*1b9a0*/  LOP3.LUT R90, R90, 0x40004, R37, 0xf8, !PT ;  /* 0x000400045a5a7812 */ /* 0x000fc400078ef825 */
[----:B------:R-:W-:Y:S02]  /*1b9b0*/  SHF.R.U32.HI R85, RZ, 0x6, R30 ;  /* 0x00000006ff557819 */ /* 0x000fe4000001161e */
[----:B------:R-:W-:Y:S02]  /*1b9c0*/  LOP3.LUT R36, R32, 0x1c001c0, RZ, 0xc0, !PT ;  /* 0x01c001c020247812 */ /* 0x000fe400078ec0ff */
[----:B------:R-:W-:Y:S02]  /*1b9d0*/  LOP3.LUT R37, R33, 0x1c001c0, RZ, 0xc0, !PT ;  /* 0x01c001c021257812 */ /* 0x000fe400078ec0ff */
[----:B------:R-:W-:Y:S02]  /*1b9e0*/  LOP3.LUT R91, R91, 0x40004, R38, 0xf8, !PT ;  /* 0x000400045b5b7812 */ /* 0x000fe400078ef826 */
[----:B------:R-:W-:Y:S02]  /*1b9f0*/  LOP3.LUT R39, R85, 0x1c001c0, RZ, 0xc0, !PT ;  /* 0x01c001c055277812 */ /* 0x000fe400078ec0ff */
[----:B------:R-:W-:-:S02]  /*1ba00*/  LOP3.LUT R36, R36, 0x64006400, RZ, 0xfc, !PT ;  /* 0x6400640024247812 */ /* 0x000fc400078efcff */
[----:B------:R-:W-:Y:S02]  /*1ba10*/  LOP3.LUT R38, R37, 0x64006400, RZ, 0xfc, !PT ;  /* 0x6400640025267812 */ /* 0x000fe400078efcff */
[----:B------:R-:W-:Y:S01]  /*1ba20*/  LOP3.LUT R76, R39, 0x64006400, RZ, 0xfc, !PT ;  /* 0x64006400274c7812 */ /* 0x000fe200078efcff */
[-C--:B------:R-:W-:Y:S02]  /*1ba30*/  HFMA2 R81, R36, R69.reuse.H0_H0, -20, -20 ;  /* 0xcd00cd0024517431 */ /* 0x080fe40000040045 */
[----:B------:R-:W-:Y:S02]  /*1ba40*/  HFMA2 R77, R38, R69.H0_H0, -20, -20 ;  /* 0xcd00cd00264d7431 */ /* 0x000fe40000040045 */
[----:B------:R-:W0:Y:S01]  /*1ba50*/  LDS.128 R36, [UR4+0x30] ;  /* 0x00003004ff247984 */ /* 0x000e220008000c00 */
        /* <DEDUP_REMOVED lines=9> */
[----:B------:R-:W-:Y:S02]  /*1baf0*/  SHF.R.U32.HI R75, RZ, 0xd, R31 ;  /* 0x0000000dff4b7819 */ /* 0x000fe4000001161f */
[----:B------:R-:W-:Y:S01]  /*1bb00*/  LOP3.LUT R105, R76, 0x64006400, RZ, 0xfc, !PT ;  /* 0x640064004c697812 */ /* 0x000fe200078efcff */
[----:B------:R-:W-:Y:S01]  /*1bb10*/  HADD2 R76, R30, -1028, -1028 ;  /* 0xe404e4041e4c7430 */ /* 0x000fe20000000000 */
[----:B------:R-:W-:Y:S02]  /*1bb20*/  LOP3.LUT R84, R84, 0x64006400, RZ, 0xfc, !PT ;  /* 0x6400640054547812 */ /* 0x000fe400078efcff */
[----:B------:R-:W-:Y:S02]  /*1bb30*/  LOP3.LUT R92, R92, 0x40004, R75, 0xf8, !PT ;  /* 0x000400045c5c7812 */ /* 0x000fe400078ef84b */
[----:B------:R-:W-:Y:S01]  /*1bb40*/  LOP3.LUT R75, R74, 0x64006400, RZ, 0xfc, !PT ;  /* 0x640064004a4b7812 */ /* 0x000fe200078efcff */
[----:B------:R-:W-:Y:S01]  /*1bb50*/  HADD2 R84, R84, -1028, -1028 ;  /* 0xe404e40454547430 */ /* 0x000fe20000000000 */
[----:B------:R-:W-:Y:S01]  /*1bb60*/  LOP3.LUT R71, R28, 0x380038, RZ, 0xc0, !PT ;  /* 0x003800381c477812 */ /* 0x000fe200078ec0ff */
[----:B------:R-:W-:Y:S01]  /*1bb70*/  HFMA2 R86, R76, R34, R86 ;  /* 0x000000224c567231 */ /* 0x000fe20000000056 */
[----:B------:R-:W-:-:S02]  /*1bb80*/  LOP3.LUT R28, R29, 0x380038, RZ, 0xc0, !PT ;  /* 0x003800381d1c7812 */ /* 0x000fc400078ec0ff */
[----:B------:R-:W-:Y:S02]  /*1bb90*/  LOP3.LUT R72, R31, 0x380038, RZ, 0xc0, !PT ;  /* 0x003800381f487812 */ /* 0x000fe400078ec0ff */
[----:B------:R-:W-:Y:S02]  /*1bba0*/  LOP3.LUT R29, R29, 0x70007, RZ, 0xc0, !PT ;  /* 0x000700071d1d7812 */ /* 0x000fe400078ec0ff */
[----:B------:R-:W-:Y:S02]  /*1bbb0*/  LOP3.LUT R31, R31, 0x70007, RZ, 0xc0, !PT ;  /* 0x000700071f1f7812 */ /* 0x000fe400078ec0ff */
[C---:B------:R-:W-:Y:S01]  /*1bbc0*/  LOP3.LUT R74, R85.reuse, 0x380038, RZ, 0xc0, !PT ;  /* 0x00380038554a7812 */ /* 0x040fe200078ec0ff */
[----:B------:R-:W-:Y:S01]  /*1bbd0*/  HFMA2 R75, R75, R70.H0_H0, -132, -132 ;  /* 0xd820d8204b4b7431 */ /* 0x000fe20000040046 */
[----:B------:R-:W-:Y:S02]  /*1bbe0*/  LOP3.LUT R85, R85, 0x70007, RZ, 0xc0, !PT ;  /* 0x0007000755557812 */ /* 0x000fe400078ec0ff */
[----:B------:R-:W-:-:S02]  /*1bbf0*/  LOP3.LUT R71, R71, 0x64006400, RZ, 0xfc, !PT ;  /* 0x6400640047477812 */ /* 0x000fc400078efcff */
[----:B------:R-:W-:Y:S01]  /*1bc00*/  LOP3.LUT R103, R72, 0x64006400, RZ, 0xfc, !PT ;  /* 0x6400640048677812 */ /* 0x000fe200078efcff */
[----:B------:R-:W-:Y:S01]  /*1bc10*/  HFMA2 R93, R84, R34, R93 ;  /* 0x00000022545d7231 */ /* 0x000fe2000000005d */
        /* <DEDUP_REMOVED lines=8> */
[----:B------:R-:W-:Y:S01]  /*1bca0*/  HFMA2 R96, R75, R35, R86 ;  /* 0x000000234b607231 */ /* 0x000fe20000000056 */
[----:B------:R-:W-:Y:S01]  /*1bcb0*/  LOP3.LUT R97, R72, 0x64006400, RZ, 0xfc, !PT ;  /* 0x6400640048617812 */ /* 0x000fe200078efcff */
[----:B------:R-:W-:Y:S01]  /*1bcc0*/  HADD2 R80, R29, -1028, -1028 ;  /* 0xe404e4041d507430 */ /* 0x000fe20000000000 */
[----:B------:R-:W-:Y:S01]  /*1bcd0*/  LOP3.LUT R95, R28, 0x64006400, RZ, 0xfc, !PT ;  /* 0x640064001c5f7812 */ /* 0x000fe200078efcff */
[----:B------:R-:W-:Y:S01]  /*1bce0*/  HADD2 R72, R31, -1028, -1028 ;  /* 0xe404e4041f487430 */ /* 0x000fe20000000000 */
[----:B------:R-:W-:Y:S01]  /*1bcf0*/  LOP3.LUT R33, R33, 0x70007, RZ, 0xc0, !PT ;  /* 0x0007000721217812 */ /* 0x000fe200078ec0ff */
[----:B------:R-:W-:Y:S01]  /*1bd00*/  HADD2 R86, R85, -1028, -1028 ;  /* 0xe404e40455567430 */ /* 0x000fe20000000000 */
[----:B------:R-:W-:Y:S01]  /*1bd10*/  LOP3.LUT R88, R88, 0x70007, RZ, 0xc0, !PT ;  /* 0x0007000758587812 */ /* 0x000fe200078ec0ff */
[----:B------:R-:W1:Y:S01]  /*1bd20*/  LDS.128 R28, [UR4+0x80] ;  /* 0x00008004ff1c7984 */ /* 0x000e620008000c00 */
[----:B------:R-:W-:Y:S01]  /*1bd30*/  LOP3.LUT R32, R32, 0x64006400, RZ, 0xfc, !PT ;  /* 0x6400640020207812 */ /* 0x000fe200078efcff */
[-C--:B------:R-:W-:Y:S01]  /*1bd40*/  HFMA2 R87, R80, R34.reuse, R87 ;  /* 0x0000002250577231 */ /* 0x080fe20000000057 */
[----:B------:R-:W-:Y:S01]  /*1bd50*/  LOP3.LUT R101, R74, 0x64006400, RZ, 0xfc, !PT ;  /* 0x640064004a657812 */ /* 0x000fe200078efcff */
[----:B------:R-:W-:-:S02]  /*1bd60*/  HFMA2 R94, R72, R34, R94 ;  /* 0x00000022485e7231 */ /* 0x000fc4000000005e */
[----:B------:R-:W-:Y:S02]  /*1bd70*/  HFMA2 R93, R83, R35, R93 ;  /* 0x00000023535d7231 */ /* 0x000fe4000000005d */
[-C--:B------:R-:W-:Y:S01]  /*1bd80*/  HFMA2 R79, R79, R70.reuse.H0_H0, -132, -132 ;  /* 0xd820d8204f4f7431 */ /* 0x080fe20000040046 */
[----:B------:R-:W-:Y:S01]  /*1bd90*/  LOP3.LUT R33, R33, 0x64006400, RZ, 0xfc, !PT ;  /* 0x6400640021217812 */ /* 0x000fe200078efcff */
[----:B------:R-:W-:Y:S01]  /*1bda0*/  HFMA2 R71, R103, R70.H0_H0, -132, -132 ;  /* 0xd820d82067477431 */ /* 0x000fe20000040046 */
[----:B------:R-:W-:Y:S01]  /*1bdb0*/  LOP3.LUT R34, R88, 0x64006400, RZ, 0xfc, !PT ;  /* 0x6400640058227812 */ /* 0x000fe200078efcff */
[----:B------:R-:W-:Y:S02]  /*1bdc0*/  HADD2 R88, R32, -1028, -1028 ;  /* 0xe404e40420587430 */ /* 0x000fe40000000000 */
[----:B0-----:R-:W-:Y:S02]  /*1bdd0*/  HFMA2 R96, R86, R36, R96 ;  /* 0x0000002456607231 */ /* 0x001fe40000000060 */
[----:B------:R-:W-:-:S02]  /*1bde0*/  HFMA2 R82, R95, R70.H0_H0, -132, -132 ;  /* 0xd820d8205f527431 */ /* 0x000fc40000040046 */
[----:B------:R-:W-:Y:S02]  /*1bdf0*/  HFMA2 R74, R101, R70.H0_H0, -132, -132 ;  /* 0xd820d820654a7431 */ /* 0x000fe40000040046 */
[-C--:B------:R-:W-:Y:S02]  /*1be00*/  HFMA2 R95, R79, R35.reuse, R87 ;  /* 0x000000234f5f7231 */ /* 0x080fe40000000057 */
[----:B------:R-:W-:Y:S02]  /*1be10*/  HFMA2 R94, R71, R35, R94 ;  /* 0x00000023475e7231 */ /* 0x000fe4000000005e */
[----:B------:R-:W-:Y:S02]  /*1be20*/  HADD2 R87, R33, -1028, -1028 ;  /* 0xe404e40421577430 */ /* 0x000fe40000000000 */
[----:B------:R-:W-:Y:S02]  /*1be30*/  HADD2 R85, R34, -1028, -1028 ;  /* 0xe404e40422557430 */ /* 0x000fe40000000000 */
[----:B------:R-:W-:-:S02]  /*1be40*/  HFMA2 R93, R88, R36, R93 ;  /* 0x00000024585d7231 */ /* 0x000fc4000000005d */
[-C--:B------:R-:W-:Y:S02]  /*1be50*/  HFMA2 R95, R87, R36.reuse, R95 ;  /* 0x00000024575f7231 */ /* 0x080fe4000000005f */
[----:B------:R-:W-:Y:S02]  /*1be60*/  HFMA2 R35, R85, R36, R94 ;  /* 0x0000002455237231 */ /* 0x000fe4000000005e */
[----:B------:R-:W-:Y:S01]  /*1be70*/  HFMA2 R36, R74, R37, R96 ;  /* 0x000000254a247231 */ /* 0x000fe20000000060 */
[----:B------:R-:W-:Y:S01]  /*1be80*/  LOP3.LUT R90, R90, 0x64006400, RZ, 0xfc, !PT ;  /* 0x640064005a5a7812 */ /* 0x000fe200078efcff */
[----:B------:R-:W-:Y:S01]  /*1be90*/  HFMA2 R69, R78, R69.H0_H0, -20, -20 ;  /* 0xcd00cd004e457431 */ /* 0x000fe20000040045 */
[----:B------:R-:W-:Y:S01]  /*1bea0*/  LOP3.LUT R94, R91, 0x64006400, RZ, 0xfc, !PT ;  /* 0x640064005b5e7812 */ /* 0x000fe200078efcff */
[----:B------:R-:W-:Y:S02]  /*1beb0*/  HFMA2 R93, R82, R37, R93 ;  /* 0x00000025525d7231 */ /* 0x000fe4000000005d */
[----:B------:R-:W-:-:S02]  /*1bec0*/  HFMA2 R78, R97, R70.H0_H0, -132, -132 ;  /* 0xd820d820614e7431 */ /* 0x000fc40000040046 */
[----:B------:R-:W-:Y:S02]  /*1bed0*/  HFMA2 R70, R105, R70.H0_H0, -132, -132 ;  /* 0xd820d82069467431 */ /* 0x000fe40000040046 */
[----:B------:R-:W-:Y:S02]  /*1bee0*/  HFMA2 R36, R73, R38, R36 ;  /* 0x0000002649247231 */ /* 0x000fe40000000024 */
[----:B------:R-:W-:Y:S02]  /*1bef0*/  HADD2 R91, R90, -1028, -1028 ;  /* 0xe404e4045a5b7430 */ /* 0x000fe40000000000 */
[-C--:B------:R-:W-:Y:S02]  /*1bf00*/  HFMA2 R95, R78, R37.reuse, R95 ;  /* 0x000000254e5f7231 */ /* 0x080fe4000000005f */
[----:B------:R-:W-:Y:S01]  /*1bf10*/  HADD2 R90, R94, -1028, -1028 ;  /* 0xe404e4045e5a7430 */ /* 0x000fe20000000000 */
[----:B------:R-:W-:Y:S01]  /*1bf20*/  LOP3.LUT R89, R89, 0x64006400, RZ, 0xfc, !PT ;  /* 0x6400640059597812 */ /* 0x000fe200078efcff */
[----:B------:R-:W-:-:S02]  /*1bf30*/  HFMA2 R35, R70, R37, R35 ;  /* 0x0000002546237231 */ /* 0x000fc40000000023 */
[-C--:B------:R-:W-:Y:S02]  /*1bf40*/  HFMA2 R37, R81, R38.reuse, R93 ;  /* 0x0000002651257231 */ /* 0x080fe4000000005d */
[-C--:B------:R-:W-:Y:S01]  /*1bf50*/  HFMA2 R93, R77, R38.reuse, R95 ;  /* 0x000000264d5d7231 */ /* 0x080fe2000000005f */
[----:B------:R-:W-:Y:S01]  /*1bf60*/  LOP3.LUT R95, R92, 0x64006400, RZ, 0xfc, !PT ;  /* 0x640064005c5f7812 */ /* 0x000fe200078efcff */
[----:B------:R-:W-:Y:S02]  /*1bf70*/  HFMA2 R36, R90, R39, R36 ;  /* 0x000000275a247231 */ /* 0x000fe40000000024 */
[----:B------:R-:W-:Y:S02]  /*1bf80*/  HADD2 R92, R89, -1028, -1028 ;  /* 0xe404e404595c7430 */ /* 0x000fe40000000000 */
[----:B------:R-:W-:Y:S02]  /*1bf90*/  HFMA2 R38, R69, R38, R35 ;  /* 0x0000002645267231 */ /* 0x000fe40000000023 */
[----:B------:R-:W0:Y:S01]  /*1bfa0*/  LDS.128 R32, [UR4+0x90] ;  /* 0x00009004ff207984 */ /* 0x000e220008000c00 */
[----:B------:R-:W-:-:S02]  /*1bfb0*/  HADD2 R89, R95, -1028, -1028 ;  /* 0xe404e4045f597430 */ /* 0x000fc40000000000 */
[-C--:B------:R-:W-:Y:S02]  /*1bfc0*/  HFMA2 R37, R92, R39.reuse, R37 ;  /* 0x000000275c257231 */ /* 0x080fe40000000025 */
[-C--:B------:R-:W-:Y:S02]  /*1bfd0*/  HFMA2 R93, R91, R39.reuse, R93 ;  /* 0x000000275b5d7231 */ /* 0x080fe4000000005d */
[----:B------:R-:W-:Y:S02]  /*1bfe0*/  HFMA2 R38, R89, R39, R38 ;  /* 0x0000002759267231 */ /* 0x000fe40000000026 */
[----:B------:R-:W-:Y:S02]  /*1bff0*/  HADD2 R94, R36.H0_H0, R36.H1_H1 ;  /* 0x30000024245e7230 */ /* 0x000fe40000000800 */
[----:B-1----:R-:W-:Y:S02]  /*1c000*/  HFMA2 R36, R68, R28, RZ ;  /* 0x0000001c44247231 */ /* 0x002fe400000000ff */
[----:B------:R-:W-:-:S02]  /*1c010*/  HADD2 R95, R93.H0_H0, R93.H1_H1 ;  /* 0x3000005d5d5f7230 */ /* 0x000fc40000000800 */
[----:B------:R-:W-:Y:S02]  /*1c020*/  HADD2 R93, R38.H0_H0, R38.H1_H1 ;  /* 0x30000026265d7230 */ /* 0x000fe40000000800 */
[-C--:B------:R-:W-:Y:S02]  /*1c030*/  HFMA2 R38, R64, R28.reuse, RZ ;  /* 0x0000001c40267231 */ /* 0x080fe400000000ff */
[----:B------:R-:W-:Y:S02]  /*1c040*/  HADD2 R96, R37.H0_H0, R37.H1_H1 ;  /* 0x3000002525607230 */ /* 0x000fe40000000800 */
[-C--:B------:R-:W-:Y:S02]  /*1c050*/  HFMA2 R37, R66, R28.reuse, RZ.H0_H0 ;  /* 0x0000001c42257231 */ /* 0x080fe400000400ff */
[----:B------:R-:W-:Y:S02]  /*1c060*/  HFMA2 R39, R62, R28, RZ.H0_H0 ;  /* 0x0000001c3e277231 */ /* 0x000fe400000400ff */
        /* <DEDUP_REMOVED lines=8> */
[-C--:B------:R-:W-:Y:S02]  /*1c0f0*/  HFMA2 R100, R41, R31.reuse, R100 ;  /* 0x0000001f29647231 */ /* 0x080fe40000000064 */
[-C--:B------:R-:W-:Y:S02]  /*1c100*/  HFMA2 R97, R60, R30.reuse, R97 ;  /* 0x0000001e3c617231 */ /* 0x080fe40000000061 */
[----:B------:R-:W-:Y:S02]  /*1c110*/  HFMA2 R29, R40, R30, R29 ;  /* 0x0000001e281d7231 */ /* 0x000fe4000000001d */
[-C--:B0-----:R-:W-:Y:S02]  /*1c120*/  HFMA2 R28, R43, R32.reuse, R28 ;  /* 0x000000202b1c7231 */ /* 0x081fe4000000001c */
        /* <DEDUP_REMOVED lines=11> */
[----:B------:R-:W0:Y:S01]  /*1c1e0*/  LDS.128 R28, [UR4+0xb0] ;  /* 0x0000b004ff1c7984 */ /* 0x000e220008000c00 */
[-C--:B------:R-:W-:Y:S02]  /*1c1f0*/  HFMA2 R97, R27, R34.reuse, R97 ;  /* 0x000000221b617231 */ /* 0x080fe40000000061 */
[----:B------:R-:W-:Y:S02]  /*1c200*/  HFMA2 R32, R48, R35, R32 ;  /* 0x0000002330207231 */ /* 0x000fe40000000020 */
[----:B------:R-:W-:-:S02]  /*1c210*/  HFMA2 R34, R25, R34, R33 ;  /* 0x0000002219227231 */ /* 0x000fc40000000021 */
[-C--:B------:R-:W-:Y:S01]  /*1c220*/  HFMA2 R100, R46, R35.reuse, R100 ;  /* 0x000000232e647231 */ /* 0x080fe20000000064 */
[----:B-----5:R-:W-:Y:S01]  /*1c230*/  @!P0 PRMT R122, R98, 0x7610, R122 ;  /* 0x00007610627a8816 */ /* 0x020fe2000000007a */
[-C--:B------:R-:W-:Y:S02]  /*1c240*/  HFMA2 R33, R47, R35.reuse, R97 ;  /* 0x000000232f217231 */ /* 0x080fe40000000061 */
[----:B------:R-:W-:Y:S01]  /*1c250*/  HFMA2 R34, R45, R35, R34 ;  /* 0x000000232d227231 */ /* 0x000fe20000000022 */
[----:B------:R-:W-:Y:S01]  /*1c260*/  @!P0 PRMT R122, R122, 0x7610, R98 ;  /* 0x000076107a7a8816 */ /* 0x000fe20000000062 */
[-C--:B-1----:R-:W-:Y:S02]  /*1c270*/  HFMA2 R97, R52, R36.reuse, R32 ;  /* 0x0000002434617231 */ /* 0x082fe40000000020 */
[-C--:B------:R-:W-:Y:S02]  /*1c280*/  HFMA2 R98, R51, R36.reuse, R33 ;  /* 0x0000002433627231 */ /* 0x080fe40000000021 */
        /* <DEDUP_REMOVED lines=15> */
[-C--:B0-----:R-:W-:Y:S02]  /*1c380*/  HFMA2 R39, R87, R28.reuse, R98 ;  /* 0x0000001c57277231 */ /* 0x081fe40000000062 */
[-C--:B------:R-:W-:Y:S02]  /*1c390*/  HFMA2 R97, R88, R28.reuse, R97 ;  /* 0x0000001c58617231 */ /* 0x080fe40000000061 */
[-C--:B------:R-:W-:Y:S02]  /*1c3a0*/  HFMA2 R98, R85, R28.reuse, R36 ;  /* 0x0000001c55627231 */ /* 0x080fe40000000024 */
[----:B------:R-:W-:Y:S02]  /*1c3b0*/  HFMA2 R100, R86, R28, R100 ;  /* 0x0000001c56647231 */ /* 0x000fe40000000064 */
[----:B------:R-:W-:-:S02]  /*1c3c0*/  HFMA2 R28, R78, R29, R39 ;  /* 0x0000001d4e1c7231 */ /* 0x000fc40000000027 */
[----:B------:R-:W0:Y:S01]  /*1c3d0*/  LDS.128 R36, [UR4+0x110] ;  /* 0x00011004ff247984 */ /* 0x000e220008000c00 */
[-C--:B------:R-:W-:Y:S02]  /*1c3e0*/  HFMA2 R97, R82, R29.reuse, R97 ;  /* 0x0000001d52617231 */ /* 0x080fe40000000061 */
[----:B-1----:R-:W-:Y:S02]  /*1c3f0*/  HFMA2 R103, R68, R32, RZ ;  /* 0x0000002044677231 */ /* 0x002fe400000000ff */
[----:B------:R-:W-:Y:S02]  /*1c400*/  HFMA2 R100, R74, R29, R100 ;  /* 0x0000001d4a647231 */ /* 0x000fe40000000064 */
[----:B------:R-:W-:Y:S02]  /*1c410*/  HFMA2 R97, R81, R30, R97 ;  /* 0x0000001e51617231 */ /* 0x000fe40000000061 */
[----:B------:R-:W-:Y:S02]  /*1c420*/  HFMA2 R101, R64, R32, RZ ;  /* 0x0000002040657231 */ /* 0x000fe400000000ff */
[----:B------:R-:W-:-:S02]  /*1c430*/  HFMA2 R103, R67, R33, R103 ;  /* 0x0000002143677231 */ /* 0x000fc40000000067 */
[----:B------:R-:W-:Y:S02]  /*1c440*/  HFMA2 R98, R70, R29, R98 ;  /* 0x0000001d46627231 */ /* 0x000fe40000000062 */
[-C--:B------:R-:W-:Y:S02]  /*1c450*/  HFMA2 R100, R73, R30.reuse, R100 ;  /* 0x0000001e49647231 */ /* 0x080fe40000000064 */
[-C--:B------:R-:W-:Y:S02]  /*1c460*/  HFMA2 R28, R77, R30.reuse, R28 ;  /* 0x0000001e4d1c7231 */ /* 0x080fe4000000001c */
[----:B------:R-:W-:Y:S02]  /*1c470*/  HFMA2 R97, R92, R31, R97 ;  /* 0x0000001f5c617231 */ /* 0x000fe40000000061 */
[----:B------:R-:W-:Y:S02]  /*1c480*/  HFMA2 R30, R69, R30, R98 ;  /* 0x0000001e451e7231 */ /* 0x000fe40000000062 */
[----:B------:R-:W-:-:S02]  /*1c490*/  HFMA2 R101, R63, R33, R101 ;  /* 0x000000213f657231 */ /* 0x000fc40000000065 */
[-C--:B------:R-:W-:Y:S01]  /*1c4a0*/  HFMA2 R103, R61, R34.reuse, R103 ;  /* 0x000000223d677231 */ /* 0x080fe20000000067 */
[----:B------:R-:W-:Y:S01]  /*1c4b0*/  @!P0 PRMT R121, R99, 0x7610, R121 ;  /* 0x0000761063798816 */ /* 0x000fe20000000079 */
[-C--:B------:R-:W-:Y:S02]  /*1c4c0*/  HFMA2 R28, R91, R31.reuse, R28 ;  /* 0x0000001f5b1c7231 */ /* 0x080fe4000000001c */
[-C--:B------:R-:W-:Y:S02]  /*1c4d0*/  HFMA2 R30, R89, R31.reuse, R30 ;  /* 0x0000001f591e7231 */ /* 0x080fe4000000001e */
[----:B------:R-:W-:Y:S01]  /*1c4e0*/  HFMA2 R98, R90, R31, R100 ;  /* 0x0000001f5a627231 */ /* 0x000fe20000000064 */
[----:B------:R-:W-:Y:S01]  /*1c4f0*/  @!P0 PRMT R121, R121, 0x7610, R99 ;  /* 0x0000761079798816 */ /* 0x000fe20000000063 */
[----:B------:R-:W-:Y:S02]  /*1c500*/  HADD2 R100, R97.H0_H0, R97.H1_H1 ;  /* 0x3000006161647230 */ /* 0x000fe40000000800 */
[----:B------:R-:W-:-:S02]  /*1c510*/  HFMA2 R101, R59, R34, R101 ;  /* 0x000000223b657231 */ /* 0x000fc40000000065 */
[----:B------:R-:W-:Y:S02]  /*1c520*/  HADD2 R99, R28.H0_H0, R28.H1_H1 ;  /* 0x3000001c1c637230 */ /* 0x000fe40000000800 */
[-C--:B------:R-:W-:Y:S02]  /*1c530*/  HFMA2 R103, R53, R35.reuse, R103 ;  /* 0x0000002335677231 */ /* 0x080fe40000000067 */
[----:B------:R-:W-:Y:S02]  /*1c540*/  HADD2 R97, R30.H0_H0, R30.H1_H1 ;  /* 0x3000001e1e617230 */ /* 0x000fe40000000800 */
[----:B------:R-:W1:Y:S01]  /*1c550*/  LDS.128 R28, [UR4+0x120] ;  /* 0x00012004ff1c7984 */ /* 0x000e620008000c00 */
[----:B------:R-:W-:Y:S02]  /*1c560*/  HFMA2 R101, R41, R35, R101 ;  /* 0x0000002329657231 */ /* 0x000fe40000000065 */
[----:B0-----:R-:W-:Y:S02]  /*1c570*/  HFMA2 R103, R43, R36, R103 ;  /* 0x000000242b677231 */ /* 0x001fe40000000067 */
[----:B------:R-:W-:-:S02]  /*1c580*/  HFMA2 R102, R66, R32, RZ.H0_H0 ;  /* 0x0000002042667231 */ /* 0x000fc400000400ff */
[----:B------:R-:W-:Y:S02]  /*1c590*/  HFMA2 R32, R62, R32, RZ.H0_H0 ;  /* 0x000000203e207231 */ /* 0x000fe400000400ff */
        /* <DEDUP_REMOVED lines=12> */
[-C--:B------:R-:W-:Y:S01]  /*1c660*/  HFMA2 R101, R26, R38.reuse, R101 ;  /* 0x000000261a657231 */ /* 0x080fe20000000065 */
[----:B------:R-:W0:Y:S01]  /*1c670*/  LDS.128 R32, [UR4+0x130] ;  /* 0x00013004ff207984 */ /* 0x000e220008000c00 */
[----:B------:R-:W-:Y:S02]  /*1c680*/  HFMA2 R103, R48, R39, R103 ;  /* 0x0000002730677231 */ /* 0x000fe40000000067 */
[-C--:B------:R-:W-:Y:S02]  /*1c690*/  HFMA2 R102, R22, R37.reuse, R102 ;  /* 0x0000002516667231 */ /* 0x080fe40000000066 */
[----:B------:R-:W-:Y:S02]  /*1c6a0*/  HFMA2 R36, R24, R37, R36 ;  /* 0x0000002518247231 */ /* 0x000fe40000000024 */
[----:B------:R-:W-:-:S02]  /*1c6b0*/  HFMA2 R102, R27, R38, R102 ;  /* 0x000000261b667231 */ /* 0x000fc40000000066 */
[----:B------:R-:W-:Y:S02]  /*1c6c0*/  HFMA2 R38, R25, R38, R36 ;  /* 0x0000002619267231 */ /* 0x000fe40000000024 */
[-C--:B------:R-:W-:Y:S02]  /*1c6d0*/  HFMA2 R36, R46, R39.reuse, R101 ;  /* 0x000000272e247231 */ /* 0x080fe40000000065 */
[-C--:B-1----:R-:W-:Y:S02]  /*1c6e0*/  HFMA2 R101, R52, R28.reuse, R103 ;  /* 0x0000001c34657231 */ /* 0x082fe40000000067 */
        /* <DEDUP_REMOVED lines=9> */
[-C--:B------:R-:W-:Y:S01]  /*1c780*/  HFMA2 R101, R84, R30.reuse, R101 ;  /* 0x0000001e54657231 */ /* 0x080fe20000000065 */
[----:B------:R-:W1:Y:S01]  /*1c790*/  LDS.128 R36, [UR4+0x180] ;  /* 0x00018004ff247984 */ /* 0x000e620008000c00 */
[-C--:B------:R-:W-:Y:S02]  /*1c7a0*/  HFMA2 R102, R76, R30.reuse, R102 ;  /* 0x0000001e4c667231 */ /* 0x080fe40000000066 */
[-C--:B------:R-:W-:Y:S02]  /*1c7b0*/  HFMA2 R101, R83, R31.reuse, R101 ;  /* 0x0000001f53657231 */ /* 0x080fe40000000065 */
[-C--:B------:R-:W-:Y:S02]  /*1c7c0*/  HFMA2 R28, R80, R30.reuse, R28 ;  /* 0x0000001e501c7231 */ /* 0x080fe4000000001c */
[----:B------:R-:W-:Y:S02]  /*1c7d0*/  HFMA2 R102, R75, R31, R102 ;  /* 0x0000001f4b667231 */ /* 0x000fe40000000066 */
[----:B------:R-:W-:-:S02]  /*1c7e0*/  HFMA2 R29, R72, R30, R29 ;  /* 0x0000001e481d7231 */ /* 0x000fc4000000001d */
[-C--:B0-----:R-:W-:Y:S02]  /*1c7f0*/  HFMA2 R101, R88, R32.reuse, R101 ;  /* 0x0000002058657231 */ /* 0x081fe40000000065 */
[-C--:B------:R-:W-:Y:S02]  /*1c800*/  HFMA2 R28, R79, R31.reuse, R28 ;  /* 0x0000001f4f1c7231 */ /* 0x080fe4000000001c */
[----:B------:R-:W-:Y:S02]  /*1c810*/  HFMA2 R31, R71, R31, R29 ;  /* 0x0000001f471f7231 */ /* 0x000fe4000000001d */
        /* <DEDUP_REMOVED lines=8> */
[----:B------:R-:W0:Y:S01]  /*1c8a0*/  LDS.128 R28, [UR4+0x190] ;  /* 0x00019004ff1c7984 */ /* 0x000e220008000c00 */
[----:B------:R-:W-:-:S04]  /*1c8b0*/  HFMA2 R32, R77, R34, R32 ;  /* 0x000000224d207231 */ /* 0x000fc80000000020 */
[-C--:B------:R-:W-:Y:S02]  /*1c8c0*/  HFMA2 R32, R91, R35.reuse, R32 ;  /* 0x000000235b207231 */ /* 0x080fe40000000020 */
[----:B-1----:R-:W-:Y:S02]  /*1c8d0*/  HFMA2 R106, R68, R36, RZ ;  /* 0x00000024446a7231 */ /* 0x002fe400000000ff */
[----:B------:R-:W-:Y:S02]  /*1c8e0*/  HFMA2 R33, R92, R35, R33 ;  /* 0x000000235c217231 */ /* 0x000fe40000000021 */
[----:B------:R-:W-:Y:S02]  /*1c8f0*/  HFMA2 R101, R73, R34, R101 ;  /* 0x0000002249657231 */ /* 0x000fe40000000065 */
[----:B------:R-:W-:Y:S02]  /*1c900*/  HADD2 R103, R32.H0_H0, R32.H1_H1 ;  /* 0x3000002020677230 */ /* 0x000fe40000000800 */
[----:B------:R-:W-:-:S02]  /*1c910*/  HFMA2 R32, R64, R36, RZ ;  /* 0x0000002440207231 */ /* 0x000fc400000000ff */
[----:B------:R-:W-:Y:S02]  /*1c920*/  HFMA2 R106, R67, R37, R106 ;  /* 0x00000025436a7231 */ /* 0x000fe4000000006a */
[----:B------:R-:W-:Y:S02]  /*1c930*/  HFMA2 R102, R69, R34, R102 ;  /* 0x0000002245667231 */ /* 0x000fe40000000066 */
[----:B------:R-:W-:Y:S02]  /*1c940*/  HFMA2 R101, R90, R35, R101 ;  /* 0x000000235a657231 */ /* 0x000fe40000000065 */
[----:B------:R-:W-:Y:S02]  /*1c950*/  HADD2 R104, R33.H0_H0, R33.H1_H1 ;  /* 0x3000002121687230 */ /* 0x000fe40000000800 */
[-C--:B------:R-:W-:Y:S02]  /*1c960*/  HFMA2 R105, R66, R36.reuse, RZ.H0_H0 ;  /* 0x0000002442697231 */ /* 0x080fe400000400ff */
[----:B------:R-:W-:-:S02]  /*1c970*/  HFMA2 R33, R62, R36, RZ.H0_H0 ;  /* 0x000000243e217231 */ /* 0x000fc400000400ff */
[----:B------:R-:W-:Y:S02]  /*1c980*/  HFMA2 R36, R63, R37, R32 ;  /* 0x000000253f247231 */ /* 0x000fe40000000020 */
[-C--:B------:R-:W-:Y:S02]  /*1c990*/  HFMA2 R106, R61, R38.reuse, R106 ;  /* 0x000000263d6a7231 */ /* 0x080fe4000000006a */
[----:B------:R-:W-:Y:S02]  /*1c9a0*/  HFMA2 R35, R89, R35, R102 ;  /* 0x0000002359237231 */ /* 0x000fe40000000066 */
[----:B------:R-:W-:Y:S02]  /*1c9b0*/  HADD2 R102, R101.H0_H0, R101.H1_H1 ;  /* 0x3000006565667230 */ /* 0x000fe40000000800 */
[----:B------:R-:W-:Y:S02]  /*1c9c0*/  HFMA2 R105, R65, R37, R105 ;  /* 0x0000002541697231 */ /* 0x000fe40000000069 */
[----:B------:R-:W-:-:S02]  /*1c9d0*/  HFMA2 R36, R59, R38, R36 ;  /* 0x000000263b247231 */ /* 0x000fc40000000024 */
[----:B------:R-:W-:Y:S02]  /*1c9e0*/  HADD2 R101, R35.H0_H0, R35.H1_H1 ;  /* 0x3000002323657230 */ /* 0x000fe40000000800 */
[----:B------:R-:W-:Y:S02]  /*1c9f0*/  HFMA2 R106, R53, R39, R106 ;  /* 0x00000027356a7231 */ /* 0x000fe4000000006a */
[----:B------:R-:W-:Y:S02]  /*1ca00*/  HFMA2 R37, R58, R37, R33 ;  /* 0x000000253a257231 */ /* 0x000fe40000000021 */
[----:B------:R-:W1:Y:S01]  /*1ca10*/  LDS.128 R32, [UR4+0x1a0] ;  /* 0x0001a004ff207984 */ /* 0x000e620008000c00 */
[----:B------:R-:W-:Y:S02]  /*1ca20*/  HFMA2 R36, R41, R39, R36 ;  /* 0x0000002729247231 */ /* 0x000fe40000000024 */
[----:B0-----:R-:W-:Y:S02]  /*1ca30*/  HFMA2 R106, R43, R28, R106 ;  /* 0x0000001c2b6a7231 */ /* 0x001fe4000000006a */
        /* <DEDUP_REMOVED lines=10> */
[-C--:B------:R-:W-:Y:S02]  /*1cae0*/  HFMA2 R106, R44, R30.reuse, R106 ;  /* 0x0000001e2c6a7231 */ /* 0x080fe4000000006a */
[----:B------:R-:W-:Y:S02]  /*1caf0*/  HFMA2 R29, R24, R29, R37 ;  /* 0x0000001d181d7231 */ /* 0x000fe40000000025 */
[----:B------:R-:W0:Y:S01]  /*1cb00*/  LDS.128 R36, [UR4+0x1b0] ;  /* 0x0001b004ff247984 */ /* 0x000e220008000c00 */
[----:B------:R-:W-:-:S02]  /*1cb10*/  HFMA2 R105, R26, R30, R105 ;  /* 0x0000001e1a697231 */ /* 0x000fc40000000069 */
[-C--:B------:R-:W-:Y:S02]  /*1cb20*/  HFMA2 R106, R48, R31.reuse, R106 ;  /* 0x0000001f306a7231 */ /* 0x080fe4000000006a */
[-C--:B------:R-:W-:Y:S02]  /*1cb30*/  HFMA2 R28, R27, R30.reuse, R28 ;  /* 0x0000001e1b1c7231 */ /* 0x080fe4000000001c */
[-C--:B------:R-:W-:Y:S02]  /*1cb40*/  HFMA2 R105, R46, R31.reuse, R105 ;  /* 0x0000001f2e697231 */ /* 0x080fe40000000069 */
[----:B------:R-:W-:Y:S02]  /*1cb50*/  HFMA2 R29, R25, R30, R29 ;  /* 0x0000001e191d7231 */ /* 0x000fe4000000001d */
[----:B-1----:R-:W-:Y:S02]  /*1cb60*/  HFMA2 R106, R52, R32, R106 ;  /* 0x00000020346a7231 */ /* 0x002fe4000000006a */
        /* <DEDUP_REMOVED lines=11> */
[-C--:B------:R-:W-:Y:S02]  /*1cc20*/  HFMA2 R105, R76, R34.reuse, R105 ;  /* 0x000000224c697231 */ /* 0x080fe40000000069 */
[----:B------:R-:W-:-:S02]  /*1cc30*/  HFMA2 R34, R72, R34, R29 ;  /* 0x0000002248227231 */ /* 0x000fc4000000001d */
[----:B------:R-:W1:Y:S01]  /*1cc40*/  LDS.128 R28, [UR4+0x200] ;  /* 0x00020004ff1c7984 */ /* 0x000e620008000c00 */
[-C--:B------:R-:W-:Y:S02]  /*1cc50*/  HFMA2 R33, R83, R35.reuse, R33 ;  /* 0x0000002353217231 */ /* 0x080fe40000000021 */
[----:B------:R-:W-:Y:S02]  /*1cc60*/  HFMA2 R105, R75, R35, R105 ;  /* 0x000000234b697231 */ /* 0x000fe40000000069 */
[-C--:B0-----:R-:W-:Y:S02]  /*1cc70*/  HFMA2 R33, R88, R36.reuse, R33 ;  /* 0x0000002458217231 */ /* 0x081fe40000000021 */
[----:B------:R-:W-:Y:S02]  /*1cc80*/  HFMA2 R105, R86, R36, R105 ;  /* 0x0000002456697231 */ /* 0x000fe40000000069 */
        /* <DEDUP_REMOVED lines=13> */
[----:B------:R-:W0:Y:S01]  /*1cd60*/  LDS.128 R32, [UR4+0x210] ;  /* 0x00021004ff207984 */ /* 0x000e220008000c00 */
[----:B-1----:R-:W-:-:S02]  /*1cd70*/  HFMA2 R38, R68, R28, RZ ;  /* 0x0000001c44267231 */ /* 0x002fc400000000ff */
        /* <DEDUP_REMOVED lines=12> */
[----:B------:R-:W-:Y:S02]  /*1ce40*/  HFMA2 R105, R89, R39, R105 ;  /* 0x0000002759697231 */ /* 0x000fe40000000069 */
[----:B------:R-:W-:Y:S02]  /*1ce50*/  HFMA2 R30, R40, R30, R37 ;  /* 0x0000001e281e7231 */ /* 0x000fe40000000025 */
[-C--:B------:R-:W-:Y:S01]  /*1ce60*/  HFMA2 R28, R53, R31.reuse, R28 ;  /* 0x0000001f351c7231 */ /* 0x080fe2000000001c */
[----:B------:R-:W1:Y:S01]  /*1ce70*/  LDS.128 R36, [UR4+0x220] ;  /* 0x00022004ff247984 */ /* 0x000e620008000c00 */
        /* <DEDUP_REMOVED lines=15> */
[----:B------:R-:W0:Y:S01]  /*1cf70*/  LDS.128 R28, [UR4+0x230] ;  /* 0x00023004ff1c7984 */ /* 0x000e220008000c00 */
[-C--:B------:R-:W-:Y:S02]  /*1cf80*/  HFMA2 R32, R48, R35.reuse, R32 ;  /* 0x0000002330207231 */ /* 0x080fe40000000020 */
[-C--:B------:R-:W-:Y:S02]  /*1cf90*/  HFMA2 R33, R46, R35.reuse, R33 ;  /* 0x000000232e217231 */ /* 0x080fe40000000021 */
[-C--:B-1----:R-:W-:Y:S02]  /*1cfa0*/  HFMA2 R32, R52, R36.reuse, R32 ;  /* 0x0000002434207231 */ /* 0x082fe40000000020 */
[----:B------:R-:W-:Y:S02]  /*1cfb0*/  HFMA2 R33, R50, R36, R33 ;  /* 0x0000002432217231 */ /* 0x000fe40000000021 */
[-C--:B------:R-:W-:Y:S02]  /*1cfc0*/  HFMA2 R109, R47, R35.reuse, R109 ;  /* 0x000000232f6d7231 */ /* 0x080fe4000000006d */
        /* <DEDUP_REMOVED lines=16> */
[-C--:B0-----:R-:W-:Y:S02]  /*1d0d0*/  HFMA2 R38, R88, R28.reuse, R38 ;  /* 0x0000001c58267231 */ /* 0x081fe40000000026 */
        /* <DEDUP_REMOVED lines=15> */
[----:B------:R-:W-:Y:S02]  /*1d1d0*/  HADD2 R111, R37.H0_H0, R37.H1_H1 ;  /* 0x30000025256f7230 */ /* 0x000fe40000000800 */
[----:B------:R-:W-:Y:S02]  /*1d1e0*/  HADD2 R112, R38.H0_H0, R38.H1_H1 ;  /* 0x3000002626707230 */ /* 0x000fe40000000800 */
[----:B------:R-:W0:Y:S01]  /*1d1f0*/  LDS.128 R36, [UR4+0x290] ;  /* 0x00029004ff247984 */ /* 0x000e220008000c00 */
[-C--:B-1----:R-:W-:Y:S02]  /*1d200*/  HFMA2 R113, R68, R32.reuse, RZ ;  /* 0x0000002044717231 */ /* 0x082fe400000000ff */
[-C--:B------:R-:W-:Y:S02]  /*1d210*/  HFMA2 R28, R64, R32.reuse, RZ ;  /* 0x00000020401c7231 */ /* 0x080fe400000000ff */
[-C--:B------:R-:W-:Y:S02]  /*1d220*/  HFMA2 R30, R66, R32.reuse, RZ.H0_H0 ;  /* 0x00000020421e7231 */ /* 0x080fe400000400ff */
        /* <DEDUP_REMOVED lines=13> */
[----:B------:R-:W-:-:S02]  /*1d300*/  HFMA2 R34, R17, R35, R34 ;  /* 0x0000002311227231 */ /* 0x000fc40000000022 */
[-C--:B0-----:R-:W-:Y:S02]  /*1d310*/  HFMA2 R113, R43, R36.reuse, R113 ;  /* 0x000000242b717231 */ /* 0x081fe40000000071 */
[-C--:B------:R-:W-:Y:S02]  /*1d320*/  HFMA2 R32, R19, R36.reuse, R32 ;  /* 0x0000002413207231 */ /* 0x080fe40000000020 */
        /* <DEDUP_REMOVED lines=15> */
[----:B-1----:R-:W-:-:S02]  /*1d420*/  HFMA2 R32, R50, R28, R32 ;  /* 0x0000001c32207231 */ /* 0x002fc40000000020 */
        /* <DEDUP_REMOVED lines=11> */
[----:B------:R-:W1:Y:S01]  /*1d4e0*/  LDS.128 R32, [UR4+0x300] ;  /* 0x00030004ff207984 */ /* 0x000e620008000c00 */
[----:B------:R-:W-:-:S02]  /*1d4f0*/  HFMA2 R28, R75, R31, R28 ;  /* 0x0000001f4b1c7231 */ /* 0x000fc4000000001c */
[----:B------:R-:W-:Y:S02]  /*1d500*/  HFMA2 R113, R83, R31, R113 ;  /* 0x0000001f53717231 */ /* 0x000fe40000000071 */
[-C--:B0-----:R-:W-:Y:S02]  /*1d510*/  HFMA2 R28, R86, R36.reuse, R28 ;  /* 0x00000024561c7231 */ /* 0x081fe4000000001c */
        /* <DEDUP_REMOVED lines=15> */
[----:B-1----:R-:W-:-:S02]  /*1d610*/  HFMA2 R36, R68, R32, RZ ;  /* 0x0000002044247231 */ /* 0x002fc400000000ff */
[----:B------:R-:W-:Y:S02]  /*1d620*/  HADD2 R114, R28.H0_H0, R28.H1_H1 ;  /* 0x3000001c1c727230 */ /* 0x000fe40000000800 */
[----:B------:R-:W-:Y:S02]  /*1d630*/  HFMA2 R28, R64, R32, RZ ;  /* 0x00000020401c7231 */ /* 0x000fe400000000ff */
[-C--:B------:R-:W-:Y:S02]  /*1d640*/  HFMA2 R29, R91, R39.reuse, R29 ;  /* 0x000000275b1d7231 */ /* 0x080fe4000000001d */
[----:B------:R-:W-:Y:S02]  /*1d650*/  HFMA2 R30, R89, R39, R30 ;  /* 0x00000027591e7231 */ /* 0x000fe4000000001e */
[----:B------:R-:W-:Y:S02]  /*1d660*/  HADD2 R116, R113.H0_H0, R113.H1_H1 ;  /* 0x3000007171747230 */ /* 0x000fe40000000800 */
[----:B------:R-:W-:-:S02]  /*1d670*/  HADD2 R115, R29.H0_H0, R29.H1_H1 ;  /* 0x3000001d1d737230 */ /* 0x000fc40000000800 */
[----:B------:R-:W-:Y:S02]  /*1d680*/  HADD2 R113, R30.H0_H0, R30.H1_H1 ;  /* 0x3000001e1e717230 */ /* 0x000fe40000000800 */
[-C--:B------:R-:W-:Y:S02]  /*1d690*/  HFMA2 R36, R67, R33.reuse, R36 ;  /* 0x0000002143247231 */ /* 0x080fe40000000024 */
[-C--:B------:R-:W-:Y:S02]  /*1d6a0*/  HFMA2 R30, R66, R32.reuse, RZ.H0_H0 ;  /* 0x00000020421e7231 */ /* 0x080fe400000400ff */
[----:B------:R-:W-:Y:S02]  /*1d6b0*/  HFMA2 R29, R62, R32, RZ.H0_H0 ;  /* 0x000000203e1d7231 */ /* 0x000fe400000400ff */
[-C--:B------:R-:W-:Y:S02]  /*1d6c0*/  HFMA2 R32, R63, R33.reuse, R28 ;  /* 0x000000213f207231 */ /* 0x080fe4000000001c */
        /* <DEDUP_REMOVED lines=24> */
[-C--:B------:R-:W-:Y:S02]  /*1d850*/  HFMA2 R36, R48, R31.reuse, R36 ;  /* 0x0000001f30247231 */ /* 0x080fe40000000024 */
[-C--:B------:R-:W-:Y:S02]  /*1d860*/  HFMA2 R28, R46, R31.reuse, R28 ;  /* 0x0000001f2e1c7231 */ /* 0x080fe4000000001c */
[----:B------:R-:W-:-:S02]  /*1d870*/  HFMA2 R29, R47, R31, R29 ;  /* 0x0000001f2f1d7231 */ /* 0x000fc4000000001d */
[----:B------:R-:W-:Y:S02]  /*1d880*/  HFMA2 R30, R45, R31, R30 ;  /* 0x0000001f2d1e7231 */ /* 0x000fe4000000001e */
[-C--:B0-----:R-:W-:Y:S02]  /*1d890*/  HFMA2 R36, R52, R32.reuse, R36 ;  /* 0x0000002034247231 */ /* 0x081fe40000000024 */
        /* <DEDUP_REMOVED lines=8> */
[----:B------:R-:W-:Y:S02]  /*1d920*/  HFMA2 R28, R76, R34, R38 ;  /* 0x000000224c1c7231 */ /* 0x000fe40000000026 */
[----:B------:R-:W0:Y:S01]  /*1d930*/  LDS.128 R36, [UR4+0x330] ;  /* 0x00033004ff247984 */ /* 0x000e220008000c00 */
[----:B------:R-:W-:-:S02]  /*1d940*/  HFMA2 R30, R83, R35, R30 ;  /* 0x00000023531e7231 */ /* 0x000fc4000000001e */
[-C--:B------:R-:W-:Y:S02]  /*1d950*/  HFMA2 R28, R75, R35.reuse, R28 ;  /* 0x000000234b1c7231 */ /* 0x080fe4000000001c */
[-C--:B------:R-:W-:Y:S02]  /*1d960*/  HFMA2 R29, R80, R34.reuse, R29 ;  /* 0x00000022501d7231 */ /* 0x080fe4000000001d */
[----:B------:R-:W-:Y:S02]  /*1d970*/  HFMA2 R34, R72, R34, R33 ;  /* 0x0000002248227231 */ /* 0x000fe40000000021 */
[-C--:B------:R-:W-:Y:S02]  /*1d980*/  HFMA2 R29, R79, R35.reuse, R29 ;  /* 0x000000234f1d7231 */ /* 0x080fe4000000001d */
[----:B------:R-:W-:Y:S02]  /*1d990*/  HFMA2 R34, R71, R35, R34 ;  /* 0x0000002347227231 */ /* 0x000fe40000000022 */
[----:B0-----:R-:W-:-:S02]  /*1d9a0*/  HFMA2 R30, R88, R36, R30 ;  /* 0x00000024581e7231 */ /* 0x001fc4000000001e */
[-C--:B------:R-:W-:Y:S02]  /*1d9b0*/  HFMA2 R28, R86, R36.reuse, R28 ;  /* 0x00000024561c7231 */ /* 0x080fe4000000001c */
[-C--:B------:R-:W-:Y:S02]  /*1d9c0*/  HFMA2 R29, R87, R36.reuse, R29 ;  /* 0x00000024571d7231 */ /* 0x080fe4000000001d */
        /* <DEDUP_REMOVED lines=8> */
[----:B------:R-:W0:Y:S01]  /*1da50*/  LDS.128 R28, [UR4+0x380] ;  /* 0x00038004ff1c7984 */ /* 0x000e220008000c00 */
[----:B------:R-:W-:-:S03]  /*1da60*/  HFMA2 R38, R69, R38, R35 ;  /* 0x0000002645267231 */ /* 0x000fc60000000023 */
[----:B------:R-:W1:Y:S01]  /*1da70*/  LDS.128 R32, [UR4+0x390] ;  /* 0x00039004ff207984 */ /* 0x000e620008000c00 */
[-C--:B0-----:R-:W-:Y:S02]  /*1da80*/  HFMA2 R68, R68, R28.reuse, RZ ;  /* 0x0000001c44447231 */ /* 0x081fe400000000ff */
[-C--:B------:R-:W-:Y:S02]  /*1da90*/  HFMA2 R64, R64, R28.reuse, RZ ;  /* 0x0000001c40407231 */ /* 0x080fe400000000ff */
[-C--:B------:R-:W-:Y:S02]  /*1daa0*/  HFMA2 R68, R67, R29.reuse, R68 ;  /* 0x0000001d43447231 */ /* 0x080fe40000000044 */
[----:B------:R-:W-:Y:S02]  /*1dab0*/  HFMA2 R64, R63, R29, R64 ;  /* 0x0000001d3f407231 */ /* 0x000fe40000000040 */
[-C--:B------:R-:W-:Y:S02]  /*1dac0*/  HFMA2 R66, R66, R28.reuse, RZ.H0_H0 ;  /* 0x0000001c42427231 */ /* 0x080fe400000400ff */
[----:B------:R-:W-:-:S02]  /*1dad0*/  HFMA2 R28, R62, R28, RZ.H0_H0 ;  /* 0x0000001c3e1c7231 */ /* 0x000fc400000400ff */
        /* <DEDUP_REMOVED lines=8> */
[----:B------:R-:W-:Y:S02]  /*1db60*/  HFMA2 R63, R89, R39, R38 ;  /* 0x00000027593f7231 */ /* 0x000fe40000000026 */
[----:B------:R-:W0:Y:S01]  /*1db70*/  LDS.128 R36, [UR4+0x3a0] ;  /* 0x0003a004ff247984 */ /* 0x000e220008000c00 */
[----:B------:R-:W-:Y:S02]  /*1db80*/  HFMA2 R28, R40, R30, R28 ;  /* 0x0000001e281c7231 */ /* 0x000fe4000000001c */
[-C--:B------:R-:W-:Y:S02]  /*1db90*/  HFMA2 R64, R41, R31.reuse, R64 ;  /* 0x0000001f29407231 */ /* 0x080fe40000000040 */
[----:B------:R-:W-:-:S02]  /*1dba0*/  HFMA2 R28, R17, R31, R28 ;  /* 0x0000001f111c7231 */ /* 0x000fc4000000001c */
[-C--:B-1----:R-:W-:Y:S01]  /*1dbb0*/  HFMA2 R68, R43, R32.reuse, R68 ;  /* 0x000000202b447231 */ /* 0x082fe20000000044 */
[----:B------:R-:W-:Y:S01]  /*1dbc0*/  @!P0 IADD3 R17, PT, PT, R125, 0x1, RZ ;  /* 0x000000017d118810 */ /* 0x000fe20007ffe0ff */
[----:B------:R-:W-:-:S03]  /*1dbd0*/  HFMA2 R64, R19, R32, R64 ;  /* 0x0000002013407231 */ /* 0x000fc60000000040 */
[----:B------:R-:W-:Y:S01]  /*1dbe0*/  @!P0 MOV R125, R17 ;  /* 0x00000011007d8202 */ /* 0x000fe20000000f00 */
[-C--:B------:R-:W-:Y:S02]  /*1dbf0*/  HFMA2 R17, R21, R33.reuse, R68 ;  /* 0x0000002115117231 */ /* 0x080fe40000000044 */
[----:B------:R-:W-:Y:S02]  /*1dc00*/  HFMA2 R28, R20, R32, R28 ;  /* 0x00000020141c7231 */ /* 0x000fe4000000001c */
[-C--:B------:R-:W-:Y:S02]  /*1dc10*/  HFMA2 R64, R23, R33.reuse, R64 ;  /* 0x0000002117407231 */ /* 0x080fe40000000040 */
[----:B------:R-:W-:Y:S02]  /*1dc20*/  HFMA2 R28, R24, R33, R28 ;  /* 0x00000021181c7231 */ /* 0x000fe4000000001c */
[----:B------:R-:W-:Y:S02]  /*1dc30*/  HFMA2 R24, R44, R34, R17 ;  /* 0x000000222c187231 */ /* 0x000fe40000000011 */
[----:B------:R-:W-:-:S02]  /*1dc40*/  HFMA2 R66, R60, R30, R66 ;  /* 0x0000001e3c427231 */ /* 0x000fc40000000042 */
[-C--:B------:R-:W-:Y:S02]  /*1dc50*/  HFMA2 R23, R26, R34.reuse, R64 ;  /* 0x000000221a177231 */ /* 0x080fe40000000040 */
[----:B------:R-:W-:Y:S02]  /*1dc60*/  HFMA2 R66, R42, R31, R66 ;  /* 0x0000001f2a427231 */ /* 0x000fe40000000042 */
[----:B------:R-:W1:Y:S01]  /*1dc70*/  LDS.128 R40, [UR4+0x3b0] ;  /* 0x0003b004ff287984 */ /* 0x000e620008000c00 */
[-C--:B------:R-:W-:Y:S02]  /*1dc80*/  HFMA2 R26, R48, R35.reuse, R24 ;  /* 0x00000023301a7231 */ /* 0x080fe40000000018 */
[----:B------:R-:W-:Y:S02]  /*1dc90*/  HFMA2 R28, R25, R34, R28 ;  /* 0x00000022191c7231 */ /* 0x000fe4000000001c */
[----:B------:R-:W-:Y:S02]  /*1dca0*/  HFMA2 R25, R46, R35, R23 ;  /* 0x000000232e197231 */ /* 0x000fe40000000017 */
[----:B0-----:R-:W-:-:S02]  /*1dcb0*/  HFMA2 R26, R52, R36, R26 ;  /* 0x00000024341a7231 */ /* 0x001fc4000000001a */
[----:B------:R-:W-:Y:S02]  /*1dcc0*/  HFMA2 R25, R50, R36, R25 ;  /* 0x0000002432197231 */ /* 0x000fe40000000019 */
[----:B------:R-:W-:Y:S02]  /*1dcd0*/  HFMA2 R66, R18, R32, R66 ;  /* 0x0000002012427231 */ /* 0x000fe40000000042 */
[-C--:B------:R-:W-:Y:S02]  /*1dce0*/  HFMA2 R19, R57, R37.reuse, R26 ;  /* 0x0000002539137231 */ /* 0x080fe4000000001a */
[----:B------:R-:W-:Y:S02]  /*1dcf0*/  HFMA2 R25, R55, R37, R25 ;  /* 0x0000002537197231 */ /* 0x000fe40000000019 */
[----:B------:R-:W-:Y:S02]  /*1dd00*/  HFMA2 R66, R22, R33, R66 ;  /* 0x0000002116427231 */ /* 0x000fe40000000042 */
[----:B------:R-:W-:-:S02]  /*1dd10*/  HFMA2 R19, R84, R38, R19 ;  /* 0x0000002654137231 */ /* 0x000fc40000000013 */
[----:B------:R-:W-:Y:S02]  /*1dd20*/  HFMA2 R25, R76, R38, R25 ;  /* 0x000000264c197231 */ /* 0x000fe40000000019 */
[----:B------:R-:W-:-:S04]  /*1dd30*/  HFMA2 R66, R27, R34, R66 ;  /* 0x000000221b427231 */ /* 0x000fc80000000042 */
[----:B------:R-:W-:Y:S02]  /*1dd40*/  HFMA2 R18, R47, R35, R66 ;  /* 0x000000232f127231 */ /* 0x000fe40000000042 */
[----:B------:R-:W-:Y:S02]  /*1dd50*/  HFMA2 R44, R83, R39, R19 ;  /* 0x00000027532c7231 */ /* 0x000fe40000000013 */
[----:B------:R-:W-:Y:S02]  /*1dd60*/  HFMA2 R35, R45, R35, R28 ;  /* 0x000000232d237231 */ /* 0x000fe4000000001c */
[----:B------:R-:W-:Y:S02]  /*1dd70*/  HFMA2 R25, R75, R39, R25 ;  /* 0x000000274b197231 */ /* 0x000fe40000000019 */
[-C--:B------:R-:W-:Y:S02]  /*1dd80*/  HFMA2 R28, R51, R36.reuse, R18 ;  /* 0x00000024331c7231 */ /* 0x080fe40000000012 */
[----:B------:R-:W-:-:S02]  /*1dd90*/  HFMA2 R27, R49, R36, R35 ;  /* 0x00000024311b7231 */ /* 0x000fc40000000023 */
[-C--:B-1----:R-:W-:Y:S02]  /*1dda0*/  HFMA2 R44, R88, R40.reuse, R44 ;  /* 0x00000028582c7231 */ /* 0x082fe4000000002c */
[-C--:B------:R-:W-:Y:S02]  /*1ddb0*/  HFMA2 R28, R56, R37.reuse, R28 ;  /* 0x00000025381c7231 */ /* 0x080fe4000000001c */
        /* <DEDUP_REMOVED lines=15> */
[----:B------:R-:W-:Y:S01]  /*1deb0*/  @!P0 IADD3 R126, PT, PT, R138, R127, RZ ;  /* 0x0000007f8a7e8210 */ /* 0x000fe20007ffe0ff */
[----:B------:R-:W-:-:S02]  /*1dec0*/  HFMA2 R39, R77, R42, R39 ;  /* 0x0000002a4d277231 */ /* 0x000fc40000000027 */
[-C--:B------:R-:W-:Y:S01]  /*1ded0*/  HFMA2 R45, R90, R43.reuse, R45 ;  /* 0x0000002b5a2d7231 */ /* 0x080fe2000000002d */
[----:B------:R-:W-:Y:S01]  /*1dee0*/  IADD3 R127, PT, PT, R127, 0x20, RZ ;  /* 0x000000207f7f7810 */ /* 0x000fe20007ffe0ff */
[----:B------:R-:W-:Y:S02]  /*1def0*/  HFMA2 R35, R69, R42, R35 ;  /* 0x0000002a45237231 */ /* 0x000fe40000000023 */
[-C--:B------:R-:W-:Y:S01]  /*1df00*/  HFMA2 R39, R91, R43.reuse, R39 ;  /* 0x0000002b5b277231 */ /* 0x080fe20000000027 */
[----:B------:R-:W-:Y:S01]  /*1df10*/  ISETP.GE.AND P0, PT, R127, R120, PT ;  /* 0x000000787f00720c */ /* 0x000fe20003f06270 */
[----:B------:R-:W-:Y:S02]  /*1df20*/  HFMA2 R35, R89, R43, R35 ;  /* 0x0000002b59237231 */ /* 0x000fe40000000023 */
[----:B------:R-:W-:Y:S02]  /*1df30*/  HADD2 R108, R108.H0_H0, R108.H1_H1 ;  /* 0x3000006c6c6c7230 */ /* 0x000fe40000000800 */
        /* <DEDUP_REMOVED lines=13> */
[----:B------:R-:W-:Y:S01]  /*1e010*/  HADD2 R35, R35.H0_H0, R35.H1_H1 ;  /* 0x3000002323237230 */ /* 0x000fe20000000800 */
        /* <DEDUP_REMOVED lines=15> */
[----:B------:R-:W-:Y:S01]  /*1e110*/  PRMT R45, R45, 0x5410, R35 ;  /* 0x000054102d2d7816 */ /* 0x000fe20000000023 */
[----:B------:R-:W-:Y:S01]  /*1e120*/  UIADD3 UR4, UPT, UPT, UR4, 0x40, URZ ;  /* 0x0000004004047890 */ /* 0x000fe2000fffe0ff */
[----:B------:R-:W-:Y:S01]  /*1e130*/  IADD3 R118, P1, PT, R118, 0x80, RZ ;  /* 0x0000008076767810 */ /* 0x000fe20007f3e0ff */
[----:B------:R-:W-:Y:S02]  /*1e140*/  HFMA2 R16, R96, R122, R16 ;  /* 0x0000007a60107231 */ /* 0x000fe40000000010 */
[----:B------:R-:W-:-:S02]  /*1e150*/  HFMA2 R5, R114, R121, R5 ;  /* 0x0000007972057231 */ /* 0x000fc40000000005 */
[-C--:B------:R-:W-:Y:S01]  /*1e160*/  HFMA2 R14, R100, R122.reuse, R14 ;  /* 0x0000007a640e7231 */ /* 0x080fe2000000000e */
[----:B------:R-:W-:Y:S01]  /*1e170*/  MOV R114, R136 ;  /* 0x0000008800727202 */ /* 0x000fe20000000f00 */
[-C--:B------:R-:W-:Y:S01]  /*1e180*/  HFMA2 R12, R104, R122.reuse, R12 ;  /* 0x0000007a680c7231 */ /* 0x080fe2000000000c */
[----:B------:R-:W-:Y:S01]  /*1e190*/  MOV R115, R137 ;  /* 0x0000008900737202 */ /* 0x000fe20000000f00 */
[-C--:B------:R-:W-:Y:S02]  /*1e1a0*/  HFMA2 R10, R108, R122.reuse, R10 ;  /* 0x0000007a6c0a7231 */ /* 0x080fe4000000000a */
[-C--:B------:R-:W-:Y:S02]  /*1e1b0*/  HFMA2 R8, R112, R122.reuse, R8 ;  /* 0x0000007a70087231 */ /* 0x080fe40000000008 */
[-C--:B------:R-:W-:Y:S02]  /*1e1c0*/  HFMA2 R6, R116, R122.reuse, R6 ;  /* 0x0000007a74067231 */ /* 0x080fe40000000006 */
[----:B------:R-:W-:-:S02]  /*1e1d0*/  HFMA2 R4, R29, R122, R4 ;  /* 0x0000007a1d047231 */ /* 0x000fc40000000004 */
[----:B------:R-:W-:Y:S02]  /*1e1e0*/  HFMA2 R2, R46, R122, R2 ;  /* 0x0000007a2e027231 */ /* 0x000fe40000000002 */
[-C--:B------:R-:W-:Y:S01]  /*1e1f0*/  HFMA2 R15, R94, R121.reuse, R15 ;  /* 0x000000795e0f7231 */ /* 0x080fe2000000000f */
[----:B------:R-:W-:Y:S01]  /*1e200*/  IADD3.X R119, PT, PT, RZ, R119, RZ, P1, !PT ;  /* 0x00000077ff777210 */ /* 0x000fe20000ffe4ff */
[----:B------:R-:W-:Y:S02]  /*1e210*/  HFMA2 R13, R98, R121, R13 ;  /* 0x00000079620d7231 */ /* 0x000fe4000000000d */
        /* <DEDUP_REMOVED lines=8> */
.L_x_2400:
        /* <DEDUP_REMOVED lines=8> */
.L_x_2403:
[----:B------:R-:W2:Y:S01]  /*1e320*/  LDG.E.128.CONSTANT R20, desc[UR8][R114.64] ;  /* 0x0000000872147981 */ /* 0x000ea2000c1e9d00 */
[----:B------:R-:W-:-:S03]  /*1e330*/  ISETP.NE.AND P0, PT, R127, R126, PT ;  /* 0x0000007e7f00720c */ /* 0x000fc60003f05270 */
[----:B------:R-:W0:Y:S10]  /*1e340*/  LDS.128 R28, [UR4] ;  /* 0x00000004ff1c7984 */ /* 0x000e340008000c00 */
[C---:B------:R-:W-:Y:S01]  /*1e350*/  @!P0 LEA R56, R125.reuse, R130, 0x3 ;  /* 0x000000827d388211 */ /* 0x040fe200078e18ff */
[----:B------:R-:W-:Y:S01]  /*1e360*/  HFMA2 R44, -RZ, RZ, 0, 0.25 ;  /* 0x00003400ff2c7431 */ /* 0x000fe200000001ff */
[----:B------:R-:W-:Y:S01]  /*1e370*/  MOV R40, 0x2c00 ;  /* 0x00002c0000287802 */ /* 0x000fe20000000f00 */
[----:B------:R-:W-:Y:S01]  /*1e380*/  HFMA2 R17, -RZ, RZ, 0, 0.015625 ;  /* 0x00002400ff117431 */ /* 0x000fe200000001ff */
[----:B------:R-:W3:Y:S04]  /*1e390*/  @!P0 LDG.E.U16.CONSTANT R36, desc[UR8][R18.64] ;  /* 0x0000000812248981 */ /* 0x000ee8000c1e9500 */
[----:B------:R-:W4:Y:S01]  /*1e3a0*/  @!P0 LDL.64 R56, [R56+0x8] ;  /* 0x0000080038388983 */ /* 0x000f220000100a00 */
[----:B------:R-:W-:-:S04]  /*1e3b0*/  @!P0 IADD3 R24, PT, PT, R125, 0x1, RZ ;  /* 0x000000017d188810 */ /* 0x000fc80007ffe0ff */
[----:B------:R-:W-:Y:S02]  /*1e3c0*/  @!P0 MOV R125, R24 ;  /* 0x00000018007d8202 */ /* 0x000fe40000000f00 */
[C---:B--2---:R-:W-:Y:S02]  /*1e3d0*/  LOP3.LUT R25, R20.reuse, 0xc000c, RZ, 0xc0, !PT ;  /* 0x000c000c14197812 */ /* 0x044fe400078ec0ff */
[C---:B------:R-:W-:Y:S02]  /*1e3e0*/  LOP3.LUT R24, R20.reuse, 0x30003, RZ, 0xc0, !PT ;  /* 0x0003000314187812 */ /* 0x040fe400078ec0ff */
[C---:B------:R-:W-:Y:S02]  /*1e3f0*/  LOP3.LUT R26, R20.reuse, 0x300030, RZ, 0xc0, !PT ;  /* 0x00300030141a7812 */ /* 0x040fe400078ec0ff */
[----:B------:R-:W-:Y:S02]  /*1e400*/  LOP3.LUT R27, R20, 0xc000c0, RZ, 0xc0, !PT ;  /* 0x00c000c0141b7812 */ /* 0x000fe400078ec0ff */
[----:B------:R-:W-:-:S02]  /*1e410*/  SHF.R.U32.HI R33, RZ, 0x8, R20 ;  /* 0x00000008ff217819 */ /* 0x000fc40000011614 */
[C---:B------:R-:W-:Y:S02]  /*1e420*/  LOP3.LUT R37, R21.reuse, 0x30003, RZ, 0xc0, !PT ;  /* 0x0003000315257812 */ /* 0x040fe400078ec0ff */
[C---:B------:R-:W-:Y:S02]  /*1e430*/  LOP3.LUT R20, R21.reuse, 0xc000c, RZ, 0xc0, !PT ;  /* 0x000c000c15147812 */ /* 0x040fe400078ec0ff */
[C---:B------:R-:W-:Y:S02]  /*1e440*/  LOP3.LUT R38, R21.reuse, 0x300030, RZ, 0xc0, !PT ;  /* 0x0030003015267812 */ /* 0x040fe400078ec0ff */
[----:B------:R-:W-:Y:S02]  /*1e450*/  LOP3.LUT R39, R21, 0xc000c0, RZ, 0xc0, !PT ;  /* 0x00c000c015277812 */ /* 0x000fe400078ec0ff */
[----:B------:R-:W-:Y:S02]  /*1e460*/  SHF.R.U32.HI R32, RZ, 0x8, R21 ;  /* 0x00000008ff207819 */ /* 0x000fe40000011615 */
[----:B------:R-:W-:-:S02]  /*1e470*/  LOP3.LUT R21, R22, 0xc000c, RZ, 0xc0, !PT ;  /* 0x000c000c16157812 */ /* 0x000fc400078ec0ff */
[C---:B------:R-:W-:Y:S02]  /*1e480*/  LOP3.LUT R48, R22.reuse, 0x30003, RZ, 0xc0, !PT ;  /* 0x0003000316307812 */ /* 0x040fe400078ec0ff */
[C---:B------:R-:W-:Y:S02]  /*1e490*/  LOP3.LUT R41, R22.reuse, 0x300030, RZ, 0xc0, !PT ;  /* 0x0030003016297812 */ /* 0x040fe400078ec0ff */
[----:B------:R-:W-:Y:S02]  /*1e4a0*/  LOP3.LUT R49, R22, 0xc000c0, RZ, 0xc0, !PT ;  /* 0x00c000c016317812 */ /* 0x000fe400078ec0ff */
[----:B------:R-:W-:Y:S02]  /*1e4b0*/  SHF.R.U32.HI R34, RZ, 0x8, R22 ;  /* 0x00000008ff227819 */ /* 0x000fe40000011616 */
[----:B------:R-:W-:Y:S02]  /*1e4c0*/  LOP3.LUT R25, R25, 0x64006400, RZ, 0xfc, !PT ;  /* 0x6400640019197812 */ /* 0x000fe400078efcff */
[----:B------:R-:W-:-:S02]  /*1e4d0*/  LOP3.LUT R22, R23, 0xc000c, RZ, 0xc0, !PT ;  /* 0x000c000c17167812 */ /* 0x000fc400078ec0ff */
[----:B------:R-:W-:Y:S01]  /*1e4e0*/  LOP3.LUT R54, R21, 0x64006400, RZ, 0xfc, !PT ;  /* 0x6400640015367812 */ /* 0x000fe200078efcff */
[----:B------:R-:W-:Y:S01]  /*1e4f0*/  HFMA2 R52, R25, R44.H0_H0, -258, -258 ;  /* 0xdc08dc0819347431 */ /* 0x000fe2000004002c */
[----:B------:R-:W-:Y:S02]  /*1e500*/  LOP3.LUT R21, R32, 0xc000c, RZ, 0xc0, !PT ;  /* 0x000c000c20157812 */ /* 0x000fe400078ec0ff */
[----:B------:R-:W-:Y:S02]  /*1e510*/  LOP3.LUT R55, R22, 0x64006400, RZ, 0xfc, !PT ;  /* 0x6400640016377812 */ /* 0x000fe400078efcff */
[----:B------:R-:W-:Y:S02]  /*1e520*/  SHF.R.U32.HI R35, RZ, 0x8, R23 ;  /* 0x00000008ff237819 */ /* 0x000fe40000011617 */
[C---:B------:R-:W-:Y:S02]  /*1e530*/  LOP3.LUT R22, R34.reuse, 0xc000c, RZ, 0xc0, !PT ;  /* 0x000c000c22167812 */ /* 0x040fe400078ec0ff */
[----:B------:R-:W-:-:S02]  /*1e540*/  LOP3.LUT R25, R34, 0x300030, RZ, 0xc0, !PT ;  /* 0x0030003022197812 */ /* 0x000fc400078ec0ff */
[----:B------:R-:W-:Y:S02]  /*1e550*/  LOP3.LUT R53, R20, 0x64006400, RZ, 0xfc, !PT ;  /* 0x6400640014357812 */ /* 0x000fe400078efcff */
[----:B------:R-:W-:Y:S02]  /*1e560*/  LOP3.LUT R21, R21, 0x64006400, RZ, 0xfc, !PT ;  /* 0x6400640015157812 */ /* 0x000fe400078efcff */
[C---:B------:R-:W-:Y:S02]  /*1e570*/  LOP3.LUT R50, R23.reuse, 0x30003, RZ, 0xc0, !PT ;  /* 0x0003000317327812 */ /* 0x040fe400078ec0ff */
[C---:B------:R-:W-:Y:S02]  /*1e580*/  LOP3.LUT R42, R23.reuse, 0x300030, RZ, 0xc0, !PT ;  /* 0x00300030172a7812 */ /* 0x040fe400078ec0ff */
[----:B------:R-:W-:Y:S02]  /*1e590*/  LOP3.LUT R51, R23, 0xc000c0, RZ, 0xc0, !PT ;  /* 0x00c000c017337812 */ /* 0x000fe400078ec0ff */
[----:B------:R-:W-:-:S02]  /*1e5a0*/  LOP3.LUT R20, R33, 0xc000c, RZ, 0xc0, !PT ;  /* 0x000c000c21147812 */ /* 0x000fc400078ec0ff */
[----:B------:R-:W-:Y:S02]  /*1e5b0*/  LOP3.LUT R41, R41, 0x64006400, RZ, 0xfc, !PT ;  /* 0x6400640029297812 */ /* 0x000fe400078efcff */
[----:B------:R-:W-:Y:S02]  /*1e5c0*/  LOP3.LUT R23, R35, 0xc000c, RZ, 0xc0, !PT ;  /* 0x000c000c23177812 */ /* 0x000fe400078ec0ff */
[----:B------:R-:W-:Y:S02]  /*1e5d0*/  LOP3.LUT R22, R22, 0x64006400, RZ, 0xfc, !PT ;  /* 0x6400640016167812 */ /* 0x000fe400078efcff */
[----:B------:R-:W-:Y:S01]  /*1e5e0*/  LOP3.LUT R25, R25, 0x64006400, RZ, 0xfc, !PT ;  /* 0x6400640019197812 */ /* 0x000fe200078efcff */
[----:B------:R-:W-:Y:S01]  /*1e5f0*/  HFMA2 R46, R21, R44.H0_H0, -258, -258 ;  /* 0xdc08dc08152e7431 */ /* 0x000fe2000004002c */
[----:B------:R-:W-:Y:S01]  /*1e600*/  LOP3.LUT R20, R20, 0x64006400, RZ, 0xfc, !PT ;  /* 0x6400640014147812 */ /* 0x000fe200078efcff */
[----:B------:R-:W-:Y:S01]  /*1e610*/  HFMA2 R60, R41, R40.H0_H0, -66, -66 ;  /* 0xd420d420293c7431 */ /* 0x000fe20000040028 */
[----:B------:R-:W-:Y:S01]  /*1e620*/  LOP3.LUT R23, R23, 0x64006400, RZ, 0xfc, !PT ;  /* 0x6400640017177812 */ /* 0x000fe200078efcff */
[----:B------:R-:W-:Y:S01]  /*1e630*/  HFMA2 R45, R22, R44.H0_H0, -258, -258 ;  /* 0xdc08dc08162d7431 */ /* 0x000fe2000004002c */
[----:B------:R-:W-:Y:S01]  /*1e640*/  LOP3.LUT R21, R26, 0x64006400, RZ, 0xfc, !PT ;  /* 0x640064001a157812 */ /* 0x000fe200078efcff */
[----:B------:R-:W-:Y:S01]  /*1e650*/  HFMA2 R41, R25, R40.H0_H0, -66, -66 ;  /* 0xd420d42019297431 */ /* 0x000fe20000040028 */
        /* <DEDUP_REMOVED lines=16> */
[----:B------:R-:W-:Y:S01]  /*1e760*/  HFMA2 R65, R66, R17.H0_H0, -18, -18 ;  /* 0xcc80cc8042417431 */ /* 0x000fe20000040011 */
[----:B------:R-:W-:Y:S01]  /*1e770*/  LOP3.LUT R62, R27, 0x64006400, RZ, 0xfc, !PT ;  /* 0x640064001b3e7812 */ /* 0x000fe200078efcff */
[----:B------:R-:W-:Y:S01]  /*1e780*/  HADD2 R66, R24, -1026, -1026 ;  /* 0xe402e40218427430 */ /* 0x000fe20000000000 */
[----:B------:R-:W-:Y:S01]  /*1e790*/  LOP3.LUT R39, R35, 0xc000c0, RZ, 0xc0, !PT ;  /* 0x00c000c023277812 */ /* 0x000fe200078ec0ff */
[----:B------:R-:W-:Y:S01]  /*1e7a0*/  HADD2 R68, R68, -1026, -1026 ;  /* 0xe402e40244447430 */ /* 0x000fe20000000000 */
[----:B------:R-:W-:-:S02]  /*1e7b0*/  LOP3.LUT R26, R25, 0x64006400, RZ, 0xfc, !PT ;  /* 0x64006400191a7812 */ /* 0x000fc400078efcff */
[----:B------:R-:W-:Y:S01]  /*1e7c0*/  LOP3.LUT R27, R32, 0xc000c0, RZ, 0xc0, !PT ;  /* 0x00c000c0201b7812 */ /* 0x000fe200078ec0ff */
[-C--:B------:R-:W-:Y:S01]  /*1e7d0*/  HFMA2 R58, R21, R40.reuse.H0_H0, -66, -66 ;  /* 0xd420d420153a7431 */ /* 0x080fe20000040028 */
[----:B------:R-:W-:Y:S01]  /*1e7e0*/  LOP3.LUT R61, R42, 0x64006400, RZ, 0xfc, !PT ;  /* 0x640064002a3d7812 */ /* 0x000fe200078efcff */
[----:B------:R-:W-:Y:S01]  /*1e7f0*/  HFMA2 R42, R23, R40.H0_H0, -66, -66 ;  /* 0xd420d420172a7431 */ /* 0x000fe20000040028 */
[----:B------:R-:W-:Y:S02]  /*1e800*/  LOP3.LUT R67, R37, 0x64006400, RZ, 0xfc, !PT ;  /* 0x6400640025437812 */ /* 0x000fe400078efcff */
[----:B------:R-:W-:Y:S01]  /*1e810*/  LOP3.LUT R70, R39, 0x64006400, RZ, 0xfc, !PT ;  /* 0x6400640027467812 */ /* 0x000fe200078efcff */
[----:B------:R-:W-:Y:S01]  /*1e820*/  HFMA2 R39, R26, R17.H0_H0, -18, -18 ;  /* 0xcc80cc801a277431 */ /* 0x000fe20000040011 */
[----:B------:R-:W-:Y:S01]  /*1e830*/  LOP3.LUT R43, R20, 0x64006400, RZ, 0xfc, !PT ;  /* 0x64006400142b7812 */ /* 0x000fe200078efcff */
[-C--:B0-----:R-:W-:Y:S01]  /*1e840*/  HFMA2 R26, R66, R28.reuse, RZ ;  /* 0x0000001c421a7231 */ /* 0x081fe200000000ff */
[----:B------:R-:W-:Y:S01]  /*1e850*/  LOP3.LUT R69, R50, 0x64006400, RZ, 0xfc, !PT ;  /* 0x6400640032457812 */ /* 0x000fe200078efcff */
[----:B------:R-:W0:Y:S01]  /*1e860*/  LDS.128 R20, [UR4+0x10] ;  /* 0x00001004ff147984 */ /* 0x000e220008000c00 */
[----:B------:R-:W-:Y:S01]  /*1e870*/  LOP3.LUT R48, R27, 0x64006400, RZ, 0xfc, !PT ;  /* 0x640064001b307812 */ /* 0x000fe200078efcff */
[----:B------:R-:W-:-:S02]  /*1e880*/  HFMA2 R27, R68, R28, RZ ;  /* 0x0000001c441b7231 */ /* 0x000fc400000000ff */
[----:B------:R-:W-:Y:S02]  /*1e890*/  HADD2 R67, R67, -1026, -1026 ;  /* 0xe402e40243437430 */ /* 0x000fe40000000000 */
[----:B------:R-:W-:Y:S02]  /*1e8a0*/  HADD2 R69, R69, -1026, -1026 ;  /* 0xe402e40245457430 */ /* 0x000fe40000000000 */
[-C--:B------:R-:W-:Y:S02]  /*1e8b0*/  HFMA2 R26, R52, R29.reuse, R26 ;  /* 0x0000001d341a7231 */ /* 0x080fe4000000001a */
[-C--:B------:R-:W-:Y:S02]  /*1e8c0*/  HFMA2 R24, R67, R28.reuse, RZ.H0_H0 ;  /* 0x0000001c43187231 */ /* 0x080fe400000400ff */
[----:B------:R-:W-:Y:S02]  /*1e8d0*/  HFMA2 R28, R69, R28, RZ.H0_H0 ;  /* 0x0000001c451c7231 */ /* 0x000fe400000400ff */
[----:B------:R-:W-:-:S02]  /*1e8e0*/  HFMA2 R27, R54, R29, R27 ;  /* 0x0000001d361b7231 */ /* 0x000fc4000000001b */
[-C--:B------:R-:W-:Y:S02]  /*1e8f0*/  HFMA2 R24, R53, R29.reuse, R24 ;  /* 0x0000001d35187231 */ /* 0x080fe40000000018 */
[----:B------:R-:W-:Y:S02]  /*1e900*/  HFMA2 R25, R55, R29, R28 ;  /* 0x0000001d37197231 */ /* 0x000fe4000000001c */
[-C--:B------:R-:W-:Y:S02]  /*1e910*/  HFMA2 R59, R59, R40.reuse.H0_H0, -66, -66 ;  /* 0xd420d4203b3b7431 */ /* 0x080fe40000040028 */
[-C--:B------:R-:W-:Y:S02]  /*1e920*/  HFMA2 R61, R61, R40.reuse.H0_H0, -66, -66 ;  /* 0xd420d4203d3d7431 */ /* 0x080fe40000040028 */
[-C--:B------:R-:W-:Y:S02]  /*1e930*/  HFMA2 R43, R43, R40.reuse.H0_H0, -66, -66 ;  /* 0xd420d4202b2b7431 */ /* 0x080fe40000040028 */
[----:B------:R-:W-:Y:S01]  /*1e940*/  HFMA2 R40, R63, R40.H0_H0, -66, -66 ;  /* 0xd420d4203f287431 */ /* 0x000fe20000040028 */
[----:B------:R-:W-:Y:S01]  /*1e950*/  LOP3.LUT R64, R49, 0x64006400, RZ, 0xfc, !PT ;  /* 0x6400640031407812 */ /* 0x000fe200078efcff */
[----:B------:R-:W-:-:S02]  /*1e960*/  HFMA2 R63, R38, R17.H0_H0, -18, -18 ;  /* 0xcc80cc80263f7431 */ /* 0x000fc40000040011 */
[-C--:B------:R-:W-:Y:S02]  /*1e970*/  HFMA2 R28, R58, R30.reuse, R26 ;  /* 0x0000001e3a1c7231 */ /* 0x080fe4000000001a */
[-C--:B------:R-:W-:Y:S02]  /*1e980*/  HFMA2 R38, R48, R17.reuse.H0_H0, -18, -18 ;  /* 0xcc80cc8030267431 */ /* 0x080fe40000040011 */
[-C--:B------:R-:W-:Y:S02]  /*1e990*/  HFMA2 R48, R60, R30.reuse, R27 ;  /* 0x0000001e3c307231 */ /* 0x080fe4000000001b */
[-C--:B------:R-:W-:Y:S02]  /*1e9a0*/  HFMA2 R29, R59, R30.reuse, R24 ;  /* 0x0000001e3b1d7231 */ /* 0x080fe40000000018 */
[----:B------:R-:W-:Y:S02]  /*1e9b0*/  HFMA2 R49, R61, R30, R25 ;  /* 0x0000001e3d317231 */ /* 0x000fe40000000019 */
[----:B------:R-:W2:Y:S01]  /*1e9c0*/  LDS.128 R24, [UR4+0x80] ;  /* 0x00008004ff187984 */ /* 0x000ea20008000c00 */
[----:B------:R-:W-:-:S02]  /*1e9d0*/  HFMA2 R62, R62, R17.H0_H0, -18, -18 ;  /* 0xcc80cc803e3e7431 */ /* 0x000fc40000040011 */
[----:B------:R-:W-:Y:S01]  /*1e9e0*/  HFMA2 R64, R64, R17.H0_H0, -18, -18 ;  /* 0xcc80cc8040407431 */ /* 0x000fe20000040011 */
[C---:B------:R-:W-:Y:S02]  /*1e9f0*/  LOP3.LUT R37, R34.reuse, 0xc000c0, RZ, 0xc0, !PT ;  /* 0x00c000c022257812 */ /* 0x040fe400078ec0ff */
[----:B------:R-:W-:Y:S02]  /*1ea00*/  LOP3.LUT R33, R33, 0x30003, RZ, 0xc0, !PT ;  /* 0x0003000321217812 */ /* 0x000fe400078ec0ff */
        /* <DEDUP_REMOVED lines=11> */
[----:B------:R-:W-:Y:S01]  /*1eac0*/  HFMA2 R37, R50, R17.H0_H0, -18, -18 ;  /* 0xcc80cc8032257431 */ /* 0x000fe20000040011 */
[----:B------:R-:W-:Y:S01]  /*1ead0*/  LOP3.LUT R50, R32, 0x64006400, RZ, 0xfc, !PT ;  /* 0x6400640020327812 */ /* 0x000fe200078efcff */
[----:B------:R-:W-:Y:S01]  /*1eae0*/  HADD2 R51, R51, -1026, -1026 ;  /* 0xe402e40233337430 */ /* 0x000fe20000000000 */
[----:B------:R-:W5:Y:S01]  /*1eaf0*/  LDS.128 R32, [UR4+0x90] ;  /* 0x00009004ff207984 */ /* 0x000f620008000c00 */
[----:B------:R-:W-:-:S02]  /*1eb00*/  HADD2 R49, R49, -1026, -1026 ;  /* 0xe402e40231317430 */ /* 0x000fc40000000000 */
[----:B------:R-:W-:Y:S02]  /*1eb10*/  HADD2 R48, R48, -1026, -1026 ;  /* 0xe402e40230307430 */ /* 0x000fe40000000000 */
[----:B------:R-:W-:Y:S02]  /*1eb20*/  HADD2 R50, R50, -1026, -1026 ;  /* 0xe402e40232327430 */ /* 0x000fe40000000000 */
[-C--:B0-----:R-:W-:Y:S02]  /*1eb30*/  HFMA2 R28, R51, R20.reuse, R28 ;  /* 0x00000014331c7231 */ /* 0x081fe4000000001c */
[-C--:B------:R-:W-:Y:S02]  /*1eb40*/  HFMA2 R31, R48, R20.reuse, R31 ;  /* 0x00000014301f7231 */ /* 0x080fe4000000001f */
[-C--:B------:R-:W-:Y:S02]  /*1eb50*/  HFMA2 R30, R49, R20.reuse, R30 ;  /* 0x00000014311e7231 */ /* 0x080fe4000000001e */
[----:B------:R-:W-:-:S02]  /*1eb60*/  HFMA2 R29, R50, R20, R29 ;  /* 0x00000014321d7231 */ /* 0x000fc4000000001d */
[----:B------:R-:W-:Y:S02]  /*1eb70*/  HFMA2 R20, R44, R21, R31 ;  /* 0x000000152c147231 */ /* 0x000fe4000000001f */
[----:B------:R-:W-:Y:S02]  /*1eb80*/  HFMA2 R17, R70, R17.H0_H0, -18, -18 ;  /* 0xcc80cc8046117431 */ /* 0x000fe40000040011 */
[-C--:B------:R-:W-:Y:S02]  /*1eb90*/  HFMA2 R28, R47, R21.reuse, R28 ;  /* 0x000000152f1c7231 */ /* 0x080fe4000000001c */
[----:B------:R-:W-:Y:S02]  /*1eba0*/  HFMA2 R20, R40, R22, R20 ;  /* 0x0000001628147231 */ /* 0x000fe40000000014 */
[----:B------:R-:W-:Y:S02]  /*1ebb0*/  HFMA2 R30, R45, R21, R30 ;  /* 0x000000152d1e7231 */ /* 0x000fe4000000001e */
[----:B------:R-:W-:-:S02]  /*1ebc0*/  HFMA2 R20, R17, R23, R20 ;  /* 0x0000001711147231 */ /* 0x000fc40000000014 */
[-C--:B------:R-:W-:Y:S02]  /*1ebd0*/  HFMA2 R28, R43, R22.reuse, R28 ;  /* 0x000000162b1c7231 */ /* 0x080fe4000000001c */
[----:B------:R-:W-:Y:S02]  /*1ebe0*/  HADD2 R73, R20.H0_H0, R20.H1_H1 ;  /* 0x3000001414497230 */ /* 0x000fe40000000800 */
[----:B------:R-:W-:Y:S02]  /*1ebf0*/  HFMA2 R30, R41, R22, R30 ;  /* 0x00000016291e7231 */ /* 0x000fe4000000001e */
[----:B------:R-:W-:Y:S02]  /*1ec00*/  HFMA2 R29, R46, R21, R29 ;  /* 0x000000152e1d7231 */ /* 0x000fe4000000001d */
[----:B--2---:R-:W-:Y:S02]  /*1ec10*/  HFMA2 R20, R66, R24, RZ ;  /* 0x0000001842147231 */ /* 0x004fe400000000ff */
[----:B------:R-:W-:-:S02]  /*1ec20*/  HFMA2 R29, R42, R22, R29 ;  /* 0x000000162a1d7231 */ /* 0x000fc4000000001d */
[-C--:B------:R-:W-:Y:S02]  /*1ec30*/  HFMA2 R28, R39, R23.reuse, R28 ;  /* 0x00000017271c7231 */ /* 0x080fe4000000001c */
[----:B------:R-:W-:Y:S02]  /*1ec40*/  HFMA2 R30, R37, R23, R30 ;  /* 0x00000017251e7231 */ /* 0x000fe4000000001e */
[-C--:B------:R-:W-:Y:S02]  /*1ec50*/  HFMA2 R22, R68, R24.reuse, RZ ;  /* 0x0000001844167231 */ /* 0x080fe400000000ff */
[----:B------:R-:W-:Y:S02]  /*1ec60*/  HFMA2 R20, R52, R25, R20 ;  /* 0x0000001934147231 */ /* 0x000fe40000000014 */
[----:B------:R-:W-:Y:S02]  /*1ec70*/  HFMA2 R21, R67, R24, RZ.H0_H0 ;  /* 0x0000001843157231 */ /* 0x000fe400000400ff */
[----:B------:R-:W-:-:S02]  /*1ec80*/  HFMA2 R29, R38, R23, R29 ;  /* 0x00000017261d7231 */ /* 0x000fc4000000001d */
[----:B------:R-:W-:Y:S02]  /*1ec90*/  HFMA2 R24, R69, R24, RZ.H0_H0 ;  /* 0x0000001845187231 */ /* 0x000fe400000400ff */
[-C--:B------:R-:W-:Y:S02]  /*1eca0*/  HFMA2 R22, R54, R25.reuse, R22 ;  /* 0x0000001936167231 */ /* 0x080fe40000000016 */
[----:B------:R-:W-:Y:S02]  /*1ecb0*/  HADD2 R70, R28.H0_H0, R28.H1_H1 ;  /* 0x3000001c1c467230 */ /* 0x000fe40000000800 */
[----:B------:R-:W-:Y:S02]  /*1ecc0*/  HFMA2 R23, R55, R25, R24 ;  /* 0x0000001937177231 */ /* 0x000fe40000000018 */
[----:B------:R-:W-:Y:S02]  /*1ecd0*/  HFMA2 R24, R58, R26, R20 ;  /* 0x0000001a3a187231 */ /* 0x000fe40000000014 */
[----:B------:R-:W-:Y:S01]  /*1ece0*/  HADD2 R71, R29.H0_H0, R29.H1_H1 ;  /* 0x3000001d1d477230 */ /* 0x000fe20000000800 */
[----:B----4-:R-:W-:Y:S01]  /*1ecf0*/  @!P0 PRMT R122, R56, 0x7610, R122 ;  /* 0x00007610387a8816 */ /* 0x010fe2000000007a */
[----:B------:R-:W-:-:S02]  /*1ed00*/  HADD2 R72, R30.H0_H0, R30.H1_H1 ;  /* 0x3000001e1e487230 */ /* 0x000fc40000000800 */
[----:B------:R-:W0:Y:S01]  /*1ed10*/  LDS.128 R28, [UR4+0x100] ;  /* 0x00010004ff1c7984 */ /* 0x000e220008000c00 */
[----:B------:R-:W-:Y:S01]  /*1ed20*/  @!P0 PRMT R122, R122, 0x7610, R56 ;  /* 0x000076107a7a8816 */ /* 0x000fe20000000038 */
[----:B------:R-:W-:Y:S02]  /*1ed30*/  HFMA2 R56, R60, R26, R22 ;  /* 0x0000001a3c387231 */ /* 0x000fe40000000016 */
[----:B------:R-:W-:Y:S02]  /*1ed40*/  HFMA2 R24, R62, R27, R24 ;  /* 0x0000001b3e187231 */ /* 0x000fe40000000018 */
[----:B------:R-:W-:-:S04]  /*1ed50*/  HFMA2 R21, R53, R25, R21 ;  /* 0x0000001935157231 */ /* 0x000fc80000000015 */
[-C--:B------:R-:W-:Y:S02]  /*1ed60*/  HFMA2 R25, R59, R26.reuse, R21 ;  /* 0x0000001a3b197231 */ /* 0x080fe40000000015 */
[-C--:B------:R-:W-:Y:S02]  /*1ed70*/  HFMA2 R56, R64, R27.reuse, R56 ;  /* 0x0000001b40387231 */ /* 0x080fe40000000038 */
[----:B------:R-:W-:Y:S02]  /*1ed80*/  HFMA2 R26, R61, R26, R23 ;  /* 0x0000001a3d1a7231 */ /* 0x000fe40000000017 */
[-C--:B-----5:R-:W-:Y:S01]  /*1ed90*/  HFMA2 R24, R51, R32.reuse, R24 ;  /* 0x0000002033187231 */ /* 0x0a0fe20000000018 */
[----:B------:R-:W2:Y:S01]  /*1eda0*/  LDS.128 R20, [UR4+0x110] ;  /* 0x00011004ff147984 */ /* 0x000ea20008000c00 */
        /* <DEDUP_REMOVED lines=9> */
[----:B------:R-:W-:Y:S01]  /*1ee40*/  HFMA2 R25, R50, R32, R25 ;  /* 0x0000002032197231 */ /* 0x000fe20000000019 */
[----:B------:R-:W-:Y:S01]  /*1ee50*/  @!P0 PRMT R121, R57, 0x7610, R121 ;  /* 0x0000761039798816 */ /* 0x000fe20000000079 */
[----:B------:R-:W-:Y:S02]  /*1ee60*/  HFMA2 R26, R17, R35, R26 ;  /* 0x00000023111a7231 */ /* 0x000fe4000000001a */
[----:B------:R-:W-:Y:S02]  /*1ee70*/  HFMA2 R25, R46, R33, R25 ;  /* 0x000000212e197231 */ /* 0x000fe40000000019 */
[----:B------:R-:W-:Y:S01]  /*1ee80*/  HFMA2 R56, R41, R34, R56 ;  /* 0x0000002229387231 */ /* 0x000fe20000000038 */
[----:B------:R-:W-:Y:S01]  /*1ee90*/  @!P0 PRMT R121, R121, 0x7610, R57 ;  /* 0x0000761079798816 */ /* 0x000fe20000000039 */
[----:B------:R-:W-:-:S02]  /*1eea0*/  HFMA2 R24, R39, R35, R24 ;  /* 0x0000002327187231 */ /* 0x000fc40000000018 */
[----:B------:R-:W-:Y:S02]  /*1eeb0*/  HADD2 R57, R26.H0_H0, R26.H1_H1 ;  /* 0x3000001a1a397230 */ /* 0x000fe40000000800 */
[----:B------:R-:W-:Y:S02]  /*1eec0*/  HFMA2 R25, R42, R34, R25 ;  /* 0x000000222a197231 */ /* 0x000fe40000000019 */
[-C--:B0-----:R-:W-:Y:S02]  /*1eed0*/  HFMA2 R26, R66, R28.reuse, RZ ;  /* 0x0000001c421a7231 */ /* 0x081fe400000000ff */
[----:B------:R-:W-:Y:S02]  /*1eee0*/  HFMA2 R27, R68, R28, RZ ;  /* 0x0000001c441b7231 */ /* 0x000fe400000000ff */
[-C--:B------:R-:W-:Y:S02]  /*1eef0*/  HFMA2 R25, R38, R35.reuse, R25 ;  /* 0x0000002326197231 */ /* 0x080fe40000000019 */
[----:B------:R-:W-:-:S02]  /*1ef00*/  HFMA2 R76, R37, R35, R56 ;  /* 0x00000023254c7231 */ /* 0x000fc40000000038 */
[----:B------:R-:W0:Y:S01]  /*1ef10*/  LDS.128 R32, [UR4+0x180] ;  /* 0x00018004ff207984 */ /* 0x000e220008000c00 */
[----:B------:R-:W-:Y:S02]  /*1ef20*/  HADD2 R77, R24.H0_H0, R24.H1_H1 ;  /* 0x30000018184d7230 */ /* 0x000fe40000000800 */
[-C--:B------:R-:W-:Y:S02]  /*1ef30*/  HFMA2 R26, R52, R29.reuse, R26 ;  /* 0x0000001d341a7231 */ /* 0x080fe4000000001a */
[----:B------:R-:W-:Y:S02]  /*1ef40*/  HFMA2 R27, R54, R29, R27 ;  /* 0x0000001d361b7231 */ /* 0x000fe4000000001b */
[-C--:B------:R-:W-:Y:S02]  /*1ef50*/  HFMA2 R24, R67, R28.reuse, RZ.H0_H0 ;  /* 0x0000001c43187231 */ /* 0x080fe400000400ff */
[----:B------:R-:W-:Y:S02]  /*1ef60*/  HFMA2 R28, R69, R28, RZ.H0_H0 ;  /* 0x0000001c451c7231 */ /* 0x000fe400000400ff */
[----:B------:R-:W-:-:S02]  /*1ef70*/  HADD2 R56, R25.H0_H0, R25.H1_H1 ;  /* 0x3000001919387230 */ /* 0x000fc40000000800 */
        /* <DEDUP_REMOVED lines=8> */
[-C--:B------:R-:W-:Y:S01]  /*1f000*/  HFMA2 R30, R65, R31.reuse, R30 ;  /* 0x0000001f411e7231 */ /* 0x080fe2000000001e */
[----:B------:R-:W4:Y:S01]  /*1f010*/  LDS.128 R24, [UR4+0x190] ;  /* 0x00019004ff187984 */ /* 0x000f220008000c00 */
[----:B------:R-:W-:Y:S02]  /*1f020*/  HFMA2 R29, R63, R31, R29 ;  /* 0x0000001f3f1d7231 */ /* 0x000fe4000000001d */
[-C--:B--2---:R-:W-:Y:S02]  /*1f030*/  HFMA2 R30, R48, R20.reuse, R30 ;  /* 0x00000014301e7231 */ /* 0x084fe4000000001e */
[----:B------:R-:W-:-:S02]  /*1f040*/  HFMA2 R28, R51, R20, R28 ;  /* 0x00000014331c7231 */ /* 0x000fc4000000001c */
[-C--:B------:R-:W-:Y:S02]  /*1f050*/  HFMA2 R29, R50, R20.reuse, R29 ;  /* 0x00000014321d7231 */ /* 0x080fe4000000001d */
[----:B------:R-:W-:Y:S02]  /*1f060*/  HFMA2 R78, R49, R20, R78 ;  /* 0x00000014314e7231 */ /* 0x000fe4000000004e */
[----:B------:R-:W-:-:S04]  /*1f070*/  HFMA2 R20, R44, R21, R30 ;  /* 0x000000152c147231 */ /* 0x000fc8000000001e */
[----:B------:R-:W-:Y:S02]  /*1f080*/  HFMA2 R20, R40, R22, R20 ;  /* 0x0000001628147231 */ /* 0x000fe40000000014 */
[----:B------:R-:W-:Y:S02]  /*1f090*/  HFMA2 R28, R47, R21, R28 ;  /* 0x000000152f1c7231 */ /* 0x000fe4000000001c */
[----:B------:R-:W-:Y:S02]  /*1f0a0*/  HFMA2 R20, R17, R23, R20 ;  /* 0x0000001711147231 */ /* 0x000fe40000000014 */
[----:B------:R-:W-:Y:S02]  /*1f0b0*/  HFMA2 R78, R45, R21, R78 ;  /* 0x000000152d4e7231 */ /* 0x000fe4000000004e */
[----:B------:R-:W-:Y:S02]  /*1f0c0*/  HADD2 R79, R20.H0_H0, R20.H1_H1 ;  /* 0x30000014144f7230 */ /* 0x000fe40000000800 */
[----:B0-----:R-:W-:-:S02]  /*1f0d0*/  HFMA2 R20, R66, R32, RZ ;  /* 0x0000002042147231 */ /* 0x001fc400000000ff */
[----:B------:R-:W-:Y:S02]  /*1f0e0*/  HFMA2 R29, R46, R21, R29 ;  /* 0x000000152e1d7231 */ /* 0x000fe4000000001d */
[-C--:B------:R-:W-:Y:S02]  /*1f0f0*/  HFMA2 R28, R43, R22.reuse, R28 ;  /* 0x000000162b1c7231 */ /* 0x080fe4000000001c */
[-C--:B------:R-:W-:Y:S02]  /*1f100*/  HFMA2 R78, R41, R22.reuse, R78 ;  /* 0x00000016294e7231 */ /* 0x080fe4000000004e */
[----:B------:R-:W-:Y:S02]  /*1f110*/  HFMA2 R29, R42, R22, R29 ;  /* 0x000000162a1d7231 */ /* 0x000fe4000000001d */
[----:B------:R-:W-:Y:S02]  /*1f120*/  HFMA2 R22, R68, R32, RZ ;  /* 0x0000002044167231 */ /* 0x000fe400000000ff */
[----:B------:R-:W-:-:S02]  /*1f130*/  HFMA2 R20, R52, R33, R20 ;  /* 0x0000002134147231 */ /* 0x000fc40000000014 */
[-C--:B------:R-:W-:Y:S02]  /*1f140*/  HFMA2 R21, R67, R32.reuse, RZ.H0_H0 ;  /* 0x0000002043157231 */ /* 0x080fe400000400ff */
[----:B------:R-:W-:Y:S02]  /*1f150*/  HFMA2 R32, R69, R32, RZ.H0_H0 ;  /* 0x0000002045207231 */ /* 0x000fe400000400ff */
[-C--:B------:R-:W-:Y:S02]  /*1f160*/  HFMA2 R28, R39, R23.reuse, R28 ;  /* 0x00000017271c7231 */ /* 0x080fe4000000001c */
[-C--:B------:R-:W-:Y:S02]  /*1f170*/  HFMA2 R29, R38, R23.reuse, R29 ;  /* 0x00000017261d7231 */ /* 0x080fe4000000001d */
[----:B------:R-:W-:Y:S02]  /*1f180*/  HFMA2 R80, R37, R23, R78 ;  /* 0x0000001725507231 */ /* 0x000fe4000000004e */
[----:B------:R-:W-:-:S02]  /*1f190*/  HFMA2 R23, R55, R33, R32 ;  /* 0x0000002137177231 */ /* 0x000fc40000000020 */
[-C--:B------:R-:W-:Y:S02]  /*1f1a0*/  HFMA2 R32, R58, R34.reuse, R20 ;  /* 0x000000223a207231 */ /* 0x080fe40000000014 */
[----:B------:R-:W-:Y:S02]  /*1f1b0*/  HFMA2 R22, R54, R33, R22 ;  /* 0x0000002136167231 */ /* 0x000fe40000000016 */
[----:B------:R-:W-:Y:S02]  /*1f1c0*/  HADD2 R78, R29.H0_H0, R29.H1_H1 ;  /* 0x3000001d1d4e7230 */ /* 0x000fe40000000800 */
[----:B------:R-:W-:Y:S02]  /*1f1d0*/  HADD2 R81, R28.H0_H0, R28.H1_H1 ;  /* 0x3000001c1c517230 */ /* 0x000fe40000000800 */
[----:B------:R-:W-:Y:S01]  /*1f1e0*/  HFMA2 R32, R62, R35, R32 ;  /* 0x000000233e207231 */ /* 0x000fe20000000020 */
[----:B------:R-:W0:Y:S01]  /*1f1f0*/  LDS.128 R28, [UR4+0x200] ;  /* 0x00020004ff1c7984 */ /* 0x000e220008000c00 */
[----:B------:R-:W-:-:S02]  /*1f200*/  HFMA2 R82, R60, R34, R22 ;  /* 0x000000223c527231 */ /* 0x000fc40000000016 */
[----:B------:R-:W-:Y:S02]  /*1f210*/  HFMA2 R21, R53, R33, R21 ;  /* 0x0000002135157231 */ /* 0x000fe40000000015 */
[----:B----4-:R-:W-:Y:S02]  /*1f220*/  HFMA2 R32, R51, R24, R32 ;  /* 0x0000001833207231 */ /* 0x010fe40000000020 */
[----:B------:R-:W-:Y:S02]  /*1f230*/  HFMA2 R82, R64, R35, R82 ;  /* 0x0000002340527231 */ /* 0x000fe40000000052 */
[-C--:B------:R-:W-:Y:S02]  /*1f240*/  HFMA2 R33, R59, R34.reuse, R21 ;  /* 0x000000223b217231 */ /* 0x080fe40000000015 */
[----:B------:R-:W-:Y:S02]  /*1f250*/  HFMA2 R34, R61, R34, R23 ;  /* 0x000000223d227231 */ /* 0x000fe40000000017 */
[----:B------:R-:W-:-:S02]  /*1f260*/  HFMA2 R32, R47, R25, R32 ;  /* 0x000000192f207231 */ /* 0x000fc40000000020 */
[-C--:B------:R-:W-:Y:S02]  /*1f270*/  HFMA2 R33, R63, R35.reuse, R33 ;  /* 0x000000233f217231 */ /* 0x080fe40000000021 */
[-C--:B------:R-:W-:Y:S02]  /*1f280*/  HFMA2 R82, R49, R24.reuse, R82 ;  /* 0x0000001831527231 */ /* 0x080fe40000000052 */
[----:B------:R-:W-:Y:S01]  /*1f290*/  HFMA2 R34, R65, R35, R34 ;  /* 0x0000002341227231 */ /* 0x000fe20000000022 */
[----:B------:R-:W2:Y:S01]  /*1f2a0*/  LDS.128 R20, [UR4+0x280] ;  /* 0x00028004ff147984 */ /* 0x000ea20008000c00 */
[-C--:B------:R-:W-:Y:S02]  /*1f2b0*/  HFMA2 R33, R50, R24.reuse, R33 ;  /* 0x0000001832217231 */ /* 0x080fe40000000021 */
        /* <DEDUP_REMOVED lines=9> */
[-C--:B------:R-:W-:Y:S01]  /*1f350*/  HFMA2 R25, R38, R27.reuse, R25 ;  /* 0x0000001b26197231 */ /* 0x080fe20000000019 */
[----:B------:R-:W4:Y:S01]  /*1f360*/  LDS.128 R32, [UR4+0x300] ;  /* 0x00030004ff207984 */ /* 0x000f220008000c00 */
[-C--:B------:R-:W-:Y:S02]  /*1f370*/  HFMA2 R26, R17, R27.reuse, R26 ;  /* 0x0000001b111a7231 */ /* 0x080fe4000000001a */
[----:B------:R-:W-:Y:S02]  /*1f380*/  HFMA2 R84, R37, R27, R82 ;  /* 0x0000001b25547231 */ /* 0x000fe40000000052 */
[----:B------:R-:W-:Y:S02]  /*1f390*/  HADD2 R85, R24.H0_H0, R24.H1_H1 ;  /* 0x3000001818557230 */ /* 0x000fe40000000800 */
[----:B0-----:R-:W-:-:S02]  /*1f3a0*/  HFMA2 R24, R67, R28, RZ ;  /* 0x0000001c43187231 */ /* 0x001fc400000000ff */
[-C--:B------:R-:W-:Y:S02]  /*1f3b0*/  HFMA2 R27, R68, R28.reuse, RZ ;  /* 0x0000001c441b7231 */ /* 0x080fe400000000ff */
[----:B------:R-:W-:Y:S02]  /*1f3c0*/  HADD2 R83, R26.H0_H0, R26.H1_H1 ;  /* 0x3000001a1a537230 */ /* 0x000fe40000000800 */
[----:B------:R-:W-:Y:S02]  /*1f3d0*/  HADD2 R82, R25.H0_H0, R25.H1_H1 ;  /* 0x3000001919527230 */ /* 0x000fe40000000800 */
[-C--:B------:R-:W-:Y:S02]  /*1f3e0*/  HFMA2 R26, R66, R28.reuse, RZ.H0_H0 ;  /* 0x0000001c421a7231 */ /* 0x080fe400000400ff */
[----:B------:R-:W-:Y:S02]  /*1f3f0*/  HFMA2 R86, R53, R29, R24 ;  /* 0x0000001d35567231 */ /* 0x000fe40000000018 */
[----:B------:R-:W-:-:S02]  /*1f400*/  HFMA2 R25, R69, R28, RZ.H0_H0 ;  /* 0x0000001c45197231 */ /* 0x000fc400000400ff */
[-C--:B------:R-:W-:Y:S02]  /*1f410*/  HFMA2 R87, R54, R29.reuse, R27 ;  /* 0x0000001d36577231 */ /* 0x080fe4000000001b */
[-C--:B------:R-:W-:Y:S02]  /*1f420*/  HFMA2 R28, R52, R29.reuse, R26 ;  /* 0x0000001d341c7231 */ /* 0x080fe4000000001a */
[----:B------:R-:W-:Y:S02]  /*1f430*/  HFMA2 R29, R55, R29, R25 ;  /* 0x0000001d371d7231 */ /* 0x000fe40000000019 */
[-C--:B------:R-:W-:Y:S02]  /*1f440*/  HFMA2 R86, R59, R30.reuse, R86 ;  /* 0x0000001e3b567231 */ /* 0x080fe40000000056 */
[-C--:B------:R-:W-:Y:S02]  /*1f450*/  HFMA2 R29, R61, R30.reuse, R29 ;  /* 0x0000001e3d1d7231 */ /* 0x080fe4000000001d */
[----:B------:R-:W-:-:S02]  /*1f460*/  HFMA2 R87, R60, R30, R87 ;  /* 0x0000001e3c577231 */ /* 0x000fc40000000057 */
[----:B------:R-:W-:Y:S02]  /*1f470*/  HFMA2 R28, R58, R30, R28 ;  /* 0x0000001e3a1c7231 */ /* 0x000fe4000000001c */
[-C--:B--2---:R-:W-:Y:S02]  /*1f480*/  HFMA2 R30, R68, R20.reuse, RZ ;  /* 0x00000014441e7231 */ /* 0x084fe400000000ff */
[-C--:B------:R-:W-:Y:S02]  /*1f490*/  HFMA2 R92, R65, R31.reuse, R29 ;  /* 0x0000001f415c7231 */ /* 0x080fe4000000001d */
[----:B------:R-:W-:Y:S02]  /*1f4a0*/  HFMA2 R29, R67, R20, RZ ;  /* 0x00000014431d7231 */ /* 0x000fe400000000ff */
[-C--:B------:R-:W-:Y:S02]  /*1f4b0*/  HFMA2 R93, R62, R31.reuse, R28 ;  /* 0x0000001f3e5d7231 */ /* 0x080fe4000000001c */
[----:B------:R-:W-:-:S02]  /*1f4c0*/  HFMA2 R90, R63, R31, R86 ;  /* 0x0000001f3f5a7231 */ /* 0x000fc40000000056 */
[-C--:B------:R-:W-:Y:S02]  /*1f4d0*/  HFMA2 R28, R66, R20.reuse, RZ.H0_H0 ;  /* 0x00000014421c7231 */ /* 0x080fe400000400ff */
[----:B------:R-:W-:Y:S02]  /*1f4e0*/  HFMA2 R91, R64, R31, R87 ;  /* 0x0000001f405b7231 */ /* 0x000fe40000000057 */
[----:B------:R-:W-:Y:S02]  /*1f4f0*/  HFMA2 R31, R69, R20, RZ.H0_H0 ;  /* 0x00000014451f7231 */ /* 0x000fe400000400ff */
[-C--:B------:R-:W-:Y:S02]  /*1f500*/  HFMA2 R87, R54, R21.reuse, R30 ;  /* 0x0000001536577231 */ /* 0x080fe4000000001e */
[-C--:B------:R-:W-:Y:S02]  /*1f510*/  HFMA2 R20, R52, R21.reuse, R28 ;  /* 0x0000001534147231 */ /* 0x080fe4000000001c */
[----:B------:R-:W-:-:S02]  /*1f520*/  HFMA2 R86, R53, R21, R29 ;  /* 0x0000001535567231 */ /* 0x000fc4000000001d */
[----:B------:R-:W-:Y:S01]  /*1f530*/  HFMA2 R88, R55, R21, R31 ;  /* 0x0000001537587231 */ /* 0x000fe2000000001f */
[----:B------:R-:W0:Y:S04]  /*1f540*/  LDS.128 R24, [UR4+0x380] ;  /* 0x00038004ff187984 */ /* 0x000e280008000c00 */
[----:B------:R-:W2:Y:S01]  /*1f550*/  LDS.128 R28, [UR4+0x210] ;  /* 0x00021004ff1c7984 */ /* 0x000ea20008000c00 */
[-C--:B------:R-:W-:Y:S02]  /*1f560*/  HFMA2 R21, R60, R22.reuse, R87 ;  /* 0x000000163c157231 */ /* 0x080fe40000000057 */
[-C--:B------:R-:W-:Y:S02]  /*1f570*/  HFMA2 R86, R59, R22.reuse, R86 ;  /* 0x000000163b567231 */ /* 0x080fe40000000056 */
[----:B------:R-:W-:-:S02]  /*1f580*/  HFMA2 R89, R61, R22, R88 ;  /* 0x000000163d597231 */ /* 0x000fc40000000058 */
[----:B------:R-:W-:Y:S02]  /*1f590*/  HFMA2 R20, R58, R22, R20 ;  /* 0x000000163a147231 */ /* 0x000fe40000000014 */
[-C--:B----4-:R-:W-:Y:S02]  /*1f5a0*/  HFMA2 R22, R68, R32.reuse, RZ ;  /* 0x0000002044167231 */ /* 0x090fe400000000ff */
[-C--:B------:R-:W-:Y:S02]  /*1f5b0*/  HFMA2 R88, R63, R23.reuse, R86 ;  /* 0x000000173f587231 */ /* 0x080fe40000000056 */
[-C--:B------:R-:W-:Y:S02]  /*1f5c0*/  HFMA2 R86, R64, R23.reuse, R21 ;  /* 0x0000001740567231 */ /* 0x080fe40000000015 */
[----:B------:R-:W-:Y:S02]  /*1f5d0*/  HFMA2 R21, R67, R32, RZ ;  /* 0x0000002043157231 */ /* 0x000fe400000000ff */
[----:B------:R-:W-:-:S02]  /*1f5e0*/  HFMA2 R87, R62, R23, R20 ;  /* 0x000000173e577231 */ /* 0x000fc40000000014 */
[-C--:B------:R-:W-:Y:S02]  /*1f5f0*/  HFMA2 R22, R54, R33.reuse, R22 ;  /* 0x0000002136167231 */ /* 0x080fe40000000016 */
[-C--:B------:R-:W-:Y:S02]  /*1f600*/  HFMA2 R20, R66, R32.reuse, RZ.H0_H0 ;  /* 0x0000002042147231 */ /* 0x080fe400000400ff */
[----:B------:R-:W-:Y:S02]  /*1f610*/  HFMA2 R32, R69, R32, RZ.H0_H0 ;  /* 0x0000002045207231 */ /* 0x000fe400000400ff */
[----:B------:R-:W-:Y:S02]  /*1f620*/  HFMA2 R21, R53, R33, R21 ;  /* 0x0000002135157231 */ /* 0x000fe40000000015 */
[----:B------:R-:W-:Y:S02]  /*1f630*/  HFMA2 R89, R65, R23, R89 ;  /* 0x0000001741597231 */ /* 0x000fe40000000059 */
[----:B0-----:R-:W-:-:S02]  /*1f640*/  HFMA2 R67, R67, R24, RZ ;  /* 0x0000001843437231 */ /* 0x001fc400000000ff */
[----:B------:R-:W-:Y:S02]  /*1f650*/  HFMA2 R68, R68, R24, RZ ;  /* 0x0000001844447231 */ /* 0x000fe400000000ff */
[-C--:B--2---:R-:W-:Y:S02]  /*1f660*/  HFMA2 R93, R51, R28.reuse, R93 ;  /* 0x0000001c335d7231 */ /* 0x084fe4000000005d */
[----:B------:R-:W-:Y:S02]  /*1f670*/  HFMA2 R91, R49, R28, R91 ;  /* 0x0000001c315b7231 */ /* 0x000fe4000000005b */
[-C--:B------:R-:W-:Y:S02]  /*1f680*/  HFMA2 R67, R53, R25.reuse, R67 ;  /* 0x0000001935437231 */ /* 0x080fe40000000043 */
[----:B------:R-:W-:Y:S02]  /*1f690*/  HFMA2 R68, R54, R25, R68 ;  /* 0x0000001936447231 */ /* 0x000fe40000000044 */
[----:B------:R-:W-:-:S02]  /*1f6a0*/  HFMA2 R93, R47, R29, R93 ;  /* 0x0000001d2f5d7231 */ /* 0x000fc4000000005d */
[----:B------:R-:W-:Y:S02]  /*1f6b0*/  HFMA2 R91, R45, R29, R91 ;  /* 0x0000001d2d5b7231 */ /* 0x000fe4000000005b */
[-C--:B------:R-:W-:Y:S02]  /*1f6c0*/  HFMA2 R66, R66, R24.reuse, RZ.H0_H0 ;  /* 0x0000001842427231 */ /* 0x080fe400000400ff */
[----:B------:R-:W-:Y:S02]  /*1f6d0*/  HFMA2 R24, R69, R24, RZ.H0_H0 ;  /* 0x0000001845187231 */ /* 0x000fe400000400ff */
[-C--:B------:R-:W-:Y:S02]  /*1f6e0*/  HFMA2 R90, R50, R28.reuse, R90 ;  /* 0x0000001c325a7231 */ /* 0x080fe4000000005a */
[----:B------:R-:W-:Y:S02]  /*1f6f0*/  HFMA2 R92, R48, R28, R92 ;  /* 0x0000001c305c7231 */ /* 0x000fe4000000005c */
[----:B------:R-:W-:-:S02]  /*1f700*/  HFMA2 R94, R60, R34, R22 ;  /* 0x000000223c5e7231 */ /* 0x000fc40000000016 */
[CC--:B------:R-:W-:Y:S02]  /*1f710*/  HFMA2 R20, R52.reuse, R33.reuse, R20 ;  /* 0x0000002134147231 */ /* 0x0c0fe40000000014 */
[----:B------:R-:W-:Y:S02]  /*1f720*/  HFMA2 R23, R55, R33, R32 ;  /* 0x0000002137177231 */ /* 0x000fe40000000020 */
        /* <DEDUP_REMOVED lines=10> */
[C---:B------:R-:W-:Y:S02]  /*1f7d0*/  HFMA2 R95, R61.reuse, R34, R23 ;  /* 0x000000223d5f7231 */ /* 0x040fe40000000017 */
[-C--:B------:R-:W-:Y:S02]  /*1f7e0*/  HFMA2 R24, R61, R26.reuse, R24 ;  /* 0x0000001a3d187231 */ /* 0x080fe40000000018 */
[----:B------:R-:W-:Y:S02]  /*1f7f0*/  HFMA2 R66, R58, R26, R66 ;  /* 0x0000001a3a427231 */ /* 0x000fe40000000042 */
        /* <DEDUP_REMOVED lines=12> */
[-C--:B------:R-:W-:Y:S02]  /*1f8c0*/  HFMA2 R54, R37, R31.reuse, R91 ;  /* 0x0000001f25367231 */ /* 0x080fe4000000005b */
[----:B------:R-:W-:Y:S01]  /*1f8d0*/  HFMA2 R55, R17, R31, R92 ;  /* 0x0000001f11377231 */ /* 0x000fe2000000005c */
[----:B------:R-:W0:Y:S04]  /*1f8e0*/  LDS.128 R20, [UR4+0x290] ;  /* 0x00029004ff147984 */ /* 0x000e280008000c00 */
[----:B------:R-:W2:Y:S04]  /*1f8f0*/  LDS.128 R24, [UR4+0x310] ;  /* 0x00031004ff187984 */ /* 0x000ea80008000c00 */
[----:B------:R-:W4:Y:S01]  /*1f900*/  LDS.128 R28, [UR4+0x390] ;  /* 0x00039004ff1c7984 */ /* 0x000f220008000c00 */
[----:B---3--:R-:W-:-:S02]  /*1f910*/  @!P0 IADD3 R126, PT, PT, R36, R127, RZ ;  /* 0x0000007f247e8210 */ /* 0x008fc40007ffe0ff */
[----:B------:R-:W-:Y:S01]  /*1f920*/  IADD3 R127, PT, PT, R127, 0x10, RZ ;  /* 0x000000107f7f7810 */ /* 0x000fe20007ffe0ff */
[C---:B0-----:R-:W-:Y:S02]  /*1f930*/  HFMA2 R87, R51.reuse, R20, R87 ;  /* 0x0000001433577231 */ /* 0x041fe40000000057 */
[C---:B--2---:R-:W-:Y:S02]  /*1f940*/  HFMA2 R34, R51.reuse, R24, R34 ;  /* 0x0000001833227231 */ /* 0x044fe40000000022 */
[----:B----4-:R-:W-:Y:S02]  /*1f950*/  HFMA2 R62, R51, R28, R62 ;  /* 0x0000001c333e7231 */ /* 0x010fe4000000003e */
[C---:B------:R-:W-:Y:S02]  /*1f960*/  HFMA2 R86, R49.reuse, R20, R86 ;  /* 0x0000001431567231 */ /* 0x040fe40000000056 */
[C---:B------:R-:W-:Y:S02]  /*1f970*/  HFMA2 R32, R49.reuse, R24, R32 ;  /* 0x0000001831207231 */ /* 0x040fe40000000020 */
[----:B------:R-:W-:-:S02]  /*1f980*/  HFMA2 R64, R49, R28, R64 ;  /* 0x0000001c31407231 */ /* 0x000fc40000000040 */
[C---:B------:R-:W-:Y:S02]  /*1f990*/  HFMA2 R87, R47.reuse, R21, R87 ;  /* 0x000000152f577231 */ /* 0x040fe40000000057 */
[C---:B------:R-:W-:Y:S02]  /*1f9a0*/  HFMA2 R34, R47.reuse, R25, R34 ;  /* 0x000000192f227231 */ /* 0x040fe40000000022 */
[----:B------:R-:W-:Y:S02]  /*1f9b0*/  HFMA2 R62, R47, R29, R62 ;  /* 0x0000001d2f3e7231 */ /* 0x000fe4000000003e */
[C---:B------:R-:W-:Y:S02]  /*1f9c0*/  HFMA2 R86, R45.reuse, R21, R86 ;  /* 0x000000152d567231 */ /* 0x040fe40000000056 */
[C---:B------:R-:W-:Y:S02]  /*1f9d0*/  HFMA2 R32, R45.reuse, R25, R32 ;  /* 0x000000192d207231 */ /* 0x040fe40000000020 */
[----:B------:R-:W-:-:S02]  /*1f9e0*/  HFMA2 R64, R45, R29, R64 ;  /* 0x0000001d2d407231 */ /* 0x000fc40000000040 */
[----:B------:R-:W-:Y:S02]  /*1f9f0*/  HFMA2 R89, R48, R20, R89 ;  /* 0x0000001430597231 */ /* 0x000fe40000000059 */
[C---:B------:R-:W-:Y:S02]  /*1fa00*/  HFMA2 R87, R43.reuse, R22, R87 ;  /* 0x000000162b577231 */ /* 0x040fe40000000057 */
[C---:B------:R-:W-:Y:S02]  /*1fa10*/  HFMA2 R34, R43.reuse, R26, R34 ;  /* 0x0000001a2b227231 */ /* 0x040fe40000000022 */
[----:B------:R-:W-:Y:S02]  /*1fa20*/  HFMA2 R62, R43, R30, R62 ;  /* 0x0000001e2b3e7231 */ /* 0x000fe4000000003e */
[----:B------:R-:W-:Y:S02]  /*1fa30*/  HFMA2 R88, R50, R20, R88 ;  /* 0x0000001432587231 */ /* 0x000fe40000000058 */
[----:B------:R-:W-:-:S02]  /*1fa40*/  HFMA2 R86, R41, R22, R86 ;  /* 0x0000001629567231 */ /* 0x000fc40000000056 */
[----:B------:R-:W-:Y:S02]  /*1fa50*/  HFMA2 R33, R50, R24, R33 ;  /* 0x0000001832217231 */ /* 0x000fe40000000021 */
[C---:B------:R-:W-:Y:S02]  /*1fa60*/  HFMA2 R32, R41.reuse, R26, R32 ;  /* 0x0000001a29207231 */ /* 0x040fe40000000020 */
[----:B------:R-:W-:Y:S02]  /*1fa70*/  HFMA2 R35, R48, R24, R35 ;  /* 0x0000001830237231 */ /* 0x000fe40000000023 */
[----:B------:R-:W-:Y:S02]  /*1fa80*/  HFMA2 R64, R41, R30, R64 ;  /* 0x0000001e29407231 */ /* 0x000fe40000000040 */
[----:B------:R-:W-:Y:S02]  /*1fa90*/  HFMA2 R63, R50, R28, R63 ;  /* 0x0000001c323f7231 */ /* 0x000fe4000000003f */
[----:B------:R-:W-:-:S02]  /*1faa0*/  HFMA2 R20, R44, R21, R89 ;  /* 0x000000152c147231 */ /* 0x000fc40000000059 */
[----:B------:R-:W-:Y:S02]  /*1fab0*/  HFMA2 R65, R48, R28, R65 ;  /* 0x0000001c30417231 */ /* 0x000fe40000000041 */
[C---:B------:R-:W-:Y:S02]  /*1fac0*/  HFMA2 R88, R46.reuse, R21, R88 ;  /* 0x000000152e587231 */ /* 0x040fe40000000058 */
[-C--:B------:R-:W-:Y:S02]  /*1fad0*/  HFMA2 R33, R46, R25.reuse, R33 ;  /* 0x000000192e217231 */ /* 0x080fe40000000021 */
[----:B------:R-:W-:Y:S02]  /*1fae0*/  HFMA2 R35, R44, R25, R35 ;  /* 0x000000192c237231 */ /* 0x000fe40000000023 */
[----:B------:R-:W-:Y:S02]  /*1faf0*/  HFMA2 R63, R46, R29, R63 ;  /* 0x0000001d2e3f7231 */ /* 0x000fe4000000003f */
[----:B------:R-:W-:-:S02]  /*1fb00*/  HFMA2 R24, R39, R27, R34 ;  /* 0x0000001b27187231 */ /* 0x000fc40000000022 */
[-C--:B------:R-:W-:Y:S02]  /*1fb10*/  HFMA2 R58, R40, R22.reuse, R20 ;  /* 0x00000016283a7231 */ /* 0x080fe40000000014 */
[C---:B------:R-:W-:Y:S02]  /*1fb20*/  HFMA2 R20, R39.reuse, R23, R87 ;  /* 0x0000001727147231 */ /* 0x040fe40000000057 */
[----:B------:R-:W-:Y:S02]  /*1fb30*/  HFMA2 R65, R44, R29, R65 ;  /* 0x0000001d2c417231 */ /* 0x000fe40000000041 */
[----:B------:R-:W-:Y:S02]  /*1fb40*/  HFMA2 R62, R39, R31, R62 ;  /* 0x0000001f273e7231 */ /* 0x000fe4000000003e */
[----:B------:R-:W-:Y:S02]  /*1fb50*/  HFMA2 R88, R42, R22, R88 ;  /* 0x000000162a587231 */ /* 0x000fe40000000058 */
[----:B------:R-:W-:-:S02]  /*1fb60*/  HFMA2 R22, R37, R23, R86 ;  /* 0x0000001725167231 */ /* 0x000fc40000000056 */
[-C--:B------:R-:W-:Y:S02]  /*1fb70*/  HFMA2 R33, R42, R26.reuse, R33 ;  /* 0x0000001a2a217231 */ /* 0x080fe40000000021 */
[C---:B------:R-:W-:Y:S02]  /*1fb80*/  HFMA2 R64, R37.reuse, R31, R64 ;  /* 0x0000001f25407231 */ /* 0x040fe40000000040 */
[----:B------:R-:W-:Y:S02]  /*1fb90*/  HFMA2 R35, R40, R26, R35 ;  /* 0x0000001a28237231 */ /* 0x000fe40000000023 */
[----:B------:R-:W-:Y:S02]  /*1fba0*/  HFMA2 R26, R37, R27, R32 ;  /* 0x0000001b251a7231 */ /* 0x000fe40000000020 */
[-C--:B------:R-:W-:Y:S02]  /*1fbb0*/  HFMA2 R63, R42, R30.reuse, R63 ;  /* 0x0000001e2a3f7231 */ /* 0x080fe4000000003f */
[----:B------:R-:W-:-:S02]  /*1fbc0*/  HFMA2 R65, R40, R30, R65 ;  /* 0x0000001e28417231 */ /* 0x000fc40000000041 */
[C---:B------:R-:W-:Y:S02]  /*1fbd0*/  HFMA2 R21, R38.reuse, R23, R88 ;  /* 0x0000001726157231 */ /* 0x040fe40000000058 */
[C---:B------:R-:W-:Y:S02]  /*1fbe0*/  HFMA2 R25, R38.reuse, R27, R33 ;  /* 0x0000001b26197231 */ /* 0x040fe40000000021 */
[----:B------:R-:W-:Y:S01]  /*1fbf0*/  HFMA2 R63, R38, R31, R63 ;  /* 0x0000001f263f7231 */ /* 0x000fe2000000003f */
[----:B------:R-:W-:Y:S01]  /*1fc00*/  ISETP.GE.AND P0, PT, R127, R128, PT ;  /* 0x000000807f00720c */ /* 0x000fe20003f06270 */
[C---:B------:R-:W-:Y:S02]  /*1fc10*/  HFMA2 R23, R17.reuse, R23, R58 ;  /* 0x0000001711177231 */ /* 0x040fe4000000003a */
[C---:B------:R-:W-:Y:S02]  /*1fc20*/  HFMA2 R27, R17.reuse, R27, R35 ;  /* 0x0000001b111b7231 */ /* 0x040fe40000000023 */
[----:B------:R-:W-:-:S02]  /*1fc30*/  HFMA2 R65, R17, R31, R65 ;  /* 0x0000001f11417231 */ /* 0x000fc40000000041 */
        /* <DEDUP_REMOVED lines=35> */
[----:B------:R-:W-:Y:S01]  /*1fe70*/  MOV R123, UR10 ;  /* 0x0000000a007b7c02 */ /* 0x000fe20008000f00 */
[----:B------:R-:W-:Y:S01]  /*1fe80*/  UIADD3 UR4, UPT, UPT, UR4, 0x20, URZ ;  /* 0x0000002004047890 */ /* 0x000fe2000fffe0ff */
[----:B------:R-:W-:Y:S01]  /*1fe90*/  IADD3 R18, P1, PT, R18, 0x40, RZ ;  /* 0x0000004012127810 */ /* 0x000fe20007f3e0ff */
[----:B------:R-:W-:-:S02]  /*1fea0*/  HFMA2 R16, R70, R122, R16 ;  /* 0x0000007a46107231 */ /* 0x000fc40000000010 */
[-C--:B------:R-:W-:Y:S02]  /*1feb0*/  HFMA2 R14, R77, R122.reuse, R14 ;  /* 0x0000007a4d0e7231 */ /* 0x080fe4000000000e */
[-C--:B------:R-:W-:Y:S02]  /*1fec0*/  HFMA2 R12, R81, R122.reuse, R12 ;  /* 0x0000007a510c7231 */ /* 0x080fe4000000000c */
[-C--:B------:R-:W-:Y:S02]  /*1fed0*/  HFMA2 R10, R85, R122.reuse, R10 ;  /* 0x0000007a550a7231 */ /* 0x080fe4000000000a */
[-C--:B------:R-:W-:Y:S02]  /*1fee0*/  HFMA2 R8, R52, R122.reuse, R8 ;  /* 0x0000007a34087231 */ /* 0x080fe40000000008 */
[-C--:B------:R-:W-:Y:S02]  /*1fef0*/  HFMA2 R6, R20, R122.reuse, R6 ;  /* 0x0000007a14067231 */ /* 0x080fe40000000006 */
[----:B------:R-:W-:-:S02]  /*1ff00*/  HFMA2 R4, R24, R122, R4 ;  /* 0x0000007a18047231 */ /* 0x000fc40000000004 */
[----:B------:R-:W-:Y:S02]  /*1ff10*/  HFMA2 R2, R62, R122, R2 ;  /* 0x0000007a3e027231 */ /* 0x000fe40000000002 */
[----:B------:R-:W-:Y:S02]  /*1ff20*/  HFMA2 R15, R72, R121, R15 ;  /* 0x00000079480f7231 */ /* 0x000fe4000000000f */
[----:B------:R-:W-:-:S04]  /*1ff30*/  IMAD.WIDE R114, R123, 0x4, R114 ;  /* 0x000000047b727825 */ /* 0x000fc800078e0272 */
[-C--:B------:R-:W-:Y:S01]  /*1ff40*/  HFMA2 R13, R76, R121.reuse, R13 ;  /* 0x000000794c0d7231 */ /* 0x080fe2000000000d */
[----:B------:R-:W-:Y:S01]  /*1ff50*/  IADD3.X R19, PT, PT, RZ, R19, RZ, P1, !PT ;  /* 0x00000013ff137210 */ /* 0x000fe20000ffe4ff */
[-C--:B------:R-:W-:Y:S02]  /*1ff60*/  HFMA2 R11, R80, R121.reuse, R11 ;  /* 0x00000079500b7231 */ /* 0x080fe4000000000b */
[-C--:B------:R-:W-:Y:S02]  /*1ff70*/  HFMA2 R9, R84, R121.reuse, R9 ;  /* 0x0000007954097231 */ /* 0x080fe40000000009 */
[-C--:B------:R-:W-:Y:S02]  /*1ff80*/  HFMA2 R7, R54, R121.reuse, R7 ;  /* 0x0000007936077231 */ /* 0x080fe40000000007 */
[-C--:B------:R-:W-:Y:S02]  /*1ff90*/  HFMA2 R5, R22, R121.reuse, R5 ;  /* 0x0000007916057231 */ /* 0x080fe40000000005 */
[----:B------:R-:W-:-:S02]  /*1ffa0*/  HFMA2 R3, R26, R121, R3 ;  /* 0x000000791a037231 */ /* 0x000fc40000000003 */
[----:B------:R-:W-:Y:S01]  /*1ffb0*/  HFMA2 R0, R64, R121, R0 ;  /* 0x0000007940007231 */ /* 0x000fe20000000000 */
[----:B------:R-:W-:Y:S06]  /*1ffc0*/  @!P0 BRA `(.L_x_2403) ;  /* 0xffffffe000d48947 */ /* 0x000fec000383ffff */
.L_x_2402:
[----:B------:R-:W-:Y:S02]  /*1ffd0*/  IMAD R17, R123, UR7, RZ ;  /* 0x000000077b117c24 */ /* 0x000fe4000f8e02ff */
[----:B------:R-:W-:-:S03]  /*1ffe0*/  HMUL2 R19, R16, RZ.H0_H0 ;  /* 0x200000ff10137232 */ /* 0x000fc60000000000 */
[----:B------:R-:W-:-:S04]  /*1fff0*/  LEA R17, R17, R124, 0x1 ;  /* 0x0000007c11117211 */ /* 0x000fc800078e08ff */
[----:B------:R-:W-:-:S05]  /*20000*/  SHF.L.U32 R17, R17, 0x2, RZ ;  /* 0x0000000211117819 */ /* 0x000fca00000006ff */
[----:B-1----:R-:W-:-:S05]  /*20010*/  IMAD.WIDE R74, R17, 0x2, R74 ;  /* 0x00000002114a7825 */ /* 0x002fca00078e024a */
[----:B------:R0:W-:Y:S01]  /*20020*/  ATOM.E.ADD.F16x2.RN.STRONG.GPU P0, RZ, desc[UR8][R74.64], R19 ;  /* 0x800000134aff79a2 */ /* 0x0001e2000c10e108 */
[----:B------:R-:W-:Y:S01]  /*20030*/  BSSY.RECONVERGENT B0, `(.L_x_2404) ;  /* 0x000000f000007945 */ /* 0x000fe20003800200 */
[----:B------:R-:W-:-:S03]  /*20040*/  HFMA2 R21, R15, RZ, -RZ ;  /* 0x000000ff0f157231 */ /* 0x000fc600001000ff */
[----:B0-----:R-:W-:Y:S05]  /*20050*/  @P0 BRA `(.L_x_2405) ;  /* 0x0000000000300947 */ /* 0x001fea0003800000 */
[----:B------:R-:W0:Y:S02]  /*20060*/  QSPC.E.S P0, RZ, [R74] ;  /* 0x000000004aff73aa */ /* 0x000e240000000500 */
[----:B0-----:R-:W-:Y:S05]  /*20070*/  @!P0 BRA `(.L_x_2406) ;  /* 0x00000000001c8947 */ /* 0x001fea0003800000 */
[----:B------:R-:W-:-:S04]  /*20080*/  MOV R16, R74 ;  /* 0x0000004a00107202 */ /* 0x000fc80000000f00 */
[----:B------:R-:W-:-:S07]  /*20090*/  MOV R15, R16 ;  /* 0x00000010000f7202 */ /* 0x000fce0000000f00 */
.L_x_2407:
[----:B------:R-:W0:Y:S02]  /*200a0*/  LDS R16, [R15] ;  /* 0x000000000f107984 */ /* 0x000e240000000800 */
[----:B0-----:R-:W-:-:S05]  /*200b0*/  HADD2 R17, R16, R19 ;  /* 0x0000001310117230 */ /* 0x001fca0000000000 */
[----:B------:R-:W0:Y:S02]  /*200c0*/  ATOMS.CAST.SPIN P0, [R15], R16, R17 ;  /* 0x000000100f00758d */ /* 0x000e240001800011 */
[----:B0-----:R-:W-:Y:S05]  /*200d0*/  @!P0 BRA `(.L_x_2407) ;  /* 0xfffffffc00f08947 */ /* 0x001fea000383ffff */
[----:B------:R-:W-:Y:S05]  /*200e0*/  BRA `(.L_x_2405) ;  /* 0x00000000000c7947 */ /* 0x000fea0003800000 */
.L_x_2406:
[----:B------:R-:W2:Y:S02]  /*200f0*/  LD.E R15, desc[UR8][R74.64] ;  /* 0x000000084a0f7980 */ /* 0x000ea4000c101900 */
[----:B--2---:R-:W-:-:S05]  /*20100*/  IADD3 R15, PT, PT, R19, R15, RZ ;  /* 0x0000000f130f7210 */ /* 0x004fca0007ffe0ff */
[----:B------:R0:W-:Y:S02]  /*20110*/  ST.E desc[UR8][R74.64], R15 ;  /* 0x0000000f4a007985 */ /* 0x0001e4000c101908 */
.L_x_2405:
[----:B------:R-:W-:Y:S05]  /*20120*/  BSYNC.RECONVERGENT B0 ;  /* 0x0000000000007941 */ /* 0x000fea0003800200 */
.L_x_2404:
[----:B------:R1:W-:Y:S01]  /*20130*/  ATOM.E.ADD.F16x2.RN.STRONG.GPU P0, RZ, desc[UR8][R74.64+0x4], R21 ;  /* 0x800004154aff79a2 */ /* 0x0003e2000c10e108 */
[----:B------:R-:W-:Y:S04]  /*20140*/  BSSY.RECONVERGENT B0, `(.L_x_2408) ;  /* 0x000000e000007945 */ /* 0x000fe80003800200 */
[----:B-1----:R-:W-:Y:S05]  /*20150*/  @P0 BRA `(.L_x_2409) ;  /* 0x0000000000300947 */ /* 0x002fea0003800000 */
[----:B------:R-:W1:Y:S02]  /*20160*/  QSPC.E.S P0, RZ, [R74+0x4] ;  /* 0x000004004aff73aa */ /* 0x000e640000000500 */
[----:B-1----:R-:W-:Y:S05]  /*20170*/  @!P0 BRA `(.L_x_2410) ;  /* 0x00000000001c8947 */ /* 0x002fea0003800000 */
[----:B------:R-:W-:-:S04]  /*20180*/  MOV R16, R74 ;  /* 0x0000004a00107202 */ /* 0x000fc80000000f00 */
[----:B0-----:R-:W-:-:S07]  /*20190*/  MOV R15, R16 ;  /* 0x00000010000f7202 */ /* 0x001fce0000000f00 */
.L_x_2411:
[----:B------:R-:W0:Y:S02]  /*201a0*/  LDS R16, [R15+0x4] ;  /* 0x000004000f107984 */ /* 0x000e240000000800 */
[----:B0-----:R-:W-:-:S05]  /*201b0*/  HFMA2 R17, R16, 1, 1, R21 ;  /* 0x3c003c0010117831 */ /* 0x001fca0000000015 */
[----:B------:R-:W0:Y:S02]  /*201c0*/  ATOMS.CAST.SPIN P0, [R15+0x4], R16, R17 ;  /* 0x000004100f00758d */ /* 0x000e240001800011 */
[----:B0-----:R-:W-:Y:S05]  /*201d0*/  @!P0 BRA `(.L_x_2411) ;  /* 0xfffffffc00f08947 */ /* 0x001fea000383ffff */
[----:B------:R-:W-:Y:S05]  /*201e0*/  BRA `(.L_x_2409) ;  /* 0x00000000000c7947 */ /* 0x000fea0003800000 */
.L_x_2410:
[----:B0-----:R-:W2:Y:S02]  /*201f0*/  LD.E R15, desc[UR8][R74.64+0x4] ;  /* 0x000004084a0f7980 */ /* 0x001ea4000c101900 */
[----:B--2---:R-:W-:-:S05]  /*20200*/  IADD3 R15, PT, PT, R21, R15, RZ ;  /* 0x0000000f150f7210 */ /* 0x004fca0007ffe0ff */
[----:B------:R1:W-:Y:S02]  /*20210*/  ST.E desc[UR8][R74.64+0x4], R15 ;  /* 0x0000040f4a007985 */ /* 0x0003e4000c101908 */
.L_x_2409:
[----:B------:R-:W-:Y:S05]  /*20220*/  BSYNC.RECONVERGENT B0 ;  /* 0x0000000000007941 */ /* 0x000fea0003800200 */
.L_x_2408:
[----:B01----:R-:W-:-:S04]  /*20230*/  IMAD.WIDE R74, R123, 0x2, R74 ;  /* 0x000000027b4a7825 */ /* 0x003fc800078e024a */
[----:B------:R-:W-:-:S05]  /*20240*/  HMUL2 R17, R14, RZ.H0_H0 ;  /* 0x200000ff0e117232 */ /* 0x000fca0000000000 */
        /* <DEDUP_REMOVED lines=8> */
.L_x_2415:
[----:B------:R-:W0:Y:S02]  /*202d0*/  LDS R14, [R13] ;  /* 0x000000000d0e7984 */ /* 0x000e240000000800 */
[----:B0-----:R-:W-:-:S05]  /*202e0*/  HADD2 R15, R14, R17 ;  /* 0x000000110e0f7230 */ /* 0x001fca0000000000 */
[----:B------:R-:W0:Y:S02]  /*202f0*/  ATOMS.CAST.SPIN P0, [R13], R14, R15 ;  /* 0x0000000e0d00758d */ /* 0x000e24000180000f */
[----:B0-----:R-:W-:Y:S05]  /*20300*/  @!P0 BRA `(.L_x_2415) ;  /* 0xfffffffc00f08947 */ /* 0x001fea000383ffff */
[----:B------:R-:W-:Y:S05]  /*20310*/  BRA `(.L_x_2413) ;  /* 0x00000000000c7947 */ /* 0x000fea0003800000 */
.L_x_2414:
[----:B------:R-:W2:Y:S02]  /*20320*/  LD.E R13, desc[UR8][R74.64] ;  /* 0x000000084a0d7980 */ /* 0x000ea4000c101900 */
[----:B--2---:R-:W-:-:S05]  /*20330*/  IADD3 R13, PT, PT, R17, R13, RZ ;  /* 0x0000000d110d7210 */ /* 0x004fca0007ffe0ff */
[----:B------:R0:W-:Y:S02]  /*20340*/  ST.E desc[UR8][R74.64], R13 ;  /* 0x0000000d4a007985 */ /* 0x0001e4000c101908 */
.L_x_2413:
[----:B------:R-:W-:Y:S05]  /*20350*/  BSYNC.RECONVERGENT B0 ;  /* 0x0000000000007941 */ /* 0x000fea0003800200 */
.L_x_2412:
[----:B------:R1:W-:Y:S01]  /*20360*/  ATOM.E.ADD.F16x2.RN.STRONG.GPU P0, RZ, desc[UR8][R74.64+0x4], R19 ;  /* 0x800004134aff79a2 */ /* 0x0003e2000c10e108 */
[----:B------:R-:W-:Y:S04]  /*20370*/  BSSY.RECONVERGENT B0, `(.L_x_2416) ;  /* 0x000000e000007945 */ /* 0x000fe80003800200 */
[----:B-1----:R-:W-:Y:S05]  /*20380*/  @P0 BRA `(.L_x_2417) ;  /* 0x0000000000300947 */ /* 0x002fea0003800000 */
[----:B------:R-:W1:Y:S02]  /*20390*/  QSPC.E.S P0, RZ, [R74+0x4] ;  /* 0x000004004aff73aa */ /* 0x000e640000000500 */
[----:B-1----:R-:W-:Y:S05]  /*203a0*/  @!P0 BRA `(.L_x_2418) ;  /* 0x00000000001c8947 */ /* 0x002fea0003800000 */
[----:B------:R-:W-:-:S04]  /*203b0*/  MOV R14, R74 ;  /* 0x0000004a000e7202 */ /* 0x000fc80000000f00 */
[----:B0-----:R-:W-:-:S07]  /*203c0*/  MOV R13, R14 ;  /* 0x0000000e000d7202 */ /* 0x001fce0000000f00 */
.L_x_2419:
[----:B------:R-:W0:Y:S02]  /*203d0*/  LDS R14, [R13+0x4] ;  /* 0x000004000d0e7984 */ /* 0x000e240000000800 */
[----:B0-----:R-:W-:-:S05]  /*203e0*/  HFMA2 R15, R14, 1, 1, R19 ;  /* 0x3c003c000e0f7831 */ /* 0x001fca0000000013 */
[----:B------:R-:W0:Y:S02]  /*203f0*/  ATOMS.CAST.SPIN P0, [R13+0x4], R14, R15 ;  /* 0x0000040e0d00758d */ /* 0x000e24000180000f */
[----:B0-----:R-:W-:Y:S05]  /*20400*/  @!P0 BRA `(.L_x_2419) ;  /* 0xfffffffc00f08947 */ /* 0x001fea000383ffff */
[----:B------:R-:W-:Y:S05]  /*20410*/  BRA `(.L_x_2417) ;  /* 0x00000000000c7947 */ /* 0x000fea0003800000 */
.L_x_2418:
[----:B0-----:R-:W2:Y:S02]  /*20420*/  LD.E R13, desc[UR8][R74.64+0x4] ;  /* 0x000004084a0d7980 */ /* 0x001ea4000c101900 */
[----:B--2---:R-:W-:-:S05]  /*20430*/  IADD3 R13, PT, PT, R19, R13, RZ ;  /* 0x0000000d130d7210 */ /* 0x004fca0007ffe0ff */
[----:B------:R1:W-:Y:S02]  /*20440*/  ST.E desc[UR8][R74.64+0x4], R13 ;  /* 0x0000040d4a007985 */ /* 0x0003e4000c101908 */
.L_x_2417:
[----:B------:R-:W-:Y:S05]  /*20450*/  BSYNC.RECONVERGENT B0 ;  /* 0x0000000000007941 */ /* 0x000fea0003800200 */
.L_x_2416:
        /* <DEDUP_REMOVED lines=10> */
.L_x_2423:
[----:B------:R-:W0:Y:S02]  /*20500*/  LDS R12, [R11] ;  /* 0x000000000b0c7984 */ /* 0x000e240000000800 */
[----:B0-----:R-:W-:-:S05]  /*20510*/  HADD2 R13, R12, R15 ;  /* 0x0000000f0c0d7230 */ /* 0x001fca0000000000 */
[----:B------:R-:W0:Y:S02]  /*20520*/  ATOMS.CAST.SPIN P0, [R11], R12, R13 ;  /* 0x0000000c0b00758d */ /* 0x000e24000180000d */
[----:B0-----:R-:W-:Y:S05]  /*20530*/  @!P0 BRA `(.L_x_2423) ;  /* 0xfffffffc00f08947 */ /* 0x001fea000383ffff */
[----:B------:R-:W-:Y:S05]  /*20540*/  BRA `(.L_x_2421) ;  /* 0x00000000000c7947 */ /* 0x000fea0003800000 */
.L_x_2422:
[----:B------:R-:W2:Y:S02]  /*20550*/  LD.E R11, desc[UR8][R74.64] ;  /* 0x000000084a0b7980 */ /* 0x000ea4000c101900 */
[----:B--2---:R-:W-:-:S05]  /*20560*/  IADD3 R11, PT, PT, R15, R11, RZ ;  /* 0x0000000b0f0b7210 */ /* 0x004fca0007ffe0ff */
[----:B------:R0:W-:Y:S02]  /*20570*/  ST.E desc[UR8][R74.64], R11 ;  /* 0x0000000b4a007985 */ /* 0x0001e4000c101908 */
.L_x_2421:
[----:B------:R-:W-:Y:S05]  /*20580*/  BSYNC.RECONVERGENT B0 ;  /* 0x0000000000007941 */ /* 0x000fea0003800200 */
.L_x_2420:
[----:B------:R1:W-:Y:S01]  /*20590*/  ATOM.E.ADD.F16x2.RN.STRONG.GPU P0, RZ, desc[UR8][R74.64+0x4], R17 ;  /* 0x800004114aff79a2 */ /* 0x0003e2000c10e108 */
[----:B------:R-:W-:Y:S04]  /*205a0*/  BSSY.RECONVERGENT B0, `(.L_x_2424) ;  /* 0x000000e000007945 */ /* 0x000fe80003800200 */
[----:B-1----:R-:W-:Y:S05]  /*205b0*/  @P0 BRA `(.L_x_2425) ;  /* 0x0000000000300947 */ /* 0x002fea0003800000 */
[----:B------:R-:W1:Y:S02]  /*205c0*/  QSPC.E.S P0, RZ, [R74+0x4] ;  /* 0x000004004aff73aa */ /* 0x000e640000000500 */
[----:B-1----:R-:W-:Y:S05]  /*205d0*/  @!P0 BRA `(.L_x_2426) ;  /* 0x00000000001c8947 */ /* 0x002fea0003800000 */
[----:B------:R-:W-:-:S04]  /*205e0*/  MOV R12, R74 ;  /* 0x0000004a000c7202 */ /* 0x000fc80000000f00 */
[----:B0-----:R-:W-:-:S07]  /*205f0*/  MOV R11, R12 ;  /* 0x0000000c000b7202 */ /* 0x001fce0000000f00 */
.L_x_2427:
[----:B------:R-:W0:Y:S02]  /*20600*/  LDS R12, [R11+0x4] ;  /* 0x000004000b0c7984 */ /* 0x000e240000000800 */
[----:B0-----:R-:W-:-:S05]  /*20610*/  HFMA2 R13, R12, 1, 1, R17 ;  /* 0x3c003c000c0d7831 */ /* 0x001fca0000000011 */
[----:B------:R-:W0:Y:S02]  /*20620*/  ATOMS.CAST.SPIN P0, [R11+0x4], R12, R13 ;  /* 0x0000040c0b00758d */ /* 0x000e24000180000d */
[----:B0-----:R-:W-:Y:S05]  /*20630*/  @!P0 BRA `(.L_x_2427) ;  /* 0xfffffffc00f08947 */ /* 0x001fea000383ffff */
[----:B------:R-:W-:Y:S05]  /*20640*/  BRA `(.L_x_2425) ;  /* 0x00000000000c7947 */ /* 0x000fea0003800000 */
.L_x_2426:
[----:B0-----:R-:W2:Y:S02]  /*20650*/  LD.E R11, desc[UR8][R74.64+0x4] ;  /* 0x000004084a0b7980 */ /* 0x001ea4000c101900 */
[----:B--2---:R-:W-:-:S05]  /*20660*/  IADD3 R11, PT, PT, R17, R11, RZ ;  /* 0x0000000b110b7210 */ /* 0x004fca0007ffe0ff */
[----:B------:R1:W-:Y:S02]  /*20670*/  ST.E desc[UR8][R74.64+0x4], R11 ;  /* 0x0000040b4a007985 */ /* 0x0003e4000c101908 */
.L_x_2425:
[----:B------:R-:W-:Y:S05]  /*20680*/  BSYNC.RECONVERGENT B0 ;  /* 0x0000000000007941 */ /* 0x000fea0003800200 */
.L_x_2424:
        /* <DEDUP_REMOVED lines=10> */
.L_x_2431:
[----:B------:R-:W0:Y:S02]  /*20730*/  LDS R10, [R9] ;  /* 0x00000000090a7984 */ /* 0x000e240000000800 */
[----:B0-----:R-:W-:-:S05]  /*20740*/  HADD2 R11, R10, R13 ;  /* 0x0000000d0a0b7230 */ /* 0x001fca0000000000 */
[----:B------:R-:W0:Y:S02]  /*20750*/  ATOMS.CAST.SPIN P0, [R9], R10, R11 ;  /* 0x0000000a0900758d */ /* 0x000e24000180000b */
[----:B0-----:R-:W-:Y:S05]  /*20760*/  @!P0 BRA `(.L_x_2431) ;  /* 0xfffffffc00f08947 */ /* 0x001fea000383ffff */
[----:B------:R-:W-:Y:S05]  /*20770*/  BRA `(.L_x_2429) ;  /* 0x00000000000c7947 */ /* 0x000fea0003800000 */
.L_x_2430:
[----:B------:R-:W2:Y:S02]  /*20780*/  LD.E R9, desc[UR8][R74.64] ;  /* 0x000000084a097980 */ /* 0x000ea4000c101900 */
[----:B--2---:R-:W-:-:S05]  /*20790*/  IADD3 R9, PT, PT, R13, R9, RZ ;  /* 0x000000090d097210 */ /* 0x004fca0007ffe0ff */
[----:B------:R0:W-:Y:S02]  /*207a0*/  ST.E desc[UR8][R74.64], R9 ;  /* 0x000000094a007985 */ /* 0x0001e4000c101908 */
.L_x_2429:
[----:B------:R-:W-:Y:S05]  /*207b0*/  BSYNC.RECONVERGENT B0 ;  /* 0x0000000000007941 */ /* 0x000fea0003800200 */
.L_x_2428:
[----:B------:R1:W-:Y:S01]  /*207c0*/  ATOM.E.ADD.F16x2.RN.STRONG.GPU P0, RZ, desc[UR8][R74.64+0x4], R15 ;  /* 0x8000040f4aff79a2 */ /* 0x0003e2000c10e108 */
[----:B------:R-:W-:Y:S04]  /*207d0*/  BSSY.RECONVERGENT B0, `(.L_x_2432) ;  /* 0x000000e000007945 */ /* 0x000fe80003800200 */
[----:B-1----:R-:W-:Y:S05]  /*207e0*/  @P0 BRA `(.L_x_2433) ;  /* 0x0000000000300947 */ /* 0x002fea0003800000 */
[----:B------:R-:W1:Y:S02]  /*207f0*/  QSPC.E.S P0, RZ, [R74+0x4] ;  /* 0x000004004aff73aa */ /* 0x000e640000000500 */
[----:B-1----:R-:W-:Y:S05]  /*20800*/  @!P0 BRA `(.L_x_2434) ;  /* 0x00000000001c8947 */ /* 0x002fea0003800000 */
[----:B------:R-:W-:-:S04]  /*20810*/  MOV R10, R74 ;  /* 0x0000004a000a7202 */ /* 0x000fc80000000f00 */
[----:B0-----:R-:W-:-:S07]  /*20820*/  MOV R9, R10 ;  /* 0x0000000a00097202 */ /* 0x001fce0000000f00 */
.L_x_2435:
[----:B------:R-:W0:Y:S02]  /*20830*/  LDS R10, [R9+0x4] ;  /* 0x00000400090a7984 */ /* 0x000e240000000800 */
[----:B0-----:R-:W-:-:S05]  /*20840*/  HFMA2 R11, R10, 1, 1, R15 ;  /* 0x3c003c000a0b7831 */ /* 0x001fca000000000f */
[----:B------:R-:W0:Y:S02]  /*20850*/  ATOMS.CAST.SPIN P0, [R9+0x4], R10, R11 ;  /* 0x0000040a0900758d */ /* 0x000e24000180000b */
[----:B0-----:R-:W-:Y:S05]  /*20860*/  @!P0 BRA `(.L_x_2435) ;  /* 0xfffffffc00f08947 */ /* 0x001fea000383ffff */
[----:B------:R-:W-:Y:S05]  /*20870*/  BRA `(.L_x_2433) ;  /* 0x00000000000c7947 */ /* 0x000fea0003800000 */
.L_x_2434:
[----:B0-----:R-:W2:Y:S02]  /*20880*/  LD.E R9, desc[UR8][R74.64+0x4] ;  /* 0x000004084a097980 */ /* 0x001ea4000c101900 */
[----:B--2---:R-:W-:-:S05]  /*20890*/  IADD3 R9, PT, PT, R15, R9, RZ ;  /* 0x000000090f097210 */ /* 0x004fca0007ffe0ff */
[----:B------:R1:W-:Y:S02]  /*208a0*/  ST.E desc[UR8][R74.64+0x4], R9 ;  /* 0x000004094a007985 */ /* 0x0003e4000c101908 */
.L_x_2433:
[----:B------:R-:W-:Y:S05]  /*208b0*/  BSYNC.RECONVERGENT B0 ;  /* 0x0000000000007941 */ /* 0x000fea0003800200 */
.L_x_2432:
[----:B------:R-:W-:Y:S01]  /*208c0*/  MOV R11, R0 ;  /* 0x00000000000b7202 */ /* 0x000fe20000000f00 */
[----:B01----:R-:W-:-:S04]  /*208d0*/  IMAD.WIDE R74, R123, 0x2, R74 ;  /* 0x000000027b4a7825 */ /* 0x003fc800078e024a */
[----:B------:R-:W-:-:S05]  /*208e0*/  HMUL2 R13, R8, R11 ;  /* 0x0000000b080d7232 */ /* 0x000fca0000000000 */
[----:B------:R0:W-:Y:S01]  /*208f0*/  ATOM.E.ADD.F16x2.RN.STRONG.GPU P0, RZ, desc[UR8][R74.64], R13 ;  /* 0x8000000d4aff79a2 */ /* 0x0001e2000c10e108 */
[----:B------:R-:W-:Y:S01]  /*20900*/  BSSY.RECONVERGENT B0, `(.L_x_2436) ;  /* 0x000000f000007945 */ /* 0x000fe20003800200 */
[----:B------:R-:W-:-:S03]  /*20910*/  HFMA2 R15, R7, R11, -RZ ;  /* 0x0000000b070f7231 */ /* 0x000fc600001000ff */
[----:B0-----:R-:W-:Y:S05]  /*20920*/  @P0 BRA `(.L_x_2437) ;  /* 0x0000000000300947 */ /* 0x001fea0003800000 */
[----:B------:R-:W0:Y:S02]  /*20930*/  QSPC.E.S P0, RZ, [R74] ;  /* 0x000000004aff73aa */ /* 0x000e240000000500 */
[----:B0-----:R-:W-:Y:S05]  /*20940*/  @!P0 BRA `(.L_x_2438) ;  /* 0x00000000001c8947 */ /* 0x001fea0003800000 */
[----:B------:R-:W-:-:S04]  /*20950*/  MOV R8, R74 ;  /* 0x0000004a00087202 */ /* 0x000fc80000000f00 */
[----:B------:R-:W-:-:S07]  /*20960*/  MOV R7, R8 ;  /* 0x0000000800077202 */ /* 0x000fce0000000f00 */
.L_x_2439:
[----:B------:R-:W0:Y:S02]  /*20970*/  LDS R8, [R7] ;  /* 0x0000000007087984 */ /* 0x000e240000000800 */
[----:B0-----:R-:W-:-:S05]  /*20980*/  HADD2 R9, R8, R13 ;  /* 0x0000000d08097230 */ /* 0x001fca0000000000 */
[----:B------:R-:W0:Y:S02]  /*20990*/  ATOMS.CAST.SPIN P0, [R7], R8, R9 ;  /* 0x000000080700758d */ /* 0x000e240001800009 */
[----:B0-----:R-:W-:Y:S05]  /*209a0*/  @!P0 BRA `(.L_x_2439) ;  /* 0xfffffffc00f08947 */ /* 0x001fea000383ffff */
[----:B------:R-:W-:Y:S05]  /*209b0*/  BRA `(.L_x_2437) ;  /* 0x00000000000c7947 */ /* 0x000fea0003800000 */
.L_x_2438:
[----:B------:R-:W2:Y:S02]  /*209c0*/  LD.E R7, desc[UR8][R74.64] ;  /* 0x000000084a077980 */ /* 0x000ea4000c101900 */
[----:B--2---:R-:W-:-:S05]  /*209d0*/  IADD3 R7, PT, PT, R13, R7, RZ ;  /* 0x000000070d077210 */ /* 0x004fca0007ffe0ff */
[----:B------:R0:W-:Y:S02]  /*209e0*/  ST.E desc[UR8][R74.64], R7 ;  /* 0x000000074a007985 */ /* 0x0001e4000c101908 */
.L_x_2437:
[----:B------:R-:W-:Y:S05]  /*209f0*/  BSYNC.RECONVERGENT B0 ;  /* 0x0000000000007941 */ /* 0x000fea0003800200 */
.L_x_2436:
[----:B------:R1:W-:Y:S01]  /*20a00*/  ATOM.E.ADD.F16x2.RN.STRONG.GPU P0, RZ, desc[UR8][R74.64+0x4], R15 ;  /* 0x8000040f4aff79a2 */ /* 0x0003e2000c10e108 */
[----:B------:R-:W-:Y:S04]  /*20a10*/  BSSY.RECONVERGENT B0, `(.L_x_2440) ;  /* 0x000000e000007945 */ /* 0x000fe80003800200 */
[----:B-1----:R-:W-:Y:S05]  /*20a20*/  @P0 BRA `(.L_x_2441) ;  /* 0x0000000000300947 */ /* 0x002fea0003800000 */
[----:B------:R-:W1:Y:S02]  /*20a30*/  QSPC.E.S P0, RZ, [R74+0x4] ;  /* 0x000004004aff73aa */ /* 0x000e640000000500 */
[----:B-1----:R-:W-:Y:S05]  /*20a40*/  @!P0 BRA `(.L_x_2442) ;  /* 0x00000000001c8947 */ /* 0x002fea0003800000 */
[----:B------:R-:W-:-:S04]  /*20a50*/  MOV R8, R74 ;  /* 0x0000004a00087202 */ /* 0x000fc80000000f00 */
[----:B0-----:R-:W-:-:S07]  /*20a60*/  MOV R7, R8 ;  /* 0x0000000800077202 */ /* 0x001fce0000000f00 */
.L_x_2443:
[----:B------:R-:W0:Y:S02]  /*20a70*/  LDS R8, [R7+0x4] ;  /* 0x0000040007087984 */ /* 0x000e240000000800 */
[----:B0-----:R-:W-:-:S05]  /*20a80*/  HFMA2 R9, R8, 1, 1, R15 ;  /* 0x3c003c0008097831 */ /* 0x001fca000000000f */
[----:B------:R-:W0:Y:S02]  /*20a90*/  ATOMS.CAST.SPIN P0, [R7+0x4], R8, R9 ;  /* 0x000004080700758d */ /* 0x000e240001800009 */
[----:B0-----:R-:W-:Y:S05]  /*20aa0*/  @!P0 BRA `(.L_x_2443) ;  /* 0xfffffffc00f08947 */ /* 0x001fea000383ffff */
[----:B------:R-:W-:Y:S05]  /*20ab0*/  BRA `(.L_x_2441) ;  /* 0x00000000000c7947 */ /* 0x000fea0003800000 */
.L_x_2442:
[----:B0-----:R-:W2:Y:S02]  /*20ac0*/  LD.E R7, desc[UR8][R74.64+0x4] ;  /* 0x000004084a077980 */ /* 0x001ea4000c101900 */
[----:B--2---:R-:W-:-:S05]  /*20ad0*/  IADD3 R7, PT, PT, R15, R7, RZ ;  /* 0x000000070f077210 */ /* 0x004fca0007ffe0ff */
[----:B------:R1:W-:Y:S02]  /*20ae0*/  ST.E desc[UR8][R74.64+0x4], R7 ;  /* 0x000004074a007985 */ /* 0x0003e4000c101908 */
.L_x_2441:
[----:B------:R-:W-:Y:S05]  /*20af0*/  BSYNC.RECONVERGENT B0 ;  /* 0x0000000000007941 */ /* 0x000fea0003800200 */
.L_x_2440:
        /* <DEDUP_REMOVED lines=10> */
.L_x_2447:
[----:B------:R-:W0:Y:S02]  /*20ba0*/  LDS R6, [R5] ;  /* 0x0000000005067984 */ /* 0x000e240000000800 */
[----:B0-----:R-:W-:-:S05]  /*20bb0*/  HADD2 R7, R6, R9 ;  /* 0x0000000906077230 */ /* 0x001fca0000000000 */
[----:B------:R-:W0:Y:S02]  /*20bc0*/  ATOMS.CAST.SPIN P0, [R5], R6, R7 ;  /* 0x000000060500758d */ /* 0x000e240001800007 */
[----:B0-----:R-:W-:Y:S05]  /*20bd0*/  @!P0 BRA `(.L_x_2447) ;  /* 0xfffffffc00f08947 */ /* 0x001fea000383ffff */
[----:B------:R-:W-:Y:S05]  /*20be0*/  BRA `(.L_x_2445) ;  /* 0x00000000000c7947 */ /* 0x000fea0003800000 */
.L_x_2446:
[----:B------:R-:W2:Y:S02]  /*20bf0*/  LD.E R5, desc[UR8][R74.64] ;  /* 0x000000084a057980 */ /* 0x000ea4000c101900 */
[----:B--2---:R-:W-:-:S05]  /*20c00*/  IADD3 R5, PT, PT, R9, R5, RZ ;  /* 0x0000000509057210 */ /* 0x004fca0007ffe0ff */
[----:B------:R0:W-:Y:S02]  /*20c10*/  ST.E desc[UR8][R74.64], R5 ;  /* 0x000000054a007985 */ /* 0x0001e4000c101908 */
.L_x_2445:
[----:B------:R-:W-:Y:S05]  /*20c20*/  BSYNC.RECONVERGENT B0 ;  /* 0x0000000000007941 */ /* 0x000fea0003800200 */
.L_x_2444:
[----:B------:R1:W-:Y:S01]  /*20c30*/  ATOM.E.ADD.F16x2.RN.STRONG.GPU P0, RZ, desc[UR8][R74.64+0x4], R13 ;  /* 0x8000040d4aff79a2 */ /* 0x0003e2000c10e108 */
[----:B------:R-:W-:Y:S04]  /*20c40*/  BSSY.RECONVERGENT B0, `(.L_x_2448) ;  /* 0x000000e000007945 */ /* 0x000fe80003800200 */
[----:B-1----:R-:W-:Y:S05]  /*20c50*/  @P0 BRA `(.L_x_2449) ;  /* 0x0000000000300947 */ /* 0x002fea0003800000 */
[----:B------:R-:W1:Y:S02]  /*20c60*/  QSPC.E.S P0, RZ, [R74+0x4] ;  /* 0x000004004aff73aa */ /* 0x000e640000000500 */
[----:B-1----:R-:W-:Y:S05]  /*20c70*/  @!P0 BRA `(.L_x_2450) ;  /* 0x00000000001c8947 */ /* 0x002fea0003800000 */
[----:B------:R-:W-:-:S04]  /*20c80*/  MOV R6, R74 ;  /* 0x0000004a00067202 */ /* 0x000fc80000000f00 */
[----:B0-----:R-:W-:-:S07]  /*20c90*/  MOV R5, R6 ;  /* 0x0000000600057202 */ /* 0x001fce0000000f00 */
.L_x_2451:
[----:B------:R-:W0:Y:S02]  /*20ca0*/  LDS R6, [R5+0x4] ;  /* 0x0000040005067984 */ /* 0x000e240000000800 */
[----:B0-----:R-:W-:-:S05]  /*20cb0*/  HFMA2 R7, R6, 1, 1, R13 ;  /* 0x3c003c0006077831 */ /* 0x001fca000000000d */
[----:B------:R-:W0:Y:S02]  /*20cc0*/  ATOMS.CAST.SPIN P0, [R5+0x4], R6, R7 ;  /* 0x000004060500758d */ /* 0x000e240001800007 */
[----:B0-----:R-:W-:Y:S05]  /*20cd0*/  @!P0 BRA `(.L_x_2451) ;  /* 0xfffffffc00f08947 */ /* 0x001fea000383ffff */
[----:B------:R-:W-:Y:S05]  /*20ce0*/  BRA `(.L_x_2449) ;  /* 0x00000000000c7947 */ /* 0x000fea0003800000 */
.L_x_2450:
[----:B0-----:R-:W2:Y:S02]  /*20cf0*/  LD.E R5, desc[UR8][R74.64+0x4] ;  /* 0x000004084a057980 */ /* 0x001ea4000c101900 */
[----:B--2---:R-:W-:-:S05]  /*20d00*/  IADD3 R5, PT, PT, R13, R5, RZ ;  /* 0x000000050d057210 */ /* 0x004fca0007ffe0ff */
[----:B------:R1:W-:Y:S02]  /*20d10*/  ST.E desc[UR8][R74.64+0x4], R5 ;  /* 0x000004054a007985 */ /* 0x0003e4000c101908 */
.L_x_2449:
[----:B------:R-:W-:Y:S05]  /*20d20*/  BSYNC.RECONVERGENT B0 ;  /* 0x0000000000007941 */ /* 0x000fea0003800200 */
.L_x_2448:
        /* <DEDUP_REMOVED lines=10> */
.L_x_2455:
[----:B------:R-:W0:Y:S02]  /*20dd0*/  LDS R4, [R3] ;  /* 0x0000000003047984 */ /* 0x000e240000000800 */
[----:B0-----:R-:W-:-:S05]  /*20de0*/  HADD2 R5, R4, R7 ;  /* 0x0000000704057230 */ /* 0x001fca0000000000 */
[----:B------:R-:W0:Y:S02]  /*20df0*/  ATOMS.CAST.SPIN P0, [R3], R4, R5 ;  /* 0x000000040300758d */ /* 0x000e240001800005 */
[----:B0-----:R-:W-:Y:S05]  /*20e00*/  @!P0 BRA `(.L_x_2455) ;  /* 0xfffffffc00f08947 */ /* 0x001fea000383ffff */
[----:B------:R-:W-:Y:S05]  /*20e10*/  BRA `(.L_x_2453) ;  /* 0x00000000000c7947 */ /* 0x000fea0003800000 */
.L_x_2454:
[----:B------:R-:W2:Y:S02]  /*20e20*/  LD.E R3, desc[UR8][R74.64] ;  /* 0x000000084a037980 */ /* 0x000ea4000c101900 */
[----:B--2---:R-:W-:-:S05]  /*20e30*/  IADD3 R3, PT, PT, R7, R3, RZ ;  /* 0x0000000307037210 */ /* 0x004fca0007ffe0ff */
[----:B------:R0:W-:Y:S02]  /*20e40*/  ST.E desc[UR8][R74.64], R3 ;  /* 0x000000034a007985 */ /* 0x0001e4000c101908 */
.L_x_2453:
[----:B------:R-:W-:Y:S05]  /*20e50*/  BSYNC.RECONVERGENT B0 ;  /* 0x0000000000007941 */ /* 0x000fea0003800200 */
.L_x_2452:
[----:B------:R1:W-:Y:S01]  /*20e60*/  ATOM.E.ADD.F16x2.RN.STRONG.GPU P0, RZ, desc[UR8][R74.64+0x4], R9 ;  /* 0x800004094aff79a2 */ /* 0x0003e2000c10e108 */
[----:B------:R-:W-:Y:S04]  /*20e70*/  BSSY.RECONVERGENT B0, `(.L_x_2456) ;  /* 0x000000e000007945 */ /* 0x000fe80003800200 */
[----:B-1----:R-:W-:Y:S05]  /*20e80*/  @P0 BRA `(.L_x_2457) ;  /* 0x0000000000300947 */ /* 0x002fea0003800000 */
[----:B------:R-:W1:Y:S02]  /*20e90*/  QSPC.E.S P0, RZ, [R74+0x4] ;  /* 0x000004004aff73aa */ /* 0x000e640000000500 */
[----:B-1----:R-:W-:Y:S05]  /*20ea0*/  @!P0 BRA `(.L_x_2458) ;  /* 0x00000000001c8947 */ /* 0x002fea0003800000 */
[----:B------:R-:W-:-:S04]  /*20eb0*/  MOV R4, R74 ;  /* 0x0000004a00047202 */ /* 0x000fc80000000f00 */
[----:B0-----:R-:W-:-:S07]  /*20ec0*/  MOV R3, R4 ;  /* 0x0000000400037202 */ /* 0x001fce0000000f00 */
.L_x_2459:
[----:B------:R-:W0:Y:S02]  /*20ed0*/  LDS R4, [R3+0x4] ;  /* 0x0000040003047984 */ /* 0x000e240000000800 */
[----:B0-----:R-:W-:-:S05]  /*20ee0*/  HFMA2 R5, R4, 1, 1, R9 ;  /* 0x3c003c0004057831 */ /* 0x001fca0000000009 */
[----:B------:R-:W0:Y:S02]  /*20ef0*/  ATOMS.CAST.SPIN P0, [R3+0x4], R4, R5 ;  /* 0x000004040300758d */ /* 0x000e240001800005 */
[----:B0-----:R-:W-:Y:S05]  /*20f00*/  @!P0 BRA `(.L_x_2459) ;  /* 0xfffffffc00f08947 */ /* 0x001fea000383ffff */
[----:B------:R-:W-:Y:S05]  /*20f10*/  BRA `(.L_x_2457) ;  /* 0x00000000000c7947 */ /* 0x000fea0003800000 */
.L_x_2458:
[----:B0-----:R-:W2:Y:S02]  /*20f20*/  LD.E R3, desc[UR8][R74.64+0x4] ;  /* 0x000004084a037980 */ /* 0x001ea4000c101900 */
[----:B--2---:R-:W-:-:S05]  /*20f30*/  IADD3 R3, PT, PT, R9, R3, RZ ;  /* 0x0000000309037210 */ /* 0x004fca0007ffe0ff */
[----:B------:R1:W-:Y:S02]  /*20f40*/  ST.E desc[UR8][R74.64+0x4], R3 ;  /* 0x000004034a007985 */ /* 0x0003e4000c101908 */
.L_x_2457:
[----:B------:R-:W-:Y:S05]  /*20f50*/  BSYNC.RECONVERGENT B0 ;  /* 0x0000000000007941 */ /* 0x000fea0003800200 */
.L_x_2456:
        /* <DEDUP_REMOVED lines=10> */
.L_x_2463:
[----:B------:R-:W0:Y:S02]  /*21000*/  LDS R2, [R0] ;  /* 0x0000000000027984 */ /* 0x000e240000000800 */
[----:B0-----:R-:W-:-:S05]  /*21010*/  HADD2 R3, R2, R5 ;  /* 0x0000000502037230 */ /* 0x001fca0000000000 */
[----:B------:R-:W0:Y:S02]  /*21020*/  ATOMS.CAST.SPIN P0, [R0], R2, R3 ;  /* 0x000000020000758d */ /* 0x000e240001800003 */
[----:B0-----:R-:W-:Y:S05]  /*21030*/  @!P0 BRA `(.L_x_2463) ;  /* 0xfffffffc00f08947 */ /* 0x001fea000383ffff */
[----:B------:R-:W-:Y:S05]  /*21040*/  BRA `(.L_x_2461) ;  /* 0x00000000000c7947 */ /* 0x000fea0003800000 */
.L_x_2462:
[----:B------:R-:W2:Y:S02]  /*21050*/  LD.E R0, desc[UR8][R74.64] ;  /* 0x000000084a007980 */ /* 0x000ea4000c101900 */
[----:B--2---:R-:W-:-:S05]  /*21060*/  IADD3 R3, PT, PT, R5, R0, RZ ;  /* 0x0000000005037210 */ /* 0x004fca0007ffe0ff */
[----:B------:R0:W-:Y:S02]  /*21070*/  ST.E desc[UR8][R74.64], R3 ;  /* 0x000000034a007985 */ /* 0x0001e4000c101908 */
.L_x_2461:
[----:B------:R-:W-:Y:S05]  /*21080*/  BSYNC.RECONVERGENT B0 ;  /* 0x0000000000007941 */ /* 0x000fea0003800200 */
.L_x_2460:
[----:B------:R1:W-:Y:S02]  /*21090*/  ATOM.E.ADD.F16x2.RN.STRONG.GPU P0, RZ, desc[UR8][R74.64+0x4], R11 ;  /* 0x8000040b4aff79a2 */ /* 0x0003e4000c10e108 */
[----:B-1----:R-:W-:Y:S05]  /*210a0*/  @P0 EXIT ;  /* 0x000000000000094d */ /* 0x002fea0003800000 */
[----:B------:R-:W1:Y:S02]  /*210b0*/  QSPC.E.S P0, RZ, [R74+0x4] ;  /* 0x000004004aff73aa */ /* 0x000e640000000500 */
[----:B-1----:R-:W-:Y:S05]  /*210c0*/  @!P0 BRA `(.L_x_2464) ;  /* 0x00000000001c8947 */ /* 0x002fea0003800000 */
[----:B------:R-:W-:-:S04]  /*210d0*/  MOV R2, R74 ;  /* 0x0000004a00027202 */ /* 0x000fc80000000f00 */
[----:B------:R-:W-:-:S07]  /*210e0*/  MOV R0, R2 ;  /* 0x0000000200007202 */ /* 0x000fce0000000f00 */
.L_x_2465:
[----:B------:R-:W0:Y:S02]  /*210f0*/  LDS R2, [R0+0x4] ;  /* 0x0000040000027984 */ /* 0x000e240000000800 */
[----:B0-----:R-:W-:-:S05]  /*21100*/  HFMA2 R3, R2, 1, 1, R11 ;  /* 0x3c003c0002037831 */ /* 0x001fca000000000b */
[----:B------:R-:W0:Y:S02]  /*21110*/  ATOMS.CAST.SPIN P0, [R0+0x4], R2, R3 ;  /* 0x000004020000758d */ /* 0x000e240001800003 */
[----:B0-----:R-:W-:Y:S05]  /*21120*/  @!P0 BRA `(.L_x_2465) ;  /* 0xfffffffc00f08947 */ /* 0x001fea000383ffff */
[----:B------:R-:W-:Y:S05]  /*21130*/  EXIT ;  /* 0x000000000000794d */ /* 0x000fea0003800000 */
.L_x_2464:
[----:B------:R-:W0:Y:S02]  /*21140*/  LD.E R0, desc[UR8][R74.64+0x4] ;  /* 0x000004084a007980 */ /* 0x000e24000c101900 */
[----:B0-----:R-:W-:-:S05]  /*21150*/  IADD3 R3, PT, PT, R11, R0, RZ ;  /* 0x000000000b037210 */ /* 0x001fca0007ffe0ff */
[----:B------:R-:W-:Y:S01]  /*21160*/  ST.E desc[UR8][R74.64+0x4], R3 ;  /* 0x000004034a007985 */ /* 0x000fe2000c101908 */
[----:B------:R-:W-:Y:S05]  /*21170*/  EXIT ;  /* 0x000000000000794d */ /* 0x000fea0003800000 */
.L_x_2466:
        /* <DEDUP_REMOVED lines=16> */
.L_x_3335:


//--------------------- .text._Z23gemm_half_q_half_kernelILi7ELb0ELb1EEvPK6__halfPKjS4_S2_PS0_iiiiPKtS7_iiiiiibS2_i --------------------------
	.section	.text._Z23gemm_half_q_half_kernelILi7ELb0ELb1EEvPK6__halfPKjS4_S2_PS0_iiiiPKtS7_iiiiiibS2_i,"ax",@progbits
	.align	128
        .global         _Z23gemm_half_q_half_kernelILi7ELb0ELb1EEvPK6__halfPKjS4_S2_PS0_iiiiPKtS7_iiiiiibS2_i
        .type           _Z23gemm_half_q_half_kernelILi7ELb0ELb1EEvPK6__halfPKjS4_S2_PS0_iiiiPKtS7_iiiiiibS2_i,@function
        .size           _Z23gemm_half_q_half_kernelILi7ELb0ELb1EEvPK6__halfPKjS4_S2_PS0_iiiiPKtS7_iiiiiibS2_i,(.L_x_3336 - _Z23gemm_half_q_half_kernelILi7ELb0ELb1EEvPK6__halfPKjS4_S2_PS0_iiiiPKtS7_iiiiiibS2_i)
        .other          _Z23gemm_half_q_half_kernelILi7ELb0ELb1EEvPK6__halfPKjS4_S2_PS0_iiiiPKtS7_iiiiiibS2_i,@"STO_CUDA_ENTRY STV_DEFAULT"
_Z23gemm_half_q_half_kernelILi7ELb0ELb1EEvPK6__halfPKjS4_S2_PS0_iiiiPKtS7_iiiiiibS2_i:
.text._Z23gemm_half_q_half_kernelILi7ELb0ELb1EEvPK6__halfPKjS4_S2_PS0_iiiiPKtS7_iiiiiibS2_i:
        /* <DEDUP_REMOVED lines=12> */
[----:B-----5:R-:W-:-:S03]  /*00c0*/  UIMAD UR6, UR7, 0x7, URZ ;  /* 0x00000007070678a4 */ /* 0x020fc6000f8e02ff */
        /* <DEDUP_REMOVED lines=8> */
[----:B------:R-:W-:Y:S01]  /*0150*/  IMAD R2, R3, UR6, RZ ;  /* 0x0000000603027c24 */ /* 0x000fe2000f8e02ff */
[----:B------:R-:W1:Y:S01]  /*0160*/  LDCU.64 UR4, c[0x0][0x380] ;  /* 0x00007000ff0477ac */ /* 0x000e620008000a00 */
[----:B0-----:R-:W-:-:S05]  /*0170*/  IMAD.WIDE.U32 R4, R0, 0x2, R4 ;  /* 0x0000000200047825 */ /* 0x001fca00078e0004 */
[----:B------:R-:W2:Y:S01]  /*0180*/  LDG.E.U16.CONSTANT R0, desc[UR8][R4.64] ;  /* 0x0000000804007981 */ /* 0x000ea2000c1e9500 */
[----:B------:R-:W-:-:S04]  /*0190*/  IADD3 R6, PT, PT, R2, R3, RZ ;  /* 0x0000000302067210 */ /* 0x000fc80007ffe0ff */
[----:B------:R-:W-:-:S04]  /*01a0*/  IADD3 R7, PT, PT, R6, R3, RZ ;  /* 0x0000000306077210 */ /* 0x000fc80007ffe0ff */
[----:B------:R-:W-:Y:S02]  /*01b0*/  IADD3 R12, PT, PT, R7, R3, RZ ;  /* 0x00000003070c7210 */ /* 0x000fe40007ffe0ff */
[C---:B--2---:R-:W-:Y:S02]  /*01c0*/  IADD3 R15, P1, PT, R0.reuse, R2, RZ ;  /* 0x00000002000f7210 */ /* 0x044fe40007f3e0ff */
[----:B------:R-:W-:Y:S02]  /*01d0*/  IADD3 R13, P2, PT, R0, R6, RZ ;  /* 0x00000006000d7210 */ /* 0x000fe40007f5e0ff */
[----:B------:R-:W-:Y:S02]  /*01e0*/  LEA.HI.X.SX32 R18, R2, RZ, 0x1, P1 ;  /* 0x000000ff02127211 */ /* 0x000fe400008f0eff */
[C---:B------:R-:W-:Y:S02]  /*01f0*/  IADD3 R2, P4, PT, R0.reuse, R12, RZ ;  /* 0x0000000c00027210 */ /* 0x040fe40007f9e0ff */
[----:B------:R-:W-:-:S02]  /*0200*/  IADD3 R9, P3, PT, R0, R7, RZ ;  /* 0x0000000700097210 */ /* 0x000fc40007f7e0ff */
[----:B------:R-:W-:Y:S02]  /*0210*/  LEA.HI.X.SX32 R11, R12, RZ, 0x1, P4 ;  /* 0x000000ff0c0b7211 */ /* 0x000fe400020f0eff */
[----:B-1----:R-:W-:Y:S02]  /*0220*/  LEA R10, P4, R2, UR4, 0x1 ;  /* 0x00000004020a7c11 */ /* 0x002fe4000f8808ff */
[----:B------:R-:W-:Y:S02]  /*0230*/  LEA.HI.X.SX32 R16, R6, RZ, 0x1, P2 ;  /* 0x000000ff06107211 */ /* 0x000fe400010f0eff */
[----:B------:R-:W-:Y:S02]  /*0240*/  IADD3 R12, PT, PT, R12, R3, RZ ;  /* 0x000000030c0c7210 */ /* 0x000fe40007ffe0ff */
[----:B------:R-:W-:Y:S02]  /*0250*/  LEA.HI.X.SX32 R14, R7, RZ, 0x1, P3 ;  /* 0x000000ff070e7211 */ /* 0x000fe400018f0eff */
[----:B------:R-:W-:-:S02]  /*0260*/  LEA R6, P2, R13, UR4, 0x1 ;  /* 0x000000040d067c11 */ /* 0x000fc4000f8408ff */
[----:B------:R-:W-:Y:S02]  /*0270*/  LEA R8, P1, R9, UR4, 0x1 ;  /* 0x0000000409087c11 */ /* 0x000fe4000f8208ff */
[----:B------:R-:W-:Y:S02]  /*0280*/  LEA.HI.X R11, R2, UR5, R11, 0x1, P4 ;  /* 0x00000005020b7c11 */ /* 0x000fe4000a0f0c0b */
[----:B------:R-:W-:Y:S02]  /*0290*/  IADD3 R2, PT, PT, R12, R3, RZ ;  /* 0x000000030c027210 */ /* 0x000fe40007ffe0ff */
[----:B------:R-:W-:Y:S02]  /*02a0*/  LEA.HI.X R7, R13, UR5, R16, 0x1, P2 ;  /* 0x000000050d077c11 */ /* 0x000fe400090f0c10 */
[----:B------:R-:W-:Y:S01]  /*02b0*/  LEA.HI.X R9, R9, UR5, R14, 0x1, P1 ;  /* 0x0000000509097c11 */ /* 0x000fe200088f0c0e */
[----:B------:R-:W2:Y:S01]  /*02c0*/  LDG.E.U16.CONSTANT R11, desc[UR8][R10.64] ;  /* 0x000000080a0b7981 */ /* 0x000ea2000c1e9500 */
[----:B------:R-:W-:-:S02]  /*02d0*/  LEA R4, P3, R15, UR4, 0x1 ;  /* 0x000000040f047c11 */ /* 0x000fc4000f8608ff */
[----:B------:R-:W-:Y:S01]  /*02e0*/  IADD3 R13, P1, PT, R0, R12, RZ ;  /* 0x0000000c000d7210 */ /* 0x000fe20007f3e0ff */
[----:B------:R-:W3:Y:S01]  /*02f0*/  LDG.E.U16.CONSTANT R17, desc[UR8][R6.64] ;  /* 0x0000000806117981 */ /* 0x000ee2000c1e9500 */
[----:B------:R-:W-:Y:S02]  /*0300*/  IADD3 R19, PT, PT, R2, R3, RZ ;  /* 0x0000000302137210 */ /* 0x000fe40007ffe0ff */
[----:B------:R-:W-:Y:S01]  /*0310*/  LEA.HI.X R5, R15, UR5, R18, 0x1, P3 ;  /* 0x000000050f057c11 */ /* 0x000fe200098f0c12 */
[----:B------:R-:W4:Y:S01]  /*0320*/  LDG.E.U16.CONSTANT R9, desc[UR8][R8.64] ;  /* 0x0000000808097981 */ /* 0x000f22000c1e9500 */
[----:B------:R-:W-:Y:S02]  /*0330*/  LEA.HI.X.SX32 R16, R12, RZ, 0x1, P1 ;  /* 0x000000ff0c107211 */ /* 0x000fe400008f0eff */
[----:B------:R-:W-:Y:S01]  /*0340*/  IADD3 R14, P2, PT, R0, R2, RZ ;  /* 0x00000002000e7210 */ /* 0x000fe20007f5e0ff */
[----:B------:R0:W5:Y:S01]  /*0350*/  LDG.E.U16.CONSTANT R15, desc[UR8][R4.64] ;  /* 0x00000008040f7981 */ /* 0x000162000c1e9500 */
[----:B------:R-:W-:-:S02]  /*0360*/  LEA R12, P1, R13, UR4, 0x1 ;  /* 0x000000040d0c7c11 */ /* 0x000fc4000f8208ff */
[----:B------:R-:W-:Y:S02]  /*0370*/  IADD3 R0, P3, PT, R0, R19, RZ ;  /* 0x0000001300007210 */ /* 0x000fe40007f7e0ff */
[----:B------:R-:W-:Y:S02]  /*0380*/  LEA.HI.X.SX32 R23, R2, RZ, 0x1, P2 ;  /* 0x000000ff02177211 */ /* 0x000fe400010f0eff */
[----:B------:R-:W-:Y:S02]  /*0390*/  LEA.HI.X R13, R13, UR5, R16, 0x1, P1 ;  /* 0x000000050d0d7c11 */ /* 0x000fe400088f0c10 */
[----:B------:R-:W-:Y:S02]  /*03a0*/  LEA.HI.X.SX32 R19, R19, RZ, 0x1, P3 ;  /* 0x000000ff13137211 */ /* 0x000fe400018f0eff */
[----:B0-----:R-:W-:Y:S02]  /*03b0*/  LEA R4, P2, R14, UR4, 0x1 ;  /* 0x000000040e047c11 */ /* 0x001fe4000f8408ff */
[----:B------:R-:W-:Y:S01]  /*03c0*/  LEA R6, P1, R0, UR4, 0x1 ;  /* 0x0000000400067c11 */ /* 0x000fe2000f8208ff */
[----:B------:R-:W5:Y:S01]  /*03d0*/  LDG.E.U16.CONSTANT R13, desc[UR8][R12.64] ;  /* 0x000000080c0d7981 */ /* 0x000f62000c1e9500 */
[----:B------:R-:W-:-:S02]  /*03e0*/  LEA.HI.X R5, R14, UR5, R23, 0x1, P2 ;  /* 0x000000050e057c11 */ /* 0x000fc400090f0c17 */
[----:B------:R-:W-:-:S04]  /*03f0*/  LEA.HI.X R7, R0, UR5, R19, 0x1, P1 ;  /* 0x0000000500077c11 */ /* 0x000fc800088f0c13 */
        /* <DEDUP_REMOVED lines=8> */
[----:B----4-:R0:W-:Y:S04]  /*0480*/  STS.U16 [R0+0x100], R9 ;  /* 0x0001000900007388 */ /* 0x0101e80000000400 */
[----:B-----5:R0:W-:Y:S04]  /*0490*/  STS.U16 [R0], R15 ;  /* 0x0000000f00007388 */ /* 0x0201e80000000400 */
[----:B------:R0:W-:Y:S04]  /*04a0*/  STS.U16 [R0+0x200], R13 ;  /* 0x0002000d00007388 */ /* 0x0001e80000000400 */
[----:B------:R0:W-:Y:S04]  /*04b0*/  STS.U16 [R0+0x280], R5 ;  /* 0x0002800500007388 */ /* 0x0001e80000000400 */
[----:B------:R0:W-:Y:S02]  /*04c0*/  STS.U16 [R0+0x300], R7 ;  /* 0x0003000700007388 */ /* 0x0001e40000000400 */
.L_x_2468:
[----:B------:R-:W-:Y:S05]  /*04d0*/  BSYNC.RECONVERGENT B0 ;  /* 0x0000000000007941 */ /* 0x000fea0003800200 */
.L_x_2467:
[----:B------:R-:W-:Y:S05]  /*04e0*/  @P0 EXIT ;  /* 0x000000000000094d */ /* 0x000fea0003800000 */
[----:B------:R-:W1:Y:S01]  /*04f0*/  LDC.64 R124, c[0x0][0x3b8] ;  /* 0x0000ee00ff7c7b82 */ /* 0x000e620000000a00 */
[----:B------:R-:W-:Y:S01]  /*0500*/  SHF.L.U32 R19, R20, 0x7, RZ ;  /* 0x0000000714137819 */ /* 0x000fe200000006ff */
[----:B------:R-:W2:Y:S04]  /*0510*/  LDCU.U8 UR4, c[0x0][0x3e0] ;  /* 0x00007c00ff0477ac */ /* 0x000ea80008000000 */
[----:B-1----:R-:W-:-:S05]  /*0520*/  IMAD.WIDE.U32 R18, R19, 0x2, R124 ;  /* 0x0000000213127825 */ /* 0x002fca00078e007c */
[----:B------:R1:W5:Y:S01]  /*0530*/  LDG.E.U16.CONSTANT R119, desc[UR8][R18.64+0x2] ;  /* 0x0000020812777981 */ /* 0x000362000c1e9500 */
[----:B--2---:R-:W-:Y:S01]  /*0540*/  UPRMT UR4, UR4, 0x8880, URZ ;  /* 0x0000888004047896 */ /* 0x004fe200080000ff */
[----:B------:R-:W-:-:S05]  /*0550*/  ISETP.GE.AND P1, PT, R120, R3, PT ;  /* 0x000000037800720c */ /* 0x000fca0003f26270 */
        /* <DEDUP_REMOVED lines=19> */
.L_x_2469:
[----:B------:R-:W-:Y:S06]  /*0690*/  BAR.SYNC.DEFER_BLOCKING 0x0 ;  /* 0x0000000000007b1d */ /* 0x000fec0000010000 */
[----:B------:R-:W-:Y:S05]  /*06a0*/  @P1 BRA `(.L_x_2470) ;  /* 0x0000000000d01947 */ /* 0x000fea0003800000 */
[----:B------:R2:W5:Y:S01]  /*06b0*/  LDG.E.U16.CONSTANT R18, desc[UR8][R18.64] ;  /* 0x0000000812127981 */ /* 0x000562000c1e9500 */
[----:B01----:R-:W-:Y:S01]  /*06c0*/  SHF.R.S32.HI R5, RZ, 0x1f, R122 ;  /* 0x0000001fff057819 */ /* 0x003fe2000001147a */
[----:B------:R-:W-:Y:S01]  /*06d0*/  HFMA2 R10, -RZ, RZ, 0, 0 ;  /* 0x00000000ff0a7431 */ /* 0x000fe200000001ff */
[----:B------:R-:W-:Y:S02]  /*06e0*/  SHF.L.U32 R0, R21, 0x4, RZ ;  /* 0x0000000415007819 */ /* 0x000fe400000006ff */
[----:B------:R-:W-:Y:S02]  /*06f0*/  LEA.HI R5, R5, R122, RZ, 0x3 ;  /* 0x0000007a05057211 */ /* 0x000fe400078f18ff */
[----:B------:R-:W-:Y:S02]  /*0700*/  MOV R12, R120 ;  /* 0x00000078000c7202 */ /* 0x000fe40000000f00 */
[----:B------:R-:W-:Y:S02]  /*0710*/  LOP3.LUT R0, R0, 0x10, RZ, 0xc0, !PT ;  /* 0x0000001000007812 */ /* 0x000fe400078ec0ff */
[----:B--2---:R-:W-:-:S07]  /*0720*/  SHF.R.S32.HI R2, RZ, 0x3, R5 ;  /* 0x00000003ff027819 */ /* 0x004fce0000011405 */
.L_x_2471:
        /* <DEDUP_REMOVED lines=44> */
.L_x_2470:
[----:B------:R3:W5:Y:S01]  /*09f0*/  LDL.64 R114, [R1] ;  /* 0x0000000001727983 */ /* 0x0007620000100a00 */
[----:B------:R-:W4:Y:S01]  /*0a00*/  LDCU UR6, c[0x0][0x3c8] ;  /* 0x00007900ff0677ac */ /* 0x000f220008000800 */
[----:B0-----:R-:W-:Y:S01]  /*0a10*/  HFMA2 R0, -RZ, RZ, 0, 0 ;  /* 0x00000000ff007431 */ /* 0x001fe200000001ff */
[----:B----4-:R-:W-:-:S13]  /*0a20*/  ISETP.GT.AND P0, PT, R120, UR6, PT ;  /* 0x0000000678007c0c */ /* 0x010fda000bf04270 */
[----:B---3--:R-:W-:Y:S05]  /*0a30*/  @!P0 BRA `(.L_x_2472) ;  /* 0x00000000001c8947 */ /* 0x008fea0003800000 */
[----:B-1----:R-:W0:Y:S02]  /*0a40*/  LDC R5, c[0x0][0x3cc] ;  /* 0x0000f300ff057b82 */ /* 0x002e240000000800 */
[----:B0-----:R-:W-:-:S04]  /*0a50*/  VIMNMX R0, PT, PT, R120, R5, PT ;  /* 0x0000000578007248 */ /* 0x001fc80003fe0100 */
[----:B------:R-:W-:-:S04]  /*0a60*/  IADD3 R0, PT, PT, R0, -UR6, RZ ;  /* 0x8000000600007c10 */ /* 0x000fc8000fffe0ff */
[----:B------:R-:W-:-:S04]  /*0a70*/  SHF.R.S32.HI R5, RZ, 0x1f, R0 ;  /* 0x0000001fff057819 */ /* 0x000fc80000011400 */
[----:B------:R-:W-:-:S04]  /*0a80*/  LEA.HI R5, R5, R0, RZ, 0x5 ;  /* 0x0000000005057211 */ /* 0x000fc800078f28ff */
[----:B------:R-:W-:-:S05]  /*0a90*/  SHF.R.S32.HI R5, RZ, 0x5, R5 ;  /* 0x00000005ff057819 */ /* 0x000fca0000011405 */
[----:B------:R-:W-:-:S07]  /*0aa0*/  IMAD R0, R5, 0x6, RZ ;  /* 0x0000000605007824 */ /* 0x000fce00078e02ff */
.L_x_2472:
[----:B------:R-:W0:Y:S01]  /*0ab0*/  LDCU UR11, c[0x0][0x3cc] ;  /* 0x00007980ff0b77ac */ /* 0x000e220008000800 */
[----:B------:R-:W-:Y:S02]  /*0ac0*/  MOV R2, RZ ;  /* 0x000000ff00027202 */ /* 0x000fe40000000f00 */
[----:B0-----:R-:W-:-:S13]  /*0ad0*/  ISETP.GT.AND P0, PT, R120, UR11, PT ;  /* 0x0000000b78007c0c */ /* 0x001fda000bf04270 */
[----:B------:R-:W-:Y:S05]  /*0ae0*/  @!P0 BRA `(.L_x_2473) ;  /* 0x00000000001c8947 */ /* 0x000fea0003800000 */
[----:B-1----:R-:W0:Y:S02]  /*0af0*/  LDC R5, c[0x0][0x3d0] ;  /* 0x0000f400ff057b82 */ /* 0x002e240000000800 */
[----:B0-----:R-:W-:-:S04]  /*0b00*/  VIMNMX R2, PT, PT, R120, R5, PT ;  /* 0x0000000578027248 */ /* 0x001fc80003fe0100 */
[----:B------:R-:W-:-:S04]  /*0b10*/  IADD3 R2, PT, PT, R2, -UR11, RZ ;  /* 0x8000000b02027c10 */ /* 0x000fc8000fffe0ff */
[----:B------:R-:W-:-:S04]  /*0b20*/  SHF.R.S32.HI R5, RZ, 0x1f, R2 ;  /* 0x0000001fff057819 */ /* 0x000fc80000011402 */
[----:B------:R-:W-:-:S04]  /*0b30*/  LEA.HI R5, R5, R2, RZ, 0x5 ;  /* 0x0000000205057211 */ /* 0x000fc800078f28ff */
[----:B------:R-:W-:-:S04]  /*0b40*/  SHF.R.S32.HI R5, RZ, 0x5, R5 ;  /* 0x00000005ff057819 */ /* 0x000fc80000011405 */
[----:B------:R-:W-:-:S07]  /*0b50*/  LEA R2, R5, R5, 0x2 ;  /* 0x0000000505027211 */ /* 0x000fce00078e10ff */
.L_x_2473:
[----:B------:R-:W0:Y:S01]  /*0b60*/  LDCU UR12, c[0x0][0x3d0] ;  /* 0x00007a00ff0c77ac */ /* 0x000e220008000800 */
[----:B-1----:R-:W-:Y:S02]  /*0b70*/  MOV R5, RZ ;  /* 0x000000ff00057202 */ /* 0x002fe40000000f00 */
[----:B0-----:R-:W-:-:S13]  /*0b80*/  ISETP.GT.AND P0, PT, R120, UR12, PT ;  /* 0x0000000c78007c0c */ /* 0x001fda000bf04270 */
[----:B------:R-:W-:Y:S05]  /*0b90*/  @!P0 BRA `(.L_x_2474) ;  /* 0x00000000001c8947 */ /* 0x000fea0003800000 */
[----:B------:R-:W2:Y:S02]  /*0ba0*/  LDC R5, c[0x0][0x3d4] ;  /* 0x0000f500ff057b82 */ /* 0x000ea40000000800 */
[----:B--2---:R-:W-:-:S04]  /*0bb0*/  VIMNMX R4, PT, PT, R120, R5, PT ;  /* 0x0000000578047248 */ /* 0x004fc80003fe0100 */
[----:B------:R-:W-:-:S04]  /*0bc0*/  IADD3 R4, PT, PT, R4, -UR12, RZ ;  /* 0x8000000c04047c10 */ /* 0x000fc8000fffe0ff */
[----:B------:R-:W-:-:S04]  /*0bd0*/  SHF.R.S32.HI R5, RZ, 0x1f, R4 ;  /* 0x0000001fff057819 */ /* 0x000fc80000011404 */
[----:B------:R-:W-:-:S04]  /*0be0*/  LEA.HI R5, R5, R4, RZ, 0x5 ;  /* 0x0000000405057211 */ /* 0x000fc800078f28ff */
[----:B------:R-:W-:-:S04]  /*0bf0*/  SHF.R.S32.HI R5, RZ, 0x5, R5 ;  /* 0x00000005ff057819 */ /* 0x000fc80000011405 */
[----:B------:R-:W-:-:S07]  /*0c00*/  SHF.L.U32 R5, R5, 0x2, RZ ;  /* 0x0000000205057819 */ /* 0x000fce00000006ff */
.L_x_2474:
[----:B------:R-:W0:Y:S01]  /*0c10*/  LDCU UR13, c[0x0][0x3d4] ;  /* 0x00007a80ff0d77ac */ /* 0x000e220008000800 */
[----:B--2---:R-:W-:Y:S01]  /*0c20*/  HFMA2 R4, -RZ, RZ, 0, 0 ;  /* 0x00000000ff047431 */ /* 0x004fe200000001ff */
        /* <DEDUP_REMOVED lines=9> */
.L_x_2475:
        /* <DEDUP_REMOVED lines=11> */
.L_x_2476:
        /* <DEDUP_REMOVED lines=22> */
[C---:B0-----:R-:W-:Y:S01]  /*0ed0*/  LEA R128, P1, R2.reuse, UR4, 0x2 ;  /* 0x0000000402807c11 */ /* 0x041fe2000f8210ff */
        /* <DEDUP_REMOVED lines=11> */
[----:B------:R-:W-:Y:S01]  /*0f90*/  IADD3 R119, PT, PT, R120, R119, RZ ;  /* 0x0000007778777210 */ /* 0x000fe20007ffe0ff */
[----:B0-----:R-:W-:Y:S01]  /*0fa0*/  ULEA UR4, UR5, UR4, 0x18 ;  /* 0x0000000405047291 */ /* 0x001fe2000f8ec0ff */
[----:B------:R-:W-:Y:S11]  /*0fb0*/  @!P0 BRA `(.L_x_2477) ;  /* 0x0000008000e48947 */ /* 0x000ff60003800000 */
[----:B------:R-:W-:Y:S01]  /*0fc0*/  HFMA2 R118, -RZ, RZ, 0, 0 ;  /* 0x00000000ff767431 */ /* 0x000fe200000001ff */
[----:B------:R-:W-:Y:S02]  /*0fd0*/  VIMNMX R29, PT, PT, R121, UR6, PT ;  /* 0x00000006791d7c48 */ /* 0x000fe4000bfe0100 */
[----:B------:R-:W-:-:S07]  /*0fe0*/  PRMT R14, RZ, 0x7610, R14 ;  /* 0x00007610ff0e7816 */ /* 0x000fce000000000e */
.L_x_2478:
[----:B------:R-:W2:Y:S01]  /*0ff0*/  LDG.E.128.CONSTANT R16, desc[UR8][R128.64] ;  /* 0x0000000880107981 */ /* 0x000ea2000c1e9d00 */
[----:B------:R-:W-:Y:S02]  /*1000*/  ISETP.NE.AND P0, PT, R120, R119, PT ;  /* 0x000000777800720c */ /* 0x000fe40003f05270 */
[----:B------:R-:W-:-:S05]  /*1010*/  MOV R117, UR10 ;  /* 0x0000000a00757c02 */ /* 0x000fca0008000f00 */
[----:B------:R-:W-:-:S05]  /*1020*/  IMAD.WIDE R32, R117, 0x4, R128 ;  /* 0x0000000475207825 */ /* 0x000fca00078e0280 */
[----:B------:R0:W3:Y:S01]  /*1030*/  LDG.E.128.CONSTANT R24, desc[UR8][R32.64] ;  /* 0x0000000820187981 */ /* 0x0000e2000c1e9d00 */
[----:B------:R-:W1:Y:S01]  /*1040*/  @!P0 LDC.64 R20, c[0x0][0x3b8] ;  /* 0x0000ee00ff148b82 */ /* 0x000e620000000a00 */
[----:B------:R-:W-:-:S05]  /*1050*/  @!P0 SHF.L.U32 R15, R120, 0x1, RZ ;  /* 0x00000001780f8819 */ /* 0x000fca00000006ff */
[----:B-1----:R-:W-:-:S06]  /*1060*/  @!P0 IMAD.WIDE.U32 R20, R15, 0x2, R20 ;  /* 0x000000020f148825 */ /* 0x002fcc00078e0014 */
[----:B------:R1:W4:Y:S01]  /*1070*/  @!P0 LDG.E.U16.CONSTANT R21, desc[UR8][R20.64+0x2] ;  /* 0x0000020814158981 */ /* 0x000322000c1e9500 */
[----:B------:R-:W-:-:S06]  /*1080*/  @!P0 LEA R30, R118, R1, 0x3 ;  /* 0x00000001761e8211 */ /* 0x000fcc00078e18ff */
[----:B------:R-:W5:Y:S01]  /*1090*/  @!P0 LDL.64 R30, [R30+0x8] ;  /* 0x000008001e1e8983 */ /* 0x000f620000100a00 */
[----:B0-----:R-:W-:Y:S01]  /*10a0*/  IMAD.WIDE R32, R117, 0x4, R32 ;  /* 0x0000000475207825 */ /* 0x001fe200078e0220 */
[----:B--2---:R-:W-:-:S04]  /*10b0*/  LOP3.LUT R15, R17, 0xff, RZ, 0xc0, !PT ;  /* 0x000000ff110f7812 */ /* 0x004fc800078ec0ff */
[----:B------:R-:W-:Y:S02]  /*10c0*/  IADD3 R23, PT, PT, R15, -0x80, RZ ;  /* 0xffffff800f177810 */ /* 0x000fe40007ffe0ff */
[----:B------:R-:W-:Y:S02]  /*10d0*/  LOP3.LUT R15, R19, 0xff, RZ, 0xc0, !PT ;  /* 0x000000ff130f7812 */ /* 0x000fe400078ec0ff */
[C---:B------:R-:W-:Y:S02]  /*10e0*/  LEA.HI R56, R16.reuse, 0xffffff80, RZ, 0x8 ;  /* 0xffffff8010387811 */ /* 0x040fe400078f40ff */
[----:B------:R-:W-:Y:S02]  /*10f0*/  IADD3 R35, PT, PT, R15, -0x80, RZ ;  /* 0xffffff800f237810 */ /* 0x000fe40007ffe0ff */
[----:B------:R-:W-:Y:S02]  /*1100*/  LOP3.LUT R15, R16, 0xff, RZ, 0xc0, !PT ;  /* 0x000000ff100f7812 */ /* 0x000fe400078ec0ff */
[----:B------:R-:W-:-:S02]  /*1110*/  SHF.R.U32.HI R22, RZ, 0x8, R16 ;  /* 0x00000008ff167819 */ /* 0x000fc40000011610 */
[----:B------:R-:W-:Y:S02]  /*1120*/  LOP3.LUT R28, R18, 0xff, RZ, 0xc0, !PT ;  /* 0x000000ff121c7812 */ /* 0x000fe400078ec0ff */
[----:B------:R-:W-:Y:S02]  /*1130*/  SHF.R.U32.HI R16, RZ, 0x10, R16 ;  /* 0x00000010ff107819 */ /* 0x000fe40000011610 */
[----:B------:R-:W-:Y:S02]  /*1140*/  IADD3 R34, PT, PT, R28, -0x80, RZ ;  /* 0xffffff801c227810 */ /* 0x000fe40007ffe0ff */
[----:B------:R-:W-:Y:S02]  /*1150*/  LOP3.LUT R16, R16, 0xff, RZ, 0xc0, !PT ;  /* 0x000000ff10107812 */ /* 0x000fe400078ec0ff */
[----:B------:R-:W-:Y:S02]  /*1160*/  SHF.R.U32.HI R28, RZ, 0x8, R17 ;  /* 0x00000008ff1c7819 */ /* 0x000fe40000011611 */
[----:B------:R-:W-:-:S02]  /*1170*/  LEA.HI R55, R17, 0xffffff80, RZ, 0x8 ;  /* 0xffffff8011377811 */ /* 0x000fc400078f40ff */
[----:B------:R-:W-:Y:S02]  /*1180*/  IADD3 R16, PT, PT, R16, -0x80, RZ ;  /* 0xffffff8010107810 */ /* 0x000fe40007ffe0ff */
[----:B------:R-:W-:Y:S02]  /*1190*/  LOP3.LUT R28, R28, 0xff, RZ, 0xc0, !PT ;  /* 0x000000ff1c1c7812 */ /* 0x000fe400078ec0ff */
[----:B------:R-:W-:Y:S01]  /*11a0*/  SHF.R.U32.HI R17, RZ, 0x10, R17 ;  /* 0x00000010ff117819 */ /* 0x000fe20000011611 */
[----:B------:R0:W-:Y:S01]  /*11b0*/  I2F.F16 R50, R16 ;  /* 0x0000001000327306 */ /* 0x0001e20000200c00 */
[----:B------:R-:W-:Y:S02]  /*11c0*/  IADD3 R15, PT, PT, R15, -0x80, RZ ;  /* 0xffffff800f0f7810 */ /* 0x000fe40007ffe0ff */
[----:B------:R-:W-:Y:S02]  /*11d0*/  IADD3 R28, PT, PT, R28, -0x80, RZ ;  /* 0xffffff801c1c7810 */ /* 0x000fe40007ffe0ff */
[----:B------:R-:W-:-:S02]  /*11e0*/  LOP3.LUT R17, R17, 0xff, RZ, 0xc0, !PT ;  /* 0x000000ff11117812 */ /* 0x000fc400078ec0ff */
[----:B0-----:R-:W-:Y:S01]  /*11f0*/  SHF.R.U32.HI R16, RZ, 0x8, R19 ;  /* 0x00000008ff107819 */ /* 0x001fe20000011613 */
[----:B-1----:R0:W-:Y:S08]  /*1200*/  I2F.F16 R20, R15 ;  /* 0x0000000f00147306 */ /* 0x0021f00000200c00 */
[----:B------:R1:W-:Y:S01]  /*1210*/  I2F.F16 R47, R28 ;  /* 0x0000001c002f7306 */ /* 0x0003e20000200c00 */
[----:B0-----:R-:W-:-:S02]  /*1220*/  IADD3 R15, PT, PT, R17, -0x80, RZ ;  /* 0xffffff80110f7810 */ /* 0x001fc40007ffe0ff */
[----:B-1----:R-:W-:Y:S02]  /*1230*/  LOP3.LUT R28, R16, 0xff, RZ, 0xc0, !PT ;  /* 0x000000ff101c7812 */ /* 0x002fe400078ec0ff */
[----:B------:R-:W0:Y:S03]  /*1240*/  LDS.64 R16, [UR4] ;  /* 0x00000004ff107984 */ /* 0x000e260008000a00 */
[----:B------:R1:W-:Y:S01]  /*1250*/  I2F.F16 R37, R34 ;  /* 0x0000002200257306 */ /* 0x0003e20000200c00 */
[----:B------:R-:W-:Y:S02]  /*1260*/  LEA.HI R53, R18, 0xffffff80, RZ, 0x8 ;  /* 0xffffff8012357811 */ /* 0x000fe400078f40ff */
[----:B------:R-:W-:Y:S02]  /*1270*/  LEA.HI R54, R19, 0xffffff80, RZ, 0x8 ;  /* 0xffffff8013367811 */ /* 0x000fe400078f40ff */
[----:B------:R-:W-:-:S02]  /*1280*/  LOP3.LUT R22, R22, 0xff, RZ, 0xc0, !PT ;  /* 0x000000ff16167812 */ /* 0x000fc400078ec0ff */
[--C-:B-1----:R-:W-:Y:S02]  /*1290*/  SHF.R.U32.HI R34, RZ, 0x8, R18.reuse ;  /* 0x00000008ff227819 */ /* 0x102fe40000011612 */
[----:B------:R-:W-:Y:S02]  /*12a0*/  SHF.R.U32.HI R18, RZ, 0x10, R18 ;  /* 0x00000010ff127819 */ /* 0x000fe40000011612 */
[----:B------:R-:W-:Y:S02]  /*12b0*/  SHF.R.U32.HI R19, RZ, 0x10, R19 ;  /* 0x00000010ff137819 */ /* 0x000fe40000011613 */
[----:B------:R-:W-:Y:S01]  /*12c0*/  LOP3.LUT R18, R18, 0xff, RZ, 0xc0, !PT ;  /* 0x000000ff12127812 */ /* 0x000fe200078ec0ff */
[----:B------:R-:W1:Y:S01]  /*12d0*/  I2F.F16 R23, R23 ;  /* 0x0000001700177306 */ /* 0x000e620000200c00 */
[----:B------:R-:W-:Y:S02]  /*12e0*/  IADD3 R22, PT, PT, R22, -0x80, RZ ;  /* 0xffffff8016167810 */ /* 0x000fe40007ffe0ff */
[----:B------:R-:W-:-:S02]  /*12f0*/  LOP3.LUT R19, R19, 0xff, RZ, 0xc0, !PT ;  /* 0x000000ff13137812 */ /* 0x000fc400078ec0ff */
[----:B------:R-:W-:Y:S02]  /*1300*/  LOP3.LUT R34, R34, 0xff, RZ, 0xc0, !PT ;  /* 0x000000ff22227812 */ /* 0x000fe400078ec0ff */
[----:B------:R-:W-:Y:S01]  /*1310*/  IADD3 R28, PT, PT, R28, -0x80, RZ ;  /* 0xffffff801c1c7810 */ /* 0x000fe20007ffe0ff */
[----:B------:R-:W2:Y:S01]  /*1320*/  I2F.F16 R39, R35 ;  /* 0x0000002300277306 */ /* 0x000ea20000200c00 */
[----:B------:R-:W-:Y:S02]  /*1330*/  IADD3 R18, PT, PT, R18, -0x80, RZ ;  /* 0xffffff8012127810 */ /* 0x000fe40007ffe0ff */
[----:B------:R-:W-:-:S05]  /*1340*/  IADD3 R19, PT, PT, R19, -0x80, RZ ;  /* 0xffffff8013137810 */ /* 0x000fca0007ffe0ff */
[----:B------:R3:W-:Y:S01]  /*1350*/  I2F.F16 R49, R15 ;  /* 0x0000000f00317306 */ /* 0x0007e20000200c00 */
[----:B------:R-:W-:Y:S02]  /*1360*/  IADD3 R34, PT, PT, R34, -0x80, RZ ;  /* 0xffffff8022227810 */ /* 0x000fe40007ffe0ff */
[----:B---3--:R-:W-:-:S05]  /*1370*/  @!P0 IADD3 R15, PT, PT, R118, 0x1, RZ ;  /* 0x00000001760f8810 */ /* 0x008fca0007ffe0ff */
[----:B------:R-:W3:Y:S01]  /*1380*/  I2F.F16 R22, R22 ;  /* 0x0000001600167306 */ /* 0x000ee20000200c00 */
[----:B------:R-:W-:Y:S02]  /*1390*/  @!P0 MOV R118, R15 ;  /* 0x0000000f00768202 */ /* 0x000fe40000000f00 */
[----:B------:R-:W-:-:S05]  /*13a0*/  LOP3.LUT R15, R25, 0xff, RZ, 0xc0, !PT ;  /* 0x000000ff190f7812 */ /* 0x000fca00078ec0ff */
[----:B------:R4:W5:Y:S01]  /*13b0*/  I2F.F16 R46, R28 ;  /* 0x0000001c002e7306 */ /* 0x0009620000200c00 */
[----:B0-----:R-:W-:Y:S01]  /*13c0*/  HADD2.F32 R41, -RZ, R16.H1_H1 ;  /* 0x30000010ff297230 */ /* 0x001fe20000004100 */
[----:B------:R-:W-:-:S06]  /*13d0*/  IADD3 R15, PT, PT, R15, -0x80, RZ ;  /* 0xffffff800f0f7810 */ /* 0x000fcc0007ffe0ff */
[----:B------:R0:W-:Y:S01]  /*13e0*/  I2F.F16 R52, R18 ;  /* 0x0000001200347306 */ /* 0x0001e20000200c00 */
[--C-:B------:R-:W-:Y:S02]  /*13f0*/  HADD2.F32 R42, -RZ, R17.reuse.H0_H0 ;  /* 0x20000011ff2a7230 */ /* 0x100fe40000004100 */
[----:B----4-:R-:W-:-:S05]  /*1400*/  HADD2.F32 R28, -RZ, R17.H1_H1 ;  /* 0x30000011ff1c7230 */ /* 0x010fca0000004100 */
[----:B------:R4:W-:Y:S01]  /*1410*/  I2F.F16 R51, R19 ;  /* 0x0000001300337306 */ /* 0x0009e20000200c00 */
[----:B0-----:R-:W-:Y:S02]  /*1420*/  LOP3.LUT R18, R24, 0xff, RZ, 0xc0, !PT ;  /* 0x000000ff18127812 */ /* 0x001fe400078ec0ff */
[----:B------:R-:W-:Y:S02]  /*1430*/  LOP3.LUT R17, R27, 0xff, RZ, 0xc0, !PT ;  /* 0x000000ff1b117812 */ /* 0x000fe400078ec0ff */
[----:B------:R-:W-:-:S03]  /*1440*/  IADD3 R18, PT, PT, R18, -0x80, RZ ;  /* 0xffffff8012127810 */ /* 0x000fc60007ffe0ff */
[----:B------:R0:W5:Y:S01]  /*1450*/  I2F.F16 R45, R34 ;  /* 0x00000022002d7306 */ /* 0x0001620000200c00 */
[----:B----4-:R-:W-:Y:S01]  /*1460*/  HADD2.F32 R19, -RZ, R16.H0_H0 ;  /* 0x20000010ff137230 */ /* 0x010fe20000004100 */
[----:B------:R-:W-:Y:S02]  /*1470*/  LOP3.LUT R16, R26, 0xff, RZ, 0xc0, !PT ;  /* 0x000000ff1a107812 */ /* 0x000fe400078ec0ff */
[----:B------:R-:W-:Y:S02]  /*1480*/  @!P0 IADD3 R119, PT, PT, R21, R120, RZ ;  /* 0x0000007815778210 */ /* 0x000fe40007ffe0ff */
[----:B------:R-:W-:Y:S01]  /*1490*/  IADD3 R59, PT, PT, R16, -0x80, RZ ;  /* 0xffffff80103b7810 */ /* 0x000fe20007ffe0ff */
[----:B-1----:R-:W-:Y:S01]  /*14a0*/  HADD2.F32 R16, -RZ, R23.H0_H0 ;  /* 0x20000017ff107230 */ /* 0x002fe20000004100 */
[----:B------:R2:W-:Y:S01]  /*14b0*/  I2F.F16 R57, R18 ;  /* 0x0000001200397306 */ /* 0x0005e20000200c00 */
[----:B------:R-:W-:Y:S01]  /*14c0*/  SHF.R.U32.HI R21, RZ, 0x8, R24 ;  /* 0x00000008ff157819 */ /* 0x000fe20000011618 */
[----:B------:R-:W-:Y:S01]  /*14d0*/  HADD2.F32 R47, -RZ, R47.H0_H0 ;  /* 0x2000002fff2f7230 */ /* 0x000fe20000004100 */
[----:B------:R-:W-:Y:S01]  /*14e0*/  IADD3 R60, PT, PT, R17, -0x80, RZ ;  /* 0xffffff80113c7810 */ /* 0x000fe20007ffe0ff */
[----:B------:R-:W-:Y:S01]  /*14f0*/  HADD2.F32 R17, -RZ, R37.H0_H0 ;  /* 0x20000025ff117230 */ /* 0x000fe20000004100 */
[----:B0-----:R-:W0:Y:S03]  /*1500*/  LDS.64 R34, [UR4+0x8] ;  /* 0x00000804ff227984 */ /* 0x001e260008000a00 */
[----:B------:R1:W-:Y:S01]  /*1510*/  I2F.F16 R58, R15 ;  /* 0x0000000f003a7306 */ /* 0x0003e20000200c00 */
[----:B--2---:R-:W-:Y:S01]  /*1520*/  HADD2.F32 R18, -RZ, R39.H0_H0 ;  /* 0x20000027ff127230 */ /* 0x004fe20000004100 */
[----:B------:R-:W-:Y:S01]  /*1530*/  LOP3.LUT R21, R21, 0xff, RZ, 0xc0, !PT ;  /* 0x000000ff15157812 */ /* 0x000fe200078ec0ff */
[----:B---3--:R-:W-:-:S02]  /*1540*/  HADD2.F32 R48, -RZ, R22.H0_H0 ;  /* 0x20000016ff307230 */ /* 0x008fc40000004100 */
[----:B-----5:R-:W-:Y:S02]  /*1550*/  HADD2.F32 R46, -RZ, R46.H0_H0 ;  /* 0x2000002eff2e7230 */ /* 0x020fe40000004100 */
[----:B-1----:R-:W-:Y:S02]  /*1560*/  HADD2.F32 R15, -RZ, R20.H0_H0 ;  /* 0x20000014ff0f7230 */ /* 0x002fe40000004100 */
[C---:B------:R-:W-:Y:S01]  /*1570*/  FFMA.FTZ R20, R19.reuse, R16, RZ ;  /* 0x0000001013147223 */ /* 0x040fe200000100ff */
[C---:B------:R-:W-:Y:S01]  /*1580*/  FFMA.FTZ R37, R19.reuse, R18, RZ ;  /* 0x0000001213257223 */ /* 0x040fe200000100ff */
[----:B------:R-:W-:Y:S01]  /*1590*/  FFMA.FTZ R22, R19, R17, RZ ;  /* 0x0000001113167223 */ /* 0x000fe200000100ff */
[----:B------:R-:W-:Y:S01]  /*15a0*/  FFMA.FTZ R23, R15, R19, RZ ;  /* 0x000000130f177223 */ /* 0x000fe200000100ff */
[----:B------:R-:W-:Y:S02]  /*15b0*/  HADD2.F32 R45, -RZ, R45.H0_H0 ;  /* 0x2000002dff2d7230 */ /* 0x000fe40000004100 */
[----:B------:R-:W-:Y:S01]  /*15c0*/  FFMA.FTZ R19, R41, R47, R20 ;  /* 0x0000002f29137223 */ /* 0x000fe20000010014 */
[----:B------:R-:W-:Y:S01]  /*15d0*/  IADD3 R21, PT, PT, R21, -0x80, RZ ;  /* 0xffffff8015157810 */ /* 0x000fe20007ffe0ff */
[----:B------:R-:W-:Y:S01]  /*15e0*/  FFMA.FTZ R23, R48, R41, R23 ;  /* 0x0000002930177223 */ /* 0x000fe20000010017 */
[----:B------:R-:W-:Y:S01]  /*15f0*/  FFMA.FTZ R20, R41, R46, R37 ;  /* 0x0000002e29147223 */ /* 0x000fe20000010025 */
[----:B------:R-:W-:-:S02]  /*1600*/  HADD2.F32 R50, -RZ, R50.H0_H0 ;  /* 0x20000032ff327230 */ /* 0x000fc40000004100 */
[----:B------:R-:W-:Y:S02]  /*1610*/  HADD2.F32 R51, -RZ, R51.H0_H0 ;  /* 0x20000033ff337230 */ /* 0x000fe40000004100 */
[----:B------:R-:W-:Y:S01]  /*1620*/  FFMA.FTZ R43, R41, R45, R22 ;  /* 0x0000002d292b7223 */ /* 0x000fe20000010016 */
[----:B------:R1:W-:Y:S01]  /*1630*/  I2F.F16 R61, R21 ;  /* 0x00000015003d7306 */ /* 0x0003e20000200c00 */
[----:B------:R-:W-:Y:S01]  /*1640*/  FFMA.FTZ R37, R50, R42, R23 ;  /* 0x0000002a32257223 */ /* 0x000fe20000010017 */
[----:B------:R-:W-:Y:S02]  /*1650*/  FFMA.FTZ R41, R42, R51, R20 ;  /* 0x000000332a297223 */ /* 0x000fe40000010014 */
[----:B-1----:R1:W2:Y:S04]  /*1660*/  LDG.E.128.CONSTANT R20, desc[UR8][R32.64] ;  /* 0x0000000820147981 */ /* 0x0022a8000c1e9d00 */
[----:B------:R-:W3:Y:S01]  /*1670*/  I2F.F16 R56, R56 ;  /* 0x0000003800387306 */ /* 0x000ee20000200c00 */
[----:B------:R-:W-:-:S07]  /*1680*/  SHF.R.U32.HI R36, RZ, 0x8, R25 ;  /* 0x00000008ff247819 */ /* 0x000fce0000011619 */
[----:B------:R-:W4:Y:S08]  /*1690*/  I2F.F16 R55, R55 ;  /* 0x0000003700377306 */ /* 0x000f300000200c00 */
[----:B------:R-:W5:Y:S08]  /*16a0*/  I2F.F16 R53, R53 ;  /* 0x0000003500357306 */ /* 0x000f700000200c00 */
[----:B------:R-:W0:Y:S01]  /*16b0*/  I2F.F16 R54, R54 ;  /* 0x0000003600367306 */ /* 0x000e220000200c00 */
[----:B------:R-:W-:Y:S01]  /*16c0*/  LOP3.LUT R36, R36, 0xff, RZ, 0xc0, !PT ;  /* 0x000000ff24247812 */ /* 0x000fe200078ec0ff */
[----:B------:R-:W-:Y:S01]  /*16d0*/  HADD2.F32 R49, -RZ, R49.H0_H0 ;  /* 0x20000031ff317230 */ /* 0x000fe20000004100 */
[----:B------:R-:W-:Y:S01]  /*16e0*/  LEA.HI R65, R24, 0xffffff80, RZ, 0x8 ;  /* 0xffffff8018417811 */ /* 0x000fe200078f40ff */
[----:B------:R-:W-:Y:S01]  /*16f0*/  HADD2.F32 R52, -RZ, R52.H0_H0 ;  /* 0x20000034ff347230 */ /* 0x000fe20000004100 */
[----:B------:R-:W-:-:S02]  /*1700*/  LEA.HI R66, R25, 0xffffff80, RZ, 0x8 ;  /* 0xffffff8019427811 */ /* 0x000fc400078f40ff */
[----:B------:R-:W-:Y:S02]  /*1710*/  SHF.R.U32.HI R24, RZ, 0x10, R24 ;  /* 0x00000010ff187819 */ /* 0x000fe40000011618 */
[----:B------:R-:W-:Y:S01]  /*1720*/  SHF.R.U32.HI R25, RZ, 0x10, R25 ;  /* 0x00000010ff197819 */ /* 0x000fe20000011619 */
[----:B---3--:R-:W-:Y:S01]  /*1730*/  HADD2.F32 R56, -RZ, R56.H0_H0 ;  /* 0x20000038ff387230 */ /* 0x008fe20000004100 */
[----:B------:R-:W-:Y:S01]  /*1740*/  SHF.R.U32.HI R38, RZ, 0x8, R26 ;  /* 0x00000008ff267819 */ /* 0x000fe2000001161a */
[----:B----4-:R-:W-:Y:S01]  /*1750*/  HADD2.F32 R55, -RZ, R55.H0_H0 ;  /* 0x20000037ff377230 */ /* 0x010fe20000004100 */
[----:B------:R-:W-:Y:S01]  /*1760*/  IADD3 R36, PT, PT, R36, -0x80, RZ ;  /* 0xffffff8024247810 */ /* 0x000fe20007ffe0ff */
[----:B-----5:R-:W-:Y:S02]  /*1770*/  HADD2.F32 R53, -RZ, R53.H0_H0 ;  /* 0x20000035ff357230 */ /* 0x020fe40000004100 */
[----:B------:R-:W-:Y:S01]  /*1780*/  FFMA.FTZ R39, R42, R49, R19 ;  /* 0x000000312a277223 */ /* 0x000fe20000010013 */
[----:B0-----:R-:W-:-:S02]  /*1790*/  HADD2.F32 R54, -RZ, R54.H0_H0 ;  /* 0x20000036ff367230 */ /* 0x001fc40000004100 */
[----:B------:R-:W-:Y:S01]  /*17a0*/  FFMA.FTZ R64, R42, R52, R43 ;  /* 0x000000342a407223 */ /* 0x000fe2000001002b */
[----:B------:R-:W-:Y:S02]  /*17b0*/  LOP3.LUT R24, R24, 0xff, RZ, 0xc0, !PT ;  /* 0x000000ff18187812 */ /* 0x000fe400078ec0ff */
[----:B------:R-:W-:Y:S01]  /*17c0*/  LOP3.LUT R25, R25, 0xff, RZ, 0xc0, !PT ;  /* 0x000000ff19197812 */ /* 0x000fe200078ec0ff */
[----:B------:R0:W-:Y:S01]  /*17d0*/  I2F.F16 R62, R36 ;  /* 0x00000024003e7306 */ /* 0x0001e20000200c00 */
[----:B------:R-:W-:Y:S01]  /*17e0*/  LOP3.LUT R38, R38, 0xff, RZ, 0xc0, !PT ;  /* 0x000000ff26267812 */ /* 0x000fe200078ec0ff */
[C---:B------:R-:W-:Y:S01]  /*17f0*/  FFMA.FTZ R44, R28.reuse, R55, R39 ;  /* 0x000000371c2c7223 */ /* 0x040fe20000010027 */
[C---:B------:R-:W-:Y:S01]  /*1800*/  FFMA.FTZ R64, R28.reuse, R53, R64 ;  /* 0x000000351c407223 */ /* 0x040fe20000010040 */
[----:B------:R-:W-:Y:S01]  /*1810*/  FFMA.FTZ R43, R28, R54, R41 ;  /* 0x000000361c2b7223 */ /* 0x000fe20000010029 */
[----:B------:R-:W-:Y:S02]  /*1820*/  LEA.HI R68, R26, 0xffffff80, RZ, 0x8 ;  /* 0xffffff801a447811 */ /* 0x000fe400078f40ff */
[----:B------:R-:W-:Y:S01]  /*1830*/  IADD3 R38, PT, PT, R38, -0x80, RZ ;  /* 0xffffff8026267810 */ /* 0x000fe20007ffe0ff */
[----:B0-----:R-:W-:Y:S01]  /*1840*/  FFMA.FTZ R36, R56, R28, R37 ;  /* 0x0000001c38247223 */ /* 0x001fe20000010025 */
[----:B------:R-:W-:-:S02]  /*1850*/  SHF.R.U32.HI R28, RZ, 0x10, R26 ;  /* 0x00000010ff1c7819 */ /* 0x000fc4000001161a */
[----:B------:R-:W-:Y:S02]  /*1860*/  IADD3 R19, PT, PT, R24, -0x80, RZ ;  /* 0xffffff8018137810 */ /* 0x000fe40007ffe0ff */
[----:B------:R-:W-:Y:S01]  /*1870*/  IADD3 R26, PT, PT, R25, -0x80, RZ ;  /* 0xffffff80191a7810 */ /* 0x000fe20007ffe0ff */
[----:B------:R-:W0:Y:S01]  /*1880*/  I2F.F16 R59, R59 ;  /* 0x0000003b003b7306 */ /* 0x000e220000200c00 */
[----:B------:R-:W3:Y:S01]  /*1890*/  LDS.64 R24, [UR4+0x80] ;  /* 0x00008004ff187984 */ /* 0x000ee20008000a00 */
[--C-:B------:R-:W-:Y:S02]  /*18a0*/  SHF.R.U32.HI R40, RZ, 0x8, R27.reuse ;  /* 0x00000008ff287819 */ /* 0x100fe4000001161b */
[----:B------:R-:W-:Y:S02]  /*18b0*/  LEA.HI R72, R27, 0xffffff80, RZ, 0x8 ;  /* 0xffffff801b487811 */ /* 0x000fe400078f40ff */
[----:B------:R-:W-:Y:S02]  /*18c0*/  LOP3.LUT R40, R40, 0xff, RZ, 0xc0, !PT ;  /* 0x000000ff28287812 */ /* 0x000fe400078ec0ff */
[----:B------:R-:W4:Y:S01]  /*18d0*/  I2F.F16 R60, R60 ;  /* 0x0000003c003c7306 */ /* 0x000f220000200c00 */
[----:B------:R-:W-:-:S02]  /*18e0*/  SHF.R.U32.HI R27, RZ, 0x10, R27 ;  /* 0x00000010ff1b7819 */ /* 0x000fc4000001161b */
[----:B------:R-:W-:-:S05]  /*18f0*/  LOP3.LUT R28, R28, 0xff, RZ, 0xc0, !PT ;  /* 0x000000ff1c1c7812 */ /* 0x000fca00078ec0ff */
[----:B------:R-:W5:Y:S01]  /*1900*/  I2F.F16 R38, R38 ;  /* 0x0000002600267306 */ /* 0x000f620000200c00 */
[----:B------:R-:W-:Y:S02]  /*1910*/  IADD3 R40, PT, PT, R40, -0x80, RZ ;  /* 0xffffff8028287810 */ /* 0x000fe40007ffe0ff */
[----:B------:R-:W-:Y:S02]  /*1920*/  IADD3 R28, PT, PT, R28, -0x80, RZ ;  /* 0xffffff801c1c7810 */ /* 0x000fe40007ffe0ff */
[----:B------:R-:W-:Y:S01]  /*1930*/  LOP3.LUT R27, R27, 0xff, RZ, 0xc0, !PT ;  /* 0x000000ff1b1b7812 */ /* 0x000fe200078ec0ff */
[--C-:B------:R-:W-:Y:S02]  /*1940*/  HADD2.F32 R37, -RZ, R34.reuse.H0_H0 ;  /* 0x20000022ff257230 */ /* 0x100fe40000004100 */
[----:B------:R-:W1:Y:S01]  /*1950*/  I2F.F16 R19, R19 ;  /* 0x0000001300137306 */ /* 0x000e620000200c00 */
[----:B------:R-:W-:Y:S01]  /*1960*/  HADD2.F32 R39, -RZ, R34.H1_H1 ;  /* 0x30000022ff277230 */ /* 0x000fe20000004100 */
[----:B------:R-:W-:Y:S01]  /*1970*/  IADD3 R27, PT, PT, R27, -0x80, RZ ;  /* 0xffffff801b1b7810 */ /* 0x000fe20007ffe0ff */
[----:B------:R-:W-:-:S02]  /*1980*/  HADD2.F32 R42, -RZ, R35.H0_H0 ;  /* 0x20000023ff2a7230 */ /* 0x000fc40000004100 */
[----:B------:R-:W-:Y:S02]  /*1990*/  HADD2.F32 R41, -RZ, R35.H1_H1 ;  /* 0x30000023ff297230 */ /* 0x000fe40000004100 */
[----:B------:R-:W3:Y:S01]  /*19a0*/  LDS.64 R34, [UR4+0x100] ;  /* 0x00010004ff227984 */ /* 0x000ee20008000a00 */
[----:B------:R-:W1:Y:S01]  /*19b0*/  I2F.F16 R26, R26 ;  /* 0x0000001a001a7306 */ /* 0x000e620000200c00 */
[----:B0-----:R-:W-:Y:S02]  /*19c0*/  HADD2.F32 R59, -RZ, R59.H0_H0 ;  /* 0x2000003bff3b7230 */ /* 0x001fe40000004100 */
[----:B------:R-:W-:Y:S02]  /*19d0*/  HADD2.F32 R57, -RZ, R57.H0_H0 ;  /* 0x20000039ff397230 */ /* 0x000fe40000004100 */
[----:B------:R-:W-:-:S03]  /*19e0*/  HADD2.F32 R58, -RZ, R58.H0_H0 ;  /* 0x2000003aff3a7230 */ /* 0x000fc60000004100 */
[----:B------:R-:W0:Y:S01]  /*19f0*/  I2F.F16 R40, R40 ;  /* 0x0000002800287306 */ /* 0x000e220000200c00 */
[----:B----4-:R-:W-:Y:S02]  /*1a00*/  HADD2.F32 R60, -RZ, R60.H0_H0 ;  /* 0x2000003cff3c7230 */ /* 0x010fe40000004100 */
[----:B------:R-:W-:Y:S01]  /*1a10*/  FFMA.FTZ R70, R37, R59, R64 ;  /* 0x0000003b25467223 */ /* 0x000fe20000010040 */
[----:B-----5:R-:W-:-:S04]  /*1a20*/  HADD2.F32 R63, -RZ, R38.H0_H0 ;  /* 0x20000026ff3f7230 */ /* 0x020fc80000004100 */
[----:B------:R-:W4:Y:S01]  /*1a30*/  I2F.F16 R28, R28 ;  /* 0x0000001c001c7306 */ /* 0x000f220000200c00 */
[----:B------:R-:W-:Y:S02]  /*1a40*/  HADD2.F32 R61, -RZ, R61.H0_H0 ;  /* 0x2000003dff3d7230 */ /* 0x000fe40000004100 */
[----:B------:R-:W-:Y:S01]  /*1a50*/  FFMA.FTZ R36, R57, R37, R36 ;  /* 0x0000002539247223 */ /* 0x000fe20000010024 */
[----:B------:R-:W-:Y:S02]  /*1a60*/  HADD2.F32 R62, -RZ, R62.H0_H0 ;  /* 0x2000003eff3e7230 */ /* 0x000fe40000004100 */
[C---:B------:R-:W-:Y:S02]  /*1a70*/  FFMA.FTZ R44, R37.reuse, R58, R44 ;  /* 0x0000003a252c7223 */ /* 0x040fe4000001002c */
[----:B------:R-:W5:Y:S01]  /*1a80*/  I2F.F16 R27, R27 ;  /* 0x0000001b001b7306 */ /* 0x000f620000200c00 */
[----:B------:R-:W-:Y:S01]  /*1a90*/  FFMA.FTZ R43, R37, R60, R43 ;  /* 0x0000003c252b7223 */ /* 0x000fe2000001002b */
[----:B------:R-:W-:Y:S01]  /*1aa0*/  FFMA.FTZ R38, R39, R63, R70 ;  /* 0x0000003f27267223 */ /* 0x000fe20000010046 */
[----:B------:R-:W-:Y:S01]  /*1ab0*/  FFMA.FTZ R36, R61, R39, R36 ;  /* 0x000000273d247223 */ /* 0x000fe20000010024 */
[----:B------:R-:W-:Y:S01]  /*1ac0*/  FFMA.FTZ R37, R39, R62, R44 ;  /* 0x0000003e27257223 */ /* 0x000fe2000001002c */
[----:B-1----:R-:W-:-:S03]  /*1ad0*/  HADD2.F32 R71, -RZ, R19.H0_H0 ;  /* 0x20000013ff477230 */ /* 0x002fc60000004100 */
[----:B------:R-:W1:Y:S01]  /*1ae0*/  I2F.F16 R65, R65 ;  /* 0x0000004100417306 */ /* 0x000e620000200c00 */
[----:B------:R-:W-:-:S07]  /*1af0*/  HADD2.F32 R70, -RZ, R26.H0_H0 ;  /* 0x2000001aff467230 */ /* 0x000fce0000004100 */
[----:B------:R-:W3:Y:S01]  /*1b00*/  I2F.F16 R66, R66 ;  /* 0x0000004200427306 */ /* 0x000ee20000200c00 */
[----:B0-----:R-:W-:-:S07]  /*1b10*/  HADD2.F32 R64, -RZ, R40.H0_H0 ;  /* 0x20000028ff407230 */ /* 0x001fce0000004100 */
[----:B------:R-:W0:Y:S01]  /*1b20*/  I2F.F16 R68, R68 ;  /* 0x0000004400447306 */ /* 0x000e220000200c00 */
[----:B----4-:R-:W-:-:S07]  /*1b30*/  HADD2.F32 R67, -RZ, R28.H0_H0 ;  /* 0x2000001cff437230 */ /* 0x010fce0000004100 */
[----:B------:R-:W4:Y:S01]  /*1b40*/  I2F.F16 R72, R72 ;  /* 0x0000004800487306 */ /* 0x000f220000200c00 */
[----:B------:R-:W-:Y:S01]  /*1b50*/  FFMA.FTZ R28, R71, R42, R36 ;  /* 0x0000002a471c7223 */ /* 0x000fe20000010024 */
[C---:B------:R-:W-:Y:S02]  /*1b60*/  FFMA.FTZ R26, R42.reuse, R70, R37 ;  /* 0x000000462a1a7223 */ /* 0x040fe40000010025 */
[----:B------:R-:W4:Y:S01]  /*1b70*/  LDS.64 R36, [UR4+0x88] ;  /* 0x00008804ff247984 */ /* 0x000f220008000a00 */
[----:B-----5:R-:W-:Y:S02]  /*1b80*/  HADD2.F32 R69, -RZ, R27.H0_H0 ;  /* 0x2000001bff457230 */ /* 0x020fe40000004100 */
[----:B------:R-:W-:Y:S01]  /*1b90*/  FFMA.FTZ R40, R39, R64, R43 ;  /* 0x0000004027287223 */ /* 0x000fe2000001002b */
[----:B-1----:R-:W-:Y:S02]  /*1ba0*/  HADD2.F32 R65, -RZ, R65.H0_H0 ;  /* 0x20000041ff417230 */ /* 0x002fe40000004100 */
[----:B------:R-:W-:Y:S01]  /*1bb0*/  FFMA.FTZ R39, R42, R67, R38 ;  /* 0x000000432a277223 */ /* 0x000fe20000010026 */
[----:B---3--:R-:W-:-:S02]  /*1bc0*/  HADD2.F32 R66, -RZ, R66.H0_H0 ;  /* 0x20000042ff427230 */ /* 0x008fc40000004100 */
[----:B------:R-:W-:Y:S01]  /*1bd0*/  FFMA.FTZ R27, R42, R69, R40 ;  /* 0x000000452a1b7223 */ /* 0x000fe20000010028 */
[----:B0-----:R-:W-:Y:S02]  /*1be0*/  HADD2.F32 R68, -RZ, R68.H0_H0 ;  /* 0x20000044ff447230 */ /* 0x001fe40000004100 */
[----:B------:R-:W-:Y:S02]  /*1bf0*/  HADD2.F32 R40, -RZ, R24.H0_H0 ;  /* 0x20000018ff287230 */ /* 0x000fe40000004100 */
[----:B----4-:R-:W-:Y:S02]  /*1c00*/  HADD2.F32 R72, -RZ, R72.H0_H0 ;  /* 0x20000048ff487230 */ /* 0x010fe40000004100 */
[----:B------:R-:W-:Y:S01]  /*1c10*/  FFMA.FTZ R28, R65, R41, R28 ;  /* 0x00000029411c7223 */ /* 0x000fe2000001001c */
[C---:B------:R-:W-:Y:S01]  /*1c20*/  FFMA.FTZ R19, R41.reuse, R66, R26 ;  /* 0x0000004229137223 */ /* 0x040fe2000001001a */
[----:B------:R-:W-:Y:S01]  /*1c30*/  FFMA.FTZ R39, R41, R68, R39 ;  /* 0x0000004429277223 */ /* 0x000fe20000010027 */
[----:B------:R-:W-:-:S04]  /*1c40*/  IMAD.WIDE R32, R117, 0x4, R32 ;  /* 0x0000000475207825 */ /* 0x000fc800078e0220 */
[----:B------:R-:W-:Y:S01]  /*1c50*/  FFMA.FTZ R38, R41, R72, R27 ;  /* 0x0000004829267223 */ /* 0x000fe2000001001b */
[-C--:B------:R-:W-:Y:S01]  /*1c60*/  FFMA.FTZ R43, R15, R40.reuse, RZ ;  /* 0x000000280f2b7223 */ /* 0x080fe200000100ff */
[-C--:B------:R-:W-:Y:S01]  /*1c70*/  FFMA.FTZ R74, R16, R40.reuse, RZ ;  /* 0x00000028104a7223 */ /* 0x080fe200000100ff */
[----:B------:R-:W-:Y:S02]  /*1c80*/  HADD2.F32 R41, -RZ, R24.H1_H1 ;  /* 0x30000018ff297230 */ /* 0x000fe40000004100 */
[-C--:B------:R-:W-:Y:S01]  /*1c90*/  FFMA.FTZ R76, R17, R40.reuse, RZ ;  /* 0x00000028114c7223 */ /* 0x080fe200000100ff */
[----:B------:R-:W-:Y:S01]  /*1ca0*/  FFMA.FTZ R75, R18, R40, RZ ;  /* 0x00000028124b7223 */ /* 0x000fe200000100ff */
[--C-:B------:R-:W-:Y:S02]  /*1cb0*/  HADD2.F32 R42, -RZ, R25.reuse.H0_H0 ;  /* 0x20000019ff2a7230 */ /* 0x100fe40000004100 */
[----:B------:R-:W-:Y:S02]  /*1cc0*/  HADD2.F32 R44, -RZ, R25.H1_H1 ;  /* 0x30000019ff2c7230 */ /* 0x000fe40000004100 */
[-C--:B------:R-:W-:Y:S01]  /*1cd0*/  FFMA.FTZ R43, R48, R41.reuse, R43 ;  /* 0x00000029302b7223 */ /* 0x080fe2000001002b */
[----:B------:R-:W3:Y:S01]  /*1ce0*/  LDG.E.128.CONSTANT R24, desc[UR8][R32.64] ;  /* 0x0000000820187981 */ /* 0x000ee2000c1e9d00 */
        /* <DEDUP_REMOVED lines=8> */
[----:B------:R-:W-:Y:S01]  /*1d70*/  FFMA.FTZ R75, R55, R44, R40 ;  /* 0x0000002c374b7223 */ /* 0x000fe20000010028 */
[----:B------:R-:W-:Y:S02]  /*1d80*/  HADD2.F32 R34, -RZ, R34.H1_H1 ;  /* 0x30000022ff227230 */ /* 0x000fe40000004100 */
[--C-:B------:R-:W-:Y:S02]  /*1d90*/  HADD2.F32 R40, -RZ, R35.reuse.H0_H0 ;  /* 0x20000023ff287230 */ /* 0x100fe40000004100 */
[----:B------:R-:W-:Y:S02]  /*1da0*/  HADD2.F32 R73, -RZ, R35.H1_H1 ;  /* 0x30000023ff497230 */ /* 0x000fe40000004100 */
[----:B------:R-:W-:Y:S01]  /*1db0*/  FFMA.FTZ R35, R15, R42, RZ ;  /* 0x0000002a0f237223 */ /* 0x000fe200000100ff */
[----:B------:R-:W-:Y:S01]  /*1dc0*/  FFMA.FTZ R74, R56, R44, R43 ;  /* 0x0000002c384a7223 */ /* 0x000fe2000001002b */
[----:B------:R-:W-:Y:S01]  /*1dd0*/  FFMA.FTZ R43, R18, R42, RZ ;  /* 0x0000002a122b7223 */ /* 0x000fe200000100ff */
[----:B------:R-:W-:Y:S01]  /*1de0*/  FFMA.FTZ R76, R53, R44, R76 ;  /* 0x0000002c354c7223 */ /* 0x000fe2000001004c */
[----:B------:R-:W-:Y:S01]  /*1df0*/  FFMA.FTZ R35, R48, R34, R35 ;  /* 0x0000002230237223 */ /* 0x000fe20000010023 */
[----:B------:R-:W-:Y:S01]  /*1e00*/  FFMA.FTZ R77, R54, R44, R41 ;  /* 0x0000002c364d7223 */ /* 0x000fe20000010029 */
[-C--:B------:R-:W-:Y:S01]  /*1e10*/  FFMA.FTZ R44, R16, R42.reuse, RZ ;  /* 0x0000002a102c7223 */ /* 0x080fe200000100ff */
[----:B------:R-:W-:Y:S01]  /*1e20*/  FFMA.FTZ R78, R17, R42, RZ ;  /* 0x0000002a114e7223 */ /* 0x000fe200000100ff */
[----:B------:R-:W-:Y:S01]  /*1e30*/  FFMA.FTZ R42, R46, R34, R43 ;  /* 0x000000222e2a7223 */ /* 0x000fe2000001002b */
[----:B------:R-:W-:Y:S01]  /*1e40*/  @!P0 PRMT R116, R30, 0x7610, R116 ;  /* 0x000076101e748816 */ /* 0x000fe20000000074 */
[-C--:B------:R-:W-:Y:S01]  /*1e50*/  FFMA.FTZ R35, R50, R40.reuse, R35 ;  /* 0x0000002832237223 */ /* 0x080fe20000010023 */
[----:B------:R-:W-:Y:S01]  /*1e60*/  @!P0 PRMT R115, R31, 0x7610, R115 ;  /* 0x000076101f738816 */ /* 0x000fe20000000073 */
[----:B------:R-:W-:Y:S01]  /*1e70*/  FFMA.FTZ R43, R51, R40, R42 ;  /* 0x00000028332b7223 */ /* 0x000fe2000001002a */
[----:B------:R-:W-:Y:S01]  /*1e80*/  @!P0 PRMT R116, R116, 0x7610, R30 ;  /* 0x0000761074748816 */ /* 0x000fe2000000001e */
[-C--:B------:R-:W-:Y:S01]  /*1e90*/  FFMA.FTZ R44, R47, R34.reuse, R44 ;  /* 0x000000222f2c7223 */ /* 0x080fe2000001002c */
[----:B------:R-:W-:Y:S01]  /*1ea0*/  FFMA.FTZ R41, R45, R34, R78 ;  /* 0x000000222d297223 */ /* 0x000fe2000001004e */
[----:B------:R-:W-:Y:S01]  /*1eb0*/  FFMA.FTZ R42, R56, R73, R35 ;  /* 0x00000049382a7223 */ /* 0x000fe20000010023 */
[----:B------:R-:W-:Y:S01]  /*1ec0*/  HADD2.F32 R35, -RZ, R36.H0_H0 ;  /* 0x20000024ff237230 */ /* 0x000fe20000004100 */
[----:B------:R-:W-:Y:S01]  /*1ed0*/  @!P0 PRMT R115, R115, 0x7610, R31 ;  /* 0x0000761073738816 */ /* 0x000fe2000000001f */
        /* <DEDUP_REMOVED lines=14> */
[----:B------:R-:W-:-:S02]  /*1fc0*/  HADD2.F32 R44, -RZ, R37.H0_H0 ;  /* 0x20000025ff2c7230 */ /* 0x000fc40000004100 */
[-C--:B------:R-:W-:Y:S01]  /*1fd0*/  FFMA.FTZ R74, R61, R36.reuse, R74 ;  /* 0x000000243d4a7223 */ /* 0x080fe2000001004a */
[----:B------:R-:W-:Y:S02]  /*1fe0*/  HADD2.F32 R43, -RZ, R37.H1_H1 ;  /* 0x30000025ff2b7230 */ /* 0x000fe40000004100 */
[-C--:B------:R-:W-:Y:S01]  /*1ff0*/  FFMA.FTZ R75, R62, R36.reuse, R75 ;  /* 0x000000243e4b7223 */ /* 0x080fe2000001004b */
[-C--:B------:R-:W-:Y:S01]  /*2000*/  FFMA.FTZ R76, R63, R36.reuse, R76 ;  /* 0x000000243f4c7223 */ /* 0x080fe2000001004c */
[----:B------:R-:W-:Y:S02]  /*2010*/  FFMA.FTZ R78, R64, R36, R77 ;  /* 0x00000024404e7223 */ /* 0x000fe4000001004d */
[----:B------:R-:W0:Y:S01]  /*2020*/  LDS.64 R36, [UR4+0x108] ;  /* 0x00010804ff247984 */ /* 0x000e220008000a00 */
[----:B------:R-:W-:Y:S01]  /*2030*/  F2FP.F16.F32.PACK_AB R34, RZ, R28 ;  /* 0x0000001cff22723e */ /* 0x000fe200000000ff */
[--C-:B------:R-:W-:Y:S01]  /*2040*/  HADD2.F32 R28, -RZ, R115.reuse.H0_H0 ;  /* 0x20000073ff1c7230 */ /* 0x100fe20000004100 */
[----:B------:R-:W-:Y:S01]  /*2050*/  F2FP.F16.F32.PACK_AB R35, RZ, R19 ;  /* 0x00000013ff23723e */ /* 0x000fe200000000ff */
[----:B------:R-:W-:-:S02]  /*2060*/  HADD2.F32 R19, -RZ, R115.H1_H1 ;  /* 0x30000073ff137230 */ /* 0x000fc40000004100 */
[----:B------:R-:W-:Y:S01]  /*2070*/  FFMA.FTZ R77, R67, R44, R76 ;  /* 0x0000002c434d7223 */ /* 0x000fe2000001004c */
[----:B------:R-:W-:Y:S02]  /*2080*/  FMUL.FTZ R39, R28, R39 ;  /* 0x000000271c277220 */ /* 0x000fe40000410000 */
[----:B------:R-:W-:Y:S01]  /*2090*/  FMUL.FTZ R38, R19, R38 ;  /* 0x0000002613267220 */ /* 0x000fe20000410000 */
[----:B------:R-:W-:Y:S02]  /*20a0*/  PRMT R76, R34, 0x5410, R35 ;  /* 0x00005410224c7816 */ /* 0x000fe40000000023 */
[----:B------:R-:W-:Y:S02]  /*20b0*/  MOV R34, R14 ;  /* 0x0000000e00227202 */ /* 0x000fe40000000f00 */
[----:B------:R-:W-:Y:S02]  /*20c0*/  F2FP.F16.F32.PACK_AB R14, RZ, R39 ;  /* 0x00000027ff0e723e */ /* 0x000fe400000000ff */
[----:B------:R-:W-:-:S02]  /*20d0*/  F2FP.F16.F32.PACK_AB R35, RZ, R38 ;  /* 0x00000026ff23723e */ /* 0x000fc400000000ff */
[----:B------:R-:W1:Y:S01]  /*20e0*/  LDS.64 R38, [UR4+0x180] ;  /* 0x00018004ff267984 */ /* 0x000e620008000a00 */
[-C--:B------:R-:W-:Y:S01]  /*20f0*/  FFMA.FTZ R74, R71, R44.reuse, R74 ;  /* 0x0000002c474a7223 */ /* 0x080fe2000001004a */
[----:B------:R-:W-:Y:S01]  /*2100*/  PRMT R14, R14, 0x5410, R35 ;  /* 0x000054100e0e7816 */ /* 0x000fe20000000023 */
[-C--:B------:R-:W-:Y:S01]  /*2110*/  FFMA.FTZ R75, R70, R44.reuse, R75 ;  /* 0x0000002c464b7223 */ /* 0x080fe2000001004b */
[----:B------:R-:W-:Y:S01]  /*2120*/  FFMA.FTZ R79, R69, R44, R78 ;  /* 0x0000002c454f7223 */ /* 0x000fe2000001004e */
[-C--:B------:R-:W-:Y:S02]  /*2130*/  FFMA.FTZ R74, R65, R43.reuse, R74 ;  /* 0x0000002b414a7223 */ /* 0x080fe4000001004a */
[----:B------:R-:W-:Y:S01]  /*2140*/  FFMA.FTZ R75, R66, R43, R75 ;  /* 0x0000002b424b7223 */ /* 0x000fe2000001004b */
[----:B------:R-:W-:Y:S01]  /*2150*/  HADD2 R35, R14, R13 ;  /* 0x0000000d0e237230 */ /* 0x000fe20000000000 */
[----:B------:R-:W-:Y:S02]  /*2160*/  MOV R14, R12 ;  /* 0x0000000c000e7202 */ /* 0x000fe40000000f00 */
[----:B------:R-:W4:Y:S01]  /*2170*/  LDS.64 R12, [UR4+0x188] ;  /* 0x00018804ff0c7984 */ /* 0x000f220008000a00 */
[----:B------:R-:W-:Y:S01]  /*2180*/  FMUL.FTZ R74, R31, R74 ;  /* 0x0000004a1f4a7220 */ /* 0x000fe20000410000 */
[----:B------:R-:W-:Y:S01]  /*2190*/  FMUL.FTZ R75, R30, R75 ;  /* 0x0000004b1e4b7220 */ /* 0x000fe20000410000 */
[-C--:B------:R-:W-:Y:S01]  /*21a0*/  FFMA.FTZ R77, R68, R43.reuse, R77 ;  /* 0x0000002b444d7223 */ /* 0x080fe2000001004d */
[----:B------:R-:W-:Y:S01]  /*21b0*/  FFMA.FTZ R44, R72, R43, R79 ;  /* 0x0000002b482c7223 */ /* 0x000fe2000001004f */
[----:B------:R-:W-:-:S02]  /*21c0*/  MOV R43, R11 ;  /* 0x0000000b002b7202 */ /* 0x000fc40000000f00 */
[----:B------:R-:W-:Y:S01]  /*21d0*/  FMUL.FTZ R77, R28, R77 ;  /* 0x0000004d1c4d7220 */ /* 0x000fe20000410000 */
[----:B------:R-:W-:Y:S01]  /*21e0*/  FMUL.FTZ R44, R19, R44 ;  /* 0x0000002c132c7220 */ /* 0x000fe20000410000 */
[----:B------:R-:W-:Y:S02]  /*21f0*/  F2FP.F16.F32.PACK_AB R74, RZ, R74 ;  /* 0x0000004aff4a723e */ /* 0x000fe400000000ff */
[----:B------:R-:W-:Y:S01]  /*2200*/  F2FP.F16.F32.PACK_AB R75, RZ, R75 ;  /* 0x0000004bff4b723e */ /* 0x000fe200000000ff */
[--C-:B0-----:R-:W-:Y:S01]  /*2210*/  HADD2.F32 R11, -RZ, R36.reuse.H0_H0 ;  /* 0x20000024ff0b7230 */ /* 0x101fe20000004100 */
[----:B------:R-:W-:Y:S02]  /*2220*/  F2FP.F16.F32.PACK_AB R77, RZ, R77 ;  /* 0x0000004dff4d723e */ /* 0x000fe400000000ff */
[----:B------:R-:W-:Y:S01]  /*2230*/  PRMT R74, R74, 0x5410, R75 ;  /* 0x000054104a4a7816 */ /* 0x000fe2000000004b */
[----:B------:R-:W-:Y:S01]  /*2240*/  HADD2.F32 R36, -RZ, R36.H1_H1 ;  /* 0x30000024ff247230 */ /* 0x000fe20000004100 */
[----:B------:R-:W-:Y:S01]  /*2250*/  F2FP.F16.F32.PACK_AB R44, RZ, R44 ;  /* 0x0000002cff2c723e */ /* 0x000fe200000000ff */
[-C--:B------:R-:W-:Y:S01]  /*2260*/  FFMA.FTZ R42, R57, R11.reuse, R42 ;  /* 0x0000000b392a7223 */ /* 0x080fe2000001002a */
[-C--:B------:R-:W-:Y:S01]  /*2270*/  FFMA.FTZ R41, R58, R11.reuse, R41 ;  /* 0x0000000b3a297223 */ /* 0x080fe20000010029 */
[-C--:B------:R-:W-:Y:S01]  /*2280*/  FFMA.FTZ R40, R59, R11.reuse, R40 ;  /* 0x0000000b3b287223 */ /* 0x080fe20000010028 */
[----:B------:R-:W-:Y:S01]  /*2290*/  FFMA.FTZ R73, R60, R11, R73 ;  /* 0x0000000b3c497223 */ /* 0x000fe20000010049 */
[----:B------:R-:W-:Y:S01]  /*22a0*/  PRMT R77, R77, 0x5410, R44 ;  /* 0x000054104d4d7816 */ /* 0x000fe2000000002c */
[----:B------:R-:W-:-:S02]  /*22b0*/  HFMA2 R44, R74, 1, 1, R14 ;  /* 0x3c003c004a2c7831 */ /* 0x000fc4000000000e */
        /* <DEDUP_REMOVED lines=10> */
[----:B-1----:R-:W-:-:S02]  /*2360*/  HADD2.F32 R36, -RZ, R38.H0_H0 ;  /* 0x20000026ff247230 */ /* 0x002fc40000004100 */
[----:B------:R-:W-:Y:S02]  /*2370*/  HFMA2 R34, R76, 1, 1, R34 ;  /* 0x3c003c004c227831 */ /* 0x000fe40000000022 */
        /* <DEDUP_REMOVED lines=14> */
[----:B------:R-:W-:Y:S02]  /*2460*/  HFMA2 R43, R77, 1, 1, R43 ;  /* 0x3c003c004d2b7831 */ /* 0x000fe4000000002b */
[----:B------:R-:W-:Y:S02]  /*2470*/  HADD2.F32 R39, -RZ, R39.H1_H1 ;  /* 0x30000027ff277230 */ /* 0x000fe40000004100 */
[-C--:B------:R-:W-:Y:S01]  /*2480*/  FFMA.FTZ R37, R50, R40.reuse, R37 ;  /* 0x0000002832257223 */ /* 0x080fe20000010025 */
[-C--:B------:R-:W-:Y:S01]  /*2490*/  FFMA.FTZ R74, R49, R40.reuse, R74 ;  /* 0x00000028314a7223 */ /* 0x080fe2000001004a */
[-C--:B------:R-:W-:Y:S01]  /*24a0*/  FFMA.FTZ R38, R52, R40.reuse, R73 ;  /* 0x0000002834267223 */ /* 0x080fe20000010049 */
[----:B------:R-:W-:Y:S01]  /*24b0*/  FFMA.FTZ R77, R51, R40, R36 ;  /* 0x00000028334d7223 */ /* 0x000fe20000010024 */
[----:B----4-:R-:W-:-:S02]  /*24c0*/  HADD2.F32 R73, -RZ, R12.H0_H0 ;  /* 0x2000000cff497230 */ /* 0x010fc40000004100 */
        /* <DEDUP_REMOVED lines=11> */
[----:B------:R-:W-:Y:S02]  /*2580*/  HADD2.F32 R37, -RZ, R13.H1_H1 ;  /* 0x3000000dff257230 */ /* 0x000fe40000004100 */
[-C--:B------:R-:W-:Y:S01]  /*2590*/  FFMA.FTZ R75, R62, R12.reuse, R75 ;  /* 0x0000000c3e4b7223 */ /* 0x080fe2000001004b */
[-C--:B------:R-:W-:Y:S01]  /*25a0*/  FFMA.FTZ R40, R63, R12.reuse, R40 ;  /* 0x0000000c3f287223 */ /* 0x080fe20000010028 */
[----:B------:R-:W-:Y:S02]  /*25b0*/  FFMA.FTZ R74, R64, R12, R77 ;  /* 0x0000000c404a7223 */ /* 0x000fe4000001004d */
[----:B------:R-:W0:Y:S01]  /*25c0*/  LDS.64 R12, [UR4+0x200] ;  /* 0x00020004ff0c7984 */ /* 0x000e220008000a00 */
[----:B------:R-:W-:Y:S01]  /*25d0*/  FMUL.FTZ R42, R31, R42 ;  /* 0x0000002a1f2a7220 */ /* 0x000fe20000410000 */
[----:B------:R-:W-:-:S04]  /*25e0*/  FMUL.FTZ R41, R30, R41 ;  /* 0x000000291e297220 */ /* 0x000fc80000410000 */
[----:B------:R-:W-:Y:S02]  /*25f0*/  F2FP.F16.F32.PACK_AB R42, RZ, R42 ;  /* 0x0000002aff2a723e */ /* 0x000fe400000000ff */
[----:B------:R-:W-:Y:S01]  /*2600*/  F2FP.F16.F32.PACK_AB R41, RZ, R41 ;  /* 0x00000029ff29723e */ /* 0x000fe200000000ff */
[-C--:B------:R-:W-:Y:S01]  /*2610*/  FFMA.FTZ R36, R71, R38.reuse, R36 ;  /* 0x0000002647247223 */ /* 0x080fe20000010024 */
[----:B------:R-:W-:Y:S02]  /*2620*/  FMUL.FTZ R11, R28, R11 ;  /* 0x0000000b1c0b7220 */ /* 0x000fe40000410000 */
[----:B------:R-:W-:Y:S01]  /*2630*/  PRMT R42, R42, 0x5410, R41 ;  /* 0x000054102a2a7816 */ /* 0x000fe20000000029 */
[-C--:B------:R-:W-:Y:S01]  /*2640*/  FFMA.FTZ R75, R70, R38.reuse, R75 ;  /* 0x00000026464b7223 */ /* 0x080fe2000001004b */
[-C--:B------:R-:W-:Y:S01]  /*2650*/  FFMA.FTZ R39, R67, R38.reuse, R40 ;  /* 0x0000002643277223 */ /* 0x080fe20000010028 */
[----:B------:R-:W-:Y:S01]  /*2660*/  FFMA.FTZ R73, R69, R38, R74 ;  /* 0x0000002645497223 */ /* 0x000fe2000001004a */
[----:B------:R-:W-:Y:S01]  /*2670*/  FFMA.FTZ R38, R65, R37, R36 ;  /* 0x0000002541267223 */ /* 0x000fe20000010024 */
[----:B------:R-:W-:Y:S01]  /*2680*/  FMUL.FTZ R36, R19, R14 ;  /* 0x0000000e13247220 */ /* 0x000fe20000410000 */
[----:B------:R-:W-:Y:S01]  /*2690*/  F2FP.F16.F32.PACK_AB R14, RZ, R11 ;  /* 0x0000000bff0e723e */ /* 0x000fe200000000ff */
[----:B------:R-:W-:-:S02]  /*26a0*/  HFMA2 R42, R42, 1, 1, R10 ;  /* 0x3c003c002a2a7831 */ /* 0x000fc4000000000a */
[----:B------:R-:W1:Y:S01]  /*26b0*/  LDS.64 R10, [UR4+0x208] ;  /* 0x00020804ff0a7984 */ /* 0x000e620008000a00 */
[-C--:B------:R-:W-:Y:S01]  /*26c0*/  FFMA.FTZ R39, R68, R37.reuse, R39 ;  /* 0x0000002544277223 */ /* 0x080fe20000010027 */
[-C--:B------:R-:W-:Y:S01]  /*26d0*/  FFMA.FTZ R40, R72, R37.reuse, R73 ;  /* 0x0000002548287223 */ /* 0x080fe20000010049 */
[----:B------:R-:W-:Y:S01]  /*26e0*/  F2FP.F16.F32.PACK_AB R36, RZ, R36 ;  /* 0x00000024ff24723e */ /* 0x000fe200000000ff */
[----:B------:R-:W-:Y:S01]  /*26f0*/  FFMA.FTZ R75, R66, R37, R75 ;  /* 0x00000025424b7223 */ /* 0x000fe2000001004b */
[----:B------:R-:W-:Y:S01]  /*2700*/  FMUL.FTZ R39, R28, R39 ;  /* 0x000000271c277220 */ /* 0x000fe20000410000 */
[----:B------:R-:W-:Y:S01]  /*2710*/  FMUL.FTZ R40, R19, R40 ;  /* 0x0000002813287220 */ /* 0x000fe20000410000 */
[----:B------:R-:W-:Y:S01]  /*2720*/  MOV R37, R9 ;  /* 0x0000000900257202 */ /* 0x000fe20000000f00 */
[----:B------:R-:W-:Y:S01]  /*2730*/  FMUL.FTZ R38, R31, R38 ;  /* 0x000000261f267220 */ /* 0x000fe20000410000 */
[----:B------:R-:W-:Y:S01]  /*2740*/  PRMT R14, R14, 0x5410, R36 ;  /* 0x000054100e0e7816 */ /* 0x000fe20000000024 */
[----:B------:R-:W-:Y:S01]  /*2750*/  FMUL.FTZ R75, R30, R75 ;  /* 0x0000004b1e4b7220 */ /* 0x000fe20000410000 */
[----:B------:R-:W-:-:S02]  /*2760*/  F2FP.F16.F32.PACK_AB R39, RZ, R39 ;  /* 0x00000027ff27723e */ /* 0x000fc400000000ff */
[----:B------:R-:W-:Y:S01]  /*2770*/  F2FP.F16.F32.PACK_AB R9, RZ, R40 ;  /* 0x00000028ff09723e */ /* 0x000fe200000000ff */
[----:B------:R-:W-:Y:S01]  /*2780*/  HADD2 R40, R14, R37 ;  /* 0x000000250e287230 */ /* 0x000fe20000000000 */
[----:B------:R-:W-:Y:S02]  /*2790*/  F2FP.F16.F32.PACK_AB R38, RZ, R38 ;  /* 0x00000026ff26723e */ /* 0x000fe400000000ff */
[----:B------:R-:W-:Y:S02]  /*27a0*/  F2FP.F16.F32.PACK_AB R75, RZ, R75 ;  /* 0x0000004bff4b723e */ /* 0x000fe400000000ff */
[----:B------:R-:W-:Y:S02]  /*27b0*/  PRMT R14, R39, 0x5410, R9 ;  /* 0x00005410270e7816 */ /* 0x000fe40000000009 */
[----:B------:R-:W-:Y:S01]  /*27c0*/  MOV R39, R7 ;  /* 0x0000000700277202 */ /* 0x000fe20000000f00 */
[--C-:B0-----:R-:W-:Y:S01]  /*27d0*/  HADD2.F32 R7, -RZ, R12.reuse.H0_H0 ;  /* 0x2000000cff077230 */ /* 0x101fe20000004100 */
[----:B------:R-:W-:Y:S01]  /*27e0*/  PRMT R38, R38, 0x5410, R75 ;  /* 0x0000541026267816 */ /* 0x000fe2000000004b */
[----:B------:R-:W-:-:S02]  /*27f0*/  HADD2.F32 R12, -RZ, R12.H1_H1 ;  /* 0x3000000cff0c7230 */ /* 0x000fc40000004100 */
[----:B------:R-:W-:Y:S02]  /*2800*/  HFMA2 R39, R14, 1, 1, R39 ;  /* 0x3c003c000e277831 */ /* 0x000fe40000000027 */
[-C--:B------:R-:W-:Y:S01]  /*2810*/  FFMA.FTZ R9, R15, R7.reuse, RZ ;  /* 0x000000070f097223 */ /* 0x080fe200000100ff */
[-C--:B------:R-:W-:Y:S01]  /*2820*/  FFMA.FTZ R14, R16, R7.reuse, RZ ;  /* 0x00000007100e7223 */ /* 0x080fe200000100ff */
[-C--:B------:R-:W-:Y:S01]  /*2830*/  FFMA.FTZ R36, R17, R7.reuse, RZ ;  /* 0x0000000711247223 */ /* 0x080fe200000100ff */
[----:B------:R-:W-:Y:S01]  /*2840*/  FFMA.FTZ R37, R18, R7, RZ ;  /* 0x0000000712257223 */ /* 0x000fe200000100ff */
[----:B------:R-:W-:Y:S02]  /*2850*/  HFMA2 R41, R38, 1, 1, R8 ;  /* 0x3c003c0026297831 */ /* 0x000fe40000000008 */
        /* <DEDUP_REMOVED lines=14> */
[--C-:B-1----:R-:W-:Y:S01]  /*2940*/  HADD2.F32 R7, -RZ, R10.reuse.H0_H0 ;  /* 0x2000000aff077230 */ /* 0x102fe20000004100 */
[----:B------:R-:W0:Y:S01]  /*2950*/  LDS.64 R8, [UR4+0x280] ;  /* 0x00028004ff087984 */ /* 0x000e220008000a00 */
        /* <DEDUP_REMOVED lines=10> */
[----:B------:R-:W-:-:S03]  /*2a00*/  HADD2.F32 R11, -RZ, R11.H1_H1 ;  /* 0x3000000bff0b7230 */ /* 0x000fc60000004100 */
[----:B------:R-:W-:-:S04]  /*2a10*/  FFMA.FTZ R13, R69, R14, R10 ;  /* 0x0000000e450d7223 */ /* 0x000fc8000001000a */
[-C--:B------:R-:W-:Y:S01]  /*2a20*/  FFMA.FTZ R10, R72, R11.reuse, R13 ;  /* 0x0000000b480a7223 */ /* 0x080fe2000001000d */
[-C--:B------:R-:W-:Y:S01]  /*2a30*/  FFMA.FTZ R12, R71, R14.reuse, R12 ;  /* 0x0000000e470c7223 */ /* 0x080fe2000001000c */
[-C--:B------:R-:W-:Y:S01]  /*2a40*/  FFMA.FTZ R37, R70, R14.reuse, R37 ;  /* 0x0000000e46257223 */ /* 0x080fe20000010025 */
[----:B------:R-:W-:Y:S01]  /*2a50*/  FFMA.FTZ R7, R67, R14, R36 ;  /* 0x0000000e43077223 */ /* 0x000fe20000010024 */
[----:B------:R-:W-:Y:S01]  /*2a60*/  FMUL.FTZ R10, R19, R10 ;  /* 0x0000000a130a7220 */ /* 0x000fe20000410000 */
[-C--:B------:R-:W-:Y:S01]  /*2a70*/  FFMA.FTZ R12, R65, R11.reuse, R12 ;  /* 0x0000000b410c7223 */ /* 0x080fe2000001000c */
[-C--:B------:R-:W-:Y:S01]  /*2a80*/  FFMA.FTZ R37, R66, R11.reuse, R37 ;  /* 0x0000000b42257223 */ /* 0x080fe20000010025 */
[----:B------:R-:W-:Y:S02]  /*2a90*/  FFMA.FTZ R7, R68, R11, R7 ;  /* 0x0000000b44077223 */ /* 0x000fe40000010007 */
[----:B------:R-:W-:Y:S02]  /*2aa0*/  F2FP.F16.F32.PACK_AB R13, RZ, R10 ;  /* 0x0000000aff0d723e */ /* 0x000fe400000000ff */
[----:B------:R-:W1:Y:S01]  /*2ab0*/  LDS.64 R10, [UR4+0x288] ;  /* 0x00028804ff0a7984 */ /* 0x000e620008000a00 */
[----:B------:R-:W-:Y:S01]  /*2ac0*/  FMUL.FTZ R7, R28, R7 ;  /* 0x000000071c077220 */ /* 0x000fe20000410000 */
[----:B------:R-:W-:Y:S01]  /*2ad0*/  FMUL.FTZ R12, R31, R12 ;  /* 0x0000000c1f0c7220 */ /* 0x000fe20000410000 */
[----:B------:R-:W-:-:S03]  /*2ae0*/  FMUL.FTZ R37, R30, R37 ;  /* 0x000000251e257220 */ /* 0x000fc60000410000 */
[----:B------:R-:W-:Y:S02]  /*2af0*/  F2FP.F16.F32.PACK_AB R7, RZ, R7 ;  /* 0x00000007ff07723e */ /* 0x000fe400000000ff */
[----:B------:R-:W-:Y:S02]  /*2b00*/  F2FP.F16.F32.PACK_AB R12, RZ, R12 ;  /* 0x0000000cff0c723e */ /* 0x000fe400000000ff */
[----:B------:R-:W-:Y:S02]  /*2b10*/  F2FP.F16.F32.PACK_AB R37, RZ, R37 ;  /* 0x00000025ff25723e */ /* 0x000fe400000000ff */
[----:B------:R-:W-:Y:S02]  /*2b20*/  PRMT R7, R7, 0x5410, R13 ;  /* 0x0000541007077816 */ /* 0x000fe4000000000d */
[----:B------:R-:W-:-:S03]  /*2b30*/  PRMT R12, R12, 0x5410, R37 ;  /* 0x000054100c0c7816 */ /* 0x000fc60000000025 */
[----:B------:R-:W-:Y:S02]  /*2b40*/  HADD2 R7, R7, R5 ;  /* 0x0000000507077230 */ /* 0x000fe40000000000 */
[----:B0-----:R-:W-:Y:S01]  /*2b50*/  HADD2.F32 R5, -RZ, R8.H0_H0 ;  /* 0x20000008ff057230 */ /* 0x001fe20000004100 */
[----:B--2---:R-:W-:Y:S01]  /*2b60*/  LOP3.LUT R14, R21, 0xff, RZ, 0xc0, !PT ;  /* 0x000000ff150e7812 */ /* 0x004fe200078ec0ff */
[----:B------:R-:W-:Y:S02]  /*2b70*/  HFMA2 R36, R12, 1, 1, R6 ;  /* 0x3c003c000c247831 */ /* 0x000fe40000000006 */
[----:B------:R-:W-:Y:S02]  /*2b80*/  HADD2.F32 R8, -RZ, R8.H1_H1 ;  /* 0x30000008ff087230 */ /* 0x000fe40000004100 */
[--C-:B------:R-:W-:Y:S02]  /*2b90*/  HADD2.F32 R12, -RZ, R9.reuse.H0_H0 ;  /* 0x20000009ff0c7230 */ /* 0x100fe40000004100 */
[----:B------:R-:W-:Y:S01]  /*2ba0*/  FFMA.FTZ R6, R16, R5, RZ ;  /* 0x0000000510067223 */ /* 0x000fe200000100ff */
[----:B------:R-:W-:-:S02]  /*2bb0*/  HADD2.F32 R13, -RZ, R9.H1_H1 ;  /* 0x30000009ff0d7230 */ /* 0x000fc40000004100 */
[-C--:B------:R-:W-:Y:S01]  /*2bc0*/  FFMA.FTZ R9, R15, R5.reuse, RZ ;  /* 0x000000050f097223 */ /* 0x080fe200000100ff */
[-C--:B------:R-:W-:Y:S01]  /*2bd0*/  FFMA.FTZ R38, R17, R5.reuse, RZ ;  /* 0x0000000511267223 */ /* 0x080fe200000100ff */
[----:B------:R-:W-:Y:S01]  /*2be0*/  FFMA.FTZ R37, R18, R5, RZ ;  /* 0x0000000512257223 */ /* 0x000fe200000100ff */
[----:B------:R-:W-:Y:S01]  /*2bf0*/  IADD3 R73, PT, PT, R14, -0x80, RZ ;  /* 0xffffff800e497810 */ /* 0x000fe20007ffe0ff */
        /* <DEDUP_REMOVED lines=8> */
[----:B------:R-:W-:Y:S01]  /*2c80*/  LOP3.LUT R12, R20, 0xff, RZ, 0xc0, !PT ;  /* 0x000000ff140c7812 */ /* 0x000fe200078ec0ff */
[----:B------:R-:W-:-:S02]  /*2c90*/  FFMA.FTZ R8, R56, R13, R9 ;  /* 0x0000000d38087223 */ /* 0x000fc40000010009 */
[-C--:B------:R-:W-:Y:S01]  /*2ca0*/  FFMA.FTZ R37, R54, R13.reuse, R5 ;  /* 0x0000000d36257223 */ /* 0x080fe20000010005 */
[----:B------:R-:W-:Y:S01]  /*2cb0*/  IADD3 R80, PT, PT, R12, -0x80, RZ ;  /* 0xffffff800c507810 */ /* 0x000fe20007ffe0ff */
[--C-:B-1----:R-:W-:Y:S01]  /*2cc0*/  HADD2.F32 R5, -RZ, R10.reuse.H0_H0 ;  /* 0x2000000aff057230 */ /* 0x102fe20000004100 */
[----:B------:R-:W-:Y:S01]  /*2cd0*/  LOP3.LUT R12, R22, 0xff, RZ, 0xc0, !PT ;  /* 0x000000ff160c7812 */ /* 0x000fe200078ec0ff */
[-C--:B------:R-:W-:Y:S01]  /*2ce0*/  FFMA.FTZ R9, R55, R13.reuse, R14 ;  /* 0x0000000d37097223 */ /* 0x080fe2000001000e */
[----:B------:R-:W-:Y:S01]  /*2cf0*/  FFMA.FTZ R38, R53, R13, R38 ;  /* 0x0000000d35267223 */ /* 0x000fe20000010026 */
[----:B------:R-:W-:Y:S01]  /*2d00*/  HADD2.F32 R10, -RZ, R10.H1_H1 ;  /* 0x3000000aff0a7230 */ /* 0x000fe20000004100 */
[----:B------:R-:W-:Y:S01]  /*2d10*/  IADD3 R81, PT, PT, R12, -0x80, RZ ;  /* 0xffffff800c517810 */ /* 0x000fe20007ffe0ff */
        /* <DEDUP_REMOVED lines=9> */
[----:B------:R-:W-:Y:S01]  /*2db0*/  HADD2.F32 R11, -RZ, R11.H1_H1 ;  /* 0x3000000bff0b7230 */ /* 0x000fe20000004100 */
[----:B------:R-:W0:Y:S01]  /*2dc0*/  LDS.64 R8, [UR4+0x300] ;  /* 0x00030004ff087984 */ /* 0x000e220008000a00 */
[-C--:B------:R-:W-:Y:S01]  /*2dd0*/  FFMA.FTZ R5, R67, R14.reuse, R38 ;  /* 0x0000000e43057223 */ /* 0x080fe20000010026 */
[----:B------:R-:W-:-:S03]  /*2de0*/  FFMA.FTZ R37, R69, R14, R10 ;  /* 0x0000000e45257223 */ /* 0x000fc6000001000a */
[-C--:B------:R-:W-:Y:S01]  /*2df0*/  FFMA.FTZ R5, R68, R11.reuse, R5 ;  /* 0x0000000b44057223 */ /* 0x080fe20000010005 */
[----:B------:R-:W-:-:S03]  /*2e00*/  FFMA.FTZ R10, R72, R11, R37 ;  /* 0x0000000b480a7223 */ /* 0x000fc60000010025 */
[----:B------:R-:W-:Y:S01]  /*2e10*/  FMUL.FTZ R5, R28, R5 ;  /* 0x000000051c057220 */ /* 0x000fe20000410000 */
[----:B------:R-:W-:Y:S01]  /*2e20*/  FMUL.FTZ R10, R19, R10 ;  /* 0x0000000a130a7220 */ /* 0x000fe20000410000 */
[----:B------:R-:W-:Y:S02]  /*2e30*/  MOV R37, R4 ;  /* 0x0000000400257202 */ /* 0x000fe40000000f00 */
[----:B------:R-:W-:Y:S02]  /*2e40*/  SHF.R.U32.HI R4, RZ, 0x8, R20 ;  /* 0x00000008ff047819 */ /* 0x000fe40000011614 */
[----:B------:R-:W-:Y:S02]  /*2e50*/  F2FP.F16.F32.PACK_AB R5, RZ, R5 ;  /* 0x00000005ff05723e */ /* 0x000fe400000000ff */
[----:B------:R-:W-:Y:S02]  /*2e60*/  F2FP.F16.F32.PACK_AB R10, RZ, R10 ;  /* 0x0000000aff0a723e */ /* 0x000fe400000000ff */
[----:B------:R-:W-:-:S02]  /*2e70*/  LOP3.LUT R4, R4, 0xff, RZ, 0xc0, !PT ;  /* 0x000000ff04047812 */ /* 0x000fc400078ec0ff */
[----:B------:R-:W-:Y:S01]  /*2e80*/  PRMT R5, R5, 0x5410, R10 ;  /* 0x0000541005057816 */ /* 0x000fe2000000000a */
[-C--:B------:R-:W-:Y:S01]  /*2e90*/  FFMA.FTZ R12, R71, R14.reuse, R12 ;  /* 0x0000000e470c7223 */ /* 0x080fe2000001000c */
[----:B------:R-:W-:Y:S01]  /*2ea0*/  FFMA.FTZ R13, R70, R14, R13 ;  /* 0x0000000e460d7223 */ /* 0x000fe2000001000d */
[----:B------:R-:W-:Y:S02]  /*2eb0*/  IADD3 R82, PT, PT, R4, -0x80, RZ ;  /* 0xffffff8004527810 */ /* 0x000fe40007ffe0ff */
[----:B------:R-:W-:Y:S02]  /*2ec0*/  HADD2 R38, R5, R3 ;  /* 0x0000000305267230 */ /* 0x000fe40000000000 */
[-C--:B------:R-:W-:Y:S01]  /*2ed0*/  FFMA.FTZ R12, R65, R11.reuse, R12 ;  /* 0x0000000b410c7223 */ /* 0x080fe2000001000c */
[----:B------:R-:W1:Y:S01]  /*2ee0*/  LDS.64 R4, [UR4+0x308] ;  /* 0x00030804ff047984 */ /* 0x000e620008000a00 */
[----:B------:R-:W-:Y:S02]  /*2ef0*/  FFMA.FTZ R13, R66, R11, R13 ;  /* 0x0000000b420d7223 */ /* 0x000fe4000001000d */
[----:B------:R-:W-:-:S02]  /*2f00*/  FMUL.FTZ R12, R31, R12 ;  /* 0x0000000c1f0c7220 */ /* 0x000fc40000410000 */
[----:B------:R-:W-:-:S03]  /*2f10*/  FMUL.FTZ R13, R30, R13 ;  /* 0x0000000d1e0d7220 */ /* 0x000fc60000410000 */
[----:B------:R-:W-:Y:S02]  /*2f20*/  F2FP.F16.F32.PACK_AB R12, RZ, R12 ;  /* 0x0000000cff0c723e */ /* 0x000fe400000000ff */
[----:B------:R-:W-:-:S04]  /*2f30*/  F2FP.F16.F32.PACK_AB R13, RZ, R13 ;  /* 0x0000000dff0d723e */ /* 0x000fc800000000ff */
[----:B------:R-:W-:Y:S02]  /*2f40*/  PRMT R12, R12, 0x5410, R13 ;  /* 0x000054100c0c7816 */ /* 0x000fe4000000000d */
[----:B------:R-:W-:Y:S02]  /*2f50*/  SHF.R.U32.HI R3, RZ, 0x8, R21 ;  /* 0x00000008ff037819 */ /* 0x000fe40000011615 */
[----:B---3--:R-:W-:Y:S01]  /*2f60*/  LEA.HI R13, R27, 0xffffff80, RZ, 0x8 ;  /* 0xffffff801b0d7811 */ /* 0x008fe200078f40ff */
[----:B------:R-:W-:Y:S02]  /*2f70*/  HFMA2 R37, R12, 1, 1, R37 ;  /* 0x3c003c000c257831 */ /* 0x000fe40000000025 */
[--C-:B0-----:R-:W-:Y:S01]  /*2f80*/  HADD2.F32 R12, -RZ, R8.reuse.H0_H0 ;  /* 0x20000008ff0c7230 */ /* 0x101fe20000004100 */
[----:B------:R-:W-:Y:S01]  /*2f90*/  LOP3.LUT R3, R3, 0xff, RZ, 0xc0, !PT ;  /* 0x000000ff03037812 */ /* 0x000fe200078ec0ff */
[----:B------:R0:W-:Y:S01]  /*2fa0*/  I2F.F16 R10, R13 ;  /* 0x0000000d000a7306 */ /* 0x0001e20000200c00 */
[----:B------:R-:W-:-:S02]  /*2fb0*/  HADD2.F32 R8, -RZ, R8.H1_H1 ;  /* 0x30000008ff087230 */ /* 0x000fc40000004100 */
[----:B------:R-:W-:Y:S01]  /*2fc0*/  IADD3 R83, PT, PT, R3, -0x80, RZ ;  /* 0xffffff8003537810 */ /* 0x000fe20007ffe0ff */
[--C-:B------:R-:W-:Y:S02]  /*2fd0*/  HADD2.F32 R14, -RZ, R9.reuse.H0_H0 ;  /* 0x20000009ff0e7230 */ /* 0x100fe40000004100 */
[-C--:B------:R-:W-:Y:S01]  /*2fe0*/  FFMA.FTZ R15, R15, R12.reuse, RZ ;  /* 0x0000000c0f0f7223 */ /* 0x080fe200000100ff */
[----:B------:R-:W-:Y:S02]  /*2ff0*/  HADD2.F32 R3, -RZ, R9.H1_H1 ;  /* 0x30000009ff037230 */ /* 0x000fe40000004100 */
[-C--:B------:R-:W-:Y:S01]  /*3000*/  FFMA.FTZ R16, R16, R12.reuse, RZ ;  /* 0x0000000c10107223 */ /* 0x080fe200000100ff */
[-C--:B------:R-:W-:Y:S01]  /*3010*/  FFMA.FTZ R84, R17, R12.reuse, RZ ;  /* 0x0000000c11547223 */ /* 0x080fe200000100ff */
[----:B0-----:R-:W-:Y:S01]  /*3020*/  SHF.R.U32.HI R13, RZ, 0x8, R22 ;  /* 0x00000008ff0d7819 */ /* 0x001fe20000011616 */
[----:B------:R-:W-:Y:S01]  /*3030*/  FFMA.FTZ R9, R18, R12, RZ ;  /* 0x0000000c12097223 */ /* 0x000fe200000100ff */
[-C--:B------:R-:W-:Y:S01]  /*3040*/  FFMA.FTZ R15, R48, R8.reuse, R15 ;  /* 0x00000008300f7223 */ /* 0x080fe2000001000f */
[-C--:B------:R-:W-:Y:S01]  /*3050*/  FFMA.FTZ R16, R47, R8.reuse, R16 ;  /* 0x000000082f107223 */ /* 0x080fe20000010010 */
[----:B------:R-:W-:Y:S01]  /*3060*/  LOP3.LUT R13, R13, 0xff, RZ, 0xc0, !PT ;  /* 0x000000ff0d0d7812 */ /* 0x000fe200078ec0ff */
[-C--:B------:R-:W-:Y:S01]  /*3070*/  FFMA.FTZ R45, R45, R8.reuse, R84 ;  /* 0x000000082d2d7223 */ /* 0x080fe20000010054 */
[----:B------:R-:W-:Y:S01]  /*3080*/  FFMA.FTZ R8, R46, R8, R9 ;  /* 0x000000082e087223 */ /* 0x000fe20000010009 */
[-C--:B------:R-:W-:Y:S01]  /*3090*/  FFMA.FTZ R15, R50, R14.reuse, R15 ;  /* 0x0000000e320f7223 */ /* 0x080fe2000001000f */
[----:B------:R-:W-:Y:S01]  /*30a0*/  IADD3 R13, PT, PT, R13, -0x80, RZ ;  /* 0xffffff800d0d7810 */ /* 0x000fe20007ffe0ff */
[-C--:B------:R-:W-:Y:S01]  /*30b0*/  FFMA.FTZ R16, R49, R14.reuse, R16 ;  /* 0x0000000e31107223 */ /* 0x080fe20000010010 */
[-C--:B------:R-:W-:Y:S01]  /*30c0*/  FFMA.FTZ R52, R52, R14.reuse, R45 ;  /* 0x0000000e34347223 */ /* 0x080fe2000001002d */
[----:B------:R-:W-:Y:S01]  /*30d0*/  FFMA.FTZ R51, R51, R14, R8 ;  /* 0x0000000e33337223 */ /* 0x000fe20000010008 */
[----:B------:R0:W-:Y:S01]  /*30e0*/  I2F.F16 R18, R13 ;  /* 0x0000000d00127306 */ /* 0x0001e20000200c00 */
[-C--:B------:R-:W-:Y:S01]  /*30f0*/  FFMA.FTZ R56, R56, R3.reuse, R15 ;  /* 0x0000000338387223 */ /* 0x080fe2000001000f */
[-C--:B------:R-:W-:Y:S01]  /*3100*/  FFMA.FTZ R55, R55, R3.reuse, R16 ;  /* 0x0000000337377223 */ /* 0x080fe20000010010 */
[-C--:B------:R-:W-:Y:S01]  /*3110*/  FFMA.FTZ R52, R53, R3.reuse, R52 ;  /* 0x0000000335347223 */ /* 0x080fe20000010034 */
[----:B------:R-:W2:Y:S01]  /*3120*/  LDS.64 R8, [UR4+0x90] ;  /* 0x00009004ff087984 */ /* 0x000ea20008000a00 */
[----:B0-----:R-:W-:Y:S01]  /*3130*/  FFMA.FTZ R13, R54, R3, R51 ;  /* 0x00000003360d7223 */ /* 0x001fe20000010033 */
[--C-:B-1----:R-:W-:Y:S01]  /*3140*/  HADD2.F32 R3, -RZ, R4.reuse.H0_H0 ;  /* 0x20000004ff037230 */ /* 0x102fe20000004100 */
[----:B------:R-:W-:Y:S01]  /*3150*/  LEA.HI R77, R22, 0xffffff80, RZ, 0x8 ;  /* 0xffffff80164d7811 */ /* 0x000fe200078f40ff */
[----:B------:R-:W-:Y:S01]  /*3160*/  HADD2.F32 R4, -RZ, R4.H1_H1 ;  /* 0x30000004ff047230 */ /* 0x000fe20000004100 */
[----:B------:R-:W-:-:S02]  /*3170*/  SHF.R.U32.HI R22, RZ, 0x10, R22 ;  /* 0x00000010ff167819 */ /* 0x000fc40000011616 */
[-C--:B------:R-:W-:Y:S01]  /*3180*/  FFMA.FTZ R56, R57, R3.reuse, R56 ;  /* 0x0000000339387223 */ /* 0x080fe20000010038 */
[-C--:B------:R-:W-:Y:S01]  /*3190*/  FFMA.FTZ R55, R58, R3.reuse, R55 ;  /* 0x000000033a377223 */ /* 0x080fe20000010037 */
[-C--:B------:R-:W-:Y:S01]  /*31a0*/  FFMA.FTZ R14, R59, R3.reuse, R52 ;  /* 0x000000033b0e7223 */ /* 0x080fe20000010034 */
[----:B------:R-:W-:Y:S01]  /*31b0*/  FFMA.FTZ R13, R60, R3, R13 ;  /* 0x000000033c0d7223 */ /* 0x000fe2000001000d */
[-C--:B------:R-:W-:Y:S01]  /*31c0*/  FFMA.FTZ R56, R61, R4.reuse, R56 ;  /* 0x000000043d387223 */ /* 0x080fe20000010038 */
[-C--:B------:R-:W-:Y:S01]  /*31d0*/  FFMA.FTZ R55, R62, R4.reuse, R55 ;  /* 0x000000043e377223 */ /* 0x080fe20000010037 */
[-C--:B------:R-:W-:Y:S01]  /*31e0*/  FFMA.FTZ R14, R63, R4.reuse, R14 ;  /* 0x000000043f0e7223 */ /* 0x080fe2000001000e */
[C---:B------:R-:W-:Y:S01]  /*31f0*/  LEA.HI R78, R23.reuse, 0xffffff80, RZ, 0x8 ;  /* 0xffffff80174e7811 */ /* 0x040fe200078f40ff */
[----:B------:R-:W-:Y:S01]  /*3200*/  FFMA.FTZ R4, R64, R4, R13 ;  /* 0x0000000440047223 */ /* 0x000fe2000001000d */
[----:B------:R-:W-:Y:S02]  /*3210*/  LOP3.LUT R74, R23, 0xff, RZ, 0xc0, !PT ;  /* 0x000000ff174a7812 */ /* 0x000fe400078ec0ff */
[----:B------:R-:W-:-:S02]  /*3220*/  SHF.R.U32.HI R85, RZ, 0x8, R23 ;  /* 0x00000008ff557819 */ /* 0x000fc40000011617 */
[----:B------:R-:W-:Y:S02]  /*3230*/  LOP3.LUT R22, R22, 0xff, RZ, 0xc0, !PT ;  /* 0x000000ff16167812 */ /* 0x000fe400078ec0ff */
[----:B------:R-:W-:Y:S02]  /*3240*/  SHF.R.U32.HI R23, RZ, 0x10, R23 ;  /* 0x00000010ff177819 */ /* 0x000fe40000011617 */
[----:B------:R-:W-:Y:S01]  /*3250*/  LOP3.LUT R13, R25, 0xff, RZ, 0xc0, !PT ;  /* 0x000000ff190d7812 */ /* 0x000fe200078ec0ff */
[----:B------:R-:W-:Y:S01]  /*3260*/  HADD2.F32 R12, -RZ, R5.H0_H0 ;  /* 0x20000005ff0c7230 */ /* 0x000fe20000004100 */
[----:B------:R-:W-:Y:S01]  /*3270*/  IADD3 R22, PT, PT, R22, -0x80, RZ ;  /* 0xffffff8016167810 */ /* 0x000fe20007ffe0ff */
[----:B------:R-:W-:Y:S01]  /*3280*/  IMAD.WIDE R16, R117, 0x4, R32 ;  /* 0x0000000475107825 */ /* 0x000fe200078e0220 */
[----:B------:R-:W-:Y:S02]  /*3290*/  LOP3.LUT R23, R23, 0xff, RZ, 0xc0, !PT ;  /* 0x000000ff17177812 */ /* 0x000fe400078ec0ff */
[----:B------:R-:W-:Y:S01]  /*32a0*/  IADD3 R13, PT, PT, R13, -0x80, RZ ;  /* 0xffffff800d0d7810 */ /* 0x000fe20007ffe0ff */
[----:B------:R0:W-:Y:S01]  /*32b0*/  I2F.F16 R51, R22 ;  /* 0x0000001600337306 */ /* 0x0001e20000200c00 */
[----:B------:R-:W-:Y:S01]  /*32c0*/  IADD3 R52, PT, PT, R23, -0x80, RZ ;  /* 0xffffff8017347810 */ /* 0x000fe20007ffe0ff */
[-C--:B------:R-:W-:Y:S01]  /*32d0*/  FFMA.FTZ R23, R70, R12.reuse, R55 ;  /* 0x0000000c46177223 */ /* 0x080fe20000010037 */
[----:B------:R-:W-:-:S05]  /*32e0*/  FFMA.FTZ R69, R69, R12, R4 ;  /* 0x0000000c45457223 */ /* 0x000fca0000010004 */
[----:B------:R1:W-:Y:S01]  /*32f0*/  I2F.F16 R62, R13 ;  /* 0x0000000d003e7306 */ /* 0x0003e20000200c00 */
[-C--:B0-----:R-:W-:Y:S01]  /*3300*/  FFMA.FTZ R22, R71, R12.reuse, R56 ;  /* 0x0000000c47167223 */ /* 0x081fe20000010038 */
[----:B------:R-:W-:Y:S02]  /*3310*/  FFMA.FTZ R71, R67, R12, R14 ;  /* 0x0000000c43477223 */ /* 0x000fe4000001000e */
[----:B-1----:R0:W3:Y:S01]  /*3320*/  LDG.E.128.CONSTANT R12, desc[UR8][R16.64] ;  /* 0x00000008100c7981 */ /* 0x0020e2000c1e9d00 */
[----:B------:R-:W-:Y:S02]  /*3330*/  LEA.HI R76, R20, 0xffffff80, RZ, 0x8 ;  /* 0xffffff80144c7811 */ /* 0x000fe400078f40ff */
[----:B------:R-:W-:-:S04]  /*3340*/  SHF.R.U32.HI R20, RZ, 0x10, R20 ;  /* 0x00000010ff147819 */ /* 0x000fc80000011614 */
[----:B------:R-:W-:-:S04]  /*3350*/  LOP3.LUT R20, R20, 0xff, RZ, 0xc0, !PT ;  /* 0x000000ff14147812 */ /* 0x000fc800078ec0ff */
[----:B------:R-:W-:Y:S01]  /*3360*/  IADD3 R20, PT, PT, R20, -0x80, RZ ;  /* 0xffffff8014147810 */ /* 0x000fe20007ffe0ff */
[----:B------:R-:W1:Y:S01]  /*3370*/  I2F.F16 R80, R80 ;  /* 0x0000005000507306 */ /* 0x000e620000200c00 */
[----:B------:R-:W-:Y:S01]  /*3380*/  LOP3.LUT R3, R24, 0xff, RZ, 0xc0, !PT ;  /* 0x000000ff18037812 */ /* 0x000fe200078ec0ff */
[--C-:B--2---:R-:W-:Y:S02]  /*3390*/  HADD2.F32 R53, -RZ, R8.reuse.H0_H0 ;  /* 0x20000008ff357230 */ /* 0x104fe40000004100 */
[----:B------:R-:W-:Y:S02]  /*33a0*/  HADD2.F32 R54, -RZ, R8.H1_H1 ;  /* 0x30000008ff367230 */ /* 0x000fe40000004100 */
[----:B------:R-:W-:Y:S02]  /*33b0*/  HADD2.F32 R57, -RZ, R9.H0_H0 ;  /* 0x20000009ff397230 */ /* 0x000fe40000004100 */
[----:B------:R2:W-:Y:S01]  /*33c0*/  I2F.F16 R49, R20 ;  /* 0x0000001400317306 */ /* 0x0005e20000200c00 */
[----:B------:R-:W-:-:S02]  /*33d0*/  LOP3.LUT R85, R85, 0xff, RZ, 0xc0, !PT ;  /* 0x000000ff55557812 */ /* 0x000fc400078ec0ff */
[----:B------:R-:W-:Y:S02]  /*33e0*/  IADD3 R3, PT, PT, R3, -0x80, RZ ;  /* 0xffffff8003037810 */ /* 0x000fe40007ffe0ff */
[----:B------:R-:W-:Y:S01]  /*33f0*/  IADD3 R74, PT, PT, R74, -0x80, RZ ;  /* 0xffffff804a4a7810 */ /* 0x000fe20007ffe0ff */
[----:B--2---:R-:W-:Y:S02]  /*3400*/  HADD2.F32 R20, -RZ, R9.H1_H1 ;  /* 0x30000009ff147230 */ /* 0x004fe40000004100 */
[----:B------:R-:W2:Y:S01]  /*3410*/  LDS.64 R8, [UR4+0x98] ;  /* 0x00009804ff087984 */ /* 0x000ea20008000a00 */
[----:B------:R-:W4:Y:S01]  /*3420*/  I2F.F16 R82, R82 ;  /* 0x0000005200527306 */ /* 0x000f220000200c00 */
[----:B------:R-:W-:Y:S02]  /*3430*/  LEA.HI R75, R21, 0xffffff80, RZ, 0x8 ;  /* 0xffffff80154b7811 */ /* 0x000fe400078f40ff */
[----:B------:R-:W-:Y:S01]  /*3440*/  IADD3 R48, PT, PT, R85, -0x80, RZ ;  /* 0xffffff8055307810 */ /* 0x000fe20007ffe0ff */
[----:B------:R-:W-:Y:S01]  /*3450*/  HADD2.F32 R5, -RZ, R5.H1_H1 ;  /* 0x30000005ff057230 */ /* 0x000fe20000004100 */
[----:B------:R-:W-:-:S03]  /*3460*/  SHF.R.U32.HI R21, RZ, 0x10, R21 ;  /* 0x00000010ff157819 */ /* 0x000fc60000011615 */
[----:B------:R5:W0:Y:S01]  /*3470*/  I2F.F16 R6, R73 ;  /* 0x0000004900067306 */ /* 0x000a220000200c00 */
[----:B------:R-:W-:Y:S02]  /*3480*/  LOP3.LUT R4, R26, 0xff, RZ, 0xc0, !PT ;  /* 0x000000ff1a047812 */ /* 0x000fe400078ec0ff */
[----:B------:R-:W-:-:S05]  /*3490*/  LOP3.LUT R21, R21, 0xff, RZ, 0xc0, !PT ;  /* 0x000000ff15157812 */ /* 0x000fca00078ec0ff */
[----:B------:R-:W0:Y:S01]  /*34a0*/  I2F.F16 R81, R81 ;  /* 0x0000005100517306 */ /* 0x000e220000200c00 */
[----:B-----5:R-:W-:Y:S01]  /*34b0*/  LEA.HI R73, R24, 0xffffff80, RZ, 0x8 ;  /* 0xffffff8018497811 */ /* 0x020fe200078f40ff */
[----:B------:R-:W-:Y:S01]  /*34c0*/  FFMA.FTZ R22, R65, R5, R22 ;  /* 0x0000000541167223 */ /* 0x000fe20000010016 */
[----:B------:R-:W-:-:S05]  /*34d0*/  IADD3 R61, PT, PT, R4, -0x80, RZ ;  /* 0xffffff80043d7810 */ /* 0x000fca0007ffe0ff */
[----:B------:R5:W-:Y:S01]  /*34e0*/  I2F.F16 R56, R3 ;  /* 0x0000000300387306 */ /* 0x000be20000200c00 */
[-C--:B------:R-:W-:Y:S01]  /*34f0*/  FFMA.FTZ R23, R66, R5.reuse, R23 ;  /* 0x0000000542177223 */ /* 0x080fe20000010017 */
[-C--:B------:R-:W-:Y:S01]  /*3500*/  FFMA.FTZ R71, R68, R5.reuse, R71 ;  /* 0x0000000544477223 */ /* 0x080fe20000010047 */
[----:B------:R-:W-:-:S05]  /*3510*/  FFMA.FTZ R72, R72, R5, R69 ;  /* 0x0000000548487223 */ /* 0x000fca0000010045 */
[----:B------:R-:W2:Y:S01]  /*3520*/  I2F.F16 R79, R74 ;  /* 0x0000004a004f7306 */ /* 0x000ea20000200c00 */
[--C-:B-----5:R-:W-:Y:S02]  /*3530*/  SHF.R.U32.HI R3, RZ, 0x8, R24.reuse ;  /* 0x00000008ff037819 */ /* 0x120fe40000011618 */
[----:B------:R-:W-:Y:S01]  /*3540*/  SHF.R.U32.HI R24, RZ, 0x10, R24 ;  /* 0x00000010ff187819 */ /* 0x000fe20000011618 */
[----:B-1----:R-:W-:Y:S01]  /*3550*/  HADD2.F32 R5, -RZ, R80.H0_H0 ;  /* 0x20000050ff057230 */ /* 0x002fe20000004100 */
[----:B------:R-:W-:Y:S02]  /*3560*/  LOP3.LUT R4, R27, 0xff, RZ, 0xc0, !PT ;  /* 0x000000ff1b047812 */ /* 0x000fe400078ec0ff */
[----:B------:R-:W-:Y:S01]  /*3570*/  LOP3.LUT R24, R24, 0xff, RZ, 0xc0, !PT ;  /* 0x000000ff18187812 */ /* 0x000fe200078ec0ff */
[----:B------:R-:W1:Y:S01]  /*3580*/  I2F.F16 R48, R48 ;  /* 0x0000003000307306 */ /* 0x000e620000200c00 */
[----:B------:R-:W-:Y:S02]  /*3590*/  IADD3 R21, PT, PT, R21, -0x80, RZ ;  /* 0xffffff8015157810 */ /* 0x000fe40007ffe0ff */
[----:B------:R-:W-:-:S02]  /*35a0*/  LOP3.LUT R3, R3, 0xff, RZ, 0xc0, !PT ;  /* 0x000000ff03037812 */ /* 0x000fc400078ec0ff */
[----:B------:R-:W-:-:S03]  /*35b0*/  SHF.R.U32.HI R32, RZ, 0x8, R26 ;  /* 0x00000008ff207819 */ /* 0x000fc6000001161a */
[----:B------:R-:W5:Y:S01]  /*35c0*/  I2F.F16 R83, R83 ;  /* 0x0000005300537306 */ /* 0x000f620000200c00 */
[----:B------:R-:W-:Y:S01]  /*35d0*/  IADD3 R60, PT, PT, R4, -0x80, RZ ;  /* 0xffffff80043c7810 */ /* 0x000fe20007ffe0ff */
[----:B----4-:R-:W-:Y:S01]  /*35e0*/  HADD2.F32 R45, -RZ, R82.H0_H0 ;  /* 0x20000052ff2d7230 */ /* 0x010fe20000004100 */
[----:B------:R-:W-:Y:S01]  /*35f0*/  IADD3 R24, PT, PT, R24, -0x80, RZ ;  /* 0xffffff8018187810 */ /* 0x000fe20007ffe0ff */
[----:B------:R-:W-:Y:S01]  /*3600*/  HADD2.F32 R47, -RZ, R18.H0_H0 ;  /* 0x20000012ff2f7230 */ /* 0x000fe20000004100 */
[----:B------:R-:W-:-:S03]  /*3610*/  SHF.R.U32.HI R4, RZ, 0x8, R25 ;  /* 0x00000008ff047819 */ /* 0x000fc60000011619 */
[----:B------:R-:W4:Y:S01]  /*3620*/  I2F.F16 R52, R52 ;  /* 0x0000003400347306 */ /* 0x000f220000200c00 */
[----:B------:R-:W-:Y:S01]  /*3630*/  FFMA.FTZ R18, R5, R53, RZ ;  /* 0x0000003505127223 */ /* 0x000fe200000100ff */
[----:B------:R-:W-:Y:S01]  /*3640*/  IADD3 R59, PT, PT, R3, -0x80, RZ ;  /* 0xffffff80033b7810 */ /* 0x000fe20007ffe0ff */
[----:B0-----:R-:W-:Y:S01]  /*3650*/  HADD2.F32 R3, -RZ, R6.H0_H0 ;  /* 0x20000006ff037230 */ /* 0x001fe20000004100 */
[----:B------:R-:W-:Y:S01]  /*3660*/  LOP3.LUT R32, R32, 0xff, RZ, 0xc0, !PT ;  /* 0x000000ff20207812 */ /* 0x000fe200078ec0ff */
[----:B------:R-:W-:-:S03]  /*3670*/  HADD2.F32 R6, -RZ, R81.H0_H0 ;  /* 0x20000051ff067230 */ /* 0x000fc60000004100 */
[----:B------:R0:W4:Y:S01]  /*3680*/  I2F.F16 R50, R21 ;  /* 0x0000001500327306 */ /* 0x0001220000200c00 */
[----:B------:R-:W-:Y:S01]  /*3690*/  FFMA.FTZ R58, R45, R54, R18 ;  /* 0x000000362d3a7223 */ /* 0x000fe20000010012 */
[----:B------:R-:W-:-:S06]  /*36a0*/  IADD3 R18, PT, PT, R32, -0x80, RZ ;  /* 0xffffff8020127810 */ /* 0x000fcc0007ffe0ff */
[----:B------:R1:W-:Y:S01]  /*36b0*/  I2F.F16 R69, R24 ;  /* 0x0000001800457306 */ /* 0x0003e20000200c00 */
[----:B0-----:R-:W-:Y:S01]  /*36c0*/  LOP3.LUT R21, R4, 0xff, RZ, 0xc0, !PT ;  /* 0x000000ff04157812 */ /* 0x001fe200078ec0ff */
[----:B--2---:R-:W-:Y:S01]  /*36d0*/  HADD2.F32 R4, -RZ, R79.H0_H0 ;  /* 0x2000004fff047230 */ /* 0x004fe20000004100 */
[----:B------:R-:W-:-:S05]  /*36e0*/  LEA.HI R74, R25, 0xffffff80, RZ, 0x8 ;  /* 0xffffff80194a7811 */ /* 0x000fca00078f40ff */
[----:B------:R-:W0:Y:S01]  /*36f0*/  I2F.F16 R76, R76 ;  /* 0x0000004c004c7306 */ /* 0x000e220000200c00 */
[----:B-1----:R-:W-:Y:S01]  /*3700*/  SHF.R.U32.HI R24, RZ, 0x8, R27 ;  /* 0x00000008ff187819 */ /* 0x002fe2000001161b */
[----:B------:R-:W-:Y:S02]  /*3710*/  HADD2.F32 R48, -RZ, R48.H0_H0 ;  /* 0x20000030ff307230 */ /* 0x000fe40000004100 */
[-C--:B------:R-:W-:Y:S01]  /*3720*/  FFMA.FTZ R33, R3, R53.reuse, RZ ;  /* 0x0000003503217223 */ /* 0x080fe200000100ff */
[-C--:B------:R-:W-:Y:S01]  /*3730*/  FFMA.FTZ R64, R6, R53.reuse, RZ ;  /* 0x0000003506407223 */ /* 0x080fe200000100ff */
[----:B------:R-:W-:Y:S02]  /*3740*/  LOP3.LUT R24, R24, 0xff, RZ, 0xc0, !PT ;  /* 0x000000ff18187812 */ /* 0x000fe400078ec0ff */
[----:B------:R-:W1:Y:S01]  /*3750*/  I2F.F16 R75, R75 ;  /* 0x0000004b004b7306 */ /* 0x000e620000200c00 */
[----:B------:R-:W-:Y:S01]  /*3760*/  SHF.R.U32.HI R25, RZ, 0x10, R25 ;  /* 0x00000010ff197819 */ /* 0x000fe20000011619 */
[----:B------:R-:W-:Y:S01]  /*3770*/  FFMA.FTZ R53, R4, R53, RZ ;  /* 0x0000003504357223 */ /* 0x000fe200000100ff */
[----:B------:R-:W-:-:S05]  /*3780*/  IADD3 R21, PT, PT, R21, -0x80, RZ ;  /* 0xffffff8015157810 */ /* 0x000fca0007ffe0ff */
[----:B------:R-:W2:Y:S01]  /*3790*/  I2F.F16 R77, R77 ;  /* 0x0000004d004d7306 */ /* 0x000ea20000200c00 */
[----:B------:R-:W-:Y:S01]  /*37a0*/  SHF.R.U32.HI R27, RZ, 0x10, R27 ;  /* 0x00000010ff1b7819 */ /* 0x000fe2000001161b */
[----:B-----5:R-:W-:Y:S01]  /*37b0*/  HADD2.F32 R46, -RZ, R83.H0_H0 ;  /* 0x20000053ff2e7230 */ /* 0x020fe20000004100 */
[----:B------:R-:W-:-:S05]  /*37c0*/  LEA.HI R11, R26, 0xffffff80, RZ, 0x8 ;  /* 0xffffff801a0b7811 */ /* 0x000fca00078f40ff */
[----:B------:R-:W5:Y:S01]  /*37d0*/  I2F.F16 R78, R78 ;  /* 0x0000004e004e7306 */ /* 0x000f620000200c00 */
[----:B------:R-:W-:Y:S01]  /*37e0*/  SHF.R.U32.HI R26, RZ, 0x10, R26 ;  /* 0x00000010ff1a7819 */ /* 0x000fe2000001161a */
[----:B----4-:R-:W-:Y:S01]  /*37f0*/  HADD2.F32 R52, -RZ, R52.H0_H0 ;  /* 0x20000034ff347230 */ /* 0x010fe20000004100 */
[----:B------:R-:W-:-:S05]  /*3800*/  IADD3 R24, PT, PT, R24, -0x80, RZ ;  /* 0xffffff8018187810 */ /* 0x000fca0007ffe0ff */
[----:B------:R-:W4:Y:S01]  /*3810*/  I2F.F16 R61, R61 ;  /* 0x0000003d003d7306 */ /* 0x000f220000200c00 */
[----:B------:R-:W-:Y:S01]  /*3820*/  LOP3.LUT R25, R25, 0xff, RZ, 0xc0, !PT ;  /* 0x000000ff19197812 */ /* 0x000fe200078ec0ff */
[----:B------:R-:W-:Y:S01]  /*3830*/  FFMA.FTZ R53, R48, R54, R53 ;  /* 0x0000003630357223 */ /* 0x000fe20000010035 */
[----:B------:R-:W-:Y:S01]  /*3840*/  LOP3.LUT R27, R27, 0xff, RZ, 0xc0, !PT ;  /* 0x000000ff1b1b7812 */ /* 0x000fe200078ec0ff */
[----:B------:R-:W-:-:S04]  /*3850*/  HADD2.F32 R49, -RZ, R49.H0_H0 ;  /* 0x20000031ff317230 */ /* 0x000fc80000004100 */
[----:B------:R-:W4:Y:S01]  /*3860*/  I2F.F16 R18, R18 ;  /* 0x0000001200127306 */ /* 0x000f220000200c00 */
[----:B------:R-:W-:Y:S01]  /*3870*/  HADD2.F32 R50, -RZ, R50.H0_H0 ;  /* 0x20000032ff327230 */ /* 0x000fe20000004100 */
[----:B------:R-:W-:Y:S01]  /*3880*/  LOP3.LUT R26, R26, 0xff, RZ, 0xc0, !PT ;  /* 0x000000ff1a1a7812 */ /* 0x000fe200078ec0ff */
[----:B------:R-:W-:Y:S02]  /*3890*/  HADD2.F32 R51, -RZ, R51.H0_H0 ;  /* 0x20000033ff337230 */ /* 0x000fe40000004100 */
[----:B------:R-:W-:-:S03]  /*38a0*/  FFMA.FTZ R33, R46, R54, R33 ;  /* 0x000000362e217223 */ /* 0x000fc60000010021 */
[----:B------:R-:W4:Y:S01]  /*38b0*/  I2F.F16 R60, R60 ;  /* 0x0000003c003c7306 */ /* 0x000f220000200c00 */
[----:B------:R-:W-:Y:S01]  /*38c0*/  FFMA.FTZ R64, R47, R54, R64 ;  /* 0x000000362f407223 */ /* 0x000fe20000010040 */
[----:B------:R-:W-:Y:S01]  /*38d0*/  IADD3 R25, PT, PT, R25, -0x80, RZ ;  /* 0xffffff8019197810 */ /* 0x000fe20007ffe0ff */
[----:B------:R-:W-:Y:S01]  /*38e0*/  FFMA.FTZ R66, R52, R57, R53 ;  /* 0x0000003934427223 */ /* 0x000fe20000010035 */
[----:B------:R-:W-:-:S04]  /*38f0*/  IADD3 R27, PT, PT, R27, -0x80, RZ ;  /* 0xffffff801b1b7810 */ /* 0x000fc80007ffe0ff */
[----:B------:R4:W4:Y:S01]  /*3900*/  I2F.F16 R55, R21 ;  /* 0x0000001500377306 */ /* 0x0009220000200c00 */
[----:B0-----:R-:W-:Y:S02]  /*3910*/  HADD2.F32 R53, -RZ, R76.H0_H0 ;  /* 0x2000004cff357230 */ /* 0x001fe40000004100 */
[-C--:B------:R-:W-:Y:S01]  /*3920*/  FFMA.FTZ R58, R49, R57.reuse, R58 ;  /* 0x00000039313a7223 */ /* 0x080fe2000001003a */
[----:B-1----:R-:W-:Y:S01]  /*3930*/  HADD2.F32 R54, -RZ, R75.H0_H0 ;  /* 0x2000004bff367230 */ /* 0x002fe20000004100 */
[----:B------:R-:W-:Y:S01]  /*3940*/  IADD3 R26, PT, PT, R26, -0x80, RZ ;  /* 0xffffff801a1a7810 */ /* 0x000fe20007ffe0ff */
[----:B--2---:R-:W-:Y:S02]  /*3950*/  HADD2.F32 R32, -RZ, R77.H0_H0 ;  /* 0x2000004dff207230 */ /* 0x004fe40000004100 */
[----:B------:R-:W0:Y:S01]  /*3960*/  I2F.F16 R24, R24 ;  /* 0x0000001800187306 */ /* 0x000e220000200c00 */
[-C--:B------:R-:W-:Y:S01]  /*3970*/  FFMA.FTZ R63, R50, R57.reuse, R33 ;  /* 0x00000039323f7223 */ /* 0x080fe20000010021 */
[----:B------:R-:W-:Y:S01]  /*3980*/  FFMA.FTZ R65, R51, R57, R64 ;  /* 0x0000003933417223 */ /* 0x000fe20000010040 */
[----:B-----5:R-:W-:-:S05]  /*3990*/  HADD2.F32 R33, -RZ, R78.H0_H0 ;  /* 0x2000004eff217230 */ /* 0x020fca0000004100 */
[----:B------:R-:W1:Y:S01]  /*39a0*/  I2F.F16 R59, R59 ;  /* 0x0000003b003b7306 */ /* 0x000e620000200c00 */
[----:B------:R-:W-:Y:S02]  /*39b0*/  HADD2.F32 R56, -RZ, R56.H0_H0 ;  /* 0x20000038ff387230 */ /* 0x000fe40000004100 */
[-C--:B----4-:R-:W-:Y:S01]  /*39c0*/  FFMA.FTZ R21, R53, R20.reuse, R58 ;  /* 0x0000001435157223 */ /* 0x090fe2000001003a */
[----:B------:R-:W-:Y:S02]  /*39d0*/  HADD2.F32 R62, -RZ, R62.H0_H0 ;  /* 0x2000003eff3e7230 */ /* 0x000fe40000004100 */
[-C--:B------:R-:W-:Y:S01]  /*39e0*/  FFMA.FTZ R63, R54, R20.reuse, R63 ;  /* 0x00000014363f7223 */ /* 0x080fe2000001003f */
[----:B------:R-:W-:Y:S01]  /*39f0*/  HADD2.F32 R61, -RZ, R61.H0_H0 ;  /* 0x2000003dff3d7230 */ /* 0x000fe20000004100 */
[----:B------:R2:W4:Y:S01]  /*3a00*/  I2F.F16 R68, R25 ;  /* 0x0000001900447306 */ /* 0x0005220000200c00 */
[----:B------:R-:W-:Y:S01]  /*3a10*/  FFMA.FTZ R64, R32, R20, R65 ;  /* 0x0000001420407223 */ /* 0x000fe20000010041 */
[----:B------:R-:W-:-:S02]  /*3a20*/  HADD2.F32 R58, -RZ, R18.H0_H0 ;  /* 0x20000012ff3a7230 */ /* 0x000fc40000004100 */
[----:B------:R-:W-:Y:S01]  /*3a30*/  FFMA.FTZ R65, R33, R20, R66 ;  /* 0x0000001421417223 */ /* 0x000fe20000010042 */
[----:B------:R-:W-:-:S03]  /*3a40*/  HADD2.F32 R60, -RZ, R60.H0_H0 ;  /* 0x2000003cff3c7230 */ /* 0x000fc60000004100 */
[----:B------:R-:W5:Y:S01]  /*3a50*/  I2F.F16 R27, R27 ;  /* 0x0000001b001b7306 */ /* 0x000f620000200c00 */
[--C-:B--2---:R-:W-:Y:S02]  /*3a60*/  HADD2.F32 R25, -RZ, R8.reuse.H0_H0 ;  /* 0x20000008ff197230 */ /* 0x104fe40000004100 */
[----:B------:R-:W-:Y:S02]  /*3a70*/  HADD2.F32 R8, -RZ, R8.H1_H1 ;  /* 0x30000008ff087230 */ /* 0x000fe40000004100 */
[----:B------:R-:W-:Y:S02]  /*3a80*/  HADD2.F32 R55, -RZ, R55.H0_H0 ;  /* 0x20000037ff377230 */ /* 0x000fe40000004100 */
[-C--:B------:R-:W-:Y:S01]  /*3a90*/  FFMA.FTZ R18, R56, R25.reuse, R21 ;  /* 0x0000001938127223 */ /* 0x080fe20000010015 */
[----:B------:R-:W2:Y:S01]  /*3aa0*/  I2F.F16 R26, R26 ;  /* 0x0000001a001a7306 */ /* 0x000ea20000200c00 */
[-C--:B------:R-:W-:Y:S01]  /*3ab0*/  FFMA.FTZ R20, R62, R25.reuse, R63 ;  /* 0x000000193e147223 */ /* 0x080fe2000001003f */
[----:B------:R-:W-:-:S06]  /*3ac0*/  FFMA.FTZ R21, R61, R25, R64 ;  /* 0x000000193d157223 */ /* 0x000fcc0000010040 */
[----:B------:R-:W2:Y:S01]  /*3ad0*/  I2F.F16 R73, R73 ;  /* 0x0000004900497306 */ /* 0x000ea20000200c00 */
[----:B0-----:R-:W-:Y:S02]  /*3ae0*/  HADD2.F32 R57, -RZ, R24.H0_H0 ;  /* 0x20000018ff397230 */ /* 0x001fe40000004100 */
[----:B------:R-:W-:-:S05]  /*3af0*/  FFMA.FTZ R64, R60, R25, R65 ;  /* 0x000000193c407223 */ /* 0x000fca0000010041 */
[----:B------:R-:W0:Y:S01]  /*3b00*/  I2F.F16 R74, R74 ;  /* 0x0000004a004a7306 */ /* 0x000e220000200c00 */
[----:B-1----:R-:W-:Y:S02]  /*3b10*/  HADD2.F32 R59, -RZ, R59.H0_H0 ;  /* 0x2000003bff3b7230 */ /* 0x002fe40000004100 */
[-C--:B------:R-:W-:Y:S01]  /*3b20*/  FFMA.FTZ R25, R55, R8.reuse, R20 ;  /* 0x0000000837197223 */ /* 0x080fe20000010014 */
[-C--:B------:R-:W-:Y:S02]  /*3b30*/  FFMA.FTZ R24, R58, R8.reuse, R21 ;  /* 0x000000083a187223 */ /* 0x080fe40000010015 */
[----:B------:R-:W1:Y:S02]  /*3b40*/  LDS.64 R20, [UR4+0x110] ;  /* 0x00011004ff147984 */ /* 0x000e640008000a00 */
[----:B------:R-:W0:Y:S01]  /*3b50*/  I2F.F16 R11, R11 ;  /* 0x0000000b000b7306 */ /* 0x000e220000200c00 */
[----:B------:R-:W-:Y:S02]  /*3b60*/  HADD2.F32 R76, -RZ, R9.H0_H0 ;  /* 0x20000009ff4c7230 */ /* 0x000fe40000004100 */
[----:B------:R-:W-:Y:S01]  /*3b70*/  FFMA.FTZ R18, R59, R8, R18 ;  /* 0x000000083b127223 */ /* 0x000fe20000010012 */
[----:B------:R-:W-:-:S02]  /*3b80*/  HADD2.F32 R69, -RZ, R69.H0_H0 ;  /* 0x20000045ff457230 */ /* 0x000fc40000004100 */
[----:B----4-:R-:W-:Y:S02]  /*3b90*/  HADD2.F32 R68, -RZ, R68.H0_H0 ;  /* 0x20000044ff447230 */ /* 0x010fe40000004100 */
[----:B------:R-:W-:Y:S01]  /*3ba0*/  FFMA.FTZ R8, R57, R8, R64 ;  /* 0x0000000839087223 */ /* 0x000fe20000010040 */
[----:B-----5:R-:W-:Y:S02]  /*3bb0*/  HADD2.F32 R67, -RZ, R27.H0_H0 ;  /* 0x2000001bff437230 */ /* 0x020fe40000004100 */
[----:B--2---:R-:W-:Y:S02]  /*3bc0*/  HADD2.F32 R65, -RZ, R26.H0_H0 ;  /* 0x2000001aff417230 */ /* 0x004fe40000004100 */
[-C--:B------:R-:W-:Y:S01]  /*3bd0*/  FFMA.FTZ R18, R69, R76.reuse, R18 ;  /* 0x0000004c45127223 */ /* 0x080fe20000010012 */
[----:B------:R-:W-:Y:S02]  /*3be0*/  HADD2.F32 R9, -RZ, R9.H1_H1 ;  /* 0x30000009ff097230 */ /* 0x000fe40000004100 */
[----:B------:R-:W-:Y:S01]  /*3bf0*/  FFMA.FTZ R25, R68, R76, R25 ;  /* 0x0000004c44197223 */ /* 0x000fe20000010019 */
[----:B------:R-:W-:-:S02]  /*3c00*/  HADD2.F32 R63, -RZ, R73.H0_H0 ;  /* 0x20000049ff3f7230 */ /* 0x000fc40000004100 */
[----:B0-----:R-:W-:Y:S02]  /*3c10*/  HADD2.F32 R64, -RZ, R74.H0_H0 ;  /* 0x2000004aff407230 */ /* 0x001fe40000004100 */
[----:B------:R-:W-:Y:S01]  /*3c20*/  FFMA.FTZ R73, R67, R76, R8 ;  /* 0x0000004c43497223 */ /* 0x000fe20000010008 */
[----:B------:R-:W-:Y:S02]  /*3c30*/  HADD2.F32 R70, -RZ, R10.H0_H0 ;  /* 0x2000000aff467230 */ /* 0x000fe40000004100 */
[----:B------:R-:W-:Y:S01]  /*3c40*/  FMUL.FTZ R22, R31, R22 ;  /* 0x000000161f167220 */ /* 0x000fe20000410000 */
[----:B------:R-:W-:Y:S02]  /*3c50*/  HADD2.F32 R66, -RZ, R11.H0_H0 ;  /* 0x2000000bff427230 */ /* 0x000fe40000004100 */
[----:B------:R-:W-:Y:S01]  /*3c60*/  FMUL.FTZ R23, R30, R23 ;  /* 0x000000171e177220 */ /* 0x000fe20000410000 */
[----:B------:R-:W-:Y:S01]  /*3c70*/  FFMA.FTZ R11, R65, R76, R24 ;  /* 0x0000004c410b7223 */ /* 0x000fe20000010018 */
[-C--:B------:R-:W-:Y:S01]  /*3c80*/  FFMA.FTZ R24, R63, R9.reuse, R18 ;  /* 0x000000093f187223 */ /* 0x080fe20000010012 */
[-C--:B------:R-:W-:Y:S01]  /*3c90*/  FFMA.FTZ R25, R64, R9.reuse, R25 ;  /* 0x0000000940197223 */ /* 0x080fe20000010019 */
[----:B------:R-:W-:Y:S01]  /*3ca0*/  FFMA.FTZ R26, R70, R9, R73 ;  /* 0x00000009461a7223 */ /* 0x000fe20000010049 */
[----:B------:R-:W-:Y:S01]  /*3cb0*/  MOV R73, R2 ;  /* 0x0000000200497202 */ /* 0x000fe20000000f00 */
[----:B------:R-:W-:Y:S01]  /*3cc0*/  FMUL.FTZ R24, R31, R24 ;  /* 0x000000181f187220 */ /* 0x000fe20000410000 */
[----:B------:R-:W-:Y:S01]  /*3cd0*/  F2FP.F16.F32.PACK_AB R2, RZ, R22 ;  /* 0x00000016ff02723e */ /* 0x000fe200000000ff */
[----:B------:R-:W-:Y:S01]  /*3ce0*/  FMUL.FTZ R25, R30, R25 ;  /* 0x000000191e197220 */ /* 0x000fe20000410000 */
[----:B------:R-:W-:-:S02]  /*3cf0*/  F2FP.F16.F32.PACK_AB R18, RZ, R23 ;  /* 0x00000017ff12723e */ /* 0x000fc400000000ff */
[----:B------:R-:W0:Y:S01]  /*3d00*/  LDS.64 R22, [UR4+0x118] ;  /* 0x00011804ff167984 */ /* 0x000e220008000a00 */
[----:B------:R-:W-:Y:S02]  /*3d10*/  F2FP.F16.F32.PACK_AB R24, RZ, R24 ;  /* 0x00000018ff18723e */ /* 0x000fe400000000ff */
[----:B------:R-:W-:Y:S01]  /*3d20*/  F2FP.F16.F32.PACK_AB R25, RZ, R25 ;  /* 0x00000019ff19723e */ /* 0x000fe200000000ff */
[----:B------:R-:W-:Y:S01]  /*3d30*/  FFMA.FTZ R27, R66, R9, R11 ;  /* 0x00000009421b7223 */ /* 0x000fe2000001000b */
[----:B------:R-:W-:Y:S01]  /*3d40*/  FMUL.FTZ R71, R28, R71 ;  /* 0x000000471c477220 */ /* 0x000fe20000410000 */
[C---:B------:R-:W-:Y:S01]  /*3d50*/  FMUL.FTZ R72, R19.reuse, R72 ;  /* 0x0000004813487220 */ /* 0x040fe20000410000 */
[----:B------:R-:W-:Y:S01]  /*3d60*/  PRMT R24, R24, 0x5410, R25 ;  /* 0x0000541018187816 */ /* 0x000fe20000000019 */
[----:B------:R-:W-:Y:S01]  /*3d70*/  FMUL.FTZ R27, R28, R27 ;  /* 0x0000001b1c1b7220 */ /* 0x000fe20000410000 */
[----:B------:R-:W-:Y:S01]  /*3d80*/  FMUL.FTZ R26, R19, R26 ;  /* 0x0000001a131a7220 */ /* 0x000fe20000410000 */
[----:B------:R-:W-:-:S02]  /*3d90*/  F2FP.F16.F32.PACK_AB R71, RZ, R71 ;  /* 0x00000047ff47723e */ /* 0x000fc400000000ff */
[----:B------:R-:W-:Y:S01]  /*3da0*/  F2FP.F16.F32.PACK_AB R72, RZ, R72 ;  /* 0x00000048ff48723e */ /* 0x000fe200000000ff */
[----:B------:R-:W-:Y:S01]  /*3db0*/  HFMA2 R44, R24, 1, 1, R44 ;  /* 0x3c003c00182c7831 */ /* 0x000fe2000000002c */
[----:B------:R-:W-:Y:S01]  /*3dc0*/  F2FP.F16.F32.PACK_AB R27, RZ, R27 ;  /* 0x0000001bff1b723e */ /* 0x000fe200000000ff */
[----:B------:R-:W2:Y:S01]  /*3dd0*/  LDS.64 R24, [UR4+0x190] ;  /* 0x00019004ff187984 */ /* 0x000ea20008000a00 */
[----:B------:R-:W-:Y:S02]  /*3de0*/  F2FP.F16.F32.PACK_AB R26, RZ, R26 ;  /* 0x0000001aff1a723e */ /* 0x000fe400000000ff */
[----:B------:R-:W-:Y:S02]  /*3df0*/  PRMT R71, R71, 0x5410, R72 ;  /* 0x0000541047477816 */ /* 0x000fe40000000048 */
[----:B------:R-:W-:Y:S02]  /*3e00*/  PRMT R27, R27, 0x5410, R26 ;  /* 0x000054101b1b7816 */ /* 0x000fe4000000001a */
[----:B------:R-:W-:Y:S01]  /*3e10*/  PRMT R2, R2, 0x5410, R18 ;  /* 0x0000541002027816 */ /* 0x000fe20000000012 */
[----:B------:R-:W-:-:S02]  /*3e20*/  HADD2 R26, R71, R0 ;  /* 0x00000000471a7230 */ /* 0x000fc40000000000 */
[----:B------:R-:W-:-:S04]  /*3e30*/  IMAD.WIDE R16, R117, 0x4, R16 ;  /* 0x0000000475107825 */ /* 0x000fc800078e0210 */
[--C-:B-1----:R-:W-:Y:S02]  /*3e40*/  HADD2.F32 R0, -RZ, R20.reuse.H0_H0 ;  /* 0x20000014ff007230 */ /* 0x102fe40000004100 */
[----:B------:R-:W-:Y:S02]  /*3e50*/  HFMA2 R43, R27, 1, 1, R43 ;  /* 0x3c003c001b2b7831 */ /* 0x000fe4000000002b */
[----:B------:R-:W-:Y:S02]  /*3e60*/  HADD2.F32 R20, -RZ, R20.H1_H1 ;  /* 0x30000014ff147230 */ /* 0x000fe40000004100 */
[----:B------:R-:W-:Y:S02]  /*3e70*/  HFMA2 R18, R2, 1, 1, R73 ;  /* 0x3c003c0002127831 */ /* 0x000fe40000000049 */
[--C-:B------:R-:W-:Y:S01]  /*3e80*/  HADD2.F32 R27, -RZ, R21.reuse.H0_H0 ;  /* 0x20000015ff1b7230 */ /* 0x100fe20000004100 */
[----:B------:R-:W4:Y:S01]  /*3e90*/  LDG.E.128.CONSTANT R8, desc[UR8][R16.64] ;  /* 0x0000000810087981 */ /* 0x000f22000c1e9d00 */
[----:B------:R-:W-:-:S02]  /*3ea0*/  HADD2.F32 R71, -RZ, R21.H1_H1 ;  /* 0x30000015ff477230 */ /* 0x000fc40000004100 */
        /* <DEDUP_REMOVED lines=12> */
[--C-:B0-----:R-:W-:Y:S01]  /*3f70*/  HADD2.F32 R73, -RZ, R22.reuse.H0_H0 ;  /* 0x20000016ff497230 */ /* 0x101fe20000004100 */
[----:B------:R-:W0:Y:S01]  /*3f80*/  LDS.64 R20, [UR4+0x198] ;  /* 0x00019804ff147984 */ /* 0x000e220008000a00 */
        /* <DEDUP_REMOVED lines=19> */
[----:B------:R-:W1:Y:S01]  /*40c0*/  LDS.64 R22, [UR4+0x10] ;  /* 0x00001004ff167984 */ /* 0x000e620008000a00 */
[----:B--2---:R-:W-:-:S02]  /*40d0*/  HADD2.F32 R72, -RZ, R24.H0_H0 ;  /* 0x20000018ff487230 */ /* 0x004fc40000004100 */
        /* <DEDUP_REMOVED lines=15> */
[----:B------:R-:W-:-:S02]  /*41d0*/  FFMA.FTZ R79, R50, R71, R25 ;  /* 0x00000047324f7223 */ /* 0x000fc40000010019 */
[----:B------:R-:W2:Y:S01]  /*41e0*/  LDS.64 R24, [UR4+0x18] ;  /* 0x00001804ff187984 */ /* 0x000ea20008000a00 */
        /* <DEDUP_REMOVED lines=12> */
[--C-:B------:R-:W-:Y:S02]  /*42b0*/  HADD2.F32 R72, -RZ, R21.reuse.H0_H0 ;  /* 0x20000015ff487230 */ /* 0x100fe40000004100 */
[----:B------:R-:W-:Y:S01]  /*42c0*/  FFMA.FTZ R80, R60, R77, R81 ;  /* 0x0000004d3c507223 */ /* 0x000fe20000010051 */
[-C--:B------:R-:W-:Y:S01]  /*42d0*/  FFMA.FTZ R0, R59, R20.reuse, R0 ;  /* 0x000000143b007223 */ /* 0x080fe20000010000 */
[-C--:B------:R-:W-:Y:S01]  /*42e0*/  FFMA.FTZ R71, R55, R20.reuse, R74 ;  /* 0x0000001437477223 */ /* 0x080fe2000001004a */
[-C--:B------:R-:W-:Y:S01]  /*42f0*/  FFMA.FTZ R78, R58, R20.reuse, R73 ;  /* 0x000000143a4e7223 */ /* 0x080fe20000010049 */
[----:B------:R-:W-:Y:S01]  /*4300*/  FFMA.FTZ R80, R57, R20, R80 ;  /* 0x0000001439507223 */ /* 0x000fe20000010050 */
[----:B------:R-:W-:-:S02]  /*4310*/  HADD2.F32 R21, -RZ, R21.H1_H1 ;  /* 0x30000015ff157230 */ /* 0x000fc40000004100 */
[-C--:B------:R-:W-:Y:S01]  /*4320*/  FFMA.FTZ R74, R69, R72.reuse, R0 ;  /* 0x00000048454a7223 */ /* 0x080fe20000010000 */
[-C--:B------:R-:W-:Y:S01]  /*4330*/  FFMA.FTZ R71, R68, R72.reuse, R71 ;  /* 0x0000004844477223 */ /* 0x080fe20000010047 */
[--C-:B-1----:R-:W-:Y:S02]  /*4340*/  HADD2.F32 R0, -RZ, R22.reuse.H0_H0 ;  /* 0x20000016ff007230 */ /* 0x102fe40000004100 */
[-C--:B------:R-:W-:Y:S01]  /*4350*/  FFMA.FTZ R77, R65, R72.reuse, R78 ;  /* 0x00000048414d7223 */ /* 0x080fe2000001004e */
[----:B------:R-:W-:Y:S01]  /*4360*/  FFMA.FTZ R79, R67, R72, R80 ;  /* 0x00000048434f7223 */ /* 0x000fe20000010050 */
[-C--:B------:R-:W-:Y:S01]  /*4370*/  FFMA.FTZ R73, R64, R21.reuse, R71 ;  /* 0x0000001540497223 */ /* 0x080fe20000010047 */
[----:B------:R-:W-:Y:S02]  /*4380*/  HADD2.F32 R22, -RZ, R22.H1_H1 ;  /* 0x30000016ff167230 */ /* 0x000fe40000004100 */
[-C--:B------:R-:W-:Y:S01]  /*4390*/  FFMA.FTZ R71, R66, R21.reuse, R77 ;  /* 0x0000001542477223 */ /* 0x080fe2000001004d */
[----:B------:R-:W-:Y:S01]  /*43a0*/  FFMA.FTZ R20, R5, R0, RZ ;  /* 0x0000000005147223 */ /* 0x000fe200000100ff */
[----:B------:R-:W-:Y:S01]  /*43b0*/  FFMA.FTZ R72, R70, R21, R79 ;  /* 0x0000001546487223 */ /* 0x000fe2000001004f */
[C---:B------:R-:W-:Y:S01]  /*43c0*/  FFMA.FTZ R77, R0.reuse, R3, RZ ;  /* 0x00000003004d7223 */ /* 0x040fe200000100ff */
[C---:B------:R-:W-:Y:S01]  /*43d0*/  FFMA.FTZ R78, R0.reuse, R6, RZ ;  /* 0x00000006004e7223 */ /* 0x040fe200000100ff */
[----:B------:R-:W-:Y:S01]  /*43e0*/  FFMA.FTZ R74, R63, R21, R74 ;  /* 0x000000153f4a7223 */ /* 0x000fe2000001004a */
        /* <DEDUP_REMOVED lines=11> */
[----:B--2---:R-:W-:-:S02]  /*44a0*/  HADD2.F32 R77, -RZ, R24.H0_H0 ;  /* 0x20000018ff4d7230 */ /* 0x004fc40000004100 */
        /* <DEDUP_REMOVED lines=9> */
[----:B------:R-:W-:-:S02]  /*4540*/  HADD2.F32 R20, -RZ, R25.H0_H0 ;  /* 0x20000019ff147230 */ /* 0x000fc40000004100 */
        /* <DEDUP_REMOVED lines=8> */
[----:B------:R-:W-:Y:S02]  /*45d0*/  FFMA.FTZ R77, R20, R67, R24 ;  /* 0x00000043144d7223 */ /* 0x000fe40000010018 */
[----:B------:R-:W0:Y:S01]  /*45e0*/  LDS.64 R20, [UR4+0x210] ;  /* 0x00021004ff147984 */ /* 0x000e220008000a00 */
[----:B------:R-:W-:-:S02]  /*45f0*/  HADD2.F32 R25, -RZ, R25.H1_H1 ;  /* 0x30000019ff197230 */ /* 0x000fc40000004100 */
[----:B------:R-:W-:Y:S01]  /*4600*/  FMUL.FTZ R76, R31, R76 ;  /* 0x0000004c1f4c7220 */ /* 0x000fe20000410000 */
[----:B------:R-:W-:Y:S01]  /*4610*/  F2FP.F16.F32.PACK_AB R24, RZ, R23 ;  /* 0x00000017ff18723e */ /* 0x000fe200000000ff */
[----:B------:R-:W-:Y:S01]  /*4620*/  FMUL.FTZ R2, R19, R2 ;  /* 0x0000000213027220 */ /* 0x000fe20000410000 */
[C---:B------:R-:W-:Y:S02]  /*4630*/  FFMA.FTZ R23, R25.reuse, R64, R22 ;  /* 0x0000004019177223 */ /* 0x040fe40000010016 */
[----:B------:R-:W-:Y:S01]  /*4640*/  F2FP.F16.F32.PACK_AB R76, RZ, R76 ;  /* 0x0000004cff4c723e */ /* 0x000fe200000000ff */
[----:B------:R-:W-:Y:S01]  /*4650*/  FFMA.FTZ R22, R25, R70, R77 ;  /* 0x0000004619167223 */ /* 0x000fe2000001004d */
[----:B------:R-:W-:Y:S01]  /*4660*/  FFMA.FTZ R0, R63, R25, R0 ;  /* 0x000000193f007223 */ /* 0x000fe20000010000 */
[----:B------:R-:W-:Y:S01]  /*4670*/  FFMA.FTZ R75, R25, R66, R75 ;  /* 0x00000042194b7223 */ /* 0x000fe2000001004b */
[----:B------:R-:W-:Y:S01]  /*4680*/  PRMT R76, R76, 0x5410, R24 ;  /* 0x000054104c4c7816 */ /* 0x000fe20000000018 */
[----:B------:R-:W-:Y:S01]  /*4690*/  FMUL.FTZ R24, R19, R22 ;  /* 0x0000001613187220 */ /* 0x000fe20000410000 */
[----:B------:R-:W-:Y:S01]  /*46a0*/  F2FP.F16.F32.PACK_AB R25, RZ, R2 ;  /* 0x00000002ff19723e */ /* 0x000fe200000000ff */
[----:B------:R-:W-:-:S02]  /*46b0*/  FMUL.FTZ R2, R30, R23 ;  /* 0x000000171e027220 */ /* 0x000fc40000410000 */
[----:B------:R-:W1:Y:S01]  /*46c0*/  LDS.64 R22, [UR4+0x218] ;  /* 0x00021804ff167984 */ /* 0x000e620008000a00 */
[----:B------:R-:W-:Y:S01]  /*46d0*/  FMUL.FTZ R0, R31, R0 ;  /* 0x000000001f007220 */ /* 0x000fe20000410000 */
[C---:B------:R-:W-:Y:S01]  /*46e0*/  FMUL.FTZ R27, R28.reuse, R27 ;  /* 0x0000001b1c1b7220 */ /* 0x040fe20000410000 */
[----:B------:R-:W-:Y:S01]  /*46f0*/  F2FP.F16.F32.PACK_AB R2, RZ, R2 ;  /* 0x00000002ff02723e */ /* 0x000fe200000000ff */
[----:B------:R-:W-:Y:S02]  /*4700*/  FMUL.FTZ R71, R28, R71 ;  /* 0x000000471c477220 */ /* 0x000fe40000410000 */
[----:B------:R-:W-:Y:S01]  /*4710*/  F2FP.F16.F32.PACK_AB R0, RZ, R0 ;  /* 0x00000000ff00723e */ /* 0x000fe200000000ff */
[----:B------:R-:W-:Y:S01]  /*4720*/  FMUL.FTZ R72, R19, R72 ;  /* 0x0000004813487220 */ /* 0x000fe20000410000 */
[----:B------:R-:W-:Y:S02]  /*4730*/  F2FP.F16.F32.PACK_AB R27, RZ, R27 ;  /* 0x0000001bff1b723e */ /* 0x000fe400000000ff */
[----:B------:R-:W-:Y:S01]  /*4740*/  PRMT R0, R0, 0x5410, R2 ;  /* 0x0000541000007816 */ /* 0x000fe20000000002 */
[----:B------:R-:W-:Y:S01]  /*4750*/  FMUL.FTZ R75, R28, R75 ;  /* 0x0000004b1c4b7220 */ /* 0x000fe20000410000 */
[----:B------:R-:W-:Y:S01]  /*4760*/  PRMT R27, R27, 0x5410, R25 ;  /* 0x000054101b1b7816 */ /* 0x000fe20000000019 */
[----:B------:R-:W-:Y:S01]  /*4770*/  FMUL.FTZ R74, R31, R74 ;  /* 0x0000004a1f4a7220 */ /* 0x000fe20000410000 */
[----:B------:R-:W-:Y:S01]  /*4780*/  FMUL.FTZ R73, R30, R73 ;  /* 0x000000491e497220 */ /* 0x000fe20000410000 */
[----:B------:R-:W-:-:S02]  /*4790*/  F2FP.F16.F32.PACK_AB R71, RZ, R71 ;  /* 0x00000047ff47723e */ /* 0x000fc400000000ff */
[----:B------:R-:W-:Y:S01]  /*47a0*/  F2FP.F16.F32.PACK_AB R72, RZ, R72 ;  /* 0x00000048ff48723e */ /* 0x000fe200000000ff */
[----:B------:R-:W-:Y:S02]  /*47b0*/  HADD2 R40, R27, R40 ;  /* 0x000000281b287230 */ /* 0x000fe40000000000 */
[----:B------:R-:W-:Y:S01]  /*47c0*/  HFMA2 R34, R0, 1, 1, R34 ;  /* 0x3c003c0000227831 */ /* 0x000fe20000000022 */
[----:B------:R-:W-:Y:S02]  /*47d0*/  F2FP.F16.F32.PACK_AB R75, RZ, R75 ;  /* 0x0000004bff4b723e */ /* 0x000fe400000000ff */
[----:B------:R-:W-:Y:S02]  /*47e0*/  F2FP.F16.F32.PACK_AB R24, RZ, R24 ;  /* 0x00000018ff18723e */ /* 0x000fe400000000ff */
[----:B------:R-:W-:Y:S01]  /*47f0*/  PRMT R71, R71, 0x5410, R72 ;  /* 0x0000541047477816 */ /* 0x000fe20000000048 */
[--C-:B0-----:R-:W-:Y:S01]  /*4800*/  HADD2.F32 R0, -RZ, R20.reuse.H0_H0 ;  /* 0x20000014ff007230 */ /* 0x101fe20000004100 */
[----:B------:R-:W-:Y:S01]  /*4810*/  F2FP.F16.F32.PACK_AB R74, RZ, R74 ;  /* 0x0000004aff4a723e */ /* 0x000fe200000000ff */
[----:B------:R-:W-:Y:S01]  /*4820*/  HADD2.F32 R2, -RZ, R20.H1_H1 ;  /* 0x30000014ff027230 */ /* 0x000fe20000004100 */
[----:B------:R-:W-:Y:S01]  /*4830*/  F2FP.F16.F32.PACK_AB R73, RZ, R73 ;  /* 0x00000049ff49723e */ /* 0x000fe200000000ff */
[----:B------:R-:W-:-:S02]  /*4840*/  HADD2.F32 R25, -RZ, R21.H0_H0 ;  /* 0x20000015ff197230 */ /* 0x000fc40000004100 */
[----:B------:R-:W-:Y:S02]  /*4850*/  HADD2.F32 R27, -RZ, R21.H1_H1 ;  /* 0x30000015ff1b7230 */ /* 0x000fe40000004100 */
[----:B------:R-:W0:Y:S01]  /*4860*/  LDS.64 R20, [UR4+0x290] ;  /* 0x00029004ff147984 */ /* 0x000e220008000a00 */
[----:B------:R-:W-:Y:S01]  /*4870*/  PRMT R75, R75, 0x5410, R24 ;  /* 0x000054104b4b7816 */ /* 0x000fe20000000018 */
[----:B------:R-:W-:Y:S01]  /*4880*/  HADD2 R39, R71, R39 ;  /* 0x0000002747277230 */ /* 0x000fe20000000000 */
[----:B------:R-:W-:Y:S01]  /*4890*/  PRMT R74, R74, 0x5410, R73 ;  /* 0x000054104a4a7816 */ /* 0x000fe20000000049 */
[-C--:B------:R-:W-:Y:S01]  /*48a0*/  FFMA.FTZ R72, R6, R0.reuse, RZ ;  /* 0x0000000006487223 */ /* 0x080fe200000100ff */
[-C--:B------:R-:W-:Y:S01]  /*48b0*/  FFMA.FTZ R24, R5, R0.reuse, RZ ;  /* 0x0000000005187223 */ /* 0x080fe200000100ff */
[-C--:B------:R-:W-:Y:S01]  /*48c0*/  FFMA.FTZ R71, R3, R0.reuse, RZ ;  /* 0x0000000003477223 */ /* 0x080fe200000100ff */
[----:B------:R-:W-:Y:S01]  /*48d0*/  FFMA.FTZ R73, R4, R0, RZ ;  /* 0x0000000004497223 */ /* 0x000fe200000100ff */
[----:B------:R-:W-:-:S02]  /*48e0*/  HADD2 R35, R75, R35 ;  /* 0x000000234b237230 */ /* 0x000fc40000000000 */
        /* <DEDUP_REMOVED lines=8> */
[----:B------:R-:W-:Y:S02]  /*4970*/  HFMA2 R41, R74, 1, 1, R41 ;  /* 0x3c003c004a297831 */ /* 0x000fe40000000029 */
[-C--:B------:R-:W-:Y:S01]  /*4980*/  FFMA.FTZ R74, R32, R27.reuse, R73 ;  /* 0x0000001b204a7223 */ /* 0x080fe20000010049 */
[-C--:B------:R-:W-:Y:S01]  /*4990*/  FFMA.FTZ R25, R53, R27.reuse, R24 ;  /* 0x0000001b35197223 */ /* 0x080fe20000010018 */
[-C--:B------:R-:W-:Y:S01]  /*49a0*/  FFMA.FTZ R71, R54, R27.reuse, R71 ;  /* 0x0000001b36477223 */ /* 0x080fe20000010047 */
[----:B------:R-:W-:Y:S01]  /*49b0*/  FFMA.FTZ R73, R33, R27, R0 ;  /* 0x0000001b21497223 */ /* 0x000fe20000010000 */
[----:B-1----:R-:W-:-:S02]  /*49c0*/  HADD2.F32 R27, -RZ, R22.H0_H0 ;  /* 0x20000016ff1b7230 */ /* 0x002fc40000004100 */
[----:B------:R-:W-:Y:S02]  /*49d0*/  HADD2.F32 R0, -RZ, R22.H1_H1 ;  /* 0x30000016ff007230 */ /* 0x000fe40000004100 */
[--C-:B------:R-:W-:Y:S02]  /*49e0*/  HADD2.F32 R24, -RZ, R23.reuse.H0_H0 ;  /* 0x20000017ff187230 */ /* 0x100fe40000004100 */
[----:B------:R-:W-:Y:S02]  /*49f0*/  HADD2.F32 R75, -RZ, R23.H1_H1 ;  /* 0x30000017ff4b7230 */ /* 0x000fe40000004100 */
[----:B------:R-:W1:Y:S01]  /*4a00*/  LDS.64 R22, [UR4+0x298] ;  /* 0x00029804ff167984 */ /* 0x000e620008000a00 */
        /* <DEDUP_REMOVED lines=8> */
[----:B------:R-:W-:Y:S01]  /*4a90*/  HFMA2 R42, R76, 1, 1, R42 ;  /* 0x3c003c004c2a7831 */ /* 0x000fe2000000002a */
[----:B---3--:R-:W-:Y:S01]  /*4aa0*/  LEA.HI R76, R12, 0xffffff80, RZ, 0x8 ;  /* 0xffffff800c4c7811 */ /* 0x008fe200078f40ff */
[-C--:B------:R-:W-:Y:S01]  /*4ab0*/  FFMA.FTZ R2, R69, R24.reuse, R2 ;  /* 0x0000001845027223 */ /* 0x080fe20000010002 */
[----:B------:R-:W-:Y:S01]  /*4ac0*/  FFMA.FTZ R25, R68, R24, R25 ;  /* 0x0000001844197223 */ /* 0x000fe20000010019 */
[----:B0-----:R-:W-:-:S02]  /*4ad0*/  HADD2.F32 R0, -RZ, R20.H0_H0 ;  /* 0x20000014ff007230 */ /* 0x001fc40000004100 */
[-C--:B------:R-:W-:Y:S01]  /*4ae0*/  FFMA.FTZ R77, R65, R24.reuse, R72 ;  /* 0x00000018414d7223 */ /* 0x080fe20000010048 */
[----:B------:R-:W-:Y:S01]  /*4af0*/  FFMA.FTZ R79, R67, R24, R74 ;  /* 0x00000018434f7223 */ /* 0x000fe2000001004a */
[----:B------:R0:W-:Y:S01]  /*4b00*/  I2F.F16 R73, R76 ;  /* 0x0000004c00497306 */ /* 0x0001e20000200c00 */
[-C--:B------:R-:W-:Y:S01]  /*4b10*/  FFMA.FTZ R24, R63, R75.reuse, R2 ;  /* 0x0000004b3f187223 */ /* 0x080fe20000010002 */
[-C--:B------:R-:W-:Y:S01]  /*4b20*/  FFMA.FTZ R27, R64, R75.reuse, R25 ;  /* 0x0000004b401b7223 */ /* 0x080fe20000010019 */
[----:B------:R-:W-:Y:S02]  /*4b30*/  HADD2.F32 R20, -RZ, R20.H1_H1 ;  /* 0x30000014ff147230 */ /* 0x000fe40000004100 */
[-C--:B------:R-:W-:Y:S01]  /*4b40*/  FFMA.FTZ R25, R66, R75.reuse, R77 ;  /* 0x0000004b42197223 */ /* 0x080fe2000001004d */
[----:B------:R-:W-:Y:S01]  /*4b50*/  FFMA.FTZ R2, R70, R75, R79 ;  /* 0x0000004b46027223 */ /* 0x000fe2000001004f */
[-C--:B------:R-:W-:Y:S01]  /*4b60*/  FFMA.FTZ R72, R5, R0.reuse, RZ ;  /* 0x0000000005487223 */ /* 0x080fe200000100ff */
[-C--:B------:R-:W-:Y:S01]  /*4b70*/  FFMA.FTZ R77, R3, R0.reuse, RZ ;  /* 0x00000000034d7223 */ /* 0x080fe200000100ff */
[-C--:B------:R-:W-:Y:S01]  /*4b80*/  FFMA.FTZ R79, R4, R0.reuse, RZ ;  /* 0x00000000044f7223 */ /* 0x080fe200000100ff */
[----:B0-----:R-:W-:Y:S01]  /*4b90*/  FFMA.FTZ R76, R6, R0, RZ ;  /* 0x00000000064c7223 */ /* 0x001fe200000100ff */
        /* <DEDUP_REMOVED lines=14> */
[----:B------:R-:W-:Y:S01]  /*4c80*/  LEA.HI R80, R15, 0xffffff80, RZ, 0x8 ;  /* 0xffffff800f507811 */ /* 0x000fe200078f40ff */
[--C-:B-1----:R-:W-:Y:S01]  /*4c90*/  HADD2.F32 R21, -RZ, R22.reuse.H0_H0 ;  /* 0x20000016ff157230 */ /* 0x102fe20000004100 */
[----:B------:R-:W-:Y:S01]  /*4ca0*/  LOP3.LUT R78, R13, 0xff, RZ, 0xc0, !PT ;  /* 0x000000ff0d4e7812 */ /* 0x000fe200078ec0ff */
[----:B------:R-:W-:Y:S01]  /*4cb0*/  HADD2.F32 R22, -RZ, R22.H1_H1 ;  /* 0x30000016ff167230 */ /* 0x000fe20000004100 */
[----:B------:R0:W-:Y:S02]  /*4cc0*/  I2F.F16 R72, R80 ;  /* 0x0000005000487306 */ /* 0x0001e40000200c00 */
[-C--:B------:R-:W-:Y:S01]  /*4cd0*/  FFMA.FTZ R0, R56, R21.reuse, R75 ;  /* 0x0000001538007223 */ /* 0x080fe2000001004b */
[----:B------:R-:W-:Y:S01]  /*4ce0*/  IADD3 R76, PT, PT, R78, -0x80, RZ ;  /* 0xffffff804e4c7810 */ /* 0x000fe20007ffe0ff */
[-C--:B------:R-:W-:Y:S01]  /*4cf0*/  FFMA.FTZ R75, R61, R21.reuse, R20 ;  /* 0x000000153d4b7223 */ /* 0x080fe20000010014 */
[-C--:B------:R-:W-:Y:S01]  /*4d00*/  FFMA.FTZ R82, R60, R21.reuse, R79 ;  /* 0x000000153c527223 */ /* 0x080fe2000001004f */
[----:B0-----:R-:W-:Y:S01]  /*4d10*/  FFMA.FTZ R80, R62, R21, R77 ;  /* 0x000000153e507223 */ /* 0x001fe2000001004d */
[----:B------:R-:W-:-:S02]  /*4d20*/  HADD2.F32 R78, -RZ, R23.H0_H0 ;  /* 0x20000017ff4e7230 */ /* 0x000fc40000004100 */
[-C--:B------:R-:W-:Y:S01]  /*4d30*/  FFMA.FTZ R20, R59, R22.reuse, R0 ;  /* 0x000000163b147223 */ /* 0x080fe20000010000 */
[-C--:B------:R-:W-:Y:S01]  /*4d40*/  FFMA.FTZ R21, R55, R22.reuse, R80 ;  /* 0x0000001637157223 */ /* 0x080fe20000010050 */
[-C--:B------:R-:W-:Y:S01]  /*4d50*/  FFMA.FTZ R80, R58, R22.reuse, R75 ;  /* 0x000000163a507223 */ /* 0x080fe2000001004b */
[----:B------:R-:W-:Y:S01]  /*4d60*/  FFMA.FTZ R82, R57, R22, R82 ;  /* 0x0000001639527223 */ /* 0x000fe20000010052 */
[-C--:B------:R-:W-:Y:S01]  /*4d70*/  FFMA.FTZ R22, R69, R78.reuse, R20 ;  /* 0x0000004e45167223 */ /* 0x080fe20000010014 */
[-C--:B------:R-:W-:Y:S02]  /*4d80*/  FFMA.FTZ R77, R68, R78.reuse, R21 ;  /* 0x0000004e444d7223 */ /* 0x080fe40000010015 */
[----:B------:R-:W0:Y:S01]  /*4d90*/  LDS.64 R20, [UR4+0x310] ;  /* 0x00031004ff147984 */ /* 0x000e220008000a00 */
[----:B------:R-:W-:Y:S01]  /*4da0*/  LOP3.LUT R81, R15, 0xff, RZ, 0xc0, !PT ;  /* 0x000000ff0f517812 */ /* 0x000fe200078ec0ff */
[----:B------:R-:W-:Y:S01]  /*4db0*/  FFMA.FTZ R83, R67, R78, R82 ;  /* 0x0000004e43537223 */ /* 0x000fe20000010052 */
[----:B------:R-:W-:-:S02]  /*4dc0*/  HADD2.F32 R23, -RZ, R23.H1_H1 ;  /* 0x30000017ff177230 */ /* 0x000fc40000004100 */
[----:B------:R-:W-:Y:S01]  /*4dd0*/  IADD3 R79, PT, PT, R81, -0x80, RZ ;  /* 0xffffff80514f7810 */ /* 0x000fe20007ffe0ff */
[----:B------:R-:W-:Y:S01]  /*4de0*/  FFMA.FTZ R81, R65, R78, R80 ;  /* 0x0000004e41517223 */ /* 0x000fe20000010050 */
[----:B------:R-:W-:Y:S02]  /*4df0*/  LOP3.LUT R78, R14, 0xff, RZ, 0xc0, !PT ;  /* 0x000000ff0e4e7812 */ /* 0x000fe400078ec0ff */
[----:B------:R1:W-:Y:S02]  /*4e00*/  I2F.F16 R0, R79 ;  /* 0x0000004f00007306 */ /* 0x0003e40000200c00 */
[----:B------:R-:W-:Y:S01]  /*4e10*/  IADD3 R82, PT, PT, R78, -0x80, RZ ;  /* 0xffffff804e527810 */ /* 0x000fe20007ffe0ff */
[-C--:B------:R-:W-:Y:S01]  /*4e20*/  FFMA.FTZ R78, R63, R23.reuse, R22 ;  /* 0x000000173f4e7223 */ /* 0x080fe20000010016 */
[----:B-1----:R-:W-:-:S03]  /*4e30*/  FFMA.FTZ R79, R64, R23, R77 ;  /* 0x00000017404f7223 */ /* 0x002fc6000001004d */
[----:B------:R-:W-:Y:S01]  /*4e40*/  FMUL.FTZ R78, R31, R78 ;  /* 0x0000004e1f4e7220 */ /* 0x000fe20000410000 */
[----:B------:R-:W-:Y:S01]  /*4e50*/  FMUL.FTZ R79, R30, R79 ;  /* 0x0000004f1e4f7220 */ /* 0x000fe20000410000 */
[----:B------:R-:W-:Y:S01]  /*4e60*/  FMUL.FTZ R25, R28, R25 ;  /* 0x000000191c197220 */ /* 0x000fe20000410000 */
[----:B------:R-:W-:Y:S02]  /*4e70*/  FMUL.FTZ R22, R19, R2 ;  /* 0x0000000213167220 */ /* 0x000fe40000410000 */
[----:B------:R-:W-:Y:S01]  /*4e80*/  F2FP.F16.F32.PACK_AB R78, RZ, R78 ;  /* 0x0000004eff4e723e */ /* 0x000fe200000000ff */
[----:B------:R-:W-:Y:S01]  /*4e90*/  FFMA.FTZ R81, R66, R23, R81 ;  /* 0x0000001742517223 */ /* 0x000fe20000010051 */
[----:B------:R-:W-:Y:S01]  /*4ea0*/  F2FP.F16.F32.PACK_AB R79, RZ, R79 ;  /* 0x0000004fff4f723e */ /* 0x000fe200000000ff */
[----:B------:R-:W-:Y:S01]  /*4eb0*/  FFMA.FTZ R80, R70, R23, R83 ;  /* 0x0000001746507223 */ /* 0x000fe20000010053 */
[----:B------:R-:W-:Y:S02]  /*4ec0*/  SHF.R.U32.HI R23, RZ, 0x8, R12 ;  /* 0x00000008ff177819 */ /* 0x000fe4000001160c */
[----:B------:R-:W-:-:S02]  /*4ed0*/  F2FP.F16.F32.PACK_AB R2, RZ, R25 ;  /* 0x00000019ff02723e */ /* 0x000fc400000000ff */
[----:B------:R-:W-:Y:S02]  /*4ee0*/  F2FP.F16.F32.PACK_AB R22, RZ, R22 ;  /* 0x00000016ff16723e */ /* 0x000fe400000000ff */
[----:B------:R-:W-:Y:S01]  /*4ef0*/  PRMT R78, R78, 0x5410, R79 ;  /* 0x000054104e4e7816 */ /* 0x000fe2000000004f */
[----:B------:R-:W-:Y:S01]  /*4f00*/  FMUL.FTZ R81, R28, R81 ;  /* 0x000000511c517220 */ /* 0x000fe20000410000 */
[----:B------:R-:W-:Y:S01]  /*4f10*/  FMUL.FTZ R80, R19, R80 ;  /* 0x0000005013507220 */ /* 0x000fe20000410000 */
[----:B------:R-:W-:Y:S02]  /*4f20*/  LOP3.LUT R23, R23, 0xff, RZ, 0xc0, !PT ;  /* 0x000000ff17177812 */ /* 0x000fe400078ec0ff */
[----:B------:R-:W-:Y:S01]  /*4f30*/  PRMT R2, R2, 0x5410, R22 ;  /* 0x0000541002027816 */ /* 0x000fe20000000016 */
[----:B------:R-:W-:Y:S01]  /*4f40*/  HFMA2 R37, R78, 1, 1, R37 ;  /* 0x3c003c004e257831 */ /* 0x000fe20000000025 */
[----:B------:R-:W-:Y:S02]  /*4f50*/  F2FP.F16.F32.PACK_AB R81, RZ, R81 ;  /* 0x00000051ff51723e */ /* 0x000fe400000000ff */
[----:B------:R-:W-:Y:S01]  /*4f60*/  F2FP.F16.F32.PACK_AB R80, RZ, R80 ;  /* 0x00000050ff50723e */ /* 0x000fe200000000ff */
[----:B------:R-:W-:Y:S01]  /*4f70*/  HADD2 R7, R2, R7 ;  /* 0x0000000702077230 */ /* 0x000fe20000000000 */
[----:B------:R-:W-:Y:S01]  /*4f80*/  IADD3 R78, PT, PT, R23, -0x80, RZ ;  /* 0xffffff80174e7810 */ /* 0x000fe20007ffe0ff */
[--C-:B0-----:R-:W-:Y:S01]  /*4f90*/  HADD2.F32 R2, -RZ, R20.reuse.H0_H0 ;  /* 0x20000014ff027230 */ /* 0x101fe20000004100 */
[----:B------:R-:W0:Y:S01]  /*4fa0*/  LDS.64 R22, [UR4+0x318] ;  /* 0x00031804ff167984 */ /* 0x000e220008000a00 */
[----:B------:R-:W-:Y:S01]  /*4fb0*/  PRMT R81, R81, 0x5410, R80 ;  /* 0x0000541051517816 */ /* 0x000fe20000000050 */
[----:B------:R-:W-:-:S02]  /*4fc0*/  HADD2.F32 R20, -RZ, R20.H1_H1 ;  /* 0x30000014ff147230 */ /* 0x000fc40000004100 */
[----:B------:R-:W-:Y:S01]  /*4fd0*/  FFMA.FTZ R3, R3, R2, RZ ;  /* 0x0000000203037223 */ /* 0x000fe200000100ff */
[----:B------:R-:W-:Y:S01]  /*4fe0*/  SHF.R.U32.HI R80, RZ, 0x8, R14 ;  /* 0x00000008ff507819 */ /* 0x000fe2000001160e */
[----:B------:R-:W-:Y:S02]  /*4ff0*/  HADD2 R38, R81, R38 ;  /* 0x0000002651267230 */ /* 0x000fe40000000000 */
[--C-:B------:R-:W-:Y:S02]  /*5000*/  HADD2.F32 R81, -RZ, R21.reuse.H0_H0 ;  /* 0x20000015ff517230 */ /* 0x100fe40000004100 */
[----:B------:R-:W-:Y:S01]  /*5010*/  FFMA.FTZ R3, R46, R20, R3 ;  /* 0x000000142e037223 */ /* 0x000fe20000010003 */
[----:B------:R1:W-:Y:S01]  /*5020*/  I2F.F16 R77, R82 ;  /* 0x00000052004d7306 */ /* 0x0003e20000200c00 */
[----:B------:R-:W-:Y:S02]  /*5030*/  HADD2.F32 R21, -RZ, R21.H1_H1 ;  /* 0x30000015ff157230 */ /* 0x000fe40000004100 */
[----:B------:R-:W-:Y:S01]  /*5040*/  FFMA.FTZ R3, R50, R81, R3 ;  /* 0x0000005132037223 */ /* 0x000fe20000010003 */
[----:B-1----:R-:W-:Y:S01]  /*5050*/  LOP3.LUT R82, R80, 0xff, RZ, 0xc0, !PT ;  /* 0x000000ff50527812 */ /* 0x002fe200078ec0ff */
[-C--:B------:R-:W-:Y:S01]  /*5060*/  FFMA.FTZ R80, R5, R2.reuse, RZ ;  /* 0x0000000205507223 */ /* 0x080fe200000100ff */
[-C--:B------:R-:W-:Y:S01]  /*5070*/  FFMA.FTZ R6, R6, R2.reuse, RZ ;  /* 0x0000000206067223 */ /* 0x080fe200000100ff */
[----:B------:R-:W-:-:S02]  /*5080*/  FFMA.FTZ R83, R4, R2, RZ ;  /* 0x0000000204537223 */ /* 0x000fc400000100ff */
[-C--:B------:R-:W-:Y:S01]  /*5090*/  FFMA.FTZ R80, R45, R20.reuse, R80 ;  /* 0x000000142d507223 */ /* 0x080fe20000010050 */
[----:B------:R-:W-:Y:S02]  /*50a0*/  FFMA.FTZ R45, R54, R21, R3 ;  /* 0x00000015362d7223 */ /* 0x000fe40000010003 */
[----:B------:R-:W1:Y:S01]  /*50b0*/  LDS.64 R2, [UR4+0xa0] ;  /* 0x0000a004ff027984 */ /* 0x000e620008000a00 */
[----:B------:R-:W-:Y:S02]  /*50c0*/  LEA.HI R71, R13, 0xffffff80, RZ, 0x8 ;  /* 0xffffff800d477811 */ /* 0x000fe400078f40ff */
[--C-:B------:R-:W-:Y:S02]  /*50d0*/  SHF.R.U32.HI R79, RZ, 0x8, R13.reuse ;  /* 0x00000008ff4f7819 */ /* 0x100fe4000001160d */
[----:B------:R-:W-:Y:S01]  /*50e0*/  SHF.R.U32.HI R13, RZ, 0x10, R13 ;  /* 0x00000010ff0d7819 */ /* 0x000fe2000001160d */
[-C--:B------:R-:W-:Y:S01]  /*50f0*/  FFMA.FTZ R6, R47, R20.reuse, R6 ;  /* 0x000000142f067223 */ /* 0x080fe20000010006 */
[----:B------:R-:W-:Y:S01]  /*5100*/  FFMA.FTZ R83, R48, R20, R83 ;  /* 0x0000001430537223 */ /* 0x000fe20000010053 */
[----:B------:R-:W-:-:S02]  /*5110*/  LOP3.LUT R75, R12, 0xff, RZ, 0xc0, !PT ;  /* 0x000000ff0c4b7812 */ /* 0x000fc400078ec0ff */
[----:B------:R-:W-:Y:S01]  /*5120*/  LOP3.LUT R13, R13, 0xff, RZ, 0xc0, !PT ;  /* 0x000000ff0d0d7812 */ /* 0x000fe200078ec0ff */
[-C--:B------:R-:W-:Y:S01]  /*5130*/  FFMA.FTZ R80, R49, R81.reuse, R80 ;  /* 0x0000005131507223 */ /* 0x080fe20000010050 */
[----:B------:R-:W-:Y:S01]  /*5140*/  SHF.R.U32.HI R12, RZ, 0x10, R12 ;  /* 0x00000010ff0c7819 */ /* 0x000fe2000001160c */
[-C--:B------:R-:W-:Y:S01]  /*5150*/  FFMA.FTZ R51, R51, R81.reuse, R6 ;  /* 0x0000005133337223 */ /* 0x080fe20000010006 */
[----:B------:R-:W-:Y:S01]  /*5160*/  FFMA.FTZ R52, R52, R81, R83 ;  /* 0x0000005134347223 */ /* 0x000fe20000010053 */
[----:B------:R-:W-:Y:S01]  /*5170*/  IADD3 R48, PT, PT, R13, -0x80, RZ ;  /* 0xffffff800d307810 */ /* 0x000fe20007ffe0ff */
[--C-:B0-----:R-:W-:Y:S01]  /*5180*/  HADD2.F32 R13, -RZ, R22.reuse.H0_H0 ;  /* 0x20000016ff0d7230 */ /* 0x101fe20000004100 */
[----:B------:R-:W-:Y:S01]  /*5190*/  SHF.R.U32.HI R6, RZ, 0x10, R15 ;  /* 0x00000010ff067819 */ /* 0x000fe2000001160f */
[-C--:B------:R-:W-:Y:S01]  /*51a0*/  FFMA.FTZ R53, R53, R21.reuse, R80 ;  /* 0x0000001535357223 */ /* 0x080fe20000010050 */
[----:B------:R-:W-:Y:S01]  /*51b0*/  LOP3.LUT R12, R12, 0xff, RZ, 0xc0, !PT ;  /* 0x000000ff0c0c7812 */ /* 0x000fe200078ec0ff */
[-C--:B------:R-:W-:Y:S01]  /*51c0*/  FFMA.FTZ R32, R32, R21.reuse, R51 ;  /* 0x0000001520207223 */ /* 0x080fe20000010033 */
[----:B------:R-:W-:Y:S01]  /*51d0*/  FFMA.FTZ R21, R33, R21, R52 ;  /* 0x0000001521157223 */ /* 0x000fe20000010034 */
[----:B------:R-:W-:Y:S01]  /*51e0*/  LOP3.LUT R6, R6, 0xff, RZ, 0xc0, !PT ;  /* 0x000000ff06067812 */ /* 0x000fe200078ec0ff */
[----:B------:R-:W-:Y:S01]  /*51f0*/  HADD2.F32 R22, -RZ, R22.H1_H1 ;  /* 0x30000016ff167230 */ /* 0x000fe20000004100 */
[----:B------:R-:W-:Y:S01]  /*5200*/  LEA.HI R74, R14, 0xffffff80, RZ, 0x8 ;  /* 0xffffff800e4a7811 */ /* 0x000fe200078f40ff */
[-C--:B------:R-:W-:Y:S01]  /*5210*/  FFMA.FTZ R56, R56, R13.reuse, R53 ;  /* 0x0000000d38387223 */ /* 0x080fe20000010035 */
[----:B------:R-:W-:Y:S01]  /*5220*/  IADD3 R12, PT, PT, R12, -0x80, RZ ;  /* 0xffffff800c0c7810 */ /* 0x000fe20007ffe0ff */
[-C--:B------:R-:W-:Y:S01]  /*5230*/  FFMA.FTZ R62, R62, R13.reuse, R45 ;  /* 0x0000000d3e3e7223 */ /* 0x080fe2000001002d */
[----:B------:R-:W-:Y:S01]  /*5240*/  SHF.R.U32.HI R14, RZ, 0x10, R14 ;  /* 0x00000010ff0e7819 */ /* 0x000fe2000001160e */
[-C--:B------:R-:W-:Y:S01]  /*5250*/  FFMA.FTZ R61, R61, R13.reuse, R32 ;  /* 0x0000000d3d3d7223 */ /* 0x080fe20000010020 */
[----:B------:R-:W-:Y:S01]  /*5260*/  FFMA.FTZ R60, R60, R13, R21 ;  /* 0x0000000d3c3c7223 */ /* 0x000fe20000010015 */
[----:B------:R-:W-:Y:S01]  /*5270*/  IADD3 R50, PT, PT, R6, -0x80, RZ ;  /* 0xffffff8006327810 */ /* 0x000fe20007ffe0ff */
[--C-:B------:R-:W-:Y:S01]  /*5280*/  HADD2.F32 R4, -RZ, R23.reuse.H0_H0 ;  /* 0x20000017ff047230 */ /* 0x100fe20000004100 */
[----:B----4-:R-:W-:Y:S01]  /*5290*/  LOP3.LUT R6, R8, 0xff, RZ, 0xc0, !PT ;  /* 0x000000ff08067812 */ /* 0x010fe200078ec0ff */
[----:B------:R0:W-:Y:S01]  /*52a0*/  I2F.F16 R47, R12 ;  /* 0x0000000c002f7306 */ /* 0x0001e20000200c00 */
[----:B------:R-:W-:Y:S01]  /*52b0*/  LOP3.LUT R14, R14, 0xff, RZ, 0xc0, !PT ;  /* 0x000000ff0e0e7812 */ /* 0x000fe200078ec0ff */
[-C--:B------:R-:W-:Y:S01]  /*52c0*/  FFMA.FTZ R56, R59, R22.reuse, R56 ;  /* 0x000000163b387223 */ /* 0x080fe20000010038 */
[----:B------:R-:W-:Y:S01]  /*52d0*/  LOP3.LUT R13, R9, 0xff, RZ, 0xc0, !PT ;  /* 0x000000ff090d7812 */ /* 0x000fe200078ec0ff */
[-C--:B------:R-:W-:Y:S01]  /*52e0*/  FFMA.FTZ R55, R55, R22.reuse, R62 ;  /* 0x0000001637377223 */ /* 0x080fe2000001003e */
[----:B------:R-:W-:Y:S01]  /*52f0*/  LOP3.LUT R79, R79, 0xff, RZ, 0xc0, !PT ;  /* 0x000000ff4f4f7812 */ /* 0x000fe200078ec0ff */
[----:B------:R-:W-:Y:S01]  /*5300*/  FFMA.FTZ R60, R57, R22, R60 ;  /* 0x00000016393c7223 */ /* 0x000fe2000001003c */
[----:B------:R-:W-:Y:S01]  /*5310*/  FMUL.FTZ R24, R31, R24 ;  /* 0x000000181f187220 */ /* 0x000fe20000410000 */
[----:B------:R-:W-:Y:S01]  /*5320*/  FMUL.FTZ R27, R30, R27 ;  /* 0x0000001b1e1b7220 */ /* 0x000fe20000410000 */
[----:B0-----:R-:W-:Y:S01]  /*5330*/  FFMA.FTZ R12, R58, R22, R61 ;  /* 0x000000163a0c7223 */ /* 0x001fe2000001003d */
[----:B------:R-:W-:Y:S01]  /*5340*/  SHF.R.U32.HI R84, RZ, 0x8, R15 ;  /* 0x00000008ff547819 */ /* 0x000fe2000001160f */
[----:B------:R-:W-:Y:S01]  /*5350*/  HADD2.F32 R15, -RZ, R23.H1_H1 ;  /* 0x30000017ff0f7230 */ /* 0x000fe20000004100 */
[----:B------:R-:W-:Y:S01]  /*5360*/  IADD3 R58, PT, PT, R6, -0x80, RZ ;  /* 0xffffff80063a7810 */ /* 0x000fe20007ffe0ff */
[-C--:B------:R-:W-:Y:S01]  /*5370*/  FFMA.FTZ R6, R69, R4.reuse, R56 ;  /* 0x0000000445067223 */ /* 0x080fe20000010038 */
[----:B------:R-:W-:Y:S01]  /*5380*/  IADD3 R14, PT, PT, R14, -0x80, RZ ;  /* 0xffffff800e0e7810 */ /* 0x000fe20007ffe0ff */
[-C--:B------:R-:W-:Y:S01]  /*5390*/  FFMA.FTZ R23, R68, R4.reuse, R55 ;  /* 0x0000000444177223 */ /* 0x080fe20000010037 */
[----:B------:R-:W-:Y:S01]  /*53a0*/  IADD3 R13, PT, PT, R13, -0x80, RZ ;  /* 0xffffff800d0d7810 */ /* 0x000fe20007ffe0ff */
[-C--:B------:R-:W-:Y:S01]  /*53b0*/  FFMA.FTZ R69, R65, R4.reuse, R12 ;  /* 0x0000000441457223 */ /* 0x080fe2000001000c */
[----:B------:R-:W-:Y:S01]  /*53c0*/  IADD3 R79, PT, PT, R79, -0x80, RZ ;  /* 0xffffff804f4f7810 */ /* 0x000fe20007ffe0ff */
[----:B------:R-:W-:Y:S01]  /*53d0*/  FFMA.FTZ R67, R67, R4, R60 ;  /* 0x0000000443437223 */ /* 0x000fe2000001003c */
[----:B------:R-:W-:Y:S01]  /*53e0*/  IMAD.WIDE R128, R117, 0x4, R16 ;  /* 0x0000000475807825 */ /* 0x000fe200078e0210 */
[----:B------:R-:W0:Y:S01]  /*53f0*/  I2F.F16 R76, R76 ;  /* 0x0000004c004c7306 */ /* 0x000e220000200c00 */
[----:B------:R-:W-:-:S02]  /*5400*/  IADD3 R5, PT, PT, R82, -0x80, RZ ;  /* 0xffffff8052057810 */ /* 0x000fc40007ffe0ff */
[-C--:B------:R-:W-:Y:S01]  /*5410*/  FFMA.FTZ R6, R63, R15.reuse, R6 ;  /* 0x0000000f3f067223 */ /* 0x080fe20000010006 */
[----:B------:R-:W-:Y:S01]  /*5420*/  F2FP.F16.F32.PACK_AB R24, RZ, R24 ;  /* 0x00000018ff18723e */ /* 0x000fe200000000ff */
[----:B------:R-:W-:Y:S01]  /*5430*/  FFMA.FTZ R23, R64, R15, R23 ;  /* 0x0000000f40177223 */ /* 0x000fe20000010017 */
[----:B------:R-:W-:Y:S01]  /*5440*/  F2FP.F16.F32.PACK_AB R27, RZ, R27 ;  /* 0x0000001bff1b723e */ /* 0x000fe200000000ff */
[-C--:B------:R-:W-:Y:S01]  /*5450*/  FFMA.FTZ R69, R66, R15.reuse, R69 ;  /* 0x0000000f42457223 */ /* 0x080fe20000010045 */
[----:B------:R-:W-:Y:S01]  /*5460*/  FFMA.FTZ R70, R70, R15, R67 ;  /* 0x0000000f46467223 */ /* 0x000fe20000010043 */
[----:B------:R-:W-:Y:S01]  /*5470*/  I2F.F16 R51, R14 ;  /* 0x0000000e00337306 */ /* 0x000fe20000200c00 */
[--C-:B-1----:R-:W-:Y:S01]  /*5480*/  HADD2.F32 R53, -RZ, R3.reuse.H0_H0 ;  /* 0x20000003ff357230 */ /* 0x102fe20000004100 */
[----:B------:R-:W-:Y:S01]  /*5490*/  PRMT R24, R24, 0x5410, R27 ;  /* 0x0000541018187816 */ /* 0x000fe2000000001b */
[----:B------:R-:W-:Y:S01]  /*54a0*/  HADD2.F32 R22, -RZ, R3.H1_H1 ;  /* 0x30000003ff167230 */ /* 0x000fe20000004100 */
[----:B------:R-:W-:-:S02]  /*54b0*/  LOP3.LUT R3, R11, 0xff, RZ, 0xc0, !PT ;  /* 0x000000ff0b037812 */ /* 0x000fc400078ec0ff */
[----:B------:R-:W-:Y:S02]  /*54c0*/  IADD3 R75, PT, PT, R75, -0x80, RZ ;  /* 0xffffff804b4b7810 */ /* 0x000fe40007ffe0ff */
[----:B------:R-:W-:Y:S01]  /*54d0*/  I2F.F16 R48, R48 ;  /* 0x0000003000307306 */ /* 0x000fe20000200c00 */
[----:B------:R-:W-:Y:S01]  /*54e0*/  LOP3.LUT R4, R10, 0xff, RZ, 0xc0, !PT ;  /* 0x000000ff0a047812 */ /* 0x000fe200078ec0ff */
[----:B------:R-:W-:Y:S01]  /*54f0*/  HADD2.F32 R49, -RZ, R2.H0_H0 ;  /* 0x20000002ff317230 */ /* 0x000fe20000004100 */
[----:B------:R-:W1:Y:S05]  /*5500*/  LDS.64 R20, [UR4+0xa8] ;  /* 0x0000a804ff147984 */ /* 0x000e6a0008000a00 */
[----:B------:R2:W-:Y:S01]  /*5510*/  I2F.F16 R57, R13 ;  /* 0x0000000d00397306 */ /* 0x0005e20000200c00 */
[----:B------:R-:W-:-:S07]  /*5520*/  IADD3 R55, PT, PT, R3, -0x80, RZ ;  /* 0xffffff8003377810 */ /* 0x000fce0007ffe0ff */
[----:B------:R-:W3:Y:S01]  /*5530*/  I2F.F16 R79, R79 ;  /* 0x0000004f004f7306 */ /* 0x000ee20000200c00 */
[----:B--2---:R2:W4:Y:S01]  /*5540*/  LDG.E.128.CONSTANT R12, desc[UR8][R128.64] ;  /* 0x00000008800c7981 */ /* 0x004522000c1e9d00 */
[----:B------:R-:W-:Y:S01]  /*5550*/  LOP3.LUT R84, R84, 0xff, RZ, 0xc0, !PT ;  /* 0x000000ff54547812 */ /* 0x000fe200078ec0ff */
[----:B------:R-:W-:Y:S01]  /*5560*/  HFMA2 R36, R24, 1, 1, R36 ;  /* 0x3c003c0018247831 */ /* 0x000fe20000000024 */
[----:B------:R-:W-:-:S04]  /*5570*/  IADD3 R56, PT, PT, R4, -0x80, RZ ;  /* 0xffffff8004387810 */ /* 0x000fc80007ffe0ff */
[----:B------:R-:W5:Y:S01]  /*5580*/  I2F.F16 R5, R5 ;  /* 0x0000000500057306 */ /* 0x000f620000200c00 */
[--C-:B------:R-:W-:Y:S01]  /*5590*/  SHF.R.U32.HI R3, RZ, 0x8, R9.reuse ;  /* 0x00000008ff037819 */ /* 0x100fe20000011609 */
[----:B------:R-:W-:Y:S01]  /*55a0*/  HADD2.F32 R52, -RZ, R2.H1_H1 ;  /* 0x30000002ff347230 */ /* 0x000fe20000004100 */
[----:B------:R-:W-:Y:S02]  /*55b0*/  SHF.R.U32.HI R4, RZ, 0x10, R9 ;  /* 0x00000010ff047819 */ /* 0x000fe40000011609 */
[----:B------:R-:W-:Y:S02]  /*55c0*/  LEA.HI R24, R8, 0xffffff80, RZ, 0x8 ;  /* 0xffffff8008187811 */ /* 0x000fe400078f40ff */
[--C-:B------:R-:W-:Y:S02]  /*55d0*/  SHF.R.U32.HI R2, RZ, 0x8, R8.reuse ;  /* 0x00000008ff027819 */ /* 0x100fe40000011608 */
[----:B------:R-:W-:Y:S02]  /*55e0*/  LEA.HI R25, R9, 0xffffff80, RZ, 0x8 ;  /* 0xffffff8009197811 */ /* 0x000fe400078f40ff */
[----:B------:R-:W-:Y:S01]  /*55f0*/  SHF.R.U32.HI R8, RZ, 0x10, R8 ;  /* 0x00000010ff087819 */ /* 0x000fe20000011608 */
[----:B------:R-:W2:Y:S01]  /*5600*/  I2F.F16 R75, R75 ;  /* 0x0000004b004b7306 */ /* 0x000ea20000200c00 */
[----:B------:R-:W-:-:S02]  /*5610*/  IADD3 R46, PT, PT, R84, -0x80, RZ ;  /* 0xffffff80542e7810 */ /* 0x000fc40007ffe0ff */
[----:B------:R-:W-:Y:S01]  /*5620*/  LOP3.LUT R9, R3, 0xff, RZ, 0xc0, !PT ;  /* 0x000000ff03097812 */ /* 0x000fe200078ec0ff */
[----:B0-----:R-:W-:Y:S01]  /*5630*/  HADD2.F32 R3, -RZ, R76.H0_H0 ;  /* 0x2000004cff037230 */ /* 0x001fe20000004100 */
[----:B------:R-:W-:Y:S01]  /*5640*/  LOP3.LUT R16, R4, 0xff, RZ, 0xc0, !PT ;  /* 0x000000ff04107812 */ /* 0x000fe200078ec0ff */
[----:B------:R-:W-:Y:S01]  /*5650*/  HADD2.F32 R4, -RZ, R0.H0_H0 ;  /* 0x20000000ff047230 */ /* 0x000fe20000004100 */
[----:B------:R-:W-:Y:S01]  /*5660*/  LOP3.LUT R8, R8, 0xff, RZ, 0xc0, !PT ;  /* 0x000000ff08087812 */ /* 0x000fe200078ec0ff */
[----:B------:R-:W-:Y:S01]  /*5670*/  HADD2.F32 R0, -RZ, R77.H0_H0 ;  /* 0x2000004dff007230 */ /* 0x000fe20000004100 */
[----:B------:R-:W0:Y:S01]  /*5680*/  I2F.F16 R78, R78 ;  /* 0x0000004e004e7306 */ /* 0x000e220000200c00 */
[----:B---3--:R-:W-:Y:S02]  /*5690*/  HADD2.F32 R33, -RZ, R79.H0_H0 ;  /* 0x2000004fff217230 */ /* 0x008fe40000004100 */
[----:B------:R-:W-:Y:S01]  /*56a0*/  FFMA.FTZ R60, R3, R49, RZ ;  /* 0x00000031033c7223 */ /* 0x000fe200000100ff */
[----:B------:R-:W-:Y:S01]  /*56b0*/  IADD3 R8, PT, PT, R8, -0x80, RZ ;  /* 0xffffff8008087810 */ /* 0x000fe20007ffe0ff */
[----:B-----5:R-:W-:-:S02]  /*56c0*/  HADD2.F32 R32, -RZ, R5.H0_H0 ;  /* 0x20000005ff207230 */ /* 0x020fc40000004100 */
[----:B------:R-:W-:Y:S01]  /*56d0*/  FFMA.FTZ R61, R0, R49, RZ ;  /* 0x00000031003d7223 */ /* 0x000fe200000100ff */
[----:B------:R-:W3:Y:S01]  /*56e0*/  I2F.F16 R46, R46 ;  /* 0x0000002e002e7306 */ /* 0x000ee20000200c00 */
[----:B------:R-:W-:Y:S02]  /*56f0*/  HADD2.F32 R48, -RZ, R48.H0_H0 ;  /* 0x20000030ff307230 */ /* 0x000fe40000004100 */
[----:B------:R-:W-:Y:S01]  /*5700*/  FFMA.FTZ R5, R33, R52, R60 ;  /* 0x0000003421057223 */ /* 0x000fe2000001003c */
[----:B------:R-:W-:Y:S01]  /*5710*/  LOP3.LUT R2, R2, 0xff, RZ, 0xc0, !PT ;  /* 0x000000ff02027812 */ /* 0x000fe200078ec0ff */
[----:B------:R-:W-:-:S03]  /*5720*/  HADD2.F32 R51, -RZ, R51.H0_H0 ;  /* 0x20000033ff337230 */ /* 0x000fc60000004100 */
[----:B------:R-:W5:Y:S01]  /*5730*/  I2F.F16 R50, R50 ;  /* 0x0000003200327306 */ /* 0x000f620000200c00 */
[----:B------:R-:W-:Y:S01]  /*5740*/  SHF.R.U32.HI R17, RZ, 0x8, R10 ;  /* 0x00000008ff117819 */ /* 0x000fe2000001160a */
[----:B------:R-:W-:Y:S01]  /*5750*/  FFMA.FTZ R62, R48, R53, R5 ;  /* 0x00000035303e7223 */ /* 0x000fe20000010005 */
[----:B------:R-:W-:-:S05]  /*5760*/  IADD3 R66, PT, PT, R2, -0x80, RZ ;  /* 0xffffff8002427810 */ /* 0x000fca0007ffe0ff */
[----:B------:R1:W-:Y:S01]  /*5770*/  I2F.F16 R59, R8 ;  /* 0x00000008003b7306 */ /* 0x0003e20000200c00 */
[----:B------:R-:W-:Y:S01]  /*5780*/  SHF.R.U32.HI R5, RZ, 0x8, R11 ;  /* 0x00000008ff057819 */ /* 0x000fe2000001160b */
[----:B--2---:R-:W-:Y:S01]  /*5790*/  HADD2.F32 R2, -RZ, R75.H0_H0 ;  /* 0x2000004bff027230 */ /* 0x004fe20000004100 */
[----:B------:R-:W-:Y:S01]  /*57a0*/  LEA.HI R27, R10, 0xffffff80, RZ, 0x8 ;  /* 0xffffff800a1b7811 */ /* 0x000fe200078f40ff */
[----:B-1----:R-:W-:-:S04]  /*57b0*/  FFMA.FTZ R8, R32, R52, R61 ;  /* 0x0000003420087223 */ /* 0x002fc8000001003d */
[----:B------:R-:W1:Y:S01]  /*57c0*/  I2F.F16 R71, R71 ;  /* 0x0000004700477306 */ /* 0x000e620000200c00 */
[----:B------:R-:W-:Y:S01]  /*57d0*/  SHF.R.U32.HI R10, RZ, 0x10, R10 ;  /* 0x00000010ff0a7819 */ /* 0x000fe2000001160a */
[----:B------:R-:W-:Y:S01]  /*57e0*/  FFMA.FTZ R61, R51, R53, R8 ;  /* 0x00000035333d7223 */ /* 0x000fe20000010008 */
[----:B------:R-:W-:Y:S02]  /*57f0*/  SHF.R.U32.HI R8, RZ, 0x10, R11 ;  /* 0x00000010ff087819 */ /* 0x000fe4000001160b */
[----:B------:R-:W-:-:S03]  /*5800*/  LOP3.LUT R17, R17, 0xff, RZ, 0xc0, !PT ;  /* 0x000000ff11117812 */ /* 0x000fc600078ec0ff */
[----:B------:R-:W2:Y:S01]  /*5810*/  I2F.F16 R74, R74 ;  /* 0x0000004a004a7306 */ /* 0x000ea20000200c00 */
[----:B------:R-:W-:Y:S01]  /*5820*/  LOP3.LUT R5, R5, 0xff, RZ, 0xc0, !PT ;  /* 0x000000ff05057812 */ /* 0x000fe200078ec0ff */
[----:B0-----:R-:W-:Y:S02]  /*5830*/  HADD2.F32 R45, -RZ, R78.H0_H0 ;  /* 0x2000004eff2d7230 */ /* 0x001fe40000004100 */
[-C--:B------:R-:W-:Y:S01]  /*5840*/  FFMA.FTZ R54, R2, R49.reuse, RZ ;  /* 0x0000003102367223 */ /* 0x080fe200000100ff */
[----:B---3--:R-:W-:Y:S01]  /*5850*/  HADD2.F32 R46, -RZ, R46.H0_H0 ;  /* 0x2000002eff2e7230 */ /* 0x008fe20000004100 */
[----:B------:R-:W-:Y:S01]  /*5860*/  LOP3.LUT R8, R8, 0xff, RZ, 0xc0, !PT ;  /* 0x000000ff08087812 */ /* 0x000fe200078ec0ff */
[----:B------:R-:W-:Y:S01]  /*5870*/  FFMA.FTZ R49, R4, R49, RZ ;  /* 0x0000003104317223 */ /* 0x000fe200000100ff */
[----:B------:R-:W-:Y:S01]  /*5880*/  IADD3 R17, PT, PT, R17, -0x80, RZ ;  /* 0xffffff8011117810 */ /* 0x000fe20007ffe0ff */
[----:B------:R-:W0:Y:S01]  /*5890*/  I2F.F16 R58, R58 ;  /* 0x0000003a003a7306 */ /* 0x000e220000200c00 */
[----:B------:R-:W-:-:S02]  /*58a0*/  LOP3.LUT R10, R10, 0xff, RZ, 0xc0, !PT ;  /* 0x000000ff0a0a7812 */ /* 0x000fc400078ec0ff */
[----:B------:R-:W-:Y:S01]  /*58b0*/  IADD3 R5, PT, PT, R5, -0x80, RZ ;  /* 0xffffff8005057810 */ /* 0x000fe20007ffe0ff */
[----:B------:R-:W-:Y:S01]  /*58c0*/  HADD2.F32 R47, -RZ, R47.H0_H0 ;  /* 0x2000002fff2f7230 */ /* 0x000fe20000004100 */
[----:B------:R-:W-:Y:S01]  /*58d0*/  IADD3 R9, PT, PT, R9, -0x80, RZ ;  /* 0xffffff8009097810 */ /* 0x000fe20007ffe0ff */
[----:B-----5:R-:W-:Y:S01]  /*58e0*/  HADD2.F32 R50, -RZ, R50.H0_H0 ;  /* 0x20000032ff327230 */ /* 0x020fe20000004100 */
[----:B------:R-:W-:Y:S01]  /*58f0*/  IADD3 R8, PT, PT, R8, -0x80, RZ ;  /* 0xffffff8008087810 */ /* 0x000fe20007ffe0ff */
[----:B------:R-:W3:Y:S01]  /*5900*/  I2F.F16 R56, R56 ;  /* 0x0000003800387306 */ /* 0x000ee20000200c00 */
[-C--:B------:R-:W-:Y:S01]  /*5910*/  FFMA.FTZ R54, R45, R52.reuse, R54 ;  /* 0x000000342d367223 */ /* 0x080fe20000010036 */
[----:B------:R-:W-:Y:S01]  /*5920*/  FFMA.FTZ R49, R46, R52, R49 ;  /* 0x000000342e317223 */ /* 0x000fe20000010031 */
[----:B------:R-:W-:Y:S02]  /*5930*/  IADD3 R16, PT, PT, R16, -0x80, RZ ;  /* 0xffffff8010107810 */ /* 0x000fe40007ffe0ff */
[----:B------:R-:W-:-:S03]  /*5940*/  IADD3 R10, PT, PT, R10, -0x80, RZ ;  /* 0xffffff800a0a7810 */ /* 0x000fc60007ffe0ff */
[----:B------:R-:W5:Y:S01]  /*5950*/  I2F.F16 R55, R55 ;  /* 0x0000003700377306 */ /* 0x000f620000200c00 */
[-C--:B------:R-:W-:Y:S01]  /*5960*/  FFMA.FTZ R60, R47, R53.reuse, R54 ;  /* 0x000000352f3c7223 */ /* 0x080fe20000010036 */
[----:B------:R-:W-:Y:S01]  /*5970*/  FFMA.FTZ R63, R50, R53, R49 ;  /* 0x00000035323f7223 */ /* 0x000fe20000010031 */
[----:B------:R-:W-:-:S05]  /*5980*/  HADD2.F32 R53, -RZ, R73.H0_H0 ;  /* 0x20000049ff357230 */ /* 0x000fca0000004100 */
[----:B------:R-:W5:Y:S01]  /*5990*/  I2F.F16 R66, R66 ;  /* 0x0000004200427306 */ /* 0x000f620000200c00 */
[----:B-1----:R-:W-:Y:S02]  /*59a0*/  HADD2.F32 R49, -RZ, R71.H0_H0 ;  /* 0x20000047ff317230 */ /* 0x002fe40000004100 */
[----:B--2---:R-:W-:-:S05]  /*59b0*/  HADD2.F32 R52, -RZ, R74.H0_H0 ;  /* 0x2000004aff347230 */ /* 0x004fca0000004100 */
[----:B------:R1:W2:Y:S01]  /*59c0*/  I2F.F16 R65, R9 ;  /* 0x0000000900417306 */ /* 0x0002a20000200c00 */
[----:B------:R-:W-:-:S07]  /*59d0*/  HADD2.F32 R54, -RZ, R72.H0_H0 ;  /* 0x20000048ff367230 */ /* 0x000fce0000004100 */
[----:B------:R-:W2:Y:S01]  /*59e0*/  I2F.F16 R17, R17 ;  /* 0x0000001100117306 */ /* 0x000ea20000200c00 */
[----:B-1----:R-:W-:-:S07]  /*59f0*/  FFMA.FTZ R9, R53, R22, R60 ;  /* 0x0000001635097223 */ /* 0x002fce000001003c */
[----:B------:R-:W1:Y:S01]  /*5a00*/  I2F.F16 R5, R5 ;  /* 0x0000000500057306 */ /* 0x000e620000200c00 */
[----:B------:R-:W-:Y:S01]  /*5a10*/  LEA.HI R11, R11, 0xffffff80, RZ, 0x8 ;  /* 0xffffff800b0b7811 */ /* 0x000fe200078f40ff */
[----:B------:R-:W-:-:S06]  /*5a20*/  FFMA.FTZ R62, R49, R22, R62 ;  /* 0x00000016313e7223 */ /* 0x000fcc000001003e */
[----:B------:R-:W1:Y:S01]  /*5a30*/  I2F.F16 R8, R8 ;  /* 0x0000000800087306 */ /* 0x000e620000200c00 */
[-C--:B------:R-:W-:Y:S01]  /*5a40*/  FFMA.FTZ R61, R52, R22.reuse, R61 ;  /* 0x00000016343d7223 */ /* 0x080fe2000001003d */
[----:B------:R-:W-:-:S06]  /*5a50*/  FFMA.FTZ R60, R54, R22, R63 ;  /* 0x00000016363c7223 */ /* 0x000fcc000001003f */
[----:B------:R-:W1:Y:S01]  /*5a60*/  I2F.F16 R16, R16 ;  /* 0x0000001000107306 */ /* 0x000e620000200c00 */
[----:B------:R-:W-:-:S07]  /*5a70*/  HADD2.F32 R22, -RZ, R20.H0_H0 ;  /* 0x20000014ff167230 */ /* 0x000fce0000004100 */
[----:B------:R-:W1:Y:S01]  /*5a80*/  I2F.F16 R10, R10 ;  /* 0x0000000a000a7306 */ /* 0x000e620000200c00 */
[----:B0-----:R-:W-:Y:S02]  /*5a90*/  HADD2.F32 R58, -RZ, R58.H0_H0 ;  /* 0x2000003aff3a7230 */ /* 0x001fe40000004100 */
[----:B------:R-:W-:Y:S02]  /*5aa0*/  HADD2.F32 R57, -RZ, R57.H0_H0 ;  /* 0x20000039ff397230 */ /* 0x000fe40000004100 */
[----:B---3--:R-:W-:-:S03]  /*5ab0*/  HADD2.F32 R56, -RZ, R56.H0_H0 ;  /* 0x20000038ff387230 */ /* 0x008fc60000004100 */
[----:B------:R-:W0:Y:S01]  /*5ac0*/  I2F.F16 R24, R24 ;  /* 0x0000001800187306 */ /* 0x000e220000200c00 */
[----:B-----5:R-:W-:Y:S02]  /*5ad0*/  HADD2.F32 R55, -RZ, R55.H0_H0 ;  /* 0x20000037ff377230 */ /* 0x020fe40000004100 */
[----:B------:R-:W-:Y:S01]  /*5ae0*/  FFMA.FTZ R9, R58, R22, R9 ;  /* 0x000000163a097223 */ /* 0x000fe20000010009 */
[----:B------:R-:W-:-:S04]  /*5af0*/  HADD2.F32 R20, -RZ, R20.H1_H1 ;  /* 0x30000014ff147230 */ /* 0x000fc80000004100 */
[----:B------:R-:W3:Y:S01]  /*5b00*/  I2F.F16 R25, R25 ;  /* 0x0000001900197306 */ /* 0x000ee20000200c00 */
[----:B------:R-:W-:-:S07]  /*5b10*/  HADD2.F32 R66, -RZ, R66.H0_H0 ;  /* 0x20000042ff427230 */ /* 0x000fce0000004100 */
[----:B------:R-:W5:Y:S01]  /*5b20*/  I2F.F16 R27, R27 ;  /* 0x0000001b001b7306 */ /* 0x000f620000200c00 */
[--C-:B------:R-:W-:Y:S02]  /*5b30*/  HADD2.F32 R67, -RZ, R21.reuse.H0_H0 ;  /* 0x20000015ff437230 */ /* 0x100fe40000004100 */
[-C--:B------:R-:W-:Y:S01]  /*5b40*/  FFMA.FTZ R72, R57, R22.reuse, R62 ;  /* 0x0000001639487223 */ /* 0x080fe2000001003e */
[----:B------:R-:W-:Y:S02]  /*5b50*/  HADD2.F32 R68, -RZ, R21.H1_H1 ;  /* 0x30000015ff447230 */ /* 0x000fe40000004100 */
[----:B------:R-:W-:Y:S01]  /*5b60*/  FFMA.FTZ R21, R56, R22, R61 ;  /* 0x0000001638157223 */ /* 0x000fe2000001003d */
[----:B--2---:R-:W-:Y:S02]  /*5b70*/  HADD2.F32 R65, -RZ, R65.H0_H0 ;  /* 0x20000041ff417230 */ /* 0x004fe40000004100 */
[----:B------:R-:W-:Y:S01]  /*5b80*/  HADD2.F32 R64, -RZ, R17.H0_H0 ;  /* 0x20000011ff407230 */ /* 0x000fe20000004100 */
[----:B------:R-:W2:Y:S01]  /*5b90*/  I2F.F16 R11, R11 ;  /* 0x0000000b000b7306 */ /* 0x000ea20000200c00 */
[----:B-1----:R-:W-:-:S02]  /*5ba0*/  HADD2.F32 R63, -RZ, R5.H0_H0 ;  /* 0x20000005ff3f7230 */ /* 0x002fc40000004100 */
[----:B------:R-:W-:Y:S01]  /*5bb0*/  FFMA.FTZ R22, R55, R22, R60 ;  /* 0x0000001637167223 */ /* 0x000fe2000001003c */
[----:B------:R-:W-:Y:S02]  /*5bc0*/  HADD2.F32 R59, -RZ, R59.H0_H0 ;  /* 0x2000003bff3b7230 */ /* 0x000fe40000004100 */
[----:B------:R-:W-:Y:S02]  /*5bd0*/  HADD2.F32 R60, -RZ, R8.H0_H0 ;  /* 0x20000008ff3c7230 */ /* 0x000fe40000004100 */
[-C--:B------:R-:W-:Y:S01]  /*5be0*/  FFMA.FTZ R8, R66, R20.reuse, R9 ;  /* 0x0000001442087223 */ /* 0x080fe20000010009 */
[----:B------:R-:W-:Y:S02]  /*5bf0*/  HADD2.F32 R62, -RZ, R16.H0_H0 ;  /* 0x20000010ff3e7230 */ /* 0x000fe40000004100 */
[-C--:B------:R-:W-:Y:S01]  /*5c00*/  FFMA.FTZ R9, R65, R20.reuse, R72 ;  /* 0x0000001441097223 */ /* 0x080fe20000010048 */
[----:B------:R-:W-:Y:S02]  /*5c10*/  HADD2.F32 R61, -RZ, R10.H0_H0 ;  /* 0x2000000aff3d7230 */ /* 0x000fe40000004100 */
[-C--:B------:R-:W-:Y:S01]  /*5c20*/  FFMA.FTZ R10, R64, R20.reuse, R21 ;  /* 0x00000014400a7223 */ /* 0x080fe20000010015 */
[----:B------:R-:W-:Y:S01]  /*5c30*/  FFMA.FTZ R17, R63, R20, R22 ;  /* 0x000000143f117223 */ /* 0x000fe20000010016 */
[----:B------:R-:W-:Y:S01]  /*5c40*/  FFMA.FTZ R5, R59, R67, R8 ;  /* 0x000000433b057223 */ /* 0x000fe20000010008 */
[----:B0-----:R-:W-:-:S02]  /*5c50*/  HADD2.F32 R24, -RZ, R24.H0_H0 ;  /* 0x20000018ff187230 */ /* 0x001fc40000004100 */
[-C--:B------:R-:W-:Y:S01]  /*5c60*/  FFMA.FTZ R8, R62, R67.reuse, R9 ;  /* 0x000000433e087223 */ /* 0x080fe20000010009 */
[-C--:B------:R-:W-:Y:S01]  /*5c70*/  FFMA.FTZ R10, R61, R67.reuse, R10 ;  /* 0x000000433d0a7223 */ /* 0x080fe2000001000a */
[----:B---3--:R-:W-:Y:S02]  /*5c80*/  HADD2.F32 R25, -RZ, R25.H0_H0 ;  /* 0x20000019ff197230 */ /* 0x008fe40000004100 */
[----:B-----5:R-:W-:Y:S02]  /*5c90*/  HADD2.F32 R27, -RZ, R27.H0_H0 ;  /* 0x2000001bff1b7230 */ /* 0x020fe40000004100 */
[----:B------:R-:W-:Y:S01]  /*5ca0*/  FFMA.FTZ R20, R60, R67, R17 ;  /* 0x000000433c147223 */ /* 0x000fe20000010011 */
[----:B------:R-:W-:Y:S01]  /*5cb0*/  IMAD.WIDE R128, R117, 0x4, R128 ;  /* 0x0000000475807825 */ /* 0x000fe200078e0280 */
[----:B------:R-:W0:Y:S03]  /*5cc0*/  LDS.64 R16, [UR4+0x120] ;  /* 0x00012004ff107984 */ /* 0x000e260008000a00 */
[-C--:B------:R-:W-:Y:S01]  /*5cd0*/  FFMA.FTZ R22, R24, R68.reuse, R5 ;  /* 0x0000004418167223 */ /* 0x080fe20000010005 */
[----:B------:R-:W-:Y:S01]  /*5ce0*/  FFMA.FTZ R5, R25, R68, R8 ;  /* 0x0000004419057223 */ /* 0x000fe20000010008 */
[----:B--2---:R-:W-:-:S02]  /*5cf0*/  HADD2.F32 R67, -RZ, R11.H0_H0 ;  /* 0x2000000bff437230 */ /* 0x004fc40000004100 */
[----:B------:R-:W-:Y:S02]  /*5d00*/  FFMA.FTZ R71, R27, R68, R10 ;  /* 0x000000441b477223 */ /* 0x000fe4000001000a */
[----:B------:R-:W2:Y:S01]  /*5d10*/  LDG.E.128.CONSTANT R8, desc[UR8][R128.64] ;  /* 0x0000000880087981 */ /* 0x000ea2000c1e9d00 */
[----:B------:R-:W-:Y:S01]  /*5d20*/  FMUL.FTZ R22, R31, R22 ;  /* 0x000000161f167220 */ /* 0x000fe20000410000 */
[----:B------:R-:W-:Y:S01]  /*5d30*/  FFMA.FTZ R68, R67, R68, R20 ;  /* 0x0000004443447223 */ /* 0x000fe20000010014 */
[C---:B------:R-:W-:Y:S01]  /*5d40*/  FMUL.FTZ R5, R30.reuse, R5 ;  /* 0x000000051e057220 */ /* 0x040fe20000410000 */
[----:B------:R-:W1:Y:S01]  /*5d50*/  LDS.64 R20, [UR4+0x128] ;  /* 0x00012804ff147984 */ /* 0x000e620008000a00 */
[----:B------:R-:W-:Y:S01]  /*5d60*/  FMUL.FTZ R23, R30, R23 ;  /* 0x000000171e177220 */ /* 0x000fe20000410000 */
[----:B------:R-:W-:Y:S01]  /*5d70*/  F2FP.F16.F32.PACK_AB R22, RZ, R22 ;  /* 0x00000016ff16723e */ /* 0x000fe200000000ff */
[----:B------:R-:W-:Y:S01]  /*5d80*/  FMUL.FTZ R6, R31, R6 ;  /* 0x000000061f067220 */ /* 0x000fe20000410000 */
[----:B------:R-:W-:-:S02]  /*5d90*/  F2FP.F16.F32.PACK_AB R5, RZ, R5 ;  /* 0x00000005ff05723e */ /* 0x000fc400000000ff */
[----:B------:R-:W-:Y:S02]  /*5da0*/  F2FP.F16.F32.PACK_AB R23, RZ, R23 ;  /* 0x00000017ff17723e */ /* 0x000fe400000000ff */
[----:B------:R-:W-:Y:S02]  /*5db0*/  PRMT R22, R22, 0x5410, R5 ;  /* 0x0000541016167816 */ /* 0x000fe40000000005 */
[----:B------:R-:W-:Y:S01]  /*5dc0*/  F2FP.F16.F32.PACK_AB R6, RZ, R6 ;  /* 0x00000006ff06723e */ /* 0x000fe200000000ff */
[C---:B------:R-:W-:Y:S01]  /*5dd0*/  FMUL.FTZ R69, R28.reuse, R69 ;  /* 0x000000451c457220 */ /* 0x040fe20000410000 */
[C---:B------:R-:W-:Y:S01]  /*5de0*/  FMUL.FTZ R70, R19.reuse, R70 ;  /* 0x0000004613467220 */ /* 0x040fe20000410000 */
[----:B------:R-:W-:Y:S01]  /*5df0*/  FMUL.FTZ R71, R28, R71 ;  /* 0x000000471c477220 */ /* 0x000fe20000410000 */
[----:B------:R-:W-:Y:S01]  /*5e00*/  FMUL.FTZ R68, R19, R68 ;  /* 0x0000004413447220 */ /* 0x000fe20000410000 */
[----:B------:R-:W-:Y:S01]  /*5e10*/  PRMT R6, R6, 0x5410, R23 ;  /* 0x0000541006067816 */ /* 0x000fe20000000017 */
[----:B------:R-:W-:-:S02]  /*5e20*/  HFMA2 R44, R22, 1, 1, R44 ;  /* 0x3c003c00162c7831 */ /* 0x000fc4000000002c */
[----:B------:R-:W3:Y:S01]  /*5e30*/  LDS.64 R22, [UR4+0x1a0] ;  /* 0x0001a004ff167984 */ /* 0x000ee20008000a00 */
[----:B------:R-:W-:Y:S02]  /*5e40*/  F2FP.F16.F32.PACK_AB R69, RZ, R69 ;  /* 0x00000045ff45723e */ /* 0x000fe400000000ff */
[----:B------:R-:W-:Y:S02]  /*5e50*/  F2FP.F16.F32.PACK_AB R70, RZ, R70 ;  /* 0x00000046ff46723e */ /* 0x000fe400000000ff */
[----:B------:R-:W-:Y:S02]  /*5e60*/  F2FP.F16.F32.PACK_AB R71, RZ, R71 ;  /* 0x00000047ff47723e */ /* 0x000fe400000000ff */
[----:B------:R-:W-:Y:S02]  /*5e70*/  F2FP.F16.F32.PACK_AB R68, RZ, R68 ;  /* 0x00000044ff44723e */ /* 0x000fe400000000ff */
[----:B------:R-:W-:Y:S02]  /*5e80*/  PRMT R69, R69, 0x5410, R70 ;  /* 0x0000541045457816 */ /* 0x000fe40000000046 */
[----:B------:R-:W-:Y:S01]  /*5e90*/  PRMT R71, R71, 0x5410, R68 ;  /* 0x0000541047477816 */ /* 0x000fe20000000044 */
[----:B0-----:R-:W-:-:S02]  /*5ea0*/  HADD2.F32 R5, -RZ, R16.H0_H0 ;  /* 0x20000010ff057230 */ /* 0x001fc40000004100 */
[----:B------:R-:W-:Y:S02]  /*5eb0*/  HFMA2 R18, R6, 1, 1, R18 ;  /* 0x3c003c0006127831 */ /* 0x000fe40000000012 */
[----:B------:R-:W-:Y:S02]  /*5ec0*/  HADD2 R26, R69, R26 ;  /* 0x0000001a451a7230 */ /* 0x000fe40000000000 */
[----:B------:R-:W-:Y:S02]  /*5ed0*/  HADD2.F32 R16, -RZ, R16.H1_H1 ;  /* 0x30000010ff107230 */ /* 0x000fe40000004100 */
[--C-:B------:R-:W-:Y:S02]  /*5ee0*/  HADD2.F32 R69, -RZ, R17.reuse.H0_H0 ;  /* 0x20000011ff457230 */ /* 0x100fe40000004100 */
[----:B------:R-:W-:Y:S01]  /*5ef0*/  FFMA.FTZ R70, R3, R5, RZ ;  /* 0x0000000503467223 */ /* 0x000fe200000100ff */
[----:B------:R-:W-:Y:S02]  /*5f00*/  HADD2.F32 R68, -RZ, R17.H1_H1 ;  /* 0x30000011ff447230 */ /* 0x000fe40000004100 */
[----:B------:R-:W-:-:S02]  /*5f10*/  HFMA2 R43, R71, 1, 1, R43 ;  /* 0x3c003c00472b7831 */ /* 0x000fc4000000002b */
        /* <DEDUP_REMOVED lines=30> */
[--C-:B---3--:R-:W-:Y:S01]  /*6100*/  HADD2.F32 R73, -RZ, R22.reuse.H0_H0 ;  /* 0x20000016ff497230 */ /* 0x108fe20000004100 */
[----:B------:R-:W1:Y:S01]  /*6110*/  LDS.64 R20, [UR4+0x20] ;  /* 0x00002004ff147984 */ /* 0x000e620008000a00 */
[-C--:B------:R-:W-:Y:S01]  /*6120*/  FFMA.FTZ R74, R60, R69.reuse, R71 ;  /* 0x000000453c4a7223 */ /* 0x080fe20000010047 */
[----:B------:R-:W-:Y:S01]  /*6130*/  FFMA.FTZ R72, R61, R69, R70 ;  /* 0x000000453d487223 */ /* 0x000fe20000010046 */
[----:B------:R-:W-:Y:S01]  /*6140*/  FFMA.FTZ R71, R25, R68, R6 ;  /* 0x0000004419477223 */ /* 0x000fe20000010006 */
[----:B------:R-:W-:-:S02]  /*6150*/  HADD2.F32 R22, -RZ, R22.H1_H1 ;  /* 0x30000016ff167230 */ /* 0x000fc40000004100 */
[-C--:B------:R-:W-:Y:S01]  /*6160*/  FFMA.FTZ R6, R67, R68.reuse, R74 ;  /* 0x0000004443067223 */ /* 0x080fe2000001004a */
[-C--:B------:R-:W-:Y:S01]  /*6170*/  FFMA.FTZ R74, R3, R73.reuse, RZ ;  /* 0x00000049034a7223 */ /* 0x080fe200000100ff */
[-C--:B------:R-:W-:Y:S01]  /*6180*/  FFMA.FTZ R70, R24, R68.reuse, R5 ;  /* 0x0000004418467223 */ /* 0x080fe20000010005 */
[----:B------:R-:W-:Y:S01]  /*6190*/  FFMA.FTZ R69, R27, R68, R72 ;  /* 0x000000441b457223 */ /* 0x000fe20000010048 */
[--C-:B------:R-:W-:Y:S02]  /*61a0*/  HADD2.F32 R5, -RZ, R23.reuse.H0_H0 ;  /* 0x20000017ff057230 */ /* 0x100fe40000004100 */
[-C--:B------:R-:W-:Y:S01]  /*61b0*/  FFMA.FTZ R68, R2, R73.reuse, RZ ;  /* 0x0000004902447223 */ /* 0x080fe200000100ff */
[----:B------:R-:W-:Y:S02]  /*61c0*/  HADD2.F32 R72, -RZ, R23.H1_H1 ;  /* 0x30000017ff487230 */ /* 0x000fe40000004100 */
[-C--:B------:R-:W-:Y:S01]  /*61d0*/  FFMA.FTZ R75, R0, R73.reuse, RZ ;  /* 0x00000049004b7223 */ /* 0x080fe200000100ff */
[-C--:B------:R-:W-:Y:S01]  /*61e0*/  FFMA.FTZ R23, R33, R22.reuse, R74 ;  /* 0x0000001621177223 */ /* 0x080fe2000001004a */
[----:B------:R-:W-:Y:S01]  /*61f0*/  FFMA.FTZ R73, R4, R73, RZ ;  /* 0x0000004904497223 */ /* 0x000fe200000100ff */
[-C--:B------:R-:W-:Y:S01]  /*6200*/  FFMA.FTZ R68, R45, R22.reuse, R68 ;  /* 0x000000162d447223 */ /* 0x080fe20000010044 */
[-C--:B------:R-:W-:Y:S01]  /*6210*/  FFMA.FTZ R74, R32, R22.reuse, R75 ;  /* 0x00000016204a7223 */ /* 0x080fe2000001004b */
[----:B------:R-:W-:Y:S01]  /*6220*/  FFMA.FTZ R76, R48, R5, R23 ;  /* 0x00000005304c7223 */ /* 0x000fe20000010017 */
[----:B------:R-:W-:-:S02]  /*6230*/  FFMA.FTZ R75, R46, R22, R73 ;  /* 0x000000162e4b7223 */ /* 0x000fc40000010049 */
[----:B------:R-:W3:Y:S01]  /*6240*/  LDS.64 R22, [UR4+0x28] ;  /* 0x00002804ff167984 */ /* 0x000ee20008000a00 */
[-C--:B------:R-:W-:Y:S01]  /*6250*/  FFMA.FTZ R68, R47, R5.reuse, R68 ;  /* 0x000000052f447223 */ /* 0x080fe20000010044 */
[-C--:B------:R-:W-:Y:S01]  /*6260*/  FFMA.FTZ R73, R51, R5.reuse, R74 ;  /* 0x0000000533497223 */ /* 0x080fe2000001004a */
[----:B------:R-:W-:Y:S01]  /*6270*/  FFMA.FTZ R77, R50, R5, R75 ;  /* 0x00000005324d7223 */ /* 0x000fe2000001004b */
[--C-:B0-----:R-:W-:Y:S02]  /*6280*/  HADD2.F32 R74, -RZ, R16.reuse.H0_H0 ;  /* 0x20000010ff4a7230 */ /* 0x101fe40000004100 */
[-C--:B------:R-:W-:Y:S01]  /*6290*/  FFMA.FTZ R5, R53, R72.reuse, R68 ;  /* 0x0000004835057223 */ /* 0x080fe20000010044 */
[-C--:B------:R-:W-:Y:S01]  /*62a0*/  FFMA.FTZ R68, R49, R72.reuse, R76 ;  /* 0x0000004831447223 */ /* 0x080fe2000001004c */
[-C--:B------:R-:W-:Y:S01]  /*62b0*/  FFMA.FTZ R75, R52, R72.reuse, R73 ;  /* 0x00000048344b7223 */ /* 0x080fe20000010049 */
[----:B------:R-:W-:Y:S02]  /*62c0*/  HADD2.F32 R16, -RZ, R16.H1_H1 ;  /* 0x30000010ff107230 */ /* 0x000fe40000004100 */
[----:B------:R-:W-:Y:S01]  /*62d0*/  FFMA.FTZ R78, R54, R72, R77 ;  /* 0x00000048364e7223 */ /* 0x000fe2000001004d */
        /* <DEDUP_REMOVED lines=11> */
[--C-:B-1----:R-:W-:Y:S02]  /*6390*/  HADD2.F32 R5, -RZ, R20.reuse.H0_H0 ;  /* 0x20000014ff057230 */ /* 0x102fe40000004100 */
[-C--:B------:R-:W-:Y:S01]  /*63a0*/  FFMA.FTZ R17, R59, R73.reuse, R68 ;  /* 0x000000493b117223 */ /* 0x080fe20000010044 */
[-C--:B------:R-:W-:Y:S01]  /*63b0*/  FFMA.FTZ R68, R61, R73.reuse, R72 ;  /* 0x000000493d447223 */ /* 0x080fe20000010048 */
[----:B------:R-:W-:Y:S01]  /*63c0*/  FFMA.FTZ R74, R60, R73, R75 ;  /* 0x000000493c4a7223 */ /* 0x000fe2000001004b */
[----:B------:R-:W-:Y:S01]  /*63d0*/  FFMA.FTZ R73, R25, R76, R16 ;  /* 0x0000004c19497223 */ /* 0x000fe20000010010 */
[----:B------:R-:W-:-:S02]  /*63e0*/  HADD2.F32 R20, -RZ, R20.H1_H1 ;  /* 0x30000014ff147230 */ /* 0x000fc40000004100 */
[----:B------:R-:W-:Y:S01]  /*63f0*/  FFMA.FTZ R16, R2, R5, RZ ;  /* 0x0000000502107223 */ /* 0x000fe200000100ff */
[C---:B------:R-:W-:Y:S01]  /*6400*/  FFMA.FTZ R77, R5.reuse, R3, RZ ;  /* 0x00000003054d7223 */ /* 0x040fe200000100ff */
[C---:B------:R-:W-:Y:S01]  /*6410*/  FFMA.FTZ R79, R5.reuse, R0, RZ ;  /* 0x00000000054f7223 */ /* 0x040fe200000100ff */
[----:B------:R-:W-:Y:S01]  /*6420*/  FFMA.FTZ R5, R5, R4, RZ ;  /* 0x0000000405057223 */ /* 0x000fe200000100ff */
[-C--:B------:R-:W-:Y:S01]  /*6430*/  FFMA.FTZ R72, R24, R76.reuse, R17 ;  /* 0x0000004c18487223 */ /* 0x080fe20000010011 */
[-C--:B------:R-:W-:Y:S01]  /*6440*/  FFMA.FTZ R75, R27, R76.reuse, R68 ;  /* 0x0000004c1b4b7223 */ /* 0x080fe20000010044 */
[----:B------:R-:W-:Y:S01]  /*6450*/  FFMA.FTZ R68, R67, R76, R74 ;  /* 0x0000004c43447223 */ /* 0x000fe2000001004a */
[--C-:B------:R-:W-:Y:S02]  /*6460*/  HADD2.F32 R17, -RZ, R21.reuse.H0_H0 ;  /* 0x20000015ff117230 */ /* 0x100fe40000004100 */
[----:B------:R-:W-:Y:S01]  /*6470*/  FFMA.FTZ R16, R45, R20, R16 ;  /* 0x000000142d107223 */ /* 0x000fe20000010010 */
[C---:B------:R-:W-:Y:S01]  /*6480*/  FFMA.FTZ R74, R20.reuse, R33, R77 ;  /* 0x00000021144a7223 */ /* 0x040fe2000001004d */
[C---:B------:R-:W-:Y:S01]  /*6490*/  FFMA.FTZ R76, R20.reuse, R32, R79 ;  /* 0x00000020144c7223 */ /* 0x040fe2000001004f */
[----:B------:R-:W-:Y:S01]  /*64a0*/  FFMA.FTZ R5, R20, R46, R5 ;  /* 0x0000002e14057223 */ /* 0x000fe20000010005 */
[----:B------:R-:W-:-:S02]  /*64b0*/  HADD2.F32 R21, -RZ, R21.H1_H1 ;  /* 0x30000015ff157230 */ /* 0x000fc40000004100 */
[----:B------:R-:W-:Y:S01]  /*64c0*/  FFMA.FTZ R16, R47, R17, R16 ;  /* 0x000000112f107223 */ /* 0x000fe20000010010 */
[C---:B------:R-:W-:Y:S01]  /*64d0*/  FFMA.FTZ R74, R17.reuse, R48, R74 ;  /* 0x00000030114a7223 */ /* 0x040fe2000001004a */
[C---:B------:R-:W-:Y:S01]  /*64e0*/  FFMA.FTZ R79, R17.reuse, R51, R76 ;  /* 0x00000033114f7223 */ /* 0x040fe2000001004c */
[----:B------:R-:W-:Y:S01]  /*64f0*/  FFMA.FTZ R17, R17, R50, R5 ;  /* 0x0000003211117223 */ /* 0x000fe20000010005 */
[--C-:B---3--:R-:W-:Y:S02]  /*6500*/  HADD2.F32 R20, -RZ, R22.reuse.H0_H0 ;  /* 0x20000016ff147230 */ /* 0x108fe40000004100 */
        /* <DEDUP_REMOVED lines=9> */
[--C-:B------:R-:W-:Y:S02]  /*65a0*/  HADD2.F32 R17, -RZ, R23.reuse.H0_H0 ;  /* 0x20000017ff117230 */ /* 0x100fe40000004100 */
[----:B------:R-:W-:Y:S01]  /*65b0*/  FFMA.FTZ R16, R66, R22, R5 ;  /* 0x0000001642107223 */ /* 0x000fe20000010005 */
[----:B------:R-:W-:Y:S02]  /*65c0*/  HADD2.F32 R74, -RZ, R23.H1_H1 ;  /* 0x30000017ff4a7230 */ /* 0x000fe40000004100 */
        /* <DEDUP_REMOVED lines=8> */
[C---:B------:R-:W-:Y:S01]  /*6650*/  FFMA.FTZ R21, R74.reuse, R25, R21 ;  /* 0x000000194a157223 */ /* 0x040fe20000010015 */
[C---:B------:R-:W-:Y:S01]  /*6660*/  FFMA.FTZ R5, R74.reuse, R27, R76 ;  /* 0x0000001b4a057223 */ /* 0x040fe2000001004c */
[----:B------:R-:W-:-:S02]  /*6670*/  FFMA.FTZ R74, R74, R67, R16 ;  /* 0x000000434a4a7223 */ /* 0x000fc40000010010 */
[----:B------:R-:W0:Y:S01]  /*6680*/  LDS.64 R16, [UR4+0x220] ;  /* 0x00022004ff107984 */ /* 0x000e220008000a00 */
[----:B------:R-:W-:Y:S01]  /*6690*/  FMUL.FTZ R6, R19, R6 ;  /* 0x0000000613067220 */ /* 0x000fe20000410000 */
[----:B------:R-:W-:Y:S01]  /*66a0*/  FMUL.FTZ R20, R31, R20 ;  /* 0x000000141f147220 */ /* 0x000fe20000410000 */
[----:B------:R-:W-:Y:S01]  /*66b0*/  FMUL.FTZ R21, R30, R21 ;  /* 0x000000151e157220 */ /* 0x000fe20000410000 */
[----:B------:R-:W-:Y:S02]  /*66c0*/  FMUL.FTZ R22, R28, R5 ;  /* 0x000000051c167220 */ /* 0x000fe40000410000 */
[----:B------:R-:W-:Y:S02]  /*66d0*/  F2FP.F16.F32.PACK_AB R23, RZ, R6 ;  /* 0x00000006ff17723e */ /* 0x000fe400000000ff */
[----:B------:R-:W-:Y:S02]  /*66e0*/  F2FP.F16.F32.PACK_AB R5, RZ, R20 ;  /* 0x00000014ff05723e */ /* 0x000fe400000000ff */
[----:B------:R-:W-:-:S02]  /*66f0*/  F2FP.F16.F32.PACK_AB R6, RZ, R21 ;  /* 0x00000015ff06723e */ /* 0x000fc400000000ff */
[----:B------:R-:W1:Y:S01]  /*6700*/  LDS.64 R20, [UR4+0x228] ;  /* 0x00022804ff147984 */ /* 0x000e620008000a00 */
[----:B------:R-:W-:Y:S01]  /*6710*/  FMUL.FTZ R70, R31, R70 ;  /* 0x000000461f467220 */ /* 0x000fe20000410000 */
[----:B------:R-:W-:Y:S01]  /*6720*/  FMUL.FTZ R71, R30, R71 ;  /* 0x000000471e477220 */ /* 0x000fe20000410000 */
[C---:B------:R-:W-:Y:S01]  /*6730*/  FMUL.FTZ R69, R28.reuse, R69 ;  /* 0x000000451c457220 */ /* 0x040fe20000410000 */
[C---:B------:R-:W-:Y:S01]  /*6740*/  FMUL.FTZ R74, R19.reuse, R74 ;  /* 0x0000004a134a7220 */ /* 0x040fe20000410000 */
[----:B------:R-:W-:Y:S01]  /*6750*/  FMUL.FTZ R75, R28, R75 ;  /* 0x0000004b1c4b7220 */ /* 0x000fe20000410000 */
[----:B------:R-:W-:Y:S01]  /*6760*/  FMUL.FTZ R68, R19, R68 ;  /* 0x0000004413447220 */ /* 0x000fe20000410000 */
[----:B------:R-:W-:Y:S02]  /*6770*/  PRMT R5, R5, 0x5410, R6 ;  /* 0x0000541005057816 */ /* 0x000fe40000000006 */
[----:B------:R-:W-:Y:S02]  /*6780*/  F2FP.F16.F32.PACK_AB R70, RZ, R70 ;  /* 0x00000046ff46723e */ /* 0x000fe400000000ff */
        /* <DEDUP_REMOVED lines=8> */
[----:B------:R-:W-:Y:S02]  /*6810*/  PRMT R69, R69, 0x5410, R23 ;  /* 0x0000541045457816 */ /* 0x000fe40000000017 */
[----:B------:R-:W-:Y:S01]  /*6820*/  PRMT R22, R22, 0x5410, R74 ;  /* 0x0000541016167816 */ /* 0x000fe2000000004a */
[--C-:B0-----:R-:W-:Y:S01]  /*6830*/  HADD2.F32 R5, -RZ, R16.reuse.H0_H0 ;  /* 0x20000010ff057230 */ /* 0x101fe20000004100 */
[----:B------:R-:W-:Y:S01]  /*6840*/  PRMT R75, R75, 0x5410, R68 ;  /* 0x000054104b4b7816 */ /* 0x000fe20000000044 */
[----:B------:R-:W-:Y:S02]  /*6850*/  HADD2.F32 R6, -RZ, R16.H1_H1 ;  /* 0x30000010ff067230 */ /* 0x000fe40000004100 */
[--C-:B------:R-:W-:Y:S02]  /*6860*/  HADD2.F32 R23, -RZ, R17.reuse.H0_H0 ;  /* 0x20000011ff177230 */ /* 0x100fe40000004100 */
[----:B------:R-:W-:Y:S02]  /*6870*/  HADD2.F32 R68, -RZ, R17.H1_H1 ;  /* 0x30000011ff447230 */ /* 0x000fe40000004100 */
[----:B------:R-:W-:Y:S01]  /*6880*/  FMUL.FTZ R72, R31, R72 ;  /* 0x000000481f487220 */ /* 0x000fe20000410000 */
[----:B------:R-:W0:Y:S01]  /*6890*/  LDS.64 R16, [UR4+0x2a0] ;  /* 0x0002a004ff107984 */ /* 0x000e220008000a00 */
[----:B------:R-:W-:Y:S01]  /*68a0*/  FMUL.FTZ R73, R30, R73 ;  /* 0x000000491e497220 */ /* 0x000fe20000410000 */
[----:B------:R-:W-:-:S02]  /*68b0*/  HFMA2 R42, R70, 1, 1, R42 ;  /* 0x3c003c00462a7831 */ /* 0x000fc4000000002a */
[----:B------:R-:W-:Y:S02]  /*68c0*/  HADD2 R40, R69, R40 ;  /* 0x0000002845287230 */ /* 0x000fe40000000000 */
[-C--:B------:R-:W-:Y:S01]  /*68d0*/  FFMA.FTZ R70, R3, R5.reuse, RZ ;  /* 0x0000000503467223 */ /* 0x080fe200000100ff */
[----:B------:R-:W-:Y:S02]  /*68e0*/  HADD2 R35, R22, R35 ;  /* 0x0000002316237230 */ /* 0x000fe40000000000 */
[-C--:B------:R-:W-:Y:S01]  /*68f0*/  FFMA.FTZ R22, R2, R5.reuse, RZ ;  /* 0x0000000502167223 */ /* 0x080fe200000100ff */
[-C--:B------:R-:W-:Y:S01]  /*6900*/  FFMA.FTZ R69, R0, R5.reuse, RZ ;  /* 0x0000000500457223 */ /* 0x080fe200000100ff */
[----:B------:R-:W-:Y:S01]  /*6910*/  FFMA.FTZ R71, R4, R5, RZ ;  /* 0x0000000504477223 */ /* 0x000fe200000100ff */
[----:B------:R-:W-:Y:S01]  /*6920*/  F2FP.F16.F32.PACK_AB R72, RZ, R72 ;  /* 0x00000048ff48723e */ /* 0x000fe200000000ff */
[-C--:B------:R-:W-:Y:S01]  /*6930*/  FFMA.FTZ R5, R33, R6.reuse, R70 ;  /* 0x0000000621057223 */ /* 0x080fe20000010046 */
[----:B------:R-:W-:Y:S01]  /*6940*/  F2FP.F16.F32.PACK_AB R73, RZ, R73 ;  /* 0x00000049ff49723e */ /* 0x000fe200000000ff */
[-C--:B------:R-:W-:Y:S01]  /*6950*/  FFMA.FTZ R22, R45, R6.reuse, R22 ;  /* 0x000000062d167223 */ /* 0x080fe20000010016 */
[-C--:B------:R-:W-:Y:S01]  /*6960*/  FFMA.FTZ R70, R32, R6.reuse, R69 ;  /* 0x0000000620467223 */ /* 0x080fe20000010045 */
[----:B------:R-:W-:Y:S01]  /*6970*/  FFMA.FTZ R71, R46, R6, R71 ;  /* 0x000000062e477223 */ /* 0x000fe20000010047 */
[----:B------:R-:W-:Y:S01]  /*6980*/  PRMT R72, R72, 0x5410, R73 ;  /* 0x0000541048487816 */ /* 0x000fe20000000049 */
[-C--:B------:R-:W-:Y:S01]  /*6990*/  FFMA.FTZ R22, R47, R23.reuse, R22 ;  /* 0x000000172f167223 */ /* 0x080fe20000010016 */
[-C--:B------:R-:W-:Y:S01]  /*69a0*/  FFMA.FTZ R6, R48, R23.reuse, R5 ;  /* 0x0000001730067223 */ /* 0x080fe20000010005 */
[-C--:B------:R-:W-:Y:S01]  /*69b0*/  FFMA.FTZ R69, R51, R23.reuse, R70 ;  /* 0x0000001733457223 */ /* 0x080fe20000010046 */
[----:B------:R-:W-:Y:S01]  /*69c0*/  FFMA.FTZ R23, R50, R23, R71 ;  /* 0x0000001732177223 */ /* 0x000fe20000010047 */
[-C--:B------:R-:W-:Y:S01]  /*69d0*/  FFMA.FTZ R5, R53, R68.reuse, R22 ;  /* 0x0000004435057223 */ /* 0x080fe20000010016 */
[-C--:B------:R-:W-:Y:S01]  /*69e0*/  FFMA.FTZ R70, R49, R68.reuse, R6 ;  /* 0x0000004431467223 */ /* 0x080fe20000010006 */
[----:B------:R-:W-:Y:S01]  /*69f0*/  FFMA.FTZ R71, R52, R68, R69 ;  /* 0x0000004434477223 */ /* 0x000fe20000010045 */
[----:B------:R-:W-:-:S02]  /*6a00*/  HFMA2 R41, R72, 1, 1, R41 ;  /* 0x3c003c0048297831 */ /* 0x000fc40000000029 */
[----:B------:R-:W-:Y:S01]  /*6a10*/  FFMA.FTZ R68, R54, R68, R23 ;  /* 0x0000004436447223 */ /* 0x000fe20000010017 */
[--C-:B-1----:R-:W-:Y:S02]  /*6a20*/  HADD2.F32 R6, -RZ, R20.reuse.H0_H0 ;  /* 0x20000014ff067230 */ /* 0x102fe40000004100 */
        /* <DEDUP_REMOVED lines=17> */
[----:B------:R-:W-:Y:S01]  /*6b40*/  HADD2 R39, R75, R39 ;  /* 0x000000274b277230 */ /* 0x000fe20000000000 */
[----:B----4-:R-:W-:Y:S01]  /*6b50*/  LEA.HI R73, R13, 0xffffff80, RZ, 0x8 ;  /* 0xffffff800d497811 */ /* 0x010fe200078f40ff */
[-C--:B------:R-:W-:Y:S01]  /*6b60*/  FFMA.FTZ R75, R25, R72.reuse, R6 ;  /* 0x00000048194b7223 */ /* 0x080fe20000010006 */
[----:B------:R-:W-:Y:S01]  /*6b70*/  LEA.HI R77, R14, 0xffffff80, RZ, 0x8 ;  /* 0xffffff800e4d7811 */ /* 0x000fe200078f40ff */
[-C--:B------:R-:W-:Y:S01]  /*6b80*/  FFMA.FTZ R70, R24, R72.reuse, R23 ;  /* 0x0000004818467223 */ /* 0x080fe20000010017 */
[-C--:B------:R-:W-:Y:S01]  /*6b90*/  FFMA.FTZ R69, R27, R72.reuse, R74 ;  /* 0x000000481b457223 */ /* 0x080fe2000001004a */
[----:B------:R-:W-:Y:S01]  /*6ba0*/  FFMA.FTZ R6, R67, R72, R76 ;  /* 0x0000004843067223 */ /* 0x000fe2000001004c */
[----:B------:R-:W-:Y:S02]  /*6bb0*/  HADD2.F32 R16, -RZ, R16.H1_H1 ;  /* 0x30000010ff107230 */ /* 0x000fe40000004100 */
[-C--:B------:R-:W-:Y:S01]  /*6bc0*/  FFMA.FTZ R72, R2, R71.reuse, RZ ;  /* 0x0000004702487223 */ /* 0x080fe200000100ff */
[----:B------:R0:W-:Y:S01]  /*6bd0*/  I2F.F16 R68, R73 ;  /* 0x0000004900447306 */ /* 0x0001e20000200c00 */
[-C--:B------:R-:W-:Y:S01]  /*6be0*/  FFMA.FTZ R74, R3, R71.reuse, RZ ;  /* 0x00000047034a7223 */ /* 0x080fe200000100ff */
[----:B------:R-:W-:Y:S01]  /*6bf0*/  FFMA.FTZ R79, R4, R71, RZ ;  /* 0x00000047044f7223 */ /* 0x000fe200000100ff */
[----:B------:R-:W-:-:S05]  /*6c00*/  FFMA.FTZ R72, R45, R16, R72 ;  /* 0x000000102d487223 */ /* 0x000fca0000010048 */
[----:B------:R3:W-:Y:S01]  /*6c10*/  I2F.F16 R5, R77 ;  /* 0x0000004d00057306 */ /* 0x0007e20000200c00 */
[--C-:B0-----:R-:W-:Y:S02]  /*6c20*/  HADD2.F32 R73, -RZ, R17.reuse.H0_H0 ;  /* 0x20000011ff497230 */ /* 0x101fe40000004100 */
[-C--:B------:R-:W-:Y:S01]  /*6c30*/  FFMA.FTZ R79, R46, R16.reuse, R79 ;  /* 0x000000102e4f7223 */ /* 0x080fe2000001004f */
[----:B------:R-:W-:Y:S02]  /*6c40*/  HADD2.F32 R17, -RZ, R17.H1_H1 ;  /* 0x30000011ff117230 */ /* 0x000fe40000004100 */
[----:B---3--:R-:W-:Y:S01]  /*6c50*/  FFMA.FTZ R77, R0, R71, RZ ;  /* 0x00000047004d7223 */ /* 0x008fe200000100ff */
[----:B------:R-:W-:-:S03]  /*6c60*/  FFMA.FTZ R71, R33, R16, R74 ;  /* 0x0000001021477223 */ /* 0x000fc6000001004a */
[----:B------:R-:W-:Y:S01]  /*6c70*/  FFMA.FTZ R76, R32, R16, R77 ;  /* 0x00000010204c7223 */ /* 0x000fe2000001004d */
[-C--:B------:R-:W-:Y:S01]  /*6c80*/  FFMA.FTZ R16, R47, R73.reuse, R72 ;  /* 0x000000492f107223 */ /* 0x080fe20000010048 */
[----:B------:R-:W-:Y:S01]  /*6c90*/  LOP3.LUT R78, R13, 0xff, RZ, 0xc0, !PT ;  /* 0x000000ff0d4e7812 */ /* 0x000fe200078ec0ff */
[-C--:B------:R-:W-:Y:S01]  /*6ca0*/  FFMA.FTZ R74, R48, R73.reuse, R71 ;  /* 0x00000049304a7223 */ /* 0x080fe20000010047 */
[----:B------:R-:W-:Y:S01]  /*6cb0*/  FFMA.FTZ R77, R51, R73, R76 ;  /* 0x00000049334d7223 */ /* 0x000fe2000001004c */
[----:B------:R-:W-:Y:S01]  /*6cc0*/  FFMA.FTZ R71, R53, R17, R16 ;  /* 0x0000001135477223 */ /* 0x000fe20000010010 */
[----:B------:R-:W-:Y:S01]  /*6cd0*/  FFMA.FTZ R79, R50, R73, R79 ;  /* 0x00000049324f7223 */ /* 0x000fe2000001004f */
[--C-:B-1----:R-:W-:Y:S01]  /*6ce0*/  HADD2.F32 R16, -RZ, R20.reuse.H0_H0 ;  /* 0x20000014ff107230 */ /* 0x102fe20000004100 */
[----:B------:R-:W-:Y:S01]  /*6cf0*/  IADD3 R81, PT, PT, R78, -0x80, RZ ;  /* 0xffffff804e517810 */ /* 0x000fe20007ffe0ff */
        /* <DEDUP_REMOVED lines=8> */
[----:B------:R-:W-:Y:S02]  /*6d80*/  HADD2.F32 R76, -RZ, R21.H1_H1 ;  /* 0x30000015ff4c7230 */ /* 0x000fe40000004100 */
[----:B------:R-:W-:Y:S01]  /*6d90*/  FFMA.FTZ R80, R55, R16, R80 ;  /* 0x0000001037507223 */ /* 0x000fe20000010050 */
[----:B------:R-:W-:Y:S01]  /*6da0*/  LOP3.LUT R21, R14, 0xff, RZ, 0xc0, !PT ;  /* 0x000000ff0e157812 */ /* 0x000fe200078ec0ff */
[-C--:B------:R-:W-:Y:S01]  /*6db0*/  FFMA.FTZ R16, R66, R20.reuse, R71 ;  /* 0x0000001442107223 */ /* 0x080fe20000010047 */
[-C--:B------:R-:W-:Y:S01]  /*6dc0*/  FFMA.FTZ R71, R65, R20.reuse, R78 ;  /* 0x0000001441477223 */ /* 0x080fe2000001004e */
[----:B------:R0:W-:Y:S01]  /*6dd0*/  I2F.F16 R72, R81 ;  /* 0x0000005100487306 */ /* 0x0001e20000200c00 */
[-C--:B------:R-:W-:Y:S01]  /*6de0*/  FFMA.FTZ R78, R64, R20.reuse, R77 ;  /* 0x00000014404e7223 */ /* 0x080fe2000001004d */
[----:B------:R-:W-:Y:S01]  /*6df0*/  FFMA.FTZ R77, R63, R20, R80 ;  /* 0x000000143f4d7223 */ /* 0x000fe20000010050 */
[----:B0-----:R-:W-:Y:S01]  /*6e00*/  IADD3 R81, PT, PT, R21, -0x80, RZ ;  /* 0xffffff8015517810 */ /* 0x001fe20007ffe0ff */
[-C--:B------:R-:W-:Y:S01]  /*6e10*/  FFMA.FTZ R21, R59, R17.reuse, R16 ;  /* 0x000000113b157223 */ /* 0x080fe20000010010 */
[-C--:B------:R-:W-:Y:S01]  /*6e20*/  FFMA.FTZ R16, R62, R17.reuse, R71 ;  /* 0x000000113e107223 */ /* 0x080fe20000010047 */
[-C--:B------:R-:W-:Y:S01]  /*6e30*/  FFMA.FTZ R80, R60, R17.reuse, R77 ;  /* 0x000000113c507223 */ /* 0x080fe2000001004d */
[----:B------:R-:W-:-:S02]  /*6e40*/  FFMA.FTZ R20, R61, R17, R78 ;  /* 0x000000113d147223 */ /* 0x000fc4000001004e */
[-C--:B------:R-:W-:Y:S02]  /*6e50*/  FFMA.FTZ R77, R25, R76.reuse, R16 ;  /* 0x0000004c194d7223 */ /* 0x080fe40000010010 */
[----:B------:R-:W0:Y:S01]  /*6e60*/  LDS.64 R16, [UR4+0x320] ;  /* 0x00032004ff107984 */ /* 0x000e220008000a00 */
[----:B------:R-:W-:Y:S01]  /*6e70*/  FFMA.FTZ R79, R27, R76, R20 ;  /* 0x0000004c1b4f7223 */ /* 0x000fe20000010014 */
[----:B------:R-:W-:Y:S01]  /*6e80*/  FMUL.FTZ R70, R31, R70 ;  /* 0x000000461f467220 */ /* 0x000fe20000410000 */
[----:B------:R-:W-:Y:S01]  /*6e90*/  FMUL.FTZ R75, R30, R75 ;  /* 0x0000004b1e4b7220 */ /* 0x000fe20000410000 */
[----:B------:R-:W-:Y:S01]  /*6ea0*/  FMUL.FTZ R69, R28, R69 ;  /* 0x000000451c457220 */ /* 0x000fe20000410000 */
[----:B------:R-:W-:Y:S01]  /*6eb0*/  FMUL.FTZ R20, R19, R6 ;  /* 0x0000000613147220 */ /* 0x000fe20000410000 */
[----:B------:R-:W-:Y:S01]  /*6ec0*/  FFMA.FTZ R78, R24, R76, R21 ;  /* 0x0000004c184e7223 */ /* 0x000fe20000010015 */
[----:B------:R-:W-:Y:S01]  /*6ed0*/  F2FP.F16.F32.PACK_AB R70, RZ, R70 ;  /* 0x00000046ff46723e */ /* 0x000fe200000000ff */
[----:B------:R-:W-:Y:S01]  /*6ee0*/  FFMA.FTZ R80, R67, R76, R80 ;  /* 0x0000004c43507223 */ /* 0x000fe20000010050 */
[----:B------:R-:W-:-:S02]  /*6ef0*/  F2FP.F16.F32.PACK_AB R75, RZ, R75 ;  /* 0x0000004bff4b723e */ /* 0x000fc400000000ff */
[----:B------:R-:W-:Y:S02]  /*6f00*/  F2FP.F16.F32.PACK_AB R6, RZ, R69 ;  /* 0x00000045ff06723e */ /* 0x000fe400000000ff */
[----:B------:R-:W-:Y:S01]  /*6f10*/  F2FP.F16.F32.PACK_AB R20, RZ, R20 ;  /* 0x00000014ff14723e */ /* 0x000fe200000000ff */
[----:B------:R-:W-:Y:S01]  /*6f20*/  FMUL.FTZ R78, R31, R78 ;  /* 0x0000004e1f4e7220 */ /* 0x000fe20000410000 */
[----:B------:R-:W-:Y:S01]  /*6f30*/  PRMT R76, R70, 0x5410, R75 ;  /* 0x00005410464c7816 */ /* 0x000fe2000000004b */
[----:B------:R-:W-:Y:S01]  /*6f40*/  FMUL.FTZ R77, R30, R77 ;  /* 0x0000004d1e4d7220 */ /* 0x000fe20000410000 */
[----:B------:R-:W-:Y:S01]  /*6f50*/  FMUL.FTZ R79, R28, R79 ;  /* 0x0000004f1c4f7220 */ /* 0x000fe20000410000 */
[----:B------:R-:W-:Y:S01]  /*6f60*/  FMUL.FTZ R80, R19, R80 ;  /* 0x0000005013507220 */ /* 0x000fe20000410000 */
[----:B------:R-:W-:Y:S02]  /*6f70*/  PRMT R6, R6, 0x5410, R20 ;  /* 0x0000541006067816 */ /* 0x000fe40000000014 */
[----:B------:R-:W-:Y:S01]  /*6f80*/  SHF.R.U32.HI R69, RZ, 0x8, R12 ;  /* 0x00000008ff457819 */ /* 0x000fe2000001160c */
[----:B------:R-:W-:Y:S01]  /*6f90*/  HFMA2 R36, R76, 1, 1, R36 ;  /* 0x3c003c004c247831 */ /* 0x000fe20000000024 */
[----:B------:R-:W-:Y:S01]  /*6fa0*/  F2FP.F16.F32.PACK_AB R78, RZ, R78 ;  /* 0x0000004eff4e723e */ /* 0x000fe200000000ff */
[----:B------:R-:W-:Y:S01]  /*6fb0*/  HADD2 R20, R6, R7 ;  /* 0x0000000706147230 */ /* 0x000fe20000000000 */
[----:B------:R-:W-:-:S02]  /*6fc0*/  F2FP.F16.F32.PACK_AB R77, RZ, R77 ;  /* 0x0000004dff4d723e */ /* 0x000fc400000000ff */
[----:B------:R-:W-:Y:S02]  /*6fd0*/  F2FP.F16.F32.PACK_AB R79, RZ, R79 ;  /* 0x0000004fff4f723e */ /* 0x000fe400000000ff */
[----:B------:R-:W-:Y:S02]  /*6fe0*/  F2FP.F16.F32.PACK_AB R80, RZ, R80 ;  /* 0x00000050ff50723e */ /* 0x000fe400000000ff */
[----:B--2---:R-:W-:Y:S02]  /*6ff0*/  LEA.HI R76, R10, 0xffffff80, RZ, 0x8 ;  /* 0xffffff800a4c7811 */ /* 0x004fe400078f40ff */
[----:B------:R-:W-:Y:S02]  /*7000*/  SHF.R.U32.HI R6, RZ, 0x8, R13 ;  /* 0x00000008ff067819 */ /* 0x000fe4000001160d */
[----:B------:R-:W-:Y:S02]  /*7010*/  LOP3.LUT R75, R69, 0xff, RZ, 0xc0, !PT ;  /* 0x000000ff454b7812 */ /* 0x000fe400078ec0ff */
[----:B------:R-:W-:Y:S01]  /*7020*/  PRMT R78, R78, 0x5410, R77 ;  /* 0x000054104e4e7816 */ /* 0x000fe2000000004d */
[----:B------:R1:W-:Y:S01]  /*7030*/  I2F.F16 R69, R76 ;  /* 0x0000004c00457306 */ /* 0x0003e20000200c00 */
[----:B------:R-:W-:Y:S01]  /*7040*/  PRMT R79, R79, 0x5410, R80 ;  /* 0x000054104f4f7816 */ /* 0x000fe20000000050 */
[----:B0-----:R-:W-:-:S02]  /*7050*/  HADD2.F32 R77, -RZ, R16.H0_H0 ;  /* 0x20000010ff4d7230 */ /* 0x001fc40000004100 */
[----:B------:R-:W-:Y:S02]  /*7060*/  HFMA2 R37, R78, 1, 1, R37 ;  /* 0x3c003c004e257831 */ /* 0x000fe40000000025 */
[----:B------:R-:W-:Y:S01]  /*7070*/  HADD2 R38, R79, R38 ;  /* 0x000000264f267230 */ /* 0x000fe20000000000 */
[----:B-1----:R-:W-:Y:S02]  /*7080*/  LOP3.LUT R76, R6, 0xff, RZ, 0xc0, !PT ;  /* 0x000000ff064c7812 */ /* 0x002fe400078ec0ff */
[----:B------:R-:W0:Y:S01]  /*7090*/  LDS.64 R6, [UR4+0x328] ;  /* 0x00032804ff067984 */ /* 0x000e220008000a00 */
[----:B------:R-:W-:Y:S01]  /*70a0*/  SHF.R.U32.HI R79, RZ, 0x8, R14 ;  /* 0x00000008ff4f7819 */ /* 0x000fe2000001160e */
[----:B------:R-:W-:Y:S02]  /*70b0*/  HADD2.F32 R78, -RZ, R16.H1_H1 ;  /* 0x30000010ff4e7230 */ /* 0x000fe40000004100 */
[----:B------:R-:W-:Y:S01]  /*70c0*/  FFMA.FTZ R2, R2, R77, RZ ;  /* 0x0000004d02027223 */ /* 0x000fe200000100ff */
[----:B------:R1:W-:Y:S01]  /*70d0*/  I2F.F16 R71, R81 ;  /* 0x0000005100477306 */ /* 0x0003e20000200c00 */
[----:B------:R-:W-:Y:S01]  /*70e0*/  LOP3.LUT R80, R79, 0xff, RZ, 0xc0, !PT ;  /* 0x000000ff4f507812 */ /* 0x000fe200078ec0ff */
[----:B------:R-:W-:-:S02]  /*70f0*/  HADD2.F32 R79, -RZ, R17.H0_H0 ;  /* 0x20000011ff4f7230 */ /* 0x000fc40000004100 */
[----:B------:R-:W-:Y:S01]  /*7100*/  FFMA.FTZ R2, R45, R78, R2 ;  /* 0x0000004e2d027223 */ /* 0x000fe20000010002 */
[----:B-1----:R-:W-:Y:S01]  /*7110*/  IADD3 R81, PT, PT, R76, -0x80, RZ ;  /* 0xffffff804c517810 */ /* 0x002fe20007ffe0ff */
[----:B------:R-:W-:Y:S01]  /*7120*/  HADD2.F32 R76, -RZ, R17.H1_H1 ;  /* 0x30000011ff4c7230 */ /* 0x000fe20000004100 */
[----:B------:R-:W-:Y:S01]  /*7130*/  IADD3 R17, PT, PT, R80, -0x80, RZ ;  /* 0xffffff8050117810 */ /* 0x000fe20007ffe0ff */
[-C--:B------:R-:W-:Y:S01]  /*7140*/  FFMA.FTZ R80, R3, R77.reuse, RZ ;  /* 0x0000004d03507223 */ /* 0x080fe200000100ff */
[----:B------:R-:W-:Y:S01]  /*7150*/  FFMA.FTZ R3, R0, R77, RZ ;  /* 0x0000004d00037223 */ /* 0x000fe200000100ff */
[----:B------:R-:W-:-:S03]  /*7160*/  FFMA.FTZ R2, R47, R79, R2 ;  /* 0x0000004f2f027223 */ /* 0x000fc60000010002 */
[----:B------:R-:W-:Y:S01]  /*7170*/  FFMA.FTZ R32, R32, R78, R3 ;  /* 0x0000004e20207223 */ /* 0x000fe20000010003 */
[----:B------:R-:W-:Y:S02]  /*7180*/  FFMA.FTZ R53, R53, R76, R2 ;  /* 0x0000004c35357223 */ /* 0x000fe40000010002 */
[----:B------:R-:W1:Y:S01]  /*7190*/  LDS.64 R2, [UR4+0xb0] ;  /* 0x0000b004ff027984 */ /* 0x000e620008000a00 */
[----:B------:R-:W-:Y:S01]  /*71a0*/  FFMA.FTZ R77, R4, R77, RZ ;  /* 0x0000004d044d7223 */ /* 0x000fe200000100ff */
[----:B------:R-:W-:Y:S01]  /*71b0*/  LOP3.LUT R73, R15, 0xff, RZ, 0xc0, !PT ;  /* 0x000000ff0f497812 */ /* 0x000fe200078ec0ff */
[-C--:B------:R-:W-:Y:S02]  /*71c0*/  FFMA.FTZ R33, R33, R78.reuse, R80 ;  /* 0x0000004e21217223 */ /* 0x080fe40000010050 */
[----:B------:R-:W-:Y:S01]  /*71d0*/  FFMA.FTZ R77, R46, R78, R77 ;  /* 0x0000004e2e4d7223 */ /* 0x000fe2000001004d */
[----:B------:R-:W-:Y:S01]  /*71e0*/  IADD3 R74, PT, PT, R73, -0x80, RZ ;  /* 0xffffff80494a7810 */ /* 0x000fe20007ffe0ff */
[-C--:B------:R-:W-:Y:S01]  /*71f0*/  FFMA.FTZ R48, R48, R79.reuse, R33 ;  /* 0x0000004f30307223 */ /* 0x080fe20000010021 */
[-C--:B------:R-:W-:Y:S01]  /*7200*/  FFMA.FTZ R51, R51, R79.reuse, R32 ;  /* 0x0000004f33337223 */ /* 0x080fe20000010020 */
[----:B------:R-:W-:Y:S01]  /*7210*/  LEA.HI R22, R12, 0xffffff80, RZ, 0x8 ;  /* 0xffffff800c167811 */ /* 0x000fe200078f40ff */
[----:B------:R-:W-:Y:S01]  /*7220*/  FFMA.FTZ R77, R50, R79, R77 ;  /* 0x0000004f324d7223 */ /* 0x000fe2000001004d */
[----:B------:R-:W-:-:S02]  /*7230*/  LOP3.LUT R73, R12, 0xff, RZ, 0xc0, !PT ;  /* 0x000000ff0c497812 */ /* 0x000fc400078ec0ff */
[----:B------:R-:W-:Y:S02]  /*7240*/  SHF.R.U32.HI R12, RZ, 0x10, R12 ;  /* 0x00000010ff0c7819 */ /* 0x000fe4000001160c */
[----:B------:R-:W-:Y:S01]  /*7250*/  SHF.R.U32.HI R13, RZ, 0x10, R13 ;  /* 0x00000010ff0d7819 */ /* 0x000fe2000001160d */
[--C-:B0-----:R-:W-:Y:S02]  /*7260*/  HADD2.F32 R0, -RZ, R6.reuse.H0_H0 ;  /* 0x20000006ff007230 */ /* 0x101fe40000004100 */
[-C--:B------:R-:W-:Y:S01]  /*7270*/  FFMA.FTZ R4, R49, R76.reuse, R48 ;  /* 0x0000004c31047223 */ /* 0x080fe20000010030 */
[-C--:B------:R-:W-:Y:S01]  /*7280*/  FFMA.FTZ R51, R52, R76.reuse, R51 ;  /* 0x0000004c34337223 */ /* 0x080fe20000010033 */
[----:B------:R-:W-:Y:S01]  /*7290*/  FFMA.FTZ R54, R54, R76, R77 ;  /* 0x0000004c36367223 */ /* 0x000fe2000001004d */
[----:B------:R-:W-:Y:S01]  /*72a0*/  LOP3.LUT R12, R12, 0xff, RZ, 0xc0, !PT ;  /* 0x000000ff0c0c7812 */ /* 0x000fe200078ec0ff */
[----:B------:R-:W-:Y:S01]  /*72b0*/  HADD2.F32 R6, -RZ, R6.H1_H1 ;  /* 0x30000006ff067230 */ /* 0x000fe20000004100 */
[----:B------:R-:W-:Y:S01]  /*72c0*/  LOP3.LUT R13, R13, 0xff, RZ, 0xc0, !PT ;  /* 0x000000ff0d0d7812 */ /* 0x000fe200078ec0ff */
[-C--:B------:R-:W-:Y:S01]  /*72d0*/  FFMA.FTZ R53, R58, R0.reuse, R53 ;  /* 0x000000003a357223 */ /* 0x080fe20000010035 */
[----:B------:R-:W-:Y:S01]  /*72e0*/  IADD3 R73, PT, PT, R73, -0x80, RZ ;  /* 0xffffff8049497810 */ /* 0x000fe20007ffe0ff */
[-C--:B------:R-:W-:Y:S01]  /*72f0*/  FFMA.FTZ R4, R57, R0.reuse, R4 ;  /* 0x0000000039047223 */ /* 0x080fe20000010004 */
[----:B------:R-:W-:Y:S01]  /*7300*/  LEA.HI R23, R15, 0xffffff80, RZ, 0x8 ;  /* 0xffffff800f177811 */ /* 0x000fe200078f40ff */
[-C--:B------:R-:W-:Y:S01]  /*7310*/  FFMA.FTZ R51, R56, R0.reuse, R51 ;  /* 0x0000000038337223 */ /* 0x080fe20000010033 */
[--C-:B------:R-:W-:Y:S01]  /*7320*/  SHF.R.U32.HI R82, RZ, 0x8, R15.reuse ;  /* 0x00000008ff527819 */ /* 0x100fe2000001160f */
[----:B------:R-:W-:Y:S01]  /*7330*/  FFMA.FTZ R54, R55, R0, R54 ;  /* 0x0000000037367223 */ /* 0x000fe20000010036 */
[----:B------:R-:W-:-:S02]  /*7340*/  SHF.R.U32.HI R15, RZ, 0x10, R15 ;  /* 0x00000010ff0f7819 */ /* 0x000fc4000001160f */
[----:B------:R-:W-:Y:S02]  /*7350*/  IADD3 R12, PT, PT, R12, -0x80, RZ ;  /* 0xffffff800c0c7810 */ /* 0x000fe40007ffe0ff */
[----:B------:R-:W-:Y:S01]  /*7360*/  IADD3 R47, PT, PT, R13, -0x80, RZ ;  /* 0xffffff800d2f7810 */ /* 0x000fe20007ffe0ff */
[----:B------:R-:W-:Y:S01]  /*7370*/  HADD2.F32 R13, -RZ, R7.H0_H0 ;  /* 0x20000007ff0d7230 */ /* 0x000fe20000004100 */
[----:B------:R-:W-:Y:S01]  /*7380*/  IADD3 R75, PT, PT, R75, -0x80, RZ ;  /* 0xffffff804b4b7810 */ /* 0x000fe20007ffe0ff */
[-C--:B------:R-:W-:Y:S01]  /*7390*/  FFMA.FTZ R66, R66, R6.reuse, R53 ;  /* 0x0000000642427223 */ /* 0x080fe20000010035 */
[----:B------:R-:W-:Y:S01]  /*73a0*/  SHF.R.U32.HI R14, RZ, 0x10, R14 ;  /* 0x00000010ff0e7819 */ /* 0x000fe2000001160e */
[-C--:B------:R-:W-:Y:S01]  /*73b0*/  FFMA.FTZ R65, R65, R6.reuse, R4 ;  /* 0x0000000641417223 */ /* 0x080fe20000010004 */
[----:B------:R-:W-:Y:S01]  /*73c0*/  LOP3.LUT R0, R9, 0xff, RZ, 0xc0, !PT ;  /* 0x000000ff09007812 */ /* 0x000fe200078ec0ff */
[-C--:B------:R-:W-:Y:S01]  /*73d0*/  FFMA.FTZ R64, R64, R6.reuse, R51 ;  /* 0x0000000640407223 */ /* 0x080fe20000010033 */
[----:B------:R-:W0:Y:S01]  /*73e0*/  I2F.F16 R73, R73 ;  /* 0x0000004900497306 */ /* 0x000e220000200c00 */
[----:B------:R-:W-:Y:S01]  /*73f0*/  LOP3.LUT R15, R15, 0xff, RZ, 0xc0, !PT ;  /* 0x000000ff0f0f7812 */ /* 0x000fe200078ec0ff */
[----:B------:R-:W-:Y:S01]  /*7400*/  FFMA.FTZ R63, R63, R6, R54 ;  /* 0x000000063f3f7223 */ /* 0x000fe20000010036 */
[----:B------:R-:W-:Y:S01]  /*7410*/  LOP3.LUT R14, R14, 0xff, RZ, 0xc0, !PT ;  /* 0x000000ff0e0e7812 */ /* 0x000fe200078ec0ff */
[-C--:B------:R-:W-:Y:S01]  /*7420*/  FFMA.FTZ R59, R59, R13.reuse, R66 ;  /* 0x0000000d3b3b7223 */ /* 0x080fe20000010042 */
[----:B------:R-:W-:Y:S01]  /*7430*/  IADD3 R0, PT, PT, R0, -0x80, RZ ;  /* 0xffffff8000007810 */ /* 0x000fe20007ffe0ff */
[----:B------:R-:W-:-:S02]  /*7440*/  FFMA.FTZ R62, R62, R13, R65 ;  /* 0x0000000d3e3e7223 */ /* 0x000fc40000010041 */
[----:B------:R2:W-:Y:S01]  /*7450*/  I2F.F16 R46, R12 ;  /* 0x0000000c002e7306 */ /* 0x0005e20000200c00 */
[-C--:B------:R-:W-:Y:S01]  /*7460*/  FFMA.FTZ R64, R61, R13.reuse, R64 ;  /* 0x0000000d3d407223 */ /* 0x080fe20000010040 */
[----:B------:R-:W-:Y:S01]  /*7470*/  IADD3 R15, PT, PT, R15, -0x80, RZ ;  /* 0xffffff800f0f7810 */ /* 0x000fe20007ffe0ff */
[----:B------:R-:W-:Y:S01]  /*7480*/  FFMA.FTZ R60, R60, R13, R63 ;  /* 0x0000000d3c3c7223 */ /* 0x000fe2000001003f */
[----:B------:R-:W-:Y:S01]  /*7490*/  IADD3 R14, PT, PT, R14, -0x80, RZ ;  /* 0xffffff800e0e7810 */ /* 0x000fe20007ffe0ff */
[----:B--2---:R-:W-:Y:S01]  /*74a0*/  HADD2.F32 R12, -RZ, R7.H1_H1 ;  /* 0x30000007ff0c7230 */ /* 0x004fe20000004100 */
[----:B------:R-:W-:Y:S02]  /*74b0*/  LOP3.LUT R7, R8, 0xff, RZ, 0xc0, !PT ;  /* 0x000000ff08077812 */ /* 0x000fe400078ec0ff */
[----:B------:R-:W2:Y:S02]  /*74c0*/  I2F.F16 R75, R75 ;  /* 0x0000004b004b7306 */ /* 0x000ea40000200c00 */
[----:B------:R-:W-:Y:S01]  /*74d0*/  IADD3 R7, PT, PT, R7, -0x80, RZ ;  /* 0xffffff8007077810 */ /* 0x000fe20007ffe0ff */
[-C--:B------:R-:W-:Y:S01]  /*74e0*/  FFMA.FTZ R24, R24, R12.reuse, R59 ;  /* 0x0000000c18187223 */ /* 0x080fe2000001003b */
[----:B------:R-:W-:-:S04]  /*74f0*/  FFMA.FTZ R25, R25, R12, R62 ;  /* 0x0000000c19197223 */ /* 0x000fc8000001003e */
[----:B------:R-:W3:Y:S01]  /*7500*/  I2F.F16 R16, R81 ;  /* 0x0000005100107306 */ /* 0x000ee20000200c00 */
[-C--:B------:R-:W-:Y:S01]  /*7510*/  FFMA.FTZ R13, R27, R12.reuse, R64 ;  /* 0x0000000c1b0d7223 */ /* 0x080fe20000010040 */
[----:B------:R-:W-:Y:S01]  /*7520*/  FFMA.FTZ R12, R67, R12, R60 ;  /* 0x0000000c430c7223 */ /* 0x000fe2000001003c */
[----:B-1----:R-:W-:-:S05]  /*7530*/  HADD2.F32 R60, -RZ, R3.H0_H0 ;  /* 0x20000003ff3c7230 */ /* 0x002fca0000004100 */
[----:B------:R1:W-:Y:S01]  /*7540*/  I2F.F16 R54, R0 ;  /* 0x0000000000367306 */ /* 0x0003e20000200c00 */
[--C-:B------:R-:W-:Y:S02]  /*7550*/  HADD2.F32 R53, -RZ, R2.reuse.H0_H0 ;  /* 0x20000002ff357230 */ /* 0x100fe40000004100 */
[----:B------:R-:W-:-:S05]  /*7560*/  HADD2.F32 R52, -RZ, R2.H1_H1 ;  /* 0x30000002ff347230 */ /* 0x000fca0000004100 */
[----:B------:R-:W4:Y:S01]  /*7570*/  I2F.F16 R74, R74 ;  /* 0x0000004a004a7306 */ /* 0x000f220000200c00 */
[----:B-1----:R-:W-:Y:S02]  /*7580*/  SHF.R.U32.HI R0, RZ, 0x8, R8 ;  /* 0x00000008ff007819 */ /* 0x002fe40000011608 */
[----:B------:R-:W-:Y:S02]  /*7590*/  LOP3.LUT R2, R11, 0xff, RZ, 0xc0, !PT ;  /* 0x000000ff0b027812 */ /* 0x000fe400078ec0ff */
[----:B------:R-:W-:-:S03]  /*75a0*/  LOP3.LUT R0, R0, 0xff, RZ, 0xc0, !PT ;  /* 0x000000ff00007812 */ /* 0x000fc600078ec0ff */
[----:B------:R-:W1:Y:S01]  /*75b0*/  I2F.F16 R17, R17 ;  /* 0x0000001100117306 */ /* 0x000e620000200c00 */
[----:B------:R-:W-:-:S07]  /*75c0*/  LOP3.LUT R82, R82, 0xff, RZ, 0xc0, !PT ;  /* 0x000000ff52527812 */ /* 0x000fce00078ec0ff */
[----:B------:R5:W-:Y:S01]  /*75d0*/  I2F.F16 R49, R15 ;  /* 0x0000000f00317306 */ /* 0x000be20000200c00 */
[----:B------:R-:W-:-:S07]  /*75e0*/  LOP3.LUT R4, R10, 0xff, RZ, 0xc0, !PT ;  /* 0x000000ff0a047812 */ /* 0x000fce00078ec0ff */
[----:B------:R-:W1:Y:S01]  /*75f0*/  I2F.F16 R47, R47 ;  /* 0x0000002f002f7306 */ /* 0x000e620000200c00 */
[----:B-----5:R-:W-:Y:S01]  /*7600*/  HADD2.F32 R15, -RZ, R3.H1_H1 ;  /* 0x30000003ff0f7230 */ /* 0x020fe20000004100 */
[----:B------:R-:W-:Y:S02]  /*7610*/  SHF.R.U32.HI R3, RZ, 0x10, R9 ;  /* 0x00000010ff037819 */ /* 0x000fe40000011609 */
[----:B------:R-:W-:-:S04]  /*7620*/  IADD3 R57, PT, PT, R0, -0x80, RZ ;  /* 0xffffff8000397810 */ /* 0x000fc80007ffe0ff */
[----:B------:R-:W-:Y:S01]  /*7630*/  I2F.F16 R48, R14 ;  /* 0x0000000e00307306 */ /* 0x000fe20000200c00 */
[----:B------:R-:W-:Y:S01]  /*7640*/  LOP3.LUT R50, R3, 0xff, RZ, 0xc0, !PT ;  /* 0x000000ff03327812 */ /* 0x000fe200078ec0ff */
[----:B0-----:R-:W-:Y:S01]  /*7650*/  HADD2.F32 R3, -RZ, R73.H0_H0 ;  /* 0x20000049ff037230 */ /* 0x001fe20000004100 */
[----:B------:R-:W-:Y:S01]  /*7660*/  IADD3 R56, PT, PT, R2, -0x80, RZ ;  /* 0xffffff8002387810 */ /* 0x000fe20007ffe0ff */
[----:B------:R-:W-:-:S04]  /*7670*/  HADD2.F32 R0, -RZ, R72.H0_H0 ;  /* 0x20000048ff007230 */ /* 0x000fc80000004100 */
[----:B------:R0:W-:Y:S01]  /*7680*/  I2F.F16 R14, R7 ;  /* 0x00000007000e7306 */ /* 0x0001e20000200c00 */
[----:B------:R-:W-:Y:S01]  /*7690*/  IADD3 R45, PT, PT, R82, -0x80, RZ ;  /* 0xffffff80522d7810 */ /* 0x000fe20007ffe0ff */
[----:B--2---:R-:W-:Y:S01]  /*76a0*/  HADD2.F32 R27, -RZ, R75.H0_H0 ;  /* 0x2000004bff1b7230 */ /* 0x004fe20000004100 */
[----:B------:R-:W-:Y:S01]  /*76b0*/  IADD3 R4, PT, PT, R4, -0x80, RZ ;  /* 0xffffff8004047810 */ /* 0x000fe20007ffe0ff */
[----:B0-----:R-:W0:Y:S01]  /*76c0*/  LDS.64 R6, [UR4+0xb8] ;  /* 0x0000b804ff067984 */ /* 0x001e220008000a00 */
[----:B------:R-:W-:Y:S01]  /*76d0*/  SHF.R.U32.HI R2, RZ, 0x8, R9 ;  /* 0x00000008ff027819 */ /* 0x000fe20000011609 */
[----:B---3--:R-:W-:Y:S02]  /*76e0*/  HADD2.F32 R32, -RZ, R16.H0_H0 ;  /* 0x20000010ff207230 */ /* 0x008fe40000004100 */
[-C--:B------:R-:W-:Y:S01]  /*76f0*/  FFMA.FTZ R16, R3, R53.reuse, RZ ;  /* 0x0000003503107223 */ /* 0x080fe200000100ff */
[----:B------:R-:W-:Y:S01]  /*7700*/  LEA.HI R70, R9, 0xffffff80, RZ, 0x8 ;  /* 0xffffff8009467811 */ /* 0x000fe200078f40ff */
[----:B------:R-:W-:Y:S01]  /*7710*/  FFMA.FTZ R59, R0, R53, RZ ;  /* 0x00000035003b7223 */ /* 0x000fe200000100ff */
[----:B------:R2:W-:Y:S01]  /*7720*/  I2F.F16 R55, R4 ;  /* 0x0000000400377306 */ /* 0x0005e20000200c00 */
[----:B------:R-:W-:Y:S01]  /*7730*/  LOP3.LUT R9, R2, 0xff, RZ, 0xc0, !PT ;  /* 0x000000ff02097812 */ /* 0x000fe200078ec0ff */
[----:B----4-:R-:W-:-:S02]  /*7740*/  HADD2.F32 R2, -RZ, R74.H0_H0 ;  /* 0x2000004aff027230 */ /* 0x010fc40000004100 */
[----:B-1----:R-:W-:Y:S02]  /*7750*/  HADD2.F32 R33, -RZ, R17.H0_H0 ;  /* 0x20000011ff217230 */ /* 0x002fe40000004100 */
[-C--:B------:R-:W-:Y:S01]  /*7760*/  FFMA.FTZ R17, R27, R52.reuse, R16 ;  /* 0x000000341b117223 */ /* 0x080fe20000010010 */
[----:B------:R-:W-:Y:S02]  /*7770*/  HADD2.F32 R47, -RZ, R47.H0_H0 ;  /* 0x2000002fff2f7230 */ /* 0x000fe40000004100 */
[----:B------:R-:W-:Y:S01]  /*7780*/  FFMA.FTZ R16, R32, R52, R59 ;  /* 0x0000003420107223 */ /* 0x000fe2000001003b */
[----:B------:R-:W1:Y:S01]  /*7790*/  I2F.F16 R45, R45 ;  /* 0x0000002d002d7306 */ /* 0x000e620000200c00 */
[----:B--2---:R-:W-:Y:S02]  /*77a0*/  HADD2.F32 R4, -RZ, R71.H0_H0 ;  /* 0x20000047ff047230 */ /* 0x004fe40000004100 */
[----:B------:R-:W-:Y:S01]  /*77b0*/  FFMA.FTZ R64, R2, R53, RZ ;  /* 0x0000003502407223 */ /* 0x000fe200000100ff */
[----:B------:R-:W-:-:S02]  /*77c0*/  SHF.R.U32.HI R51, RZ, 0x8, R10 ;  /* 0x00000008ff337819 */ /* 0x000fc4000001160a */
[----:B------:R-:W-:Y:S01]  /*77d0*/  FFMA.FTZ R62, R4, R53, RZ ;  /* 0x00000035043e7223 */ /* 0x000fe200000100ff */
[----:B------:R-:W-:Y:S01]  /*77e0*/  FFMA.FTZ R53, R47, R60, R16 ;  /* 0x0000003c2f357223 */ /* 0x000fe20000010010 */
[----:B------:R-:W-:Y:S01]  /*77f0*/  SHF.R.U32.HI R16, RZ, 0x8, R11 ;  /* 0x00000008ff107819 */ /* 0x000fe2000001160b */
[----:B------:R-:W-:Y:S01]  /*7800*/  I2F.F16 R22, R22 ;  /* 0x0000001600167306 */ /* 0x000fe20000200c00 */
[----:B------:R-:W-:Y:S02]  /*7810*/  LEA.HI R21, R8, 0xffffff80, RZ, 0x8 ;  /* 0xffffff8008157811 */ /* 0x000fe400078f40ff */
[----:B------:R-:W-:Y:S02]  /*7820*/  SHF.R.U32.HI R8, RZ, 0x10, R8 ;  /* 0x00000010ff087819 */ /* 0x000fe40000011608 */
[----:B------:R-:W-:-:S03]  /*7830*/  IADD3 R9, PT, PT, R9, -0x80, RZ ;  /* 0xffffff8009097810 */ /* 0x000fc60007ffe0ff */
[----:B------:R-:W2:Y:S01]  /*7840*/  I2F.F16 R23, R23 ;  /* 0x0000001700177306 */ /* 0x000ea20000200c00 */
[----:B------:R-:W-:Y:S02]  /*7850*/  LOP3.LUT R51, R51, 0xff, RZ, 0xc0, !PT ;  /* 0x000000ff33337812 */ /* 0x000fe400078ec0ff */
[----:B------:R-:W-:Y:S02]  /*7860*/  LOP3.LUT R16, R16, 0xff, RZ, 0xc0, !PT ;  /* 0x000000ff10107812 */ /* 0x000fe400078ec0ff */
[----:B------:R-:W-:Y:S01]  /*7870*/  LOP3.LUT R8, R8, 0xff, RZ, 0xc0, !PT ;  /* 0x000000ff08087812 */ /* 0x000fe200078ec0ff */
[----:B-1----:R-:W-:Y:S01]  /*7880*/  HADD2.F32 R45, -RZ, R45.H0_H0 ;  /* 0x2000002dff2d7230 */ /* 0x002fe20000004100 */
[----:B------:R-:W-:Y:S01]  /*7890*/  IADD3 R16, PT, PT, R16, -0x80, RZ ;  /* 0xffffff8010107810 */ /* 0x000fe20007ffe0ff */
[----:B------:R1:W-:Y:S01]  /*78a0*/  I2F.F16 R58, R9 ;  /* 0x00000009003a7306 */ /* 0x0003e20000200c00 */
[----:B------:R-:W-:Y:S01]  /*78b0*/  IADD3 R8, PT, PT, R8, -0x80, RZ ;  /* 0xffffff8008087810 */ /* 0x000fe20007ffe0ff */
[----:B------:R-:W-:-:S02]  /*78c0*/  HADD2.F32 R46, -RZ, R46.H0_H0 ;  /* 0x2000002eff2e7230 */ /* 0x000fc40000004100 */
[-C--:B------:R-:W-:Y:S01]  /*78d0*/  FFMA.FTZ R59, R33, R52.reuse, R62 ;  /* 0x00000034213b7223 */ /* 0x080fe2000001003e */
[----:B------:R-:W-:Y:S01]  /*78e0*/  HADD2.F32 R48, -RZ, R48.H0_H0 ;  /* 0x20000030ff307230 */ /* 0x000fe20000004100 */
[----:B-1----:R-:W-:Y:S02]  /*78f0*/  IADD3 R9, PT, PT, R51, -0x80, RZ ;  /* 0xffffff8033097810 */ /* 0x002fe40007ffe0ff */
[----:B------:R-:W1:Y:S01]  /*7900*/  I2F.F16 R56, R56 ;  /* 0x0000003800387306 */ /* 0x000e620000200c00 */
[----:B------:R-:W-:Y:S02]  /*7910*/  HADD2.F32 R49, -RZ, R49.H0_H0 ;  /* 0x20000031ff317230 */ /* 0x000fe40000004100 */
[----:B------:R-:W-:Y:S01]  /*7920*/  FFMA.FTZ R64, R45, R52, R64 ;  /* 0x000000342d407223 */ /* 0x000fe20000010040 */
[----:B------:R-:W-:Y:S02]  /*7930*/  HADD2.F32 R68, -RZ, R68.H0_H0 ;  /* 0x20000044ff447230 */ /* 0x000fe40000004100 */
[----:B------:R-:W-:Y:S01]  /*7940*/  FFMA.FTZ R17, R46, R60, R17 ;  /* 0x0000003c2e117223 */ /* 0x000fe20000010011 */
[----:B------:R-:W-:Y:S01]  /*7950*/  HADD2.F32 R51, -RZ, R5.H0_H0 ;  /* 0x20000005ff337230 */ /* 0x000fe20000004100 */
[----:B------:R-:W3:Y:S01]  /*7960*/  I2F.F16 R57, R57 ;  /* 0x0000003900397306 */ /* 0x000ee20000200c00 */
[----:B--2---:R-:W-:-:S02]  /*7970*/  HADD2.F32 R52, -RZ, R23.H0_H0 ;  /* 0x20000017ff347230 */ /* 0x004fc40000004100 */
[-C--:B------:R-:W-:Y:S01]  /*7980*/  FFMA.FTZ R62, R48, R60.reuse, R59 ;  /* 0x0000003c303e7223 */ /* 0x080fe2000001003b */
[----:B------:R-:W-:-:S04]  /*7990*/  FFMA.FTZ R63, R49, R60, R64 ;  /* 0x0000003c313f7223 */ /* 0x000fc80000010040 */
[----:B------:R-:W2:Y:S08]  /*79a0*/  I2F.F16 R9, R9 ;  /* 0x0000000900097306 */ /* 0x000eb00000200c00 */
[----:B------:R-:W4:Y:S01]  /*79b0*/  I2F.F16 R16, R16 ;  /* 0x0000001000107306 */ /* 0x000f220000200c00 */
[----:B------:R-:W-:-:S07]  /*79c0*/  FFMA.FTZ R59, R68, R15, R53 ;  /* 0x0000000f443b7223 */ /* 0x000fce0000010035 */
[----:B------:R5:W4:Y:S01]  /*79d0*/  I2F.F16 R61, R8 ;  /* 0x00000008003d7306 */ /* 0x000b220000200c00 */
[-C--:B------:R-:W-:Y:S01]  /*79e0*/  FFMA.FTZ R62, R51, R15.reuse, R62 ;  /* 0x0000000f333e7223 */ /* 0x080fe2000001003e */
[----:B------:R-:W-:Y:S01]  /*79f0*/  FFMA.FTZ R63, R52, R15, R63 ;  /* 0x0000000f343f7223 */ /* 0x000fe2000001003f */
[----:B-----5:R-:W-:Y:S01]  /*7a00*/  IADD3 R8, PT, PT, R50, -0x80, RZ ;  /* 0xffffff8032087810 */ /* 0x020fe20007ffe0ff */
[----:B------:R-:W-:Y:S02]  /*7a10*/  HADD2.F32 R50, -RZ, R22.H0_H0 ;  /* 0x20000016ff327230 */ /* 0x000fe40000004100 */
[----:B------:R-:W-:-:S03]  /*7a20*/  HADD2.F32 R54, -RZ, R54.H0_H0 ;  /* 0x20000036ff367230 */ /* 0x000fc60000004100 */
[----:B------:R-:W-:Y:S01]  /*7a30*/  FFMA.FTZ R22, R50, R15, R17 ;  /* 0x0000000f32167223 */ /* 0x000fe20000010011 */
[----:B0-----:R-:W-:Y:S02]  /*7a40*/  HADD2.F32 R15, -RZ, R6.H0_H0 ;  /* 0x20000006ff0f7230 */ /* 0x001fe40000004100 */
[----:B------:R-:W-:Y:S02]  /*7a50*/  HADD2.F32 R53, -RZ, R14.H0_H0 ;  /* 0x2000000eff357230 */ /* 0x000fe40000004100 */
[----:B------:R-:W-:Y:S02]  /*7a60*/  HADD2.F32 R55, -RZ, R55.H0_H0 ;  /* 0x20000037ff377230 */ /* 0x000fe40000004100 */
[----:B-1----:R-:W-:Y:S01]  /*7a70*/  HADD2.F32 R56, -RZ, R56.H0_H0 ;  /* 0x20000038ff387230 */ /* 0x002fe20000004100 */
[----:B------:R-:W-:Y:S01]  /*7a80*/  SHF.R.U32.HI R10, RZ, 0x10, R10 ;  /* 0x00000010ff0a7819 */ /* 0x000fe2000001160a */
[--C-:B------:R-:W-:Y:S01]  /*7a90*/  HADD2.F32 R17, -RZ, R7.reuse.H0_H0 ;  /* 0x20000007ff117230 */ /* 0x100fe20000004100 */
[----:B------:R-:W-:Y:S01]  /*7aa0*/  SHF.R.U32.HI R5, RZ, 0x10, R11 ;  /* 0x00000010ff057819 */ /* 0x000fe2000001160b */
[----:B------:R-:W-:-:S02]  /*7ab0*/  HADD2.F32 R23, -RZ, R7.H1_H1 ;  /* 0x30000007ff177230 */ /* 0x000fc40000004100 */
[-C--:B------:R-:W-:Y:S01]  /*7ac0*/  FFMA.FTZ R7, R54, R15.reuse, R59 ;  /* 0x0000000f36077223 */ /* 0x080fe2000001003b */
[----:B------:R-:W-:Y:S02]  /*7ad0*/  HADD2.F32 R6, -RZ, R6.H1_H1 ;  /* 0x30000006ff067230 */ /* 0x000fe40000004100 */
[-C--:B------:R-:W-:Y:S01]  /*7ae0*/  FFMA.FTZ R22, R53, R15.reuse, R22 ;  /* 0x0000000f35167223 */ /* 0x080fe20000010016 */
[----:B---3--:R-:W-:Y:S02]  /*7af0*/  HADD2.F32 R57, -RZ, R57.H0_H0 ;  /* 0x20000039ff397230 */ /* 0x008fe40000004100 */
[-C--:B------:R-:W-:Y:S01]  /*7b00*/  FFMA.FTZ R62, R55, R15.reuse, R62 ;  /* 0x0000000f373e7223 */ /* 0x080fe2000001003e */
[----:B------:R-:W-:Y:S02]  /*7b10*/  HADD2.F32 R58, -RZ, R58.H0_H0 ;  /* 0x2000003aff3a7230 */ /* 0x000fe40000004100 */
[----:B------:R-:W-:Y:S01]  /*7b20*/  FFMA.FTZ R63, R56, R15, R63 ;  /* 0x0000000f383f7223 */ /* 0x000fe2000001003f */
[----:B--2---:R-:W-:-:S02]  /*7b30*/  HADD2.F32 R59, -RZ, R9.H0_H0 ;  /* 0x20000009ff3b7230 */ /* 0x004fc40000004100 */
[----:B----4-:R-:W-:Y:S01]  /*7b40*/  HADD2.F32 R60, -RZ, R16.H0_H0 ;  /* 0x20000010ff3c7230 */ /* 0x010fe20000004100 */
[----:B------:R-:W-:Y:S02]  /*7b50*/  LOP3.LUT R10, R10, 0xff, RZ, 0xc0, !PT ;  /* 0x000000ff0a0a7812 */ /* 0x000fe400078ec0ff */
[----:B------:R-:W-:Y:S01]  /*7b60*/  LOP3.LUT R5, R5, 0xff, RZ, 0xc0, !PT ;  /* 0x000000ff05057812 */ /* 0x000fe200078ec0ff */
[-C--:B------:R-:W-:Y:S01]  /*7b70*/  FFMA.FTZ R22, R57, R6.reuse, R22 ;  /* 0x0000000639167223 */ /* 0x080fe20000010016 */
[-C--:B------:R-:W-:Y:S01]  /*7b80*/  FFMA.FTZ R9, R58, R6.reuse, R7 ;  /* 0x000000063a097223 */ /* 0x080fe20000010007 */
[-C--:B------:R-:W-:Y:S01]  /*7b90*/  FFMA.FTZ R14, R59, R6.reuse, R62 ;  /* 0x000000063b0e7223 */ /* 0x080fe2000001003e */
[----:B------:R-:W-:Y:S01]  /*7ba0*/  FFMA.FTZ R15, R60, R6, R63 ;  /* 0x000000063c0f7223 */ /* 0x000fe2000001003f */
[----:B------:R-:W-:Y:S01]  /*7bb0*/  IADD3 R10, PT, PT, R10, -0x80, RZ ;  /* 0xffffff800a0a7810 */ /* 0x000fe20007ffe0ff */
[----:B------:R-:W0:Y:S01]  /*7bc0*/  LDS.64 R6, [UR4+0x130] ;  /* 0x00013004ff067984 */ /* 0x000e220008000a00 */
[----:B------:R-:W-:Y:S01]  /*7bd0*/  IADD3 R5, PT, PT, R5, -0x80, RZ ;  /* 0xffffff8005057810 */ /* 0x000fe20007ffe0ff */
[----:B------:R-:W1:Y:S01]  /*7be0*/  I2F.F16 R8, R8 ;  /* 0x0000000800087306 */ /* 0x000e620000200c00 */
[----:B------:R-:W-:-:S07]  /*7bf0*/  LEA.HI R11, R11, 0xffffff80, RZ, 0x8 ;  /* 0xffffff800b0b7811 */ /* 0x000fce00078f40ff */
[----:B------:R-:W2:Y:S08]  /*7c00*/  I2F.F16 R21, R21 ;  /* 0x0000001500157306 */ /* 0x000eb00000200c00 */
[----:B------:R-:W3:Y:S08]  /*7c10*/  I2F.F16 R70, R70 ;  /* 0x0000004600467306 */ /* 0x000ef00000200c00 */
[----:B------:R-:W4:Y:S08]  /*7c20*/  I2F.F16 R10, R10 ;  /* 0x0000000a000a7306 */ /* 0x000f300000200c00 */
[----:B------:R-:W5:Y:S01]  /*7c30*/  I2F.F16 R5, R5 ;  /* 0x0000000500057306 */ /* 0x000f620000200c00 */
[----:B------:R-:W-:-:S07]  /*7c40*/  HADD2.F32 R61, -RZ, R61.H0_H0 ;  /* 0x2000003dff3d7230 */ /* 0x000fce0000004100 */
[----:B------:R-:W0:Y:S01]  /*7c50*/  I2F.F16 R11, R11 ;  /* 0x0000000b000b7306 */ /* 0x000e220000200c00 */
[----:B-1----:R-:W-:Y:S02]  /*7c60*/  HADD2.F32 R62, -RZ, R8.H0_H0 ;  /* 0x20000008ff3e7230 */ /* 0x002fe40000004100 */
[-C--:B------:R-:W-:Y:S01]  /*7c70*/  FFMA.FTZ R22, R61, R17.reuse, R22 ;  /* 0x000000113d167223 */ /* 0x080fe20000010016 */
[----:B--2---:R-:W-:Y:S02]  /*7c80*/  HADD2.F32 R65, -RZ, R21.H0_H0 ;  /* 0x20000015ff417230 */ /* 0x004fe40000004100 */
[----:B---3--:R-:W-:Y:S02]  /*7c90*/  HADD2.F32 R70, -RZ, R70.H0_H0 ;  /* 0x20000046ff467230 */ /* 0x008fe40000004100 */
[----:B------:R-:W-:Y:S01]  /*7ca0*/  FFMA.FTZ R9, R62, R17, R9 ;  /* 0x000000113e097223 */ /* 0x000fe20000010009 */
[----:B----4-:R-:W-:Y:S02]  /*7cb0*/  HADD2.F32 R63, -RZ, R10.H0_H0 ;  /* 0x2000000aff3f7230 */ /* 0x010fe40000004100 */
[----:B-----5:R-:W-:-:S02]  /*7cc0*/  HADD2.F32 R64, -RZ, R5.H0_H0 ;  /* 0x20000005ff407230 */ /* 0x020fc40000004100 */
[-C--:B------:R-:W-:Y:S01]  /*7cd0*/  FFMA.FTZ R22, R65, R23.reuse, R22 ;  /* 0x0000001741167223 */ /* 0x080fe20000010016 */
[----:B------:R-:W-:Y:S02]  /*7ce0*/  HADD2.F32 R69, -RZ, R69.H0_H0 ;  /* 0x20000045ff457230 */ /* 0x000fe40000004100 */
[----:B------:R-:W-:Y:S01]  /*7cf0*/  FFMA.FTZ R5, R70, R23, R9 ;  /* 0x0000001746057223 */ /* 0x000fe20000010009 */
[-C--:B------:R-:W-:Y:S01]  /*7d00*/  FFMA.FTZ R14, R63, R17.reuse, R14 ;  /* 0x000000113f0e7223 */ /* 0x080fe2000001000e */
[----:B------:R-:W-:Y:S01]  /*7d10*/  FFMA.FTZ R15, R64, R17, R15 ;  /* 0x00000011400f7223 */ /* 0x000fe2000001000f */
[----:B0-----:R-:W-:Y:S01]  /*7d20*/  HADD2.F32 R66, -RZ, R11.H0_H0 ;  /* 0x2000000bff427230 */ /* 0x001fe20000004100 */
[----:B------:R-:W0:Y:S01]  /*7d30*/  LDS.64 R8, [UR4+0x138] ;  /* 0x00013804ff087984 */ /* 0x000e220008000a00 */
[----:B------:R-:W-:Y:S01]  /*7d40*/  FMUL.FTZ R13, R28, R13 ;  /* 0x0000000d1c0d7220 */ /* 0x000fe20000410000 */
[----:B------:R-:W-:Y:S01]  /*7d50*/  FMUL.FTZ R12, R19, R12 ;  /* 0x0000000c130c7220 */ /* 0x000fe20000410000 */
[----:B------:R-:W-:Y:S01]  /*7d60*/  FMUL.FTZ R22, R31, R22 ;  /* 0x000000161f167220 */ /* 0x000fe20000410000 */
[----:B------:R-:W-:Y:S01]  /*7d70*/  FMUL.FTZ R5, R30, R5 ;  /* 0x000000051e057220 */ /* 0x000fe20000410000 */
[-C--:B------:R-:W-:Y:S01]  /*7d80*/  FFMA.FTZ R11, R69, R23.reuse, R14 ;  /* 0x00000017450b7223 */ /* 0x080fe2000001000e */
[----:B------:R-:W-:Y:S01]  /*7d90*/  FFMA.FTZ R10, R66, R23, R15 ;  /* 0x00000017420a7223 */ /* 0x000fe2000001000f */
[----:B------:R-:W-:Y:S01]  /*7da0*/  FMUL.FTZ R24, R31, R24 ;  /* 0x000000181f187220 */ /* 0x000fe20000410000 */
[----:B------:R-:W-:Y:S01]  /*7db0*/  FMUL.FTZ R25, R30, R25 ;  /* 0x000000191e197220 */ /* 0x000fe20000410000 */
[----:B------:R-:W-:Y:S01]  /*7dc0*/  F2FP.F16.F32.PACK_AB R13, RZ, R13 ;  /* 0x0000000dff0d723e */ /* 0x000fe200000000ff */
[----:B------:R-:W-:Y:S01]  /*7dd0*/  FMUL.FTZ R11, R28, R11 ;  /* 0x0000000b1c0b7220 */ /* 0x000fe20000410000 */
[----:B------:R-:W-:Y:S01]  /*7de0*/  F2FP.F16.F32.PACK_AB R12, RZ, R12 ;  /* 0x0000000cff0c723e */ /* 0x000fe200000000ff */
[----:B------:R-:W-:Y:S01]  /*7df0*/  FMUL.FTZ R10, R19, R10 ;  /* 0x0000000a130a7220 */ /* 0x000fe20000410000 */
[----:B------:R-:W-:Y:S01]  /*7e00*/  F2FP.F16.F32.PACK_AB R22, RZ, R22 ;  /* 0x00000016ff16723e */ /* 0x000fe200000000ff */
[----:B------:R-:W1:Y:S01]  /*7e10*/  LDS.64 R14, [UR4+0x1b0] ;  /* 0x0001b004ff0e7984 */ /* 0x000e620008000a00 */
[----:B------:R-:W-:-:S02]  /*7e20*/  F2FP.F16.F32.PACK_AB R5, RZ, R5 ;  /* 0x00000005ff05723e */ /* 0x000fc400000000ff */
[----:B------:R-:W-:Y:S02]  /*7e30*/  F2FP.F16.F32.PACK_AB R24, RZ, R24 ;  /* 0x00000018ff18723e */ /* 0x000fe400000000ff */
[----:B------:R-:W-:Y:S02]  /*7e40*/  F2FP.F16.F32.PACK_AB R25, RZ, R25 ;  /* 0x00000019ff19723e */ /* 0x000fe400000000ff */
[----:B------:R-:W-:Y:S02]  /*7e50*/  PRMT R13, R13, 0x5410, R12 ;  /* 0x000054100d0d7816 */ /* 0x000fe4000000000c */
[----:B------:R-:W-:Y:S01]  /*7e60*/  PRMT R22, R22, 0x5410, R5 ;  /* 0x0000541016167816 */ /* 0x000fe20000000005 */
[----:B------:R-:W-:Y:S01]  /*7e70*/  HADD2.F32 R5, -RZ, R6.H0_H0 ;  /* 0x20000006ff057230 */ /* 0x000fe20000004100 */
[----:B------:R-:W-:Y:S02]  /*7e80*/  F2FP.F16.F32.PACK_AB R11, RZ, R11 ;  /* 0x0000000bff0b723e */ /* 0x000fe400000000ff */
[----:B------:R-:W-:-:S02]  /*7e90*/  F2FP.F16.F32.PACK_AB R10, RZ, R10 ;  /* 0x0000000aff0a723e */ /* 0x000fc400000000ff */
[----:B------:R-:W-:Y:S01]  /*7ea0*/  PRMT R24, R24, 0x5410, R25 ;  /* 0x0000541018187816 */ /* 0x000fe20000000019 */
[----:B------:R-:W-:Y:S01]  /*7eb0*/  HADD2 R26, R13, R26 ;  /* 0x0000001a0d1a7230 */ /* 0x000fe20000000000 */
[----:B------:R-:W-:Y:S01]  /*7ec0*/  PRMT R11, R11, 0x5410, R10 ;  /* 0x000054100b0b7816 */ /* 0x000fe2000000000a */
[----:B------:R-:W-:Y:S02]  /*7ed0*/  HADD2.F32 R6, -RZ, R6.H1_H1 ;  /* 0x30000006ff067230 */ /* 0x000fe40000004100 */
[----:B------:R-:W-:Y:S01]  /*7ee0*/  FFMA.FTZ R10, R3, R5, RZ ;  /* 0x00000005030a7223 */ /* 0x000fe200000100ff */
[--C-:B------:R-:W-:Y:S02]  /*7ef0*/  HADD2.F32 R16, -RZ, R7.reuse.H0_H0 ;  /* 0x20000007ff107230 */ /* 0x100fe40000004100 */
[----:B------:R-:W-:Y:S02]  /*7f00*/  HFMA2 R12, R22, 1, 1, R44 ;  /* 0x3c003c00160c7831 */ /* 0x000fe4000000002c */
[----:B------:R-:W-:-:S02]  /*7f10*/  HADD2.F32 R13, -RZ, R7.H1_H1 ;  /* 0x30000007ff0d7230 */ /* 0x000fc40000004100 */
[-C--:B------:R-:W-:Y:S01]  /*7f20*/  FFMA.FTZ R7, R0, R5.reuse, RZ ;  /* 0x0000000500077223 */ /* 0x080fe200000100ff */
[----:B------:R-:W-:Y:S02]  /*7f30*/  HFMA2 R18, R24, 1, 1, R18 ;  /* 0x3c003c0018127831 */ /* 0x000fe40000000012 */
[-C--:B------:R-:W-:Y:S01]  /*7f40*/  FFMA.FTZ R22, R4, R5.reuse, RZ ;  /* 0x0000000504167223 */ /* 0x080fe200000100ff */
[----:B------:R-:W-:Y:S01]  /*7f50*/  FFMA.FTZ R24, R2, R5, RZ ;  /* 0x0000000502187223 */ /* 0x000fe200000100ff */
[-C--:B------:R-:W-:Y:S01]  /*7f60*/  FFMA.FTZ R5, R27, R6.reuse, R10 ;  /* 0x000000061b057223 */ /* 0x080fe2000001000a */
[-C--:B------:R-:W-:Y:S01]  /*7f70*/  FFMA.FTZ R10, R32, R6.reuse, R7 ;  /* 0x00000006200a7223 */ /* 0x080fe20000010007 */
[-C--:B------:R-:W-:Y:S01]  /*7f80*/  FFMA.FTZ R7, R33, R6.reuse, R22 ;  /* 0x0000000621077223 */ /* 0x080fe20000010016 */
[----:B------:R-:W-:-:S03]  /*7f90*/  FFMA.FTZ R24, R45, R6, R24 ;  /* 0x000000062d187223 */ /* 0x000fc60000010018 */
[-C--:B------:R-:W-:Y:S02]  /*7fa0*/  FFMA.FTZ R22, R48, R16.reuse, R7 ;  /* 0x0000001030167223 */ /* 0x080fe40000010007 */
        /* <DEDUP_REMOVED lines=19> */
[----:B-1----:R-:W-:-:S02]  /*80e0*/  HADD2.F32 R13, -RZ, R14.H0_H0 ;  /* 0x2000000eff0d7230 */ /* 0x002fc40000004100 */
[-C--:B------:R-:W-:Y:S01]  /*80f0*/  FFMA.FTZ R10, R61, R5.reuse, R10 ;  /* 0x000000053d0a7223 */ /* 0x080fe2000001000a */
[----:B------:R-:W-:Y:S02]  /*8100*/  HADD2.F32 R9, -RZ, R9.H1_H1 ;  /* 0x30000009ff097230 */ /* 0x000fe40000004100 */
[-C--:B------:R-:W-:Y:S01]  /*8110*/  FFMA.FTZ R21, R62, R5.reuse, R21 ;  /* 0x000000053e157223 */ /* 0x080fe20000010015 */
[-C--:B------:R-:W-:Y:S01]  /*8120*/  FFMA.FTZ R22, R63, R5.reuse, R22 ;  /* 0x000000053f167223 */ /* 0x080fe20000010016 */
[----:B------:R-:W-:Y:S01]  /*8130*/  FFMA.FTZ R23, R64, R5, R23 ;  /* 0x0000000540177223 */ /* 0x000fe20000010017 */
        /* <DEDUP_REMOVED lines=8> */
[----:B------:R-:W-:-:S02]  /*81c0*/  HADD2.F32 R22, -RZ, R15.H0_H0 ;  /* 0x2000000fff167230 */ /* 0x000fc40000004100 */
[-C--:B------:R-:W-:Y:S01]  /*81d0*/  FFMA.FTZ R9, R27, R14.reuse, R16 ;  /* 0x0000000e1b097223 */ /* 0x080fe20000010010 */
[----:B------:R-:W-:Y:S01]  /*81e0*/  FFMA.FTZ R44, R2, R13, RZ ;  /* 0x0000000d022c7223 */ /* 0x000fe200000100ff */
        /* <DEDUP_REMOVED lines=14> */
[-C--:B------:R-:W-:Y:S02]  /*82d0*/  FFMA.FTZ R22, R55, R13.reuse, R16 ;  /* 0x0000000d37167223 */ /* 0x080fe40000010010 */
[----:B------:R-:W0:Y:S01]  /*82e0*/  LDS.64 R16, [UR4+0x30] ;  /* 0x00003004ff107984 */ /* 0x000e220008000a00 */
[----:B------:R-:W-:Y:S02]  /*82f0*/  HADD2.F32 R6, -RZ, R6.H1_H1 ;  /* 0x30000006ff067230 */ /* 0x000fe40000004100 */
        /* <DEDUP_REMOVED lines=16> */
[C---:B------:R-:W-:Y:S01]  /*8400*/  FMUL.FTZ R5, R28.reuse, R5 ;  /* 0x000000051c057220 */ /* 0x040fe20000410000 */
[C---:B------:R-:W-:Y:S01]  /*8410*/  FMUL.FTZ R8, R19.reuse, R8 ;  /* 0x0000000813087220 */ /* 0x040fe20000410000 */
[----:B------:R-:W1:Y:S01]  /*8420*/  LDS.64 R14, [UR4+0x38] ;  /* 0x00003804ff0e7984 */ /* 0x000e620008000a00 */
[----:B------:R-:W-:Y:S01]  /*8430*/  FMUL.FTZ R13, R28, R13 ;  /* 0x0000000d1c0d7220 */ /* 0x000fe20000410000 */
[----:B------:R-:W-:Y:S01]  /*8440*/  FMUL.FTZ R22, R19, R22 ;  /* 0x0000001613167220 */ /* 0x000fe20000410000 */
[C---:B------:R-:W-:Y:S01]  /*8450*/  FMUL.FTZ R6, R31.reuse, R6 ;  /* 0x000000061f067220 */ /* 0x040fe20000410000 */
[C---:B------:R-:W-:Y:S01]  /*8460*/  FMUL.FTZ R9, R30.reuse, R9 ;  /* 0x000000091e097220 */ /* 0x040fe20000410000 */
        /* <DEDUP_REMOVED lines=12> */
[----:B------:R-:W-:Y:S01]  /*8530*/  PRMT R6, R6, 0x5410, R9 ;  /* 0x0000541006067816 */ /* 0x000fe20000000009 */
[----:B------:R-:W-:Y:S01]  /*8540*/  HADD2 R9, R5, R40 ;  /* 0x0000002805097230 */ /* 0x000fe20000000000 */
[----:B------:R-:W-:Y:S01]  /*8550*/  PRMT R10, R10, 0x5410, R21 ;  /* 0x000054100a0a7816 */ /* 0x000fe20000000015 */
[----:B------:R-:W2:Y:S01]  /*8560*/  LDS.64 R22, [UR4+0x230] ;  /* 0x00023004ff167984 */ /* 0x000ea20008000a00 */
[----:B0-----:R-:W-:-:S02]  /*8570*/  HADD2.F32 R5, -RZ, R16.H0_H0 ;  /* 0x20000010ff057230 */ /* 0x001fc40000004100 */
[----:B------:R-:W-:Y:S02]  /*8580*/  HFMA2 R7, R13, 1, 1, R39 ;  /* 0x3c003c000d077831 */ /* 0x000fe40000000027 */
[----:B------:R-:W-:Y:S02]  /*8590*/  HADD2.F32 R16, -RZ, R16.H1_H1 ;  /* 0x30000010ff107230 */ /* 0x000fe40000004100 */
[----:B------:R-:W-:Y:S02]  /*85a0*/  HFMA2 R8, R6, 1, 1, R41 ;  /* 0x3c003c0006087831 */ /* 0x000fe40000000029 */
[--C-:B------:R-:W-:Y:S02]  /*85b0*/  HADD2.F32 R24, -RZ, R17.reuse.H0_H0 ;  /* 0x20000011ff187230 */ /* 0x100fe40000004100 */
[----:B------:R-:W-:Y:S02]  /*85c0*/  HFMA2 R10, R10, 1, 1, R42 ;  /* 0x3c003c000a0a7831 */ /* 0x000fe4000000002a */
[----:B------:R-:W-:-:S02]  /*85d0*/  HADD2.F32 R13, -RZ, R17.H1_H1 ;  /* 0x30000011ff0d7230 */ /* 0x000fc40000004100 */
[----:B------:R-:W-:Y:S01]  /*85e0*/  FFMA.FTZ R6, R3, R5, RZ ;  /* 0x0000000503067223 */ /* 0x000fe200000100ff */
[C---:B------:R-:W-:Y:S01]  /*85f0*/  FFMA.FTZ R17, R5.reuse, R0, RZ ;  /* 0x0000000005117223 */ /* 0x040fe200000100ff */
[C---:B------:R-:W-:Y:S01]  /*8600*/  FFMA.FTZ R40, R5.reuse, R4, RZ ;  /* 0x0000000405287223 */ /* 0x040fe200000100ff */
[----:B------:R-:W-:Y:S01]  /*8610*/  FFMA.FTZ R42, R5, R2, RZ ;  /* 0x00000002052a7223 */ /* 0x000fe200000100ff */
[----:B------:R-:W-:Y:S01]  /*8620*/  FFMA.FTZ R5, R27, R16, R6 ;  /* 0x000000101b057223 */ /* 0x000fe20000010006 */
[C---:B------:R-:W-:Y:S01]  /*8630*/  FFMA.FTZ R17, R16.reuse, R32, R17 ;  /* 0x0000002010117223 */ /* 0x040fe20000010011 */
[C---:B------:R-:W-:Y:S01]  /*8640*/  FFMA.FTZ R21, R16.reuse, R33, R40 ;  /* 0x0000002110157223 */ /* 0x040fe20000010028 */
[----:B------:R-:W-:Y:S02]  /*8650*/  FFMA.FTZ R16, R16, R45, R42 ;  /* 0x0000002d10107223 */ /* 0x000fe4000001002a */
[C---:B------:R-:W-:Y:S02]  /*8660*/  FFMA.FTZ R40, R24.reuse, R47, R17 ;  /* 0x0000002f18287223 */ /* 0x040fe40000010011 */
[----:B------:R-:W-:-:S02]  /*8670*/  FFMA.FTZ R25, R24, R49, R16 ;  /* 0x0000003118197223 */ /* 0x000fc40000010010 */
[----:B------:R-:W0:Y:S01]  /*8680*/  LDS.64 R16, [UR4+0x238] ;  /* 0x00023804ff107984 */ /* 0x000e220008000a00 */
[----:B------:R-:W-:Y:S01]  /*8690*/  FFMA.FTZ R42, R24, R48, R21 ;  /* 0x00000030182a7223 */ /* 0x000fe20000010015 */
[----:B------:R-:W-:Y:S01]  /*86a0*/  FFMA.FTZ R5, R46, R24, R5 ;  /* 0x000000182e057223 */ /* 0x000fe20000010005 */
[--C-:B-1----:R-:W-:Y:S02]  /*86b0*/  HADD2.F32 R21, -RZ, R14.reuse.H0_H0 ;  /* 0x2000000eff157230 */ /* 0x102fe40000004100 */
[C---:B------:R-:W-:Y:S01]  /*86c0*/  FFMA.FTZ R40, R13.reuse, R68, R40 ;  /* 0x000000440d287223 */ /* 0x040fe20000010028 */
[C---:B------:R-:W-:Y:S01]  /*86d0*/  FFMA.FTZ R25, R13.reuse, R52, R25 ;  /* 0x000000340d197223 */ /* 0x040fe20000010019 */
[----:B------:R-:W-:Y:S01]  /*86e0*/  FFMA.FTZ R6, R50, R13, R5 ;  /* 0x0000000d32067223 */ /* 0x000fe20000010005 */
[----:B------:R-:W-:Y:S01]  /*86f0*/  FFMA.FTZ R42, R13, R51, R42 ;  /* 0x000000330d2a7223 */ /* 0x000fe2000001002a */
[----:B------:R-:W-:Y:S02]  /*8700*/  HADD2.F32 R14, -RZ, R14.H1_H1 ;  /* 0x3000000eff0e7230 */ /* 0x000fe40000004100 */
[C---:B------:R-:W-:Y:S01]  /*8710*/  FFMA.FTZ R13, R21.reuse, R54, R40 ;  /* 0x00000036150d7223 */ /* 0x040fe20000010028 */
[----:B------:R-:W-:Y:S01]  /*8720*/  FFMA.FTZ R25, R21, R56, R25 ;  /* 0x0000003815197223 */ /* 0x000fe20000010019 */
[----:B------:R-:W-:-:S02]  /*8730*/  HADD2.F32 R5, -RZ, R15.H0_H0 ;  /* 0x2000000fff057230 */ /* 0x000fc40000004100 */
[----:B------:R-:W-:Y:S01]  /*8740*/  FFMA.FTZ R6, R53, R21, R6 ;  /* 0x0000001535067223 */ /* 0x000fe20000010006 */
[----:B------:R-:W-:Y:S01]  /*8750*/  FFMA.FTZ R42, R21, R55, R42 ;  /* 0x00000037152a7223 */ /* 0x000fe2000001002a */
[C---:B------:R-:W-:Y:S01]  /*8760*/  FFMA.FTZ R24, R14.reuse, R58, R13 ;  /* 0x0000003a0e187223 */ /* 0x040fe2000001000d */
[C---:B------:R-:W-:Y:S01]  /*8770*/  FFMA.FTZ R25, R14.reuse, R60, R25 ;  /* 0x0000003c0e197223 */ /* 0x040fe20000010019 */
[----:B------:R-:W-:Y:S02]  /*8780*/  HADD2.F32 R15, -RZ, R15.H1_H1 ;  /* 0x3000000fff0f7230 */ /* 0x000fe40000004100 */
[----:B------:R-:W-:Y:S01]  /*8790*/  FFMA.FTZ R6, R57, R14, R6 ;  /* 0x0000000e39067223 */ /* 0x000fe20000010006 */
[----:B------:R-:W-:Y:S01]  /*87a0*/  FFMA.FTZ R42, R14, R59, R42 ;  /* 0x0000003b0e2a7223 */ /* 0x000fe2000001002a */
[C---:B------:R-:W-:Y:S01]  /*87b0*/  FFMA.FTZ R24, R5.reuse, R62, R24 ;  /* 0x0000003e05187223 */ /* 0x040fe20000010018 */
[--C-:B--2---:R-:W-:Y:S02]  /*87c0*/  HADD2.F32 R21, -RZ, R22.reuse.H0_H0 ;  /* 0x20000016ff157230 */ /* 0x104fe40000004100 */
[----:B------:R-:W-:Y:S01]  /*87d0*/  FFMA.FTZ R25, R5, R64, R25 ;  /* 0x0000004005197223 */ /* 0x000fe20000010019 */
[----:B------:R-:W-:Y:S01]  /*87e0*/  FFMA.FTZ R6, R61, R5, R6 ;  /* 0x000000053d067223 */ /* 0x000fe20000010006 */
[----:B------:R-:W-:Y:S01]  /*87f0*/  FFMA.FTZ R42, R5, R63, R42 ;  /* 0x0000003f052a7223 */ /* 0x000fe2000001002a */
[----:B------:R-:W-:Y:S01]  /*8800*/  FFMA.FTZ R5, R15, R70, R24 ;  /* 0x000000460f057223 */ /* 0x000fe20000010018 */
[----:B------:R-:W-:-:S02]  /*8810*/  HADD2.F32 R22, -RZ, R22.H1_H1 ;  /* 0x30000016ff167230 */ /* 0x000fc40000004100 */
[----:B------:R-:W-:Y:S01]  /*8820*/  FFMA.FTZ R24, R3, R21, RZ ;  /* 0x0000001503187223 */ /* 0x000fe200000100ff */
[C---:B------:R-:W-:Y:S01]  /*8830*/  FFMA.FTZ R14, R15.reuse, R66, R25 ;  /* 0x000000420f0e7223 */ /* 0x040fe20000010019 */
[----:B------:R-:W-:Y:S01]  /*8840*/  FFMA.FTZ R13, R15, R69, R42 ;  /* 0x000000450f0d7223 */ /* 0x000fe2000001002a */
[----:B------:R-:W-:Y:S01]  /*8850*/  FFMA.FTZ R25, R0, R21, RZ ;  /* 0x0000001500197223 */ /* 0x000fe200000100ff */
[----:B------:R-:W-:Y:S01]  /*8860*/  FFMA.FTZ R6, R65, R15, R6 ;  /* 0x0000000f41067223 */ /* 0x000fe20000010006 */
[--C-:B------:R-:W-:Y:S02]  /*8870*/  HADD2.F32 R40, -RZ, R23.reuse.H0_H0 ;  /* 0x20000017ff287230 */ /* 0x100fe40000004100 */
[-C--:B------:R-:W-:Y:S01]  /*8880*/  FFMA.FTZ R42, R4, R21.reuse, RZ ;  /* 0x00000015042a7223 */ /* 0x080fe200000100ff */
[-C--:B------:R-:W-:Y:S01]  /*8890*/  FFMA.FTZ R15, R27, R22.reuse, R24 ;  /* 0x000000161b0f7223 */ /* 0x080fe20000010018 */
[----:B------:R-:W-:Y:S01]  /*88a0*/  FFMA.FTZ R44, R2, R21, RZ ;  /* 0x00000015022c7223 */ /* 0x000fe200000100ff */
[----:B------:R-:W-:Y:S01]  /*88b0*/  FFMA.FTZ R24, R32, R22, R25 ;  /* 0x0000001620187223 */ /* 0x000fe20000010019 */
[----:B------:R-:W-:-:S02]  /*88c0*/  HADD2.F32 R23, -RZ, R23.H1_H1 ;  /* 0x30000017ff177230 */ /* 0x000fc40000004100 */
[----:B------:R-:W-:Y:S01]  /*88d0*/  FFMA.FTZ R21, R33, R22, R42 ;  /* 0x0000001621157223 */ /* 0x000fe2000001002a */
[----:B------:R-:W-:Y:S01]  /*88e0*/  FFMA.FTZ R15, R46, R40, R15 ;  /* 0x000000282e0f7223 */ /* 0x000fe2000001000f */
[----:B------:R-:W-:Y:S01]  /*88f0*/  FFMA.FTZ R44, R45, R22, R44 ;  /* 0x000000162d2c7223 */ /* 0x000fe2000001002c */
[-C--:B------:R-:W-:Y:S01]  /*8900*/  FFMA.FTZ R25, R47, R40.reuse, R24 ;  /* 0x000000282f197223 */ /* 0x080fe20000010018 */
[-C--:B------:R-:W-:Y:S01]  /*8910*/  FFMA.FTZ R24, R48, R40.reuse, R21 ;  /* 0x0000002830187223 */ /* 0x080fe20000010015 */
[----:B0-----:R-:W-:Y:S02]  /*8920*/  HADD2.F32 R21, -RZ, R16.H0_H0 ;  /* 0x20000010ff157230 */ /* 0x001fe40000004100 */
[-C--:B------:R-:W-:Y:S01]  /*8930*/  FFMA.FTZ R22, R50, R23.reuse, R15 ;  /* 0x0000001732167223 */ /* 0x080fe2000001000f */
[----:B------:R-:W-:Y:S01]  /*8940*/  FFMA.FTZ R39, R49, R40, R44 ;  /* 0x0000002831277223 */ /* 0x000fe2000001002c */
[-C--:B------:R-:W-:Y:S01]  /*8950*/  FFMA.FTZ R40, R51, R23.reuse, R24 ;  /* 0x0000001733287223 */ /* 0x080fe20000010018 */
[----:B------:R-:W-:Y:S01]  /*8960*/  FFMA.FTZ R25, R68, R23, R25 ;  /* 0x0000001744197223 */ /* 0x000fe20000010019 */
[----:B------:R-:W-:Y:S01]  /*8970*/  FFMA.FTZ R24, R53, R21, R22 ;  /* 0x0000001535187223 */ /* 0x000fe20000010016 */
[----:B------:R-:W-:-:S02]  /*8980*/  FFMA.FTZ R39, R52, R23, R39 ;  /* 0x0000001734277223 */ /* 0x000fc40000010027 */
[----:B------:R-:W0:Y:S01]  /*8990*/  LDS.64 R22, [UR4+0x2b0] ;  /* 0x0002b004ff167984 */ /* 0x000e220008000a00 */
[----:B------:R-:W-:Y:S02]  /*89a0*/  HADD2.F32 R16, -RZ, R16.H1_H1 ;  /* 0x30000010ff107230 */ /* 0x000fe40000004100 */
        /* <DEDUP_REMOVED lines=19> */
[----:B------:R-:W-:Y:S01]  /*8ae0*/  F2FP.F16.F32.PACK_AB R6, RZ, R6 ;  /* 0x00000006ff06723e */ /* 0x000fe200000000ff */
[----:B------:R-:W-:Y:S01]  /*8af0*/  FMUL.FTZ R24, R31, R24 ;  /* 0x000000181f187220 */ /* 0x000fe20000410000 */
[----:B------:R-:W-:Y:S01]  /*8b00*/  F2FP.F16.F32.PACK_AB R5, RZ, R5 ;  /* 0x00000005ff05723e */ /* 0x000fe200000000ff */
[----:B------:R-:W-:Y:S01]  /*8b10*/  FMUL.FTZ R25, R30, R25 ;  /* 0x000000191e197220 */ /* 0x000fe20000410000 */
[C---:B------:R-:W-:Y:S01]  /*8b20*/  FMUL.FTZ R21, R28.reuse, R21 ;  /* 0x000000151c157220 */ /* 0x040fe20000410000 */
[C---:B------:R-:W-:Y:S01]  /*8b30*/  FMUL.FTZ R40, R19.reuse, R40 ;  /* 0x0000002813287220 */ /* 0x040fe20000410000 */
[----:B------:R-:W-:Y:S01]  /*8b40*/  FMUL.FTZ R13, R28, R13 ;  /* 0x0000000d1c0d7220 */ /* 0x000fe20000410000 */
[----:B------:R-:W-:Y:S01]  /*8b50*/  FMUL.FTZ R14, R19, R14 ;  /* 0x0000000e130e7220 */ /* 0x000fe20000410000 */
[----:B------:R-:W1:Y:S01]  /*8b60*/  LDS.64 R16, [UR4+0x2b8] ;  /* 0x0002b804ff107984 */ /* 0x000e620008000a00 */
[----:B------:R-:W-:-:S02]  /*8b70*/  PRMT R6, R6, 0x5410, R5 ;  /* 0x0000541006067816 */ /* 0x000fc40000000005 */
[----:B------:R-:W-:Y:S02]  /*8b80*/  F2FP.F16.F32.PACK_AB R24, RZ, R24 ;  /* 0x00000018ff18723e */ /* 0x000fe400000000ff */
        /* <DEDUP_REMOVED lines=8> */
[----:B0-----:R-:W-:Y:S01]  /*8c10*/  HADD2.F32 R15, -RZ, R22.H0_H0 ;  /* 0x20000016ff0f7230 */ /* 0x001fe20000004100 */
[----:B------:R-:W-:Y:S02]  /*8c20*/  PRMT R6, R24, 0x5410, R25 ;  /* 0x0000541018067816 */ /* 0x000fe40000000019 */
[----:B------:R-:W0:Y:S01]  /*8c30*/  LDS.64 R24, [UR4+0x330] ;  /* 0x00033004ff187984 */ /* 0x000e220008000a00 */
[----:B------:R-:W-:Y:S02]  /*8c40*/  HFMA2 R5, R21, 1, 1, R20 ;  /* 0x3c003c0015057831 */ /* 0x000fe40000000014 */
[----:B------:R-:W-:Y:S02]  /*8c50*/  HADD2.F32 R22, -RZ, R22.H1_H1 ;  /* 0x30000016ff167230 */ /* 0x000fe40000004100 */
[----:B------:R-:W-:Y:S01]  /*8c60*/  FFMA.FTZ R20, R3, R15, RZ ;  /* 0x0000000f03147223 */ /* 0x000fe200000100ff */
[----:B------:R-:W-:-:S02]  /*8c70*/  HFMA2 R6, R6, 1, 1, R36 ;  /* 0x3c003c0006067831 */ /* 0x000fc40000000024 */
[-C--:B------:R-:W-:Y:S01]  /*8c80*/  FFMA.FTZ R21, R0, R15.reuse, RZ ;  /* 0x0000000f00157223 */ /* 0x080fe200000100ff */
[-C--:B------:R-:W-:Y:S01]  /*8c90*/  FFMA.FTZ R36, R4, R15.reuse, RZ ;  /* 0x0000000f04247223 */ /* 0x080fe200000100ff */
[----:B------:R-:W-:Y:S01]  /*8ca0*/  FFMA.FTZ R40, R2, R15, RZ ;  /* 0x0000000f02287223 */ /* 0x000fe200000100ff */
[-C--:B------:R-:W-:Y:S01]  /*8cb0*/  FFMA.FTZ R15, R27, R22.reuse, R20 ;  /* 0x000000161b0f7223 */ /* 0x080fe20000010014 */
[-C--:B------:R-:W-:Y:S01]  /*8cc0*/  FFMA.FTZ R20, R32, R22.reuse, R21 ;  /* 0x0000001620147223 */ /* 0x080fe20000010015 */
[----:B------:R-:W-:Y:S02]  /*8cd0*/  HADD2.F32 R34, -RZ, R23.H0_H0 ;  /* 0x20000017ff227230 */ /* 0x000fe40000004100 */
[----:B------:R-:W-:-:S03]  /*8ce0*/  FFMA.FTZ R21, R33, R22, R36 ;  /* 0x0000001621157223 */ /* 0x000fc60000010024 */
[-C--:B------:R-:W-:Y:S01]  /*8cf0*/  FFMA.FTZ R39, R47, R34.reuse, R20 ;  /* 0x000000222f277223 */ /* 0x080fe20000010014 */
[----:B------:R-:W-:Y:S02]  /*8d00*/  FFMA.FTZ R36, R48, R34, R21 ;  /* 0x0000002230247223 */ /* 0x000fe40000010015 */
[----:B------:R-:W2:Y:S01]  /*8d10*/  LDS.64 R20, [UR4+0x338] ;  /* 0x00033804ff147984 */ /* 0x000ea20008000a00 */
[----:B------:R-:W-:Y:S02]  /*8d20*/  HADD2.F32 R23, -RZ, R23.H1_H1 ;  /* 0x30000017ff177230 */ /* 0x000fe40000004100 */
[----:B------:R-:W-:Y:S01]  /*8d30*/  FFMA.FTZ R40, R45, R22, R40 ;  /* 0x000000162d287223 */ /* 0x000fe20000010028 */
[----:B------:R-:W-:Y:S02]  /*8d40*/  HADD2 R13, R13, R35 ;  /* 0x000000230d0d7230 */ /* 0x000fe40000000000 */
[----:B------:R-:W-:Y:S01]  /*8d50*/  FFMA.FTZ R15, R46, R34, R15 ;  /* 0x000000222e0f7223 */ /* 0x000fe2000001000f */
[----:B-1----:R-:W-:-:S02]  /*8d60*/  HADD2.F32 R35, -RZ, R16.H0_H0 ;  /* 0x20000010ff237230 */ /* 0x002fc40000004100 */
[----:B------:R-:W-:Y:S01]  /*8d70*/  FFMA.FTZ R41, R49, R34, R40 ;  /* 0x0000002231297223 */ /* 0x000fe20000010028 */
[-C--:B------:R-:W-:Y:S01]  /*8d80*/  FFMA.FTZ R36, R51, R23.reuse, R36 ;  /* 0x0000001733247223 */ /* 0x080fe20000010024 */
[-C--:B------:R-:W-:Y:S01]  /*8d90*/  FFMA.FTZ R22, R50, R23.reuse, R15 ;  /* 0x0000001732167223 */ /* 0x080fe2000001000f */
[-C--:B------:R-:W-:Y:S01]  /*8da0*/  FFMA.FTZ R39, R68, R23.reuse, R39 ;  /* 0x0000001744277223 */ /* 0x080fe20000010027 */
[----:B------:R-:W-:Y:S01]  /*8db0*/  FFMA.FTZ R41, R52, R23, R41 ;  /* 0x0000001734297223 */ /* 0x000fe20000010029 */
[----:B------:R-:W-:Y:S02]  /*8dc0*/  HADD2.F32 R16, -RZ, R16.H1_H1 ;  /* 0x30000010ff107230 */ /* 0x000fe40000004100 */
        /* <DEDUP_REMOVED lines=8> */
[--C-:B0-----:R-:W-:Y:S02]  /*8e50*/  HADD2.F32 R23, -RZ, R24.reuse.H0_H0 ;  /* 0x20000018ff177230 */ /* 0x101fe40000004100 */
[-C--:B------:R-:W-:Y:S01]  /*8e60*/  FFMA.FTZ R39, R58, R16.reuse, R39 ;  /* 0x000000103a277223 */ /* 0x080fe20000010027 */
[----:B------:R-:W-:Y:S01]  /*8e70*/  FFMA.FTZ R41, R60, R16, R41 ;  /* 0x000000103c297223 */ /* 0x000fe20000010029 */
[----:B------:R-:W-:Y:S01]  /*8e80*/  FFMA.FTZ R36, R63, R15, R36 ;  /* 0x0000000f3f247223 */ /* 0x000fe20000010024 */
[----:B------:R-:W-:Y:S02]  /*8e90*/  HADD2.F32 R24, -RZ, R24.H1_H1 ;  /* 0x30000018ff187230 */ /* 0x000fe40000004100 */
[-C--:B------:R-:W-:Y:S01]  /*8ea0*/  FFMA.FTZ R34, R3, R23.reuse, RZ ;  /* 0x0000001703227223 */ /* 0x080fe200000100ff */
[----:B------:R-:W-:Y:S01]  /*8eb0*/  FFMA.FTZ R3, R0, R23, RZ ;  /* 0x0000001700037223 */ /* 0x000fe200000100ff */
[-C--:B------:R-:W-:Y:S01]  /*8ec0*/  FFMA.FTZ R22, R61, R15.reuse, R22 ;  /* 0x0000000f3d167223 */ /* 0x080fe20000010016 */
[-C--:B------:R-:W-:Y:S01]  /*8ed0*/  FFMA.FTZ R39, R62, R15.reuse, R39 ;  /* 0x0000000f3e277223 */ /* 0x080fe20000010027 */
[----:B------:R-:W-:Y:S01]  /*8ee0*/  FFMA.FTZ R41, R64, R15, R41 ;  /* 0x0000000f40297223 */ /* 0x000fe20000010029 */
        /* <DEDUP_REMOVED lines=18> */
[----:B------:R-:W-:Y:S02]  /*9010*/  HADD2.F32 R20, -RZ, R20.H1_H1 ;  /* 0x30000014ff147230 */ /* 0x000fe40000004100 */
[-C--:B------:R-:W-:Y:S01]  /*9020*/  FFMA.FTZ R50, R53, R3.reuse, R50 ;  /* 0x0000000335327223 */ /* 0x080fe20000010032 */
[----:B------:R-:W-:Y:S01]  /*9030*/  FFMA.FTZ R47, R54, R3, R47 ;  /* 0x00000003362f7223 */ /* 0x000fe2000001002f */
[-C--:B------:R-:W-:Y:S01]  /*9040*/  FFMA.FTZ R22, R65, R17.reuse, R22 ;  /* 0x0000001141167223 */ /* 0x080fe20000010016 */
        /* <DEDUP_REMOVED lines=19> */
[C---:B------:R-:W-:Y:S01]  /*9180*/  FMUL.FTZ R22, R31.reuse, R22 ;  /* 0x000000161f167220 */ /* 0x040fe20000410000 */
[----:B------:R-:W-:Y:S01]  /*9190*/  FMUL.FTZ R50, R31, R50 ;  /* 0x000000321f327220 */ /* 0x000fe20000410000 */
[C---:B------:R-:W-:Y:S01]  /*91a0*/  FMUL.FTZ R39, R30.reuse, R39 ;  /* 0x000000271e277220 */ /* 0x040fe20000410000 */
[----:B------:R-:W-:Y:S01]  /*91b0*/  FMUL.FTZ R47, R30, R47 ;  /* 0x0000002f1e2f7220 */ /* 0x000fe20000410000 */
[----:B------:R-:W-:Y:S01]  /*91c0*/  ISETP.GE.AND P0, PT, R120, R29, PT ;  /* 0x0000001d7800720c */ /* 0x000fe20003f06270 */
[C---:B------:R-:W-:Y:S01]  /*91d0*/  FMUL.FTZ R15, R28.reuse, R15 ;  /* 0x0000000f1c0f7220 */ /* 0x040fe20000410000 */
        /* <DEDUP_REMOVED lines=18> */
[----:B------:R-:W-:Y:S02]  /*9300*/  HFMA2 R2, R50, 1, 1, R18 ;  /* 0x3c003c0032027831 */ /* 0x000fe40000000012 */
[----:B------:R-:W-:Y:S02]  /*9310*/  HADD2 R3, R15, R38 ;  /* 0x000000260f037230 */ /* 0x000fe40000000000 */
[----:B------:R-:W-:-:S04]  /*9320*/  IMAD.WIDE R128, R117, 0x4, R128 ;  /* 0x0000000475807825 */ /* 0x000fc800078e0280 */
[----:B------:R-:W-:Y:S01]  /*9330*/  HADD2 R0, R69, R26 ;  /* 0x0000001a45007230 */ /* 0x000fe20000000000 */
[----:B------:R-:W-:Y:S06]  /*9340*/  @!P0 BRA `(.L_x_2478) ;  /* 0xffffff7c00288947 */ /* 0x000fec000383ffff */
.L_x_2477:
[----:B------:R-:W-:-:S04]  /*9350*/  VIMNMX R81, PT, PT, R121, UR11, PT ;  /* 0x0000000b79517c48 */ /* 0x000fc8000bfe0100 */
[----:B------:R-:W-:-:S13]  /*9360*/  ISETP.GT.AND P0, PT, R81, R120, PT ;  /* 0x000000785100720c */ /* 0x000fda0003f04270 */
[----:B------:R-:W-:Y:S05]  /*9370*/  @!P0 BRA `(.L_x_2479) ;  /* 0x0000004800608947 */ /* 0x000fea0003800000 */
[----:B------:R-:W-:-:S03]  /*9380*/  IMAD.WIDE.U32 R16, R120, 0x4, R124 ;  /* 0x0000000478107825 */ /* 0x000fc600078e007c */
[----:B------:R-:W-:-:S04]  /*9390*/  IADD3 R74, P0, PT, R16, 0x2, RZ ;  /* 0x00000002104a7810 */ /* 0x000fc80007f1e0ff */
[----:B------:R-:W-:-:S09]  /*93a0*/  IADD3.X R75, PT, PT, RZ, R17, RZ, P0, !PT ;  /* 0x00000011ff4b7210 */ /* 0x000fd200007fe4ff */
.L_x_2480:
[----:B------:R-:W2:Y:S01]  /*93b0*/  LDG.E.128.CONSTANT R24, desc[UR8][R128.64] ;  /* 0x0000000880187981 */ /* 0x000ea2000c1e9d00 */
[----:B------:R-:W-:-:S05]  /*93c0*/  MOV R117, UR10 ;  /* 0x0000000a00757c02 */ /* 0x000fca0008000f00 */
[----:B------:R-:W-:-:S04]  /*93d0*/  IMAD.WIDE R20, R117, 0x4, R128 ;  /* 0x0000000475147825 */ /* 0x000fc800078e0280 */
[C---:B------:R-:W-:Y:S02]  /*93e0*/  IMAD.WIDE R138, R117.reuse, 0x4, R20 ;  /* 0x00000004758a7825 */ /* 0x040fe400078e0214 */
[----:B------:R-:W3:Y:S04]  /*93f0*/  LDG.E.128.CONSTANT R20, desc[UR8][R20.64] ;  /* 0x0000000814147981 */ /* 0x000ee8000c1e9d00 */
[----:B------:R0:W4:Y:S01]  /*9400*/  LDG.E.128.CONSTANT R16, desc[UR8][R138.64] ;  /* 0x000000088a107981 */ /* 0x000122000c1e9d00 */
[----:B------:R-:W-:Y:S01]  /*9410*/  ISETP.NE.AND P0, PT, R120, R119, PT ;  /* 0x000000777800720c */ /* 0x000fe20003f05270 */
[----:B0-----:R-:W-:Y:S01]  /*9420*/  IMAD.WIDE R138, R117, 0x4, R138 ;  /* 0x00000004758a7825 */ /* 0x001fe200078e028a */
[----:B--2---:R-:W-:-:S04]  /*9430*/  SHF.R.U32.HI R36, RZ, 0x12, R27 ;  /* 0x00000012ff247819 */ /* 0x004fc8000001161b */
[----:B------:R-:W-:-:S04]  /*9440*/  LOP3.LUT R36, R36, 0x3f, RZ, 0xc0, !PT ;  /* 0x0000003f24247812 */ /* 0x000fc800078ec0ff */
[----:B------:R-:W-:-:S03]  /*9450*/  IADD3 R52, PT, PT, R36, -0x20, RZ ;  /* 0xffffffe024347810 */ /* 0x000fc60007ffe0ff */
[----:B------:R-:W-:-:S06]  /*9460*/  @!P0 LEA R36, R118, R1, 0x3 ;  /* 0x0000000176248211 */ /* 0x000fcc00078e18ff */
[----:B------:R-:W2:Y:S01]  /*9470*/  @!P0 LDL.64 R36, [R36+0x8] ;  /* 0x0000080024248983 */ /* 0x000ea20000100a00 */
[----:B------:R-:W-:Y:S02]  /*9480*/  LOP3.LUT R29, R26, 0x3f, RZ, 0xc0, !PT ;  /* 0x0000003f1a1d7812 */ /* 0x000fe400078ec0ff */
[----:B------:R-:W-:Y:S02]  /*9490*/  LOP3.LUT R15, R25, 0x3f, RZ, 0xc0, !PT ;  /* 0x0000003f190f7812 */ /* 0x000fe400078ec0ff */
[----:B------:R-:W-:Y:S02]  /*94a0*/  IADD3 R87, PT, PT, R29, -0x20, RZ ;  /* 0xffffffe01d577810 */ /* 0x000fe40007ffe0ff */
[----:B------:R-:W-:Y:S02]  /*94b0*/  SHF.R.U32.HI R29, RZ, 0x6, R27 ;  /* 0x00000006ff1d7819 */ /* 0x000fe4000001161b */
[----:B------:R-:W-:Y:S02]  /*94c0*/  IADD3 R89, PT, PT, R15, -0x20, RZ ;  /* 0xffffffe00f597810 */ /* 0x000fe40007ffe0ff */
[----:B------:R-:W-:-:S02]  /*94d0*/  LOP3.LUT R29, R29, 0x3f, RZ, 0xc0, !PT ;  /* 0x0000003f1d1d7812 */ /* 0x000fc400078ec0ff */
[----:B------:R-:W-:Y:S02]  /*94e0*/  LOP3.LUT R15, R27, 0x3f, RZ, 0xc0, !PT ;  /* 0x0000003f1b0f7812 */ /* 0x000fe400078ec0ff */
[----:B------:R-:W-:Y:S02]  /*94f0*/  SHF.R.U32.HI R28, RZ, 0x6, R25 ;  /* 0x00000006ff1c7819 */ /* 0x000fe40000011619 */
[----:B------:R-:W-:Y:S02]  /*9500*/  IADD3 R34, PT, PT, R29, -0x20, RZ ;  /* 0xffffffe01d227810 */ /* 0x000fe40007ffe0ff */
[--C-:B------:R-:W-:Y:S02]  /*9510*/  SHF.R.U32.HI R29, RZ, 0xc, R24.reuse ;  /* 0x0000000cff1d7819 */ /* 0x100fe40000011618 */
[----:B------:R-:W-:Y:S02]  /*9520*/  IADD3 R83, PT, PT, R15, -0x20, RZ ;  /* 0xffffffe00f537810 */ /* 0x000fe40007ffe0ff */
[----:B------:R-:W-:-:S02]  /*9530*/  SHF.R.U32.HI R31, RZ, 0x12, R24 ;  /* 0x00000012ff1f7819 */ /* 0x000fc40000011618 */
[----:B------:R-:W-:Y:S02]  /*9540*/  LOP3.LUT R15, R24, 0x3f, RZ, 0xc0, !PT ;  /* 0x0000003f180f7812 */ /* 0x000fe400078ec0ff */
[----:B------:R-:W-:Y:S02]  /*9550*/  LOP3.LUT R28, R28, 0x3f, RZ, 0xc0, !PT ;  /* 0x0000003f1c1c7812 */ /* 0x000fe400078ec0ff */
[----:B------:R-:W-:Y:S02]  /*9560*/  LOP3.LUT R29, R29, 0x3f, RZ, 0xc0, !PT ;  /* 0x0000003f1d1d7812 */ /* 0x000fe400078ec0ff */
[----:B------:R-:W-:Y:S02]  /*9570*/  LOP3.LUT R31, R31, 0x3f, RZ, 0xc0, !PT ;  /* 0x0000003f1f1f7812 */ /* 0x000fe400078ec0ff */
[----:B------:R-:W-:Y:S02]  /*9580*/  IADD3 R15, PT, PT, R15, -0x20, RZ ;  /* 0xffffffe00f0f7810 */ /* 0x000fe40007ffe0ff */
[----:B------:R-:W-:-:S02]  /*9590*/  IADD3 R30, PT, PT, R28, -0x20, RZ ;  /* 0xffffffe01c1e7810 */ /* 0x000fc40007ffe0ff */
[--C-:B------:R-:W-:Y:S02]  /*95a0*/  SHF.R.U32.HI R28, RZ, 0x6, R24.reuse ;  /* 0x00000006ff1c7819 */ /* 0x100fe40000011618 */
[----:B------:R-:W-:Y:S01]  /*95b0*/  IADD3 R78, PT, PT, R29, -0x20, RZ ;  /* 0xffffffe01d4e7810 */ /* 0x000fe20007ffe0ff */
[----:B------:R0:W-:Y:S01]  /*95c0*/  I2F.F16 R91, R15 ;  /* 0x0000000f005b7306 */ /* 0x0001e20000200c00 */
[----:B------:R-:W-:Y:S02]  /*95d0*/  IADD3 R29, PT, PT, R31, -0x20, RZ ;  /* 0xffffffe01f1d7810 */ /* 0x000fe40007ffe0ff */
[----:B------:R-:W-:Y:S02]  /*95e0*/  SHF.R.U32.HI R31, RZ, 0xc, R25 ;  /* 0x0000000cff1f7819 */ /* 0x000fe40000011619 */
[----:B------:R-:W-:Y:S02]  /*95f0*/  SHF.R.U32.HI R33, RZ, 0x18, R24 ;  /* 0x00000018ff217819 */ /* 0x000fe40000011618 */
[----:B0-----:R-:W-:-:S02]  /*9600*/  LOP3.LUT R15, R28, 0x3f, RZ, 0xc0, !PT ;  /* 0x0000003f1c0f7812 */ /* 0x001fc400078ec0ff */
[----:B------:R-:W-:Y:S02]  /*9610*/  LOP3.LUT R31, R31, 0x3f, RZ, 0xc0, !PT ;  /* 0x0000003f1f1f7812 */ /* 0x000fe400078ec0ff */
[----:B------:R-:W-:Y:S02]  /*9620*/  IADD3 R15, PT, PT, R15, -0x20, RZ ;  /* 0xffffffe00f0f7810 */ /* 0x000fe40007ffe0ff */
[----:B------:R-:W-:Y:S02]  /*9630*/  IADD3 R76, PT, PT, R31, -0x20, RZ ;  /* 0xffffffe01f4c7810 */ /* 0x000fe40007ffe0ff */
[----:B------:R0:W-:Y:S01]  /*9640*/  I2F.F16 R32, R15 ;  /* 0x0000000f00207306 */ /* 0x0001e20000200c00 */
[----:B------:R-:W-:Y:S02]  /*9650*/  LOP3.LUT R33, R33, 0x3f, RZ, 0xc0, !PT ;  /* 0x0000003f21217812 */ /* 0x000fe400078ec0ff */
[----:B------:R-:W-:Y:S02]  /*9660*/  SHF.R.U32.HI R31, RZ, 0x18, R25 ;  /* 0x00000018ff1f7819 */ /* 0x000fe40000011619 */
[----:B------:R-:W-:-:S02]  /*9670*/  SHF.R.U32.HI R35, RZ, 0x6, R26 ;  /* 0x00000006ff237819 */ /* 0x000fc4000001161a */
[----:B---3--:R-:W-:Y:S02]  /*9680*/  SHF.R.U32 R24, R24, 0x1e, R20 ;  /* 0x0000001e18187819 */ /* 0x008fe40000001614 */
[----:B0-----:R-:W-:Y:S01]  /*9690*/  SHF.R.U32.HI R15, RZ, 0x12, R25 ;  /* 0x00000012ff0f7819 */ /* 0x001fe20000011619 */
[----:B------:R0:W-:Y:S01]  /*96a0*/  I2F.F16 R28, R34 ;  /* 0x00000022001c7306 */ /* 0x0001e20000200c00 */
[----:B------:R-:W-:Y:S02]  /*96b0*/  SHF.R.U32 R25, R25, 0x1e, R21 ;  /* 0x0000001e19197819 */ /* 0x000fe40000001615 */
[----:B------:R-:W-:Y:S02]  /*96c0*/  IADD3 R33, PT, PT, R33, -0x20, RZ ;  /* 0xffffffe021217810 */ /* 0x000fe40007ffe0ff */
[----:B------:R-:W-:Y:S02]  /*96d0*/  LOP3.LUT R35, R35, 0x3f, RZ, 0xc0, !PT ;  /* 0x0000003f23237812 */ /* 0x000fe400078ec0ff */
[----:B------:R-:W-:-:S02]  /*96e0*/  LOP3.LUT R24, R24, 0x3f, RZ, 0xc0, !PT ;  /* 0x0000003f18187812 */ /* 0x000fc400078ec0ff */
[----:B0-----:R-:W-:Y:S02]  /*96f0*/  LOP3.LUT R34, R31, 0x3f, RZ, 0xc0, !PT ;  /* 0x0000003f1f227812 */ /* 0x001fe400078ec0ff */
[----:B------:R-:W-:Y:S01]  /*9700*/  LOP3.LUT R25, R25, 0x3f, RZ, 0xc0, !PT ;  /* 0x0000003f19197812 */ /* 0x000fe200078ec0ff */
[----:B------:R0:W-:Y:S01]  /*9710*/  I2F.F16 R79, R33 ;  /* 0x00000021004f7306 */ /* 0x0001e20000200c00 */
[----:B------:R-:W-:Y:S02]  /*9720*/  IADD3 R77, PT, PT, R34, -0x20, RZ ;  /* 0xffffffe0224d7810 */ /* 0x000fe40007ffe0ff */
[----:B------:R-:W-:Y:S02]  /*9730*/  LOP3.LUT R15, R15, 0x3f, RZ, 0xc0, !PT ;  /* 0x0000003f0f0f7812 */ /* 0x000fe400078ec0ff */
[----:B------:R-:W-:Y:S02]  /*9740*/  IADD3 R34, PT, PT, R35, -0x20, RZ ;  /* 0xffffffe023227810 */ /* 0x000fe40007ffe0ff */
[----:B------:R-:W-:-:S02]  /*9750*/  SHF.R.U32.HI R35, RZ, 0x12, R26 ;  /* 0x00000012ff237819 */ /* 0x000fc4000001161a */
[----:B0-----:R-:W-:Y:S02]  /*9760*/  SHF.R.U32.HI R33, RZ, 0xc, R26 ;  /* 0x0000000cff217819 */ /* 0x001fe4000001161a */
[----:B------:R-:W-:Y:S02]  /*9770*/  IADD3 R24, PT, PT, R24, -0x20, RZ ;  /* 0xffffffe018187810 */ /* 0x000fe40007ffe0ff */
[----:B------:R-:W-:Y:S02]  /*9780*/  IADD3 R40, PT, PT, R25, -0x20, RZ ;  /* 0xffffffe019287810 */ /* 0x000fe40007ffe0ff */
[----:B------:R-:W-:Y:S01]  /*9790*/  SHF.R.U32.HI R25, RZ, 0x4, R20 ;  /* 0x00000004ff197819 */ /* 0x000fe20000011614 */
[----:B------:R0:W-:Y:S01]  /*97a0*/  I2F.F16 R46, R24 ;  /* 0x00000018002e7306 */ /* 0x0001e20000200c00 */
[----:B------:R-:W-:Y:S02]  /*97b0*/  IADD3 R15, PT, PT, R15, -0x20, RZ ;  /* 0xffffffe00f0f7810 */ /* 0x000fe40007ffe0ff */
[----:B------:R-:W-:-:S02]  /*97c0*/  LOP3.LUT R33, R33, 0x3f, RZ, 0xc0, !PT ;  /* 0x0000003f21217812 */ /* 0x000fc400078ec0ff */
[----:B------:R-:W-:Y:S02]  /*97d0*/  LOP3.LUT R35, R35, 0x3f, RZ, 0xc0, !PT ;  /* 0x0000003f23237812 */ /* 0x000fe400078ec0ff */
[----:B------:R-:W-:Y:S02]  /*97e0*/  LOP3.LUT R25, R25, 0x3f, RZ, 0xc0, !PT ;  /* 0x0000003f19197812 */ /* 0x000fe400078ec0ff */
[----:B0-----:R-:W-:Y:S01]  /*97f0*/  SHF.R.U32.HI R24, RZ, 0xa, R20 ;  /* 0x0000000aff187819 */ /* 0x001fe20000011614 */
[----:B------:R0:W-:Y:S01]  /*9800*/  I2F.F16 R31, R15 ;  /* 0x0000000f001f7306 */ /* 0x0001e20000200c00 */
[----:B------:R-:W-:Y:S02]  /*9810*/  IADD3 R54, PT, PT, R33, -0x20, RZ ;  /* 0xffffffe021367810 */ /* 0x000fe40007ffe0ff */
[----:B------:R-:W-:Y:S02]  /*9820*/  IADD3 R33, PT, PT, R35, -0x20, RZ ;  /* 0xffffffe023217810 */ /* 0x000fe40007ffe0ff */
[----:B------:R-:W-:-:S02]  /*9830*/  SHF.R.U32.HI R35, RZ, 0xc, R27 ;  /* 0x0000000cff237819 */ /* 0x000fc4000001161b */
[----:B------:R-:W-:Y:S02]  /*9840*/  IADD3 R25, PT, PT, R25, -0x20, RZ ;  /* 0xffffffe019197810 */ /* 0x000fe40007ffe0ff */
[----:B0-----:R-:W-:Y:S02]  /*9850*/  SHF.R.U32.HI R15, RZ, 0x18, R26 ;  /* 0x00000018ff0f7819 */ /* 0x001fe4000001161a */
[----:B------:R-:W-:Y:S01]  /*9860*/  LOP3.LUT R24, R24, 0x3f, RZ, 0xc0, !PT ;  /* 0x0000003f18187812 */ /* 0x000fe200078ec0ff */
[----:B------:R0:W-:Y:S01]  /*9870*/  I2F.F16 R50, R25 ;  /* 0x0000001900327306 */ /* 0x0001e20000200c00 */
[----:B------:R-:W-:Y:S02]  /*9880*/  LOP3.LUT R15, R15, 0x3f, RZ, 0xc0, !PT ;  /* 0x0000003f0f0f7812 */ /* 0x000fe400078ec0ff */
[----:B------:R-:W-:Y:S02]  /*9890*/  LOP3.LUT R35, R35, 0x3f, RZ, 0xc0, !PT ;  /* 0x0000003f23237812 */ /* 0x000fe400078ec0ff */
[----:B------:R-:W-:-:S02]  /*98a0*/  IADD3 R24, PT, PT, R24, -0x20, RZ ;  /* 0xffffffe018187810 */ /* 0x000fc40007ffe0ff */
[----:B------:R-:W-:Y:S02]  /*98b0*/  IADD3 R53, PT, PT, R15, -0x20, RZ ;  /* 0xffffffe00f357810 */ /* 0x000fe40007ffe0ff */
[--C-:B0-----:R-:W-:Y:S01]  /*98c0*/  SHF.R.U32.HI R25, RZ, 0xa, R22.reuse ;  /* 0x0000000aff197819 */ /* 0x101fe20000011616 */
[----:B------:R0:W-:Y:S01]  /*98d0*/  I2F.F16 R57, R24 ;  /* 0x0000001800397306 */ /* 0x0001e20000200c00 */
[----:B------:R-:W-:Y:S02]  /*98e0*/  IADD3 R15, PT, PT, R35, -0x20, RZ ;  /* 0xffffffe0230f7810 */ /* 0x000fe40007ffe0ff */
[----:B------:R-:W-:Y:S02]  /*98f0*/  SHF.R.U32.HI R35, RZ, 0x18, R27 ;  /* 0x00000018ff237819 */ /* 0x000fe4000001161b */
[----:B------:R-:W-:Y:S02]  /*9900*/  LOP3.LUT R25, R25, 0x3f, RZ, 0xc0, !PT ;  /* 0x0000003f19197812 */ /* 0x000fe400078ec0ff */
[----:B------:R-:W-:-:S02]  /*9910*/  SHF.R.U32 R26, R26, 0x1e, R22 ;  /* 0x0000001e1a1a7819 */ /* 0x000fc40000001616 */
[--C-:B0-----:R-:W-:Y:S02]  /*9920*/  SHF.R.U32.HI R24, RZ, 0x4, R23.reuse ;  /* 0x00000004ff187819 */ /* 0x101fe40000011617 */
[----:B------:R-:W-:Y:S02]  /*9930*/  SHF.R.U32 R27, R27, 0x1e, R23 ;  /* 0x0000001e1b1b7819 */ /* 0x000fe40000001617 */
[----:B------:R-:W-:Y:S02]  /*9940*/  IADD3 R47, PT, PT, R25, -0x20, RZ ;  /* 0xffffffe0192f7810 */ /* 0x000fe40007ffe0ff */
[----:B------:R-:W-:Y:S02]  /*9950*/  LOP3.LUT R24, R24, 0x3f, RZ, 0xc0, !PT ;  /* 0x0000003f18187812 */ /* 0x000fe400078ec0ff */
[----:B------:R-:W-:Y:S02]  /*9960*/  LOP3.LUT R26, R26, 0x3f, RZ, 0xc0, !PT ;  /* 0x0000003f1a1a7812 */ /* 0x000fe400078ec0ff */
[----:B------:R-:W-:-:S02]  /*9970*/  LOP3.LUT R27, R27, 0x3f, RZ, 0xc0, !PT ;  /* 0x0000003f1b1b7812 */ /* 0x000fc400078ec0ff */
[----:B------:R-:W-:Y:S02]  /*9980*/  SHF.R.U32.HI R25, RZ, 0xa, R23 ;  /* 0x0000000aff197819 */ /* 0x000fe40000011617 */
[----:B------:R-:W-:Y:S02]  /*9990*/  IADD3 R44, PT, PT, R24, -0x20, RZ ;  /* 0xffffffe0182c7810 */ /* 0x000fe40007ffe0ff */
[----:B------:R-:W-:Y:S02]  /*99a0*/  IADD3 R38, PT, PT, R26, -0x20, RZ ;  /* 0xffffffe01a267810 */ /* 0x000fe40007ffe0ff */
[----:B------:R-:W-:Y:S02]  /*99b0*/  IADD3 R42, PT, PT, R27, -0x20, RZ ;  /* 0xffffffe01b2a7810 */ /* 0x000fe40007ffe0ff */
[----:B------:R-:W-:Y:S02]  /*99c0*/  LOP3.LUT R25, R25, 0x3f, RZ, 0xc0, !PT ;  /* 0x0000003f19197812 */ /* 0x000fe400078ec0ff */
[----:B------:R-:W-:-:S02]  /*99d0*/  SHF.R.U32.HI R24, RZ, 0x10, R20 ;  /* 0x00000010ff187819 */ /* 0x000fc40000011614 */
[--C-:B------:R-:W-:Y:S02]  /*99e0*/  SHF.R.U32.HI R26, RZ, 0x4, R21.reuse ;  /* 0x00000004ff1a7819 */ /* 0x100fe40000011615 */
[----:B------:R-:W-:Y:S02]  /*99f0*/  SHF.R.U32.HI R27, RZ, 0xa, R21 ;  /* 0x0000000aff1b7819 */ /* 0x000fe40000011615 */
        /* <DEDUP_REMOVED lines=9> */
[----:B------:R-:W-:Y:S01]  /*9a90*/  SHF.R.U32.HI R24, RZ, 0x10, R21 ;  /* 0x00000010ff187819 */ /* 0x000fe20000011615 */
[----:B------:R-:W-:Y:S01]  /*9aa0*/  I2F.F16 R49, R26 ;  /* 0x0000001a00317306 */ /* 0x000fe20000200c00 */
[----:B------:R-:W-:-:S02]  /*9ab0*/  IADD3 R62, PT, PT, R25, -0x20, RZ ;  /* 0xffffffe0193e7810 */ /* 0x000fc40007ffe0ff */
[----:B------:R-:W-:Y:S02]  /*9ac0*/  LOP3.LUT R39, R24, 0x3f, RZ, 0xc0, !PT ;  /* 0x0000003f18277812 */ /* 0x000fe400078ec0ff */
[----:B------:R-:W-:-:S03]  /*9ad0*/  LOP3.LUT R35, R35, 0x3f, RZ, 0xc0, !PT ;  /* 0x0000003f23237812 */ /* 0x000fc600078ec0ff */
[----:B------:R0:W-:Y:S01]  /*9ae0*/  I2F.F16 R48, R27 ;  /* 0x0000001b00307306 */ /* 0x0001e20000200c00 */
[----:B------:R-:W-:Y:S01]  /*9af0*/  IADD3 R35, PT, PT, R35, -0x20, RZ ;  /* 0xffffffe023237810 */ /* 0x000fe20007ffe0ff */
[----:B0-----:R0:W3:Y:S06]  /*9b00*/  LDG.E.128.CONSTANT R24, desc[UR8][R138.64] ;  /* 0x000000088a187981 */ /* 0x0010ec000c1e9d00 */
[----:B------:R1:W-:Y:S02]  /*9b10*/  I2F.F16 R55, R35 ;  /* 0x0000002300377306 */ /* 0x0003e40000200c00 */
[----:B-1----:R-:W-:-:S04]  /*9b20*/  SHF.R.U32.HI R35, RZ, 0x4, R22 ;  /* 0x00000004ff237819 */ /* 0x002fc80000011616 */
[----:B------:R-:W-:-:S04]  /*9b30*/  LOP3.LUT R35, R35, 0x3f, RZ, 0xc0, !PT ;  /* 0x0000003f23237812 */ /* 0x000fc800078ec0ff */
[----:B------:R-:W-:-:S04]  /*9b40*/  IADD3 R35, PT, PT, R35, -0x20, RZ ;  /* 0xffffffe023237810 */ /* 0x000fc80007ffe0ff */
[----:B------:R-:W-:Y:S01]  /*9b50*/  I2F.F16 R56, R35 ;  /* 0x0000002300387306 */ /* 0x000fe20000200c00 */
[----:B------:R-:W-:-:S07]  /*9b60*/  IADD3 R39, PT, PT, R39, -0x20, RZ ;  /* 0xffffffe027277810 */ /* 0x000fce0007ffe0ff */
[----:B------:R1:W-:Y:S01]  /*9b70*/  I2F.F16 R35, R41 ;  /* 0x0000002900237306 */ /* 0x0003e20000200c00 */
[----:B------:R-:W-:Y:S02]  /*9b80*/  SHF.R.U32.HI R45, RZ, 0x16, R22 ;  /* 0x00000016ff2d7819 */ /* 0x000fe40000011616 */
[----:B-1----:R-:W-:-:S05]  /*9b90*/  SHF.R.U32.HI R41, RZ, 0x16, R21 ;  /* 0x00000016ff297819 */ /* 0x002fca0000011615 */
[----:B------:R-:W1:Y:S01]  /*9ba0*/  I2F.F16 R83, R83 ;  /* 0x0000005300537306 */ /* 0x000e620000200c00 */
[----:B----4-:R-:W-:-:S04]  /*9bb0*/  SHF.R.U32 R21, R21, 0x1c, R17 ;  /* 0x0000001c15157819 */ /* 0x010fc80000001611 */
[----:B------:R-:W-:Y:S02]  /*9bc0*/  LOP3.LUT R21, R21, 0x3f, RZ, 0xc0, !PT ;  /* 0x0000003f15157812 */ /* 0x000fe400078ec0ff */
[----:B------:R-:W-:Y:S01]  /*9bd0*/  SHF.R.U32.HI R59, RZ, 0x10, R23 ;  /* 0x00000010ff3b7819 */ /* 0x000fe20000011617 */
[----:B------:R-:W-:Y:S01]  /*9be0*/  I2F.F16 R89, R89 ;  /* 0x0000005900597306 */ /* 0x000fe20000200c00 */
[----:B------:R-:W-:Y:S02]  /*9bf0*/  IADD3 R21, PT, PT, R21, -0x20, RZ ;  /* 0xffffffe015157810 */ /* 0x000fe40007ffe0ff */
[----:B------:R-:W-:-:S05]  /*9c00*/  LOP3.LUT R45, R45, 0x3f, RZ, 0xc0, !PT ;  /* 0x0000003f2d2d7812 */ /* 0x000fca00078ec0ff */
[----:B------:R-:W4:Y:S01]  /*9c10*/  I2F.F16 R30, R30 ;  /* 0x0000001e001e7306 */ /* 0x000f220000200c00 */
[----:B------:R-:W-:-:S07]  /*9c20*/  LOP3.LUT R59, R59, 0x3f, RZ, 0xc0, !PT ;  /* 0x0000003f3b3b7812 */ /* 0x000fce00078ec0ff */
[----:B------:R-:W-:Y:S08]  /*9c30*/  I2F.F16 R78, R78 ;  /* 0x0000004e004e7306 */ /* 0x000ff00000200c00 */
[----:B------:R-:W5:Y:S08]  /*9c40*/  I2F.F16 R29, R29 ;  /* 0x0000001d001d7306 */ /* 0x000f700000200c00 */
[----:B------:R-:W0:Y:S01]  /*9c50*/  I2F.F16 R76, R76 ;  /* 0x0000004c004c7306 */ /* 0x000e220000200c00 */
[----:B------:R-:W-:-:S07]  /*9c60*/  IADD3 R58, PT, PT, R45, -0x20, RZ ;  /* 0xffffffe02d3a7810 */ /* 0x000fce0007ffe0ff */
[----:B------:R1:W-:Y:S01]  /*9c70*/  I2F.F16 R65, R39 ;  /* 0x0000002700417306 */ /* 0x0003e20000200c00 */
[----:B------:R-:W-:Y:S02]  /*9c80*/  SHF.R.U32 R20, R20, 0x1c, R16 ;  /* 0x0000001c14147819 */ /* 0x000fe40000001610 */
[----:B-1----:R-:W-:-:S05]  /*9c90*/  SHF.R.U32.HI R39, RZ, 0x16, R23 ;  /* 0x00000016ff277819 */ /* 0x002fca0000011617 */
[----:B------:R1:W-:Y:S01]  /*9ca0*/  I2F.F16 R114, R21 ;  /* 0x0000001500727306 */ /* 0x0003e20000200c00 */
[----:B------:R-:W-:Y:S02]  /*9cb0*/  LOP3.LUT R39, R39, 0x3f, RZ, 0xc0, !PT ;  /* 0x0000003f27277812 */ /* 0x000fe400078ec0ff */
[----:B------:R-:W-:Y:S02]  /*9cc0*/  IADD3 R45, PT, PT, R59, -0x20, RZ ;  /* 0xffffffe03b2d7810 */ /* 0x000fe40007ffe0ff */
[----:B-1----:R-:W-:Y:S02]  /*9cd0*/  SHF.R.U32.HI R21, RZ, 0x2, R19 ;  /* 0x00000002ff157819 */ /* 0x002fe40000011613 */
[----:B------:R-:W-:Y:S02]  /*9ce0*/  PRMT R83, R83, 0x5410, R28 ;  /* 0x0000541053537816 */ /* 0x000fe4000000001c */
[----:B------:R-:W-:Y:S02]  /*9cf0*/  SHF.R.U32.HI R43, RZ, 0x10, R22 ;  /* 0x00000010ff2b7819 */ /* 0x000fe40000011616 */
[----:B------:R-:W-:-:S02]  /*9d00*/  IADD3 R59, PT, PT, R39, -0x20, RZ ;  /* 0xffffffe0273b7810 */ /* 0x000fc40007ffe0ff */
[----:B------:R-:W-:Y:S02]  /*9d10*/  LOP3.LUT R28, R21, 0x3f, RZ, 0xc0, !PT ;  /* 0x0000003f151c7812 */ /* 0x000fe400078ec0ff */
[----:B------:R-:W-:Y:S02]  /*9d20*/  SHF.R.U32 R22, R22, 0x1c, R18 ;  /* 0x0000001c16167819 */ /* 0x000fe40000001612 */
[----:B------:R-:W-:Y:S02]  /*9d30*/  LOP3.LUT R39, R20, 0x3f, RZ, 0xc0, !PT ;  /* 0x0000003f14277812 */ /* 0x000fe400078ec0ff */
[----:B------:R1:W-:Y:S01]  /*9d40*/  I2F.F16 R20, R59 ;  /* 0x0000003b00147306 */ /* 0x0003e20000200c00 */
[----:B------:R-:W-:Y:S02]  /*9d50*/  LOP3.LUT R22, R22, 0x3f, RZ, 0xc0, !PT ;  /* 0x0000003f16167812 */ /* 0x000fe400078ec0ff */
[----:B----4-:R-:W-:Y:S02]  /*9d60*/  PRMT R89, R89, 0x5410, R30 ;  /* 0x0000541059597816 */ /* 0x010fe4000000001e */
[----:B-----5:R-:W-:-:S02]  /*9d70*/  PRMT R78, R78, 0x5410, R29 ;  /* 0x000054104e4e7816 */ /* 0x020fc4000000001d */
[----:B0-----:R-:W-:Y:S01]  /*9d80*/  PRMT R76, R76, 0x5410, R31 ;  /* 0x000054104c4c7816 */ /* 0x001fe2000000001f */
[----:B------:R-:W0:Y:S01]  /*9d90*/  I2F.F16 R45, R45 ;  /* 0x0000002d002d7306 */ /* 0x000e220000200c00 */
[----:B-1----:R-:W-:Y:S02]  /*9da0*/  IADD3 R59, PT, PT, R28, -0x20, RZ ;  /* 0xffffffe01c3b7810 */ /* 0x002fe40007ffe0ff */
[----:B------:R-:W1:Y:S01]  /*9db0*/  LDS.128 R28, [UR4+0x80] ;  /* 0x00008004ff1c7984 */ /* 0x000e620008000c00 */
[----:B------:R-:W-:Y:S02]  /*9dc0*/  LOP3.LUT R41, R41, 0x3f, RZ, 0xc0, !PT ;  /* 0x0000003f29297812 */ /* 0x000fe400078ec0ff */
[----:B------:R-:W-:Y:S02]  /*9dd0*/  IADD3 R22, PT, PT, R22, -0x20, RZ ;  /* 0xffffffe016167810 */ /* 0x000fe40007ffe0ff */
[----:B------:R-:W-:Y:S01]  /*9de0*/  SHF.R.U32.HI R21, RZ, 0x8, R16 ;  /* 0x00000008ff157819 */ /* 0x000fe20000011610 */
[----:B------:R-:W-:Y:S01]  /*9df0*/  I2F.F16 R15, R15 ;  /* 0x0000000f000f7306 */ /* 0x000fe20000200c00 */
[----:B------:R-:W-:-:S02]  /*9e00*/  IADD3 R41, PT, PT, R41, -0x20, RZ ;  /* 0xffffffe029297810 */ /* 0x000fc40007ffe0ff */
[----:B------:R-:W-:-:S05]  /*9e10*/  LOP3.LUT R21, R21, 0x3f, RZ, 0xc0, !PT ;  /* 0x0000003f15157812 */ /* 0x000fca00078ec0ff */
[----:B------:R-:W4:Y:S01]  /*9e20*/  I2F.F16 R52, R52 ;  /* 0x0000003400347306 */ /* 0x000f220000200c00 */
[----:B------:R-:W-:-:S07]  /*9e30*/  SHF.R.U32 R23, R23, 0x1c, R19 ;  /* 0x0000001c17177819 */ /* 0x000fce0000001613 */
[----:B------:R-:W-:Y:S01]  /*9e40*/  I2F.F16 R53, R53 ;  /* 0x0000003500357306 */ /* 0x000fe20000200c00 */
[----:B------:R-:W-:-:S07]  /*9e50*/  IADD3 R21, PT, PT, R21, -0x20, RZ ;  /* 0xffffffe015157810 */ /* 0x000fce0007ffe0ff */
[----:B------:R-:W5:Y:S01]  /*9e60*/  I2F.F16 R38, R38 ;  /* 0x0000002600267306 */ /* 0x000f620000200c00 */
[----:B------:R-:W-:-:S07]  /*9e70*/  LOP3.LUT R23, R23, 0x3f, RZ, 0xc0, !PT ;  /* 0x0000003f17177812 */ /* 0x000fce00078ec0ff */
[----:B------:R2:W-:Y:S01]  /*9e80*/  I2F.F16 R112, R22 ;  /* 0x0000001600707306 */ /* 0x0005e20000200c00 */
[----:B0-----:R-:W-:Y:S02]  /*9e90*/  PRMT R45, R45, 0x5410, R20 ;  /* 0x000054102d2d7816 */ /* 0x001fe40000000014 */
[----:B--2---:R-:W-:-:S05]  /*9ea0*/  SHF.R.U32.HI R22, RZ, 0xe, R16 ;  /* 0x0000000eff167819 */ /* 0x004fca0000011610 */
[----:B------:R0:W-:Y:S01]  /*9eb0*/  I2F.F16 R60, R41 ;  /* 0x00000029003c7306 */ /* 0x0001e20000200c00 */
[----:B------:R-:W-:Y:S02]  /*9ec0*/  LOP3.LUT R22, R22, 0x3f, RZ, 0xc0, !PT ;  /* 0x0000003f16167812 */ /* 0x000fe400078ec0ff */
[----:B0-----:R-:W-:-:S05]  /*9ed0*/  SHF.R.U32.HI R41, RZ, 0x2, R16 ;  /* 0x00000002ff297819 */ /* 0x001fca0000011610 */
[----:B------:R0:W-:Y:S01]  /*9ee0*/  I2F.F16 R107, R21 ;  /* 0x00000015006b7306 */ /* 0x0001e20000200c00 */
[----:B------:R-:W-:Y:S02]  /*9ef0*/  IADD3 R23, PT, PT, R23, -0x20, RZ ;  /* 0xffffffe017177810 */ /* 0x000fe40007ffe0ff */
[----:B------:R-:W-:Y:S02]  /*9f00*/  LOP3.LUT R41, R41, 0x3f, RZ, 0xc0, !PT ;  /* 0x0000003f29297812 */ /* 0x000fe400078ec0ff */
[----:B------:R-:W-:Y:S02]  /*9f10*/  IADD3 R22, PT, PT, R22, -0x20, RZ ;  /* 0xffffffe016167810 */ /* 0x000fe40007ffe0ff */
[--C-:B------:R-:W-:Y:S02]  /*9f20*/  SHF.R.U32.HI R20, RZ, 0x14, R17.reuse ;  /* 0x00000014ff147819 */ /* 0x100fe40000011611 */
[----:B0-----:R-:W-:Y:S02]  /*9f30*/  SHF.R.U32.HI R21, RZ, 0xe, R17 ;  /* 0x0000000eff157819 */ /* 0x001fe40000011611 */
[----:B------:R-:W-:-:S02]  /*9f40*/  IADD3 R126, PT, PT, R39, -0x20, RZ ;  /* 0xffffffe0277e7810 */ /* 0x000fc40007ffe0ff */
[----:B------:R-:W-:Y:S02]  /*9f50*/  IADD3 R39, PT, PT, R41, -0x20, RZ ;  /* 0xffffffe029277810 */ /* 0x000fe40007ffe0ff */
[----:B----4-:R-:W-:Y:S01]  /*9f60*/  PRMT R52, R15, 0x5410, R52 ;  /* 0x000054100f347816 */ /* 0x010fe20000000034 */
[----:B------:R-:W-:Y:S01]  /*9f70*/  I2F.F16 R110, R23 ;  /* 0x00000017006e7306 */ /* 0x000fe20000200c00 */
[----:B------:R-:W-:Y:S02]  /*9f80*/  LEA.HI R106, R17, 0xffffffe0, RZ, 0x6 ;  /* 0xffffffe0116a7811 */ /* 0x000fe400078f30ff */
[----:B------:R-:W-:Y:S02]  /*9f90*/  SHF.R.U32.HI R41, RZ, 0x2, R17 ;  /* 0x00000002ff297819 */ /* 0x000fe40000011611 */
[----:B------:R-:W-:Y:S02]  /*9fa0*/  PRMT R91, R91, 0x5410, R32 ;  /* 0x000054105b5b7816 */ /* 0x000fe40000000020 */
[----:B-----5:R-:W-:-:S02]  /*9fb0*/  PRMT R53, R53, 0x5410, R38 ;  /* 0x0000541035357816 */ /* 0x020fc40000000026 */
[----:B------:R-:W-:Y:S01]  /*9fc0*/  SHF.R.U32.HI R15, RZ, 0x8, R17 ;  /* 0x00000008ff0f7819 */ /* 0x000fe20000011611 */
[----:B------:R0:W-:Y:S01]  /*9fd0*/  I2F.F16 R38, R22 ;  /* 0x0000001600267306 */ /* 0x0001e20000200c00 */
[----:B------:R-:W-:Y:S02]  /*9fe0*/  LOP3.LUT R17, R21, 0x3f, RZ, 0xc0, !PT ;  /* 0x0000003f15117812 */ /* 0x000fe400078ec0ff */
[----:B------:R-:W-:Y:S02]  /*9ff0*/  LOP3.LUT R32, R20, 0x3f, RZ, 0xc0, !PT ;  /* 0x0000003f14207812 */ /* 0x000fe400078ec0ff */
[----:B------:R-:W-:Y:S01]  /*a000*/  LEA.HI R108, R16, 0xffffffe0, RZ, 0x6 ;  /* 0xffffffe0106c7811 */ /* 0x000fe200078f30ff */
[----:B0-----:R-:W0:Y:S02]  /*a010*/  LDS.128 R20, [UR4] ;  /* 0x00000004ff147984 */ /* 0x001e240008000c00 */
[----:B------:R-:W-:Y:S01]  /*a020*/  I2F.F16 R87, R87 ;  /* 0x0000005700577306 */ /* 0x000fe20000200c00 */
[----:B------:R-:W-:-:S07]  /*a030*/  SHF.R.U32.HI R16, RZ, 0x14, R16 ;  /* 0x00000014ff107819 */ /* 0x000fce0000011610 */
[----:B------:R-:W2:Y:S01]  /*a040*/  I2F.F16 R34, R34 ;  /* 0x0000002200227306 */ /* 0x000ea20000200c00 */
[----:B------:R-:W-:-:S07]  /*a050*/  LOP3.LUT R16, R16, 0x3f, RZ, 0xc0, !PT ;  /* 0x0000003f10107812 */ /* 0x000fce00078ec0ff */
[----:B------:R-:W4:Y:S01]  /*a060*/  I2F.F16 R44, R44 ;  /* 0x0000002c002c7306 */ /* 0x000f220000200c00 */
[----:B------:R-:W-:-:S07]  /*a070*/  IADD3 R16, PT, PT, R16, -0x20, RZ ;  /* 0xffffffe010107810 */ /* 0x000fce0007ffe0ff */
[----:B------:R-:W-:Y:S01]  /*a080*/  I2F.F16 R54, R54 ;  /* 0x0000003600367306 */ /* 0x000fe20000200c00 */
[----:B--2---:R-:W-:-:S07]  /*a090*/  PRMT R87, R87, 0x5410, R34 ;  /* 0x0000541057577816 */ /* 0x004fce0000000022 */
[----:B------:R-:W2:Y:S01]  /*a0a0*/  I2F.F16 R33, R33 ;  /* 0x0000002100217306 */ /* 0x000ea20000200c00 */
[----:B----4-:R-:W-:Y:S01]  /*a0b0*/  PRMT R44, R44, 0x5410, R35 ;  /* 0x000054102c2c7816 */ /* 0x010fe20000000023 */
[----:B-1----:R-:W-:-:S06]  /*a0c0*/  HFMA2 R35, R87, R28, RZ ;  /* 0x0000001c57237231 */ /* 0x002fcc00000000ff */
[----:B------:R1:W-:Y:S01]  /*a0d0*/  I2F.F16 R61, R16 ;  /* 0x00000010003d7306 */ /* 0x0003e20000200c00 */
[----:B------:R-:W-:Y:S01]  /*a0e0*/  LOP3.LUT R43, R43, 0x3f, RZ, 0xc0, !PT ;  /* 0x0000003f2b2b7812 */ /* 0x000fe200078ec0ff */
[----:B-1----:R-:W-:-:S06]  /*a0f0*/  HFMA2 R16, R91, R28, RZ ;  /* 0x0000001c5b107231 */ /* 0x002fcc00000000ff */
[----:B------:R-:W1:Y:S01]  /*a100*/  I2F.F16 R42, R42 ;  /* 0x0000002a002a7306 */ /* 0x000e620000200c00 */
[----:B--2---:R-:W-:Y:S02]  /*a110*/  PRMT R54, R54, 0x5410, R33 ;  /* 0x0000541036367816 */ /* 0x004fe40000000021 */
[----:B------:R-:W-:-:S05]  /*a120*/  IADD3 R43, PT, PT, R43, -0x20, RZ ;  /* 0xffffffe02b2b7810 */ /* 0x000fca0007ffe0ff */
[----:B------:R-:W-:Y:S01]  /*a130*/  I2F.F16 R77, R77 ;  /* 0x0000004d004d7306 */ /* 0x000fe20000200c00 */
[----:B------:R-:W-:Y:S01]  /*a140*/  HFMA2 R16, R78, R29, R16 ;  /* 0x0000001d4e107231 */ /* 0x000fe20000000010 */
[----:B------:R-:W-:-:S06]  /*a150*/  PRMT R79, R79, 0x5410, R46 ;  /* 0x000054104f4f7816 */ /* 0x000fcc000000002e */
[----:B------:R-:W2:Y:S01]  /*a160*/  I2F.F16 R40, R40 ;  /* 0x0000002800287306 */ /* 0x000ea20000200c00 */
[----:B------:R-:W-:Y:S01]  /*a170*/  LOP3.LUT R15, R15, 0x3f, RZ, 0xc0, !PT ;  /* 0x0000003f0f0f7812 */ /* 0x000fe200078ec0ff */
[----:B------:R-:W-:-:S06]  /*a180*/  HFMA2 R35, R54, R29, R35 ;  /* 0x0000001d36237231 */ /* 0x000fcc0000000023 */
[----:B------:R-:W4:Y:S01]  /*a190*/  I2F.F16 R47, R47 ;  /* 0x0000002f002f7306 */ /* 0x000f220000200c00 */
[-C--:B------:R-:W-:Y:S01]  /*a1a0*/  HFMA2 R34, R89, R28.reuse, RZ.H0_H0 ;  /* 0x0000001c59227231 */ /* 0x080fe200000400ff */
[----:B------:R-:W-:Y:S01]  /*a1b0*/  IADD3 R15, PT, PT, R15, -0x20, RZ ;  /* 0xffffffe00f0f7810 */ /* 0x000fe20007ffe0ff */
[----:B------:R-:W-:Y:S02]  /*a1c0*/  HFMA2 R28, R83, R28, RZ.H0_H0 ;  /* 0x0000001c531c7231 */ /* 0x000fe400000400ff */
[----:B------:R-:W-:-:S03]  /*a1d0*/  HFMA2 R16, R79, R30, R16 ;  /* 0x0000001e4f107231 */ /* 0x000fc60000000010 */
[----:B------:R-:W-:Y:S01]  /*a1e0*/  I2F.F16 R63, R43 ;  /* 0x0000002b003f7306 */ /* 0x000fe20000200c00 */
[----:B------:R-:W-:-:S07]  /*a1f0*/  PRMT R50, R50, 0x5410, R57 ;  /* 0x0000541032327816 */ /* 0x000fce0000000039 */
[----:B------:R-:W5:Y:S01]  /*a200*/  I2F.F16 R58, R58 ;  /* 0x0000003a003a7306 */ /* 0x000f620000200c00 */
[----:B-1----:R-:W-:Y:S01]  /*a210*/  PRMT R55, R55, 0x5410, R42 ;  /* 0x0000541037377816 */ /* 0x002fe2000000002a */
[----:B------:R-:W-:Y:S01]  /*a220*/  HFMA2 R28, R52, R29, R28 ;  /* 0x0000001d341c7231 */ /* 0x000fe2000000001c */
[----:B--2---:R-:W-:-:S05]  /*a230*/  PRMT R77, R77, 0x5410, R40 ;  /* 0x000054104d4d7816 */ /* 0x004fca0000000028 */
[----:B------:R-:W-:Y:S01]  /*a240*/  I2F.F16 R51, R51 ;  /* 0x0000003300337306 */ /* 0x000fe20000200c00 */
[----:B------:R-:W-:Y:S01]  /*a250*/  PRMT R48, R49, 0x5410, R48 ;  /* 0x0000541031307816 */ /* 0x000fe20000000030 */
[----:B------:R-:W-:Y:S01]  /*a260*/  HFMA2 R34, R76, R29, R34 ;  /* 0x0000001d4c227231 */ /* 0x000fe20000000022 */
[----:B------:R-:W-:-:S05]  /*a270*/  IADD3 R17, PT, PT, R17, -0x20, RZ ;  /* 0xffffffe011117810 */ /* 0x000fca0007ffe0ff */
[----:B------:R-:W1:Y:S01]  /*a280*/  I2F.F16 R62, R62 ;  /* 0x0000003e003e7306 */ /* 0x000e620000200c00 */
[----:B------:R-:W-:Y:S01]  /*a290*/  PRMT R49, R65, 0x5410, R60 ;  /* 0x0000541041317816 */ /* 0x000fe2000000003c */
[----:B------:R-:W-:Y:S01]  /*a2a0*/  HFMA2 R35, R53, R30, R35 ;  /* 0x0000001e35237231 */ /* 0x000fe20000000023 */
[----:B----4-:R-:W-:Y:S01]  /*a2b0*/  PRMT R46, R56, 0x5410, R47 ;  /* 0x00005410382e7816 */ /* 0x010fe2000000002f */
[-C--:B0-----:R-:W-:Y:S02]  /*a2c0*/  HFMA2 R60, R91, R20.reuse, RZ ;  /* 0x000000145b3c7231 */ /* 0x081fe400000000ff */
[----:B------:R-:W-:Y:S02]  /*a2d0*/  HFMA2 R64, R87, R20, RZ ;  /* 0x0000001457407231 */ /* 0x000fe400000000ff */
[----:B------:R0:W-:Y:S01]  /*a2e0*/  I2F.F16 R105, R15 ;  /* 0x0000000f00697306 */ /* 0x0001e20000200c00 */
[----:B------:R-:W-:Y:S02]  /*a2f0*/  HFMA2 R40, R55, R30, R28 ;  /* 0x0000001e37287231 */ /* 0x000fe4000000001c */
[----:B------:R-:W-:-:S02]  /*a300*/  HFMA2 R56, R50, R31, R16 ;  /* 0x0000001f32387231 */ /* 0x000fc40000000010 */
[----:B------:R-:W-:Y:S01]  /*a310*/  HFMA2 R34, R77, R30, R34 ;  /* 0x0000001e4d227231 */ /* 0x000fe20000000022 */
[----:B------:R-:W-:Y:S02]  /*a320*/  SHF.R.U32.HI R16, RZ, 0x8, R18 ;  /* 0x00000008ff107819 */ /* 0x000fe40000011612 */
[----:B0-----:R-:W-:Y:S01]  /*a330*/  SHF.R.U32.HI R15, RZ, 0xe, R19 ;  /* 0x0000000eff0f7819 */ /* 0x001fe20000011613 */
[----:B------:R0:W-:Y:S01]  /*a340*/  I2F.F16 R42, R17 ;  /* 0x00000011002a7306 */ /* 0x0001e20000200c00 */
[----:B------:R-:W-:Y:S02]  /*a350*/  IMAD.WIDE R138, R117, 0x4, R138 ;  /* 0x00000004758a7825 */ /* 0x000fe400078e028a */
[----:B------:R-:W-:Y:S02]  /*a360*/  LOP3.LUT R28, R15, 0x3f, RZ, 0xc0, !PT ;  /* 0x0000003f0f1c7812 */ /* 0x000fe400078ec0ff */
[----:B------:R-:W-:Y:S02]  /*a370*/  SHF.R.U32.HI R33, RZ, 0x8, R19 ;  /* 0x00000008ff217819 */ /* 0x000fe40000011613 */
[----:B0-----:R-:W-:Y:S01]  /*a380*/  SHF.R.U32.HI R17, RZ, 0xe, R18 ;  /* 0x0000000eff117819 */ /* 0x001fe20000011612 */
[-C--:B------:R-:W-:Y:S01]  /*a390*/  HFMA2 R57, R48, R31.reuse, R34 ;  /* 0x0000001f30397231 */ /* 0x080fe20000000022 */
[----:B-----5:R-:W-:Y:S01]  /*a3a0*/  PRMT R47, R63, 0x5410, R58 ;  /* 0x000054103f2f7816 */ /* 0x020fe2000000003a */
[----:B------:R-:W-:-:S02]  /*a3b0*/  HFMA2 R15, R46, R31, R35 ;  /* 0x0000001f2e0f7231 */ /* 0x000fc40000000023 */
[----:B------:R-:W-:Y:S01]  /*a3c0*/  HFMA2 R40, R44, R31, R40 ;  /* 0x0000001f2c287231 */ /* 0x000fe20000000028 */
[----:B------:R-:W-:Y:S01]  /*a3d0*/  IADD3 R58, PT, PT, R28, -0x20, RZ ;  /* 0xffffffe01c3a7810 */ /* 0x000fe20007ffe0ff */
[-C--:B------:R-:W-:Y:S01]  /*a3e0*/  HFMA2 R60, R78, R21.reuse, R60 ;  /* 0x000000154e3c7231 */ /* 0x080fe2000000003c */
[----:B------:R-:W-:Y:S01]  /*a3f0*/  LEA.HI R104, R18, 0xffffffe0, RZ, 0x6 ;  /* 0xffffffe012687811 */ /* 0x000fe200078f30ff */
[----:B------:R-:W-:Y:S01]  /*a400*/  HFMA2 R64, R54, R21, R64 ;  /* 0x0000001536407231 */ /* 0x000fe20000000040 */
[----:B------:R-:W-:Y:S02]  /*a410*/  LEA.HI R86, R19, 0xffffffe0, RZ, 0x6 ;  /* 0xffffffe013567811 */ /* 0x000fe400078f30ff */
[--C-:B------:R-:W-:Y:S02]  /*a420*/  SHF.R.U32.HI R43, RZ, 0x2, R18.reuse ;  /* 0x00000002ff2b7819 */ /* 0x100fe40000011612 */
[----:B------:R-:W-:Y:S02]  /*a430*/  SHF.R.U32.HI R30, RZ, 0x14, R18 ;  /* 0x00000014ff1e7819 */ /* 0x000fe40000011612 */
[----:B------:R-:W-:-:S02]  /*a440*/  LOP3.LUT R28, R16, 0x3f, RZ, 0xc0, !PT ;  /* 0x0000003f101c7812 */ /* 0x000fc400078ec0ff */
[----:B------:R-:W-:Y:S02]  /*a450*/  SHF.R.U32.HI R31, RZ, 0x14, R19 ;  /* 0x00000014ff1f7819 */ /* 0x000fe40000011613 */
[----:B------:R-:W-:Y:S02]  /*a460*/  LOP3.LUT R29, R17, 0x3f, RZ, 0xc0, !PT ;  /* 0x0000003f111d7812 */ /* 0x000fe400078ec0ff */
[----:B-1----:R-:W-:Y:S01]  /*a470*/  PRMT R51, R51, 0x5410, R62 ;  /* 0x0000541033337816 */ /* 0x002fe2000000003e */
[----:B------:R-:W2:Y:S01]  /*a480*/  LDG.E.128.CONSTANT R16, desc[UR8][R138.64] ;  /* 0x000000088a107981 */ /* 0x000ea2000c1e9d00 */
[----:B------:R-:W-:Y:S01]  /*a490*/  LOP3.LUT R33, R33, 0x3f, RZ, 0xc0, !PT ;  /* 0x0000003f21217812 */ /* 0x000fe200078ec0ff */
[-C--:B------:R-:W-:Y:S02]  /*a4a0*/  HFMA2 R62, R89, R20.reuse, RZ.H0_H0 ;  /* 0x00000014593e7231 */ /* 0x080fe400000400ff */
[----:B------:R-:W-:Y:S01]  /*a4b0*/  HFMA2 R20, R83, R20, RZ.H0_H0 ;  /* 0x0000001453147231 */ /* 0x000fe200000400ff */
[----:B------:R-:W-:Y:S01]  /*a4c0*/  IADD3 R32, PT, PT, R32, -0x20, RZ ;  /* 0xffffffe020207810 */ /* 0x000fe20007ffe0ff */
[-C--:B------:R-:W-:Y:S01]  /*a4d0*/  HFMA2 R62, R76, R21.reuse, R62 ;  /* 0x000000154c3e7231 */ /* 0x080fe2000000003e */
[----:B------:R-:W-:Y:S01]  /*a4e0*/  IADD3 R33, PT, PT, R33, -0x20, RZ ;  /* 0xffffffe021217810 */ /* 0x000fe20007ffe0ff */
[----:B------:R-:W-:-:S02]  /*a4f0*/  HFMA2 R20, R52, R21, R20 ;  /* 0x0000001534147231 */ /* 0x000fc40000000014 */
[-C--:B------:R-:W-:Y:S02]  /*a500*/  HFMA2 R60, R79, R22.reuse, R60 ;  /* 0x000000164f3c7231 */ /* 0x080fe4000000003c */
[-C--:B------:R-:W-:Y:S01]  /*a510*/  HFMA2 R64, R53, R22.reuse, R64 ;  /* 0x0000001635407231 */ /* 0x080fe20000000040 */
[----:B------:R-:W-:Y:S01]  /*a520*/  I2F.F16 R63, R32 ;  /* 0x00000020003f7306 */ /* 0x000fe20000200c00 */
[-C--:B------:R-:W-:Y:S02]  /*a530*/  HFMA2 R62, R77, R22.reuse, R62 ;  /* 0x000000164d3e7231 */ /* 0x080fe4000000003e */
[----:B------:R-:W-:Y:S01]  /*a540*/  HFMA2 R22, R55, R22, R20 ;  /* 0x0000001637167231 */ /* 0x000fe20000000014 */
[----:B------:R-:W-:-:S04]  /*a550*/  IADD3 R28, PT, PT, R28, -0x20, RZ ;  /* 0xffffffe01c1c7810 */ /* 0x000fc80007ffe0ff */
[----:B------:R0:W-:Y:S01]  /*a560*/  I2F.F16 R85, R33 ;  /* 0x0000002100557306 */ /* 0x0001e20000200c00 */
[----:B------:R-:W-:Y:S02]  /*a570*/  LOP3.LUT R30, R30, 0x3f, RZ, 0xc0, !PT ;  /* 0x0000003f1e1e7812 */ /* 0x000fe400078ec0ff */
[----:B------:R-:W-:Y:S02]  /*a580*/  IADD3 R29, PT, PT, R29, -0x20, RZ ;  /* 0xffffffe01d1d7810 */ /* 0x000fe40007ffe0ff */
[----:B------:R-:W-:Y:S01]  /*a590*/  LOP3.LUT R31, R31, 0x3f, RZ, 0xc0, !PT ;  /* 0x0000003f1f1f7812 */ /* 0x000fe200078ec0ff */
[----:B0-----:R-:W0:Y:S01]  /*a5a0*/  LDS.128 R32, [UR4+0x10] ;  /* 0x00001004ff207984 */ /* 0x001e220008000c00 */
[-C--:B------:R-:W-:Y:S02]  /*a5b0*/  HFMA2 R60, R50, R23.reuse, R60 ;  /* 0x00000017323c7231 */ /* 0x080fe4000000003c */
[-C--:B------:R-:W-:Y:S02]  /*a5c0*/  HFMA2 R62, R48, R23.reuse, R62 ;  /* 0x00000017303e7231 */ /* 0x080fe4000000003e */
[----:B------:R-:W-:-:S02]  /*a5d0*/  HFMA2 R64, R46, R23, R64 ;  /* 0x000000172e407231 */ /* 0x000fc40000000040 */
[----:B------:R-:W-:Y:S01]  /*a5e0*/  HFMA2 R65, R44, R23, R22 ;  /* 0x000000172c417231 */ /* 0x000fe20000000016 */
[----:B------:R-:W-:Y:S01]  /*a5f0*/  I2F.F16 R103, R28 ;  /* 0x0000001c00677306 */ /* 0x000fe20000200c00 */
[----:B------:R-:W1:Y:S01]  /*a600*/  LDS.128 R20, [UR4+0x90] ;  /* 0x00009004ff147984 */ /* 0x000e620008000c00 */
[----:B------:R-:W-:Y:S02]  /*a610*/  IADD3 R67, PT, PT, R30, -0x20, RZ ;  /* 0xffffffe01e437810 */ /* 0x000fe40007ffe0ff */
[----:B------:R-:W-:-:S04]  /*a620*/  IADD3 R68, PT, PT, R31, -0x20, RZ ;  /* 0xffffffe01f447810 */ /* 0x000fc80007ffe0ff */
[----:B------:R4:W-:Y:S02]  /*a630*/  I2F.F16 R66, R29 ;  /* 0x0000001d00427306 */ /* 0x0009e40000200c00 */
[----:B----4-:R-:W4:Y:S01]  /*a640*/  LDS.128 R28, [UR4+0x100] ;  /* 0x00010004ff1c7984 */ /* 0x010f220008000c00 */
[----:B------:R-:W-:-:S05]  /*a650*/  LOP3.LUT R43, R43, 0x3f, RZ, 0xc0, !PT ;  /* 0x0000003f2b2b7812 */ /* 0x000fca00078ec0ff */
[----:B------:R-:W-:Y:S01]  /*a660*/  I2F.F16 R106, R106 ;  /* 0x0000006a006a7306 */ /* 0x000fe20000200c00 */
[----:B------:R-:W-:Y:S02]  /*a670*/  IADD3 R43, PT, PT, R43, -0x20, RZ ;  /* 0xffffffe02b2b7810 */ /* 0x000fe40007ffe0ff */
[----:B------:R-:W-:-:S05]  /*a680*/  LOP3.LUT R41, R41, 0x3f, RZ, 0xc0, !PT ;  /* 0x0000003f29297812 */ /* 0x000fca00078ec0ff */
[----:B------:R-:W-:Y:S01]  /*a690*/  I2F.F16 R126, R126 ;  /* 0x0000007e007e7306 */ /* 0x000fe20000200c00 */
[----:B------:R-:W-:-:S07]  /*a6a0*/  IADD3 R41, PT, PT, R41, -0x20, RZ ;  /* 0xffffffe029297810 */ /* 0x000fce0007ffe0ff */
[----:B------:R-:W5:Y:S08]  /*a6b0*/  I2F.F16 R39, R39 ;  /* 0x0000002700277306 */ /* 0x000f700000200c00 */
[----:B------:R-:W3:Y:S01]  /*a6c0*/  I2F.F16 R43, R43 ;  /* 0x0000002b002b7306 */ /* 0x000ee20000200c00 */
[----:B------:R-:W-:Y:S02]  /*a6d0*/  @!P0 PRMT R116, R36, 0x7610, R116 ;  /* 0x0000761024748816 */ /* 0x000fe40000000074 */
[----:B------:R-:W-:-:S05]  /*a6e0*/  @!P0 PRMT R115, R37, 0x7610, R115 ;  /* 0x0000761025738816 */ /* 0x000fca0000000073 */
[----:B------:R-:W1:Y:S01]  /*a6f0*/  I2F.F16 R59, R59 ;  /* 0x0000003b003b7306 */ /* 0x000e620000200c00 */
[----:B------:R-:W-:Y:S01]  /*a700*/  @!P0 PRMT R116, R116, 0x7610, R36 ;  /* 0x0000761074748816 */ /* 0x000fe20000000024 */
[----:B0-----:R-:W-:Y:S01]  /*a710*/  HFMA2 R64, R47, R32, R64 ;  /* 0x000000202f407231 */ /* 0x001fe20000000040 */
[----:B------:R-:W-:-:S05]  /*a720*/  @!P0 PRMT R115, R115, 0x7610, R37 ;  /* 0x0000761073738816 */ /* 0x000fca0000000025 */
[----:B------:R-:W0:Y:S01]  /*a730*/  I2F.F16 R58, R58 ;  /* 0x0000003a003a7306 */ /* 0x000e220000200c00 */
[----:B-----5:R-:W-:Y:S02]  /*a740*/  PRMT R126, R126, 0x5410, R39 ;  /* 0x000054107e7e7816 */ /* 0x020fe40000000027 */
[----:B------:R-:W-:-:S05]  /*a750*/  PRMT R106, R63, 0x5410, R106 ;  /* 0x000054103f6a7816 */ /* 0x000fca000000006a */
[----:B------:R-:W5:Y:S01]  /*a760*/  I2F.F16 R41, R41 ;  /* 0x0000002900297306 */ /* 0x000f620000200c00 */
[----:B------:R-:W-:Y:S01]  /*a770*/  PRMT R107, R107, 0x5410, R38 ;  /* 0x000054106b6b7816 */ /* 0x000fe20000000026 */
[----:B------:R-:W-:Y:S01]  /*a780*/  HFMA2 R63, R51, R32, R60 ;  /* 0x00000020333f7231 */ /* 0x000fe2000000003c */
[----:B------:R-:W5:Y:S01]  /*a790*/  LDS.128 R36, [UR4+0x110] ;  /* 0x00011004ff247984 */ /* 0x000f620008000c00 */
[----:B---3--:R-:W-:-:S04]  /*a7a0*/  PRMT R112, R112, 0x5410, R43 ;  /* 0x0000541070707816 */ /* 0x008fc8000000002b */
[----:B------:R-:W-:Y:S01]  /*a7b0*/  I2F.F16 R86, R86 ;  /* 0x0000005600567306 */ /* 0x000fe20000200c00 */
[----:B-1----:R-:W-:-:S07]  /*a7c0*/  PRMT R110, R110, 0x5410, R59 ;  /* 0x000054106e6e7816 */ /* 0x002fce000000003b */
[----:B------:R-:W1:Y:S01]  /*a7d0*/  I2F.F16 R69, R68 ;  /* 0x0000004400457306 */ /* 0x000e620000200c00 */
[----:B------:R-:W-:Y:S02]  /*a7e0*/  HFMA2 R65, R45, R32, R65 ;  /* 0x000000202d417231 */ /* 0x000fe40000000041 */
[-C--:B------:R-:W-:Y:S02]  /*a7f0*/  HFMA2 R56, R51, R20.reuse, R56 ;  /* 0x0000001433387231 */ /* 0x080fe40000000038 */
[-C--:B------:R-:W-:Y:S02]  /*a800*/  HFMA2 R57, R49, R20.reuse, R57 ;  /* 0x0000001431397231 */ /* 0x080fe40000000039 */
[-C--:B------:R-:W-:Y:S01]  /*a810*/  HFMA2 R15, R47, R20.reuse, R15 ;  /* 0x000000142f0f7231 */ /* 0x080fe2000000000f */
[----:B------:R-:W3:Y:S01]  /*a820*/  I2F.F16 R108, R108 ;  /* 0x0000006c006c7306 */ /* 0x000ee20000200c00 */
[----:B------:R-:W-:Y:S01]  /*a830*/  PRMT R105, R105, 0x5410, R42 ;  /* 0x0000541069697816 */ /* 0x000fe2000000002a */
[----:B------:R-:W-:-:S02]  /*a840*/  HFMA2 R20, R45, R20, R40 ;  /* 0x000000142d147231 */ /* 0x000fc40000000028 */
[----:B------:R-:W-:-:S04]  /*a850*/  HFMA2 R63, R126, R33, R63 ;  /* 0x000000217e3f7231 */ /* 0x000fc8000000003f */
[----:B------:R-:W-:Y:S01]  /*a860*/  I2F.F16 R104, R104 ;  /* 0x0000006800687306 */ /* 0x000fe20000200c00 */
[----:B------:R-:W-:Y:S01]  /*a870*/  HFMA2 R64, R112, R33, R64 ;  /* 0x0000002170407231 */ /* 0x000fe20000000040 */
[----:B0-----:R-:W-:Y:S01]  /*a880*/  PRMT R85, R85, 0x5410, R58 ;  /* 0x0000541055557816 */ /* 0x001fe2000000003a */
[----:B----4-:R-:W-:-:S05]  /*a890*/  HFMA2 R40, R91, R28, RZ ;  /* 0x0000001c5b287231 */ /* 0x010fca00000000ff */
[----:B------:R-:W0:Y:S01]  /*a8a0*/  I2F.F16 R67, R67 ;  /* 0x0000004300437306 */ /* 0x000e220000200c00 */
[----:B------:R-:W-:Y:S01]  /*a8b0*/  HFMA2 R42, R87, R28, RZ ;  /* 0x0000001c572a7231 */ /* 0x000fe200000000ff */
[----:B-----5:R-:W-:Y:S01]  /*a8c0*/  PRMT R114, R114, 0x5410, R41 ;  /* 0x0000541072727816 */ /* 0x020fe20000000029 */
[-C--:B------:R-:W-:Y:S01]  /*a8d0*/  HFMA2 R65, R110, R33.reuse, R65 ;  /* 0x000000216e417231 */ /* 0x080fe20000000041 */
[----:B------:R-:W-:Y:S01]  /*a8e0*/  PRMT R103, R103, 0x5410, R66 ;  /* 0x0000541067677816 */ /* 0x000fe20000000042 */
[----:B------:R-:W-:Y:S01]  /*a8f0*/  HFMA2 R62, R49, R32, R62 ;  /* 0x00000020313e7231 */ /* 0x000fe2000000003e */
[----:B-1----:R-:W-:Y:S01]  /*a900*/  PRMT R86, R69, 0x5410, R86 ;  /* 0x0000541045567816 */ /* 0x002fe20000000056 */
[-C--:B------:R-:W-:Y:S02]  /*a910*/  HFMA2 R43, R85, R34.reuse, R65 ;  /* 0x00000022552b7231 */ /* 0x080fe40000000041 */
[----:B------:R-:W-:Y:S02]  /*a920*/  HFMA2 R63, R107, R34, R63 ;  /* 0x000000226b3f7231 */ /* 0x000fe4000000003f */
[----:B------:R-:W-:-:S02]  /*a930*/  HFMA2 R62, R114, R33, R62 ;  /* 0x00000021723e7231 */ /* 0x000fc4000000003e */
[----:B------:R-:W-:Y:S02]  /*a940*/  HFMA2 R64, R103, R34, R64 ;  /* 0x0000002267407231 */ /* 0x000fe40000000040 */
[-C--:B------:R-:W-:Y:S02]  /*a950*/  HFMA2 R40, R78, R29.reuse, R40 ;  /* 0x0000001d4e287231 */ /* 0x080fe40000000028 */
[----:B------:R-:W-:Y:S01]  /*a960*/  HFMA2 R42, R54, R29, R42 ;  /* 0x0000001d362a7231 */ /* 0x000fe2000000002a */
[----:B---3--:R-:W-:Y:S01]  /*a970*/  PRMT R108, R61, 0x5410, R108 ;  /* 0x000054103d6c7816 */ /* 0x008fe2000000006c */
[----:B------:R-:W-:Y:S01]  /*a980*/  HFMA2 R43, R86, R35, R43 ;  /* 0x00000023562b7231 */ /* 0x000fe2000000002b */
[----:B0-----:R-:W-:Y:S01]  /*a990*/  PRMT R104, R67, 0x5410, R104 ;  /* 0x0000541043687816 */ /* 0x001fe20000000068 */
[----:B------:R-:W-:Y:S02]  /*a9a0*/  HFMA2 R41, R89, R28, RZ.H0_H0 ;  /* 0x0000001c59297231 */ /* 0x000fe400000400ff */
[----:B------:R-:W-:-:S02]  /*a9b0*/  HFMA2 R62, R105, R34, R62 ;  /* 0x00000022693e7231 */ /* 0x000fc4000000003e */
[----:B------:R-:W-:Y:S02]  /*a9c0*/  HFMA2 R28, R83, R28, RZ.H0_H0 ;  /* 0x0000001c531c7231 */ /* 0x000fe400000400ff */
[----:B------:R-:W-:Y:S02]  /*a9d0*/  HADD2 R60, R43.H0_H0, R43.H1_H1 ;  /* 0x3000002b2b3c7230 */ /* 0x000fe40000000800 */
[-C--:B------:R-:W-:Y:S02]  /*a9e0*/  HFMA2 R59, R108, R35.reuse, R63 ;  /* 0x000000236c3b7231 */ /* 0x080fe4000000003f */
[-C--:B------:R-:W-:Y:S02]  /*a9f0*/  HFMA2 R61, R106, R35.reuse, R62 ;  /* 0x000000236a3d7231 */ /* 0x080fe4000000003e */
[----:B------:R-:W-:Y:S02]  /*aa00*/  HFMA2 R58, R104, R35, R64 ;  /* 0x00000023683a7231 */ /* 0x000fe40000000040 */
[----:B------:R-:W-:-:S02]  /*aa10*/  HFMA2 R43, R52, R29, R28 ;  /* 0x0000001d342b7231 */ /* 0x000fc4000000001c */
[-C--:B------:R-:W-:Y:S01]  /*aa20*/  HFMA2 R28, R79, R30.reuse, R40 ;  /* 0x0000001e4f1c7231 */ /* 0x080fe20000000028 */
[----:B------:R-:W0:Y:S01]  /*aa30*/  LDS.128 R32, [UR4+0x180] ;  /* 0x00018004ff207984 */ /* 0x000e220008000c00 */
        /* <DEDUP_REMOVED lines=12> */
[-C--:B------:R-:W-:Y:S01]  /*ab00*/  HFMA2 R29, R49, R36.reuse, R29 ;  /* 0x00000024311d7231 */ /* 0x080fe2000000001d */
[----:B------:R-:W1:Y:S01]  /*ab10*/  LDS.128 R40, [UR4+0x190] ;  /* 0x00019004ff287984 */ /* 0x000e620008000c00 */
        /* <DEDUP_REMOVED lines=11> */
[-C--:B0-----:R-:W-:Y:S02]  /*abd0*/  HFMA2 R39, R91, R32.reuse, RZ ;  /* 0x000000205b277231 */ /* 0x081fe400000000ff */
[----:B------:R-:W-:Y:S02]  /*abe0*/  HFMA2 R36, R87, R32, RZ ;  /* 0x0000002057247231 */ /* 0x000fe400000000ff */
[-C--:B------:R-:W-:Y:S02]  /*abf0*/  HFMA2 R39, R78, R33.reuse, R39 ;  /* 0x000000214e277231 */ /* 0x080fe40000000027 */
[----:B------:R-:W-:Y:S02]  /*ac00*/  HFMA2 R36, R54, R33, R36 ;  /* 0x0000002136247231 */ /* 0x000fe40000000024 */
[----:B------:R-:W-:-:S02]  /*ac10*/  HFMA2 R39, R79, R34, R39 ;  /* 0x000000224f277231 */ /* 0x000fc40000000027 */
[----:B------:R-:W-:Y:S02]  /*ac20*/  HFMA2 R36, R53, R34, R36 ;  /* 0x0000002235247231 */ /* 0x000fe40000000024 */
[----:B------:R-:W-:Y:S02]  /*ac30*/  HADD2 R63, R29.H0_H0, R29.H1_H1 ;  /* 0x3000001d1d3f7230 */ /* 0x000fe40000000800 */
[----:B------:R-:W-:Y:S02]  /*ac40*/  HADD2 R65, R28.H0_H0, R28.H1_H1 ;  /* 0x3000001c1c417230 */ /* 0x000fe40000000800 */
[----:B------:R-:W-:Y:S02]  /*ac50*/  HADD2 R64, R30.H0_H0, R30.H1_H1 ;  /* 0x3000001e1e407230 */ /* 0x000fe40000000800 */
[-C--:B------:R-:W-:Y:S01]  /*ac60*/  HFMA2 R39, R50, R35.reuse, R39 ;  /* 0x0000002332277231 */ /* 0x080fe20000000027 */
[----:B------:R-:W0:Y:S01]  /*ac70*/  LDS.128 R28, [UR4+0x200] ;  /* 0x00020004ff1c7984 */ /* 0x000e220008000c00 */
[----:B------:R-:W-:-:S02]  /*ac80*/  HFMA2 R36, R46, R35, R36 ;  /* 0x000000232e247231 */ /* 0x000fc40000000024 */
[-C--:B------:R-:W-:Y:S02]  /*ac90*/  HFMA2 R38, R89, R32.reuse, RZ.H0_H0 ;  /* 0x0000002059267231 */ /* 0x080fe400000400ff */
[----:B------:R-:W-:Y:S02]  /*aca0*/  HFMA2 R32, R83, R32, RZ.H0_H0 ;  /* 0x0000002053207231 */ /* 0x000fe400000400ff */
[----:B------:R-:W-:Y:S02]  /*acb0*/  HFMA2 R38, R76, R33, R38 ;  /* 0x000000214c267231 */ /* 0x000fe40000000026 */
[-C--:B-1----:R-:W-:Y:S02]  /*acc0*/  HFMA2 R39, R51, R40.reuse, R39 ;  /* 0x0000002833277231 */ /* 0x082fe40000000027 */
        /* <DEDUP_REMOVED lines=12> */
[-C--:B------:R-:W-:Y:S02]  /*ad90*/  HFMA2 R36, R103, R42.reuse, R36 ;  /* 0x0000002a67247231 */ /* 0x080fe40000000024 */
[----:B------:R-:W-:-:S02]  /*ada0*/  HFMA2 R38, R105, R42, R38 ;  /* 0x0000002a69267231 */ /* 0x000fc40000000026 */
[----:B------:R-:W-:Y:S02]  /*adb0*/  HFMA2 R32, R110, R41, R32 ;  /* 0x000000296e207231 */ /* 0x000fe40000000020 */
[-C--:B------:R-:W-:Y:S02]  /*adc0*/  HFMA2 R67, R106, R43.reuse, R38 ;  /* 0x0000002b6a437231 */ /* 0x080fe40000000026 */
[-C--:B------:R-:W-:Y:S02]  /*add0*/  HFMA2 R66, R108, R43.reuse, R39 ;  /* 0x0000002b6c427231 */ /* 0x080fe40000000027 */
[----:B------:R-:W-:Y:S02]  /*ade0*/  HFMA2 R32, R85, R42, R32 ;  /* 0x0000002a55207231 */ /* 0x000fe40000000020 */
[-C--:B------:R-:W-:Y:S02]  /*adf0*/  HFMA2 R69, R104, R43.reuse, R36 ;  /* 0x0000002b68457231 */ /* 0x080fe40000000024 */
[----:B------:R-:W1:Y:S01]  /*ae00*/  LDS.128 R36, [UR4+0x210] ;  /* 0x00021004ff247984 */ /* 0x000e620008000c00 */
[----:B------:R-:W-:Y:S01]  /*ae10*/  HFMA2 R32, R86, R43, R32 ;  /* 0x0000002b56207231 */ /* 0x000fe20000000020 */
[----:B------:R-:W-:-:S03]  /*ae20*/  LOP3.LUT R34, R27, 0x3f, RZ, 0xc0, !PT ;  /* 0x0000003f1b227812 */ /* 0x000fc600078ec0ff */
[----:B------:R-:W-:Y:S02]  /*ae30*/  HADD2 R68, R32.H0_H0, R32.H1_H1 ;  /* 0x3000002020447230 */ /* 0x000fe40000000800 */
[-C--:B0-----:R-:W-:Y:S01]  /*ae40*/  HFMA2 R32, R91, R28.reuse, RZ ;  /* 0x0000001c5b207231 */ /* 0x081fe200000000ff */
[----:B------:R-:W-:Y:S01]  /*ae50*/  IADD3 R127, PT, PT, R34, -0x20, RZ ;  /* 0xffffffe0227f7810 */ /* 0x000fe20007ffe0ff */
[----:B------:R-:W-:Y:S01]  /*ae60*/  HFMA2 R34, R87, R28, RZ ;  /* 0x0000001c57227231 */ /* 0x000fe200000000ff */
[----:B------:R-:W-:-:S04]  /*ae70*/  LOP3.LUT R33, R25, 0x3f, RZ, 0xc0, !PT ;  /* 0x0000003f19217812 */ /* 0x000fc800078ec0ff */
[----:B------:R-:W-:Y:S01]  /*ae80*/  IADD3 R133, PT, PT, R33, -0x20, RZ ;  /* 0xffffffe021857810 */ /* 0x000fe20007ffe0ff */
[-C--:B------:R-:W-:Y:S01]  /*ae90*/  HFMA2 R32, R78, R29.reuse, R32 ;  /* 0x0000001d4e207231 */ /* 0x080fe20000000020 */
[----:B------:R-:W-:Y:S01]  /*aea0*/  LOP3.LUT R33, R24, 0x3f, RZ, 0xc0, !PT ;  /* 0x0000003f18217812 */ /* 0x000fe200078ec0ff */
[----:B------:R-:W-:-:S03]  /*aeb0*/  HFMA2 R34, R54, R29, R34 ;  /* 0x0000001d36227231 */ /* 0x000fc60000000022 */
[----:B------:R-:W-:Y:S01]  /*aec0*/  IADD3 R101, PT, PT, R33, -0x20, RZ ;  /* 0xffffffe021657810 */ /* 0x000fe20007ffe0ff */
[-C--:B------:R-:W-:Y:S02]  /*aed0*/  HFMA2 R33, R89, R28.reuse, RZ.H0_H0 ;  /* 0x0000001c59217231 */ /* 0x080fe400000400ff */
[----:B------:R-:W-:Y:S02]  /*aee0*/  HFMA2 R28, R83, R28, RZ.H0_H0 ;  /* 0x0000001c531c7231 */ /* 0x000fe400000400ff */
[-C--:B------:R-:W-:Y:S01]  /*aef0*/  HFMA2 R32, R79, R30.reuse, R32 ;  /* 0x0000001e4f207231 */ /* 0x080fe20000000020 */
[----:B------:R-:W-:Y:S01]  /*af00*/  LOP3.LUT R35, R26, 0x3f, RZ, 0xc0, !PT ;  /* 0x0000003f1a237812 */ /* 0x000fe200078ec0ff */
[----:B------:R-:W-:Y:S02]  /*af10*/  HFMA2 R34, R53, R30, R34 ;  /* 0x0000001e35227231 */ /* 0x000fe40000000022 */
[-C--:B------:R-:W-:Y:S01]  /*af20*/  HFMA2 R28, R52, R29.reuse, R28 ;  /* 0x0000001d341c7231 */ /* 0x080fe2000000001c */
[----:B------:R-:W-:Y:S01]  /*af30*/  IADD3 R131, PT, PT, R35, -0x20, RZ ;  /* 0xffffffe023837810 */ /* 0x000fe20007ffe0ff */
[----:B------:R-:W-:-:S02]  /*af40*/  HFMA2 R33, R76, R29, R33 ;  /* 0x0000001d4c217231 */ /* 0x000fc40000000021 */
[-C--:B------:R-:W-:Y:S02]  /*af50*/  HFMA2 R35, R55, R30.reuse, R28 ;  /* 0x0000001e37237231 */ /* 0x080fe4000000001c */
[-C--:B------:R-:W-:Y:S02]  /*af60*/  HFMA2 R28, R50, R31.reuse, R32 ;  /* 0x0000001f321c7231 */ /* 0x080fe40000000020 */
[----:B------:R-:W-:Y:S01]  /*af70*/  HFMA2 R33, R77, R30, R33 ;  /* 0x0000001e4d217231 */ /* 0x000fe20000000021 */
[----:B------:R-:W-:Y:S01]  /*af80*/  SHF.R.U32.HI R29, RZ, 0x6, R25 ;  /* 0x00000006ff1d7819 */ /* 0x000fe20000011619 */
[----:B------:R-:W-:-:S03]  /*af90*/  HFMA2 R30, R46, R31, R34 ;  /* 0x0000001f2e1e7231 */ /* 0x000fc60000000022 */
[----:B------:R-:W-:Y:S01]  /*afa0*/  LOP3.LUT R40, R29, 0x3f, RZ, 0xc0, !PT ;  /* 0x0000003f1d287812 */ /* 0x000fe200078ec0ff */
[-C--:B------:R-:W-:Y:S02]  /*afb0*/  HFMA2 R29, R48, R31.reuse, R33 ;  /* 0x0000001f301d7231 */ /* 0x080fe40000000021 */
[-C--:B-1----:R-:W-:Y:S02]  /*afc0*/  HFMA2 R28, R51, R36.reuse, R28 ;  /* 0x00000024331c7231 */ /* 0x082fe4000000001c */
[----:B------:R-:W-:Y:S02]  /*afd0*/  HFMA2 R31, R44, R31, R35 ;  /* 0x0000001f2c1f7231 */ /* 0x000fe40000000023 */
[----:B------:R-:W0:Y:S01]  /*afe0*/  LDS.128 R32, [UR4+0x280] ;  /* 0x00028004ff207984 */ /* 0x000e220008000c00 */
        /* <DEDUP_REMOVED lines=10> */
[----:B------:R-:W-:Y:S01]  /*b090*/  HFMA2 R31, R110, R37, R31 ;  /* 0x000000256e1f7231 */ /* 0x000fe2000000001f */
[--C-:B------:R-:W-:Y:S01]  /*b0a0*/  SHF.R.U32.HI R36, RZ, 0xc, R24.reuse ;  /* 0x0000000cff247819 */ /* 0x100fe20000011618 */
[-C--:B------:R-:W-:Y:S02]  /*b0b0*/  HFMA2 R29, R106, R39.reuse, R29 ;  /* 0x000000276a1d7231 */ /* 0x080fe4000000001d */
[----:B------:R-:W-:Y:S01]  /*b0c0*/  HFMA2 R72, R104, R39, R30 ;  /* 0x0000002768487231 */ /* 0x000fe2000000001e */
[----:B------:R-:W-:Y:S01]  /*b0d0*/  SHF.R.U32.HI R30, RZ, 0x12, R24 ;  /* 0x00000012ff1e7819 */ /* 0x000fe20000011618 */
[----:B------:R-:W-:Y:S01]  /*b0e0*/  HFMA2 R43, R85, R38, R31 ;  /* 0x00000026552b7231 */ /* 0x000fe2000000001f */
[----:B------:R-:W-:Y:S01]  /*b0f0*/  LOP3.LUT R36, R36, 0x3f, RZ, 0xc0, !PT ;  /* 0x0000003f24247812 */ /* 0x000fe200078ec0ff */
[----:B------:R-:W-:Y:S01]  /*b100*/  HADD2 R71, R29.H0_H0, R29.H1_H1 ;  /* 0x3000001d1d477230 */ /* 0x000fe20000000800 */
[----:B------:R-:W-:Y:S01]  /*b110*/  LOP3.LUT R37, R30, 0x3f, RZ, 0xc0, !PT ;  /* 0x0000003f1e257812 */ /* 0x000fe200078ec0ff */
[----:B------:R-:W-:-:S02]  /*b120*/  HADD2 R70, R28.H0_H0, R28.H1_H1 ;  /* 0x3000001c1c467230 */ /* 0x000fc40000000800 */
[----:B------:R-:W1:Y:S01]  /*b130*/  LDS.128 R28, [UR4+0x290] ;  /* 0x00029004ff1c7984 */ /* 0x000e620008000c00 */
[----:B------:R-:W-:Y:S01]  /*b140*/  HFMA2 R43, R86, R39, R43 ;  /* 0x00000027562b7231 */ /* 0x000fe2000000002b */
[----:B------:R-:W-:Y:S02]  /*b150*/  IADD3 R36, PT, PT, R36, -0x20, RZ ;  /* 0xffffffe024247810 */ /* 0x000fe40007ffe0ff */
[----:B------:R-:W-:Y:S02]  /*b160*/  SHF.R.U32.HI R39, RZ, 0xc, R25 ;  /* 0x0000000cff277819 */ /* 0x000fe40000011619 */
[----:B------:R-:W-:Y:S01]  /*b170*/  SHF.R.U32.HI R38, RZ, 0x18, R24 ;  /* 0x00000018ff267819 */ /* 0x000fe20000011618 */
[----:B------:R3:W-:Y:S01]  /*b180*/  I2F.F16 R95, R36 ;  /* 0x00000024005f7306 */ /* 0x0007e20000200c00 */
[----:B0-----:R-:W-:Y:S02]  /*b190*/  HFMA2 R42, R87, R32, RZ ;  /* 0x00000020572a7231 */ /* 0x001fe400000000ff */
[----:B------:R-:W-:-:S02]  /*b1a0*/  LOP3.LUT R38, R38, 0x3f, RZ, 0xc0, !PT ;  /* 0x0000003f26267812 */ /* 0x000fc400078ec0ff */
[----:B---3--:R-:W-:Y:S01]  /*b1b0*/  LOP3.LUT R36, R39, 0x3f, RZ, 0xc0, !PT ;  /* 0x0000003f27247812 */ /* 0x008fe200078ec0ff */
[-C--:B------:R-:W-:Y:S01]  /*b1c0*/  HFMA2 R39, R91, R32.reuse, RZ ;  /* 0x000000205b277231 */ /* 0x080fe200000000ff */
[----:B------:R-:W-:Y:S01]  /*b1d0*/  IADD3 R111, PT, PT, R38, -0x20, RZ ;  /* 0xffffffe0266f7810 */ /* 0x000fe20007ffe0ff */
[----:B------:R-:W-:Y:S02]  /*b1e0*/  HADD2 R73, R43.H0_H0, R43.H1_H1 ;  /* 0x3000002b2b497230 */ /* 0x000fe40000000800 */
[-C--:B------:R-:W-:Y:S02]  /*b1f0*/  HFMA2 R38, R89, R32.reuse, RZ.H0_H0 ;  /* 0x0000002059267231 */ /* 0x080fe400000400ff */
[-C--:B------:R-:W-:Y:S02]  /*b200*/  HFMA2 R42, R54, R33.reuse, R42 ;  /* 0x00000021362a7231 */ /* 0x080fe4000000002a */
[----:B------:R-:W-:Y:S01]  /*b210*/  HFMA2 R43, R83, R32, RZ.H0_H0 ;  /* 0x00000020532b7231 */ /* 0x000fe200000400ff */
[----:B------:R-:W-:Y:S01]  /*b220*/  IADD3 R144, PT, PT, R36, -0x20, RZ ;  /* 0xffffffe024907810 */ /* 0x000fe20007ffe0ff */
[-C--:B------:R-:W-:Y:S01]  /*b230*/  HFMA2 R32, R78, R33.reuse, R39 ;  /* 0x000000214e207231 */ /* 0x080fe20000000027 */
[----:B------:R-:W-:Y:S01]  /*b240*/  IADD3 R37, PT, PT, R37, -0x20, RZ ;  /* 0xffffffe025257810 */ /* 0x000fe20007ffe0ff */
[----:B------:R-:W-:-:S02]  /*b250*/  HFMA2 R36, R76, R33, R38 ;  /* 0x000000214c247231 */ /* 0x000fc40000000026 */
[----:B------:R-:W-:Y:S01]  /*b260*/  HFMA2 R43, R52, R33, R43 ;  /* 0x00000021342b7231 */ /* 0x000fe2000000002b */
[----:B------:R0:W-:Y:S01]  /*b270*/  I2F.F16 R102, R37 ;  /* 0x0000002500667306 */ /* 0x0001e20000200c00 */
[-C--:B------:R-:W-:Y:S02]  /*b280*/  HFMA2 R33, R77, R34.reuse, R36 ;  /* 0x000000224d217231 */ /* 0x080fe40000000024 */
[-C--:B------:R-:W-:Y:S02]  /*b290*/  HFMA2 R42, R53, R34.reuse, R42 ;  /* 0x00000022352a7231 */ /* 0x080fe4000000002a */
[----:B------:R-:W-:Y:S01]  /*b2a0*/  HFMA2 R32, R79, R34, R32 ;  /* 0x000000224f207231 */ /* 0x000fe20000000020 */
[----:B0-----:R-:W0:Y:S01]  /*b2b0*/  LDS.128 R36, [UR4+0x300] ;  /* 0x00030004ff247984 */ /* 0x001e220008000c00 */
[-C--:B------:R-:W-:Y:S02]  /*b2c0*/  HFMA2 R42, R46, R35.reuse, R42 ;  /* 0x000000232e2a7231 */ /* 0x080fe4000000002a */
[----:B------:R-:W-:-:S02]  /*b2d0*/  HFMA2 R32, R50, R35, R32 ;  /* 0x0000002332207231 */ /* 0x000fc40000000020 */
[----:B------:R-:W-:Y:S02]  /*b2e0*/  HFMA2 R43, R55, R34, R43 ;  /* 0x00000022372b7231 */ /* 0x000fe4000000002b */
[-C--:B------:R-:W-:Y:S01]  /*b2f0*/  HFMA2 R33, R48, R35.reuse, R33 ;  /* 0x0000002330217231 */ /* 0x080fe20000000021 */
[----:B------:R-:W-:Y:S01]  /*b300*/  IADD3 R88, PT, PT, R40, -0x20, RZ ;  /* 0xffffffe028587810 */ /* 0x000fe20007ffe0ff */
[----:B------:R-:W-:Y:S01]  /*b310*/  HFMA2 R43, R44, R35, R43 ;  /* 0x000000232c2b7231 */ /* 0x000fe2000000002b */
[----:B------:R-:W-:Y:S01]  /*b320*/  SHF.R.U32.HI R40, RZ, 0x6, R24 ;  /* 0x00000006ff287819 */ /* 0x000fe20000011618 */
[-C--:B-1----:R-:W-:Y:S02]  /*b330*/  HFMA2 R42, R47, R28.reuse, R42 ;  /* 0x0000001c2f2a7231 */ /* 0x082fe4000000002a */
[-C--:B------:R-:W-:Y:S02]  /*b340*/  HFMA2 R33, R49, R28.reuse, R33 ;  /* 0x0000001c31217231 */ /* 0x080fe40000000021 */
[-C--:B------:R-:W-:Y:S01]  /*b350*/  HFMA2 R32, R51, R28.reuse, R32 ;  /* 0x0000001c33207231 */ /* 0x080fe20000000020 */
[----:B------:R-:W-:Y:S01]  /*b360*/  SHF.R.U32.HI R34, RZ, 0x6, R26 ;  /* 0x00000006ff227819 */ /* 0x000fe2000001161a */
[----:B------:R-:W-:Y:S01]  /*b370*/  HFMA2 R43, R45, R28, R43 ;  /* 0x0000001c2d2b7231 */ /* 0x000fe2000000002b */
[----:B------:R-:W-:Y:S01]  /*b380*/  SHF.R.U32.HI R41, RZ, 0x6, R27 ;  /* 0x00000006ff297819 */ /* 0x000fe2000001161b */
[----:B------:R-:W-:Y:S01]  /*b390*/  HFMA2 R33, R114, R29, R33 ;  /* 0x0000001d72217231 */ /* 0x000fe20000000021 */
[----:B------:R-:W-:-:S02]  /*b3a0*/  LOP3.LUT R40, R40, 0x3f, RZ, 0xc0, !PT ;  /* 0x0000003f28287812 */ /* 0x000fc400078ec0ff */
[----:B------:R-:W-:Y:S01]  /*b3b0*/  LOP3.LUT R34, R34, 0x3f, RZ, 0xc0, !PT ;  /* 0x0000003f22227812 */ /* 0x000fe200078ec0ff */
[-C--:B------:R-:W-:Y:S01]  /*b3c0*/  HFMA2 R28, R126, R29.reuse, R32 ;  /* 0x0000001d7e1c7231 */ /* 0x080fe20000000020 */
[----:B------:R-:W-:Y:S01]  /*b3d0*/  LOP3.LUT R41, R41, 0x3f, RZ, 0xc0, !PT ;  /* 0x0000003f29297812 */ /* 0x000fe200078ec0ff */
[-C--:B------:R-:W-:Y:S01]  /*b3e0*/  HFMA2 R42, R112, R29.reuse, R42 ;  /* 0x0000001d702a7231 */ /* 0x080fe2000000002a */
[----:B------:R-:W-:Y:S01]  /*b3f0*/  IADD3 R40, PT, PT, R40, -0x20, RZ ;  /* 0xffffffe028287810 */ /* 0x000fe20007ffe0ff */
[----:B------:R-:W-:Y:S01]  /*b400*/  HFMA2 R43, R110, R29, R43 ;  /* 0x0000001d6e2b7231 */ /* 0x000fe2000000002b */
[----:B------:R-:W-:Y:S01]  /*b410*/  IADD3 R34, PT, PT, R34, -0x20, RZ ;  /* 0xffffffe022227810 */ /* 0x000fe20007ffe0ff */
[----:B------:R-:W-:Y:S01]  /*b420*/  HFMA2 R29, R105, R30, R33 ;  /* 0x0000001e691d7231 */ /* 0x000fe20000000021 */
[----:B------:R-:W-:Y:S02]  /*b430*/  SHF.R.U32.HI R33, RZ, 0xc, R27 ;  /* 0x0000000cff217819 */ /* 0x000fe4000001161b */
[----:B------:R-:W-:Y:S01]  /*b440*/  IADD3 R41, PT, PT, R41, -0x20, RZ ;  /* 0xffffffe029297810 */ /* 0x000fe20007ffe0ff */
[----:B------:R-:W-:Y:S01]  /*b450*/  I2F.F16 R92, R40 ;  /* 0x00000028005c7306 */ /* 0x000fe20000200c00 */
[----:B--2---:R-:W-:-:S02]  /*b460*/  SHF.R.U32 R24, R24, 0x1e, R16 ;  /* 0x0000001e18187819 */ /* 0x004fc40000001610 */
[----:B------:R-:W-:Y:S02]  /*b470*/  LOP3.LUT R33, R33, 0x3f, RZ, 0xc0, !PT ;  /* 0x0000003f21217812 */ /* 0x000fe400078ec0ff */
[----:B------:R-:W-:-:S03]  /*b480*/  SHF.R.U32.HI R32, RZ, 0x18, R26 ;  /* 0x00000018ff207819 */ /* 0x000fc6000001161a */
[----:B------:R1:W-:Y:S01]  /*b490*/  I2F.F16 R40, R34 ;  /* 0x0000002200287306 */ /* 0x0003e20000200c00 */
[----:B------:R-:W-:Y:S02]  /*b4a0*/  SHF.R.U32.HI R109, RZ, 0x18, R25 ;  /* 0x00000018ff6d7819 */ /* 0x000fe40000011619 */
[----:B------:R-:W-:Y:S02]  /*b4b0*/  LOP3.LUT R24, R24, 0x3f, RZ, 0xc0, !PT ;  /* 0x0000003f18187812 */ /* 0x000fe400078ec0ff */
[----:B------:R-:W-:-:S03]  /*b4c0*/  IADD3 R140, PT, PT, R33, -0x20, RZ ;  /* 0xffffffe0218c7810 */ /* 0x000fc60007ffe0ff */
[----:B------:R2:W-:Y:S01]  /*b4d0*/  I2F.F16 R90, R41 ;  /* 0x00000029005a7306 */ /* 0x0005e20000200c00 */
[----:B-1----:R-:W-:Y:S02]  /*b4e0*/  SHF.R.U32.HI R34, RZ, 0x12, R27 ;  /* 0x00000012ff227819 */ /* 0x002fe4000001161b */
[----:B------:R-:W-:Y:S02]  /*b4f0*/  LOP3.LUT R32, R32, 0x3f, RZ, 0xc0, !PT ;  /* 0x0000003f20207812 */ /* 0x000fe400078ec0ff */
[----:B------:R-:W-:Y:S02]  /*b500*/  LOP3.LUT R33, R34, 0x3f, RZ, 0xc0, !PT ;  /* 0x0000003f22217812 */ /* 0x000fe400078ec0ff */
[----:B--2---:R-:W-:Y:S02]  /*b510*/  SHF.R.U32.HI R41, RZ, 0x12, R25 ;  /* 0x00000012ff297819 */ /* 0x004fe40000011619 */
[----:B------:R-:W-:Y:S02]  /*b520*/  SHF.R.U32 R25, R25, 0x1e, R17 ;  /* 0x0000001e19197819 */ /* 0x000fe40000001611 */
[----:B------:R-:W-:-:S02]  /*b530*/  SHF.R.U32.HI R34, RZ, 0x18, R27 ;  /* 0x00000018ff227819 */ /* 0x000fc4000001161b */
[----:B------:R-:W-:Y:S02]  /*b540*/  IADD3 R94, PT, PT, R24, -0x20, RZ ;  /* 0xffffffe0185e7810 */ /* 0x000fe40007ffe0ff */
[----:B------:R-:W-:Y:S02]  /*b550*/  LOP3.LUT R24, R25, 0x3f, RZ, 0xc0, !PT ;  /* 0x0000003f19187812 */ /* 0x000fe400078ec0ff */
[----:B------:R-:W-:Y:S01]  /*b560*/  SHF.R.U32 R27, R27, 0x1e, R19 ;  /* 0x0000001e1b1b7819 */ /* 0x000fe20000001613 */
[-C--:B------:R-:W-:Y:S02]  /*b570*/  HFMA2 R28, R107, R30.reuse, R28 ;  /* 0x0000001e6b1c7231 */ /* 0x080fe4000000001c */
[-C--:B------:R-:W-:Y:S02]  /*b580*/  HFMA2 R43, R85, R30.reuse, R43 ;  /* 0x0000001e552b7231 */ /* 0x080fe4000000002b */
[----:B------:R-:W-:Y:S01]  /*b590*/  HFMA2 R42, R103, R30, R42 ;  /* 0x0000001e672a7231 */ /* 0x000fe2000000002a */
[----:B------:R-:W-:Y:S01]  /*b5a0*/  IADD3 R123, PT, PT, R32, -0x20, RZ ;  /* 0xffffffe0207b7810 */ /* 0x000fe20007ffe0ff */
[----:B0-----:R-:W-:-:S02]  /*b5b0*/  HFMA2 R30, R91, R36, RZ ;  /* 0x000000245b1e7231 */ /* 0x001fc400000000ff */
[-C--:B------:R-:W-:Y:S02]  /*b5c0*/  HFMA2 R89, R89, R36.reuse, RZ.H0_H0 ;  /* 0x0000002459597231 */ /* 0x080fe400000400ff */
[-C--:B------:R-:W-:Y:S02]  /*b5d0*/  HFMA2 R32, R87, R36.reuse, RZ ;  /* 0x0000002457207231 */ /* 0x080fe400000000ff */
[----:B------:R-:W-:Y:S01]  /*b5e0*/  HFMA2 R36, R83, R36, RZ.H0_H0 ;  /* 0x0000002453247231 */ /* 0x000fe200000400ff */
[----:B------:R-:W-:Y:S01]  /*b5f0*/  IADD3 R24, PT, PT, R24, -0x20, RZ ;  /* 0xffffffe018187810 */ /* 0x000fe20007ffe0ff */
[----:B------:R-:W-:Y:S01]  /*b600*/  IMAD.WIDE R138, R117, 0x4, R138 ;  /* 0x00000004758a7825 */ /* 0x000fe200078e028a */
[----:B------:R-:W-:-:S03]  /*b610*/  LOP3.LUT R27, R27, 0x3f, RZ, 0xc0, !PT ;  /* 0x0000003f1b1b7812 */ /* 0x000fc600078ec0ff */
[----:B------:R-:W-:Y:S01]  /*b620*/  HFMA2 R36, R52, R37, R36 ;  /* 0x0000002534247231 */ /* 0x000fe20000000024 */
[--C-:B------:R-:W-:Y:S01]  /*b630*/  SHF.R.U32.HI R142, RZ, 0xc, R26.reuse ;  /* 0x0000000cff8e7819 */ /* 0x100fe2000001161a */
[----:B------:R0:W-:Y:S01]  /*b640*/  I2F.F16 R52, R24 ;  /* 0x0000001800347306 */ /* 0x0001e20000200c00 */
[----:B------:R-:W-:Y:S02]  /*b650*/  SHF.R.U32.HI R93, RZ, 0x12, R26 ;  /* 0x00000012ff5d7819 */ /* 0x000fe4000001161a */
[----:B------:R-:W-:Y:S02]  /*b660*/  SHF.R.U32 R96, R26, 0x1e, R18 ;  /* 0x0000001e1a607819 */ /* 0x000fe40000001612 */
[----:B------:R-:W-:Y:S02]  /*b670*/  IADD3 R98, PT, PT, R27, -0x20, RZ ;  /* 0xffffffe01b627810 */ /* 0x000fe40007ffe0ff */
[----:B0-----:R-:W2:Y:S01]  /*b680*/  LDG.E.128.CONSTANT R24, desc[UR8][R138.64] ;  /* 0x000000088a187981 */ /* 0x001ea2000c1e9d00 */
[----:B------:R-:W-:-:S02]  /*b690*/  IADD3 R87, PT, PT, R33, -0x20, RZ ;  /* 0xffffffe021577810 */ /* 0x000fc40007ffe0ff */
[----:B------:R-:W-:-:S04]  /*b6a0*/  LOP3.LUT R33, R34, 0x3f, RZ, 0xc0, !PT ;  /* 0x0000003f22217812 */ /* 0x000fc800078ec0ff */
[----:B------:R-:W-:Y:S01]  /*b6b0*/  IADD3 R33, PT, PT, R33, -0x20, RZ ;  /* 0xffffffe021217810 */ /* 0x000fe20007ffe0ff */
[----:B------:R-:W-:-:S03]  /*b6c0*/  HFMA2 R54, R54, R37, R32 ;  /* 0x0000002536367231 */ /* 0x000fc60000000020 */
[----:B------:R0:W-:Y:S02]  /*b6d0*/  I2F.F16 R113, R33 ;  /* 0x0000002100717306 */ /* 0x0001e40000200c00 */
[----:B0-----:R-:W0:Y:S01]  /*b6e0*/  LDS.128 R32, [UR4+0x310] ;  /* 0x00031004ff207984 */ /* 0x001e220008000c00 */
        /* <DEDUP_REMOVED lines=8> */
[-C--:B------:R-:W-:Y:S02]  /*b770*/  HFMA2 R29, R106, R31.reuse, R29 ;  /* 0x0000001f6a1d7231 */ /* 0x080fe4000000001d */
[----:B------:R-:W-:Y:S01]  /*b780*/  HFMA2 R43, R86, R31, R43 ;  /* 0x0000001f562b7231 */ /* 0x000fe2000000002b */
[----:B------:R-:W-:Y:S01]  /*b790*/  SHF.R.U32.HI R31, RZ, 0xa, R16 ;  /* 0x0000000aff1f7819 */ /* 0x000fe20000011610 */
[----:B------:R-:W-:-:S02]  /*b7a0*/  HFMA2 R89, R77, R38, R89 ;  /* 0x000000264d597231 */ /* 0x000fc40000000059 */
[----:B------:R-:W-:Y:S01]  /*b7b0*/  HADD2 R76, R28.H0_H0, R28.H1_H1 ;  /* 0x3000001c1c4c7230 */ /* 0x000fe20000000800 */
[----:B------:R-:W-:Y:S01]  /*b7c0*/  LOP3.LUT R28, R31, 0x3f, RZ, 0xc0, !PT ;  /* 0x0000003f1f1c7812 */ /* 0x000fe200078ec0ff */
[----:B------:R-:W-:Y:S01]  /*b7d0*/  HADD2 R77, R29.H0_H0, R29.H1_H1 ;  /* 0x3000001d1d4d7230 */ /* 0x000fe20000000800 */
[----:B------:R-:W-:Y:S02]  /*b7e0*/  SHF.R.U32.HI R37, RZ, 0x4, R16 ;  /* 0x00000004ff257819 */ /* 0x000fe40000011610 */
[----:B------:R-:W-:Y:S01]  /*b7f0*/  SHF.R.U32.HI R29, RZ, 0x4, R17 ;  /* 0x00000004ff1d7819 */ /* 0x000fe20000011611 */
[----:B------:R-:W-:Y:S01]  /*b800*/  HFMA2 R36, R55, R38, R36 ;  /* 0x0000002637247231 */ /* 0x000fe20000000024 */
[----:B------:R-:W-:Y:S01]  /*b810*/  IADD3 R28, PT, PT, R28, -0x20, RZ ;  /* 0xffffffe01c1c7810 */ /* 0x000fe20007ffe0ff */
[-C--:B0-----:R-:W-:Y:S02]  /*b820*/  HFMA2 R30, R51, R32.reuse, R30 ;  /* 0x00000020331e7231 */ /* 0x081fe4000000001e */
[----:B------:R-:W-:Y:S01]  /*b830*/  HFMA2 R83, R47, R32, R54 ;  /* 0x000000202f537231 */ /* 0x000fe20000000036 */
[----:B------:R-:W-:-:S02]  /*b840*/  LOP3.LUT R37, R37, 0x3f, RZ, 0xc0, !PT ;  /* 0x0000003f25257812 */ /* 0x000fc400078ec0ff */
[----:B------:R-:W-:Y:S02]  /*b850*/  LOP3.LUT R29, R29, 0x3f, RZ, 0xc0, !PT ;  /* 0x0000003f1d1d7812 */ /* 0x000fe400078ec0ff */
[----:B------:R-:W-:Y:S01]  /*b860*/  SHF.R.U32.HI R31, RZ, 0xa, R17 ;  /* 0x0000000aff1f7819 */ /* 0x000fe20000011611 */
[----:B------:R-:W-:Y:S02]  /*b870*/  HADD2 R79, R43.H0_H0, R43.H1_H1 ;  /* 0x3000002b2b4f7230 */ /* 0x000fe40000000800 */
[----:B------:R-:W-:Y:S02]  /*b880*/  HFMA2 R54, R126, R33, R30 ;  /* 0x000000217e367231 */ /* 0x000fe4000000001e */
[----:B------:R-:W-:Y:S02]  /*b890*/  HFMA2 R89, R48, R39, R89 ;  /* 0x0000002730597231 */ /* 0x000fe40000000059 */
[----:B------:R-:W-:Y:S02]  /*b8a0*/  HFMA2 R83, R112, R33, R83 ;  /* 0x0000002170537231 */ /* 0x000fe40000000053 */
[----:B------:R-:W-:Y:S01]  /*b8b0*/  HFMA2 R36, R44, R39, R36 ;  /* 0x000000272c247231 */ /* 0x000fe20000000024 */
[----:B------:R0:W-:Y:S01]  /*b8c0*/  I2F.F16 R43, R28 ;  /* 0x0000001c002b7306 */ /* 0x0001e20000200c00 */
[----:B------:R-:W-:-:S02]  /*b8d0*/  IADD3 R37, PT, PT, R37, -0x20, RZ ;  /* 0xffffffe025257810 */ /* 0x000fc40007ffe0ff */
[----:B------:R-:W-:Y:S02]  /*b8e0*/  IADD3 R29, PT, PT, R29, -0x20, RZ ;  /* 0xffffffe01d1d7810 */ /* 0x000fe40007ffe0ff */
[----:B------:R-:W-:Y:S01]  /*b8f0*/  LOP3.LUT R31, R31, 0x3f, RZ, 0xc0, !PT ;  /* 0x0000003f1f1f7812 */ /* 0x000fe200078ec0ff */
[-C--:B------:R-:W-:Y:S01]  /*b900*/  HFMA2 R53, R49, R32.reuse, R89 ;  /* 0x0000002031357231 */ /* 0x080fe20000000059 */
[----:B0-----:R-:W-:Y:S01]  /*b910*/  SHF.R.U32.HI R28, RZ, 0xa, R18 ;  /* 0x0000000aff1c7819 */ /* 0x001fe20000011612 */
[----:B------:R-:W-:Y:S01]  /*b920*/  HFMA2 R55, R45, R32, R36 ;  /* 0x000000202d377231 */ /* 0x000fe20000000024 */
[----:B------:R0:W-:Y:S01]  /*b930*/  I2F.F16 R136, R37 ;  /* 0x0000002500887306 */ /* 0x0001e20000200c00 */
[-C--:B------:R-:W-:Y:S01]  /*b940*/  HFMA2 R53, R114, R33.reuse, R53 ;  /* 0x0000002172357231 */ /* 0x080fe20000000035 */
[----:B------:R-:W-:Y:S01]  /*b950*/  LOP3.LUT R49, R28, 0x3f, RZ, 0xc0, !PT ;  /* 0x0000003f1c317812 */ /* 0x000fe200078ec0ff */
[----:B------:R-:W-:Y:S02]  /*b960*/  HFMA2 R84, R110, R33, R55 ;  /* 0x000000216e547231 */ /* 0x000fe40000000037 */
[----:B------:R-:W-:-:S02]  /*b970*/  HFMA2 R54, R107, R34, R54 ;  /* 0x000000226b367231 */ /* 0x000fc40000000036 */
[-C--:B------:R-:W-:Y:S01]  /*b980*/  HFMA2 R83, R103, R34.reuse, R83 ;  /* 0x0000002267537231 */ /* 0x080fe20000000053 */
[----:B------:R1:W-:Y:S01]  /*b990*/  I2F.F16 R134, R29 ;  /* 0x0000001d00867306 */ /* 0x0003e20000200c00 */
[----:B0-----:R-:W-:Y:S01]  /*b9a0*/  IADD3 R37, PT, PT, R31, -0x20, RZ ;  /* 0xffffffe01f257810 */ /* 0x001fe20007ffe0ff */
[-C--:B------:R-:W-:Y:S02]  /*b9b0*/  HFMA2 R53, R105, R34.reuse, R53 ;  /* 0x0000002269357231 */ /* 0x080fe40000000035 */
[----:B------:R-:W-:Y:S01]  /*b9c0*/  HFMA2 R84, R85, R34, R84 ;  /* 0x0000002255547231 */ /* 0x000fe20000000054 */
[----:B-1----:R-:W0:Y:S01]  /*b9d0*/  LDS.128 R28, [UR4+0xa0] ;  /* 0x0000a004ff1c7984 */ /* 0x002e220008000c00 */
[-C--:B------:R-:W-:Y:S02]  /*b9e0*/  HFMA2 R80, R108, R35.reuse, R54 ;  /* 0x000000236c507231 */ /* 0x080fe40000000036 */
[-C--:B------:R-:W-:Y:S02]  /*b9f0*/  HFMA2 R82, R106, R35.reuse, R53 ;  /* 0x000000236a527231 */ /* 0x080fe40000000035 */
[----:B------:R-:W-:-:S02]  /*ba00*/  HFMA2 R83, R104, R35, R83 ;  /* 0x0000002368537231 */ /* 0x000fc40000000053 */
[----:B------:R-:W-:Y:S02]  /*ba10*/  HFMA2 R84, R86, R35, R84 ;  /* 0x0000002356547231 */ /* 0x000fe40000000054 */
[----:B------:R-:W1:Y:S01]  /*ba20*/  LDS.128 R32, [UR4+0x120] ;  /* 0x00012004ff207984 */ /* 0x000e620008000c00 */
[----:B------:R-:W3:Y:S01]  /*ba30*/  I2F.F16 R101, R101 ;  /* 0x0000006500657306 */ /* 0x000ee20000200c00 */
[--C-:B------:R-:W-:Y:S02]  /*ba40*/  SHF.R.U32.HI R130, RZ, 0x4, R19.reuse ;  /* 0x00000004ff827819 */ /* 0x100fe40000011613 */
[----:B------:R-:W-:Y:S02]  /*ba50*/  SHF.R.U32.HI R47, RZ, 0xa, R19 ;  /* 0x0000000aff2f7819 */ /* 0x000fe40000011613 */
[----:B------:R-:W-:Y:S02]  /*ba60*/  LOP3.LUT R130, R130, 0x3f, RZ, 0xc0, !PT ;  /* 0x0000003f82827812 */ /* 0x000fe400078ec0ff */
[----:B------:R-:W-:-:S02]  /*ba70*/  LOP3.LUT R47, R47, 0x3f, RZ, 0xc0, !PT ;  /* 0x0000003f2f2f7812 */ /* 0x000fc400078ec0ff */
[----:B------:R-:W-:Y:S02]  /*ba80*/  IADD3 R130, PT, PT, R130, -0x20, RZ ;  /* 0xffffffe082827810 */ /* 0x000fe40007ffe0ff */
[----:B------:R-:W-:Y:S02]  /*ba90*/  IADD3 R47, PT, PT, R47, -0x20, RZ ;  /* 0xffffffe02f2f7810 */ /* 0x000fe40007ffe0ff */
[----:B------:R-:W-:Y:S02]  /*baa0*/  SHF.R.U32.HI R38, RZ, 0x4, R18 ;  /* 0x00000004ff267819 */ /* 0x000fe40000011612 */
[----:B------:R-:W-:Y:S01]  /*bab0*/  LOP3.LUT R41, R41, 0x3f, RZ, 0xc0, !PT ;  /* 0x0000003f29297812 */ /* 0x000fe200078ec0ff */
[----:B------:R-:W4:Y:S01]  /*bac0*/  I2F.F16 R45, R37 ;  /* 0x00000025002d7306 */ /* 0x000f220000200c00 */
[----:B------:R-:W-:Y:S02]  /*bad0*/  LOP3.LUT R109, R109, 0x3f, RZ, 0xc0, !PT ;  /* 0x0000003f6d6d7812 */ /* 0x000fe400078ec0ff */
[----:B---3--:R-:W-:-:S02]  /*bae0*/  PRMT R101, R101, 0x5410, R92 ;  /* 0x0000541065657816 */ /* 0x008fc4000000005c */
[----:B------:R-:W-:-:S03]  /*baf0*/  LOP3.LUT R38, R38, 0x3f, RZ, 0xc0, !PT ;  /* 0x0000003f26267812 */ /* 0x000fc600078ec0ff */
[----:B------:R-:W-:Y:S01]  /*bb00*/  I2F.F16 R130, R130 ;  /* 0x0000008200827306 */ /* 0x000fe20000200c00 */
[----:B------:R-:W-:Y:S02]  /*bb10*/  IADD3 R41, PT, PT, R41, -0x20, RZ ;  /* 0xffffffe029297810 */ /* 0x000fe40007ffe0ff */
[----:B------:R-:W-:Y:S02]  /*bb20*/  IADD3 R49, PT, PT, R49, -0x20, RZ ;  /* 0xffffffe031317810 */ /* 0x000fe40007ffe0ff */
[----:B------:R-:W-:-:S03]  /*bb30*/  IADD3 R109, PT, PT, R109, -0x20, RZ ;  /* 0xffffffe06d6d7810 */ /* 0x000fc60007ffe0ff */
[----:B------:R-:W3:Y:S01]  /*bb40*/  I2F.F16 R47, R47 ;  /* 0x0000002f002f7306 */ /* 0x000ee20000200c00 */
[----:B------:R-:W-:Y:S01]  /*bb50*/  IADD3 R38, PT, PT, R38, -0x20, RZ ;  /* 0xffffffe026267810 */ /* 0x000fe20007ffe0ff */
[----:B0-----:R-:W-:Y:S01]  /*bb60*/  HFMA2 R51, R101, R28, RZ ;  /* 0x0000001c65337231 */ /* 0x001fe200000000ff */
[----:B------:R-:W-:-:S05]  /*bb70*/  PRMT R102, R95, 0x5410, R102 ;  /* 0x000054105f667816 */ /* 0x000fca0000000066 */
[----:B------:R-:W-:Y:S01]  /*bb80*/  I2F.F16 R131, R131 ;  /* 0x0000008300837306 */ /* 0x000fe20000200c00 */
[----:B------:R-:W-:-:S07]  /*bb90*/  HFMA2 R100, R102, R29, R51 ;  /* 0x0000001d66647231 */ /* 0x000fce0000000033 */
[----:B------:R-:W-:Y:S01]  /*bba0*/  I2F.F16 R144, R144 ;  /* 0x0000009000907306 */ /* 0x000fe20000200c00 */
[----:B-1----:R-:W-:-:S07]  /*bbb0*/  HFMA2 R51, R101, R32, RZ ;  /* 0x0000002065337231 */ /* 0x002fce00000000ff */
[----:B------:R-:W0:Y:S01]  /*bbc0*/  I2F.F16 R41, R41 ;  /* 0x0000002900297306 */ /* 0x000e220000200c00 */
[----:B----4-:R-:W-:-:S07]  /*bbd0*/  PRMT R134, R134, 0x5410, R45 ;  /* 0x0000541086867816 */ /* 0x010fce000000002d */
[----:B------:R1:W-:Y:S01]  /*bbe0*/  I2F.F16 R132, R38 ;  /* 0x0000002600847306 */ /* 0x0003e20000200c00 */
[----:B---3--:R-:W-:Y:S02]  /*bbf0*/  PRMT R130, R130, 0x5410, R47 ;  /* 0x0000541082827816 */ /* 0x008fe4000000002f */
[----:B------:R-:W-:Y:S05]  /*bc00*/  LDS.128 R44, [UR4+0x20] ;  /* 0x00002004ff2c7984 */ /* 0x000fea0008000c00 */
[----:B------:R-:W3:Y:S01]  /*bc10*/  I2F.F16 R49, R49 ;  /* 0x0000003100317306 */ /* 0x000ee20000200c00 */
[----:B-1----:R-:W1:Y:S07]  /*bc20*/  LDS.128 R36, [UR4+0x1a0] ;  /* 0x0001a004ff247984 */ /* 0x002e6e0008000c00 */
[----:B------:R-:W4:Y:S01]  /*bc30*/  I2F.F16 R109, R109 ;  /* 0x0000006d006d7306 */ /* 0x000f220000200c00 */
[----:B------:R-:W-:Y:S01]  /*bc40*/  LOP3.LUT R142, R142, 0x3f, RZ, 0xc0, !PT ;  /* 0x0000003f8e8e7812 */ /* 0x000fe200078ec0ff */
[----:B------:R-:W-:Y:S01]  /*bc50*/  HADD2 R78, R42.H0_H0, R42.H1_H1 ;  /* 0x3000002a2a4e7230 */ /* 0x000fe20000000800 */
[----:B------:R-:W-:Y:S01]  /*bc60*/  LOP3.LUT R93, R93, 0x3f, RZ, 0xc0, !PT ;  /* 0x0000003f5d5d7812 */ /* 0x000fe200078ec0ff */
[----:B------:R-:W-:Y:S01]  /*bc70*/  HFMA2 R97, R102, R33, R51 ;  /* 0x0000002166617231 */ /* 0x000fe20000000033 */
[----:B0-----:R-:W-:-:S02]  /*bc80*/  PRMT R144, R144, 0x5410, R41 ;  /* 0x0000541090907816 */ /* 0x001fc40000000029 */
[----:B------:R-:W-:Y:S02]  /*bc90*/  PRMT R131, R131, 0x5410, R40 ;  /* 0x0000541083837816 */ /* 0x000fe40000000028 */
[----:B------:R-:W-:Y:S02]  /*bca0*/  PRMT R136, R136, 0x5410, R43 ;  /* 0x0000541088887816 */ /* 0x000fe4000000002b */
[----:B---3--:R-:W-:Y:S01]  /*bcb0*/  PRMT R132, R132, 0x5410, R49 ;  /* 0x0000541084847816 */ /* 0x008fe20000000031 */
[----:B------:R-:W0:Y:S01]  /*bcc0*/  LDS.128 R40, [UR4+0x220] ;  /* 0x00022004ff287984 */ /* 0x000e220008000c00 */
[----:B----4-:R-:W-:-:S03]  /*bcd0*/  PRMT R109, R109, 0x5410, R52 ;  /* 0x000054106d6d7816 */ /* 0x010fc60000000034 */
[----:B------:R-:W3:Y:S01]  /*bce0*/  LDS.128 R48, [UR4+0x2a0] ;  /* 0x0002a004ff307984 */ /* 0x000ee20008000c00 */
[----:B------:R-:W-:-:S03]  /*bcf0*/  IADD3 R142, PT, PT, R142, -0x20, RZ ;  /* 0xffffffe08e8e7810 */ /* 0x000fc60007ffe0ff */
[----:B------:R-:W4:Y:S01]  /*bd00*/  LDS.128 R52, [UR4+0x320] ;  /* 0x00032004ff347984 */ /* 0x000f220008000c00 */
[----:B------:R-:W-:Y:S02]  /*bd10*/  IADD3 R93, PT, PT, R93, -0x20, RZ ;  /* 0xffffffe05d5d7810 */ /* 0x000fe40007ffe0ff */
[----:B------:R-:W-:Y:S01]  /*bd20*/  LOP3.LUT R96, R96, 0x3f, RZ, 0xc0, !PT ;  /* 0x0000003f60607812 */ /* 0x000fe200078ec0ff */
[----:B------:R-:W-:Y:S03]  /*bd30*/  I2F.F16 R133, R133 ;  /* 0x0000008500857306 */ /* 0x000fe60000200c00 */
[----:B------:R-:W-:-:S05]  /*bd40*/  IADD3 R96, PT, PT, R96, -0x20, RZ ;  /* 0xffffffe060607810 */ /* 0x000fca0007ffe0ff */
[----:B------:R-:W-:Y:S08]  /*bd50*/  I2F.F16 R127, R127 ;  /* 0x0000007f007f7306 */ /* 0x000ff00000200c00 */
[----:B------:R-:W5:Y:S08]  /*bd60*/  I2F.F16 R88, R88 ;  /* 0x0000005800587306 */ /* 0x000f700000200c00 */
[----:B------:R-:W-:Y:S08]  /*bd70*/  I2F.F16 R142, R142 ;  /* 0x0000008e008e7306 */ /* 0x000ff00000200c00 */
[----:B------:R-:W1:Y:S08]  /*bd80*/  I2F.F16 R93, R93 ;  /* 0x0000005d005d7306 */ /* 0x000e700000200c00 */
[----:B------:R-:W-:Y:S08]  /*bd90*/  I2F.F16 R140, R140 ;  /* 0x0000008c008c7306 */ /* 0x000ff00000200c00 */
[----:B------:R-:W0:Y:S01]  /*bda0*/  I2F.F16 R87, R87 ;  /* 0x0000005700577306 */ /* 0x000e220000200c00 */
[----:B-----5:R-:W-:-:S07]  /*bdb0*/  PRMT R133, R133, 0x5410, R88 ;  /* 0x0000541085857816 */ /* 0x020fce0000000058 */
[----:B------:R-:W-:Y:S01]  /*bdc0*/  I2F.F16 R123, R123 ;  /* 0x0000007b007b7306 */ /* 0x000fe20000200c00 */
[----:B------:R-:W-:-:S07]  /*bdd0*/  PRMT R127, R127, 0x5410, R90 ;  /* 0x000054107f7f7816 */ /* 0x000fce000000005a */
[----:B------:R-:W5:Y:S01]  /*bde0*/  I2F.F16 R96, R96 ;  /* 0x0000006000607306 */ /* 0x000f620000200c00 */
[----:B------:R-:W-:-:S07]  /*bdf0*/  HFMA2 R89, R131, R32, RZ ;  /* 0x0000002083597231 */ /* 0x000fce00000000ff */
[----:B------:R-:W-:Y:S08]  /*be00*/  I2F.F16 R111, R111 ;  /* 0x0000006f006f7306 */ /* 0x000ff00000200c00 */
[----:B------:R-:W3:Y:S01]  /*be10*/  I2F.F16 R94, R94 ;  /* 0x0000005e005e7306 */ /* 0x000ee20000200c00 */
[----:B-1----:R-:W-:Y:S01]  /*be20*/  PRMT R142, R142, 0x5410, R93 ;  /* 0x000054108e8e7816 */ /* 0x002fe2000000005d */
[-C--:B------:R-:W-:Y:S01]  /*be30*/  HFMA2 R92, R133, R32.reuse, RZ.H0_H0 ;  /* 0x00000020855c7231 */ /* 0x080fe200000400ff */
[----:B0-----:R-:W-:Y:S01]  /*be40*/  PRMT R140, R140, 0x5410, R87 ;  /* 0x000054108c8c7816 */ /* 0x001fe20000000057 */
[----:B------:R-:W-:-:S04]  /*be50*/  HFMA2 R90, R127, R32, RZ.H0_H0 ;  /* 0x000000207f5a7231 */ /* 0x000fc800000400ff */
[----:B------:R-:W0:Y:S01]  /*be60*/  I2F.F16 R98, R98 ;  /* 0x0000006200627306 */ /* 0x000e220000200c00 */
[----:B-----5:R-:W-:Y:S01]  /*be70*/  PRMT R123, R123, 0x5410, R96 ;  /* 0x000054107b7b7816 */ /* 0x020fe20000000060 */
[-C--:B------:R-:W-:Y:S02]  /*be80*/  HFMA2 R96, R133, R28.reuse, RZ.H0_H0 ;  /* 0x0000001c85607231 */ /* 0x080fe400000400ff */
[-C--:B------:R-:W-:Y:S02]  /*be90*/  HFMA2 R93, R131, R28.reuse, RZ ;  /* 0x0000001c835d7231 */ /* 0x080fe400000000ff */
[----:B------:R-:W-:Y:S02]  /*bea0*/  HFMA2 R95, R127, R28, RZ.H0_H0 ;  /* 0x0000001c7f5f7231 */ /* 0x000fe400000400ff */
[-C--:B------:R-:W-:Y:S02]  /*beb0*/  HFMA2 R89, R142, R33.reuse, R89 ;  /* 0x000000218e597231 */ /* 0x080fe40000000059 */
[-C--:B------:R-:W-:Y:S01]  /*bec0*/  HFMA2 R92, R144, R33.reuse, R92 ;  /* 0x00000021905c7231 */ /* 0x080fe2000000005c */
[----:B---3--:R-:W-:Y:S01]  /*bed0*/  PRMT R111, R111, 0x5410, R94 ;  /* 0x000054106f6f7816 */ /* 0x008fe2000000005e */
[----:B------:R-:W-:-:S02]  /*bee0*/  HFMA2 R90, R140, R33, R90 ;  /* 0x000000218c5a7231 */ /* 0x000fc4000000005a */
[-C--:B------:R-:W-:Y:S02]  /*bef0*/  HFMA2 R94, R101, R36.reuse, RZ ;  /* 0x00000024655e7231 */ /* 0x080fe400000000ff */
[-C--:B------:R-:W-:Y:S02]  /*bf00*/  HFMA2 R32, R133, R36.reuse, RZ.H0_H0 ;  /* 0x0000002485207231 */ /* 0x080fe400000400ff */
[-C--:B------:R-:W-:Y:S02]  /*bf10*/  HFMA2 R33, R131, R36.reuse, RZ ;  /* 0x0000002483217231 */ /* 0x080fe400000000ff */
[----:B------:R-:W-:Y:S02]  /*bf20*/  HFMA2 R28, R127, R36, RZ.H0_H0 ;  /* 0x000000247f1c7231 */ /* 0x000fe400000400ff */
[-C--:B------:R-:W-:Y:S02]  /*bf30*/  HFMA2 R36, R101, R44.reuse, RZ ;  /* 0x0000002c65247231 */ /* 0x080fe400000000ff */
[----:B------:R-:W-:Y:S01]  /*bf40*/  HFMA2 R91, R131, R44, RZ ;  /* 0x0000002c835b7231 */ /* 0x000fe200000000ff */
[----:B0-----:R-:W-:Y:S01]  /*bf50*/  PRMT R113, R113, 0x5410, R98 ;  /* 0x0000541071717816 */ /* 0x001fe20000000062 */
[----:B------:R-:W-:-:S02]  /*bf60*/  HFMA2 R88, R101, R40, RZ ;  /* 0x0000002865587231 */ /* 0x000fc400000000ff */
[-C--:B------:R-:W-:Y:S02]  /*bf70*/  HFMA2 R32, R144, R37.reuse, R32 ;  /* 0x0000002590207231 */ /* 0x080fe40000000020 */
[----:B------:R-:W-:Y:S02]  /*bf80*/  HFMA2 R99, R101, R48, RZ ;  /* 0x0000003065637231 */ /* 0x000fe400000000ff */
[----:B------:R-:W-:Y:S02]  /*bf90*/  HFMA2 R28, R140, R37, R28 ;  /* 0x000000258c1c7231 */ /* 0x000fe4000000001c */
[C---:B------:R-:W-:Y:S02]  /*bfa0*/  HFMA2 R36, R102.reuse, R45, R36 ;  /* 0x0000002d66247231 */ /* 0x040fe40000000024 */
[----:B------:R-:W-:Y:S02]  /*bfb0*/  HFMA2 R92, R109, R34, R92 ;  /* 0x000000226d5c7231 */ /* 0x000fe4000000005c */
[----:B------:R-:W-:-:S02]  /*bfc0*/  HFMA2 R94, R102, R37, R94 ;  /* 0x00000025665e7231 */ /* 0x000fc4000000005e */
[----:B------:R-:W-:Y:S02]  /*bfd0*/  HFMA2 R90, R113, R34, R90 ;  /* 0x00000022715a7231 */ /* 0x000fe4000000005a */
[----:B------:R-:W-:Y:S02]  /*bfe0*/  HFMA2 R33, R142, R37, R33 ;  /* 0x000000258e217231 */ /* 0x000fe40000000021 */
[----:B------:R-:W-:Y:S02]  /*bff0*/  HFMA2 R37, R133, R44, RZ.H0_H0 ;  /* 0x0000002c85257231 */ /* 0x000fe400000400ff */
[----:B----4-:R-:W-:Y:S02]  /*c000*/  HFMA2 R101, R101, R52, RZ ;  /* 0x0000003465657231 */ /* 0x010fe400000000ff */
[-C--:B------:R-:W-:Y:S02]  /*c010*/  HFMA2 R97, R111, R34.reuse, R97 ;  /* 0x000000226f617231 */ /* 0x080fe40000000061 */
[----:B------:R-:W-:-:S02]  /*c020*/  HFMA2 R89, R123, R34, R89 ;  /* 0x000000227b597231 */ /* 0x000fc40000000059 */
[----:B------:R-:W-:Y:S02]  /*c030*/  HFMA2 R34, R127, R44, RZ.H0_H0 ;  /* 0x0000002c7f227231 */ /* 0x000fe400000400ff */
[-C--:B------:R-:W-:Y:S02]  /*c040*/  HFMA2 R91, R142, R45.reuse, R91 ;  /* 0x0000002d8e5b7231 */ /* 0x080fe4000000005b */
[-C--:B------:R-:W-:Y:S02]  /*c050*/  HFMA2 R44, R144, R45.reuse, R37 ;  /* 0x0000002d902c7231 */ /* 0x080fe40000000025 */
[----:B------:R-:W-:Y:S02]  /*c060*/  HFMA2 R98, R131, R48, RZ ;  /* 0x0000003083627231 */ /* 0x000fe400000000ff */
[----:B------:R-:W-:Y:S02]  /*c070*/  HFMA2 R34, R140, R45, R34 ;  /* 0x0000002d8c227231 */ /* 0x000fe40000000022 */
[----:B------:R-:W-:-:S02]  /*c080*/  HFMA2 R45, R111, R46, R36 ;  /* 0x0000002e6f2d7231 */ /* 0x000fc40000000024 */
[----:B------:R-:W-:Y:S02]  /*c090*/  HFMA2 R36, R133, R48, RZ.H0_H0 ;  /* 0x0000003085247231 */ /* 0x000fe400000400ff */
[C---:B------:R-:W-:Y:S02]  /*c0a0*/  HFMA2 R88, R102.reuse, R41, R88 ;  /* 0x0000002966587231 */ /* 0x040fe40000000058 */
[-C--:B------:R-:W-:Y:S02]  /*c0b0*/  HFMA2 R44, R109, R46.reuse, R44 ;  /* 0x0000002e6d2c7231 */ /* 0x080fe4000000002c */
[C---:B------:R-:W-:Y:S02]  /*c0c0*/  HFMA2 R99, R102.reuse, R49, R99 ;  /* 0x0000003166637231 */ /* 0x040fe40000000063 */
[----:B------:R-:W-:Y:S02]  /*c0d0*/  HFMA2 R101, R102, R53, R101 ;  /* 0x0000003566657231 */ /* 0x000fe40000000065 */
[----:B------:R-:W-:-:S02]  /*c0e0*/  HFMA2 R91, R123, R46, R91 ;  /* 0x0000002e7b5b7231 */ /* 0x000fc4000000005b */
[----:B------:R-:W-:Y:S02]  /*c0f0*/  HFMA2 R46, R113, R46, R34 ;  /* 0x0000002e712e7231 */ /* 0x000fe40000000022 */
[----:B------:R-:W-:Y:S02]  /*c100*/  HFMA2 R102, R133, R52, RZ ;  /* 0x0000003485667231 */ /* 0x000fe400000000ff */
[----:B------:R-:W-:Y:S02]  /*c110*/  HFMA2 R34, R127, R48, RZ.H0_H0 ;  /* 0x000000307f227231 */ /* 0x000fe400000400ff */
[-C--:B------:R-:W-:Y:S02]  /*c120*/  HFMA2 R36, R144, R49.reuse, R36 ;  /* 0x0000003190247231 */ /* 0x080fe40000000024 */
[-C--:B------:R-:W-:Y:S02]  /*c130*/  HFMA2 R98, R142, R49.reuse, R98 ;  /* 0x000000318e627231 */ /* 0x080fe40000000062 */
[----:B------:R-:W-:-:S02]  /*c140*/  HFMA2 R34, R140, R49, R34 ;  /* 0x000000318c227231 */ /* 0x000fc40000000022 */
[----:B------:R-:W-:Y:S02]  /*c150*/  HFMA2 R100, R111, R30, R100 ;  /* 0x0000001e6f647231 */ /* 0x000fe40000000064 */
[----:B------:R-:W-:Y:S02]  /*c160*/  HFMA2 R49, R109, R50, R36 ;  /* 0x000000326d317231 */ /* 0x000fe40000000024 */
[C---:B------:R-:W-:Y:S02]  /*c170*/  HFMA2 R94, R111.reuse, R38, R94 ;  /* 0x000000266f5e7231 */ /* 0x040fe4000000005e */
[-C--:B------:R-:W-:Y:S02]  /*c180*/  HFMA2 R96, R144, R29.reuse, R96 ;  /* 0x0000001d90607231 */ /* 0x080fe40000000060 */
[----:B------:R-:W-:Y:S02]  /*c190*/  HFMA2 R88, R111, R42, R88 ;  /* 0x0000002a6f587231 */ /* 0x000fe40000000058 */
[----:B------:R-:W-:-:S02]  /*c1a0*/  HFMA2 R95, R140, R29, R95 ;  /* 0x0000001d8c5f7231 */ /* 0x000fc4000000005f */
[C---:B------:R-:W-:Y:S01]  /*c1b0*/  HFMA2 R99, R111.reuse, R50, R99 ;  /* 0x000000326f637231 */ /* 0x040fe20000000063 */
[--C-:B------:R-:W-:Y:S01]  /*c1c0*/  SHF.R.U32.HI R36, RZ, 0x10, R16.reuse ;  /* 0x00000010ff247819 */ /* 0x100fe20000011610 */
[----:B------:R-:W-:Y:S01]  /*c1d0*/  HFMA2 R101, R111, R54, R101 ;  /* 0x000000366f657231 */ /* 0x000fe20000000065 */
[----:B------:R-:W-:Y:S01]  /*c1e0*/  SHF.R.U32.HI R111, RZ, 0x16, R16 ;  /* 0x00000016ff6f7819 */ /* 0x000fe20000011610 */
[----:B------:R-:W-:Y:S02]  /*c1f0*/  HFMA2 R93, R142, R29, R93 ;  /* 0x0000001d8e5d7231 */ /* 0x000fe4000000005d */
[----:B------:R-:W-:Y:S01]  /*c200*/  HFMA2 R29, R133, R40, RZ.H0_H0 ;  /* 0x00000028851d7231 */ /* 0x000fe200000400ff */
[----:B------:R-:W-:Y:S01]  /*c210*/  LOP3.LUT R36, R36, 0x3f, RZ, 0xc0, !PT ;  /* 0x0000003f24247812 */ /* 0x000fe200078ec0ff */
[C---:B------:R-:W-:Y:S01]  /*c220*/  HFMA2 R102, R144.reuse, R53, R102 ;  /* 0x0000003590667231 */ /* 0x040fe20000000066 */
[----:B------:R-:W-:Y:S01]  /*c230*/  LOP3.LUT R111, R111, 0x3f, RZ, 0xc0, !PT ;  /* 0x0000003f6f6f7812 */ /* 0x000fe200078ec0ff */
[----:B------:R-:W-:-:S02]  /*c240*/  HFMA2 R29, R144, R41, R29 ;  /* 0x00000029901d7231 */ /* 0x000fc4000000001d */
[----:B------:R-:W-:Y:S01]  /*c250*/  HFMA2 R98, R123, R50, R98 ;  /* 0x000000327b627231 */ /* 0x000fe20000000062 */
[----:B------:R-:W-:Y:S01]  /*c260*/  IADD3 R36, PT, PT, R36, -0x20, RZ ;  /* 0xffffffe024247810 */ /* 0x000fe20007ffe0ff */
[C---:B------:R-:W-:Y:S01]  /*c270*/  HFMA2 R96, R109.reuse, R30, R96 ;  /* 0x0000001e6d607231 */ /* 0x040fe20000000060 */
[----:B------:R-:W-:Y:S01]  /*c280*/  IADD3 R111, PT, PT, R111, -0x20, RZ ;  /* 0xffffffe06f6f7810 */ /* 0x000fe20007ffe0ff */
[C---:B------:R-:W-:Y:S02]  /*c290*/  HFMA2 R32, R109.reuse, R38, R32 ;  /* 0x000000266d207231 */ /* 0x040fe40000000020 */
[----:B------:R-:W-:Y:S02]  /*c2a0*/  HFMA2 R29, R109, R42, R29 ;  /* 0x0000002a6d1d7231 */ /* 0x000fe4000000001d */
[----:B------:R-:W-:Y:S01]  /*c2b0*/  HFMA2 R50, R113, R50, R34 ;  /* 0x0000003271327231 */ /* 0x000fe20000000022 */
[--C-:B------:R-:W-:Y:S01]  /*c2c0*/  SHF.R.U32.HI R34, RZ, 0x10, R17.reuse ;  /* 0x00000010ff227819 */ /* 0x100fe20000011611 */
[----:B------:R-:W-:Y:S01]  /*c2d0*/  HFMA2 R102, R109, R54, R102 ;  /* 0x000000366d667231 */ /* 0x000fe20000000066 */
[----:B------:R-:W-:Y:S01]  /*c2e0*/  SHF.R.U32.HI R109, RZ, 0x16, R17 ;  /* 0x00000016ff6d7819 */ /* 0x000fe20000011611 */
[----:B------:R-:W-:Y:S01]  /*c2f0*/  I2F.F16 R36, R36 ;  /* 0x0000002400247306 */ /* 0x000fe20000200c00 */
[----:B------:R-:W-:-:S02]  /*c300*/  LOP3.LUT R34, R34, 0x3f, RZ, 0xc0, !PT ;  /* 0x0000003f22227812 */ /* 0x000fc400078ec0ff */
[----:B------:R-:W-:-:S05]  /*c310*/  LOP3.LUT R109, R109, 0x3f, RZ, 0xc0, !PT ;  /* 0x0000003f6d6d7812 */ /* 0x000fca00078ec0ff */
[----:B------:R-:W0:Y:S01]  /*c320*/  I2F.F16 R111, R111 ;  /* 0x0000006f006f7306 */ /* 0x000e220000200c00 */
[----:B------:R-:W-:Y:S02]  /*c330*/  IADD3 R34, PT, PT, R34, -0x20, RZ ;  /* 0xffffffe022227810 */ /* 0x000fe40007ffe0ff */
[----:B------:R-:W-:-:S05]  /*c340*/  IADD3 R109, PT, PT, R109, -0x20, RZ ;  /* 0xffffffe06d6d7810 */ /* 0x000fca0007ffe0ff */
[----:B------:R-:W-:Y:S01]  /*c350*/  I2F.F16 R34, R34 ;  /* 0x0000002200227306 */ /* 0x000fe20000200c00 */
[----:B------:R-:W-:-:S07]  /*c360*/  SHF.R.U32.HI R37, RZ, 0x10, R18 ;  /* 0x00000010ff257819 */ /* 0x000fce0000011612 */
[----:B------:R-:W1:Y:S01]  /*c370*/  I2F.F16 R109, R109 ;  /* 0x0000006d006d7306 */ /* 0x000e620000200c00 */
[----:B0-----:R-:W-:Y:S02]  /*c380*/  PRMT R111, R36, 0x5410, R111 ;  /* 0x00005410246f7816 */ /* 0x001fe4000000006f */
[----:B------:R-:W-:Y:S01]  /*c390*/  SHF.R.U32.HI R36, RZ, 0x16, R18 ;  /* 0x00000016ff247819 */ /* 0x000fe20000011612 */
[-C--:B------:R-:W-:Y:S02]  /*c3a0*/  HFMA2 R93, R123, R30.reuse, R93 ;  /* 0x0000001e7b5d7231 */ /* 0x080fe4000000005d */
[----:B------:R-:W-:Y:S02]  /*c3b0*/  HFMA2 R95, R113, R30, R95 ;  /* 0x0000001e715f7231 */ /* 0x000fe4000000005f */
[----:B------:R-:W-:Y:S01]  /*c3c0*/  HFMA2 R30, R131, R40, RZ ;  /* 0x00000028831e7231 */ /* 0x000fe200000000ff */
[----:B------:R-:W-:Y:S02]  /*c3d0*/  LOP3.LUT R37, R37, 0x3f, RZ, 0xc0, !PT ;  /* 0x0000003f25257812 */ /* 0x000fe400078ec0ff */
[----:B------:R-:W-:-:S02]  /*c3e0*/  LOP3.LUT R36, R36, 0x3f, RZ, 0xc0, !PT ;  /* 0x0000003f24247812 */ /* 0x000fc400078ec0ff */
[----:B------:R-:W-:Y:S02]  /*c3f0*/  IADD3 R37, PT, PT, R37, -0x20, RZ ;  /* 0xffffffe025257810 */ /* 0x000fe40007ffe0ff */
[----:B------:R-:W-:Y:S02]  /*c400*/  IADD3 R36, PT, PT, R36, -0x20, RZ ;  /* 0xffffffe024247810 */ /* 0x000fe40007ffe0ff */
[----:B-1----:R-:W-:Y:S01]  /*c410*/  PRMT R109, R34, 0x5410, R109 ;  /* 0x00005410226d7816 */ /* 0x002fe2000000006d */
[----:B------:R-:W-:Y:S02]  /*c420*/  HFMA2 R34, R131, R52, RZ ;  /* 0x0000003483227231 */ /* 0x000fe400000000ff */
[----:B------:R-:W-:Y:S02]  /*c430*/  HFMA2 R87, R127, R40, RZ.H0_H0 ;  /* 0x000000287f577231 */ /* 0x000fe400000400ff */
[----:B------:R-:W-:Y:S01]  /*c440*/  HFMA2 R30, R142, R41, R30 ;  /* 0x000000298e1e7231 */ /* 0x000fe2000000001e */
[----:B------:R-:W-:Y:S01]  /*c450*/  I2F.F16 R37, R37 ;  /* 0x0000002500257306 */ /* 0x000fe20000200c00 */
[----:B------:R-:W-:-:S02]  /*c460*/  HFMA2 R33, R123, R38, R33 ;  /* 0x000000267b217231 */ /* 0x000fc40000000021 */
[----:B------:R-:W-:-:S05]  /*c470*/  HFMA2 R87, R140, R41, R87 ;  /* 0x000000298c577231 */ /* 0x000fca0000000057 */
[----:B------:R-:W0:Y:S01]  /*c480*/  I2F.F16 R36, R36 ;  /* 0x0000002400247306 */ /* 0x000e220000200c00 */
[----:B------:R-:W-:Y:S02]  /*c490*/  HFMA2 R34, R142, R53, R34 ;  /* 0x000000358e227231 */ /* 0x000fe40000000022 */
[----:B------:R-:W-:Y:S02]  /*c4a0*/  HFMA2 R28, R113, R38, R28 ;  /* 0x00000026711c7231 */ /* 0x000fe4000000001c */
[----:B------:R-:W-:Y:S02]  /*c4b0*/  HFMA2 R30, R123, R42, R30 ;  /* 0x0000002a7b1e7231 */ /* 0x000fe4000000001e */
[----:B------:R-:W-:Y:S02]  /*c4c0*/  HFMA2 R52, R127, R52, RZ.H0_H0 ;  /* 0x000000347f347231 */ /* 0x000fe400000400ff */
        /* <DEDUP_REMOVED lines=10> */
[--C-:B------:R-:W-:Y:S01]  /*c570*/  SHF.R.U32.HI R28, RZ, 0x16, R19.reuse ;  /* 0x00000016ff1c7819 */ /* 0x100fe20000011613 */
[-C--:B------:R-:W-:Y:S02]  /*c580*/  HFMA2 R48, R123, R54.reuse, R34 ;  /* 0x000000367b307231 */ /* 0x080fe40000000022 */
[----:B------:R-:W-:Y:S01]  /*c590*/  HFMA2 R54, R113, R54, R52 ;  /* 0x0000003671367231 */ /* 0x000fe20000000034 */
[----:B--2---:R-:W-:Y:S02]  /*c5a0*/  LEA.HI R93, R24, 0xffffffe0, RZ, 0x6 ;  /* 0xffffffe0185d7811 */ /* 0x004fe400078f30ff */
[----:B------:R-:W-:Y:S02]  /*c5b0*/  SHF.R.U32.HI R52, RZ, 0x10, R19 ;  /* 0x00000010ff347819 */ /* 0x000fe40000011613 */
[----:B------:R-:W-:-:S02]  /*c5c0*/  LOP3.LUT R28, R28, 0x3f, RZ, 0xc0, !PT ;  /* 0x0000003f1c1c7812 */ /* 0x000fc400078ec0ff */
[----:B0-----:R-:W-:Y:S01]  /*c5d0*/  PRMT R53, R37, 0x5410, R36 ;  /* 0x0000541025357816 */ /* 0x001fe20000000024 */
[----:B------:R-:W-:Y:S01]  /*c5e0*/  HFMA2 R36, R134, R35, R92 ;  /* 0x0000002386247231 */ /* 0x000fe2000000005c */
[----:B------:R-:W-:Y:S01]  /*c5f0*/  SHF.R.U32 R16, R16, 0x1c, R24 ;  /* 0x0000001c10107819 */ /* 0x000fe20000001618 */
[----:B------:R0:W-:Y:S01]  /*c600*/  I2F.F16 R92, R93 ;  /* 0x0000005d005c7306 */ /* 0x0001e20000200c00 */
[----:B------:R-:W-:Y:S01]  /*c610*/  LOP3.LUT R52, R52, 0x3f, RZ, 0xc0, !PT ;  /* 0x0000003f34347812 */ /* 0x000fe200078ec0ff */
[-C--:B------:R-:W-:Y:S02]  /*c620*/  HFMA2 R99, R136, R51.reuse, R99 ;  /* 0x0000003388637231 */ /* 0x080fe40000000063 */
[-C--:B------:R-:W-:Y:S02]  /*c630*/  HFMA2 R49, R134, R51.reuse, R49 ;  /* 0x0000003386317231 */ /* 0x080fe40000000031 */
[-C--:B------:R-:W-:Y:S02]  /*c640*/  HFMA2 R98, R132, R51.reuse, R98 ;  /* 0x0000003384627231 */ /* 0x080fe40000000062 */
[----:B------:R-:W-:Y:S01]  /*c650*/  HFMA2 R50, R130, R51, R50 ;  /* 0x0000003382327231 */ /* 0x000fe20000000032 */
[----:B------:R-:W-:Y:S01]  /*c660*/  LOP3.LUT R16, R16, 0x3f, RZ, 0xc0, !PT ;  /* 0x0000003f10107812 */ /* 0x000fe200078ec0ff */
[----:B------:R-:W-:-:S02]  /*c670*/  HFMA2 R29, R134, R43, R29 ;  /* 0x0000002b861d7231 */ /* 0x000fc4000000001d */
[-C--:B------:R-:W-:Y:S01]  /*c680*/  HFMA2 R30, R132, R43.reuse, R30 ;  /* 0x0000002b841e7231 */ /* 0x080fe2000000001e */
[----:B0-----:R-:W-:Y:S01]  /*c690*/  IADD3 R93, PT, PT, R28, -0x20, RZ ;  /* 0xffffffe01c5d7810 */ /* 0x001fe20007ffe0ff */
[-C--:B------:R-:W-:Y:S02]  /*c6a0*/  HFMA2 R28, R136, R43.reuse, R88 ;  /* 0x0000002b881c7231 */ /* 0x080fe40000000058 */
[----:B------:R-:W-:Y:S01]  /*c6b0*/  HFMA2 R87, R130, R43, R87 ;  /* 0x0000002b82577231 */ /* 0x000fe20000000057 */
[--C-:B------:R-:W-:Y:S01]  /*c6c0*/  SHF.R.U32.HI R51, RZ, 0x14, R24.reuse ;  /* 0x00000014ff337819 */ /* 0x100fe20000011618 */
[-C--:B------:R-:W-:Y:S01]  /*c6d0*/  HFMA2 R34, R136, R35.reuse, R97 ;  /* 0x0000002388227231 */ /* 0x080fe20000000061 */
[--C-:B------:R-:W-:Y:S01]  /*c6e0*/  SHF.R.U32.HI R43, RZ, 0x2, R24.reuse ;  /* 0x00000002ff2b7819 */ /* 0x100fe20000011618 */
[-C--:B------:R-:W-:Y:S02]  /*c6f0*/  HFMA2 R37, R132, R35.reuse, R89 ;  /* 0x0000002384257231 */ /* 0x080fe40000000059 */
[----:B------:R-:W-:Y:S01]  /*c700*/  HFMA2 R35, R130, R35, R90 ;  /* 0x0000002382237231 */ /* 0x000fe2000000005a */
[----:B------:R-:W-:Y:S01]  /*c710*/  IADD3 R90, PT, PT, R52, -0x20, RZ ;  /* 0xffffffe0345a7810 */ /* 0x000fe20007ffe0ff */
[-C--:B------:R-:W-:Y:S01]  /*c720*/  HFMA2 R45, R136, R47.reuse, R45 ;  /* 0x0000002f882d7231 */ /* 0x080fe2000000002d */
[----:B------:R-:W-:Y:S01]  /*c730*/  IADD3 R52, PT, PT, R16, -0x20, RZ ;  /* 0xffffffe010347810 */ /* 0x000fe20007ffe0ff */
[-C--:B------:R-:W-:Y:S01]  /*c740*/  HFMA2 R44, R134, R47.reuse, R44 ;  /* 0x0000002f862c7231 */ /* 0x080fe2000000002c */
[----:B------:R-:W-:Y:S01]  /*c750*/  LOP3.LUT R51, R51, 0x3f, RZ, 0xc0, !PT ;  /* 0x0000003f33337812 */ /* 0x000fe200078ec0ff */
[-C--:B------:R-:W-:Y:S01]  /*c760*/  HFMA2 R91, R132, R47.reuse, R91 ;  /* 0x0000002f845b7231 */ /* 0x080fe2000000005b */
[----:B------:R-:W-:Y:S01]  /*c770*/  LOP3.LUT R16, R43, 0x3f, RZ, 0xc0, !PT ;  /* 0x0000003f2b107812 */ /* 0x000fe200078ec0ff */
[----:B------:R-:W-:Y:S01]  /*c780*/  HFMA2 R46, R130, R47, R46 ;  /* 0x0000002f822e7231 */ /* 0x000fe2000000002e */
[----:B------:R-:W-:-:S02]  /*c790*/  SHF.R.U32.HI R43, RZ, 0x8, R24 ;  /* 0x00000008ff2b7819 */ /* 0x000fc40000011618 */
[----:B------:R-:W-:Y:S02]  /*c7a0*/  SHF.R.U32.HI R47, RZ, 0xe, R24 ;  /* 0x0000000eff2f7819 */ /* 0x000fe40000011618 */
[----:B------:R-:W-:Y:S02]  /*c7b0*/  SHF.R.U32 R24, R17, 0x1c, R25 ;  /* 0x0000001c11187819 */ /* 0x000fe40000001619 */
[----:B------:R-:W-:Y:S02]  /*c7c0*/  IADD3 R17, PT, PT, R51, -0x20, RZ ;  /* 0xffffffe033117810 */ /* 0x000fe40007ffe0ff */
[----:B------:R-:W-:-:S04]  /*c7d0*/  IADD3 R94, PT, PT, R16, -0x20, RZ ;  /* 0xffffffe0105e7810 */ /* 0x000fc80007ffe0ff */
[----:B------:R-:W0:Y:S01]  /*c7e0*/  I2F.F16 R17, R17 ;  /* 0x0000001100117306 */ /* 0x000e220000200c00 */
[----:B------:R-:W-:Y:S02]  /*c7f0*/  LOP3.LUT R16, R43, 0x3f, RZ, 0xc0, !PT ;  /* 0x0000003f2b107812 */ /* 0x000fe400078ec0ff */
[----:B------:R-:W-:Y:S02]  /*c800*/  LOP3.LUT R24, R24, 0x3f, RZ, 0xc0, !PT ;  /* 0x0000003f18187812 */ /* 0x000fe400078ec0ff */
[----:B------:R-:W-:Y:S02]  /*c810*/  SHF.R.U32.HI R51, RZ, 0x2, R25 ;  /* 0x00000002ff337819 */ /* 0x000fe40000011619 */
[----:B------:R-:W-:Y:S01]  /*c820*/  IADD3 R88, PT, PT, R16, -0x20, RZ ;  /* 0xffffffe010587810 */ /* 0x000fe20007ffe0ff */
[----:B------:R1:W-:Y:S01]  /*c830*/  I2F.F16 R43, R94 ;  /* 0x0000005e002b7306 */ /* 0x0003e20000200c00 */
[----:B------:R-:W-:Y:S02]  /*c840*/  LOP3.LUT R16, R47, 0x3f, RZ, 0xc0, !PT ;  /* 0x0000003f2f107812 */ /* 0x000fe400078ec0ff */
[----:B------:R-:W-:-:S02]  /*c850*/  SHF.R.U32 R96, R18, 0x1c, R26 ;  /* 0x0000001c12607819 */ /* 0x000fc4000000161a */
[----:B------:R-:W-:Y:S02]  /*c860*/  IADD3 R16, PT, PT, R16, -0x20, RZ ;  /* 0xffffffe010107810 */ /* 0x000fe40007ffe0ff */
[----:B-1----:R-:W-:Y:S02]  /*c870*/  IADD3 R94, PT, PT, R24, -0x20, RZ ;  /* 0xffffffe0185e7810 */ /* 0x002fe40007ffe0ff */
[----:B------:R-:W-:Y:S01]  /*c880*/  LOP3.LUT R24, R51, 0x3f, RZ, 0xc0, !PT ;  /* 0x0000003f33187812 */ /* 0x000fe200078ec0ff */
[----:B------:R1:W-:Y:S01]  /*c890*/  I2F.F16 R47, R88 ;  /* 0x00000058002f7306 */ /* 0x0003e20000200c00 */
[----:B------:R-:W-:Y:S02]  /*c8a0*/  SHF.R.U32 R18, R19, 0x1c, R27 ;  /* 0x0000001c13127819 */ /* 0x000fe4000000161b */
[----:B------:R-:W-:Y:S02]  /*c8b0*/  IADD3 R100, PT, PT, R24, -0x20, RZ ;  /* 0xffffffe018647810 */ /* 0x000fe40007ffe0ff */
[----:B0-----:R-:W-:-:S02]  /*c8c0*/  PRMT R92, R17, 0x5410, R92 ;  /* 0x00005410115c7816 */ /* 0x001fc4000000005c */
[----:B------:R-:W-:Y:S02]  /*c8d0*/  SHF.R.U32.HI R17, RZ, 0x2, R27 ;  /* 0x00000002ff117819 */ /* 0x000fe4000001161b */
[----:B-1----:R-:W-:Y:S01]  /*c8e0*/  SHF.R.U32.HI R88, RZ, 0x8, R25 ;  /* 0x00000008ff587819 */ /* 0x002fe20000011619 */
[----:B------:R-:W0:Y:S01]  /*c8f0*/  I2F.F16 R52, R52 ;  /* 0x0000003400347306 */ /* 0x000e220000200c00 */
[----:B------:R-:W-:Y:S02]  /*c900*/  LOP3.LUT R18, R18, 0x3f, RZ, 0xc0, !PT ;  /* 0x0000003f12127812 */ /* 0x000fe400078ec0ff */
[----:B------:R-:W-:Y:S02]  /*c910*/  LOP3.LUT R88, R88, 0x3f, RZ, 0xc0, !PT ;  /* 0x0000003f58587812 */ /* 0x000fe400078ec0ff */
[----:B------:R-:W-:-:S03]  /*c920*/  SHF.R.U32.HI R19, RZ, 0x2, R26 ;  /* 0x00000002ff137819 */ /* 0x000fc6000001161a */
[----:B------:R-:W-:Y:S01]  /*c930*/  I2F.F16 R90, R90 ;  /* 0x0000005a005a7306 */ /* 0x000fe20000200c00 */
[----:B------:R-:W-:Y:S02]  /*c940*/  LOP3.LUT R17, R17, 0x3f, RZ, 0xc0, !PT ;  /* 0x0000003f11117812 */ /* 0x000fe400078ec0ff */
[----:B------:R-:W-:-:S05]  /*c950*/  IADD3 R95, PT, PT, R88, -0x20, RZ ;  /* 0xffffffe0585f7810 */ /* 0x000fca0007ffe0ff */
[----:B------:R-:W1:Y:S01]  /*c960*/  I2F.F16 R93, R93 ;  /* 0x0000005d005d7306 */ /* 0x000e620000200c00 */
[----:B------:R-:W-:Y:S02]  /*c970*/  LEA.HI R89, R25, 0xffffffe0, RZ, 0x6 ;  /* 0xffffffe019597811 */ /* 0x000fe400078f30ff */
[----:B------:R-:W-:-:S05]  /*c980*/  SHF.R.U32.HI R24, RZ, 0xe, R25 ;  /* 0x0000000eff187819 */ /* 0x000fca0000011619 */
[----:B------:R-:W2:Y:S01]  /*c990*/  I2F.F16 R16, R16 ;  /* 0x0000001000107306 */ /* 0x000ea20000200c00 */
[----:B------:R-:W-:Y:S02]  /*c9a0*/  SHF.R.U32.HI R88, RZ, 0x14, R25 ;  /* 0x00000014ff587819 */ /* 0x000fe40000011619 */
[----:B------:R-:W-:-:S05]  /*c9b0*/  IADD3 R25, PT, PT, R17, -0x20, RZ ;  /* 0xffffffe011197810 */ /* 0x000fca0007ffe0ff */
[----:B------:R3:W-:Y:S01]  /*c9c0*/  I2F.F16 R51, R94 ;  /* 0x0000005e00337306 */ /* 0x0007e20000200c00 */
[----:B------:R-:W-:-:S07]  /*c9d0*/  SHF.R.U32.HI R17, RZ, 0xe, R26 ;  /* 0x0000000eff117819 */ /* 0x000fce000001161a */
[----:B------:R-:W4:Y:S01]  /*c9e0*/  I2F.F16 R100, R100 ;  /* 0x0000006400647306 */ /* 0x000f220000200c00 */
[----:B---3--:R-:W-:Y:S02]  /*c9f0*/  IADD3 R94, PT, PT, R18, -0x20, RZ ;  /* 0xffffffe0125e7810 */ /* 0x008fe40007ffe0ff */
[----:B------:R-:W-:Y:S02]  /*ca00*/  LOP3.LUT R18, R19, 0x3f, RZ, 0xc0, !PT ;  /* 0x0000003f13127812 */ /* 0x000fe400078ec0ff */
[----:B------:R-:W-:Y:S02]  /*ca10*/  SHF.R.U32.HI R19, RZ, 0x8, R26 ;  /* 0x00000008ff137819 */ /* 0x000fe4000001161a */
[----:B------:R-:W-:Y:S02]  /*ca20*/  IADD3 R18, PT, PT, R18, -0x20, RZ ;  /* 0xffffffe012127810 */ /* 0x000fe40007ffe0ff */
[----:B------:R-:W-:Y:S02]  /*ca30*/  LOP3.LUT R19, R19, 0x3f, RZ, 0xc0, !PT ;  /* 0x0000003f13137812 */ /* 0x000fe400078ec0ff */
[----:B------:R-:W-:Y:S01]  /*ca40*/  LOP3.LUT R17, R17, 0x3f, RZ, 0xc0, !PT ;  /* 0x0000003f11117812 */ /* 0x000fe200078ec0ff */
[----:B------:R-:W-:Y:S01]  /*ca50*/  HFMA2 R102, R134, R55, R102 ;  /* 0x0000003786667231 */ /* 0x000fe20000000066 */
[----:B0-----:R-:W-:-:S02]  /*ca60*/  PRMT R52, R52, 0x5410, R43 ;  /* 0x0000541034347816 */ /* 0x001fc4000000002b */
[----:B-1----:R-:W-:Y:S02]  /*ca70*/  PRMT R43, R90, 0x5410, R93 ;  /* 0x000054105a2b7816 */ /* 0x002fe4000000005d */
[----:B------:R0:W-:Y:S01]  /*ca80*/  I2F.F16 R93, R18 ;  /* 0x00000012005d7306 */ /* 0x0001e20000200c00 */
[----:B--2---:R-:W-:Y:S02]  /*ca90*/  PRMT R47, R47, 0x5410, R16 ;  /* 0x000054102f2f7816 */ /* 0x004fe40000000010 */
[----:B------:R-:W-:Y:S02]  /*caa0*/  IADD3 R134, PT, PT, R19, -0x20, RZ ;  /* 0xffffffe013867810 */ /* 0x000fe40007ffe0ff */
[----:B------:R-:W-:Y:S02]  /*cab0*/  IADD3 R97, PT, PT, R17, -0x20, RZ ;  /* 0xffffffe011617810 */ /* 0x000fe40007ffe0ff */
[----:B----4-:R-:W-:Y:S01]  /*cac0*/  PRMT R90, R51, 0x5410, R100 ;  /* 0x00005410335a7816 */ /* 0x010fe20000000064 */
[----:B0-----:R-:W0:Y:S04]  /*cad0*/  LDS.128 R16, [UR4+0x30] ;  /* 0x00003004ff107984 */ /* 0x001e280008000c00 */
[----:B------:R-:W2:Y:S01]  /*cae0*/  @!P0 LDG.E.U16.CONSTANT R51, desc[UR8][R74.64] ;  /* 0x000000084a338981 */ /* 0x000ea2000c1e9500 */
[----:B------:R-:W-:-:S04]  /*caf0*/  LOP3.LUT R88, R88, 0x3f, RZ, 0xc0, !PT ;  /* 0x0000003f58587812 */ /* 0x000fc800078ec0ff */
[----:B------:R-:W-:Y:S01]  /*cb00*/  IADD3 R88, PT, PT, R88, -0x20, RZ ;  /* 0xffffffe058587810 */ /* 0x000fe20007ffe0ff */
[----:B------:R-:W-:Y:S01]  /*cb10*/  I2F.F16 R89, R89 ;  /* 0x0000005900597306 */ /* 0x000fe20000200c00 */
[----:B------:R-:W-:-:S07]  /*cb20*/  LOP3.LUT R24, R24, 0x3f, RZ, 0xc0, !PT ;  /* 0x0000003f18187812 */ /* 0x000fce00078ec0ff */
[----:B------:R-:W1:Y:S01]  /*cb30*/  I2F.F16 R88, R88 ;  /* 0x0000005800587306 */ /* 0x000e620000200c00 */
[----:B------:R-:W-:Y:S02]  /*cb40*/  LOP3.LUT R96, R96, 0x3f, RZ, 0xc0, !PT ;  /* 0x0000003f60607812 */ /* 0x000fe400078ec0ff */
[----:B------:R-:W-:Y:S02]  /*cb50*/  IADD3 R24, PT, PT, R24, -0x20, RZ ;  /* 0xffffffe018187810 */ /* 0x000fe40007ffe0ff */
[----:B------:R-:W-:Y:S02]  /*cb60*/  IADD3 R96, PT, PT, R96, -0x20, RZ ;  /* 0xffffffe060607810 */ /* 0x000fe40007ffe0ff */
[----:B------:R-:W-:Y:S01]  /*cb70*/  SHF.R.U32.HI R100, RZ, 0x8, R27 ;  /* 0x00000008ff647819 */ /* 0x000fe2000001161b */
[----:B------:R-:W-:Y:S01]  /*cb80*/  I2F.F16 R95, R95 ;  /* 0x0000005f005f7306 */ /* 0x000fe20000200c00 */
[----:B-1----:R-:W-:-:S07]  /*cb90*/  PRMT R88, R88, 0x5410, R89 ;  /* 0x0000541058587816 */ /* 0x002fce0000000059 */
[----:B------:R-:W1:Y:S01]  /*cba0*/  I2F.F16 R24, R24 ;  /* 0x0000001800187306 */ /* 0x000e620000200c00 */
[----:B------:R-:W-:Y:S02]  /*cbb0*/  SHF.R.U32.HI R89, RZ, 0xe, R27 ;  /* 0x0000000eff597819 */ /* 0x000fe4000001161b */
[----:B------:R-:W-:Y:S02]  /*cbc0*/  LOP3.LUT R100, R100, 0x3f, RZ, 0xc0, !PT ;  /* 0x0000003f64647812 */ /* 0x000fe400078ec0ff */
[----:B------:R-:W-:-:S03]  /*cbd0*/  LOP3.LUT R89, R89, 0x3f, RZ, 0xc0, !PT ;  /* 0x0000003f59597812 */ /* 0x000fc600078ec0ff */
[----:B------:R-:W3:Y:S01]  /*cbe0*/  I2F.F16 R96, R96 ;  /* 0x0000006000607306 */ /* 0x000ee20000200c00 */
[----:B0-----:R-:W-:-:S07]  /*cbf0*/  HFMA2 R44, R109, R16, R44 ;  /* 0x000000106d2c7231 */ /* 0x001fce000000002c */
[----:B------:R-:W-:Y:S01]  /*cc00*/  I2F.F16 R94, R94 ;  /* 0x0000005e005e7306 */ /* 0x000fe20000200c00 */
[----:B------:R-:W-:-:S07]  /*cc10*/  IADD3 R100, PT, PT, R100, -0x20, RZ ;  /* 0xffffffe064647810 */ /* 0x000fce0007ffe0ff */
[----:B------:R-:W0:Y:S01]  /*cc20*/  I2F.F16 R25, R25 ;  /* 0x0000001900197306 */ /* 0x000e220000200c00 */
[----:B------:R-:W-:Y:S01]  /*cc30*/  IADD3 R89, PT, PT, R89, -0x20, RZ ;  /* 0xffffffe059597810 */ /* 0x000fe20007ffe0ff */
[-C--:B------:R-:W-:Y:S02]  /*cc40*/  HFMA2 R46, R43, R16.reuse, R46 ;  /* 0x000000102b2e7231 */ /* 0x080fe4000000002e */
[-C--:B------:R-:W-:Y:S02]  /*cc50*/  HFMA2 R45, R111, R16.reuse, R45 ;  /* 0x000000106f2d7231 */ /* 0x080fe4000000002d */
[----:B------:R-:W-:Y:S01]  /*cc60*/  HFMA2 R44, R90, R17, R44 ;  /* 0x000000115a2c7231 */ /* 0x000fe2000000002c */
[----:B-1----:R-:W-:Y:S01]  /*cc70*/  PRMT R95, R95, 0x5410, R24 ;  /* 0x000054105f5f7816 */ /* 0x002fe20000000018 */
[----:B------:R-:W-:Y:S01]  /*cc80*/  I2F.F16 R100, R100 ;  /* 0x0000006400647306 */ /* 0x000fe20000200c00 */
[----:B---3--:R-:W-:Y:S01]  /*cc90*/  PRMT R96, R96, 0x5410, R93 ;  /* 0x0000541060607816 */ /* 0x008fe2000000005d */
[----:B------:R-:W-:-:S06]  /*cca0*/  HFMA2 R91, R53, R16, R91 ;  /* 0x00000010355b7231 */ /* 0x000fcc000000005b */
[----:B------:R-:W1:Y:S01]  /*ccb0*/  I2F.F16 R89, R89 ;  /* 0x0000005900597306 */ /* 0x000e620000200c00 */
[----:B0-----:R-:W-:Y:S01]  /*ccc0*/  PRMT R94, R94, 0x5410, R25 ;  /* 0x000054105e5e7816 */ /* 0x001fe20000000019 */
[-C--:B------:R-:W-:Y:S02]  /*ccd0*/  HFMA2 R45, R52, R17.reuse, R45 ;  /* 0x00000011342d7231 */ /* 0x080fe4000000002d */
[-C--:B------:R-:W-:Y:S02]  /*cce0*/  HFMA2 R44, R95, R18.reuse, R44 ;  /* 0x000000125f2c7231 */ /* 0x080fe4000000002c */
[-C--:B------:R-:W-:Y:S01]  /*ccf0*/  HFMA2 R16, R96, R17.reuse, R91 ;  /* 0x0000001160107231 */ /* 0x080fe2000000005b */
[----:B------:R-:W-:Y:S01]  /*cd00*/  SHF.R.U32.HI R24, RZ, 0x14, R27 ;  /* 0x00000014ff187819 */ /* 0x000fe2000001161b */
[----:B------:R-:W-:Y:S01]  /*cd10*/  HFMA2 R17, R94, R17, R46 ;  /* 0x000000115e117231 */ /* 0x000fe2000000002e */
[----:B------:R-:W-:Y:S01]  /*cd20*/  I2F.F16 R134, R134 ;  /* 0x0000008600867306 */ /* 0x000fe20000200c00 */
[----:B------:R-:W-:Y:S01]  /*cd30*/  HFMA2 R46, R47, R18, R45 ;  /* 0x000000122f2e7231 */ /* 0x000fe2000000002d */
[----:B------:R-:W-:-:S06]  /*cd40*/  LOP3.LUT R24, R24, 0x3f, RZ, 0xc0, !PT ;  /* 0x0000003f18187812 */ /* 0x000fcc00078ec0ff */
[----:B------:R-:W0:Y:S01]  /*cd50*/  I2F.F16 R97, R97 ;  /* 0x0000006100617306 */ /* 0x000e220000200c00 */
[-C--:B------:R-:W-:Y:S01]  /*cd60*/  HFMA2 R46, R92, R19.reuse, R46 ;  /* 0x000000135c2e7231 */ /* 0x080fe2000000002e */
[----:B-1----:R-:W-:Y:S01]  /*cd70*/  PRMT R89, R100, 0x5410, R89 ;  /* 0x0000541064597816 */ /* 0x002fe20000000059 */
[----:B------:R-:W-:Y:S01]  /*cd80*/  HFMA2 R45, R88, R19, R44 ;  /* 0x00000013582d7231 */ /* 0x000fe2000000002c */
[----:B------:R-:W-:Y:S01]  /*cd90*/  SHF.R.U32.HI R100, RZ, 0x14, R26 ;  /* 0x00000014ff647819 */ /* 0x000fe2000001161a */
[----:B------:R-:W-:Y:S01]  /*cda0*/  HADD2 R44, R46.H0_H0, R46.H1_H1 ;  /* 0x3000002e2e2c7230 */ /* 0x000fe20000000800 */
[----:B------:R-:W-:Y:S02]  /*cdb0*/  LEA.HI R91, R27, 0xffffffe0, RZ, 0x6 ;  /* 0xffffffe01b5b7811 */ /* 0x000fe400078f30ff */
[----:B------:R-:W-:Y:S02]  /*cdc0*/  IADD3 R46, PT, PT, R24, -0x20, RZ ;  /* 0xffffffe0182e7810 */ /* 0x000fe40007ffe0ff */
[----:B------:R-:W-:-:S02]  /*cdd0*/  LOP3.LUT R100, R100, 0x3f, RZ, 0xc0, !PT ;  /* 0x0000003f64647812 */ /* 0x000fc400078ec0ff */
[----:B------:R-:W-:Y:S02]  /*cde0*/  I2F.F16 R91, R91 ;  /* 0x0000005b005b7306 */ /* 0x000fe40000200c00 */
[----:B------:R-:W-:Y:S02]  /*cdf0*/  IADD3 R100, PT, PT, R100, -0x20, RZ ;  /* 0xffffffe064647810 */ /* 0x000fe40007ffe0ff */
[----:B0-----:R-:W-:Y:S02]  /*ce00*/  PRMT R93, R134, 0x5410, R97 ;  /* 0x00005410865d7816 */ /* 0x001fe40000000061 */
[----:B------:R-:W-:Y:S02]  /*ce10*/  LEA.HI R97, R26, 0xffffffe0, RZ, 0x6 ;  /* 0xffffffe01a617811 */ /* 0x000fe400078f30ff */
[----:B------:R-:W0:Y:S01]  /*ce20*/  I2F.F16 R46, R46 ;  /* 0x0000002e002e7306 */ /* 0x000e220000200c00 */
[----:B------:R-:W-:Y:S01]  /*ce30*/  HADD2 R58, R58.H0_H0, R58.H1_H1 ;  /* 0x3000003a3a3a7230 */ /* 0x000fe20000000800 */
[----:B------:R-:W1:Y:S04]  /*ce40*/  LDS.128 R24, [UR4+0xb0] ;  /* 0x0000b004ff187984 */ /* 0x000e680008000c00 */
[----:B------:R-:W-:-:S02]  /*ce50*/  PRMT R58, R58, 0x5410, R60 ;  /* 0x000054103a3a7816 */ /* 0x000fc4000000003c */
[----:B------:R-:W-:Y:S01]  /*ce60*/  I2F.F16 R97, R97 ;  /* 0x0000006100617306 */ /* 0x000fe20000200c00 */
[----:B------:R-:W-:-:S07]  /*ce70*/  HFMA2 R17, R89, R18, R17 ;  /* 0x0000001259117231 */ /* 0x000fce0000000011 */
[----:B------:R-:W3:Y:S01]  /*ce80*/  I2F.F16 R100, R100 ;  /* 0x0000006400647306 */ /* 0x000ee20000200c00 */
[----:B------:R-:W-:Y:S01]  /*ce90*/  HFMA2 R13, R58, R115, R13 ;  /* 0x000000733a0d7231 */ /* 0x000fe2000000000d */
[----:B0-----:R-:W-:Y:S01]  /*cea0*/  PRMT R58, R46, 0x5410, R91 ;  /* 0x000054102e3a7816 */ /* 0x001fe2000000005b */
[----:B------:R-:W-:-:S04]  /*ceb0*/  HFMA2 R16, R93, R18, R16 ;  /* 0x000000125d107231 */ /* 0x000fc80000000010 */
[----:B------:R-:W-:Y:S01]  /*cec0*/  HFMA2 R17, R58, R19, R17 ;  /* 0x000000133a117231 */ /* 0x000fe20000000011 */
[----:B------:R-:W-:Y:S02]  /*ced0*/  @!P0 IADD3 R18, PT, PT, R118, 0x1, RZ ;  /* 0x0000000176128810 */ /* 0x000fe40007ffe0ff */
[----:B---3--:R-:W-:Y:S01]  /*cee0*/  PRMT R60, R100, 0x5410, R97 ;  /* 0x00005410643c7816 */ /* 0x008fe20000000061 */
[----:B------:R-:W-:-:S04]  /*cef0*/  HFMA2 R101, R136, R55, R101 ;  /* 0x0000003788657231 */ /* 0x000fc80000000065 */
[----:B------:R-:W-:Y:S02]  /*cf00*/  HFMA2 R16, R60, R19, R16 ;  /* 0x000000133c107231 */ /* 0x000fe40000000010 */
[-C--:B------:R-:W-:Y:S02]  /*cf10*/  HFMA2 R48, R132, R55.reuse, R48 ;  /* 0x0000003784307231 */ /* 0x080fe40000000030 */
[----:B------:R-:W-:Y:S01]  /*cf20*/  HFMA2 R54, R130, R55, R54 ;  /* 0x0000003782367231 */ /* 0x000fe20000000036 */
[----:B------:R-:W-:Y:S01]  /*cf30*/  @!P0 MOV R118, R18 ;  /* 0x0000001200768202 */ /* 0x000fe20000000f00 */
[----:B------:R-:W-:Y:S02]  /*cf40*/  HADD2 R46, R16.H0_H0, R16.H1_H1 ;  /* 0x30000010102e7230 */ /* 0x000fe40000000800 */
[----:B------:R-:W-:Y:S02]  /*cf50*/  HADD2 R55, R17.H0_H0, R17.H1_H1 ;  /* 0x3000001111377230 */ /* 0x000fe40000000800 */
[----:B------:R-:W0:Y:S01]  /*cf60*/  LDS.128 R16, [UR4+0x130] ;  /* 0x00013004ff107984 */ /* 0x000e220008000c00 */
[----:B------:R-:W-:-:S02]  /*cf70*/  HFMA2 R56, R126, R21, R56 ;  /* 0x000000157e387231 */ /* 0x000fc40000000038 */
[----:B------:R-:W-:Y:S02]  /*cf80*/  HADD2 R59, R59.H0_H0, R59.H1_H1 ;  /* 0x3000003b3b3b7230 */ /* 0x000fe40000000800 */
[-C--:B------:R-:W-:Y:S02]  /*cf90*/  HFMA2 R15, R112, R21.reuse, R15 ;  /* 0x00000015700f7231 */ /* 0x080fe4000000000f */
[----:B------:R-:W-:Y:S02]  /*cfa0*/  HADD2 R61, R61.H0_H0, R61.H1_H1 ;  /* 0x3000003d3d3d7230 */ /* 0x000fe40000000800 */
[-C--:B-1----:R-:W-:Y:S02]  /*cfb0*/  HFMA2 R40, R109, R24.reuse, R40 ;  /* 0x000000186d287231 */ /* 0x082fe40000000028 */
[----:B------:R-:W-:Y:S02]  /*cfc0*/  HFMA2 R20, R110, R21, R20 ;  /* 0x000000156e147231 */ /* 0x000fe40000000014 */
[----:B------:R-:W-:-:S02]  /*cfd0*/  HFMA2 R42, R43, R24, R42 ;  /* 0x000000182b2a7231 */ /* 0x000fc4000000002a */
[----:B------:R-:W-:Y:S01]  /*cfe0*/  HADD2 R45, R45.H0_H0, R45.H1_H1 ;  /* 0x3000002d2d2d7230 */ /* 0x000fe20000000800 */
[----:B------:R-:W-:Y:S01]  /*cff0*/  PRMT R59, R59, 0x5410, R61 ;  /* 0x000054103b3b7816 */ /* 0x000fe2000000003d */
[-C--:B------:R-:W-:Y:S02]  /*d000*/  HFMA2 R20, R85, R22.reuse, R20 ;  /* 0x0000001655147231 */ /* 0x080fe40000000014 */
[-C--:B------:R-:W-:Y:S02]  /*d010*/  HFMA2 R56, R107, R22.reuse, R56 ;  /* 0x000000166b387231 */ /* 0x080fe40000000038 */
[----:B------:R-:W-:Y:S02]  /*d020*/  HFMA2 R57, R114, R21, R57 ;  /* 0x0000001572397231 */ /* 0x000fe40000000039 */
[----:B------:R-:W-:Y:S02]  /*d030*/  HFMA2 R15, R103, R22, R15 ;  /* 0x00000016670f7231 */ /* 0x000fe4000000000f */
[----:B------:R-:W-:-:S02]  /*d040*/  HFMA2 R14, R59, R116, R14 ;  /* 0x000000743b0e7231 */ /* 0x000fc4000000000e */
[----:B------:R-:W-:Y:S01]  /*d050*/  HFMA2 R40, R90, R25, R40 ;  /* 0x000000195a287231 */ /* 0x000fe20000000028 */
[----:B------:R-:W-:Y:S01]  /*d060*/  PRMT R44, R44, 0x5410, R45 ;  /* 0x000054102c2c7816 */ /* 0x000fe2000000002d */
        /* <DEDUP_REMOVED lines=8> */
[----:B------:R-:W-:Y:S02]  /*d0f0*/  HADD2 R45, R20.H0_H0, R20.H1_H1 ;  /* 0x30000014142d7230 */ /* 0x000fe40000000800 */
[----:B------:R-:W-:Y:S02]  /*d100*/  HFMA2 R14, R44, R116, R14 ;  /* 0x000000742c0e7231 */ /* 0x000fe4000000000e */
[-C--:B------:R-:W-:Y:S01]  /*d110*/  HFMA2 R38, R52, R25.reuse, R38 ;  /* 0x0000001934267231 */ /* 0x080fe20000000026 */
[----:B------:R-:W1:Y:S01]  /*d120*/  LDS.128 R20, [UR4+0x1b0] ;  /* 0x0001b004ff147984 */ /* 0x000e620008000c00 */
[----:B------:R-:W-:-:S02]  /*d130*/  HFMA2 R41, R96, R25, R41 ;  /* 0x0000001960297231 */ /* 0x000fc40000000029 */
[-C--:B------:R-:W-:Y:S02]  /*d140*/  HFMA2 R44, R95, R26.reuse, R40 ;  /* 0x0000001a5f2c7231 */ /* 0x080fe40000000028 */
[-C--:B------:R-:W-:Y:S02]  /*d150*/  HFMA2 R38, R47, R26.reuse, R38 ;  /* 0x0000001a2f267231 */ /* 0x080fe40000000026 */
[-C--:B------:R-:W-:Y:S02]  /*d160*/  HFMA2 R42, R89, R26.reuse, R42 ;  /* 0x0000001a592a7231 */ /* 0x080fe4000000002a */
[----:B------:R-:W-:Y:S02]  /*d170*/  HFMA2 R41, R93, R26, R41 ;  /* 0x0000001a5d297231 */ /* 0x000fe40000000029 */
[-C--:B0-----:R-:W-:Y:S02]  /*d180*/  HFMA2 R26, R111, R16.reuse, R34 ;  /* 0x000000106f1a7231 */ /* 0x081fe40000000022 */
[----:B------:R-:W-:-:S02]  /*d190*/  HFMA2 R37, R53, R16, R37 ;  /* 0x0000001035257231 */ /* 0x000fc40000000025 */
[-C--:B------:R-:W-:Y:S01]  /*d1a0*/  HFMA2 R44, R88, R27.reuse, R44 ;  /* 0x0000001b582c7231 */ /* 0x080fe2000000002c */
[----:B------:R-:W-:Y:S01]  /*d1b0*/  PRMT R46, R46, 0x5410, R55 ;  /* 0x000054102e2e7816 */ /* 0x000fe20000000037 */
[----:B------:R-:W-:Y:S02]  /*d1c0*/  HFMA2 R38, R92, R27, R38 ;  /* 0x0000001b5c267231 */ /* 0x000fe40000000026 */
[-C--:B------:R-:W-:Y:S02]  /*d1d0*/  HFMA2 R26, R52, R17.reuse, R26 ;  /* 0x00000011341a7231 */ /* 0x080fe4000000001a */
[----:B------:R-:W-:Y:S02]  /*d1e0*/  HFMA2 R37, R96, R17, R37 ;  /* 0x0000001160257231 */ /* 0x000fe40000000025 */
[-C--:B------:R-:W-:Y:S02]  /*d1f0*/  HFMA2 R36, R109, R16.reuse, R36 ;  /* 0x000000106d247231 */ /* 0x080fe40000000024 */
[----:B------:R-:W-:-:S02]  /*d200*/  HFMA2 R35, R43, R16, R35 ;  /* 0x000000102b237231 */ /* 0x000fc40000000023 */
[----:B------:R-:W-:Y:S02]  /*d210*/  HFMA2 R13, R46, R115, R13 ;  /* 0x000000732e0d7231 */ /* 0x000fe4000000000d */
[----:B------:R-:W-:Y:S02]  /*d220*/  HADD2 R38, R38.H0_H0, R38.H1_H1 ;  /* 0x3000002626267230 */ /* 0x000fe40000000800 */
[----:B------:R-:W-:Y:S02]  /*d230*/  HADD2 R44, R44.H0_H0, R44.H1_H1 ;  /* 0x3000002c2c2c7230 */ /* 0x000fe40000000800 */
[-C--:B------:R-:W-:Y:S02]  /*d240*/  HFMA2 R46, R47, R18.reuse, R26 ;  /* 0x000000122f2e7231 */ /* 0x080fe4000000001a */
[----:B------:R-:W-:Y:S02]  /*d250*/  HFMA2 R36, R90, R17, R36 ;  /* 0x000000115a247231 */ /* 0x000fe40000000024 */
[----:B------:R-:W-:-:S02]  /*d260*/  HFMA2 R37, R93, R18, R37 ;  /* 0x000000125d257231 */ /* 0x000fc40000000025 */
[----:B------:R-:W-:Y:S01]  /*d270*/  HFMA2 R35, R94, R17, R35 ;  /* 0x000000115e237231 */ /* 0x000fe20000000023 */
[----:B------:R-:W-:Y:S01]  /*d280*/  PRMT R38, R38, 0x5410, R44 ;  /* 0x0000541026267816 */ /* 0x000fe2000000002c */
[-C--:B------:R-:W-:Y:S02]  /*d290*/  HFMA2 R44, R95, R18.reuse, R36 ;  /* 0x000000125f2c7231 */ /* 0x080fe40000000024 */
[----:B------:R-:W-:Y:S02]  /*d2a0*/  HFMA2 R35, R89, R18, R35 ;  /* 0x0000001259237231 */ /* 0x000fe40000000023 */
[-C--:B------:R-:W-:Y:S02]  /*d2b0*/  HFMA2 R46, R92, R19.reuse, R46 ;  /* 0x000000135c2e7231 */ /* 0x080fe4000000002e */
[-C--:B------:R-:W-:Y:S02]  /*d2c0*/  HFMA2 R44, R88, R19.reuse, R44 ;  /* 0x00000013582c7231 */ /* 0x080fe4000000002c */
[----:B------:R-:W-:-:S02]  /*d2d0*/  HFMA2 R37, R60, R19, R37 ;  /* 0x000000133c257231 */ /* 0x000fc40000000025 */
[----:B------:R-:W-:Y:S02]  /*d2e0*/  HFMA2 R35, R58, R19, R35 ;  /* 0x000000133a237231 */ /* 0x000fe40000000023 */
[----:B------:R-:W0:Y:S01]  /*d2f0*/  LDS.128 R16, [UR4+0x230] ;  /* 0x00023004ff107984 */ /* 0x000e220008000c00 */
[-C--:B-1----:R-:W-:Y:S02]  /*d300*/  HFMA2 R26, R111, R20.reuse, R31 ;  /* 0x000000146f1a7231 */ /* 0x082fe4000000001f */
[----:B------:R-:W-:Y:S02]  /*d310*/  HADD2 R62, R62.H0_H0, R62.H1_H1 ;  /* 0x3000003e3e3e7230 */ /* 0x000fe40000000800 */
[----:B------:R-:W-:Y:S02]  /*d320*/  HFMA2 R33, R53, R20, R33 ;  /* 0x0000001435217231 */ /* 0x000fe40000000021 */
[----:B------:R-:W-:Y:S02]  /*d330*/  HADD2 R44, R44.H0_H0, R44.H1_H1 ;  /* 0x3000002c2c2c7230 */ /* 0x000fe40000000800 */
[----:B------:R-:W-:Y:S01]  /*d340*/  HADD2 R46, R46.H0_H0, R46.H1_H1 ;  /* 0x3000002e2e2e7230 */ /* 0x000fe20000000800 */
[----:B------:R-:W-:Y:S01]  /*d350*/  PRMT R62, R62, 0x5410, R63 ;  /* 0x000054103e3e7816 */ /* 0x000fe2000000003f */
[----:B------:R-:W-:-:S02]  /*d360*/  HADD2 R15, R15.H0_H0, R15.H1_H1 ;  /* 0x3000000f0f0f7230 */ /* 0x000fc40000000800 */
[-C--:B------:R-:W-:Y:S02]  /*d370*/  HFMA2 R26, R52, R21.reuse, R26 ;  /* 0x00000015341a7231 */ /* 0x080fe4000000001a */
[----:B------:R-:W-:Y:S01]  /*d380*/  HFMA2 R33, R96, R21, R33 ;  /* 0x0000001560217231 */ /* 0x000fe20000000021 */
[----:B------:R-:W-:Y:S01]  /*d390*/  PRMT R46, R46, 0x5410, R44 ;  /* 0x000054102e2e7816 */ /* 0x000fe2000000002c */
[----:B------:R-:W-:Y:S01]  /*d3a0*/  HFMA2 R10, R62, R116, R10 ;  /* 0x000000743e0a7231 */ /* 0x000fe2000000000a */
[----:B------:R-:W-:Y:S01]  /*d3b0*/  PRMT R15, R15, 0x5410, R45 ;  /* 0x000054100f0f7816 */ /* 0x000fe2000000002d */
[-C--:B------:R-:W-:Y:S02]  /*d3c0*/  HFMA2 R45, R109, R20.reuse, R32 ;  /* 0x000000146d2d7231 */ /* 0x080fe40000000020 */
[----:B------:R-:W-:Y:S02]  /*d3d0*/  HFMA2 R39, R43, R20, R39 ;  /* 0x000000142b277231 */ /* 0x000fe40000000027 */
        /* <DEDUP_REMOVED lines=12> */
[----:B------:R-:W-:Y:S02]  /*d4a0*/  HADD2 R66, R66.H0_H0, R66.H1_H1 ;  /* 0x3000004242427230 */ /* 0x000fe40000000800 */
[----:B------:R-:W-:-:S02]  /*d4b0*/  HADD2 R67, R67.H0_H0, R67.H1_H1 ;  /* 0x3000004343437230 */ /* 0x000fc40000000800 */
[-C--:B0-----:R-:W-:Y:S02]  /*d4c0*/  HFMA2 R26, R111, R16.reuse, R28 ;  /* 0x000000106f1a7231 */ /* 0x081fe4000000001c */
        /* <DEDUP_REMOVED lines=20> */
[C---:B------:R-:W-:Y:S02]  /*d610*/  HFMA2 R29, R58.reuse, R19, R29 ;  /* 0x000000133a1d7231 */ /* 0x040fe4000000001d */
[----:B------:R-:W0:Y:S01]  /*d620*/  LDS.128 R16, [UR4+0x330] ;  /* 0x00033004ff107984 */ /* 0x000e220008000c00 */
[-C--:B------:R-:W-:Y:S02]  /*d630*/  HFMA2 R25, R58, R27.reuse, R42 ;  /* 0x0000001b3a197231 */ /* 0x080fe4000000002a */
[----:B------:R-:W-:Y:S02]  /*d640*/  HFMA2 R24, R60, R27, R41 ;  /* 0x0000001b3c187231 */ /* 0x000fe40000000029 */
[----:B-1----:R-:W-:Y:S02]  /*d650*/  HFMA2 R26, R111, R20, R99 ;  /* 0x000000146f1a7231 */ /* 0x002fe40000000063 */
[----:B------:R-:W-:Y:S02]  /*d660*/  HADD2 R44, R44.H0_H0, R44.H1_H1 ;  /* 0x3000002c2c2c7230 */ /* 0x000fe40000000800 */
[----:B------:R-:W-:Y:S01]  /*d670*/  HADD2 R24, R24.H0_H0, R24.H1_H1 ;  /* 0x3000001818187230 */ /* 0x000fe20000000800 */
[----:B------:R-:W-:Y:S01]  /*d680*/  PRMT R70, R70, 0x5410, R71 ;  /* 0x0000541046467816 */ /* 0x000fe20000000047 */
[----:B------:R-:W-:-:S02]  /*d690*/  HADD2 R46, R46.H0_H0, R46.H1_H1 ;  /* 0x3000002e2e2e7230 */ /* 0x000fc40000000800 */
[----:B------:R-:W-:Y:S02]  /*d6a0*/  HADD2 R25, R25.H0_H0, R25.H1_H1 ;  /* 0x3000001919197230 */ /* 0x000fe40000000800 */
[----:B------:R-:W-:Y:S02]  /*d6b0*/  HFMA2 R11, R15, R115, R11 ;  /* 0x000000730f0b7231 */ /* 0x000fe4000000000b */
[----:B------:R-:W-:Y:S01]  /*d6c0*/  HFMA2 R26, R52, R21, R26 ;  /* 0x00000015341a7231 */ /* 0x000fe2000000001a */
[----:B------:R-:W-:Y:S01]  /*d6d0*/  PRMT R46, R46, 0x5410, R44 ;  /* 0x000054102e2e7816 */ /* 0x000fe2000000002c */
[----:B------:R-:W-:Y:S01]  /*d6e0*/  HFMA2 R98, R53, R20, R98 ;  /* 0x0000001435627231 */ /* 0x000fe20000000062 */
[----:B------:R-:W-:Y:S01]  /*d6f0*/  PRMT R24, R24, 0x5410, R25 ;  /* 0x0000541018187816 */ /* 0x000fe20000000019 */
[----:B------:R-:W-:Y:S01]  /*d700*/  HFMA2 R6, R70, R116, R6 ;  /* 0x0000007446067231 */ /* 0x000fe20000000006 */
[----:B------:R-:W-:Y:S01]  /*d710*/  PRMT R65, R65, 0x5410, R64 ;  /* 0x0000541041417816 */ /* 0x000fe20000000040 */
[----:B------:R-:W-:-:S02]  /*d720*/  HADD2 R15, R37.H0_H0, R37.H1_H1 ;  /* 0x30000025250f7230 */ /* 0x000fc40000000800 */
[----:B------:R-:W-:Y:S02]  /*d730*/  HFMA2 R6, R46, R116, R6 ;  /* 0x000000742e067231 */ /* 0x000fe40000000006 */
[----:B------:R-:W-:Y:S02]  /*d740*/  HFMA2 R11, R24, R115, R11 ;  /* 0x00000073180b7231 */ /* 0x000fe4000000000b */
[----:B------:R-:W-:Y:S02]  /*d750*/  HADD2 R24, R35.H0_H0, R35.H1_H1 ;  /* 0x3000002323187230 */ /* 0x000fe40000000800 */
        /* <DEDUP_REMOVED lines=8> */
[----:B------:R-:W-:Y:S02]  /*d7e0*/  HFMA2 R50, R94, R21, R50 ;  /* 0x000000155e327231 */ /* 0x000fe40000000032 */
[----:B------:R-:W-:-:S02]  /*d7f0*/  HFMA2 R98, R93, R22, R98 ;  /* 0x000000165d627231 */ /* 0x000fc40000000062 */
[----:B------:R-:W-:Y:S02]  /*d800*/  HFMA2 R44, R95, R22, R45 ;  /* 0x000000165f2c7231 */ /* 0x000fe4000000002d */
[----:B------:R-:W-:Y:S02]  /*d810*/  HFMA2 R9, R15, R115, R9 ;  /* 0x000000730f097231 */ /* 0x000fe40000000009 */
[----:B------:R-:W-:Y:S02]  /*d820*/  HADD2 R72, R72.H0_H0, R72.H1_H1 ;  /* 0x3000004848487230 */ /* 0x000fe40000000800 */
[----:B------:R-:W-:Y:S02]  /*d830*/  HADD2 R15, R29.H0_H0, R29.H1_H1 ;  /* 0x3000001d1d0f7230 */ /* 0x000fe40000000800 */
[----:B0-----:R-:W-:Y:S02]  /*d840*/  HFMA2 R26, R111, R16, R101 ;  /* 0x000000106f1a7231 */ /* 0x001fe40000000065 */
[----:B------:R-:W-:-:S02]  /*d850*/  HFMA2 R29, R89, R22, R50 ;  /* 0x00000016591d7231 */ /* 0x000fc40000000032 */
[-C--:B------:R-:W-:Y:S01]  /*d860*/  HFMA2 R44, R88, R23.reuse, R44 ;  /* 0x00000017582c7231 */ /* 0x080fe2000000002c */
[----:B------:R-:W-:Y:S01]  /*d870*/  PRMT R72, R72, 0x5410, R73 ;  /* 0x0000541048487816 */ /* 0x000fe20000000049 */
[-C--:B------:R-:W-:Y:S02]  /*d880*/  HFMA2 R98, R60, R23.reuse, R98 ;  /* 0x000000173c627231 */ /* 0x080fe40000000062 */
[----:B------:R-:W-:Y:S02]  /*d890*/  HFMA2 R29, R58, R23, R29 ;  /* 0x000000173a1d7231 */ /* 0x000fe4000000001d */
[----:B------:R-:W-:Y:S02]  /*d8a0*/  HFMA2 R48, R53, R16, R48 ;  /* 0x0000001035307231 */ /* 0x000fe40000000030 */
[----:B------:R-:W-:Y:S01]  /*d8b0*/  HADD2 R46, R46.H0_H0, R46.H1_H1 ;  /* 0x3000002e2e2e7230 */ /* 0x000fe20000000800 */
[----:B------:R-:W-:Y:S01]  /*d8c0*/  PRMT R76, R76, 0x5410, R77 ;  /* 0x000054104c4c7816 */ /* 0x000fe2000000004d */
[----:B------:R-:W-:-:S02]  /*d8d0*/  HADD2 R23, R44.H0_H0, R44.H1_H1 ;  /* 0x3000002c2c177230 */ /* 0x000fc40000000800 */
[----:B------:R-:W-:Y:S02]  /*d8e0*/  HFMA2 R5, R72, R115, R5 ;  /* 0x0000007348057231 */ /* 0x000fe40000000005 */
[----:B------:R-:W-:Y:S02]  /*d8f0*/  HADD2 R30, R30.H0_H0, R30.H1_H1 ;  /* 0x3000001e1e1e7230 */ /* 0x000fe40000000800 */
[-C--:B------:R-:W-:Y:S02]  /*d900*/  HFMA2 R26, R52, R17.reuse, R26 ;  /* 0x00000011341a7231 */ /* 0x080fe4000000001a */
[----:B------:R-:W-:Y:S01]  /*d910*/  HFMA2 R4, R76, R116, R4 ;  /* 0x000000744c047231 */ /* 0x000fe20000000004 */
[----:B------:R-:W-:Y:S01]  /*d920*/  PRMT R46, R46, 0x5410, R23 ;  /* 0x000054102e2e7816 */ /* 0x000fe20000000017 */
[----:B------:R-:W-:Y:S01]  /*d930*/  HFMA2 R48, R96, R17, R48 ;  /* 0x0000001160307231 */ /* 0x000fe20000000030 */
[----:B------:R-:W-:Y:S01]  /*d940*/  PRMT R30, R30, 0x5410, R15 ;  /* 0x000054101e1e7816 */ /* 0x000fe2000000000f */
        /* <DEDUP_REMOVED lines=9> */
[----:B------:R-:W-:Y:S02]  /*d9e0*/  HADD2 R69, R69.H0_H0, R69.H1_H1 ;  /* 0x3000004545457230 */ /* 0x000fe40000000800 */
[----:B------:R-:W-:Y:S02]  /*d9f0*/  HFMA2 R30, R60, R19, R30 ;  /* 0x000000133c1e7231 */ /* 0x000fe4000000001e */
[----:B------:R-:W-:Y:S01]  /*da00*/  HADD2 R80, R80.H0_H0, R80.H1_H1 ;  /* 0x3000005050507230 */ /* 0x000fe20000000800 */
[----:B--2---:R-:W-:Y:S01]  /*da10*/  @!P0 IADD3 R119, PT, PT, R51, R120, RZ ;  /* 0x0000007833778210 */ /* 0x004fe20007ffe0ff */
[----:B------:R-:W-:-:S02]  /*da20*/  HADD2 R82, R82.H0_H0, R82.H1_H1 ;  /* 0x3000005252527230 */ /* 0x000fc40000000800 */
[-C--:B------:R-:W-:Y:S01]  /*da30*/  HFMA2 R44, R95, R18.reuse, R45 ;  /* 0x000000125f2c7231 */ /* 0x080fe2000000002d */
[----:B------:R-:W-:Y:S01]  /*da40*/  IADD3 R120, PT, PT, R120, 0x20, RZ ;  /* 0x0000002078787810 */ /* 0x000fe20007ffe0ff */
[----:B------:R-:W-:Y:S02]  /*da50*/  HADD2 R49, R29.H0_H0, R29.H1_H1 ;  /* 0x3000001d1d317230 */ /* 0x000fe40000000800 */
[----:B------:R-:W-:Y:S01]  /*da60*/  HFMA2 R29, R89, R18, R54 ;  /* 0x00000012591d7231 */ /* 0x000fe20000000036 */
[----:B------:R-:W-:Y:S01]  /*da70*/  PRMT R69, R69, 0x5410, R68 ;  /* 0x0000541045457816 */ /* 0x000fe20000000044 */
[----:B------:R-:W-:Y:S01]  /*da80*/  HFMA2 R44, R88, R19, R44 ;  /* 0x00000013582c7231 */ /* 0x000fe2000000002c */
[----:B------:R-:W-:Y:S02]  /*da90*/  PRMT R78, R78, 0x5410, R79 ;  /* 0x000054104e4e7816 */ /* 0x000fe4000000004f */
[----:B------:R-:W-:Y:S01]  /*daa0*/  PRMT R80, R80, 0x5410, R82 ;  /* 0x0000541050507816 */ /* 0x000fe20000000052 */
[----:B------:R-:W-:Y:S01]  /*dab0*/  HADD2 R83, R83.H0_H0, R83.H1_H1 ;  /* 0x3000005353537230 */ /* 0x000fe20000000800 */
[----:B------:R-:W-:Y:S01]  /*dac0*/  ISETP.GE.AND P0, PT, R120, R81, PT ;  /* 0x000000517800720c */ /* 0x000fe20003f06270 */
[----:B------:R-:W-:-:S02]  /*dad0*/  HADD2 R84, R84.H0_H0, R84.H1_H1 ;  /* 0x3000005454547230 */ /* 0x000fc40000000800 */
[----:B------:R-:W-:Y:S02]  /*dae0*/  HADD2 R56, R56.H0_H0, R56.H1_H1 ;  /* 0x3000003838387230 */ /* 0x000fe40000000800 */
[----:B------:R-:W-:Y:S02]  /*daf0*/  HADD2 R57, R57.H0_H0, R57.H1_H1 ;  /* 0x3000003939397230 */ /* 0x000fe40000000800 */
[----:B------:R-:W-:Y:S02]  /*db00*/  HFMA2 R29, R58, R19, R29 ;  /* 0x000000133a1d7231 */ /* 0x000fe4000000001d */
[----:B------:R-:W-:Y:S02]  /*db10*/  HADD2 R33, R33.H0_H0, R33.H1_H1 ;  /* 0x3000002121217230 */ /* 0x000fe40000000800 */
[----:B------:R-:W-:Y:S02]  /*db20*/  HADD2 R39, R39.H0_H0, R39.H1_H1 ;  /* 0x3000002727277230 */ /* 0x000fe40000000800 */
[----:B------:R-:W-:-:S02]  /*db30*/  HADD2 R46, R46.H0_H0, R46.H1_H1 ;  /* 0x3000002e2e2e7230 */ /* 0x000fc40000000800 */
[----:B------:R-:W-:Y:S02]  /*db40*/  HADD2 R23, R44.H0_H0, R44.H1_H1 ;  /* 0x3000002c2c177230 */ /* 0x000fe40000000800 */
[-C--:B------:R-:W-:Y:S02]  /*db50*/  HFMA2 R7, R69, R115.reuse, R7 ;  /* 0x0000007345077231 */ /* 0x080fe40000000007 */
[----:B------:R-:W-:Y:S02]  /*db60*/  HADD2 R98, R98.H0_H0, R98.H1_H1 ;  /* 0x3000006262627230 */ /* 0x000fe40000000800 */
[----:B------:R-:W-:Y:S02]  /*db70*/  HFMA2 R3, R78, R115, R3 ;  /* 0x000000734e037231 */ /* 0x000fe40000000003 */
[----:B------:R-:W-:Y:S02]  /*db80*/  HADD2 R30, R30.H0_H0, R30.H1_H1 ;  /* 0x3000001e1e1e7230 */ /* 0x000fe40000000800 */
[----:B------:R-:W-:-:S02]  /*db90*/  HFMA2 R58, R80, R116, R2 ;  /* 0x00000074503a7231 */ /* 0x000fc40000000002 */
[----:B------:R-:W-:Y:S01]  /*dba0*/  HADD2 R15, R29.H0_H0, R29.H1_H1 ;  /* 0x3000001d1d0f7230 */ /* 0x000fe20000000800 */
[----:B------:R-:W-:Y:S02]  /*dbb0*/  PRMT R56, R56, 0x5410, R57 ;  /* 0x0000541038387816 */ /* 0x000fe40000000039 */
[----:B------:R-:W-:Y:S02]  /*dbc0*/  PRMT R83, R83, 0x5410, R84 ;  /* 0x0000541053537816 */ /* 0x000fe40000000054 */
[----:B------:R-:W-:Y:S02]  /*dbd0*/  PRMT R33, R33, 0x5410, R39 ;  /* 0x0000541021217816 */ /* 0x000fe40000000027 */
        /* <DEDUP_REMOVED lines=9> */
[-C--:B------:R-:W-:Y:S01]  /*dc70*/  HFMA2 R2, R46, R116.reuse, R58 ;  /* 0x000000742e027231 */ /* 0x080fe2000000003a */
[----:B------:R-:W-:Y:S01]  /*dc80*/  MOV R17, R129 ;  /* 0x0000008100117202 */ /* 0x000fe20000000f00 */
[----:B------:R-:W-:Y:S01]  /*dc90*/  HFMA2 R12, R38, R116, R12 ;  /* 0x00000074260c7231 */ /* 0x000fe2000000000c */
[----:B------:R-:W-:Y:S01]  /*dca0*/  IADD3.X R75, PT, PT, RZ, R75, RZ, P1, !PT ;  /* 0x0000004bff4b7210 */ /* 0x000fe20000ffe4ff */
[----:B------:R-:W-:-:S02]  /*dcb0*/  HFMA2 R3, R98, R115, R3 ;  /* 0x0000007362037231 */ /* 0x000fc40000000003 */
[----:B------:R-:W-:-:S04]  /*dcc0*/  IMAD.WIDE R128, R117, 0x4, R138 ;  /* 0x0000000475807825 */ /* 0x000fc800078e028a */
[----:B------:R-:W-:Y:S01]  /*dcd0*/  HFMA2 R0, R30, R115, R0 ;  /* 0x000000731e007231 */ /* 0x000fe20000000000 */
[----:B------:R-:W-:Y:S06]  /*dce0*/  @!P0 BRA `(.L_x_2480) ;  /* 0xffffffb400b08947 */ /* 0x000fec000383ffff */
[----:B------:R-:W-:-:S07]  /*dcf0*/  IMAD.WIDE R128, R117, 0x18, R16 ;  /* 0x0000001875807825 */ /* 0x000fce00078e0210 */
.L_x_2479:
        /* <DEDUP_REMOVED lines=8> */
.L_x_2482:
[----:B------:R-:W2:Y:S01]  /*dd80*/  LDG.E.128.CONSTANT R16, desc[UR8][R130.64] ;  /* 0x0000000882107981 */ /* 0x000ea2000c1e9d00 */
[----:B------:R-:W-:-:S05]  /*dd90*/  MOV R117, UR10 ;  /* 0x0000000a00757c02 */ /* 0x000fca0008000f00 */
[----:B------:R-:W-:-:S05]  /*dda0*/  IMAD.WIDE R24, R117, 0x4, R130 ;  /* 0x0000000475187825 */ /* 0x000fca00078e0282 */
[----:B------:R-:W3:Y:S01]  /*ddb0*/  LDG.E.128.CONSTANT R20, desc[UR8][R24.64] ;  /* 0x0000000818147981 */ /* 0x000ee2000c1e9d00 */
[----:B------:R-:W-:-:S05]  /*ddc0*/  IMAD.WIDE R26, R117, 0x4, R24 ;  /* 0x00000004751a7825 */ /* 0x000fca00078e0218 */
[----:B------:R-:W4:Y:S01]  /*ddd0*/  LDG.E.128.CONSTANT R36, desc[UR8][R26.64] ;  /* 0x000000081a247981 */ /* 0x000f22000c1e9d00 */
[----:B------:R-:W-:-:S05]  /*dde0*/  IMAD.WIDE R40, R117, 0x4, R26 ;  /* 0x0000000475287825 */ /* 0x000fca00078e021a */
[----:B------:R0:W5:Y:S01]  /*ddf0*/  LDG.E.128.CONSTANT R32, desc[UR8][R40.64] ;  /* 0x0000000828207981 */ /* 0x000162000c1e9d00 */
[----:B------:R-:W-:-:S05]  /*de00*/  IMAD.WIDE R128, R117, 0x4, R40 ;  /* 0x0000000475807825 */ /* 0x000fca00078e0228 */
[----:B------:R-:W5:Y:S01]  /*de10*/  LDG.E.128.CONSTANT R28, desc[UR8][R128.64] ;  /* 0x00000008801c7981 */ /* 0x000f62000c1e9d00 */
[----:B------:R-:W-:Y:S01]  /*de20*/  ISETP.NE.AND P0, PT, R120, R119, PT ;  /* 0x000000777800720c */ /* 0x000fe20003f05270 */
[----:B------:R-:W-:-:S12]  /*de30*/  HFMA2 R80, -RZ, RZ, 0, 0.03125 ;  /* 0x00002800ff507431 */ /* 0x000fd800000001ff */
        /* <DEDUP_REMOVED lines=19> */
[----:B---3--:R-:W-:Y:S02]  /*df70*/  SHF.R.U32.HI R26, RZ, 0xe, R20 ;  /* 0x0000000eff1a7819 */ /* 0x008fe40000011614 */
[----:B------:R-:W-:-:S02]  /*df80*/  LOP3.LUT R27, R42, 0x10001, RZ, 0xc0, !PT ;  /* 0x000100012a1b7812 */ /* 0x000fc400078ec0ff */
[----:B------:R-:W-:Y:S02]  /*df90*/  LOP3.LUT R40, R40, 0x10001, RZ, 0xc0, !PT ;  /* 0x0001000128287812 */ /* 0x000fe400078ec0ff */
[----:B------:R-:W-:Y:S02]  /*dfa0*/  LOP3.LUT R41, R41, 0x10001, RZ, 0xc0, !PT ;  /* 0x0001000129297812 */ /* 0x000fe400078ec0ff */
[----:B------:R-:W-:Y:S02]  /*dfb0*/  LOP3.LUT R43, R43, 0x10001, RZ, 0xc0, !PT ;  /* 0x000100012b2b7812 */ /* 0x000fe400078ec0ff */
[----:B------:R-:W-:Y:S02]  /*dfc0*/  SHF.R.U32.HI R45, RZ, 0xe, R21 ;  /* 0x0000000eff2d7819 */ /* 0x000fe40000011615 */
[----:B------:R-:W-:Y:S02]  /*dfd0*/  SHF.R.U32.HI R44, RZ, 0xe, R22 ;  /* 0x0000000eff2c7819 */ /* 0x000fe40000011616 */
[----:B------:R-:W-:-:S02]  /*dfe0*/  SHF.R.U32.HI R64, RZ, 0xe, R23 ;  /* 0x0000000eff407819 */ /* 0x000fc40000011617 */
[----:B------:R-:W-:Y:S02]  /*dff0*/  LOP3.LUT R27, R27, 0x20002, R26, 0xf8, !PT ;  /* 0x000200021b1b7812 */ /* 0x000fe400078ef81a */
[----:B------:R-:W-:Y:S02]  /*e000*/  LOP3.LUT R45, R40, 0x20002, R45, 0xf8, !PT ;  /* 0x00020002282d7812 */ /* 0x000fe400078ef82d */
[----:B------:R-:W-:Y:S02]  /*e010*/  LOP3.LUT R44, R41, 0x20002, R44, 0xf8, !PT ;  /* 0x00020002292c7812 */ /* 0x000fe400078ef82c */
[----:B------:R-:W-:Y:S02]  /*e020*/  LOP3.LUT R26, R43, 0x20002, R64, 0xf8, !PT ;  /* 0x000200022b1a7812 */ /* 0x000fe400078ef840 */
[----:B------:R-:W1:Y:S01]  /*e030*/  LDS.128 R40, [UR4+0x10] ;  /* 0x00001004ff287984 */ /* 0x000e620008000c00 */
[----:B------:R-:W-:Y:S02]  /*e040*/  LOP3.LUT R56, R56, 0x64006400, RZ, 0xfc, !PT ;  /* 0x6400640038387812 */ /* 0x000fe400078efcff */
[----:B------:R-:W-:-:S02]  /*e050*/  LOP3.LUT R60, R60, 0x64006400, RZ, 0xfc, !PT ;  /* 0x640064003c3c7812 */ /* 0x000fc400078efcff */
[C---:B------:R-:W-:Y:S01]  /*e060*/  LOP3.LUT R51, R20.reuse, 0x1f001f, RZ, 0xc0, !PT ;  /* 0x001f001f14337812 */ /* 0x040fe200078ec0ff */
[----:B------:R-:W-:Y:S01]  /*e070*/  HADD2 R66, R56, -1040, -1040 ;  /* 0xe410e41038427430 */ /* 0x000fe20000000000 */
[----:B------:R-:W-:Y:S02]  /*e080*/  SHF.R.U32.HI R24, RZ, 0xa, R20 ;  /* 0x0000000aff187819 */ /* 0x000fe40000011614 */
[----:B------:R-:W-:Y:S02]  /*e090*/  LOP3.LUT R50, R20, 0x3e003e0, RZ, 0xc0, !PT ;  /* 0x03e003e014327812 */ /* 0x000fe400078ec0ff */
[C---:B------:R-:W-:Y:S02]  /*e0a0*/  LOP3.LUT R49, R21.reuse, 0x1f001f, RZ, 0xc0, !PT ;  /* 0x001f001f15317812 */ /* 0x040fe400078ec0ff */
[----:B------:R-:W-:Y:S02]  /*e0b0*/  SHF.R.U32.HI R25, RZ, 0xa, R21 ;  /* 0x0000000aff197819 */ /* 0x000fe40000011615 */
[----:B------:R-:W-:-:S02]  /*e0c0*/  LOP3.LUT R48, R21, 0x3e003e0, RZ, 0xc0, !PT ;  /* 0x03e003e015307812 */ /* 0x000fc400078ec0ff */
[C---:B------:R-:W-:Y:S02]  /*e0d0*/  LOP3.LUT R47, R22.reuse, 0x1f001f, RZ, 0xc0, !PT ;  /* 0x001f001f162f7812 */ /* 0x040fe400078ec0ff */
[----:B------:R-:W-:Y:S02]  /*e0e0*/  SHF.R.U32.HI R46, RZ, 0xa, R22 ;  /* 0x0000000aff2e7819 */ /* 0x000fe40000011616 */
[----:B------:R-:W-:Y:S02]  /*e0f0*/  LOP3.LUT R15, R22, 0x3e003e0, RZ, 0xc0, !PT ;  /* 0x03e003e0160f7812 */ /* 0x000fe400078ec0ff */
[C---:B------:R-:W-:Y:S02]  /*e100*/  LOP3.LUT R20, R23.reuse, 0x1f001f, RZ, 0xc0, !PT ;  /* 0x001f001f17147812 */ /* 0x040fe400078ec0ff */
[----:B------:R-:W-:Y:S02]  /*e110*/  LOP3.LUT R21, R23, 0x3e003e0, RZ, 0xc0, !PT ;  /* 0x03e003e017157812 */ /* 0x000fe400078ec0ff */
[----:B------:R-:W-:-:S02]  /*e120*/  SHF.R.U32.HI R22, RZ, 0xa, R23 ;  /* 0x0000000aff167819 */ /* 0x000fc40000011617 */
[----:B------:R-:W-:Y:S01]  /*e130*/  LOP3.LUT R23, R62, 0x64006400, RZ, 0xfc, !PT ;  /* 0x640064003e177812 */ /* 0x000fe200078efcff */
[----:B------:R-:W-:Y:S01]  /*e140*/  HADD2 R62, R60, -1040, -1040 ;  /* 0xe410e4103c3e7430 */ /* 0x000fe20000000000 */
[----:B------:R-:W-:Y:S02]  /*e150*/  LOP3.LUT R57, R57, 0x64006400, RZ, 0xfc, !PT ;  /* 0x6400640039397812 */ /* 0x000fe400078efcff */
[----:B------:R-:W-:Y:S01]  /*e160*/  LOP3.LUT R58, R58, 0x64006400, RZ, 0xfc, !PT ;  /* 0x640064003a3a7812 */ /* 0x000fe200078efcff */
[----:B------:R-:W-:Y:S01]  /*e170*/  HADD2 R60, R23, -1040, -1040 ;  /* 0xe410e410173c7430 */ /* 0x000fe20000000000 */
[----:B------:R-:W-:Y:S01]  /*e180*/  LOP3.LUT R61, R61, 0x64006400, RZ, 0xfc, !PT ;  /* 0x640064003d3d7812 */ /* 0x000fe200078efcff */
[----:B------:R-:W-:Y:S01]  /*e190*/  HFMA2 R65, R57, R80.H0_H0, -48, -48 ;  /* 0xd200d20039417431 */ /* 0x000fe20000040050 */
[----:B------:R-:W-:Y:S01]  /*e1a0*/  LOP3.LUT R59, R59, 0x64006400, RZ, 0xfc, !PT ;  /* 0x640064003b3b7812 */ /* 0x000fe200078efcff */
[----:B------:R-:W-:Y:S01]  /*e1b0*/  HADD2 R64, R58, -1040, -1040 ;  /* 0xe410e4103a407430 */ /* 0x000fe20000000000 */
[----:B------:R-:W-:Y:S01]  /*e1c0*/  LOP3.LUT R67, R63, 0x64006400, RZ, 0xfc, !PT ;  /* 0x640064003f437812 */ /* 0x000fe200078efcff */
[-C--:B0-----:R-:W-:Y:S01]  /*e1d0*/  HFMA2 R23, R66, R16.reuse, RZ ;  /* 0x0000001042177231 */ /* 0x081fe200000000ff */
[----:B------:R-:W-:Y:S01]  /*e1e0*/  LOP3.LUT R52, R52, 0x1f001f, RZ, 0xc0, !PT ;  /* 0x001f001f34347812 */ /* 0x000fe200078ec0ff */
[----:B------:R-:W-:Y:S01]  /*e1f0*/  HFMA2 R57, R62, R16, RZ ;  /* 0x000000103e397231 */ /* 0x000fe200000000ff */
[----:B------:R-:W-:Y:S01]  /*e200*/  LOP3.LUT R55, R55, 0x1f001f, RZ, 0xc0, !PT ;  /* 0x001f001f37377812 */ /* 0x000fe200078ec0ff */
[-C--:B------:R-:W-:Y:S01]  /*e210*/  HFMA2 R61, R61, R80.reuse.H0_H0, -48, -48 ;  /* 0xd200d2003d3d7431 */ /* 0x080fe20000040050 */
[----:B------:R-:W-:Y:S01]  /*e220*/  LOP3.LUT R54, R54, 0x1f001f, RZ, 0xc0, !PT ;  /* 0x001f001f36367812 */ /* 0x000fe200078ec0ff */
[----:B------:R-:W-:Y:S01]  /*e230*/  HFMA2 R63, R59, R80.H0_H0, -48, -48 ;  /* 0xd200d2003b3f7431 */ /* 0x000fe20000040050 */
[----:B------:R-:W-:Y:S01]  /*e240*/  LOP3.LUT R53, R53, 0x1f001f, RZ, 0xc0, !PT ;  /* 0x001f001f35357812 */ /* 0x000fe200078ec0ff */
[----:B------:R-:W-:Y:S01]  /*e250*/  HFMA2 R56, R64, R16, RZ.H0_H0 ;  /* 0x0000001040387231 */ /* 0x000fe200000400ff */
[----:B------:R-:W-:Y:S01]  /*e260*/  LOP3.LUT R52, R52, 0x64006400, RZ, 0xfc, !PT ;  /* 0x6400640034347812 */ /* 0x000fe200078efcff */
[----:B------:R-:W-:Y:S01]  /*e270*/  HFMA2 R59, R67, R80.H0_H0, -48, -48 ;  /* 0xd200d200433b7431 */ /* 0x000fe20000040050 */
[----:B------:R-:W-:Y:S01]  /*e280*/  LOP3.LUT R55, R55, 0x64006400, RZ, 0xfc, !PT ;  /* 0x6400640037377812 */ /* 0x000fe200078efcff */
[----:B------:R-:W-:Y:S01]  /*e290*/  HFMA2 R58, R60, R16, RZ.H0_H0 ;  /* 0x000000103c3a7231 */ /* 0x000fe200000400ff */
[----:B------:R-:W-:Y:S01]  /*e2a0*/  LOP3.LUT R54, R54, 0x64006400, RZ, 0xfc, !PT ;  /* 0x6400640036367812 */ /* 0x000fe200078efcff */
[----:B------:R-:W-:-:S02]  /*e2b0*/  HFMA2 R23, R65, R17, R23 ;  /* 0x0000001141177231 */ /* 0x000fc40000000017 */
[-C--:B------:R-:W-:Y:S02]  /*e2c0*/  HFMA2 R16, R63, R17.reuse, R56 ;  /* 0x000000113f107231 */ /* 0x080fe40000000038 */
[-C--:B------:R-:W-:Y:S01]  /*e2d0*/  HFMA2 R57, R61, R17.reuse, R57 ;  /* 0x000000113d397231 */ /* 0x080fe20000000039 */
[----:B------:R-:W-:Y:S01]  /*e2e0*/  LOP3.LUT R53, R53, 0x64006400, RZ, 0xfc, !PT ;  /* 0x6400640035357812 */ /* 0x000fe200078efcff */
[----:B------:R-:W-:Y:S02]  /*e2f0*/  HFMA2 R17, R59, R17, R58 ;  /* 0x000000113b117231 */ /* 0x000fe4000000003a */
[----:B------:R-:W-:Y:S02]  /*e300*/  HADD2 R58, R52, -1040, -1040 ;  /* 0xe410e410343a7430 */ /* 0x000fe40000000000 */
[----:B------:R-:W-:Y:S02]  /*e310*/  HADD2 R55, R55, -1040, -1040 ;  /* 0xe410e41037377430 */ /* 0x000fe40000000000 */
[----:B------:R-:W-:Y:S01]  /*e320*/  HADD2 R56, R54, -1040, -1040 ;  /* 0xe410e41036387430 */ /* 0x000fe20000000000 */
[----:B------:R-:W-:Y:S01]  /*e330*/  LOP3.LUT R51, R51, 0x64006400, RZ, 0xfc, !PT ;  /* 0x6400640033337812 */ /* 0x000fe200078efcff */
[----:B------:R-:W-:Y:S01]  /*e340*/  HADD2 R54, R53, -1040, -1040 ;  /* 0xe410e41035367430 */ /* 0x000fe20000000000 */
        /* <DEDUP_REMOVED lines=14> */
[----:B------:R-:W-:Y:S02]  /*e430*/  HADD2 R16, R16, -1040, -1040 ;  /* 0xe410e41010107430 */ /* 0x000fe40000000000 */
[----:B------:R-:W-:-:S02]  /*e440*/  HFMA2 R20, R17, R80.H0_H0, -48, -48 ;  /* 0xd200d20011147431 */ /* 0x000fc40000040050 */
[-C--:B------:R-:W-:Y:S02]  /*e450*/  HFMA2 R52, R57, R19.reuse, R52 ;  /* 0x0000001339347231 */ /* 0x080fe40000000034 */
[-C--:B------:R-:W-:Y:S02]  /*e460*/  HFMA2 R47, R21, R19.reuse, R18 ;  /* 0x00000013152f7231 */ /* 0x080fe40000000012 */
[-C--:B------:R-:W-:Y:S02]  /*e470*/  HFMA2 R68, R15, R19.reuse, R68 ;  /* 0x000000130f447231 */ /* 0x080fe40000000044 */
[-C--:B------:R-:W-:Y:S02]  /*e480*/  HFMA2 R17, R53, R80.reuse.H0_H0, -48, -48 ;  /* 0xd200d20035117431 */ /* 0x080fe40000040050 */
[----:B------:R-:W-:Y:S01]  /*e490*/  HFMA2 R67, R16, R19, R67 ;  /* 0x0000001310437231 */ /* 0x000fe20000000043 */
[----:B------:R-:W-:Y:S01]  /*e4a0*/  LOP3.LUT R24, R24, 0x1f001f, RZ, 0xc0, !PT ;  /* 0x001f001f18187812 */ /* 0x000fe200078ec0ff */
[-C--:B------:R-:W-:Y:S01]  /*e4b0*/  HFMA2 R19, R23, R80.reuse.H0_H0, -48, -48 ;  /* 0xd200d20017137431 */ /* 0x080fe20000040050 */
[----:B------:R-:W-:Y:S01]  /*e4c0*/  LOP3.LUT R23, R46, 0x1f001f, RZ, 0xc0, !PT ;  /* 0x001f001f2e177812 */ /* 0x000fe200078ec0ff */
[----:B------:R-:W-:Y:S01]  /*e4d0*/  HFMA2 R18, R49, R80.H0_H0, -48, -48 ;  /* 0xd200d20031127431 */ /* 0x000fe20000040050 */
[----:B------:R-:W-:Y:S01]  /*e4e0*/  LOP3.LUT R25, R25, 0x1f001f, RZ, 0xc0, !PT ;  /* 0x001f001f19197812 */ /* 0x000fe200078ec0ff */
[----:B-1----:R-:W-:Y:S01]  /*e4f0*/  HFMA2 R49, R17, R40, R47 ;  /* 0x0000002811317231 */ /* 0x002fe2000000002f */
[----:B------:R-:W-:-:S02]  /*e500*/  LOP3.LUT R47, R22, 0x1f001f, RZ, 0xc0, !PT ;  /* 0x001f001f162f7812 */ /* 0x000fc400078ec0ff */
[----:B------:R-:W-:Y:S02]  /*e510*/  LOP3.LUT R24, R24, 0x64006400, RZ, 0xfc, !PT ;  /* 0x6400640018187812 */ /* 0x000fe400078efcff */
[----:B------:R-:W-:Y:S02]  /*e520*/  LOP3.LUT R23, R23, 0x64006400, RZ, 0xfc, !PT ;  /* 0x6400640017177812 */ /* 0x000fe400078efcff */
[----:B------:R-:W-:Y:S01]  /*e530*/  LOP3.LUT R22, R25, 0x64006400, RZ, 0xfc, !PT ;  /* 0x6400640019167812 */ /* 0x000fe200078efcff */
[-C--:B------:R-:W-:Y:S01]  /*e540*/  HFMA2 R52, R20, R40.reuse, R52 ;  /* 0x0000002814347231 */ /* 0x080fe20000000034 */
[----:B------:R-:W-:Y:S01]  /*e550*/  LOP3.LUT R48, R47, 0x64006400, RZ, 0xfc, !PT ;  /* 0x640064002f307812 */ /* 0x000fe200078efcff */
[----:B------:R-:W-:Y:S02]  /*e560*/  HFMA2 R68, R18, R40, R68 ;  /* 0x0000002812447231 */ /* 0x000fe40000000044 */
[----:B------:R-:W-:Y:S02]  /*e570*/  HADD2 R25, R24, -1040, -1040 ;  /* 0xe410e41018197430 */ /* 0x000fe40000000000 */
[----:B------:R-:W-:-:S02]  /*e580*/  HADD2 R23, R23, -1040, -1040 ;  /* 0xe410e41017177430 */ /* 0x000fc40000000000 */
[----:B------:R-:W-:Y:S02]  /*e590*/  HADD2 R24, R22, -1040, -1040 ;  /* 0xe410e41016187430 */ /* 0x000fe40000000000 */
[----:B------:R-:W-:Y:S01]  /*e5a0*/  HFMA2 R67, R19, R40, R67 ;  /* 0x0000002813437231 */ /* 0x000fe20000000043 */
[----:B----4-:R-:W-:Y:S01]  /*e5b0*/  SHF.R.U32.HI R40, RZ, 0xd, R36 ;  /* 0x0000000dff287819 */ /* 0x010fe20000011624 */
[----:B------:R-:W-:Y:S01]  /*e5c0*/  HADD2 R22, R48, -1040, -1040 ;  /* 0xe410e41030167430 */ /* 0x000fe20000000000 */
[----:B------:R-:W-:Y:S02]  /*e5d0*/  SHF.R.U32.HI R46, RZ, 0xd, R37 ;  /* 0x0000000dff2e7819 */ /* 0x000fe40000011625 */
[----:B------:R-:W-:Y:S01]  /*e5e0*/  SHF.R.U32.HI R47, RZ, 0xd, R38 ;  /* 0x0000000dff2f7819 */ /* 0x000fe20000011626 */
[-C--:B------:R-:W-:Y:S02]  /*e5f0*/  HFMA2 R52, R25, R41.reuse, R52 ;  /* 0x0000002919347231 */ /* 0x080fe40000000034 */
[----:B------:R-:W-:-:S02]  /*e600*/  HFMA2 R50, R24, R41, R67 ;  /* 0x0000002918327231 */ /* 0x000fc40000000043 */
[-C--:B------:R-:W-:Y:S02]  /*e610*/  HFMA2 R51, R23, R41.reuse, R68 ;  /* 0x0000002917337231 */ /* 0x080fe40000000044 */
[----:B------:R-:W-:Y:S01]  /*e620*/  HFMA2 R53, R22, R41, R49 ;  /* 0x0000002916357231 */ /* 0x000fe20000000031 */
[----:B------:R-:W-:Y:S02]  /*e630*/  LOP3.LUT R41, R27, 0x40004, R40, 0xf8, !PT ;  /* 0x000400041b297812 */ /* 0x000fe400078ef828 */
[----:B------:R-:W-:Y:S02]  /*e640*/  LOP3.LUT R69, R45, 0x40004, R46, 0xf8, !PT ;  /* 0x000400042d457812 */ /* 0x000fe400078ef82e */
[----:B------:R-:W-:Y:S02]  /*e650*/  LOP3.LUT R68, R44, 0x40004, R47, 0xf8, !PT ;  /* 0x000400042c447812 */ /* 0x000fe400078ef82f */
[----:B------:R-:W-:Y:S02]  /*e660*/  LOP3.LUT R27, R36, 0x1f001f, RZ, 0xc0, !PT ;  /* 0x001f001f241b7812 */ /* 0x000fe400078ec0ff */
[----:B------:R-:W-:-:S02]  /*e670*/  LOP3.LUT R44, R38, 0x1f001f, RZ, 0xc0, !PT ;  /* 0x001f001f262c7812 */ /* 0x000fc400078ec0ff */
[----:B------:R-:W-:Y:S02]  /*e680*/  LOP3.LUT R45, R39, 0x1f001f, RZ, 0xc0, !PT ;  /* 0x001f001f272d7812 */ /* 0x000fe400078ec0ff */
[----:B------:R-:W-:Y:S02]  /*e690*/  LOP3.LUT R27, R27, 0x64006400, RZ, 0xfc, !PT ;  /* 0x640064001b1b7812 */ /* 0x000fe400078efcff */
[----:B------:R-:W-:Y:S02]  /*e6a0*/  SHF.R.U32.HI R67, RZ, 0xd, R39 ;  /* 0x0000000dff437819 */ /* 0x000fe40000011627 */
[----:B------:R-:W-:Y:S02]  /*e6b0*/  LOP3.LUT R44, R44, 0x64006400, RZ, 0xfc, !PT ;  /* 0x640064002c2c7812 */ /* 0x000fe400078efcff */
[----:B------:R-:W-:Y:S01]  /*e6c0*/  LOP3.LUT R45, R45, 0x64006400, RZ, 0xfc, !PT ;  /* 0x640064002d2d7812 */ /* 0x000fe200078efcff */
[----:B------:R-:W-:Y:S01]  /*e6d0*/  HADD2 R49, R27, -1040, -1040 ;  /* 0xe410e4101b317430 */ /* 0x000fe20000000000 */
[----:B------:R-:W-:Y:S01]  /*e6e0*/  LOP3.LUT R67, R26, 0x40004, R67, 0xf8, !PT ;  /* 0x000400041a437812 */ /* 0x000fe200078ef843 */
        /* <DEDUP_REMOVED lines=8> */
[----:B------:R-:W0:Y:S01]  /*e770*/  LDS.128 R44, [UR4+0x20] ;  /* 0x00002004ff2c7984 */ /* 0x000e220008000c00 */
[----:B------:R-:W-:Y:S02]  /*e780*/  HADD2 R48, R40, -1040, -1040 ;  /* 0xe410e41028307430 */ /* 0x000fe40000000000 */
[----:B------:R-:W-:-:S02]  /*e790*/  HFMA2 R72, R49, R42, R52 ;  /* 0x0000002a31487231 */ /* 0x000fc40000000034 */
[-C--:B------:R-:W-:Y:S02]  /*e7a0*/  HFMA2 R75, R26, R42.reuse, R53 ;  /* 0x0000002a1a4b7231 */ /* 0x080fe40000000035 */
[-C--:B------:R-:W-:Y:S02]  /*e7b0*/  HFMA2 R74, R27, R42.reuse, R51 ;  /* 0x0000002a1b4a7231 */ /* 0x080fe40000000033 */
[----:B------:R-:W-:Y:S01]  /*e7c0*/  HFMA2 R70, R48, R42, R50 ;  /* 0x0000002a30467231 */ /* 0x000fe20000000032 */
[----:B------:R-:W-:Y:S02]  /*e7d0*/  LOP3.LUT R42, R37, 0x3e003e0, RZ, 0xc0, !PT ;  /* 0x03e003e0252a7812 */ /* 0x000fe400078ec0ff */
[----:B------:R-:W-:Y:S02]  /*e7e0*/  LOP3.LUT R40, R36, 0x3e003e0, RZ, 0xc0, !PT ;  /* 0x03e003e024287812 */ /* 0x000fe400078ec0ff */
[----:B------:R-:W-:Y:S02]  /*e7f0*/  LOP3.LUT R51, R42, 0x64006400, RZ, 0xfc, !PT ;  /* 0x640064002a337812 */ /* 0x000fe400078efcff */
[----:B------:R-:W-:-:S03]  /*e800*/  LOP3.LUT R53, R40, 0x64006400, RZ, 0xfc, !PT ;  /* 0x6400640028357812 */ /* 0x000fc600078efcff */
[-C--:B------:R-:W-:Y:S02]  /*e810*/  HFMA2 R52, R51, R80.reuse.H0_H0, -48, -48 ;  /* 0xd200d20033347431 */ /* 0x080fe40000040050 */
[-C--:B------:R-:W-:Y:S02]  /*e820*/  HFMA2 R53, R53, R80.reuse.H0_H0, -48, -48 ;  /* 0xd200d20035357431 */ /* 0x080fe40000040050 */
[-C--:B------:R-:W-:Y:S01]  /*e830*/  HFMA2 R51, R71, R80.reuse.H0_H0, -48, -48 ;  /* 0xd200d20047337431 */ /* 0x080fe20000040050 */
[----:B------:R-:W-:Y:S01]  /*e840*/  SHF.R.U32.HI R84, RZ, 0xa, R39 ;  /* 0x0000000aff547819 */ /* 0x000fe20000011627 */
[----:B------:R-:W-:Y:S01]  /*e850*/  HFMA2 R50, R73, R80.H0_H0, -48, -48 ;  /* 0xd200d20049327431 */ /* 0x000fe20000040050 */
[----:B------:R-:W-:Y:S01]  /*e860*/  SHF.R.U32.HI R39, RZ, 0xa, R36 ;  /* 0x0000000aff277819 */ /* 0x000fe20000011624 */
[-C--:B------:R-:W-:Y:S02]  /*e870*/  HFMA2 R71, R52, R43.reuse, R70 ;  /* 0x0000002b34477231 */ /* 0x080fe40000000046 */
[-C--:B------:R-:W-:Y:S01]  /*e880*/  HFMA2 R72, R53, R43.reuse, R72 ;  /* 0x0000002b35487231 */ /* 0x080fe20000000048 */
[----:B------:R-:W-:Y:S01]  /*e890*/  SHF.R.U32.HI R70, RZ, 0xa, R37 ;  /* 0x0000000aff467819 */ /* 0x000fe20000011625 */
[-C--:B------:R-:W-:Y:S01]  /*e8a0*/  HFMA2 R42, R51, R43.reuse, R74 ;  /* 0x0000002b332a7231 */ /* 0x080fe2000000004a */
[----:B------:R-:W-:Y:S01]  /*e8b0*/  SHF.R.U32.HI R82, RZ, 0xa, R38 ;  /* 0x0000000aff527819 */ /* 0x000fe20000011626 */
[----:B------:R-:W-:Y:S01]  /*e8c0*/  HFMA2 R43, R50, R43, R75 ;  /* 0x0000002b322b7231 */ /* 0x000fe2000000004b */
[----:B-----5:R-:W-:-:S02]  /*e8d0*/  LOP3.LUT R81, R32, 0x1f001f, RZ, 0xc0, !PT ;  /* 0x001f001f20517812 */ /* 0x020fc400078ec0ff */
[----:B------:R-:W-:Y:S02]  /*e8e0*/  LOP3.LUT R79, R32, 0x3e003e0, RZ, 0xc0, !PT ;  /* 0x03e003e0204f7812 */ /* 0x000fe400078ec0ff */
[--C-:B------:R-:W-:Y:S02]  /*e8f0*/  SHF.R.U32.HI R40, RZ, 0xa, R32.reuse ;  /* 0x0000000aff287819 */ /* 0x100fe40000011620 */
[----:B------:R-:W-:Y:S02]  /*e900*/  SHF.R.U32.HI R36, RZ, 0xc, R32 ;  /* 0x0000000cff247819 */ /* 0x000fe40000011620 */
[C---:B------:R-:W-:Y:S02]  /*e910*/  LOP3.LUT R78, R33.reuse, 0x1f001f, RZ, 0xc0, !PT ;  /* 0x001f001f214e7812 */ /* 0x040fe400078ec0ff */
[----:B------:R-:W-:Y:S02]  /*e920*/  LOP3.LUT R77, R33, 0x3e003e0, RZ, 0xc0, !PT ;  /* 0x03e003e0214d7812 */ /* 0x000fe400078ec0ff */
[----:B------:R-:W-:-:S02]  /*e930*/  SHF.R.U32.HI R32, RZ, 0xa, R33 ;  /* 0x0000000aff207819 */ /* 0x000fc40000011621 */
        /* <DEDUP_REMOVED lines=10> */
[----:B------:R-:W-:Y:S02]  /*e9e0*/  LOP3.LUT R39, R39, 0x1f001f, RZ, 0xc0, !PT ;  /* 0x001f001f27277812 */ /* 0x000fe400078ec0ff */
[----:B------:R-:W-:-:S02]  /*e9f0*/  LOP3.LUT R82, R82, 0x1f001f, RZ, 0xc0, !PT ;  /* 0x001f001f52527812 */ /* 0x000fc400078ec0ff */
[----:B------:R-:W-:Y:S02]  /*ea00*/  LOP3.LUT R37, R69, 0x80008, R38, 0xf8, !PT ;  /* 0x0008000845257812 */ /* 0x000fe400078ef826 */
[----:B------:R-:W-:Y:S02]  /*ea10*/  LOP3.LUT R84, R84, 0x1f001f, RZ, 0xc0, !PT ;  /* 0x001f001f54547812 */ /* 0x000fe400078ec0ff */
[----:B------:R-:W-:Y:S02]  /*ea20*/  LOP3.LUT R35, R35, 0x64006400, RZ, 0xfc, !PT ;  /* 0x6400640023237812 */ /* 0x000fe400078efcff */
[----:B------:R-:W-:Y:S02]  /*ea30*/  LOP3.LUT R38, R68, 0x80008, R83, 0xf8, !PT ;  /* 0x0008000844267812 */ /* 0x000fe400078ef853 */
[----:B------:R-:W-:Y:S02]  /*ea40*/  LOP3.LUT R70, R39, 0x64006400, RZ, 0xfc, !PT ;  /* 0x6400640027467812 */ /* 0x000fe400078efcff */
[----:B------:R-:W-:Y:S01]  /*ea50*/  LOP3.LUT R68, R82, 0x64006400, RZ, 0xfc, !PT ;  /* 0x6400640052447812 */ /* 0x000fe200078efcff */
[----:B------:R-:W-:Y:S01]  /*ea60*/  HADD2 R69, R35, -1040, -1040 ;  /* 0xe410e41023457430 */ /* 0x000fe20000000000 */
[----:B------:R-:W-:Y:S01]  /*ea70*/  LOP3.LUT R84, R84, 0x64006400, RZ, 0xfc, !PT ;  /* 0x6400640054547812 */ /* 0x000fe200078efcff */
[----:B------:R-:W-:Y:S01]  /*ea80*/  HADD2 R70, R70, -1040, -1040 ;  /* 0xe410e41046467430 */ /* 0x000fe20000000000 */
[----:B------:R-:W-:Y:S01]  /*ea90*/  LOP3.LUT R39, R67, 0x80008, R86, 0xf8, !PT ;  /* 0x0008000843277812 */ /* 0x000fe200078ef856 */
[----:B------:R-:W-:Y:S01]  /*eaa0*/  HADD2 R68, R68, -1040, -1040 ;  /* 0xe410e41044447430 */ /* 0x000fe20000000000 */
[----:B------:R-:W-:Y:S01]  /*eab0*/  LOP3.LUT R81, R81, 0x64006400, RZ, 0xfc, !PT ;  /* 0x6400640051517812 */ /* 0x000fe200078efcff */
[----:B------:R-:W-:-:S02]  /*eac0*/  HADD2 R67, R84, -1040, -1040 ;  /* 0xe410e41054437430 */ /* 0x000fc40000000000 */
[-C--:B0-----:R-:W-:Y:S01]  /*ead0*/  HFMA2 R83, R69, R44.reuse, R71 ;  /* 0x0000002c45537231 */ /* 0x081fe20000000047 */
[----:B------:R-:W-:Y:S01]  /*eae0*/  LOP3.LUT R71, R76, 0x64006400, RZ, 0xfc, !PT ;  /* 0x640064004c477812 */ /* 0x000fe200078efcff */
[-C--:B------:R-:W-:Y:S02]  /*eaf0*/  HFMA2 R82, R70, R44.reuse, R72 ;  /* 0x0000002c46527231 */ /* 0x080fe40000000048 */
[-C--:B------:R-:W-:Y:S02]  /*eb00*/  HFMA2 R43, R67, R44.reuse, R43 ;  /* 0x0000002c432b7231 */ /* 0x080fe4000000002b */
[----:B------:R-:W-:Y:S01]  /*eb10*/  HFMA2 R42, R68, R44, R42 ;  /* 0x0000002c442a7231 */ /* 0x000fe2000000002a */
[----:B------:R-:W-:Y:S01]  /*eb20*/  LOP3.LUT R44, R73, 0x64006400, RZ, 0xfc, !PT ;  /* 0x64006400492c7812 */ /* 0x000fe200078efcff */
[----:B------:R-:W-:Y:S01]  /*eb30*/  HADD2 R73, R81, -1040, -1040 ;  /* 0xe410e41051497430 */ /* 0x000fe20000000000 */
[----:B------:R-:W-:Y:S01]  /*eb40*/  LOP3.LUT R72, R78, 0x64006400, RZ, 0xfc, !PT ;  /* 0x640064004e487812 */ /* 0x000fe200078efcff */
[----:B------:R-:W-:Y:S01]  /*eb50*/  HADD2 R71, R71, -1040, -1040 ;  /* 0xe410e41047477430 */ /* 0x000fe20000000000 */
[----:B------:R-:W-:-:S02]  /*eb60*/  LOP3.LUT R79, R79, 0x64006400, RZ, 0xfc, !PT ;  /* 0x640064004f4f7812 */ /* 0x000fc400078efcff */
[----:B------:R-:W-:Y:S01]  /*eb70*/  LOP3.LUT R35, R75, 0x64006400, RZ, 0xfc, !PT ;  /* 0x640064004b237812 */ /* 0x000fe200078efcff */
[----:B------:R-:W-:Y:S01]  /*eb80*/  HADD2 R72, R72, -1040, -1040 ;  /* 0xe410e41048487430 */ /* 0x000fe20000000000 */
[----:B------:R-:W-:Y:S01]  /*eb90*/  LOP3.LUT R36, R41, 0x80008, R36, 0xf8, !PT ;  /* 0x0008000829247812 */ /* 0x000fe200078ef824 */
[----:B------:R-:W-:Y:S01]  /*eba0*/  HADD2 R44, R44, -1040, -1040 ;  /* 0xe410e4102c2c7430 */ /* 0x000fe20000000000 */
[----:B------:R-:W-:Y:S01]  /*ebb0*/  LOP3.LUT R77, R77, 0x64006400, RZ, 0xfc, !PT ;  /* 0x640064004d4d7812 */ /* 0x000fe200078efcff */
[-C--:B------:R-:W-:Y:S01]  /*ebc0*/  HFMA2 R82, R73, R45.reuse, R82 ;  /* 0x0000002d49527231 */ /* 0x080fe20000000052 */
[----:B------:R-:W-:Y:S01]  /*ebd0*/  LOP3.LUT R41, R74, 0x64006400, RZ, 0xfc, !PT ;  /* 0x640064004a297812 */ /* 0x000fe200078efcff */
[-C--:B------:R-:W-:Y:S02]  /*ebe0*/  HFMA2 R42, R71, R45.reuse, R42 ;  /* 0x0000002d472a7231 */ /* 0x080fe4000000002a */
[-C--:B------:R-:W-:Y:S02]  /*ebf0*/  HFMA2 R76, R79, R80.reuse.H0_H0, -48, -48 ;  /* 0xd200d2004f4c7431 */ /* 0x080fe40000040050 */
[-C--:B------:R-:W-:Y:S01]  /*ec00*/  HFMA2 R74, R35, R80.reuse.H0_H0, -48, -48 ;  /* 0xd200d200234a7431 */ /* 0x080fe20000040050 */
[----:B------:R-:W-:Y:S01]  /*ec10*/  LOP3.LUT R32, R32, 0x1f001f, RZ, 0xc0, !PT ;  /* 0x001f001f20207812 */ /* 0x000fe200078ec0ff */
[-C--:B------:R-:W-:Y:S01]  /*ec20*/  HFMA2 R83, R72, R45.reuse, R83 ;  /* 0x0000002d48537231 */ /* 0x080fe20000000053 */
[----:B------:R-:W-:Y:S01]  /*ec30*/  LOP3.LUT R33, R33, 0x1f001f, RZ, 0xc0, !PT ;  /* 0x001f001f21217812 */ /* 0x000fe200078ec0ff */
[----:B------:R-:W-:Y:S01]  /*ec40*/  HFMA2 R43, R44, R45, R43 ;  /* 0x0000002d2c2b7231 */ /* 0x000fe2000000002b */
[----:B------:R-:W-:Y:S01]  /*ec50*/  LOP3.LUT R34, R34, 0x1f001f, RZ, 0xc0, !PT ;  /* 0x001f001f22227812 */ /* 0x000fe200078ec0ff */
[----:B------:R-:W-:-:S02]  /*ec60*/  HFMA2 R75, R77, R80.H0_H0, -48, -48 ;  /* 0xd200d2004d4b7431 */ /* 0x000fc40000040050 */
[----:B------:R-:W-:Y:S02]  /*ec70*/  HFMA2 R45, R41, R80.H0_H0, -48, -48 ;  /* 0xd200d200292d7431 */ /* 0x000fe40000040050 */
[-C--:B------:R-:W-:Y:S02]  /*ec80*/  HFMA2 R82, R76, R46.reuse, R82 ;  /* 0x0000002e4c527231 */ /* 0x080fe40000000052 */
[-C--:B------:R-:W-:Y:S02]  /*ec90*/  HFMA2 R83, R75, R46.reuse, R83 ;  /* 0x0000002e4b537231 */ /* 0x080fe40000000053 */
[-C--:B------:R-:W-:Y:S02]  /*eca0*/  HFMA2 R42, R74, R46.reuse, R42 ;  /* 0x0000002e4a2a7231 */ /* 0x080fe4000000002a */
[----:B------:R-:W-:Y:S01]  /*ecb0*/  HFMA2 R43, R45, R46, R43 ;  /* 0x0000002e2d2b7231 */ /* 0x000fe2000000002b */
[----:B------:R-:W-:Y:S02]  /*ecc0*/  LOP3.LUT R78, R32, 0x64006400, RZ, 0xfc, !PT ;  /* 0x64006400204e7812 */ /* 0x000fe400078efcff */
[----:B------:R-:W-:-:S02]  /*ecd0*/  LOP3.LUT R77, R33, 0x64006400, RZ, 0xfc, !PT ;  /* 0x64006400214d7812 */ /* 0x000fc400078efcff */
[----:B------:R-:W-:Y:S02]  /*ece0*/  LOP3.LUT R46, R34, 0x64006400, RZ, 0xfc, !PT ;  /* 0x64006400222e7812 */ /* 0x000fe400078efcff */
[----:B------:R-:W0:Y:S01]  /*ecf0*/  LDS.128 R32, [UR4+0x30] ;  /* 0x00003004ff207984 */ /* 0x000e220008000c00 */
[----:B------:R-:W-:-:S04]  /*ed00*/  LOP3.LUT R40, R40, 0x1f001f, RZ, 0xc0, !PT ;  /* 0x001f001f28287812 */ /* 0x000fc800078ec0ff */
[----:B------:R-:W-:Y:S01]  /*ed10*/  LOP3.LUT R40, R40, 0x64006400, RZ, 0xfc, !PT ;  /* 0x6400640028287812 */ /* 0x000fe200078efcff */
[----:B------:R-:W-:Y:S01]  /*ed20*/  HADD2 R77, R77, -1040, -1040 ;  /* 0xe410e4104d4d7430 */ /* 0x000fe20000000000 */
[----:B------:R-:W-:Y:S01]  /*ed30*/  SHF.R.U32.HI R87, RZ, 0xb, R28 ;  /* 0x0000000bff577819 */ /* 0x000fe2000001161c */
[----:B------:R-:W-:Y:S02]  /*ed40*/  HADD2 R78, R78, -1040, -1040 ;  /* 0xe410e4104e4e7430 */ /* 0x000fe40000000000 */
[----:B------:R-:W-:Y:S01]  /*ed50*/  HADD2 R79, R40, -1040, -1040 ;  /* 0xe410e410284f7430 */ /* 0x000fe20000000000 */
[----:B------:R-:W-:Y:S01]  /*ed60*/  SHF.R.U32.HI R90, RZ, 0xb, R29 ;  /* 0x0000000bff5a7819 */ /* 0x000fe2000001161d */
[----:B------:R-:W-:Y:S01]  /*ed70*/  HADD2 R46, R46, -1040, -1040 ;  /* 0xe410e4102e2e7430 */ /* 0x000fe20000000000 */
[----:B------:R-:W-:Y:S02]  /*ed80*/  SHF.R.U32.HI R89, RZ, 0xb, R30 ;  /* 0x0000000bff597819 */ /* 0x000fe4000001161e */
[----:B------:R-:W-:Y:S01]  /*ed90*/  SHF.R.U32.HI R88, RZ, 0xb, R31 ;  /* 0x0000000bff587819 */ /* 0x000fe2000001161f */
[----:B------:R-:W-:-:S02]  /*eda0*/  HFMA2 R92, R79, R47, R82 ;  /* 0x0000002f4f5c7231 */ /* 0x000fc40000000052 */
[-C--:B------:R-:W-:Y:S02]  /*edb0*/  HFMA2 R93, R78, R47.reuse, R83 ;  /* 0x0000002f4e5d7231 */ /* 0x080fe40000000053 */
[-C--:B------:R-:W-:Y:S02]  /*edc0*/  HFMA2 R91, R77, R47.reuse, R42 ;  /* 0x0000002f4d5b7231 */ /* 0x080fe4000000002a */
[----:B------:R-:W-:Y:S01]  /*edd0*/  HFMA2 R94, R46, R47, R43 ;  /* 0x0000002f2e5e7231 */ /* 0x000fe2000000002b */
[C---:B------:R-:W-:Y:S02]  /*ede0*/  LOP3.LUT R47, R28.reuse, 0x1f001f, RZ, 0xc0, !PT ;  /* 0x001f001f1c2f7812 */ /* 0x040fe400078ec0ff */
[----:B------:R-:W-:Y:S02]  /*edf0*/  LOP3.LUT R81, R28, 0x3e003e0, RZ, 0xc0, !PT ;  /* 0x03e003e01c517812 */ /* 0x000fe400078ec0ff */
[----:B------:R-:W-:Y:S02]  /*ee00*/  SHF.R.U32.HI R40, RZ, 0xa, R28 ;  /* 0x0000000aff287819 */ /* 0x000fe4000001161c */
[----:B------:R-:W-:-:S02]  /*ee10*/  LOP3.LUT R87, R36, 0x100010, R87, 0xf8, !PT ;  /* 0x0010001024577812 */ /* 0x000fc400078ef857 */
[----:B------:R-:W-:Y:S02]  /*ee20*/  LOP3.LUT R90, R37, 0x100010, R90, 0xf8, !PT ;  /* 0x00100010255a7812 */ /* 0x000fe400078ef85a */
[----:B------:R-:W-:Y:S02]  /*ee30*/  LOP3.LUT R89, R38, 0x100010, R89, 0xf8, !PT ;  /* 0x0010001026597812 */ /* 0x000fe400078ef859 */
[----:B------:R-:W-:Y:S02]  /*ee40*/  LOP3.LUT R88, R39, 0x100010, R88, 0xf8, !PT ;  /* 0x0010001027587812 */ /* 0x000fe400078ef858 */
[C---:B------:R-:W-:Y:S01]  /*ee50*/  LOP3.LUT R28, R29.reuse, 0x1f001f, RZ, 0xc0, !PT ;  /* 0x001f001f1d1c7812 */ /* 0x040fe200078ec0ff */
[----:B------:R-:W1:Y:S01]  /*ee60*/  LDS.128 R36, [UR4+0x80] ;  /* 0x00008004ff247984 */ /* 0x000e620008000c00 */
        /* <DEDUP_REMOVED lines=9> */
[----:B------:R-:W-:Y:S02]  /*ef00*/  SHF.R.U32.HI R43, RZ, 0xa, R31 ;  /* 0x0000000aff2b7819 */ /* 0x000fe4000001161f */
[----:B------:R-:W-:Y:S02]  /*ef10*/  LOP3.LUT R83, R82, 0x64006400, RZ, 0xfc, !PT ;  /* 0x6400640052537812 */ /* 0x000fe400078efcff */
[----:B------:R-:W-:Y:S01]  /*ef20*/  LOP3.LUT R31, R84, 0x64006400, RZ, 0xfc, !PT ;  /* 0x64006400541f7812 */ /* 0x000fe200078efcff */
[----:B------:R-:W-:Y:S02]  /*ef30*/  HADD2 R84, R28, -1040, -1040 ;  /* 0xe410e4101c547430 */ /* 0x000fe40000000000 */
[----:B------:R-:W-:Y:S01]  /*ef40*/  HADD2 R82, R29, -1040, -1040 ;  /* 0xe410e4101d527430 */ /* 0x000fe20000000000 */
[----:B------:R-:W-:Y:S01]  /*ef50*/  LOP3.LUT R86, R47, 0x64006400, RZ, 0xfc, !PT ;  /* 0x640064002f567812 */ /* 0x000fe200078efcff */
[----:B------:R-:W-:-:S02]  /*ef60*/  HFMA2 R83, R83, R80.H0_H0, -48, -48 ;  /* 0xd200d20053537431 */ /* 0x000fc40000040050 */
[-C--:B0-----:R-:W-:Y:S02]  /*ef70*/  HFMA2 R93, R84, R32.reuse, R93 ;  /* 0x00000020545d7231 */ /* 0x081fe4000000005d */
[----:B------:R-:W-:Y:S02]  /*ef80*/  HFMA2 R28, R82, R32, R91 ;  /* 0x00000020521c7231 */ /* 0x000fe4000000005b */
[----:B------:R-:W-:Y:S02]  /*ef90*/  HADD2 R86, R86, -1040, -1040 ;  /* 0xe410e41056567430 */ /* 0x000fe40000000000 */
[----:B------:R-:W-:Y:S01]  /*efa0*/  HFMA2 R91, R83, R33, R93 ;  /* 0x00000021535b7231 */ /* 0x000fe2000000005d */
[----:B------:R-:W-:Y:S02]  /*efb0*/  LOP3.LUT R93, R41, 0x1f001f, RZ, 0xc0, !PT ;  /* 0x001f001f295d7812 */ /* 0x000fe400078ec0ff */
[----:B------:R-:W-:Y:S02]  /*efc0*/  LOP3.LUT R81, R81, 0x64006400, RZ, 0xfc, !PT ;  /* 0x6400640051517812 */ /* 0x000fe400078efcff */
[----:B------:R-:W-:-:S02]  /*efd0*/  LOP3.LUT R47, R85, 0x64006400, RZ, 0xfc, !PT ;  /* 0x64006400552f7812 */ /* 0x000fc400078efcff */
[----:B------:R-:W-:Y:S02]  /*efe0*/  LOP3.LUT R30, R30, 0x64006400, RZ, 0xfc, !PT ;  /* 0x640064001e1e7812 */ /* 0x000fe400078efcff */
[----:B------:R-:W-:Y:S02]  /*eff0*/  LOP3.LUT R40, R40, 0x1f001f, RZ, 0xc0, !PT ;  /* 0x001f001f28287812 */ /* 0x000fe400078ec0ff */
[----:B------:R-:W-:Y:S02]  /*f000*/  LOP3.LUT R95, R42, 0x1f001f, RZ, 0xc0, !PT ;  /* 0x001f001f2a5f7812 */ /* 0x000fe400078ec0ff */
[----:B------:R-:W-:Y:S01]  /*f010*/  LOP3.LUT R42, R93, 0x64006400, RZ, 0xfc, !PT ;  /* 0x640064005d2a7812 */ /* 0x000fe200078efcff */
[----:B------:R-:W-:Y:S02]  /*f020*/  HFMA2 R85, R81, R80.H0_H0, -48, -48 ;  /* 0xd200d20051557431 */ /* 0x000fe40000040050 */
[----:B------:R-:W-:Y:S02]  /*f030*/  HFMA2 R92, R86, R32, R92 ;  /* 0x00000020565c7231 */ /* 0x000fe4000000005c */
[-C--:B------:R-:W-:Y:S01]  /*f040*/  HFMA2 R81, R31, R80.reuse.H0_H0, -48, -48 ;  /* 0xd200d2001f517431 */ /* 0x080fe20000040050 */
[----:B------:R-:W-:Y:S01]  /*f050*/  LOP3.LUT R41, R40, 0x64006400, RZ, 0xfc, !PT ;  /* 0x6400640028297812 */ /* 0x000fe200078efcff */
[----:B------:R-:W-:Y:S01]  /*f060*/  HFMA2 R47, R47, R80.H0_H0, -48, -48 ;  /* 0xd200d2002f2f7431 */ /* 0x000fe20000040050 */
[----:B------:R-:W-:Y:S01]  /*f070*/  LOP3.LUT R93, R90, 0x64006400, RZ, 0xfc, !PT ;  /* 0x640064005a5d7812 */ /* 0x000fe200078efcff */
[----:B------:R-:W-:Y:S01]  /*f080*/  HADD2 R80, R30, -1040, -1040 ;  /* 0xe410e4101e507430 */ /* 0x000fe20000000000 */
[----:B------:R-:W-:Y:S01]  /*f090*/  LOP3.LUT R40, R89, 0x64006400, RZ, 0xfc, !PT ;  /* 0x6400640059287812 */ /* 0x000fe200078efcff */
[----:B------:R-:W-:-:S02]  /*f0a0*/  HADD2 R89, R42, -1040, -1040 ;  /* 0xe410e4102a597430 */ /* 0x000fc40000000000 */
[----:B------:R-:W-:Y:S02]  /*f0b0*/  HFMA2 R94, R80, R32, R94 ;  /* 0x00000020505e7231 */ /* 0x000fe4000000005e */
[-C--:B------:R-:W-:Y:S02]  /*f0c0*/  HFMA2 R32, R81, R33.reuse, R28 ;  /* 0x0000002151207231 */ /* 0x080fe4000000001c */
[----:B------:R-:W-:Y:S02]  /*f0d0*/  HFMA2 R42, R89, R34, R91 ;  /* 0x00000022592a7231 */ /* 0x000fe4000000005b */
[----:B------:R-:W-:Y:S02]  /*f0e0*/  HFMA2 R92, R85, R33, R92 ;  /* 0x00000021555c7231 */ /* 0x000fe4000000005c */
[----:B------:R-:W-:Y:S01]  /*f0f0*/  HADD2 R93, R93, -1040, -1040 ;  /* 0xe410e4105d5d7430 */ /* 0x000fe20000000000 */
[----:B------:R-:W0:Y:S01]  /*f100*/  LDS.128 R28, [UR4+0x90] ;  /* 0x00009004ff1c7984 */ /* 0x000e220008000c00 */
[----:B------:R-:W-:-:S02]  /*f110*/  HADD2 R90, R41, -1040, -1040 ;  /* 0xe410e410295a7430 */ /* 0x000fc40000000000 */
[----:B------:R-:W-:-:S04]  /*f120*/  HFMA2 R42, R93, R35, R42 ;  /* 0x000000235d2a7231 */ /* 0x000fc8000000002a */
[----:B------:R-:W-:Y:S02]  /*f130*/  HADD2 R97, R42.H0_H0, R42.H1_H1 ;  /* 0x3000002a2a617230 */ /* 0x000fe40000000800 */
[----:B------:R-:W-:Y:S02]  /*f140*/  HFMA2 R41, R90, R34, R92 ;  /* 0x000000225a297231 */ /* 0x000fe4000000005c */
[----:B------:R-:W-:Y:S02]  /*f150*/  HADD2 R92, R40, -1040, -1040 ;  /* 0xe410e410285c7430 */ /* 0x000fe40000000000 */
[-C--:B-1----:R-:W-:Y:S01]  /*f160*/  HFMA2 R42, R62, R36.reuse, RZ ;  /* 0x000000243e2a7231 */ /* 0x082fe200000000ff */
[----:B------:R-:W-:Y:S01]  /*f170*/  LOP3.LUT R95, R95, 0x64006400, RZ, 0xfc, !PT ;  /* 0x640064005f5f7812 */ /* 0x000fe200078efcff */
[----:B------:R-:W-:Y:S01]  /*f180*/  HFMA2 R40, R66, R36, RZ ;  /* 0x0000002442287231 */ /* 0x000fe200000000ff */
[----:B------:R-:W-:Y:S02]  /*f190*/  LOP3.LUT R43, R43, 0x1f001f, RZ, 0xc0, !PT ;  /* 0x001f001f2b2b7812 */ /* 0x000fe400078ec0ff */
[----:B------:R-:W-:Y:S01]  /*f1a0*/  LOP3.LUT R96, R88, 0x64006400, RZ, 0xfc, !PT ;  /* 0x6400640058607812 */ /* 0x000fe200078efcff */
[----:B------:R-:W-:Y:S01]  /*f1b0*/  HADD2 R88, R95, -1040, -1040 ;  /* 0xe410e4105f587430 */ /* 0x000fe20000000000 */
[----:B------:R-:W-:Y:S01]  /*f1c0*/  LOP3.LUT R43, R43, 0x64006400, RZ, 0xfc, !PT ;  /* 0x640064002b2b7812 */ /* 0x000fe200078efcff */
[----:B------:R-:W-:-:S02]  /*f1d0*/  HFMA2 R42, R61, R37, R42 ;  /* 0x000000253d2a7231 */ /* 0x000fc4000000002a */
[----:B------:R-:W-:Y:S02]  /*f1e0*/  HFMA2 R33, R47, R33, R94 ;  /* 0x000000212f217231 */ /* 0x000fe4000000005e */
[----:B------:R-:W-:Y:S01]  /*f1f0*/  HFMA2 R40, R65, R37, R40 ;  /* 0x0000002541287231 */ /* 0x000fe20000000028 */
[----:B------:R-:W-:Y:S01]  /*f200*/  LOP3.LUT R94, R87, 0x64006400, RZ, 0xfc, !PT ;  /* 0x64006400575e7812 */ /* 0x000fe200078efcff */
[----:B------:R-:W-:Y:S02]  /*f210*/  HADD2 R87, R43, -1040, -1040 ;  /* 0xe410e4102b577430 */ /* 0x000fe40000000000 */
[----:B------:R-:W-:Y:S02]  /*f220*/  HFMA2 R32, R88, R34, R32 ;  /* 0x0000002258207231 */ /* 0x000fe40000000020 */
[----:B------:R-:W-:Y:S02]  /*f230*/  HFMA2 R42, R55, R38, R42 ;  /* 0x00000026372a7231 */ /* 0x000fe4000000002a */
[----:B------:R-:W-:-:S02]  /*f240*/  HADD2 R94, R94, -1040, -1040 ;  /* 0xe410e4105e5e7430 */ /* 0x000fc40000000000 */
[----:B------:R-:W-:Y:S02]  /*f250*/  HFMA2 R40, R58, R38, R40 ;  /* 0x000000263a287231 */ /* 0x000fe40000000028 */
[----:B------:R-:W-:Y:S02]  /*f260*/  HFMA2 R33, R87, R34, R33 ;  /* 0x0000002257217231 */ /* 0x000fe40000000021 */
[----:B------:R-:W-:Y:S02]  /*f270*/  HADD2 R91, R96, -1040, -1040 ;  /* 0xe410e410605b7430 */ /* 0x000fe40000000000 */
[-C--:B------:R-:W-:Y:S02]  /*f280*/  HFMA2 R96, R92, R35.reuse, R32 ;  /* 0x000000235c607231 */ /* 0x080fe40000000020 */
[-C--:B------:R-:W-:Y:S02]  /*f290*/  HFMA2 R41, R94, R35.reuse, R41 ;  /* 0x000000235e297231 */ /* 0x080fe40000000029 */
[----:B------:R-:W-:-:S02]  /*f2a0*/  HFMA2 R95, R91, R35, R33 ;  /* 0x000000235b5f7231 */ /* 0x000fc40000000021 */
[-C--:B------:R-:W-:Y:S01]  /*f2b0*/  HFMA2 R42, R15, R39.reuse, R42 ;  /* 0x000000270f2a7231 */ /* 0x080fe2000000002a */
[----:B------:R-:W1:Y:S01]  /*f2c0*/  LDS.128 R32, [UR4+0xa0] ;  /* 0x0000a004ff207984 */ /* 0x000e620008000c00 */
[----:B------:R-:W-:Y:S02]  /*f2d0*/  HFMA2 R40, R57, R39, R40 ;  /* 0x0000002739287231 */ /* 0x000fe40000000028 */
[-C--:B0-----:R-:W-:Y:S02]  /*f2e0*/  HFMA2 R42, R18, R28.reuse, R42 ;  /* 0x0000001c122a7231 */ /* 0x081fe4000000002a */
[----:B------:R-:W-:Y:S02]  /*f2f0*/  HFMA2 R40, R20, R28, R40 ;  /* 0x0000001c14287231 */ /* 0x000fe40000000028 */
[----:B------:R-:W-:Y:S02]  /*f300*/  HADD2 R98, R41.H0_H0, R41.H1_H1 ;  /* 0x3000002929627230 */ /* 0x000fe40000000800 */
        /* <DEDUP_REMOVED lines=14> */
[----:B------:R-:W-:Y:S01]  /*f3f0*/  HFMA2 R42, R51, R31, R42 ;  /* 0x0000001f332a7231 */ /* 0x000fe2000000002a */
[----:B------:R-:W0:Y:S01]  /*f400*/  LDS.128 R36, [UR4+0xb0] ;  /* 0x0000b004ff247984 */ /* 0x000e220008000c00 */
[----:B------:R-:W-:Y:S02]  /*f410*/  HFMA2 R41, R24, R29, R41 ;  /* 0x0000001d18297231 */ /* 0x000fe40000000029 */
[----:B------:R-:W-:Y:S02]  /*f420*/  HFMA2 R40, R53, R31, R40 ;  /* 0x0000001f35287231 */ /* 0x000fe40000000028 */
[----:B------:R-:W-:Y:S02]  /*f430*/  HFMA2 R28, R22, R29, R28 ;  /* 0x0000001d161c7231 */ /* 0x000fe4000000001c */
[----:B------:R-:W-:-:S02]  /*f440*/  HFMA2 R41, R48, R30, R41 ;  /* 0x0000001e30297231 */ /* 0x000fc40000000029 */
[----:B------:R-:W-:Y:S02]  /*f450*/  HFMA2 R28, R26, R30, R28 ;  /* 0x0000001e1a1c7231 */ /* 0x000fe4000000001c */
[-C--:B-1----:R-:W-:Y:S02]  /*f460*/  HFMA2 R42, R68, R32.reuse, R42 ;  /* 0x00000020442a7231 */ /* 0x082fe4000000002a */
        /* <DEDUP_REMOVED lines=9> */
[----:B------:R-:W1:Y:S01]  /*f500*/  LDS.128 R28, [UR4+0x100] ;  /* 0x00010004ff1c7984 */ /* 0x000e620008000c00 */
        /* <DEDUP_REMOVED lines=8> */
[----:B------:R-:W2:Y:S01]  /*f590*/  LDS.128 R32, [UR4+0x110] ;  /* 0x00011004ff207984 */ /* 0x000ea20008000c00 */
[-C--:B0-----:R-:W-:Y:S02]  /*f5a0*/  HFMA2 R41, R82, R36.reuse, R41 ;  /* 0x0000002452297231 */ /* 0x081fe40000000029 */
        /* <DEDUP_REMOVED lines=8> */
[----:B------:R-:W-:Y:S01]  /*f630*/  HFMA2 R42, R89, R38, R42 ;  /* 0x00000026592a7231 */ /* 0x000fe2000000002a */
[----:B------:R-:W-:Y:S01]  /*f640*/  @!P0 PRMT R115, R101, 0x7610, R115 ;  /* 0x0000761065738816 */ /* 0x000fe20000000073 */
[----:B------:R-:W-:-:S02]  /*f650*/  HFMA2 R40, R91, R39, R40 ;  /* 0x000000275b287231 */ /* 0x000fc40000000028 */
[----:B------:R-:W-:Y:S02]  /*f660*/  HFMA2 R42, R93, R39, R42 ;  /* 0x000000275d2a7231 */ /* 0x000fe4000000002a */
[-C--:B------:R-:W-:Y:S01]  /*f670*/  HFMA2 R41, R88, R38.reuse, R41 ;  /* 0x0000002658297231 */ /* 0x080fe20000000029 */
[----:B------:R-:W-:Y:S01]  /*f680*/  @!P0 PRMT R115, R115, 0x7610, R101 ;  /* 0x0000761073738816 */ /* 0x000fe20000000065 */
[----:B------:R-:W-:Y:S02]  /*f690*/  HFMA2 R43, R90, R38, R43 ;  /* 0x000000265a2b7231 */ /* 0x000fe4000000002b */
[----:B------:R-:W-:Y:S02]  /*f6a0*/  HADD2 R99, R40.H0_H0, R40.H1_H1 ;  /* 0x3000002828637230 */ /* 0x000fe40000000800 */
[----:B------:R-:W-:Y:S02]  /*f6b0*/  HADD2 R101, R42.H0_H0, R42.H1_H1 ;  /* 0x3000002a2a657230 */ /* 0x000fe40000000800 */
[----:B-1----:R-:W-:-:S02]  /*f6c0*/  HFMA2 R40, R66, R28, RZ ;  /* 0x0000001c42287231 */ /* 0x002fc400000000ff */
[----:B------:R-:W-:Y:S02]  /*f6d0*/  HFMA2 R42, R62, R28, RZ ;  /* 0x0000001c3e2a7231 */ /* 0x000fe400000000ff */
[-C--:B------:R-:W-:Y:S02]  /*f6e0*/  HFMA2 R41, R92, R39.reuse, R41 ;  /* 0x000000275c297231 */ /* 0x080fe40000000029 */
[----:B------:R-:W-:Y:S01]  /*f6f0*/  HFMA2 R43, R94, R39, R43 ;  /* 0x000000275e2b7231 */ /* 0x000fe2000000002b */
[----:B------:R-:W-:Y:S01]  /*f700*/  @!P0 PRMT R116, R100, 0x7610, R116 ;  /* 0x0000761064748816 */ /* 0x000fe20000000074 */
[-C--:B------:R-:W-:Y:S01]  /*f710*/  HFMA2 R40, R65, R29.reuse, R40 ;  /* 0x0000001d41287231 */ /* 0x080fe20000000028 */
[----:B------:R-:W0:Y:S01]  /*f720*/  LDS.128 R36, [UR4+0x120] ;  /* 0x00012004ff247984 */ /* 0x000e220008000c00 */
[----:B------:R-:W-:Y:S01]  /*f730*/  HFMA2 R42, R61, R29, R42 ;  /* 0x0000001d3d2a7231 */ /* 0x000fe2000000002a */
[----:B------:R-:W-:Y:S01]  /*f740*/  @!P0 PRMT R116, R116, 0x7610, R100 ;  /* 0x0000761074748816 */ /* 0x000fe20000000064 */
[----:B------:R-:W-:-:S02]  /*f750*/  HADD2 R100, R41.H0_H0, R41.H1_H1 ;  /* 0x3000002929647230 */ /* 0x000fc40000000800 */
[----:B------:R-:W-:Y:S02]  /*f760*/  HFMA2 R41, R64, R28, RZ.H0_H0 ;  /* 0x0000001c40297231 */ /* 0x000fe400000400ff */
[-C--:B------:R-:W-:Y:S02]  /*f770*/  HFMA2 R40, R58, R30.reuse, R40 ;  /* 0x0000001e3a287231 */ /* 0x080fe40000000028 */
[----:B------:R-:W-:Y:S02]  /*f780*/  HADD2 R102, R43.H0_H0, R43.H1_H1 ;  /* 0x3000002b2b667230 */ /* 0x000fe40000000800 */
[----:B------:R-:W-:Y:S02]  /*f790*/  HFMA2 R42, R55, R30, R42 ;  /* 0x0000001e372a7231 */ /* 0x000fe4000000002a */
[----:B------:R-:W-:Y:S02]  /*f7a0*/  HFMA2 R43, R60, R28, RZ.H0_H0 ;  /* 0x0000001c3c2b7231 */ /* 0x000fe400000400ff */
[----:B------:R-:W-:-:S02]  /*f7b0*/  HFMA2 R28, R63, R29, R41 ;  /* 0x0000001d3f1c7231 */ /* 0x000fc40000000029 */
[----:B------:R-:W-:Y:S02]  /*f7c0*/  HFMA2 R43, R59, R29, R43 ;  /* 0x0000001d3b2b7231 */ /* 0x000fe4000000002b */
[----:B------:R-:W-:Y:S02]  /*f7d0*/  HFMA2 R29, R56, R30, R28 ;  /* 0x0000001e381d7231 */ /* 0x000fe4000000001c */
[-C--:B------:R-:W-:Y:S02]  /*f7e0*/  HFMA2 R28, R57, R31.reuse, R40 ;  /* 0x0000001f391c7231 */ /* 0x080fe40000000028 */
[----:B------:R-:W-:Y:S02]  /*f7f0*/  HFMA2 R40, R15, R31, R42 ;  /* 0x0000001f0f287231 */ /* 0x000fe4000000002a */
[-C--:B--2---:R-:W-:Y:S02]  /*f800*/  HFMA2 R41, R20, R32.reuse, R28 ;  /* 0x0000002014297231 */ /* 0x084fe4000000001c */
        /* <DEDUP_REMOVED lines=8> */
[----:B------:R-:W-:Y:S02]  /*f890*/  HFMA2 R43, R17, R32, R43 ;  /* 0x00000020112b7231 */ /* 0x000fe4000000002b */
[-C--:B------:R-:W-:Y:S02]  /*f8a0*/  HFMA2 R40, R27, R34.reuse, R40 ;  /* 0x000000221b287231 */ /* 0x080fe40000000028 */
[-C--:B------:R-:W-:Y:S01]  /*f8b0*/  HFMA2 R42, R24, R33.reuse, R42 ;  /* 0x00000021182a7231 */ /* 0x080fe2000000002a */
[----:B------:R-:W1:Y:S01]  /*f8c0*/  LDS.128 R28, [UR4+0x130] ;  /* 0x00013004ff1c7984 */ /* 0x000e620008000c00 */
[----:B------:R-:W-:Y:S02]  /*f8d0*/  HFMA2 R43, R22, R33, R43 ;  /* 0x00000021162b7231 */ /* 0x000fe4000000002b */
[----:B------:R-:W-:-:S02]  /*f8e0*/  HFMA2 R42, R48, R34, R42 ;  /* 0x00000022302a7231 */ /* 0x000fc4000000002a */
[-C--:B------:R-:W-:Y:S02]  /*f8f0*/  HFMA2 R41, R53, R35.reuse, R41 ;  /* 0x0000002335297231 */ /* 0x080fe40000000029 */
[----:B------:R-:W-:Y:S02]  /*f900*/  HFMA2 R43, R26, R34, R43 ;  /* 0x000000221a2b7231 */ /* 0x000fe4000000002b */
[-C--:B------:R-:W-:Y:S02]  /*f910*/  HFMA2 R34, R51, R35.reuse, R40 ;  /* 0x0000002333227231 */ /* 0x080fe40000000028 */
[-C--:B0-----:R-:W-:Y:S02]  /*f920*/  HFMA2 R41, R70, R36.reuse, R41 ;  /* 0x0000002446297231 */ /* 0x081fe40000000029 */
        /* <DEDUP_REMOVED lines=15> */
[----:B------:R-:W-:-:S04]  /*fa20*/  HFMA2 R41, R77, R39, R40 ;  /* 0x000000274d297231 */ /* 0x000fc80000000028 */
[-C--:B-1----:R-:W-:Y:S02]  /*fa30*/  HFMA2 R41, R82, R28.reuse, R41 ;  /* 0x0000001c52297231 */ /* 0x082fe40000000029 */
[----:B------:R-:W-:Y:S02]  /*fa40*/  HFMA2 R40, R46, R39, R38 ;  /* 0x000000272e287231 */ /* 0x000fe40000000026 */
[----:B------:R-:W-:Y:S02]  /*fa50*/  HFMA2 R41, R81, R29, R41 ;  /* 0x0000001d51297231 */ /* 0x000fe40000000029 */
[----:B------:R-:W-:-:S04]  /*fa60*/  HFMA2 R40, R80, R28, R40 ;  /* 0x0000001c50287231 */ /* 0x000fc80000000028 */
[----:B------:R-:W-:Y:S02]  /*fa70*/  HFMA2 R40, R47, R29, R40 ;  /* 0x0000001d2f287231 */ /* 0x000fe40000000028 */
[-C--:B------:R-:W-:Y:S02]  /*fa80*/  HFMA2 R41, R88, R30.reuse, R41 ;  /* 0x0000001e58297231 */ /* 0x080fe40000000029 */
[----:B------:R-:W-:Y:S02]  /*fa90*/  HFMA2 R42, R78, R39, R42 ;  /* 0x000000274e2a7231 */ /* 0x000fe4000000002a */
[----:B------:R-:W-:Y:S01]  /*faa0*/  HFMA2 R40, R87, R30, R40 ;  /* 0x0000001e57287231 */ /* 0x000fe20000000028 */
[----:B------:R-:W1:Y:S03]  /*fab0*/  LDS.128 R36, [UR4+0x190] ;  /* 0x00019004ff247984 */ /* 0x000e660008000c00 */
[----:B------:R-:W-:-:S02]  /*fac0*/  HFMA2 R40, R91, R31, R40 ;  /* 0x0000001f5b287231 */ /* 0x000fc40000000028 */
[----:B------:R-:W-:Y:S02]  /*fad0*/  HFMA2 R41, R92, R31, R41 ;  /* 0x0000001f5c297231 */ /* 0x000fe40000000029 */
[----:B------:R-:W-:Y:S02]  /*fae0*/  HFMA2 R43, R86, R28, R43 ;  /* 0x0000001c562b7231 */ /* 0x000fe4000000002b */
[----:B------:R-:W-:Y:S02]  /*faf0*/  HADD2 R103, R40.H0_H0, R40.H1_H1 ;  /* 0x3000002828677230 */ /* 0x000fe40000000800 */
[----:B0-----:R-:W-:Y:S02]  /*fb00*/  HFMA2 R40, R62, R32, RZ ;  /* 0x000000203e287231 */ /* 0x001fe400000000ff */
[----:B------:R-:W-:Y:S02]  /*fb10*/  HFMA2 R42, R84, R28, R42 ;  /* 0x0000001c542a7231 */ /* 0x000fe4000000002a */
[----:B------:R-:W-:-:S02]  /*fb20*/  HADD2 R104, R41.H0_H0, R41.H1_H1 ;  /* 0x3000002929687230 */ /* 0x000fc40000000800 */
[----:B------:R-:W-:Y:S02]  /*fb30*/  HFMA2 R41, R66, R32, RZ ;  /* 0x0000002042297231 */ /* 0x000fe400000000ff */
        /* <DEDUP_REMOVED lines=8> */
[----:B------:R-:W-:Y:S02]  /*fbc0*/  HFMA2 R28, R64, R32, RZ.H0_H0 ;  /* 0x00000020401c7231 */ /* 0x000fe400000400ff */
[----:B------:R-:W-:Y:S02]  /*fbd0*/  HADD2 R105, R42.H0_H0, R42.H1_H1 ;  /* 0x3000002a2a697230 */ /* 0x000fe40000000800 */
[----:B------:R-:W-:-:S02]  /*fbe0*/  HFMA2 R41, R58, R34, R41 ;  /* 0x000000223a297231 */ /* 0x000fc40000000029 */
[----:B------:R-:W-:Y:S02]  /*fbf0*/  HFMA2 R42, R60, R32, RZ.H0_H0 ;  /* 0x000000203c2a7231 */ /* 0x000fe400000400ff */
[----:B------:R-:W-:Y:S02]  /*fc00*/  HFMA2 R43, R94, R31, R43 ;  /* 0x0000001f5e2b7231 */ /* 0x000fe4000000002b */
[----:B------:R-:W-:Y:S02]  /*fc10*/  HFMA2 R32, R63, R33, R28 ;  /* 0x000000213f207231 */ /* 0x000fe4000000001c */
[----:B------:R-:W-:Y:S01]  /*fc20*/  HFMA2 R40, R15, R35, R40 ;  /* 0x000000230f287231 */ /* 0x000fe20000000028 */
[----:B------:R-:W0:Y:S01]  /*fc30*/  LDS.128 R28, [UR4+0x1a0] ;  /* 0x0001a004ff1c7984 */ /* 0x000e220008000c00 */
[----:B------:R-:W-:Y:S02]  /*fc40*/  HFMA2 R42, R59, R33, R42 ;  /* 0x000000213b2a7231 */ /* 0x000fe4000000002a */
[----:B------:R-:W-:-:S02]  /*fc50*/  HFMA2 R41, R57, R35, R41 ;  /* 0x0000002339297231 */ /* 0x000fc40000000029 */
[-C--:B------:R-:W-:Y:S02]  /*fc60*/  HFMA2 R32, R56, R34.reuse, R32 ;  /* 0x0000002238207231 */ /* 0x080fe40000000020 */
[----:B------:R-:W-:Y:S02]  /*fc70*/  HFMA2 R42, R54, R34, R42 ;  /* 0x00000022362a7231 */ /* 0x000fe4000000002a */
        /* <DEDUP_REMOVED lines=10> */
[----:B------:R-:W1:Y:S01]  /*fd20*/  LDS.128 R32, [UR4+0x1b0] ;  /* 0x0001b004ff207984 */ /* 0x000e620008000c00 */
[----:B------:R-:W-:-:S02]  /*fd30*/  HFMA2 R41, R24, R37, R41 ;  /* 0x0000002518297231 */ /* 0x000fc40000000029 */
[----:B------:R-:W-:Y:S02]  /*fd40*/  HFMA2 R40, R51, R39, R40 ;  /* 0x0000002733287231 */ /* 0x000fe40000000028 */
[----:B------:R-:W-:Y:S02]  /*fd50*/  HFMA2 R36, R22, R37, R36 ;  /* 0x0000002516247231 */ /* 0x000fe40000000024 */
[-C--:B------:R-:W-:Y:S02]  /*fd60*/  HFMA2 R41, R48, R38.reuse, R41 ;  /* 0x0000002630297231 */ /* 0x080fe40000000029 */
[-C--:B------:R-:W-:Y:S02]  /*fd70*/  HFMA2 R42, R53, R39.reuse, R42 ;  /* 0x00000027352a7231 */ /* 0x080fe4000000002a */
[----:B------:R-:W-:Y:S02]  /*fd80*/  HFMA2 R36, R26, R38, R36 ;  /* 0x000000261a247231 */ /* 0x000fe40000000024 */
[----:B------:R-:W-:-:S02]  /*fd90*/  HFMA2 R41, R52, R39, R41 ;  /* 0x0000002734297231 */ /* 0x000fc40000000029 */
[-C--:B0-----:R-:W-:Y:S02]  /*fda0*/  HFMA2 R40, R68, R28.reuse, R40 ;  /* 0x0000001c44287231 */ /* 0x081fe40000000028 */
[----:B------:R-:W-:Y:S02]  /*fdb0*/  HFMA2 R39, R50, R39, R36 ;  /* 0x0000002732277231 */ /* 0x000fe40000000024 */
[-C--:B------:R-:W-:Y:S02]  /*fdc0*/  HFMA2 R42, R70, R28.reuse, R42 ;  /* 0x0000001c462a7231 */ /* 0x080fe4000000002a */
[-C--:B------:R-:W-:Y:S02]  /*fdd0*/  HFMA2 R36, R69, R28.reuse, R41 ;  /* 0x0000001c45247231 */ /* 0x080fe40000000029 */
[----:B------:R-:W-:Y:S02]  /*fde0*/  HFMA2 R39, R67, R28, R39 ;  /* 0x0000001c43277231 */ /* 0x000fe40000000027 */
[----:B------:R-:W-:-:S02]  /*fdf0*/  HFMA2 R28, R71, R29, R40 ;  /* 0x0000001d471c7231 */ /* 0x000fc40000000028 */
[-C--:B------:R-:W-:Y:S02]  /*fe00*/  HFMA2 R41, R72, R29.reuse, R36 ;  /* 0x0000001d48297231 */ /* 0x080fe40000000024 */
[-C--:B------:R-:W-:Y:S02]  /*fe10*/  HFMA2 R42, R73, R29.reuse, R42 ;  /* 0x0000001d492a7231 */ /* 0x080fe4000000002a */
[-C--:B------:R-:W-:Y:S02]  /*fe20*/  HFMA2 R41, R75, R30.reuse, R41 ;  /* 0x0000001e4b297231 */ /* 0x080fe40000000029 */
[-C--:B------:R-:W-:Y:S02]  /*fe30*/  HFMA2 R28, R74, R30.reuse, R28 ;  /* 0x0000001e4a1c7231 */ /* 0x080fe4000000001c */
[----:B------:R-:W-:Y:S02]  /*fe40*/  HFMA2 R40, R44, R29, R39 ;  /* 0x0000001d2c287231 */ /* 0x000fe40000000027 */
[----:B------:R-:W-:-:S02]  /*fe50*/  HFMA2 R29, R76, R30, R42 ;  /* 0x0000001e4c1d7231 */ /* 0x000fc4000000002a */
[-C--:B------:R-:W-:Y:S01]  /*fe60*/  HFMA2 R42, R78, R31.reuse, R41 ;  /* 0x0000001f4e2a7231 */ /* 0x080fe20000000029 */
[----:B------:R-:W0:Y:S01]  /*fe70*/  LDS.128 R36, [UR4+0x200] ;  /* 0x00020004ff247984 */ /* 0x000e220008000c00 */
[-C--:B------:R-:W-:Y:S02]  /*fe80*/  HFMA2 R41, R77, R31.reuse, R28 ;  /* 0x0000001f4d297231 */ /* 0x080fe4000000001c */
[----:B------:R-:W-:Y:S02]  /*fe90*/  HADD2 R106, R43.H0_H0, R43.H1_H1 ;  /* 0x3000002b2b6a7230 */ /* 0x000fe40000000800 */
[----:B------:R-:W-:Y:S02]  /*fea0*/  HFMA2 R40, R45, R30, R40 ;  /* 0x0000001e2d287231 */ /* 0x000fe40000000028 */
[----:B------:R-:W-:Y:S02]  /*feb0*/  HFMA2 R43, R79, R31, R29 ;  /* 0x0000001f4f2b7231 */ /* 0x000fe4000000001d */
[----:B-1----:R-:W-:-:S02]  /*fec0*/  HFMA2 R41, R82, R32, R41 ;  /* 0x0000002052297231 */ /* 0x002fc40000000029 */
        /* <DEDUP_REMOVED lines=15> */
[-C--:B0-----:R-:W-:Y:S02]  /*ffc0*/  HFMA2 R41, R66, R36.reuse, RZ ;  /* 0x0000002442297231 */ /* 0x081fe400000000ff */
[----:B------:R-:W-:Y:S02]  /*ffd0*/  HFMA2 R40, R93, R35, R40 ;  /* 0x000000235d287231 */ /* 0x000fe40000000028 */
[----:B------:R-:W-:Y:S02]  /*ffe0*/  HADD2 R108, R32.H0_H0, R32.H1_H1 ;  /* 0x30000020206c7230 */ /* 0x000fe40000000800 */
[----:B------:R-:W-:-:S02]  /*fff0*/  HFMA2 R32, R62, R36, RZ ;  /* 0x000000243e207231 */ /* 0x000fc400000000ff */
[----:B------:R-:W-:Y:S02]  /*10000*/  HADD2 R109, R40.H0_H0, R40.H1_H1 ;  /* 0x30000028286d7230 */ /* 0x000fe40000000800 */
[----:B------:R-:W-:Y:S02]  /*10010*/  HADD2 R110, R33.H0_H0, R33.H1_H1 ;  /* 0x30000021216e7230 */ /* 0x000fe40000000800 */
[-C--:B------:R-:W-:Y:S02]  /*10020*/  HFMA2 R41, R65, R37.reuse, R41 ;  /* 0x0000002541297231 */ /* 0x080fe40000000029 */
[-C--:B------:R-:W-:Y:S02]  /*10030*/  HFMA2 R40, R64, R36.reuse, RZ.H0_H0 ;  /* 0x0000002440287231 */ /* 0x080fe400000400ff */
[----:B------:R-:W-:Y:S02]  /*10040*/  HFMA2 R33, R60, R36, RZ.H0_H0 ;  /* 0x000000243c217231 */ /* 0x000fe400000400ff */
[----:B------:R-:W-:-:S02]  /*10050*/  HFMA2 R36, R61, R37, R32 ;  /* 0x000000253d247231 */ /* 0x000fc40000000020 */
[----:B------:R-:W-:Y:S02]  /*10060*/  HFMA2 R34, R91, R35, R34 ;  /* 0x000000235b227231 */ /* 0x000fe40000000022 */
[-C--:B------:R-:W-:Y:S02]  /*10070*/  HFMA2 R41, R58, R38.reuse, R41 ;  /* 0x000000263a297231 */ /* 0x080fe40000000029 */
[----:B------:R-:W-:Y:S02]  /*10080*/  HFMA2 R36, R55, R38, R36 ;  /* 0x0000002637247231 */ /* 0x000fe40000000024 */
[----:B------:R-:W-:Y:S02]  /*10090*/  HFMA2 R40, R63, R37, R40 ;  /* 0x000000253f287231 */ /* 0x000fe40000000028 */
[----:B------:R-:W-:Y:S02]  /*100a0*/  HADD2 R107, R34.H0_H0, R34.H1_H1 ;  /* 0x30000022226b7230 */ /* 0x000fe40000000800 */
[----:B------:R-:W-:-:S02]  /*100b0*/  HFMA2 R41, R57, R39, R41 ;  /* 0x0000002739297231 */ /* 0x000fc40000000029 */
[----:B------:R-:W-:Y:S02]  /*100c0*/  HFMA2 R37, R59, R37, R33 ;  /* 0x000000253b257231 */ /* 0x000fe40000000021 */
[----:B------:R-:W0:Y:S01]  /*100d0*/  LDS.128 R32, [UR4+0x220] ;  /* 0x00022004ff207984 */ /* 0x000e220008000c00 */
[----:B------:R-:W-:Y:S02]  /*100e0*/  HFMA2 R36, R15, R39, R36 ;  /* 0x000000270f247231 */ /* 0x000fe40000000024 */
[-C--:B------:R-:W-:Y:S02]  /*100f0*/  HFMA2 R40, R56, R38.reuse, R40 ;  /* 0x0000002638287231 */ /* 0x080fe40000000028 */
[----:B------:R-:W-:Y:S01]  /*10100*/  HFMA2 R37, R54, R38, R37 ;  /* 0x0000002636257231 */ /* 0x000fe20000000025 */
[----:B------:R-:W-:Y:S01]  /*10110*/  @!P0 MOV R42, R126 ;  /* 0x0000007e002a8202 */ /* 0x000fe20000000f00 */
[-C--:B-1----:R-:W-:Y:S01]  /*10120*/  HFMA2 R41, R20, R28.reuse, R41 ;  /* 0x0000001c14297231 */ /* 0x082fe20000000029 */
[----:B------:R-:W-:Y:S01]  /*10130*/  @!P0 MOV R43, R123 ;  /* 0x0000007b002b8202 */ /* 0x000fe20000000f00 */
[----:B------:R-:W-:-:S02]  /*10140*/  HFMA2 R36, R18, R28, R36 ;  /* 0x0000001c12247231 */ /* 0x000fc40000000024 */
[-C--:B------:R-:W-:Y:S02]  /*10150*/  HFMA2 R40, R16, R39.reuse, R40 ;  /* 0x0000002710287231 */ /* 0x080fe40000000028 */
[----:B------:R-:W-:Y:S01]  /*10160*/  HFMA2 R37, R21, R39, R37 ;  /* 0x0000002715257231 */ /* 0x000fe20000000025 */
[----:B------:R1:W2:Y:S01]  /*10170*/  @!P0 LDG.E.U16.CONSTANT R133, desc[UR8][R42.64] ;  /* 0x000000082a858981 */ /* 0x0002a2000c1e9500 */
[-C--:B------:R-:W-:Y:S02]  /*10180*/  HFMA2 R40, R19, R28.reuse, R40 ;  /* 0x0000001c13287231 */ /* 0x080fe40000000028 */
[----:B------:R-:W-:Y:S02]  /*10190*/  HFMA2 R37, R17, R28, R37 ;  /* 0x0000001c11257231 */ /* 0x000fe40000000025 */
[-C--:B------:R-:W-:Y:S02]  /*101a0*/  HFMA2 R28, R23, R29.reuse, R36 ;  /* 0x0000001d171c7231 */ /* 0x080fe40000000024 */
[----:B-1----:R-:W-:-:S02]  /*101b0*/  HFMA2 R42, R25, R29, R41 ;  /* 0x0000001d192a7231 */ /* 0x002fc40000000029 */
[-C--:B------:R-:W-:Y:S02]  /*101c0*/  HFMA2 R40, R24, R29.reuse, R40 ;  /* 0x0000001d18287231 */ /* 0x080fe40000000028 */
[----:B------:R-:W-:Y:S02]  /*101d0*/  HFMA2 R41, R22, R29, R37 ;  /* 0x0000001d16297231 */ /* 0x000fe40000000025 */
[-C--:B------:R-:W-:Y:S02]  /*101e0*/  HFMA2 R28, R27, R30.reuse, R28 ;  /* 0x0000001e1b1c7231 */ /* 0x080fe4000000001c */
[-C--:B------:R-:W-:Y:S01]  /*101f0*/  HFMA2 R40, R48, R30.reuse, R40 ;  /* 0x0000001e30287231 */ /* 0x080fe20000000028 */
[----:B------:R-:W1:Y:S01]  /*10200*/  LDS.128 R36, [UR4+0x230] ;  /* 0x00023004ff247984 */ /* 0x000e620008000c00 */
[-C--:B------:R-:W-:Y:S02]  /*10210*/  HFMA2 R29, R49, R30.reuse, R42 ;  /* 0x0000001e311d7231 */ /* 0x080fe4000000002a */
[----:B------:R-:W-:-:S02]  /*10220*/  HFMA2 R41, R26, R30, R41 ;  /* 0x0000001e1a297231 */ /* 0x000fc40000000029 */
[-C--:B------:R-:W-:Y:S02]  /*10230*/  HFMA2 R28, R51, R31.reuse, R28 ;  /* 0x0000001f331c7231 */ /* 0x080fe4000000001c */
[-C--:B------:R-:W-:Y:S02]  /*10240*/  HFMA2 R29, R53, R31.reuse, R29 ;  /* 0x0000001f351d7231 */ /* 0x080fe4000000001d */
[-C--:B------:R-:W-:Y:S02]  /*10250*/  HFMA2 R40, R52, R31.reuse, R40 ;  /* 0x0000001f34287231 */ /* 0x080fe40000000028 */
[----:B------:R-:W-:Y:S02]  /*10260*/  HFMA2 R31, R50, R31, R41 ;  /* 0x0000001f321f7231 */ /* 0x000fe40000000029 */
[-C--:B0-----:R-:W-:Y:S02]  /*10270*/  HFMA2 R42, R69, R32.reuse, R40 ;  /* 0x00000020452a7231 */ /* 0x081fe40000000028 */
[----:B------:R-:W-:-:S02]  /*10280*/  HFMA2 R40, R68, R32, R28 ;  /* 0x0000002044287231 */ /* 0x000fc4000000001c */
[----:B------:R-:W-:Y:S02]  /*10290*/  HFMA2 R41, R70, R32, R29 ;  /* 0x0000002046297231 */ /* 0x000fe4000000001d */
[-C--:B------:R-:W-:Y:S02]  /*102a0*/  HFMA2 R40, R71, R33.reuse, R40 ;  /* 0x0000002147287231 */ /* 0x080fe40000000028 */
[----:B------:R-:W-:Y:S02]  /*102b0*/  HFMA2 R41, R73, R33, R41 ;  /* 0x0000002149297231 */ /* 0x000fe40000000029 */
[-C--:B------:R-:W-:Y:S02]  /*102c0*/  HFMA2 R40, R74, R34.reuse, R40 ;  /* 0x000000224a287231 */ /* 0x080fe40000000028 */
[----:B------:R-:W-:Y:S02]  /*102d0*/  HFMA2 R41, R76, R34, R41 ;  /* 0x000000224c297231 */ /* 0x000fe40000000029 */
[----:B------:R-:W-:-:S02]  /*102e0*/  HFMA2 R32, R67, R32, R31 ;  /* 0x0000002043207231 */ /* 0x000fc4000000001f */
[----:B------:R-:W0:Y:S01]  /*102f0*/  LDS.128 R28, [UR4+0x280] ;  /* 0x00028004ff1c7984 */ /* 0x000e220008000c00 */
[-C--:B------:R-:W-:Y:S02]  /*10300*/  HFMA2 R43, R79, R35.reuse, R41 ;  /* 0x000000234f2b7231 */ /* 0x080fe40000000029 */
[----:B------:R-:W-:Y:S02]  /*10310*/  HFMA2 R41, R77, R35, R40 ;  /* 0x000000234d297231 */ /* 0x000fe40000000028 */
[-C--:B------:R-:W-:Y:S02]  /*10320*/  HFMA2 R42, R72, R33.reuse, R42 ;  /* 0x00000021482a7231 */ /* 0x080fe4000000002a */
[----:B------:R-:W-:Y:S02]  /*10330*/  HFMA2 R32, R44, R33, R32 ;  /* 0x000000212c207231 */ /* 0x000fe40000000020 */
[-C--:B-1----:R-:W-:Y:S02]  /*10340*/  HFMA2 R43, R86, R36.reuse, R43 ;  /* 0x00000024562b7231 */ /* 0x082fe4000000002b */
        /* <DEDUP_REMOVED lines=20> */
[----:B------:R-:W-:Y:S02]  /*10490*/  HADD2 R111, R40.H0_H0, R40.H1_H1 ;  /* 0x30000028286f7230 */ /* 0x000fe40000000800 */
        /* <DEDUP_REMOVED lines=13> */
[-C--:B------:R-:W-:Y:S02]  /*10570*/  HFMA2 R40, R57, R31.reuse, R40 ;  /* 0x0000001f39287231 */ /* 0x080fe40000000028 */
[----:B------:R-:W-:Y:S02]  /*10580*/  HFMA2 R29, R15, R31, R29 ;  /* 0x0000001f0f1d7231 */ /* 0x000fe4000000001d */
[-C--:B-1----:R-:W-:Y:S02]  /*10590*/  HFMA2 R40, R20, R36.reuse, R40 ;  /* 0x0000002414287231 */ /* 0x082fe40000000028 */
        /* <DEDUP_REMOVED lines=13> */
[----:B0-----:R-:W-:-:S02]  /*10670*/  HFMA2 R40, R70, R32, R40 ;  /* 0x0000002046287231 */ /* 0x001fc40000000028 */
[----:B------:R-:W-:Y:S02]  /*10680*/  HFMA2 R28, R48, R38, R28 ;  /* 0x00000026301c7231 */ /* 0x000fe4000000001c */
[----:B------:R-:W-:Y:S02]  /*10690*/  HFMA2 R29, R68, R32, R29 ;  /* 0x00000020441d7231 */ /* 0x000fe4000000001d */
[----:B------:R-:W-:Y:S02]  /*106a0*/  HFMA2 R30, R26, R38, R30 ;  /* 0x000000261a1e7231 */ /* 0x000fe4000000001e */
[-C--:B------:R-:W-:Y:S02]  /*106b0*/  HFMA2 R28, R52, R39.reuse, R28 ;  /* 0x00000027341c7231 */ /* 0x080fe4000000001c */
[----:B------:R-:W-:Y:S02]  /*106c0*/  HFMA2 R30, R50, R39, R30 ;  /* 0x00000027321e7231 */ /* 0x000fe4000000001e */
[----:B------:R-:W-:-:S02]  /*106d0*/  HFMA2 R38, R73, R33, R40 ;  /* 0x0000002149267231 */ /* 0x000fc40000000028 */
[-C--:B------:R-:W-:Y:S02]  /*106e0*/  HFMA2 R36, R69, R32.reuse, R28 ;  /* 0x0000002045247231 */ /* 0x080fe4000000001c */
[-C--:B------:R-:W-:Y:S02]  /*106f0*/  HFMA2 R37, R71, R33.reuse, R29 ;  /* 0x0000002147257231 */ /* 0x080fe4000000001d */
[----:B------:R-:W-:Y:S02]  /*10700*/  HFMA2 R30, R67, R32, R30 ;  /* 0x00000020431e7231 */ /* 0x000fe4000000001e */
[----:B------:R-:W-:Y:S02]  /*10710*/  HFMA2 R36, R72, R33, R36 ;  /* 0x0000002148247231 */ /* 0x000fe40000000024 */
[----:B------:R-:W-:Y:S02]  /*10720*/  HADD2 R114, R43.H0_H0, R43.H1_H1 ;  /* 0x3000002b2b727230 */ /* 0x000fe40000000800 */
[----:B------:R-:W-:-:S02]  /*10730*/  HFMA2 R43, R76, R34, R38 ;  /* 0x000000224c2b7231 */ /* 0x000fc40000000026 */
[----:B------:R-:W-:Y:S02]  /*10740*/  HFMA2 R30, R44, R33, R30 ;  /* 0x000000212c1e7231 */ /* 0x000fe4000000001e */
[-C--:B------:R-:W-:Y:S02]  /*10750*/  HFMA2 R32, R74, R34.reuse, R37 ;  /* 0x000000224a207231 */ /* 0x080fe40000000025 */
[-C--:B------:R-:W-:Y:S02]  /*10760*/  HFMA2 R33, R75, R34.reuse, R36 ;  /* 0x000000224b217231 */ /* 0x080fe40000000024 */
[----:B------:R-:W0:Y:S01]  /*10770*/  LDS.128 R36, [UR4+0x2b0] ;  /* 0x0002b004ff247984 */ /* 0x000e220008000c00 */
[----:B------:R-:W-:-:S03]  /*10780*/  HFMA2 R34, R45, R34, R30 ;  /* 0x000000222d227231 */ /* 0x000fc6000000001e */
[----:B------:R-:W1:Y:S01]  /*10790*/  LDS.128 R28, [UR4+0x300] ;  /* 0x00030004ff1c7984 */ /* 0x000e620008000c00 */
[----:B------:R-:W-:Y:S02]  /*107a0*/  HADD2 R112, R41.H0_H0, R41.H1_H1 ;  /* 0x3000002929707230 */ /* 0x000fe40000000800 */
[-C--:B------:R-:W-:Y:S02]  /*107b0*/  HFMA2 R43, R79, R35.reuse, R43 ;  /* 0x000000234f2b7231 */ /* 0x080fe4000000002b */
[-C--:B------:R-:W-:Y:S02]  /*107c0*/  HFMA2 R41, R77, R35.reuse, R32 ;  /* 0x000000234d297231 */ /* 0x080fe40000000020 */
[----:B------:R-:W-:Y:S02]  /*107d0*/  HADD2 R113, R42.H0_H0, R42.H1_H1 ;  /* 0x3000002a2a717230 */ /* 0x000fe40000000800 */
        /* <DEDUP_REMOVED lines=11> */
[-C--:B-1----:R-:W-:Y:S02]  /*10890*/  HFMA2 R66, R66, R28.reuse, RZ ;  /* 0x0000001c42427231 */ /* 0x082fe400000000ff */
[----:B------:R-:W-:Y:S02]  /*108a0*/  HFMA2 R62, R62, R28, RZ ;  /* 0x0000001c3e3e7231 */ /* 0x000fe400000000ff */
[----:B------:R-:W-:Y:S02]  /*108b0*/  HFMA2 R36, R90, R38, R36 ;  /* 0x000000265a247231 */ /* 0x000fe40000000024 */
[----:B------:R-:W-:-:S02]  /*108c0*/  HFMA2 R65, R65, R29, R66 ;  /* 0x0000001d41417231 */ /* 0x000fc40000000042 */
[----:B------:R-:W-:Y:S02]  /*108d0*/  HFMA2 R61, R61, R29, R62 ;  /* 0x0000001d3d3d7231 */ /* 0x000fe4000000003e */
[----:B------:R-:W-:Y:S02]  /*108e0*/  HFMA2 R36, R94, R39, R36 ;  /* 0x000000275e247231 */ /* 0x000fe40000000024 */
[----:B------:R-:W-:Y:S02]  /*108f0*/  HFMA2 R41, R88, R38, R41 ;  /* 0x0000002658297231 */ /* 0x000fe40000000029 */
[----:B------:R-:W-:Y:S02]  /*10900*/  HFMA2 R64, R64, R28, RZ.H0_H0 ;  /* 0x0000001c40407231 */ /* 0x000fe400000400ff */
[----:B------:R-:W-:Y:S02]  /*10910*/  HFMA2 R65, R58, R30, R65 ;  /* 0x0000001e3a417231 */ /* 0x000fe40000000041 */
[----:B------:R-:W-:-:S02]  /*10920*/  HFMA2 R60, R60, R28, RZ.H0_H0 ;  /* 0x0000001c3c3c7231 */ /* 0x000fc400000400ff */
        /* <DEDUP_REMOVED lines=10> */
[----:B------:R-:W1:Y:S01]  /*109d0*/  LDS.128 R36, [UR4+0x320] ;  /* 0x00032004ff247984 */ /* 0x000e620008000c00 */
[----:B------:R-:W-:Y:S02]  /*109e0*/  HFMA2 R61, R15, R31, R61 ;  /* 0x0000001f0f3d7231 */ /* 0x000fe4000000003d */
[----:B------:R-:W-:-:S02]  /*109f0*/  HFMA2 R29, R54, R30, R29 ;  /* 0x0000001e361d7231 */ /* 0x000fc4000000001d */
[-C--:B0-----:R-:W-:Y:S02]  /*10a00*/  HFMA2 R65, R20, R32.reuse, R65 ;  /* 0x0000002014417231 */ /* 0x081fe40000000041 */
        /* <DEDUP_REMOVED lines=12> */
[----:B------:R-:W-:Y:S02]  /*10ad0*/  HADD2 R60, R40.H0_H0, R40.H1_H1 ;  /* 0x30000028283c7230 */ /* 0x000fe40000000800 */
[-C--:B------:R-:W-:Y:S01]  /*10ae0*/  HFMA2 R18, R53, R35.reuse, R17 ;  /* 0x0000002335127231 */ /* 0x080fe20000000011 */
[----:B------:R-:W0:Y:S01]  /*10af0*/  LDS.128 R40, [UR4+0x330] ;  /* 0x00033004ff287984 */ /* 0x000e220008000c00 */
[-C--:B------:R-:W-:Y:S02]  /*10b00*/  HFMA2 R24, R48, R34.reuse, R24 ;  /* 0x0000002230187231 */ /* 0x080fe40000000018 */
[----:B------:R-:W-:Y:S02]  /*10b10*/  HFMA2 R25, R26, R34, R29 ;  /* 0x000000221a197231 */ /* 0x000fe4000000001d */
[----:B------:R-:W-:-:S02]  /*10b20*/  HFMA2 R34, R51, R35, R61 ;  /* 0x0000002333227231 */ /* 0x000fc4000000003d */
[-C--:B-1----:R-:W-:Y:S02]  /*10b30*/  HFMA2 R18, R70, R36.reuse, R18 ;  /* 0x0000002446127231 */ /* 0x082fe40000000012 */
[----:B------:R-:W-:Y:S02]  /*10b40*/  HFMA2 R34, R68, R36, R34 ;  /* 0x0000002444227231 */ /* 0x000fe40000000022 */
[-C--:B------:R-:W-:Y:S02]  /*10b50*/  HFMA2 R19, R73, R37.reuse, R18 ;  /* 0x0000002549137231 */ /* 0x080fe40000000012 */
[----:B------:R-:W-:Y:S02]  /*10b60*/  HFMA2 R34, R71, R37, R34 ;  /* 0x0000002547227231 */ /* 0x000fe40000000022 */
[-C--:B------:R-:W-:Y:S02]  /*10b70*/  HFMA2 R19, R76, R38.reuse, R19 ;  /* 0x000000264c137231 */ /* 0x080fe40000000013 */
[----:B------:R-:W-:-:S02]  /*10b80*/  HFMA2 R34, R74, R38, R34 ;  /* 0x000000264a227231 */ /* 0x000fc40000000022 */
[----:B------:R-:W-:Y:S02]  /*10b90*/  HFMA2 R25, R50, R35, R25 ;  /* 0x0000002332197231 */ /* 0x000fe40000000019 */
[-C--:B------:R-:W-:Y:S02]  /*10ba0*/  HFMA2 R20, R79, R39.reuse, R19 ;  /* 0x000000274f147231 */ /* 0x080fe40000000013 */
[----:B------:R-:W-:Y:S02]  /*10bb0*/  HFMA2 R22, R67, R36, R25 ;  /* 0x0000002443167231 */ /* 0x000fe40000000019 */
[----:B------:R-:W-:Y:S02]  /*10bc0*/  HFMA2 R34, R77, R39, R34 ;  /* 0x000000274d227231 */ /* 0x000fe40000000022 */
[----:B------:R-:W-:Y:S02]  /*10bd0*/  HFMA2 R24, R52, R35, R24 ;  /* 0x0000002334187231 */ /* 0x000fe40000000018 */
[----:B------:R-:W-:-:S02]  /*10be0*/  HFMA2 R22, R44, R37, R22 ;  /* 0x000000252c167231 */ /* 0x000fc40000000016 */
[----:B0-----:R-:W-:Y:S02]  /*10bf0*/  HFMA2 R20, R86, R40, R20 ;  /* 0x0000002856147231 */ /* 0x001fe40000000014 */
        /* <DEDUP_REMOVED lines=15> */
[-C--:B------:R-:W-:Y:S02]  /*10cf0*/  HFMA2 R47, R94, R43.reuse, R47 ;  /* 0x0000002b5e2f7231 */ /* 0x080fe4000000002f */
[-C--:B------:R-:W-:Y:S01]  /*10d00*/  HFMA2 R21, R89, R42.reuse, R21 ;  /* 0x0000002a59157231 */ /* 0x080fe20000000015 */
[----:B------:R-:W-:Y:S01]  /*10d10*/  @!P0 IADD3 R30, PT, PT, R118, 0x1, RZ ;  /* 0x00000001761e8810 */ /* 0x000fe20007ffe0ff */
[-C--:B------:R-:W-:Y:S01]  /*10d20*/  HFMA2 R46, R92, R43.reuse, R46 ;  /* 0x0000002b5c2e7231 */ /* 0x080fe2000000002e */
[----:B--2---:R-:W-:Y:S01]  /*10d30*/  @!P0 IADD3 R119, PT, PT, R133, R120, RZ ;  /* 0x0000007885778210 */ /* 0x004fe20007ffe0ff */
[----:B------:R-:W-:Y:S01]  /*10d40*/  HFMA2 R23, R87, R42, R23 ;  /* 0x0000002a57177231 */ /* 0x000fe20000000017 */
[----:B------:R-:W-:Y:S01]  /*10d50*/  IADD3 R120, PT, PT, R120, 0x20, RZ ;  /* 0x0000002078787810 */ /* 0x000fe20007ffe0ff */
[-C--:B------:R-:W-:Y:S01]  /*10d60*/  HFMA2 R21, R93, R43.reuse, R21 ;  /* 0x0000002b5d157231 */ /* 0x080fe20000000015 */
[----:B------:R-:W-:Y:S01]  /*10d70*/  @!P0 MOV R118, R30 ;  /* 0x0000001e00768202 */ /* 0x000fe20000000f00 */
        /* <DEDUP_REMOVED lines=26> */
[-C--:B------:R-:W-:Y:S01]  /*10f20*/  HFMA2 R14, R98, R116.reuse, R14 ;  /* 0x00000074620e7231 */ /* 0x080fe2000000000e */
[----:B------:R-:W-:Y:S01]  /*10f30*/  MOV R16, R130 ;  /* 0x0000008200107202 */ /* 0x000fe20000000f00 */
[-C--:B------:R-:W-:Y:S01]  /*10f40*/  HFMA2 R12, R102, R116.reuse, R12 ;  /* 0x00000074660c7231 */ /* 0x080fe2000000000c */
[----:B------:R-:W-:Y:S01]  /*10f50*/  MOV R17, R131 ;  /* 0x0000008300117202 */ /* 0x000fe20000000f00 */
[-C--:B------:R-:W-:Y:S02]  /*10f60*/  HFMA2 R10, R106, R116.reuse, R10 ;  /* 0x000000746a0a7231 */ /* 0x080fe4000000000a */
[----:B------:R-:W-:-:S02]  /*10f70*/  HFMA2 R8, R110, R116, R8 ;  /* 0x000000746e087231 */ /* 0x000fc40000000008 */
[-C--:B------:R-:W-:Y:S02]  /*10f80*/  HFMA2 R6, R114, R116.reuse, R6 ;  /* 0x0000007472067231 */ /* 0x080fe40000000006 */
[-C--:B------:R-:W-:Y:S02]  /*10f90*/  HFMA2 R4, R59, R116.reuse, R4 ;  /* 0x000000743b047231 */ /* 0x080fe40000000004 */
        /* <DEDUP_REMOVED lines=12> */
.L_x_2481:
[C---:B------:R-:W-:Y:S02]  /*11060*/  VIMNMX R25, PT, PT, R121.reuse, UR13, PT ;  /* 0x0000000d79197c48 */ /* 0x040fe4000bfe0100 */
[----:B------:R-:W-:Y:S02]  /*11070*/  VIMNMX R123, PT, PT, R121, UR14, PT ;  /* 0x0000000e797b7c48 */ /* 0x000fe4000bfe0100 */
[----:B------:R-:W-:-:S13]  /*11080*/  ISETP.GT.AND P0, PT, R25, R120, PT ;  /* 0x000000781900720c */ /* 0x000fda0003f04270 */
[----:B------:R-:W-:Y:S05]  /*11090*/  @!P0 BRA `(.L_x_2483) ;  /* 0x0000007400708947 */ /* 0x000fea0003800000 */
.L_x_2484:
[----:B------:R-:W-:Y:S01]  /*110a0*/  ISETP.NE.AND P0, PT, R120, R119, PT ;  /* 0x000000777800720c */ /* 0x000fe20003f05270 */
[----:B------:R-:W0:-:S12]  /*110b0*/  LDS.64 R34, [UR4] ;  /* 0x00000004ff227984 */ /* 0x000e180008000a00 */
[----:B------:R-:W1:Y:S01]  /*110c0*/  @!P0 LDC.64 R16, c[0x0][0x3b8] ;  /* 0x0000ee00ff108b82 */ /* 0x000e620000000a00 */
[----:B------:R-:W-:-:S05]  /*110d0*/  @!P0 SHF.L.U32 R23, R120, 0x1, RZ ;  /* 0x0000000178178819 */ /* 0x000fca00000006ff */
[----:B-1----:R-:W-:Y:S02]  /*110e0*/  @!P0 IMAD.WIDE.U32 R22, R23, 0x2, R16 ;  /* 0x0000000217168825 */ /* 0x002fe400078e0010 */
[----:B------:R1:W2:Y:S04]  /*110f0*/  LDG.E.128.CONSTANT R16, desc[UR8][R128.64] ;  /* 0x0000000880107981 */ /* 0x0002a8000c1e9d00 */
[----:B------:R-:W3:Y:S01]  /*11100*/  @!P0 LDG.E.U16.CONSTANT R23, desc[UR8][R22.64+0x2] ;  /* 0x0000020816178981 */ /* 0x000ee2000c1e9500 */
[----:B------:R-:W-:-:S06]  /*11110*/  @!P0 LEA R20, R118, R1, 0x3 ;  /* 0x0000000176148211 */ /* 0x000fcc00078e18ff */
[----:B------:R-:W4:Y:S01]  /*11120*/  @!P0 LDL.64 R20, [R20+0x8] ;  /* 0x0000080014148983 */ /* 0x000f220000100a00 */
[----:B------:R-:W-:-:S04]  /*11130*/  @!P0 IADD3 R15, PT, PT, R118, 0x1, RZ ;  /* 0x00000001760f8810 */ /* 0x000fc80007ffe0ff */
[----:B------:R-:W-:Y:S01]  /*11140*/  @!P0 MOV R118, R15 ;  /* 0x0000000f00768202 */ /* 0x000fe20000000f00 */
[--C-:B0-----:R-:W-:Y:S02]  /*11150*/  HADD2.F32 R47, -RZ, R35.reuse.H0_H0 ;  /* 0x20000023ff2f7230 */ /* 0x101fe40000004100 */
[----:B------:R-:W-:Y:S02]  /*11160*/  HADD2.F32 R46, -RZ, R35.H1_H1 ;  /* 0x30000023ff2e7230 */ /* 0x000fe40000004100 */
[----:B------:R-:W-:Y:S02]  /*11170*/  HADD2.F32 R41, -RZ, R34.H1_H1 ;  /* 0x30000022ff297230 */ /* 0x000fe40000004100 */
[----:B------:R-:W-:Y:S01]  /*11180*/  HFMA2 R24, -RZ, RZ, 0, 0.0625 ;  /* 0x00002c00ff187431 */ /* 0x000fe200000001ff */
[----:B------:R-:W-:-:S05]  /*11190*/  MOV R117, UR10 ;  /* 0x0000000a00757c02 */ /* 0x000fca0008000f00 */
[----:B-1----:R-:W-:Y:S01]  /*111a0*/  IMAD.WIDE R128, R117, 0x4, R128 ;  /* 0x0000000475807825 */ /* 0x002fe200078e0280 */
[----:B------:R-:W-:Y:S02]  /*111b0*/  MOV R71, R14 ;  /* 0x0000000e00477202 */ /* 0x000fe40000000f00 */
[C---:B--2---:R-:W-:Y:S02]  /*111c0*/  LOP3.LUT R15, R16.reuse, 0xf000f, RZ, 0xc0, !PT ;  /* 0x000f000f100f7812 */ /* 0x044fe400078ec0ff */
[----:B------:R-:W-:Y:S02]  /*111d0*/  LOP3.LUT R26, R16, 0xf000f0, RZ, 0xc0, !PT ;  /* 0x00f000f0101a7812 */ /* 0x000fe400078ec0ff */
[----:B------:R-:W-:Y:S02]  /*111e0*/  SHF.R.U32.HI R31, RZ, 0x8, R16 ;  /* 0x00000008ff1f7819 */ /* 0x000fe40000011610 */
[----:B------:R-:W-:Y:S02]  /*111f0*/  LOP3.LUT R15, R15, 0x64006400, RZ, 0xfc, !PT ;  /* 0x640064000f0f7812 */ /* 0x000fe400078efcff */
[----:B------:R-:W-:-:S02]  /*11200*/  LOP3.LUT R16, R17, 0xf000f, RZ, 0xc0, !PT ;  /* 0x000f000f11107812 */ /* 0x000fc400078ec0ff */
[----:B------:R-:W-:Y:S02]  /*11210*/  LOP3.LUT R32, R17, 0xf000f0, RZ, 0xc0, !PT ;  /* 0x00f000f011207812 */ /* 0x000fe400078ec0ff */
[----:B------:R-:W-:Y:S02]  /*11220*/  SHF.R.U32.HI R30, RZ, 0x8, R17 ;  /* 0x00000008ff1e7819 */ /* 0x000fe40000011611 */
[C---:B------:R-:W-:Y:S02]  /*11230*/  LOP3.LUT R17, R18.reuse, 0xf000f, RZ, 0xc0, !PT ;  /* 0x000f000f12117812 */ /* 0x040fe400078ec0ff */
[----:B------:R-:W-:Y:S02]  /*11240*/  LOP3.LUT R38, R18, 0xf000f0, RZ, 0xc0, !PT ;  /* 0x00f000f012267812 */ /* 0x000fe400078ec0ff */
[----:B------:R-:W-:Y:S02]  /*11250*/  SHF.R.U32.HI R29, RZ, 0x8, R18 ;  /* 0x00000008ff1d7819 */ /* 0x000fe40000011612 */
[----:B------:R-:W-:Y:S01]  /*11260*/  LOP3.LUT R18, R19, 0xf000f, RZ, 0xc0, !PT ;  /* 0x000f000f13127812 */ /* 0x000fe200078ec0ff */
[----:B------:R-:W-:Y:S01]  /*11270*/  HADD2 R15, R15, -1032, -1032 ;  /* 0xe408e4080f0f7430 */ /* 0x000fe20000000000 */
[----:B------:R-:W-:-:S02]  /*11280*/  LOP3.LUT R16, R16, 0x64006400, RZ, 0xfc, !PT ;  /* 0x6400640010107812 */ /* 0x000fc400078efcff */
[----:B---3--:R-:W-:Y:S02]  /*11290*/  @!P0 IADD3 R119, PT, PT, R23, R120, RZ ;  /* 0x0000007817778210 */ /* 0x008fe40007ffe0ff */
[----:B------:R-:W-:Y:S01]  /*112a0*/  LOP3.LUT R17, R17, 0x64006400, RZ, 0xfc, !PT ;  /* 0x6400640011117812 */ /* 0x000fe200078efcff */
[----:B------:R-:W0:Y:S01]  /*112b0*/  LDS.64 R22, [UR4+0x8] ;  /* 0x00000804ff167984 */ /* 0x000e220008000a00 */
[----:B------:R-:W-:Y:S01]  /*112c0*/  LOP3.LUT R27, R18, 0x64006400, RZ, 0xfc, !PT ;  /* 0x64006400121b7812 */ /* 0x000fe200078efcff */
[----:B------:R-:W-:Y:S02]  /*112d0*/  HADD2 R16, R16, -1032, -1032 ;  /* 0xe408e40810107430 */ /* 0x000fe40000000000 */
[--C-:B------:R-:W-:Y:S02]  /*112e0*/  HADD2.F32 R18, -RZ, R15.reuse.H0_H0 ;  /* 0x2000000fff127230 */ /* 0x100fe40000004100 */
[----:B------:R-:W-:Y:S02]  /*112f0*/  HADD2.F32 R35, -RZ, R15.H1_H1 ;  /* 0x3000000fff237230 */ /* 0x000fe40000004100 */
[----:B------:R-:W-:Y:S01]  /*11300*/  HADD2 R15, R17, -1032, -1032 ;  /* 0xe408e408110f7430 */ /* 0x000fe20000000000 */
[----:B------:R-:W-:Y:S01]  /*11310*/  LOP3.LUT R40, R19, 0xf000f0, RZ, 0xc0, !PT ;  /* 0x00f000f013287812 */ /* 0x000fe200078ec0ff */
[----:B------:R-:W-:Y:S01]  /*11320*/  HADD2 R33, R27, -1032, -1032 ;  /* 0xe408e4081b217430 */ /* 0x000fe20000000000 */
[----:B------:R-:W-:Y:S01]  /*11330*/  SHF.R.U32.HI R28, RZ, 0x8, R19 ;  /* 0x00000008ff1c7819 */ /* 0x000fe20000011613 */
[----:B------:R-:W-:-:S02]  /*11340*/  HADD2.F32 R19, -RZ, R34.H0_H0 ;  /* 0x20000022ff137230 */ /* 0x000fc40000004100 */
[--C-:B------:R-:W-:Y:S02]  /*11350*/  HADD2.F32 R17, -RZ, R16.reuse.H0_H0 ;  /* 0x20000010ff117230 */ /* 0x100fe40000004100 */
[----:B------:R-:W-:Y:S02]  /*11360*/  HADD2.F32 R34, -RZ, R16.H1_H1 ;  /* 0x30000010ff227230 */ /* 0x000fe40000004100 */
[--C-:B------:R-:W-:Y:S02]  /*11370*/  HADD2.F32 R16, -RZ, R15.reuse.H0_H0 ;  /* 0x2000000fff107230 */ /* 0x100fe40000004100 */
[----:B------:R-:W-:Y:S02]  /*11380*/  HADD2.F32 R37, -RZ, R15.H1_H1 ;  /* 0x3000000fff257230 */ /* 0x000fe40000004100 */
[--C-:B------:R-:W-:Y:S01]  /*11390*/  HADD2.F32 R15, -RZ, R33.reuse.H0_H0 ;  /* 0x20000021ff0f7230 */ /* 0x100fe20000004100 */
[----:B------:R-:W-:Y:S01]  /*113a0*/  LOP3.LUT R27, R26, 0x64006400, RZ, 0xfc, !PT ;  /* 0x640064001a1b7812 */ /* 0x000fe200078efcff */
[----:B------:R-:W-:Y:S01]  /*113b0*/  HADD2.F32 R36, -RZ, R33.H1_H1 ;  /* 0x30000021ff247230 */ /* 0x000fe20000004100 */
[----:B------:R-:W-:Y:S01]  /*113c0*/  LOP3.LUT R33, R32, 0x64006400, RZ, 0xfc, !PT ;  /* 0x6400640020217812 */ /* 0x000fe200078efcff */
[----:B------:R-:W-:Y:S01]  /*113d0*/  FFMA.FTZ R26, R18, R19, RZ ;  /* 0x00000013121a7223 */ /* 0x000fe200000100ff */
[----:B------:R-:W-:Y:S01]  /*113e0*/  LOP3.LUT R39, R38, 0x64006400, RZ, 0xfc, !PT ;  /* 0x6400640026277812 */ /* 0x000fe200078efcff */
[C---:B------:R-:W-:Y:S01]  /*113f0*/  FFMA.FTZ R32, R19.reuse, R17, RZ ;  /* 0x0000001113207223 */ /* 0x040fe200000100ff */
[C---:B------:R-:W-:Y:S01]  /*11400*/  FFMA.FTZ R38, R19.reuse, R16, RZ ;  /* 0x0000001013267223 */ /* 0x040fe200000100ff */
[----:B------:R-:W-:Y:S01]  /*11410*/  FFMA.FTZ R19, R19, R15, RZ ;  /* 0x0000000f13137223 */ /* 0x000fe200000100ff */
[----:B------:R-:W-:-:S03]  /*11420*/  HFMA2 R27, R27, R24.H0_H0, -72, -72 ;  /* 0xd480d4801b1b7431 */ /* 0x000fc60000040018 */
[----:B------:R-:W-:Y:S01]  /*11430*/  FFMA.FTZ R49, R41, R36, R19 ;  /* 0x0000002429317223 */ /* 0x000fe20000010013 */
[----:B------:R-:W-:Y:S01]  /*11440*/  LOP3.LUT R19, R40, 0x64006400, RZ, 0xfc, !PT ;  /* 0x6400640028137812 */ /* 0x000fe200078efcff */
[-C--:B------:R-:W-:Y:S02]  /*11450*/  HFMA2 R33, R33, R24.reuse.H0_H0, -72, -72 ;  /* 0xd480d48021217431 */ /* 0x080fe40000040018 */
[-C--:B------:R-:W-:Y:S02]  /*11460*/  HFMA2 R39, R39, R24.reuse.H0_H0, -72, -72 ;  /* 0xd480d48027277431 */ /* 0x080fe40000040018 */
[----:B------:R-:W-:Y:S02]  /*11470*/  HFMA2 R19, R19, R24.H0_H0, -72, -72 ;  /* 0xd480d48013137431 */ /* 0x000fe40000040018 */
[----:B------:R-:W-:Y:S02]  /*11480*/  HADD2.F32 R45, -RZ, R27.H0_H0 ;  /* 0x2000001bff2d7230 */ /* 0x000fe40000004100 */
[----:B------:R-:W-:Y:S01]  /*11490*/  FFMA.FTZ R26, R35, R41, R26 ;  /* 0x00000029231a7223 */ /* 0x000fe2000001001a */
[C---:B------:R-:W-:Y:S01]  /*114a0*/  FFMA.FTZ R32, R41.reuse, R34, R32 ;  /* 0x0000002229207223 */ /* 0x040fe20000010020 */
[----:B------:R-:W-:Y:S01]  /*114b0*/  FFMA.FTZ R48, R41, R37, R38 ;  /* 0x0000002529307223 */ /* 0x000fe20000010026 */
[----:B------:R-:W-:-:S02]  /*114c0*/  HADD2.F32 R44, -RZ, R33.H0_H0 ;  /* 0x20000021ff2c7230 */ /* 0x000fc40000004100 */
[----:B------:R-:W-:Y:S02]  /*114d0*/  HADD2.F32 R43, -RZ, R39.H0_H0 ;  /* 0x20000027ff2b7230 */ /* 0x000fe40000004100 */
[----:B------:R-:W-:Y:S02]  /*114e0*/  HADD2.F32 R42, -RZ, R19.H0_H0 ;  /* 0x20000013ff2a7230 */ /* 0x000fe40000004100 */
[----:B------:R-:W-:Y:S01]  /*114f0*/  FFMA.FTZ R26, R45, R47, R26 ;  /* 0x0000002f2d1a7223 */ /* 0x000fe2000001001a */
[----:B------:R-:W-:Y:S02]  /*11500*/  HADD2.F32 R41, -RZ, R27.H1_H1 ;  /* 0x3000001bff297230 */ /* 0x000fe40000004100 */
[C---:B------:R-:W-:Y:S01]  /*11510*/  FFMA.FTZ R48, R47.reuse, R43, R48 ;  /* 0x0000002b2f307223 */ /* 0x040fe20000010030 */
[----:B------:R-:W-:Y:S02]  /*11520*/  HADD2.F32 R40, -RZ, R33.H1_H1 ;  /* 0x30000021ff287230 */ /* 0x000fe40000004100 */
[----:B------:R-:W-:Y:S01]  /*11530*/  FFMA.FTZ R49, R47, R42, R49 ;  /* 0x0000002a2f317223 */ /* 0x000fe20000010031 */
[----:B------:R-:W-:-:S02]  /*11540*/  HADD2.F32 R39, -RZ, R39.H1_H1 ;  /* 0x30000027ff277230 */ /* 0x000fc40000004100 */
[----:B------:R-:W-:Y:S02]  /*11550*/  HADD2.F32 R38, -RZ, R19.H1_H1 ;  /* 0x30000013ff267230 */ /* 0x000fe40000004100 */
[----:B------:R-:W-:Y:S01]  /*11560*/  FFMA.FTZ R19, R47, R44, R32 ;  /* 0x0000002c2f137223 */ /* 0x000fe20000010020 */
[----:B------:R-:W-:Y:S01]  /*11570*/  FFMA.FTZ R47, R41, R46, R26 ;  /* 0x0000002e292f7223 */ /* 0x000fe2000001001a */
[----:B------:R-:W-:Y:S02]  /*11580*/  LOP3.LUT R26, R29, 0xf000f, RZ, 0xc0, !PT ;  /* 0x000f000f1d1a7812 */ /* 0x000fe400078ec0ff */
[----:B------:R-:W-:Y:S01]  /*11590*/  LOP3.LUT R27, R28, 0xf000f, RZ, 0xc0, !PT ;  /* 0x000f000f1c1b7812 */ /* 0x000fe200078ec0ff */
[C---:B------:R-:W-:Y:S01]  /*115a0*/  FFMA.FTZ R51, R46.reuse, R40, R19 ;  /* 0x000000282e337223 */ /* 0x040fe20000010013 */
[C---:B------:R-:W-:Y:S01]  /*115b0*/  FFMA.FTZ R57, R46.reuse, R39, R48 ;  /* 0x000000272e397223 */ /* 0x040fe20000010030 */
[----:B------:R-:W-:Y:S01]  /*115c0*/  FFMA.FTZ R50, R46, R38, R49 ;  /* 0x000000262e327223 */ /* 0x000fe20000010031 */
[--C-:B0-----:R-:W-:Y:S01]  /*115d0*/  HADD2.F32 R46, -RZ, R22.reuse.H0_H0 ;  /* 0x20000016ff2e7230 */ /* 0x101fe20000004100 */
[----:B------:R-:W-:Y:S01]  /*115e0*/  LOP3.LUT R26, R26, 0x64006400, RZ, 0xfc, !PT ;  /* 0x640064001a1a7812 */ /* 0x000fe200078efcff */
[----:B------:R-:W-:Y:S01]  /*115f0*/  HADD2.F32 R48, -RZ, R22.H1_H1 ;  /* 0x30000016ff307230 */ /* 0x000fe20000004100 */
[----:B------:R-:W-:-:S02]  /*11600*/  LOP3.LUT R22, R30, 0xf000f, RZ, 0xc0, !PT ;  /* 0x000f000f1e167812 */ /* 0x000fc400078ec0ff */
[----:B------:R-:W-:Y:S02]  /*11610*/  LOP3.LUT R27, R27, 0x64006400, RZ, 0xfc, !PT ;  /* 0x640064001b1b7812 */ /* 0x000fe400078efcff */
[----:B------:R-:W-:Y:S01]  /*11620*/  LOP3.LUT R19, R31, 0xf000f, RZ, 0xc0, !PT ;  /* 0x000f000f1f137812 */ /* 0x000fe200078ec0ff */
[----:B------:R-:W-:Y:S01]  /*11630*/  HADD2 R32, R26, -1032, -1032 ;  /* 0xe408e4081a207430 */ /* 0x000fe20000000000 */
[----:B------:R-:W-:Y:S01]  /*11640*/  LOP3.LUT R22, R22, 0x64006400, RZ, 0xfc, !PT ;  /* 0x6400640016167812 */ /* 0x000fe200078efcff */
[----:B------:R-:W-:Y:S01]  /*11650*/  HADD2 R33, R27, -1032, -1032 ;  /* 0xe408e4081b217430 */ /* 0x000fe20000000000 */
[----:B------:R-:W-:Y:S01]  /*11660*/  LOP3.LUT R19, R19, 0x64006400, RZ, 0xfc, !PT ;  /* 0x6400640013137812 */ /* 0x000fe200078efcff */
[----:B------:R-:W0:Y:S02]  /*11670*/  LDS.64 R26, [UR4+0x80] ;  /* 0x00008004ff1a7984 */ /* 0x000e240008000a00 */
[----:B------:R-:W-:Y:S02]  /*11680*/  HADD2 R22, R22, -1032, -1032 ;  /* 0xe408e40816167430 */ /* 0x000fe40000000000 */
[----:B------:R-:W-:-:S03]  /*11690*/  HADD2 R19, R19, -1032, -1032 ;  /* 0xe408e40813137430 */ /* 0x000fc60000000000 */
[----:B------:R-:W-:Y:S02]  /*116a0*/  HADD2.F32 R55, -RZ, R22.H0_H0 ;  /* 0x20000016ff377230 */ /* 0x000fe40000004100 */
[----:B------:R-:W-:Y:S02]  /*116b0*/  HADD2.F32 R56, -RZ, R19.H0_H0 ;  /* 0x20000013ff387230 */ /* 0x000fe40000004100 */
[----:B------:R-:W-:Y:S02]  /*116c0*/  HADD2.F32 R54, -RZ, R32.H0_H0 ;  /* 0x20000020ff367230 */ /* 0x000fe40000004100 */
[--C-:B------:R-:W-:Y:S02]  /*116d0*/  HADD2.F32 R49, -RZ, R23.reuse.H0_H0 ;  /* 0x20000017ff317230 */ /* 0x100fe40000004100 */
[----:B------:R-:W-:Y:S02]  /*116e0*/  HADD2.F32 R66, -RZ, R23.H1_H1 ;  /* 0x30000017ff427230 */ /* 0x000fe40000004100 */
[----:B------:R-:W-:Y:S01]  /*116f0*/  FFMA.FTZ R23, R46, R55, R51 ;  /* 0x000000372e177223 */ /* 0x000fe20000010033 */
[----:B------:R-:W-:Y:S01]  /*11700*/  HADD2.F32 R53, -RZ, R33.H0_H0 ;  /* 0x20000021ff357230 */ /* 0x000fe20000004100 */
[----:B------:R-:W-:Y:S01]  /*11710*/  LOP3.LUT R31, R31, 0xf000f0, RZ, 0xc0, !PT ;  /* 0x00f000f01f1f7812 */ /* 0x000fe200078ec0ff */
[----:B------:R-:W-:-:S02]  /*11720*/  HADD2.F32 R51, -RZ, R22.H1_H1 ;  /* 0x30000016ff337230 */ /* 0x000fc40000004100 */
[----:B------:R-:W-:Y:S01]  /*11730*/  FFMA.FTZ R47, R56, R46, R47 ;  /* 0x0000002e382f7223 */ /* 0x000fe2000001002f */
[----:B------:R-:W-:Y:S01]  /*11740*/  FFMA.FTZ R59, R46, R54, R57 ;  /* 0x000000362e3b7223 */ /* 0x000fe20000010039 */
[----:B------:R-:W-:Y:S01]  /*11750*/  LOP3.LUT R30, R30, 0xf000f0, RZ, 0xc0, !PT ;  /* 0x00f000f01e1e7812 */ /* 0x000fe200078ec0ff */
[----:B------:R-:W-:Y:S01]  /*11760*/  FFMA.FTZ R46, R46, R53, R50 ;  /* 0x000000352e2e7223 */ /* 0x000fe20000010032 */
[----:B------:R-:W-:Y:S01]  /*11770*/  LOP3.LUT R28, R28, 0xf000f0, RZ, 0xc0, !PT ;  /* 0x00f000f01c1c7812 */ /* 0x000fe200078ec0ff */
[----:B------:R-:W-:Y:S01]  /*11780*/  HADD2.F32 R50, -RZ, R32.H1_H1 ;  /* 0x30000020ff327230 */ /* 0x000fe20000004100 */
[----:B------:R-:W-:Y:S01]  /*11790*/  LOP3.LUT R31, R31, 0x64006400, RZ, 0xfc, !PT ;  /* 0x640064001f1f7812 */ /* 0x000fe200078efcff */
[----:B------:R-:W-:Y:S02]  /*117a0*/  HADD2.F32 R52, -RZ, R19.H1_H1 ;  /* 0x30000013ff347230 */ /* 0x000fe40000004100 */
[----:B------:R-:W-:Y:S01]  /*117b0*/  FFMA.FTZ R32, R48, R51, R23 ;  /* 0x0000003330207223 */ /* 0x000fe20000010017 */
[----:B------:R-:W-:Y:S01]  /*117c0*/  HADD2.F32 R57, -RZ, R33.H1_H1 ;  /* 0x30000021ff397230 */ /* 0x000fe20000004100 */
[----:B------:R-:W-:Y:S01]  /*117d0*/  LOP3.LUT R19, R30, 0x64006400, RZ, 0xfc, !PT ;  /* 0x640064001e137812 */ /* 0x000fe200078efcff */
[----:B------:R-:W1:Y:S01]  /*117e0*/  LDS.64 R22, [UR4+0x88] ;  /* 0x00008804ff167984 */ /* 0x000e620008000a00 */
[----:B------:R-:W-:Y:S01]  /*117f0*/  LOP3.LUT R33, R28, 0x64006400, RZ, 0xfc, !PT ;  /* 0x640064001c217812 */ /* 0x000fe200078efcff */
[-C--:B------:R-:W-:Y:S01]  /*11800*/  HFMA2 R31, R31, R24.reuse.H0_H0, -72, -72 ;  /* 0xd480d4801f1f7431 */ /* 0x080fe20000040018 */
[----:B------:R-:W-:Y:S01]  /*11810*/  LOP3.LUT R29, R29, 0xf000f0, RZ, 0xc0, !PT ;  /* 0x00f000f01d1d7812 */ /* 0x000fe200078ec0ff */
[----:B------:R-:W-:-:S02]  /*11820*/  HFMA2 R19, R19, R24.H0_H0, -72, -72 ;  /* 0xd480d48013137431 */ /* 0x000fc40000040018 */
[----:B------:R-:W-:Y:S01]  /*11830*/  HFMA2 R33, R33, R24.H0_H0, -72, -72 ;  /* 0xd480d48021217431 */ /* 0x000fe20000040018 */
[----:B------:R-:W-:Y:S01]  /*11840*/  LOP3.LUT R29, R29, 0x64006400, RZ, 0xfc, !PT ;  /* 0x640064001d1d7812 */ /* 0x000fe200078efcff */
[----:B------:R-:W-:Y:S02]  /*11850*/  HADD2.F32 R58, -RZ, R31.H0_H0 ;  /* 0x2000001fff3a7230 */ /* 0x000fe40000004100 */
[----:B------:R-:W-:Y:S01]  /*11860*/  FFMA.FTZ R47, R52, R48, R47 ;  /* 0x00000030342f7223 */ /* 0x000fe2000001002f */
[----:B------:R-:W-:Y:S02]  /*11870*/  HADD2.F32 R60, -RZ, R19.H0_H0 ;  /* 0x20000013ff3c7230 */ /* 0x000fe40000004100 */
[C---:B------:R-:W-:Y:S01]  /*11880*/  FFMA.FTZ R67, R48.reuse, R50, R59 ;  /* 0x0000003230437223 */ /* 0x040fe2000001003b */
[----:B------:R-:W-:Y:S02]  /*11890*/  HADD2.F32 R64, -RZ, R33.H0_H0 ;  /* 0x20000021ff407230 */ /* 0x000fe40000004100 */
[----:B------:R-:W-:Y:S01]  /*118a0*/  FFMA.FTZ R69, R48, R57, R46 ;  /* 0x0000003930457223 */ /* 0x000fe2000001002e */
[----:B------:R-:W-:-:S02]  /*118b0*/  HADD2.F32 R59, -RZ, R31.H1_H1 ;  /* 0x3000001fff3b7230 */ /* 0x000fc40000004100 */
[----:B------:R-:W-:Y:S02]  /*118c0*/  HFMA2 R29, R29, R24.H0_H0, -72, -72 ;  /* 0xd480d4801d1d7431 */ /* 0x000fe40000040018 */
[----:B------:R-:W-:Y:S02]  /*118d0*/  HADD2.F32 R61, -RZ, R19.H1_H1 ;  /* 0x30000013ff3d7230 */ /* 0x000fe40000004100 */
[----:B------:R-:W-:Y:S01]  /*118e0*/  FFMA.FTZ R28, R58, R49, R47 ;  /* 0x000000313a1c7223 */ /* 0x000fe2000001002f */
[----:B------:R-:W-:Y:S02]  /*118f0*/  HADD2.F32 R65, -RZ, R33.H1_H1 ;  /* 0x30000021ff417230 */ /* 0x000fe40000004100 */
[C---:B------:R-:W-:Y:S01]  /*11900*/  FFMA.FTZ R19, R49.reuse, R60, R32 ;  /* 0x0000003c31137223 */ /* 0x040fe20000010020 */
[----:B------:R-:W-:Y:S01]  /*11910*/  FFMA.FTZ R32, R49, R64, R69 ;  /* 0x0000004031207223 */ /* 0x000fe20000010045 */
[----:B------:R-:W-:Y:S01]  /*11920*/  FFMA.FTZ R31, R59, R66, R28 ;  /* 0x000000423b1f7223 */ /* 0x000fe2000001001c */
[----:B------:R-:W-:-:S02]  /*11930*/  HADD2.F32 R62, -RZ, R29.H0_H0 ;  /* 0x2000001dff3e7230 */ /* 0x000fc40000004100 */
[C---:B------:R-:W-:Y:S01]  /*11940*/  FFMA.FTZ R28, R66.reuse, R61, R19 ;  /* 0x0000003d421c7223 */ /* 0x040fe20000010013 */
[----:B------:R-:W-:Y:S02]  /*11950*/  HADD2.F32 R63, -RZ, R29.H1_H1 ;  /* 0x3000001dff3f7230 */ /* 0x000fe40000004100 */
[----:B------:R-:W-:Y:S01]  /*11960*/  FFMA.FTZ R29, R66, R65, R32 ;  /* 0x00000041421d7223 */ /* 0x000fe20000010020 */
[--C-:B0-----:R-:W-:Y:S02]  /*11970*/  HADD2.F32 R19, -RZ, R26.reuse.H0_H0 ;  /* 0x2000001aff137230 */ /* 0x101fe40000004100 */
[----:B------:R-:W-:Y:S02]  /*11980*/  HADD2.F32 R32, -RZ, R26.H1_H1 ;  /* 0x3000001aff207230 */ /* 0x000fe40000004100 */
[--C-:B------:R-:W-:Y:S02]  /*11990*/  HADD2.F32 R33, -RZ, R27.reuse.H0_H0 ;  /* 0x2000001bff217230 */ /* 0x100fe40000004100 */
[----:B------:R-:W-:-:S02]  /*119a0*/  HADD2.F32 R47, -RZ, R27.H1_H1 ;  /* 0x3000001bff2f7230 */ /* 0x000fc40000004100 */
[----:B------:R-:W0:Y:S01]  /*119b0*/  LDS.64 R26, [UR4+0x100] ;  /* 0x00010004ff1a7984 */ /* 0x000e220008000a00 */
[----:B------:R-:W-:Y:S01]  /*119c0*/  FFMA.FTZ R30, R49, R62, R67 ;  /* 0x0000003e311e7223 */ /* 0x000fe20000010043 */
        /* <DEDUP_REMOVED lines=13> */
[----:B------:R-:W-:Y:S01]  /*11aa0*/  FFMA.FTZ R30, R66, R63, R30 ;  /* 0x0000003f421e7223 */ /* 0x000fe2000001001e */
        /* <DEDUP_REMOVED lines=20> */
[----:B----4-:R-:W-:Y:S01]  /*11bf0*/  @!P0 PRMT R116, R20, 0x7610, R116 ;  /* 0x0000761014748816 */ /* 0x010fe20000000074 */
[----:B0-----:R-:W-:-:S02]  /*11c00*/  HADD2.F32 R19, -RZ, R26.H0_H0 ;  /* 0x2000001aff137230 */ /* 0x001fc40000004100 */
[-C--:B------:R-:W-:Y:S01]  /*11c10*/  FFMA.FTZ R47, R59, R48.reuse, R32 ;  /* 0x000000303b2f7223 */ /* 0x080fe20000010020 */
[----:B------:R-:W-:Y:S01]  /*11c20*/  @!P0 PRMT R115, R21, 0x7610, R115 ;  /* 0x0000761015738816 */ /* 0x000fe20000000073 */
[-C--:B------:R-:W-:Y:S01]  /*11c30*/  FFMA.FTZ R46, R61, R48.reuse, R46 ;  /* 0x000000303d2e7223 */ /* 0x080fe2000001002e */
[-C--:B------:R-:W-:Y:S01]  /*11c40*/  FFMA.FTZ R32, R63, R48.reuse, R66 ;  /* 0x000000303f207223 */ /* 0x080fe20000010042 */
[----:B------:R-:W-:Y:S01]  /*11c50*/  FFMA.FTZ R33, R65, R48, R68 ;  /* 0x0000003041217223 */ /* 0x000fe20000010044 */
[----:B------:R-:W-:Y:S01]  /*11c60*/  @!P0 PRMT R116, R116, 0x7610, R20 ;  /* 0x0000761074748816 */ /* 0x000fe20000000014 */
[----:B------:R-:W-:Y:S02]  /*11c70*/  HADD2.F32 R26, -RZ, R26.H1_H1 ;  /* 0x3000001aff1a7230 */ /* 0x000fe40000004100 */
[-C--:B------:R-:W-:Y:S01]  /*11c80*/  FFMA.FTZ R20, R18, R19.reuse, RZ ;  /* 0x0000001312147223 */ /* 0x080fe200000100ff */
[-C--:B------:R-:W-:Y:S01]  /*11c90*/  FFMA.FTZ R49, R17, R19.reuse, RZ ;  /* 0x0000001311317223 */ /* 0x080fe200000100ff */
[-C--:B------:R-:W-:Y:S01]  /*11ca0*/  FFMA.FTZ R48, R16, R19.reuse, RZ ;  /* 0x0000001310307223 */ /* 0x080fe200000100ff */
[----:B------:R-:W-:Y:S01]  /*11cb0*/  FFMA.FTZ R19, R15, R19, RZ ;  /* 0x000000130f137223 */ /* 0x000fe200000100ff */
[----:B------:R-:W-:Y:S01]  /*11cc0*/  @!P0 PRMT R115, R115, 0x7610, R21 ;  /* 0x0000761073738816 */ /* 0x000fe20000000015 */
        /* <DEDUP_REMOVED lines=18> */
[----:B------:R-:W2:Y:S01]  /*11df0*/  LDG.E.128.CONSTANT R20, desc[UR8][R128.64] ;  /* 0x0000000880147981 */ /* 0x000ea2000c1e9d00 */
        /* <DEDUP_REMOVED lines=12> */
[----:B------:R-:W-:-:S02]  /*11ec0*/  HADD2.F32 R19, -RZ, R116.H1_H1 ;  /* 0x30000074ff137230 */ /* 0x000fc40000004100 */
[----:B------:R-:W-:Y:S02]  /*11ed0*/  HADD2.F32 R26, -RZ, R116.H0_H0 ;  /* 0x20000074ff1a7230 */ /* 0x000fe40000004100 */
[--C-:B------:R-:W-:Y:S02]  /*11ee0*/  HADD2.F32 R27, -RZ, R115.reuse.H0_H0 ;  /* 0x20000073ff1b7230 */ /* 0x100fe40000004100 */
[-C--:B------:R-:W-:Y:S01]  /*11ef0*/  FFMA.FTZ R67, R59, R48.reuse, R66 ;  /* 0x000000303b437223 */ /* 0x080fe20000010042 */
[-C--:B------:R-:W-:Y:S01]  /*11f00*/  FFMA.FTZ R68, R61, R48.reuse, R68 ;  /* 0x000000303d447223 */ /* 0x080fe20000010044 */
[-C--:B------:R-:W-:Y:S01]  /*11f10*/  FFMA.FTZ R70, R63, R48.reuse, R70 ;  /* 0x000000303f467223 */ /* 0x080fe20000010046 */
[----:B------:R-:W-:Y:S01]  /*11f20*/  FFMA.FTZ R69, R65, R48, R72 ;  /* 0x0000003041457223 */ /* 0x000fe20000010048 */
[----:B------:R-:W-:Y:S01]  /*11f30*/  FMUL.FTZ R48, R28, R19 ;  /* 0x000000131c307220 */ /* 0x000fe20000410000 */
[----:B------:R-:W-:Y:S02]  /*11f40*/  HADD2.F32 R28, -RZ, R115.H1_H1 ;  /* 0x30000073ff1c7230 */ /* 0x000fe40000004100 */
[----:B------:R-:W-:Y:S01]  /*11f50*/  FMUL.FTZ R31, R31, R26 ;  /* 0x0000001a1f1f7220 */ /* 0x000fe20000410000 */
[----:B------:R-:W-:-:S02]  /*11f60*/  FMUL.FTZ R30, R30, R27 ;  /* 0x0000001b1e1e7220 */ /* 0x000fc40000410000 */
[----:B------:R-:W-:Y:S02]  /*11f70*/  FMUL.FTZ R49, R29, R28 ;  /* 0x0000001c1d317220 */ /* 0x000fe40000410000 */
[----:B------:R-:W-:Y:S02]  /*11f80*/  F2FP.F16.F32.PACK_AB R14, RZ, R31 ;  /* 0x0000001fff0e723e */ /* 0x000fe400000000ff */
[----:B------:R-:W-:Y:S02]  /*11f90*/  F2FP.F16.F32.PACK_AB R29, RZ, R30 ;  /* 0x0000001eff1d723e */ /* 0x000fe400000000ff */
[----:B------:R-:W0:Y:S01]  /*11fa0*/  LDS.64 R30, [UR4+0x180] ;  /* 0x00018004ff1e7984 */ /* 0x000e220008000a00 */
[----:B------:R-:W-:Y:S01]  /*11fb0*/  F2FP.F16.F32.PACK_AB R48, RZ, R48 ;  /* 0x00000030ff30723e */ /* 0x000fe200000000ff */
[----:B------:R-:W-:Y:S01]  /*11fc0*/  FMUL.FTZ R32, R32, R27 ;  /* 0x0000001b20207220 */ /* 0x000fe20000410000 */
[----:B------:R-:W-:Y:S01]  /*11fd0*/  FMUL.FTZ R33, R33, R28 ;  /* 0x0000001c21217220 */ /* 0x000fe20000410000 */
[----:B------:R-:W-:Y:S01]  /*11fe0*/  FMUL.FTZ R67, R67, R26 ;  /* 0x0000001a43437220 */ /* 0x000fe20000410000 */
[----:B------:R-:W-:Y:S01]  /*11ff0*/  PRMT R72, R14, 0x5410, R48 ;  /* 0x000054100e487816 */ /* 0x000fe20000000030 */
[----:B------:R-:W-:Y:S01]  /*12000*/  FMUL.FTZ R68, R68, R19 ;  /* 0x0000001344447220 */ /* 0x000fe20000410000 */
[----:B------:R-:W-:-:S02]  /*12010*/  F2FP.F16.F32.PACK_AB R14, RZ, R32 ;  /* 0x00000020ff0e723e */ /* 0x000fc400000000ff */
[----:B------:R-:W-:Y:S02]  /*12020*/  F2FP.F16.F32.PACK_AB R66, RZ, R33 ;  /* 0x00000021ff42723e */ /* 0x000fe400000000ff */
[----:B------:R-:W1:Y:S01]  /*12030*/  LDS.64 R32, [UR4+0x188] ;  /* 0x00018804ff207984 */ /* 0x000e620008000a00 */
[----:B------:R-:W-:Y:S01]  /*12040*/  FMUL.FTZ R47, R47, R26 ;  /* 0x0000001a2f2f7220 */ /* 0x000fe20000410000 */
[----:B------:R-:W-:Y:S01]  /*12050*/  FMUL.FTZ R46, R46, R19 ;  /* 0x000000132e2e7220 */ /* 0x000fe20000410000 */
        /* <DEDUP_REMOVED lines=9> */
[----:B------:R-:W-:Y:S02]  /*120f0*/  HADD2 R46, R14, R11 ;  /* 0x0000000b0e2e7230 */ /* 0x000fe40000000000 */
[----:B------:R-:W-:-:S02]  /*12100*/  HFMA2 R14, R67, 1, 1, R10 ;  /* 0x3c003c00430e7831 */ /* 0x000fc4000000000a */
[----:B------:R-:W-:Y:S01]  /*12110*/  HADD2 R48, R29, R13 ;  /* 0x0000000d1d307230 */ /* 0x000fe20000000000 */
[----:B------:R-:W3:Y:S01]  /*12120*/  LDS.64 R10, [UR4+0x200] ;  /* 0x00020004ff0a7984 */ /* 0x000ee20008000a00 */
[----:B------:R-:W-:Y:S01]  /*12130*/  MOV R29, R9 ;  /* 0x00000009001d7202 */ /* 0x000fe20000000f00 */
[----:B------:R-:W-:Y:S02]  /*12140*/  HFMA2 R47, R47, 1, 1, R12 ;  /* 0x3c003c002f2f7831 */ /* 0x000fe4000000000c */
[--C-:B0-----:R-:W-:Y:S02]  /*12150*/  HADD2.F32 R9, -RZ, R30.reuse.H0_H0 ;  /* 0x2000001eff097230 */ /* 0x101fe40000004100 */
[----:B------:R-:W-:Y:S01]  /*12160*/  FMUL.FTZ R70, R70, R27 ;  /* 0x0000001b46467220 */ /* 0x000fe20000410000 */
[----:B------:R-:W-:Y:S01]  /*12170*/  FMUL.FTZ R69, R69, R28 ;  /* 0x0000001c45457220 */ /* 0x000fe20000410000 */
[----:B------:R-:W-:Y:S02]  /*12180*/  HADD2.F32 R30, -RZ, R30.H1_H1 ;  /* 0x3000001eff1e7230 */ /* 0x000fe40000004100 */
[-C--:B------:R-:W-:Y:S01]  /*12190*/  FFMA.FTZ R12, R18, R9.reuse, RZ ;  /* 0x00000009120c7223 */ /* 0x080fe200000100ff */
[-C--:B------:R-:W-:Y:S01]  /*121a0*/  FFMA.FTZ R67, R17, R9.reuse, RZ ;  /* 0x0000000911437223 */ /* 0x080fe200000100ff */
[-C--:B------:R-:W-:Y:S01]  /*121b0*/  FFMA.FTZ R66, R16, R9.reuse, RZ ;  /* 0x0000000910427223 */ /* 0x080fe200000100ff */
[----:B------:R-:W-:Y:S01]  /*121c0*/  FFMA.FTZ R9, R15, R9, RZ ;  /* 0x000000090f097223 */ /* 0x000fe200000100ff */
[----:B------:R-:W-:Y:S01]  /*121d0*/  F2FP.F16.F32.PACK_AB R70, RZ, R70 ;  /* 0x00000046ff46723e */ /* 0x000fe200000000ff */
[----:B------:R-:W-:Y:S01]  /*121e0*/  HADD2.F32 R13, -RZ, R31.H0_H0 ;  /* 0x2000001fff0d7230 */ /* 0x000fe20000004100 */
[----:B------:R-:W-:Y:S01]  /*121f0*/  F2FP.F16.F32.PACK_AB R69, RZ, R69 ;  /* 0x00000045ff45723e */ /* 0x000fe200000000ff */
[-C--:B------:R-:W-:Y:S01]  /*12200*/  FFMA.FTZ R12, R35, R30.reuse, R12 ;  /* 0x0000001e230c7223 */ /* 0x080fe2000001000c */
[-C--:B------:R-:W-:Y:S01]  /*12210*/  FFMA.FTZ R67, R34, R30.reuse, R67 ;  /* 0x0000001e22437223 */ /* 0x080fe20000010043 */
[-C--:B------:R-:W-:Y:S01]  /*12220*/  FFMA.FTZ R66, R37, R30.reuse, R66 ;  /* 0x0000001e25427223 */ /* 0x080fe20000010042 */
[----:B------:R-:W-:Y:S01]  /*12230*/  FFMA.FTZ R9, R36, R30, R9 ;  /* 0x0000001e24097223 */ /* 0x000fe20000010009 */
[----:B------:R-:W-:Y:S01]  /*12240*/  PRMT R70, R70, 0x5410, R69 ;  /* 0x0000541046467816 */ /* 0x000fe20000000045 */
[-C--:B------:R-:W-:Y:S01]  /*12250*/  FFMA.FTZ R30, R45, R13.reuse, R12 ;  /* 0x0000000d2d1e7223 */ /* 0x080fe2000001000c */
[-C--:B------:R-:W-:Y:S01]  /*12260*/  FFMA.FTZ R67, R44, R13.reuse, R67 ;  /* 0x0000000d2c437223 */ /* 0x080fe20000010043 */
[-C--:B------:R-:W-:Y:S01]  /*12270*/  FFMA.FTZ R68, R43, R13.reuse, R66 ;  /* 0x0000000d2b447223 */ /* 0x080fe20000010042 */
[----:B------:R-:W-:-:S02]  /*12280*/  FFMA.FTZ R69, R42, R13, R9 ;  /* 0x0000000d2a457223 */ /* 0x000fc40000010009 */
[----:B------:R-:W0:Y:S01]  /*12290*/  LDS.64 R12, [UR4+0x208] ;  /* 0x00020804ff0c7984 */ /* 0x000e220008000a00 */
[----:B------:R-:W-:Y:S02]  /*122a0*/  HADD2.F32 R31, -RZ, R31.H1_H1 ;  /* 0x3000001fff1f7230 */ /* 0x000fe40000004100 */
[--C-:B-1----:R-:W-:Y:S02]  /*122b0*/  HADD2.F32 R66, -RZ, R32.reuse.H0_H0 ;  /* 0x20000020ff427230 */ /* 0x102fe40000004100 */
[----:B------:R-:W-:Y:S02]  /*122c0*/  HFMA2 R29, R70, 1, 1, R29 ;  /* 0x3c003c00461d7831 */ /* 0x000fe4000000001d */
        /* <DEDUP_REMOVED lines=16> */
[----:B------:R-:W-:Y:S01]  /*123d0*/  FFMA.FTZ R30, R58, R31, R9 ;  /* 0x0000001f3a1e7223 */ /* 0x000fe20000010009 */
[----:B---3--:R-:W-:-:S02]  /*123e0*/  HADD2.F32 R33, -RZ, R10.H0_H0 ;  /* 0x2000000aff217230 */ /* 0x008fc40000004100 */
        /* <DEDUP_REMOVED lines=26> */
[-C--:B------:R-:W-:Y:S02]  /*12590*/  FFMA.FTZ R68, R55, R10.reuse, R68 ;  /* 0x0000000a37447223 */ /* 0x080fe40000010044 */
[-C--:B------:R-:W-:Y:S01]  /*125a0*/  FFMA.FTZ R33, R56, R10.reuse, R33 ;  /* 0x0000000a38217223 */ /* 0x080fe20000010021 */
[-C--:B------:R-:W-:Y:S01]  /*125b0*/  FFMA.FTZ R69, R54, R10.reuse, R69 ;  /* 0x0000000a36457223 */ /* 0x080fe20000010045 */
[----:B------:R-:W-:Y:S02]  /*125c0*/  FFMA.FTZ R70, R53, R10, R70 ;  /* 0x0000000a35467223 */ /* 0x000fe40000010046 */
[----:B------:R-:W0:Y:S01]  /*125d0*/  LDS.64 R10, [UR4+0x280] ;  /* 0x00028004ff0a7984 */ /* 0x000e220008000a00 */
[----:B------:R-:W-:-:S02]  /*125e0*/  HADD2.F32 R12, -RZ, R12.H1_H1 ;  /* 0x3000000cff0c7230 */ /* 0x000fc40000004100 */
[--C-:B------:R-:W-:Y:S02]  /*125f0*/  HADD2.F32 R67, -RZ, R13.reuse.H0_H0 ;  /* 0x2000000dff437230 */ /* 0x100fe40000004100 */
[----:B------:R-:W-:Y:S02]  /*12600*/  HADD2.F32 R66, -RZ, R13.H1_H1 ;  /* 0x3000000dff427230 */ /* 0x000fe40000004100 */
[-C--:B------:R-:W-:Y:S01]  /*12610*/  FFMA.FTZ R33, R52, R12.reuse, R33 ;  /* 0x0000000c34217223 */ /* 0x080fe20000010021 */
[-C--:B------:R-:W-:Y:S01]  /*12620*/  FFMA.FTZ R13, R51, R12.reuse, R68 ;  /* 0x0000000c330d7223 */ /* 0x080fe20000010044 */
[----:B------:R-:W-:Y:S02]  /*12630*/  HFMA2 R49, R72, 1, 1, R71 ;  /* 0x3c003c0048317831 */ /* 0x000fe40000000047 */
        /* <DEDUP_REMOVED lines=12> */
[----:B------:R-:W-:Y:S01]  /*12700*/  FMUL.FTZ R30, R30, R27 ;  /* 0x0000001b1e1e7220 */ /* 0x000fe20000410000 */
[----:B------:R-:W-:Y:S01]  /*12710*/  MOV R66, R8 ;  /* 0x0000000800427202 */ /* 0x000fe20000000f00 */
[----:B------:R-:W-:-:S02]  /*12720*/  FMUL.FTZ R12, R9, R28 ;  /* 0x0000001c090c7220 */ /* 0x000fc40000410000 */
[----:B------:R-:W1:Y:S01]  /*12730*/  LDS.64 R8, [UR4+0x288] ;  /* 0x00028804ff087984 */ /* 0x000e620008000a00 */
[----:B------:R-:W-:Y:S01]  /*12740*/  FMUL.FTZ R31, R31, R26 ;  /* 0x0000001a1f1f7220 */ /* 0x000fe20000410000 */
[----:B------:R-:W-:Y:S01]  /*12750*/  FMUL.FTZ R32, R32, R19 ;  /* 0x0000001320207220 */ /* 0x000fe20000410000 */
[----:B------:R-:W-:Y:S02]  /*12760*/  F2FP.F16.F32.PACK_AB R13, RZ, R13 ;  /* 0x0000000dff0d723e */ /* 0x000fe400000000ff */
[----:B------:R-:W-:Y:S02]  /*12770*/  F2FP.F16.F32.PACK_AB R68, RZ, R68 ;  /* 0x00000044ff44723e */ /* 0x000fe400000000ff */
[----:B------:R-:W-:Y:S02]  /*12780*/  F2FP.F16.F32.PACK_AB R30, RZ, R30 ;  /* 0x0000001eff1e723e */ /* 0x000fe400000000ff */
[----:B------:R-:W-:Y:S02]  /*12790*/  F2FP.F16.F32.PACK_AB R12, RZ, R12 ;  /* 0x0000000cff0c723e */ /* 0x000fe400000000ff */
[----:B------:R-:W-:Y:S01]  /*127a0*/  PRMT R13, R13, 0x5410, R68 ;  /* 0x000054100d0d7816 */ /* 0x000fe20000000044 */
[----:B------:R-:W-:Y:S01]  /*127b0*/  FMUL.FTZ R70, R70, R27 ;  /* 0x0000001b46467220 */ /* 0x000fe20000410000 */
[----:B------:R-:W-:Y:S01]  /*127c0*/  F2FP.F16.F32.PACK_AB R31, RZ, R31 ;  /* 0x0000001fff1f723e */ /* 0x000fe200000000ff */
[----:B------:R-:W-:Y:S01]  /*127d0*/  FMUL.FTZ R33, R33, R28 ;  /* 0x0000001c21217220 */ /* 0x000fe20000410000 */
[----:B------:R-:W-:-:S02]  /*127e0*/  F2FP.F16.F32.PACK_AB R32, RZ, R32 ;  /* 0x00000020ff20723e */ /* 0x000fc400000000ff */
[----:B------:R-:W-:Y:S01]  /*127f0*/  PRMT R30, R30, 0x5410, R12 ;  /* 0x000054101e1e7816 */ /* 0x000fe2000000000c */
[----:B------:R-:W-:Y:S01]  /*12800*/  HFMA2 R12, R13, 1, 1, R6 ;  /* 0x3c003c000d0c7831 */ /* 0x000fe20000000006 */
[----:B------:R-:W-:Y:S02]  /*12810*/  PRMT R31, R31, 0x5410, R32 ;  /* 0x000054101f1f7816 */ /* 0x000fe40000000020 */
[----:B------:R-:W-:Y:S01]  /*12820*/  F2FP.F16.F32.PACK_AB R70, RZ, R70 ;  /* 0x00000046ff46723e */ /* 0x000fe200000000ff */
[----:B------:R-:W-:Y:S01]  /*12830*/  HADD2 R30, R30, R7 ;  /* 0x000000071e1e7230 */ /* 0x000fe20000000000 */
[----:B------:R-:W-:Y:S01]  /*12840*/  F2FP.F16.F32.PACK_AB R33, RZ, R33 ;  /* 0x00000021ff21723e */ /* 0x000fe200000000ff */
[----:B------:R-:W3:Y:S01]  /*12850*/  LDS.64 R6, [UR4+0x300] ;  /* 0x00030004ff067984 */ /* 0x000ee20008000a00 */
[----:B------:R-:W-:Y:S01]  /*12860*/  MOV R13, R5 ;  /* 0x00000005000d7202 */ /* 0x000fe20000000f00 */
[----:B0-----:R-:W-:Y:S02]  /*12870*/  HADD2.F32 R5, -RZ, R10.H0_H0 ;  /* 0x2000000aff057230 */ /* 0x001fe40000004100 */
[----:B------:R-:W-:Y:S01]  /*12880*/  HFMA2 R31, R31, 1, 1, R66 ;  /* 0x3c003c001f1f7831 */ /* 0x000fe20000000042 */
[----:B------:R-:W-:Y:S01]  /*12890*/  PRMT R70, R70, 0x5410, R33 ;  /* 0x0000541046467816 */ /* 0x000fe20000000021 */
[----:B------:R-:W-:-:S02]  /*128a0*/  HADD2.F32 R10, -RZ, R10.H1_H1 ;  /* 0x3000000aff0a7230 */ /* 0x000fc40000004100 */
        /* <DEDUP_REMOVED lines=11> */
[----:B------:R-:W0:Y:S01]  /*12960*/  LDS.64 R10, [UR4+0x308] ;  /* 0x00030804ff0a7984 */ /* 0x000e220008000a00 */
[-C--:B------:R-:W-:Y:S01]  /*12970*/  FFMA.FTZ R32, R45, R33.reuse, R32 ;  /* 0x000000212d207223 */ /* 0x080fe20000010020 */
[----:B------:R-:W-:Y:S02]  /*12980*/  HFMA2 R13, R70, 1, 1, R13 ;  /* 0x3c003c00460d7831 */ /* 0x000fe4000000000d */
[-C--:B------:R-:W-:Y:S01]  /*12990*/  FFMA.FTZ R70, R43, R33.reuse, R68 ;  /* 0x000000212b467223 */ /* 0x080fe20000010044 */
[----:B------:R-:W-:Y:S01]  /*129a0*/  FFMA.FTZ R33, R42, R33, R5 ;  /* 0x000000212a217223 */ /* 0x000fe20000010005 */
[-C--:B------:R-:W-:Y:S01]  /*129b0*/  FFMA.FTZ R5, R41, R66.reuse, R32 ;  /* 0x0000004229057223 */ /* 0x080fe20000010020 */
[-C--:B------:R-:W-:Y:S01]  /*129c0*/  FFMA.FTZ R32, R40, R66.reuse, R67 ;  /* 0x0000004228207223 */ /* 0x080fe20000010043 */
[--C-:B-1----:R-:W-:Y:S02]  /*129d0*/  HADD2.F32 R68, -RZ, R8.reuse.H0_H0 ;  /* 0x20000008ff447230 */ /* 0x102fe40000004100 */
        /* <DEDUP_REMOVED lines=54> */
[-C--:B------:R-:W-:Y:S01]  /*12d40*/  FFMA.FTZ R9, R65, R66.reuse, R70 ;  /* 0x0000004241097223 */ /* 0x080fe20000010046 */
[-C--:B------:R-:W-:Y:S01]  /*12d50*/  FFMA.FTZ R5, R59, R66.reuse, R8 ;  /* 0x000000423b057223 */ /* 0x080fe20000010008 */
[----:B------:R-:W-:Y:S01]  /*12d60*/  FFMA.FTZ R8, R61, R66, R32 ;  /* 0x000000423d087223 */ /* 0x000fe20000010020 */
[-C--:B------:R-:W-:Y:S01]  /*12d70*/  FFMA.FTZ R62, R63, R16.reuse, R62 ;  /* 0x000000103f3e7223 */ /* 0x080fe2000001003e */
[----:B------:R-:W-:Y:S01]  /*12d80*/  FFMA.FTZ R65, R65, R16, R64 ;  /* 0x0000001041417223 */ /* 0x000fe20000010040 */
[----:B------:R-:W-:Y:S01]  /*12d90*/  FFMA.FTZ R32, R63, R66, R68 ;  /* 0x000000423f207223 */ /* 0x000fe20000010044 */
[-C--:B------:R-:W-:Y:S01]  /*12da0*/  FFMA.FTZ R59, R59, R16.reuse, R58 ;  /* 0x000000103b3b7223 */ /* 0x080fe2000001003a */
[----:B------:R-:W-:Y:S01]  /*12db0*/  FFMA.FTZ R60, R61, R16, R60 ;  /* 0x000000103d3c7223 */ /* 0x000fe2000001003c */
[-C--:B------:R-:W-:Y:S01]  /*12dc0*/  FMUL.FTZ R62, R62, R27.reuse ;  /* 0x0000001b3e3e7220 */ /* 0x080fe20000410000 */
[-C--:B------:R-:W-:Y:S01]  /*12dd0*/  FMUL.FTZ R65, R65, R28.reuse ;  /* 0x0000001c41417220 */ /* 0x080fe20000410000 */
[----:B------:R-:W-:Y:S01]  /*12de0*/  FMUL.FTZ R32, R32, R27 ;  /* 0x0000001b20207220 */ /* 0x000fe20000410000 */
[----:B------:R-:W-:Y:S01]  /*12df0*/  FMUL.FTZ R9, R9, R28 ;  /* 0x0000001c09097220 */ /* 0x000fe20000410000 */
[----:B------:R-:W-:Y:S01]  /*12e00*/  FMUL.FTZ R59, R59, R26 ;  /* 0x0000001a3b3b7220 */ /* 0x000fe20000410000 */
[----:B------:R-:W-:Y:S01]  /*12e10*/  FMUL.FTZ R60, R60, R19 ;  /* 0x000000133c3c7220 */ /* 0x000fe20000410000 */
[----:B------:R-:W-:-:S02]  /*12e20*/  F2FP.F16.F32.PACK_AB R62, RZ, R62 ;  /* 0x0000003eff3e723e */ /* 0x000fc400000000ff */
[----:B------:R-:W-:Y:S02]  /*12e30*/  F2FP.F16.F32.PACK_AB R65, RZ, R65 ;  /* 0x00000041ff41723e */ /* 0x000fe400000000ff */
[----:B------:R-:W-:Y:S02]  /*12e40*/  F2FP.F16.F32.PACK_AB R32, RZ, R32 ;  /* 0x00000020ff20723e */ /* 0x000fe400000000ff */
[----:B------:R-:W-:Y:S01]  /*12e50*/  F2FP.F16.F32.PACK_AB R9, RZ, R9 ;  /* 0x00000009ff09723e */ /* 0x000fe200000000ff */
[----:B------:R-:W-:Y:S01]  /*12e60*/  FMUL.FTZ R5, R5, R26 ;  /* 0x0000001a05057220 */ /* 0x000fe20000410000 */
[----:B------:R-:W-:Y:S01]  /*12e70*/  F2FP.F16.F32.PACK_AB R59, RZ, R59 ;  /* 0x0000003bff3b723e */ /* 0x000fe200000000ff */
[----:B------:R-:W-:Y:S01]  /*12e80*/  FMUL.FTZ R8, R8, R19 ;  /* 0x0000001308087220 */ /* 0x000fe20000410000 */
[----:B------:R-:W-:Y:S02]  /*12e90*/  F2FP.F16.F32.PACK_AB R60, RZ, R60 ;  /* 0x0000003cff3c723e */ /* 0x000fe400000000ff */
[----:B------:R-:W-:-:S02]  /*12ea0*/  PRMT R62, R62, 0x5410, R65 ;  /* 0x000054103e3e7816 */ /* 0x000fc40000000041 */
[----:B------:R-:W-:Y:S02]  /*12eb0*/  PRMT R32, R32, 0x5410, R9 ;  /* 0x0000541020207816 */ /* 0x000fe40000000009 */
[----:B------:R-:W-:Y:S01]  /*12ec0*/  PRMT R59, R59, 0x5410, R60 ;  /* 0x000054103b3b7816 */ /* 0x000fe2000000003c */
[----:B------:R-:W-:Y:S01]  /*12ed0*/  HADD2 R18, R62, R0 ;  /* 0x000000003e127230 */ /* 0x000fe20000000000 */
[----:B------:R-:W-:Y:S02]  /*12ee0*/  F2FP.F16.F32.PACK_AB R5, RZ, R5 ;  /* 0x00000005ff05723e */ /* 0x000fe400000000ff */
[----:B------:R-:W-:Y:S01]  /*12ef0*/  F2FP.F16.F32.PACK_AB R8, RZ, R8 ;  /* 0x00000008ff08723e */ /* 0x000fe200000000ff */
[----:B------:R-:W-:Y:S01]  /*12f00*/  HADD2 R32, R32, R3 ;  /* 0x0000000320207230 */ /* 0x000fe20000000000 */
[----:B--2---:R-:W-:Y:S01]  /*12f10*/  LOP3.LUT R0, R20, 0xf000f, RZ, 0xc0, !PT ;  /* 0x000f000f14007812 */ /* 0x004fe200078ec0ff */
[----:B------:R-:W-:Y:S01]  /*12f20*/  HFMA2 R33, R59, 1, 1, R2 ;  /* 0x3c003c003b217831 */ /* 0x000fe20000000002 */
[----:B------:R-:W-:-:S02]  /*12f30*/  LOP3.LUT R3, R22, 0xf000f, RZ, 0xc0, !PT ;  /* 0x000f000f16037812 */ /* 0x000fc400078ec0ff */
[----:B------:R-:W-:Y:S01]  /*12f40*/  PRMT R5, R5, 0x5410, R8 ;  /* 0x0000541005057816 */ /* 0x000fe20000000008 */
[--C-:B0-----:R-:W-:Y:S01]  /*12f50*/  HADD2.F32 R45, -RZ, R7.reuse.H0_H0 ;  /* 0x20000007ff2d7230 */ /* 0x101fe20000004100 */
[----:B------:R-:W-:Y:S01]  /*12f60*/  LOP3.LUT R2, R21, 0xf000f, RZ, 0xc0, !PT ;  /* 0x000f000f15027812 */ /* 0x000fe200078ec0ff */
[----:B------:R-:W-:Y:S01]  /*12f70*/  HADD2.F32 R44, -RZ, R7.H1_H1 ;  /* 0x30000007ff2c7230 */ /* 0x000fe20000004100 */
[----:B------:R-:W-:Y:S02]  /*12f80*/  LOP3.LUT R8, R23, 0xf000f, RZ, 0xc0, !PT ;  /* 0x000f000f17087812 */ /* 0x000fe400078ec0ff */
[----:B------:R-:W-:Y:S02]  /*12f90*/  LOP3.LUT R0, R0, 0x64006400, RZ, 0xfc, !PT ;  /* 0x6400640000007812 */ /* 0x000fe400078efcff */
[----:B------:R-:W-:Y:S02]  /*12fa0*/  LOP3.LUT R7, R3, 0x64006400, RZ, 0xfc, !PT ;  /* 0x6400640003077812 */ /* 0x000fe400078efcff */
[----:B------:R-:W-:Y:S01]  /*12fb0*/  LOP3.LUT R2, R2, 0x64006400, RZ, 0xfc, !PT ;  /* 0x6400640002027812 */ /* 0x000fe200078efcff */
[----:B------:R-:W-:Y:S01]  /*12fc0*/  HADD2 R0, R0, -1032, -1032 ;  /* 0xe408e40800007430 */ /* 0x000fe20000000000 */
[----:B------:R-:W-:Y:S01]  /*12fd0*/  LOP3.LUT R17, R8, 0x64006400, RZ, 0xfc, !PT ;  /* 0x6400640008117812 */ /* 0x000fe200078efcff */
[----:B------:R-:W-:-:S02]  /*12fe0*/  HFMA2 R34, R5, 1, 1, R4 ;  /* 0x3c003c0005227831 */ /* 0x000fc40000000004 */
[----:B------:R-:W-:Y:S02]  /*12ff0*/  HADD2 R7, R7, -1032, -1032 ;  /* 0xe408e40807077430 */ /* 0x000fe40000000000 */
[--C-:B------:R-:W-:Y:S01]  /*13000*/  HADD2.F32 R5, -RZ, R6.reuse.H0_H0 ;  /* 0x20000006ff057230 */ /* 0x100fe20000004100 */
[----:B------:R-:W-:Y:S01]  /*13010*/  LOP3.LUT R4, R20, 0xf000f0, RZ, 0xc0, !PT ;  /* 0x00f000f014047812 */ /* 0x000fe200078ec0ff */
[----:B------:R-:W-:Y:S02]  /*13020*/  HADD2.F32 R38, -RZ, R6.H1_H1 ;  /* 0x30000006ff267230 */ /* 0x000fe40000004100 */
[----:B------:R-:W-:Y:S01]  /*13030*/  HADD2 R6, R2, -1032, -1032 ;  /* 0xe408e40802067430 */ /* 0x000fe20000000000 */
[----:B------:R-:W0:Y:S01]  /*13040*/  LDS.64 R8, [UR4+0x18] ;  /* 0x00001804ff087984 */ /* 0x000e220008000a00 */
[----:B------:R-:W-:Y:S01]  /*13050*/  HADD2 R17, R17, -1032, -1032 ;  /* 0xe408e40811117430 */ /* 0x000fe20000000000 */
[----:B------:R-:W-:Y:S01]  /*13060*/  LOP3.LUT R37, R23, 0xf000f0, RZ, 0xc0, !PT ;  /* 0x00f000f017257812 */ /* 0x000fe200078ec0ff */
[--C-:B------:R-:W-:Y:S01]  /*13070*/  HADD2.F32 R3, -RZ, R0.reuse.H0_H0 ;  /* 0x20000000ff037230 */ /* 0x100fe20000004100 */
[----:B------:R-:W-:Y:S01]  /*13080*/  SHF.R.U32.HI R11, RZ, 0x8, R23 ;  /* 0x00000008ff0b7819 */ /* 0x000fe20000011617 */
[----:B------:R-:W-:Y:S01]  /*13090*/  HADD2.F32 R23, -RZ, R0.H1_H1 ;  /* 0x30000000ff177230 */ /* 0x000fe20000004100 */
[----:B------:R-:W-:Y:S01]  /*130a0*/  LOP3.LUT R15, R21, 0xf000f0, RZ, 0xc0, !PT ;  /* 0x00f000f0150f7812 */ /* 0x000fe200078ec0ff */
[--C-:B------:R-:W-:Y:S01]  /*130b0*/  HADD2.F32 R0, -RZ, R7.reuse.H0_H0 ;  /* 0x20000007ff007230 */ /* 0x100fe20000004100 */
[----:B------:R-:W-:Y:S01]  /*130c0*/  LOP3.LUT R16, R22, 0xf000f0, RZ, 0xc0, !PT ;  /* 0x00f000f016107812 */ /* 0x000fe200078ec0ff */
[----:B------:R-:W-:Y:S01]  /*130d0*/  HADD2.F32 R35, -RZ, R7.H1_H1 ;  /* 0x30000007ff237230 */ /* 0x000fe20000004100 */
[----:B------:R-:W-:Y:S01]  /*130e0*/  SHF.R.U32.HI R10, RZ, 0x8, R22 ;  /* 0x00000008ff0a7819 */ /* 0x000fe20000011616 */
[--C-:B------:R-:W-:Y:S01]  /*130f0*/  HADD2.F32 R2, -RZ, R6.reuse.H0_H0 ;  /* 0x20000006ff027230 */ /* 0x100fe20000004100 */
[----:B------:R-:W-:Y:S01]  /*13100*/  LOP3.LUT R7, R4, 0x64006400, RZ, 0xfc, !PT ;  /* 0x6400640004077812 */ /* 0x000fe200078efcff */
[----:B------:R-:W-:Y:S01]  /*13110*/  HADD2.F32 R22, -RZ, R6.H1_H1 ;  /* 0x30000006ff167230 */ /* 0x000fe20000004100 */
[----:B------:R-:W-:Y:S01]  /*13120*/  LOP3.LUT R15, R15, 0x64006400, RZ, 0xfc, !PT ;  /* 0x640064000f0f7812 */ /* 0x000fe200078efcff */
[----:B------:R-:W-:-:S02]  /*13130*/  HADD2.F32 R4, -RZ, R17.H0_H0 ;  /* 0x20000011ff047230 */ /* 0x000fc40000004100 */
[----:B------:R-:W-:Y:S01]  /*13140*/  FFMA.FTZ R6, R3, R5, RZ ;  /* 0x0000000503067223 */ /* 0x000fe200000100ff */
[----:B------:R-:W-:Y:S01]  /*13150*/  HADD2.F32 R36, -RZ, R17.H1_H1 ;  /* 0x30000011ff247230 */ /* 0x000fe20000004100 */
[----:B------:R-:W-:Y:S02]  /*13160*/  LOP3.LUT R17, R16, 0x64006400, RZ, 0xfc, !PT ;  /* 0x6400640010117812 */ /* 0x000fe400078efcff */
[----:B------:R-:W-:Y:S01]  /*13170*/  LOP3.LUT R37, R37, 0x64006400, RZ, 0xfc, !PT ;  /* 0x6400640025257812 */ /* 0x000fe200078efcff */
[C---:B------:R-:W-:Y:S01]  /*13180*/  FFMA.FTZ R39, R5.reuse, R2, RZ ;  /* 0x0000000205277223 */ /* 0x040fe200000100ff */
[----:B------:R-:W-:Y:S01]  /*13190*/  FFMA.FTZ R40, R5, R0, RZ ;  /* 0x0000000005287223 */ /* 0x000fe200000100ff */
[----:B------:R-:W-:Y:S01]  /*131a0*/  FFMA.FTZ R16, R23, R38, R6 ;  /* 0x0000002617107223 */ /* 0x000fe20000010006 */
[-C--:B------:R-:W-:Y:S02]  /*131b0*/  HFMA2 R7, R7, R24.reuse.H0_H0, -72, -72 ;  /* 0xd480d48007077431 */ /* 0x080fe40000040018 */
[----:B------:R-:W-:Y:S01]  /*131c0*/  FFMA.FTZ R5, R5, R4, RZ ;  /* 0x0000000405057223 */ /* 0x000fe200000100ff */
[----:B------:R-:W-:-:S02]  /*131d0*/  HFMA2 R15, R15, R24.H0_H0, -72, -72 ;  /* 0xd480d4800f0f7431 */ /* 0x000fc40000040018 */
[-C--:B------:R-:W-:Y:S02]  /*131e0*/  HFMA2 R17, R17, R24.reuse.H0_H0, -72, -72 ;  /* 0xd480d48011117431 */ /* 0x080fe40000040018 */
[----:B------:R-:W-:Y:S02]  /*131f0*/  HFMA2 R6, R37, R24.H0_H0, -72, -72 ;  /* 0xd480d48025067431 */ /* 0x000fe40000040018 */
[C---:B------:R-:W-:Y:S01]  /*13200*/  FFMA.FTZ R50, R38.reuse, R22, R39 ;  /* 0x0000001626327223 */ /* 0x040fe20000010027 */
[C---:B------:R-:W-:Y:S01]  /*13210*/  FFMA.FTZ R51, R38.reuse, R35, R40 ;  /* 0x0000002326337223 */ /* 0x040fe20000010028 */
[----:B------:R-:W-:Y:S01]  /*13220*/  FFMA.FTZ R52, R38, R36, R5 ;  /* 0x0000002426347223 */ /* 0x000fe20000010005 */
[----:B------:R-:W-:Y:S02]  /*13230*/  HADD2.F32 R5, -RZ, R7.H0_H0 ;  /* 0x20000007ff057230 */ /* 0x000fe40000004100 */
[----:B------:R-:W-:Y:S02]  /*13240*/  HADD2.F32 R38, -RZ, R15.H0_H0 ;  /* 0x2000000fff267230 */ /* 0x000fe40000004100 */
[----:B------:R-:W-:-:S02]  /*13250*/  HADD2.F32 R40, -RZ, R17.H0_H0 ;  /* 0x20000011ff287230 */ /* 0x000fc40000004100 */
[--C-:B------:R-:W-:Y:S02]  /*13260*/  HADD2.F32 R37, -RZ, R6.reuse.H0_H0 ;  /* 0x20000006ff257230 */ /* 0x100fe40000004100 */
[----:B------:R-:W-:Y:S01]  /*13270*/  FFMA.FTZ R16, R5, R45, R16 ;  /* 0x0000002d05107223 */ /* 0x000fe20000010010 */
[----:B------:R-:W-:Y:S02]  /*13280*/  HADD2.F32 R39, -RZ, R7.H1_H1 ;  /* 0x30000007ff277230 */ /* 0x000fe40000004100 */
[C---:B------:R-:W-:Y:S01]  /*13290*/  FFMA.FTZ R7, R45.reuse, R38, R50 ;  /* 0x000000262d077223 */ /* 0x040fe20000010032 */
[----:B------:R-:W-:Y:S02]  /*132a0*/  HADD2.F32 R41, -RZ, R15.H1_H1 ;  /* 0x3000000fff297230 */ /* 0x000fe40000004100 */
[----:B------:R-:W-:Y:S01]  /*132b0*/  FFMA.FTZ R51, R45, R40, R51 ;  /* 0x000000282d337223 */ /* 0x000fe20000010033 */
[----:B------:R-:W-:Y:S02]  /*132c0*/  HADD2.F32 R42, -RZ, R17.H1_H1 ;  /* 0x30000011ff2a7230 */ /* 0x000fe40000004100 */
[----:B------:R-:W-:-:S02]  /*132d0*/  HADD2.F32 R43, -RZ, R6.H1_H1 ;  /* 0x30000006ff2b7230 */ /* 0x000fc40000004100 */
[----:B------:R-:W-:Y:S01]  /*132e0*/  FFMA.FTZ R6, R45, R37, R52 ;  /* 0x000000252d067223 */ /* 0x000fe20000010034 */
[----:B------:R-:W-:Y:S02]  /*132f0*/  SHF.R.U32.HI R20, RZ, 0x8, R20 ;  /* 0x00000008ff147819 */ /* 0x000fe40000011614 */
[----:B------:R-:W-:Y:S01]  /*13300*/  SHF.R.U32.HI R21, RZ, 0x8, R21 ;  /* 0x00000008ff157819 */ /* 0x000fe20000011615 */
[----:B------:R-:W-:Y:S01]  /*13310*/  FFMA.FTZ R52, R39, R44, R16 ;  /* 0x0000002c27347223 */ /* 0x000fe20000010010 */
[C---:B------:R-:W-:Y:S01]  /*13320*/  FFMA.FTZ R54, R44.reuse, R41, R7 ;  /* 0x000000292c367223 */ /* 0x040fe20000010007 */
[C---:B------:R-:W-:Y:S01]  /*13330*/  FFMA.FTZ R56, R44.reuse, R42, R51 ;  /* 0x0000002a2c387223 */ /* 0x040fe20000010033 */
[----:B------:R-:W-:Y:S01]  /*13340*/  FFMA.FTZ R57, R44, R43, R6 ;  /* 0x0000002b2c397223 */ /* 0x000fe20000010006 */
[----:B------:R-:W-:Y:S01]  /*13350*/  LOP3.LUT R15, R20, 0xf000f, RZ, 0xc0, !PT ;  /* 0x000f000f140f7812 */ /* 0x000fe200078ec0ff */
[----:B------:R-:W1:Y:S01]  /*13360*/  LDS.64 R6, [UR4+0x90] ;  /* 0x00009004ff067984 */ /* 0x000e620008000a00 */
        /* <DEDUP_REMOVED lines=11> */
[----:B0-----:R-:W-:Y:S02]  /*13420*/  HADD2.F32 R53, -RZ, R8.H0_H0 ;  /* 0x20000008ff357230 */ /* 0x001fe40000004100 */
[----:B------:R-:W-:Y:S02]  /*13430*/  HADD2.F32 R51, -RZ, R15.H0_H0 ;  /* 0x2000000fff337230 */ /* 0x000fe40000004100 */
[----:B------:R-:W-:-:S02]  /*13440*/  HADD2.F32 R50, -RZ, R16.H0_H0 ;  /* 0x20000010ff327230 */ /* 0x000fc40000004100 */
[----:B------:R-:W-:Y:S02]  /*13450*/  HADD2.F32 R45, -RZ, R17.H0_H0 ;  /* 0x20000011ff2d7230 */ /* 0x000fe40000004100 */
[----:B------:R-:W-:Y:S02]  /*13460*/  HADD2.F32 R44, -RZ, R55.H0_H0 ;  /* 0x20000037ff2c7230 */ /* 0x000fe40000004100 */
[----:B------:R-:W-:Y:S01]  /*13470*/  HADD2.F32 R60, -RZ, R8.H1_H1 ;  /* 0x30000008ff3c7230 */ /* 0x000fe20000004100 */
[----:B------:R-:W-:Y:S01]  /*13480*/  LOP3.LUT R8, R11, 0xf000f0, RZ, 0xc0, !PT ;  /* 0x00f000f00b087812 */ /* 0x000fe200078ec0ff */
[----:B------:R-:W-:Y:S01]  /*13490*/  FFMA.FTZ R61, R51, R53, R52 ;  /* 0x00000035333d7223 */ /* 0x000fe20000010034 */
[C---:B------:R-:W-:Y:S01]  /*134a0*/  FFMA.FTZ R63, R53.reuse, R50, R54 ;  /* 0x00000032353f7223 */ /* 0x040fe20000010036 */
[C---:B------:R-:W-:Y:S01]  /*134b0*/  FFMA.FTZ R66, R53.reuse, R45, R56 ;  /* 0x0000002d35427223 */ /* 0x040fe20000010038 */
[----:B------:R-:W-:Y:S01]  /*134c0*/  FFMA.FTZ R68, R53, R44, R57 ;  /* 0x0000002c35447223 */ /* 0x000fe20000010039 */
[----:B------:R-:W-:Y:S01]  /*134d0*/  HADD2.F32 R53, -RZ, R17.H1_H1 ;  /* 0x30000011ff357230 */ /* 0x000fe20000004100 */
[----:B------:R-:W-:Y:S01]  /*134e0*/  LOP3.LUT R17, R8, 0x64006400, RZ, 0xfc, !PT ;  /* 0x6400640008117812 */ /* 0x000fe200078efcff */
[----:B------:R-:W-:-:S02]  /*134f0*/  HADD2.F32 R62, -RZ, R9.H0_H0 ;  /* 0x20000009ff3e7230 */ /* 0x000fc40000004100 */
[----:B------:R-:W-:Y:S02]  /*13500*/  HADD2.F32 R64, -RZ, R9.H1_H1 ;  /* 0x30000009ff407230 */ /* 0x000fe40000004100 */
[----:B------:R-:W0:Y:S01]  /*13510*/  LDS.64 R8, [UR4+0x98] ;  /* 0x00009804ff087984 */ /* 0x000e220008000a00 */
[----:B------:R-:W-:Y:S02]  /*13520*/  LOP3.LUT R20, R20, 0xf000f0, RZ, 0xc0, !PT ;  /* 0x00f000f014147812 */ /* 0x000fe400078ec0ff */
[----:B------:R-:W-:Y:S02]  /*13530*/  LOP3.LUT R21, R21, 0xf000f0, RZ, 0xc0, !PT ;  /* 0x00f000f015157812 */ /* 0x000fe400078ec0ff */
[----:B------:R-:W-:Y:S01]  /*13540*/  LOP3.LUT R10, R10, 0xf000f0, RZ, 0xc0, !PT ;  /* 0x00f000f00a0a7812 */ /* 0x000fe200078ec0ff */
[----:B------:R-:W-:Y:S01]  /*13550*/  HADD2.F32 R52, -RZ, R15.H1_H1 ;  /* 0x3000000fff347230 */ /* 0x000fe20000004100 */
        /* <DEDUP_REMOVED lines=10> */
[----:B------:R-:W-:Y:S01]  /*13600*/  FFMA.FTZ R61, R52, R60, R61 ;  /* 0x0000003c343d7223 */ /* 0x000fe2000001003d */
[----:B------:R-:W-:Y:S02]  /*13610*/  HADD2.F32 R57, -RZ, R21.H0_H0 ;  /* 0x20000015ff397230 */ /* 0x000fe40000004100 */
[C---:B------:R-:W-:Y:S01]  /*13620*/  FFMA.FTZ R63, R60.reuse, R54, R63 ;  /* 0x000000363c3f7223 */ /* 0x040fe2000001003f */
[----:B------:R-:W-:Y:S02]  /*13630*/  HADD2.F32 R56, -RZ, R15.H0_H0 ;  /* 0x2000000fff387230 */ /* 0x000fe40000004100 */
[C---:B------:R-:W-:Y:S01]  /*13640*/  FFMA.FTZ R69, R60.reuse, R53, R66 ;  /* 0x000000353c457223 */ /* 0x040fe20000010042 */
[----:B------:R-:W-:Y:S02]  /*13650*/  HADD2.F32 R55, -RZ, R17.H0_H0 ;  /* 0x20000011ff377230 */ /* 0x000fe40000004100 */
[----:B------:R-:W-:Y:S01]  /*13660*/  FFMA.FTZ R68, R60, R59, R68 ;  /* 0x0000003b3c447223 */ /* 0x000fe20000010044 */
[----:B------:R-:W-:Y:S01]  /*13670*/  FFMA.FTZ R65, R58, R62, R61 ;  /* 0x0000003e3a417223 */ /* 0x000fe2000001003d */
[C---:B------:R-:W-:Y:S01]  /*13680*/  FFMA.FTZ R67, R62.reuse, R57, R63 ;  /* 0x000000393e437223 */ /* 0x040fe2000001003f */
[C---:B------:R-:W-:Y:S01]  /*13690*/  FFMA.FTZ R69, R62.reuse, R56, R69 ;  /* 0x000000383e457223 */ /* 0x040fe20000010045 */
[----:B------:R-:W-:Y:S01]  /*136a0*/  FFMA.FTZ R68, R62, R55, R68 ;  /* 0x000000373e447223 */ /* 0x000fe20000010044 */
[----:B------:R-:W-:-:S02]  /*136b0*/  HADD2.F32 R60, -RZ, R11.H1_H1 ;  /* 0x3000000bff3c7230 */ /* 0x000fc40000004100 */
[----:B------:R-:W-:Y:S02]  /*136c0*/  HADD2.F32 R61, -RZ, R21.H1_H1 ;  /* 0x30000015ff3d7230 */ /* 0x000fe40000004100 */
[----:B------:R-:W-:Y:S02]  /*136d0*/  HADD2.F32 R62, -RZ, R15.H1_H1 ;  /* 0x3000000fff3e7230 */ /* 0x000fe40000004100 */
[----:B------:R-:W-:Y:S02]  /*136e0*/  HADD2.F32 R63, -RZ, R17.H1_H1 ;  /* 0x30000011ff3f7230 */ /* 0x000fe40000004100 */
[--C-:B-1----:R-:W-:Y:S02]  /*136f0*/  HADD2.F32 R15, -RZ, R6.reuse.H0_H0 ;  /* 0x20000006ff0f7230 */ /* 0x102fe40000004100 */
[----:B------:R-:W-:Y:S01]  /*13700*/  FFMA.FTZ R65, R60, R64, R65 ;  /* 0x000000403c417223 */ /* 0x000fe20000010041 */
[C---:B------:R-:W-:Y:S01]  /*13710*/  FFMA.FTZ R10, R64.reuse, R61, R67 ;  /* 0x0000003d400a7223 */ /* 0x040fe20000010043 */
[C---:B------:R-:W-:Y:S01]  /*13720*/  FFMA.FTZ R16, R64.reuse, R62, R69 ;  /* 0x0000003e40107223 */ /* 0x040fe20000010045 */
[----:B------:R-:W-:Y:S01]  /*13730*/  FFMA.FTZ R11, R64, R63, R68 ;  /* 0x0000003f400b7223 */ /* 0x000fe20000010044 */
[----:B------:R-:W-:-:S02]  /*13740*/  HADD2.F32 R6, -RZ, R6.H1_H1 ;  /* 0x30000006ff067230 */ /* 0x000fc40000004100 */
        /* <DEDUP_REMOVED lines=36> */
[----:B------:R-:W-:-:S04]  /*13990*/  IMAD.WIDE R128, R117, 0x4, R128 ;  /* 0x0000000475807825 */ /* 0x000fc800078e0280 */
[-C--:B------:R-:W-:Y:S01]  /*139a0*/  FFMA.FTZ R67, R60, R15.reuse, R9 ;  /* 0x0000000f3c437223 */ /* 0x080fe20000010009 */
[-C--:B------:R-:W-:Y:S01]  /*139b0*/  FFMA.FTZ R64, R61, R15.reuse, R20 ;  /* 0x0000000f3d407223 */ /* 0x080fe20000010014 */
[-C--:B------:R-:W-:Y:S01]  /*139c0*/  FFMA.FTZ R66, R62, R15.reuse, R17 ;  /* 0x0000000f3e427223 */ /* 0x080fe20000010011 */
[----:B------:R-:W-:Y:S01]  /*139d0*/  FFMA.FTZ R69, R63, R15, R8 ;  /* 0x0000000f3f457223 */ /* 0x000fe20000010008 */
[----:B------:R-:W-:Y:S01]  /*139e0*/  F2FP.F16.F32.PACK_AB R15, RZ, R10 ;  /* 0x0000000aff0f723e */ /* 0x000fe200000000ff */
[----:B------:R-:W0:Y:S01]  /*139f0*/  LDS.64 R6, [UR4+0x110] ;  /* 0x00011004ff067984 */ /* 0x000e220008000a00 */
[----:B------:R-:W-:-:S03]  /*13a00*/  F2FP.F16.F32.PACK_AB R21, RZ, R11 ;  /* 0x0000000bff15723e */ /* 0x000fc600000000ff */
[----:B------:R-:W2:Y:S01]  /*13a10*/  LDG.E.128.CONSTANT R8, desc[UR8][R128.64] ;  /* 0x0000000880087981 */ /* 0x000ea2000c1e9d00 */
[----:B------:R-:W-:Y:S01]  /*13a20*/  FMUL.FTZ R16, R16, R27 ;  /* 0x0000001b10107220 */ /* 0x000fe20000410000 */
[----:B------:R-:W-:-:S04]  /*13a30*/  FMUL.FTZ R65, R65, R26 ;  /* 0x0000001a41417220 */ /* 0x000fc80000410000 */
[----:B------:R-:W-:Y:S02]  /*13a40*/  F2FP.F16.F32.PACK_AB R20, RZ, R16 ;  /* 0x00000010ff14723e */ /* 0x000fe400000000ff */
[----:B------:R-:W1:Y:S01]  /*13a50*/  LDS.64 R16, [UR4+0x118] ;  /* 0x00011804ff107984 */ /* 0x000e620008000a00 */
[----:B------:R-:W-:Y:S01]  /*13a60*/  FMUL.FTZ R66, R66, R27 ;  /* 0x0000001b42427220 */ /* 0x000fe20000410000 */
[----:B------:R-:W-:Y:S01]  /*13a70*/  FMUL.FTZ R69, R69, R28 ;  /* 0x0000001c45457220 */ /* 0x000fe20000410000 */
[----:B------:R-:W-:Y:S01]  /*13a80*/  FMUL.FTZ R67, R67, R26 ;  /* 0x0000001a43437220 */ /* 0x000fe20000410000 */
[----:B------:R-:W-:Y:S01]  /*13a90*/  FMUL.FTZ R64, R64, R19 ;  /* 0x0000001340407220 */ /* 0x000fe20000410000 */
[----:B------:R-:W-:Y:S02]  /*13aa0*/  F2FP.F16.F32.PACK_AB R65, RZ, R65 ;  /* 0x00000041ff41723e */ /* 0x000fe400000000ff */
[----:B------:R-:W-:Y:S02]  /*13ab0*/  F2FP.F16.F32.PACK_AB R66, RZ, R66 ;  /* 0x00000042ff42723e */ /* 0x000fe400000000ff */
[----:B------:R-:W-:-:S02]  /*13ac0*/  F2FP.F16.F32.PACK_AB R69, RZ, R69 ;  /* 0x00000045ff45723e */ /* 0x000fc400000000ff */
[----:B------:R-:W-:Y:S02]  /*13ad0*/  PRMT R20, R20, 0x5410, R21 ;  /* 0x0000541014147816 */ /* 0x000fe40000000015 */
[----:B------:R-:W-:Y:S02]  /*13ae0*/  F2FP.F16.F32.PACK_AB R67, RZ, R67 ;  /* 0x00000043ff43723e */ /* 0x000fe400000000ff */
[----:B------:R-:W-:Y:S01]  /*13af0*/  F2FP.F16.F32.PACK_AB R64, RZ, R64 ;  /* 0x00000040ff40723e */ /* 0x000fe200000000ff */
[----:B------:R-:W-:Y:S01]  /*13b00*/  HADD2 R48, R20, R48 ;  /* 0x0000003014307230 */ /* 0x000fe20000000000 */
[----:B------:R-:W-:Y:S01]  /*13b10*/  PRMT R65, R65, 0x5410, R15 ;  /* 0x0000541041417816 */ /* 0x000fe2000000000f */
[----:B------:R-:W3:Y:S01]  /*13b20*/  LDS.64 R20, [UR4+0x190] ;  /* 0x00019004ff147984 */ /* 0x000ee20008000a00 */
[----:B------:R-:W-:Y:S02]  /*13b30*/  PRMT R66, R66, 0x5410, R69 ;  /* 0x0000541042427816 */ /* 0x000fe40000000045 */
[----:B------:R-:W-:Y:S01]  /*13b40*/  PRMT R67, R67, 0x5410, R64 ;  /* 0x0000541043437816 */ /* 0x000fe20000000040 */
[----:B------:R-:W-:-:S02]  /*13b50*/  HFMA2 R49, R65, 1, 1, R49 ;  /* 0x3c003c0041317831 */ /* 0x000fc40000000031 */
[----:B------:R-:W-:Y:S02]  /*13b60*/  HFMA2 R46, R66, 1, 1, R46 ;  /* 0x3c003c00422e7831 */ /* 0x000fe4000000002e */
[--C-:B0-----:R-:W-:Y:S02]  /*13b70*/  HADD2.F32 R15, -RZ, R6.reuse.H0_H0 ;  /* 0x20000006ff0f7230 */ /* 0x101fe40000004100 */
        /* <DEDUP_REMOVED lines=8> */
[-C--:B------:R-:W-:Y:S01]  /*13c00*/  FFMA.FTZ R64, R23, R6.reuse, R64 ;  /* 0x0000000617407223 */ /* 0x080fe20000010040 */
[-C--:B------:R-:W-:Y:S01]  /*13c10*/  FFMA.FTZ R7, R22, R6.reuse, R7 ;  /* 0x0000000616077223 */ /* 0x080fe20000010007 */
[-C--:B------:R-:W-:Y:S01]  /*13c20*/  FFMA.FTZ R15, R35, R6.reuse, R68 ;  /* 0x00000006230f7223 */ /* 0x080fe20000010044 */
[----:B------:R-:W-:Y:S02]  /*13c30*/  FFMA.FTZ R6, R36, R6, R67 ;  /* 0x0000000624067223 */ /* 0x000fe40000010043 */
[-C--:B------:R-:W-:Y:S02]  /*13c40*/  FFMA.FTZ R68, R38, R65.reuse, R7 ;  /* 0x0000004126447223 */ /* 0x080fe40000010007 */
[----:B------:R-:W-:-:S02]  /*13c50*/  FFMA.FTZ R70, R37, R65, R6 ;  /* 0x0000004125467223 */ /* 0x000fc40000010006 */
[----:B------:R-:W0:Y:S01]  /*13c60*/  LDS.64 R6, [UR4+0x198] ;  /* 0x00019804ff067984 */ /* 0x000e220008000a00 */
[-C--:B------:R-:W-:Y:S01]  /*13c70*/  FFMA.FTZ R64, R5, R65.reuse, R64 ;  /* 0x0000004105407223 */ /* 0x080fe20000010040 */
[----:B------:R-:W-:Y:S01]  /*13c80*/  FFMA.FTZ R69, R40, R65, R15 ;  /* 0x0000004128457223 */ /* 0x000fe2000001000f */
[--C-:B-1----:R-:W-:Y:S02]  /*13c90*/  HADD2.F32 R15, -RZ, R16.reuse.H0_H0 ;  /* 0x20000010ff0f7230 */ /* 0x102fe40000004100 */
[-C--:B------:R-:W-:Y:S01]  /*13ca0*/  FFMA.FTZ R67, R41, R66.reuse, R68 ;  /* 0x0000004229437223 */ /* 0x080fe20000010044 */
[-C--:B------:R-:W-:Y:S01]  /*13cb0*/  FFMA.FTZ R64, R39, R66.reuse, R64 ;  /* 0x0000004227407223 */ /* 0x080fe20000010040 */
[-C--:B------:R-:W-:Y:S01]  /*13cc0*/  FFMA.FTZ R68, R42, R66.reuse, R69 ;  /* 0x000000422a447223 */ /* 0x080fe20000010045 */
[----:B------:R-:W-:Y:S01]  /*13cd0*/  FFMA.FTZ R69, R43, R66, R70 ;  /* 0x000000422b457223 */ /* 0x000fe20000010046 */
[----:B------:R-:W-:Y:S02]  /*13ce0*/  HADD2.F32 R16, -RZ, R16.H1_H1 ;  /* 0x30000010ff107230 */ /* 0x000fe40000004100 */
[----:B------:R-:W-:-:S02]  /*13cf0*/  HADD2.F32 R66, -RZ, R17.H0_H0 ;  /* 0x20000011ff427230 */ /* 0x000fc40000004100 */
        /* <DEDUP_REMOVED lines=11> */
[----:B------:R-:W-:Y:S01]  /*13db0*/  FFMA.FTZ R70, R55, R66, R70 ;  /* 0x0000004237467223 */ /* 0x000fe20000010046 */
[----:B---3--:R-:W-:-:S02]  /*13dc0*/  HADD2.F32 R69, -RZ, R20.H0_H0 ;  /* 0x20000014ff457230 */ /* 0x008fc40000004100 */
[----:B------:R-:W-:Y:S01]  /*13dd0*/  FFMA.FTZ R64, R57, R66, R64 ;  /* 0x0000004239407223 */ /* 0x000fe20000010040 */
[-C--:B------:R-:W-:Y:S01]  /*13de0*/  FFMA.FTZ R67, R60, R65.reuse, R17 ;  /* 0x000000413c437223 */ /* 0x080fe20000010011 */
[-C--:B------:R-:W-:Y:S01]  /*13df0*/  FFMA.FTZ R66, R62, R65.reuse, R15 ;  /* 0x000000413e427223 */ /* 0x080fe2000001000f */
[----:B------:R-:W-:Y:S01]  /*13e00*/  FFMA.FTZ R15, R63, R65, R70 ;  /* 0x000000413f0f7223 */ /* 0x000fe20000010046 */
[----:B------:R-:W-:Y:S02]  /*13e10*/  HADD2.F32 R20, -RZ, R20.H1_H1 ;  /* 0x30000014ff147230 */ /* 0x000fe40000004100 */
[-C--:B------:R-:W-:Y:S01]  /*13e20*/  FFMA.FTZ R16, R3, R69.reuse, RZ ;  /* 0x0000004503107223 */ /* 0x080fe200000100ff */
[--C-:B------:R-:W-:Y:S02]  /*13e30*/  HADD2.F32 R17, -RZ, R21.reuse.H0_H0 ;  /* 0x20000015ff117230 */ /* 0x100fe40000004100 */
[----:B------:R-:W-:Y:S01]  /*13e40*/  FFMA.FTZ R70, R0, R69, RZ ;  /* 0x0000004500467223 */ /* 0x000fe200000100ff */
[----:B------:R-:W-:-:S02]  /*13e50*/  HADD2.F32 R68, -RZ, R21.H1_H1 ;  /* 0x30000015ff447230 */ /* 0x000fc40000004100 */
[-C--:B------:R-:W-:Y:S01]  /*13e60*/  FFMA.FTZ R21, R2, R69.reuse, RZ ;  /* 0x0000004502157223 */ /* 0x080fe200000100ff */
[----:B------:R-:W-:Y:S01]  /*13e70*/  FFMA.FTZ R69, R4, R69, RZ ;  /* 0x0000004504457223 */ /* 0x000fe200000100ff */
        /* <DEDUP_REMOVED lines=20> */
[----:B------:R-:W-:Y:S01]  /*13fc0*/  HADD2.F32 R6, -RZ, R6.H1_H1 ;  /* 0x30000006ff067230 */ /* 0x000fe20000004100 */
[----:B------:R-:W0:Y:S04]  /*13fd0*/  LDS.64 R16, [UR4+0x210] ;  /* 0x00021004ff107984 */ /* 0x000e280008000a00 */
[-C--:B------:R-:W-:Y:S01]  /*13fe0*/  FFMA.FTZ R7, R52, R6.reuse, R7 ;  /* 0x0000000634077223 */ /* 0x080fe20000010007 */
[-C--:B------:R-:W-:Y:S01]  /*13ff0*/  FFMA.FTZ R68, R54, R6.reuse, R65 ;  /* 0x0000000636447223 */ /* 0x080fe20000010041 */
[----:B------:R-:W-:-:S02]  /*14000*/  FFMA.FTZ R65, R53, R6, R70 ;  /* 0x0000000635417223 */ /* 0x000fc40000010046 */
[----:B------:R-:W-:Y:S01]  /*14010*/  FFMA.FTZ R7, R58, R20, R7 ;  /* 0x000000143a077223 */ /* 0x000fe20000010007 */
[----:B------:R-:W-:Y:S01]  /*14020*/  FFMA.FTZ R72, R59, R6, R72 ;  /* 0x000000063b487223 */ /* 0x000fe20000010048 */
[----:B------:R-:W-:Y:S02]  /*14030*/  FFMA.FTZ R69, R56, R20, R65 ;  /* 0x0000001438457223 */ /* 0x000fe40000010041 */
[----:B------:R-:W-:Y:S01]  /*14040*/  FFMA.FTZ R65, R60, R21, R7 ;  /* 0x000000153c417223 */ /* 0x000fe20000010007 */
[----:B------:R-:W-:Y:S01]  /*14050*/  FMUL.FTZ R67, R67, R26 ;  /* 0x0000001a43437220 */ /* 0x000fe20000410000 */
[----:B------:R-:W1:Y:S01]  /*14060*/  LDS.64 R6, [UR4+0x218] ;  /* 0x00021804ff067984 */ /* 0x000e620008000a00 */
[----:B------:R-:W-:Y:S01]  /*14070*/  FMUL.FTZ R64, R64, R19 ;  /* 0x0000001340407220 */ /* 0x000fe20000410000 */
[-C--:B------:R-:W-:Y:S01]  /*14080*/  FFMA.FTZ R68, R57, R20.reuse, R68 ;  /* 0x0000001439447223 */ /* 0x080fe20000010044 */
[----:B------:R-:W-:Y:S01]  /*14090*/  FFMA.FTZ R72, R55, R20, R72 ;  /* 0x0000001437487223 */ /* 0x000fe20000010048 */
[----:B------:R-:W-:Y:S01]  /*140a0*/  FFMA.FTZ R20, R62, R21, R69 ;  /* 0x000000153e147223 */ /* 0x000fe20000010045 */
[----:B------:R-:W-:Y:S01]  /*140b0*/  F2FP.F16.F32.PACK_AB R67, RZ, R67 ;  /* 0x00000043ff43723e */ /* 0x000fe200000000ff */
[----:B------:R-:W-:Y:S01]  /*140c0*/  FMUL.FTZ R15, R15, R28 ;  /* 0x0000001c0f0f7220 */ /* 0x000fe20000410000 */
[----:B------:R-:W-:Y:S01]  /*140d0*/  F2FP.F16.F32.PACK_AB R64, RZ, R64 ;  /* 0x00000040ff40723e */ /* 0x000fe200000000ff */
[----:B------:R-:W-:Y:S01]  /*140e0*/  FMUL.FTZ R66, R66, R27 ;  /* 0x0000001b42427220 */ /* 0x000fe20000410000 */
[-C--:B------:R-:W-:Y:S01]  /*140f0*/  FFMA.FTZ R68, R61, R21.reuse, R68 ;  /* 0x000000153d447223 */ /* 0x080fe20000010044 */
[----:B------:R-:W-:Y:S01]  /*14100*/  FFMA.FTZ R21, R63, R21, R72 ;  /* 0x000000153f157223 */ /* 0x000fe20000010048 */
[----:B------:R-:W-:Y:S01]  /*14110*/  FMUL.FTZ R20, R20, R27 ;  /* 0x0000001b14147220 */ /* 0x000fe20000410000 */
[----:B------:R-:W-:-:S02]  /*14120*/  PRMT R67, R67, 0x5410, R64 ;  /* 0x0000541043437816 */ /* 0x000fc40000000040 */
[----:B------:R-:W-:Y:S01]  /*14130*/  F2FP.F16.F32.PACK_AB R15, RZ, R15 ;  /* 0x0000000fff0f723e */ /* 0x000fe200000000ff */
[----:B------:R-:W-:Y:S01]  /*14140*/  FMUL.FTZ R65, R65, R26 ;  /* 0x0000001a41417220 */ /* 0x000fe20000410000 */
[----:B------:R-:W-:Y:S01]  /*14150*/  F2FP.F16.F32.PACK_AB R66, RZ, R66 ;  /* 0x00000042ff42723e */ /* 0x000fe200000000ff */
[----:B------:R-:W-:Y:S01]  /*14160*/  FMUL.FTZ R68, R68, R19 ;  /* 0x0000001344447220 */ /* 0x000fe20000410000 */
[----:B------:R-:W-:Y:S01]  /*14170*/  FMUL.FTZ R69, R21, R28 ;  /* 0x0000001c15457220 */ /* 0x000fe20000410000 */
[----:B------:R-:W-:Y:S01]  /*14180*/  F2FP.F16.F32.PACK_AB R21, RZ, R20 ;  /* 0x00000014ff15723e */ /* 0x000fe200000000ff */
[----:B------:R-:W-:Y:S01]  /*14190*/  HFMA2 R20, R67, 1, 1, R14 ;  /* 0x3c003c0043147831 */ /* 0x000fe2000000000e */
[----:B------:R-:W-:Y:S02]  /*141a0*/  PRMT R66, R66, 0x5410, R15 ;  /* 0x0000541042427816 */ /* 0x000fe4000000000f */
[----:B------:R-:W3:Y:S01]  /*141b0*/  LDS.64 R14, [UR4+0x290] ;  /* 0x00029004ff0e7984 */ /* 0x000ee20008000a00 */
[----:B------:R-:W-:-:S02]  /*141c0*/  F2FP.F16.F32.PACK_AB R65, RZ, R65 ;  /* 0x00000041ff41723e */ /* 0x000fc400000000ff */
[----:B------:R-:W-:Y:S02]  /*141d0*/  F2FP.F16.F32.PACK_AB R68, RZ, R68 ;  /* 0x00000044ff44723e */ /* 0x000fe400000000ff */
[----:B------:R-:W-:Y:S02]  /*141e0*/  F2FP.F16.F32.PACK_AB R69, RZ, R69 ;  /* 0x00000045ff45723e */ /* 0x000fe400000000ff */
[----:B------:R-:W-:Y:S02]  /*141f0*/  PRMT R65, R65, 0x5410, R68 ;  /* 0x0000541041417816 */ /* 0x000fe40000000044 */
[----:B------:R-:W-:Y:S01]  /*14200*/  PRMT R64, R21, 0x5410, R69 ;  /* 0x0000541015407816 */ /* 0x000fe20000000045 */
[--C-:B0-----:R-:W-:Y:S02]  /*14210*/  HADD2.F32 R21, -RZ, R16.reuse.H0_H0 ;  /* 0x20000010ff157230 */ /* 0x101fe40000004100 */
[----:B------:R-:W-:Y:S02]  /*14220*/  HADD2 R29, R66, R29 ;  /* 0x0000001d421d7230 */ /* 0x000fe40000000000 */
        /* <DEDUP_REMOVED lines=37> */
[----:B------:R-:W1:Y:S01]  /*14480*/  LDS.64 R6, [UR4+0x310] ;  /* 0x00031004ff067984 */ /* 0x000e620008000a00 */
        /* <DEDUP_REMOVED lines=13> */
[-C--:B------:R-:W-:Y:S01]  /*14560*/  FFMA.FTZ R68, R23, R14.reuse, R68 ;  /* 0x0000000e17447223 */ /* 0x080fe20000010044 */
[-C--:B------:R-:W-:Y:S01]  /*14570*/  FFMA.FTZ R69, R35, R14.reuse, R72 ;  /* 0x0000000e23457223 */ /* 0x080fe20000010048 */
[-C--:B------:R-:W-:Y:S01]  /*14580*/  FFMA.FTZ R15, R22, R14.reuse, R15 ;  /* 0x0000000e160f7223 */ /* 0x080fe2000001000f */
[----:B------:R-:W-:-:S03]  /*14590*/  FFMA.FTZ R14, R36, R14, R71 ;  /* 0x0000000e240e7223 */ /* 0x000fc60000010047 */
[-C--:B------:R-:W-:Y:S01]  /*145a0*/  FFMA.FTZ R72, R38, R67.reuse, R15 ;  /* 0x0000004326487223 */ /* 0x080fe2000001000f */
[-C--:B------:R-:W-:Y:S02]  /*145b0*/  FFMA.FTZ R74, R37, R67.reuse, R14 ;  /* 0x00000043254a7223 */ /* 0x080fe4000001000e */
[----:B------:R-:W3:Y:S01]  /*145c0*/  LDS.64 R14, [UR4+0x318] ;  /* 0x00031804ff0e7984 */ /* 0x000ee20008000a00 */
        /* <DEDUP_REMOVED lines=62> */
[-C--:B------:R-:W-:Y:S01]  /*149b0*/  FMUL.FTZ R0, R16, R27.reuse ;  /* 0x0000001b10007220 */ /* 0x080fe20000410000 */
[-C--:B------:R-:W-:Y:S01]  /*149c0*/  FMUL.FTZ R17, R17, R28.reuse ;  /* 0x0000001c11117220 */ /* 0x080fe20000410000 */
[----:B------:R-:W-:Y:S01]  /*149d0*/  FMUL.FTZ R64, R64, R27 ;  /* 0x0000001b40407220 */ /* 0x000fe20000410000 */
[----:B------:R-:W-:Y:S01]  /*149e0*/  FMUL.FTZ R21, R21, R28 ;  /* 0x0000001c15157220 */ /* 0x000fe20000410000 */
[----:B------:R-:W-:Y:S01]  /*149f0*/  HADD2.F32 R15, -RZ, R15.H1_H1 ;  /* 0x3000000fff0f7230 */ /* 0x000fe20000004100 */
[----:B------:R-:W-:-:S02]  /*14a00*/  F2FP.F16.F32.PACK_AB R0, RZ, R0 ;  /* 0x00000000ff00723e */ /* 0x000fc400000000ff */
[----:B------:R-:W-:Y:S02]  /*14a10*/  F2FP.F16.F32.PACK_AB R17, RZ, R17 ;  /* 0x00000011ff11723e */ /* 0x000fe400000000ff */
[----:B------:R-:W-:Y:S02]  /*14a20*/  F2FP.F16.F32.PACK_AB R64, RZ, R64 ;  /* 0x00000040ff40723e */ /* 0x000fe400000000ff */
[----:B------:R-:W-:Y:S02]  /*14a30*/  F2FP.F16.F32.PACK_AB R21, RZ, R21 ;  /* 0x00000015ff15723e */ /* 0x000fe400000000ff */
[----:B------:R-:W-:Y:S01]  /*14a40*/  PRMT R0, R0, 0x5410, R17 ;  /* 0x0000541000007816 */ /* 0x000fe20000000011 */
[-C--:B------:R-:W-:Y:S01]  /*14a50*/  FFMA.FTZ R51, R60, R15.reuse, R51 ;  /* 0x0000000f3c337223 */ /* 0x080fe20000010033 */
[----:B------:R-:W-:Y:S01]  /*14a60*/  PRMT R64, R64, 0x5410, R21 ;  /* 0x0000541040407816 */ /* 0x000fe20000000015 */
[-C--:B------:R-:W-:Y:S01]  /*14a70*/  FFMA.FTZ R54, R61, R15.reuse, R54 ;  /* 0x0000000f3d367223 */ /* 0x080fe20000010036 */
[----:B------:R-:W-:Y:S01]  /*14a80*/  FFMA.FTZ R62, R62, R15, R53 ;  /* 0x0000000f3e3e7223 */ /* 0x000fe20000010035 */
[----:B------:R-:W-:Y:S01]  /*14a90*/  FMUL.FTZ R65, R65, R26 ;  /* 0x0000001a41417220 */ /* 0x000fe20000410000 */
[----:B------:R-:W-:Y:S01]  /*14aa0*/  FMUL.FTZ R66, R66, R19 ;  /* 0x0000001342427220 */ /* 0x000fe20000410000 */
[----:B------:R-:W-:Y:S01]  /*14ab0*/  FFMA.FTZ R15, R63, R15, R44 ;  /* 0x0000000f3f0f7223 */ /* 0x000fe2000001002c */
[----:B------:R-:W-:Y:S01]  /*14ac0*/  HADD2 R32, R0, R32 ;  /* 0x0000002000207230 */ /* 0x000fe20000000000 */
[----:B--2---:R-:W-:Y:S01]  /*14ad0*/  LOP3.LUT R0, R8, 0xf000f, RZ, 0xc0, !PT ;  /* 0x000f000f08007812 */ /* 0x004fe200078ec0ff */
[----:B------:R-:W-:Y:S01]  /*14ae0*/  HADD2 R17, R64, R13 ;  /* 0x0000000d40117230 */ /* 0x000fe20000000000 */
[----:B------:R-:W-:Y:S01]  /*14af0*/  LOP3.LUT R7, R10, 0xf000f, RZ, 0xc0, !PT ;  /* 0x000f000f0a077812 */ /* 0x000fe200078ec0ff */
[----:B------:R-:W-:Y:S01]  /*14b00*/  FMUL.FTZ R62, R62, R27 ;  /* 0x0000001b3e3e7220 */ /* 0x000fe20000410000 */
[----:B------:R-:W-:Y:S01]  /*14b10*/  FMUL.FTZ R15, R15, R28 ;  /* 0x0000001c0f0f7220 */ /* 0x000fe20000410000 */
[----:B------:R-:W-:-:S02]  /*14b20*/  LOP3.LUT R4, R8, 0xf000f0, RZ, 0xc0, !PT ;  /* 0x00f000f008047812 */ /* 0x000fc400078ec0ff */
[----:B------:R-:W-:Y:S02]  /*14b30*/  SHF.R.U32.HI R13, RZ, 0x8, R8 ;  /* 0x00000008ff0d7819 */ /* 0x000fe40000011608 */
[----:B------:R-:W-:Y:S02]  /*14b40*/  LOP3.LUT R6, R9, 0xf000f, RZ, 0xc0, !PT ;  /* 0x000f000f09067812 */ /* 0x000fe400078ec0ff */
[----:B------:R-:W-:Y:S02]  /*14b50*/  F2FP.F16.F32.PACK_AB R65, RZ, R65 ;  /* 0x00000041ff41723e */ /* 0x000fe400000000ff */
[----:B------:R-:W-:Y:S02]  /*14b60*/  F2FP.F16.F32.PACK_AB R66, RZ, R66 ;  /* 0x00000042ff42723e */ /* 0x000fe400000000ff */
[----:B------:R-:W-:Y:S01]  /*14b70*/  LOP3.LUT R8, R11, 0xf000f, RZ, 0xc0, !PT ;  /* 0x000f000f0b087812 */ /* 0x000fe200078ec0ff */
[--C-:B0-----:R-:W-:Y:S01]  /*14b80*/  HADD2.F32 R5, -RZ, R2.reuse.H0_H0 ;  /* 0x20000002ff057230 */ /* 0x101fe20000004100 */
[----:B------:R-:W-:Y:S01]  /*14b90*/  LOP3.LUT R0, R0, 0x64006400, RZ, 0xfc, !PT ;  /* 0x6400640000007812 */ /* 0x000fe200078efcff */
[----:B------:R-:W-:Y:S01]  /*14ba0*/  HADD2.F32 R37, -RZ, R2.H1_H1 ;  /* 0x30000002ff257230 */ /* 0x000fe20000004100 */
[----:B------:R-:W-:-:S02]  /*14bb0*/  LOP3.LUT R7, R7, 0x64006400, RZ, 0xfc, !PT ;  /* 0x6400640007077812 */ /* 0x000fc400078efcff */
[----:B------:R-:W-:Y:S02]  /*14bc0*/  LOP3.LUT R6, R6, 0x64006400, RZ, 0xfc, !PT ;  /* 0x6400640006067812 */ /* 0x000fe400078efcff */
[----:B------:R-:W-:Y:S02]  /*14bd0*/  PRMT R65, R65, 0x5410, R66 ;  /* 0x0000541041417816 */ /* 0x000fe40000000042 */
[----:B------:R-:W-:Y:S02]  /*14be0*/  F2FP.F16.F32.PACK_AB R62, RZ, R62 ;  /* 0x0000003eff3e723e */ /* 0x000fe400000000ff */
[----:B------:R-:W-:Y:S02]  /*14bf0*/  F2FP.F16.F32.PACK_AB R15, RZ, R15 ;  /* 0x0000000fff0f723e */ /* 0x000fe400000000ff */
[----:B------:R-:W-:Y:S01]  /*14c00*/  LOP3.LUT R2, R8, 0x64006400, RZ, 0xfc, !PT ;  /* 0x6400640008027812 */ /* 0x000fe200078efcff */
[----:B------:R-:W-:Y:S01]  /*14c10*/  HADD2 R0, R0, -1032, -1032 ;  /* 0xe408e40800007430 */ /* 0x000fe20000000000 */
[----:B------:R-:W-:Y:S01]  /*14c20*/  PRMT R62, R62, 0x5410, R15 ;  /* 0x000054103e3e7816 */ /* 0x000fe2000000000f */
[----:B------:R-:W-:-:S02]  /*14c30*/  HADD2 R7, R7, -1032, -1032 ;  /* 0xe408e40807077430 */ /* 0x000fc40000000000 */
[----:B------:R-:W-:Y:S02]  /*14c40*/  HADD2 R6, R6, -1032, -1032 ;  /* 0xe408e40806067430 */ /* 0x000fe40000000000 */
[----:B------:R-:W-:Y:S02]  /*14c50*/  HFMA2 R16, R65, 1, 1, R12 ;  /* 0x3c003c0041107831 */ /* 0x000fe4000000000c */
[----:B------:R-:W-:Y:S01]  /*14c60*/  HADD2 R15, R2, -1032, -1032 ;  /* 0xe408e408020f7430 */ /* 0x000fe20000000000 */
[----:B------:R-:W-:Y:S01]  /*14c70*/  LOP3.LUT R14, R9, 0xf000f0, RZ, 0xc0, !PT ;  /* 0x00f000f0090e7812 */ /* 0x000fe200078ec0ff */
[--C-:B------:R-:W-:Y:S01]  /*14c80*/  HADD2.F32 R44, -RZ, R3.reuse.H0_H0 ;  /* 0x20000003ff2c7230 */ /* 0x100fe20000004100 */
[----:B------:R-:W-:Y:S01]  /*14c90*/  SHF.R.U32.HI R12, RZ, 0x8, R9 ;  /* 0x00000008ff0c7819 */ /* 0x000fe20000011609 */
[----:B------:R-:W-:Y:S01]  /*14ca0*/  HADD2.F32 R43, -RZ, R3.H1_H1 ;  /* 0x30000003ff2b7230 */ /* 0x000fe20000004100 */
[----:B------:R-:W0:Y:S01]  /*14cb0*/  LDS.64 R8, [UR4+0x28] ;  /* 0x00002804ff087984 */ /* 0x000e220008000a00 */
[----:B------:R-:W-:-:S02]  /*14cc0*/  HADD2.F32 R3, -RZ, R0.H0_H0 ;  /* 0x20000000ff037230 */ /* 0x000fc40000004100 */
[----:B------:R-:W-:Y:S02]  /*14cd0*/  HADD2.F32 R23, -RZ, R0.H1_H1 ;  /* 0x30000000ff177230 */ /* 0x000fe40000004100 */
[--C-:B------:R-:W-:Y:S02]  /*14ce0*/  HADD2.F32 R2, -RZ, R7.reuse.H0_H0 ;  /* 0x20000007ff027230 */ /* 0x100fe40000004100 */
[----:B------:R-:W-:Y:S01]  /*14cf0*/  HADD2.F32 R22, -RZ, R7.H1_H1 ;  /* 0x30000007ff167230 */ /* 0x000fe20000004100 */
[----:B------:R-:W-:Y:S01]  /*14d00*/  LOP3.LUT R7, R4, 0x64006400, RZ, 0xfc, !PT ;  /* 0x6400640004077812 */ /* 0x000fe200078efcff */
[--C-:B------:R-:W-:Y:S02]  /*14d10*/  HADD2.F32 R0, -RZ, R6.reuse.H0_H0 ;  /* 0x20000006ff007230 */ /* 0x100fe40000004100 */
[----:B------:R-:W-:Y:S02]  /*14d20*/  HADD2.F32 R4, -RZ, R15.H0_H0 ;  /* 0x2000000fff047230 */ /* 0x000fe40000004100 */
[----:B------:R-:W-:Y:S01]  /*14d30*/  FFMA.FTZ R39, R5, R2, RZ ;  /* 0x0000000205277223 */ /* 0x000fe200000100ff */
[----:B------:R-:W-:-:S02]  /*14d40*/  HADD2.F32 R21, -RZ, R6.H1_H1 ;  /* 0x30000006ff157230 */ /* 0x000fc40000004100 */
[----:B------:R-:W-:Y:S01]  /*14d50*/  FFMA.FTZ R6, R3, R5, RZ ;  /* 0x0000000503067223 */ /* 0x000fe200000100ff */
[----:B------:R-:W-:Y:S02]  /*14d60*/  HADD2.F32 R40, -RZ, R15.H1_H1 ;  /* 0x3000000fff287230 */ /* 0x000fe40000004100 */
[C---:B------:R-:W-:Y:S01]  /*14d70*/  FFMA.FTZ R38, R5.reuse, R0, RZ ;  /* 0x0000000005267223 */ /* 0x040fe200000100ff */
[----:B------:R-:W-:Y:S01]  /*14d80*/  LOP3.LUT R35, R10, 0xf000f0, RZ, 0xc0, !PT ;  /* 0x00f000f00a237812 */ /* 0x000fe200078ec0ff */
[----:B------:R-:W-:Y:S01]  /*14d90*/  FFMA.FTZ R5, R5, R4, RZ ;  /* 0x0000000405057223 */ /* 0x000fe200000100ff */
[----:B------:R-:W-:Y:S02]  /*14da0*/  LOP3.LUT R36, R11, 0xf000f0, RZ, 0xc0, !PT ;  /* 0x00f000f00b247812 */ /* 0x000fe400078ec0ff */
[----:B------:R-:W-:Y:S01]  /*14db0*/  LOP3.LUT R35, R35, 0x64006400, RZ, 0xfc, !PT ;  /* 0x6400640023237812 */ /* 0x000fe200078efcff */
[----:B------:R-:W-:Y:S01]  /*14dc0*/  FFMA.FTZ R52, R37, R40, R5 ;  /* 0x0000002825347223 */ /* 0x000fe20000010005 */
[----:B------:R-:W-:-:S02]  /*14dd0*/  LOP3.LUT R15, R14, 0x64006400, RZ, 0xfc, !PT ;  /* 0x640064000e0f7812 */ /* 0x000fc400078efcff */
[----:B------:R-:W-:Y:S01]  /*14de0*/  LOP3.LUT R5, R36, 0x64006400, RZ, 0xfc, !PT ;  /* 0x6400640024057812 */ /* 0x000fe200078efcff */
[----:B------:R-:W-:Y:S01]  /*14df0*/  FMUL.FTZ R51, R51, R26 ;  /* 0x0000001a33337220 */ /* 0x000fe20000410000 */
[----:B------:R-:W-:Y:S01]  /*14e00*/  FMUL.FTZ R54, R54, R19 ;  /* 0x0000001336367220 */ /* 0x000fe20000410000 */
[-C--:B------:R-:W-:Y:S02]  /*14e10*/  HFMA2 R7, R7, R24.reuse.H0_H0, -72, -72 ;  /* 0xd480d48007077431 */ /* 0x080fe40000040018 */
[----:B------:R-:W-:Y:S01]  /*14e20*/  FFMA.FTZ R14, R23, R37, R6 ;  /* 0x00000025170e7223 */ /* 0x000fe20000010006 */
[-C--:B------:R-:W-:Y:S02]  /*14e30*/  HFMA2 R35, R35, R24.reuse.H0_H0, -72, -72 ;  /* 0xd480d48023237431 */ /* 0x080fe40000040018 */
[-C--:B------:R-:W-:Y:S02]  /*14e40*/  HFMA2 R15, R15, R24.reuse.H0_H0, -72, -72 ;  /* 0xd480d4800f0f7431 */ /* 0x080fe40000040018 */
[----:B------:R-:W-:Y:S01]  /*14e50*/  HFMA2 R6, R5, R24.H0_H0, -72, -72 ;  /* 0xd480d48005067431 */ /* 0x000fe20000040018 */
[----:B------:R-:W-:Y:S01]  /*14e60*/  F2FP.F16.F32.PACK_AB R51, RZ, R51 ;  /* 0x00000033ff33723e */ /* 0x000fe200000000ff */
[----:B------:R-:W-:Y:S01]  /*14e70*/  FFMA.FTZ R45, R37, R21, R38 ;  /* 0x00000015252d7223 */ /* 0x000fe20000010026 */
[----:B------:R-:W-:Y:S01]  /*14e80*/  F2FP.F16.F32.PACK_AB R54, RZ, R54 ;  /* 0x00000036ff36723e */ /* 0x000fe200000000ff */
[----:B------:R-:W-:-:S02]  /*14e90*/  HADD2.F32 R41, -RZ, R7.H0_H0 ;  /* 0x20000007ff297230 */ /* 0x000fc40000004100 */
[--C-:B------:R-:W-:Y:S02]  /*14ea0*/  HADD2.F32 R5, -RZ, R35.reuse.H0_H0 ;  /* 0x20000023ff057230 */ /* 0x100fe40000004100 */
[----:B------:R-:W-:Y:S02]  /*14eb0*/  HADD2.F32 R38, -RZ, R35.H1_H1 ;  /* 0x30000023ff267230 */ /* 0x000fe40000004100 */
[----:B------:R-:W-:Y:S01]  /*14ec0*/  FFMA.FTZ R50, R37, R22, R39 ;  /* 0x0000001625327223 */ /* 0x000fe20000010027 */
[----:B------:R-:W-:Y:S02]  /*14ed0*/  HADD2.F32 R42, -RZ, R15.H0_H0 ;  /* 0x2000000fff2a7230 */ /* 0x000fe40000004100 */
[--C-:B------:R-:W-:Y:S01]  /*14ee0*/  HADD2.F32 R35, -RZ, R6.reuse.H0_H0 ;  /* 0x20000006ff237230 */ /* 0x100fe20000004100 */
[----:B------:R-:W-:Y:S01]  /*14ef0*/  PRMT R51, R51, 0x5410, R54 ;  /* 0x0000541033337816 */ /* 0x000fe20000000036 */
[----:B------:R-:W-:Y:S02]  /*14f00*/  HADD2.F32 R36, -RZ, R7.H1_H1 ;  /* 0x30000007ff247230 */ /* 0x000fe40000004100 */
[----:B------:R-:W-:Y:S01]  /*14f10*/  FFMA.FTZ R7, R41, R44, R14 ;  /* 0x0000002c29077223 */ /* 0x000fe2000001000e */
[----:B------:R-:W-:Y:S01]  /*14f20*/  HADD2.F32 R39, -RZ, R15.H1_H1 ;  /* 0x3000000fff277230 */ /* 0x000fe20000004100 */
[----:B------:R-:W-:Y:S01]  /*14f30*/  LOP3.LUT R14, R13, 0xf000f, RZ, 0xc0, !PT ;  /* 0x000f000f0d0e7812 */ /* 0x000fe200078ec0ff */
[----:B------:R-:W-:-:S02]  /*14f40*/  HADD2.F32 R37, -RZ, R6.H1_H1 ;  /* 0x30000006ff257230 */ /* 0x000fc40000004100 */
[C---:B------:R-:W-:Y:S01]  /*14f50*/  FFMA.FTZ R6, R44.reuse, R42, R45 ;  /* 0x0000002a2c067223 */ /* 0x040fe2000001002d */
[C---:B------:R-:W-:Y:S01]  /*14f60*/  FFMA.FTZ R15, R44.reuse, R5, R50 ;  /* 0x000000052c0f7223 */ /* 0x040fe20000010032 */
[----:B------:R-:W-:Y:S01]  /*14f70*/  FFMA.FTZ R52, R44, R35, R52 ;  /* 0x000000232c347223 */ /* 0x000fe20000010034 */
[----:B------:R-:W-:Y:S01]  /*14f80*/  SHF.R.U32.HI R10, RZ, 0x8, R10 ;  /* 0x00000008ff0a7819 */ /* 0x000fe2000001160a */
[----:B------:R-:W-:Y:S01]  /*14f90*/  HFMA2 R33, R51, 1, 1, R33 ;  /* 0x3c003c0033217831 */ /* 0x000fe20000000021 */
[----:B------:R-:W-:Y:S01]  /*14fa0*/  LOP3.LUT R14, R14, 0x64006400, RZ, 0xfc, !PT ;  /* 0x640064000e0e7812 */ /* 0x000fe200078efcff */
[----:B------:R-:W-:Y:S01]  /*14fb0*/  FFMA.FTZ R51, R36, R43, R7 ;  /* 0x0000002b24337223 */ /* 0x000fe20000010007 */
[C---:B------:R-:W-:Y:S01]  /*14fc0*/  FFMA.FTZ R53, R43.reuse, R39, R6 ;  /* 0x000000272b357223 */ /* 0x040fe20000010006 */
[C---:B------:R-:W-:Y:S01]  /*14fd0*/  FFMA.FTZ R55, R43.reuse, R38, R15 ;  /* 0x000000262b377223 */ /* 0x040fe2000001000f */
[----:B------:R-:W-:Y:S01]  /*14fe0*/  FFMA.FTZ R56, R43, R37, R52 ;  /* 0x000000252b387223 */ /* 0x000fe20000010034 */
[----:B------:R-:W-:Y:S01]  /*14ff0*/  SHF.R.U32.HI R11, RZ, 0x8, R11 ;  /* 0x00000008ff0b7819 */ /* 0x000fe2000001160b */
[----:B------:R-:W1:Y:S01]  /*15000*/  LDS.64 R6, [UR4+0xa0] ;  /* 0x0000a004ff067984 */ /* 0x000e620008000a00 */
[----:B------:R-:W-:Y:S01]  /*15010*/  LOP3.LUT R43, R10, 0xf000f, RZ, 0xc0, !PT ;  /* 0x000f000f0a2b7812 */ /* 0x000fe200078ec0ff */
[----:B------:R-:W-:Y:S01]  /*15020*/  HADD2 R14, R14, -1032, -1032 ;  /* 0xe408e4080e0e7430 */ /* 0x000fe20000000000 */
[----:B------:R-:W-:-:S02]  /*15030*/  LOP3.LUT R15, R12, 0xf000f, RZ, 0xc0, !PT ;  /* 0x000f000f0c0f7812 */ /* 0x000fc400078ec0ff */
[----:B------:R-:W-:Y:S02]  /*15040*/  LOP3.LUT R44, R11, 0xf000f, RZ, 0xc0, !PT ;  /* 0x000f000f0b2c7812 */ /* 0x000fe400078ec0ff */
[----:B------:R-:W-:Y:S01]  /*15050*/  LOP3.LUT R43, R43, 0x64006400, RZ, 0xfc, !PT ;  /* 0x640064002b2b7812 */ /* 0x000fe200078efcff */
[--C-:B0-----:R-:W-:Y:S01]  /*15060*/  HADD2.F32 R52, -RZ, R8.reuse.H0_H0 ;  /* 0x20000008ff347230 */ /* 0x101fe20000004100 */
[----:B------:R-:W-:Y:S01]  /*15070*/  LOP3.LUT R15, R15, 0x64006400, RZ, 0xfc, !PT ;  /* 0x640064000f0f7812 */ /* 0x000fe200078efcff */
[----:B------:R-:W-:Y:S01]  /*15080*/  HADD2.F32 R59, -RZ, R8.H1_H1 ;  /* 0x30000008ff3b7230 */ /* 0x000fe20000004100 */
[----:B------:R-:W-:Y:S01]  /*15090*/  LOP3.LUT R44, R44, 0x64006400, RZ, 0xfc, !PT ;  /* 0x640064002c2c7812 */ /* 0x000fe200078efcff */
[----:B------:R-:W-:Y:S02]  /*150a0*/  HADD2.F32 R50, -RZ, R14.H0_H0 ;  /* 0x2000000eff327230 */ /* 0x000fe40000004100 */
[----:B------:R-:W-:Y:S02]  /*150b0*/  HADD2 R8, R43, -1032, -1032 ;  /* 0xe408e4082b087430 */ /* 0x000fe40000000000 */
[----:B------:R-:W-:-:S02]  /*150c0*/  HADD2 R15, R15, -1032, -1032 ;  /* 0xe408e4080f0f7430 */ /* 0x000fc40000000000 */
[----:B------:R-:W-:Y:S02]  /*150d0*/  HADD2 R54, R44, -1032, -1032 ;  /* 0xe408e4082c367430 */ /* 0x000fe40000000000 */
[----:B------:R-:W-:Y:S01]  /*150e0*/  FFMA.FTZ R60, R50, R52, R51 ;  /* 0x00000034323c7223 */ /* 0x000fe20000010033 */
[--C-:B------:R-:W-:Y:S02]  /*150f0*/  HADD2.F32 R44, -RZ, R8.reuse.H0_H0 ;  /* 0x20000008ff2c7230 */ /* 0x100fe40000004100 */
[----:B------:R-:W-:Y:S01]  /*15100*/  HADD2.F32 R51, -RZ, R8.H1_H1 ;  /* 0x30000008ff337230 */ /* 0x000fe20000004100 */
[----:B------:R-:W-:Y:S01]  /*15110*/  LOP3.LUT R8, R11, 0xf000f0, RZ, 0xc0, !PT ;  /* 0x00f000f00b087812 */ /* 0x000fe200078ec0ff */
[----:B------:R-:W-:Y:S02]  /*15120*/  HADD2.F32 R45, -RZ, R15.H0_H0 ;  /* 0x2000000fff2d7230 */ /* 0x000fe40000004100 */
[----:B------:R-:W-:Y:S01]  /*15130*/  FFMA.FTZ R64, R52, R44, R55 ;  /* 0x0000002c34407223 */ /* 0x000fe20000010037 */
[----:B------:R-:W-:Y:S01]  /*15140*/  HADD2.F32 R43, -RZ, R54.H0_H0 ;  /* 0x20000036ff2b7230 */ /* 0x000fe20000004100 */
[----:B------:R-:W-:Y:S01]  /*15150*/  LOP3.LUT R55, R8, 0x64006400, RZ, 0xfc, !PT ;  /* 0x6400640008377812 */ /* 0x000fe200078efcff */
[--C-:B------:R-:W-:Y:S01]  /*15160*/  HADD2.F32 R61, -RZ, R9.reuse.H0_H0 ;  /* 0x20000009ff3d7230 */ /* 0x100fe20000004100 */
[----:B------:R-:W-:Y:S01]  /*15170*/  LOP3.LUT R10, R10, 0xf000f0, RZ, 0xc0, !PT ;  /* 0x00f000f00a0a7812 */ /* 0x000fe200078ec0ff */
[----:B------:R-:W-:-:S02]  /*15180*/  HADD2.F32 R63, -RZ, R9.H1_H1 ;  /* 0x30000009ff3f7230 */ /* 0x000fc40000004100 */
[----:B------:R-:W-:Y:S01]  /*15190*/  HADD2 R18, R62, R18 ;  /* 0x000000123e127230 */ /* 0x000fe20000000000 */
[----:B------:R-:W0:Y:S01]  /*151a0*/  LDS.64 R8, [UR4+0xa8] ;  /* 0x0000a804ff087984 */ /* 0x000e220008000a00 */
[----:B------:R-:W-:Y:S01]  /*151b0*/  LOP3.LUT R13, R13, 0xf000f0, RZ, 0xc0, !PT ;  /* 0x00f000f00d0d7812 */ /* 0x000fe200078ec0ff */
[----:B------:R-:W-:Y:S01]  /*151c0*/  FFMA.FTZ R62, R52, R45, R53 ;  /* 0x0000002d343e7223 */ /* 0x000fe20000010035 */
[----:B------:R-:W-:Y:S01]  /*151d0*/  LOP3.LUT R12, R12, 0xf000f0, RZ, 0xc0, !PT ;  /* 0x00f000f00c0c7812 */ /* 0x000fe200078ec0ff */
[----:B------:R-:W-:Y:S01]  /*151e0*/  FFMA.FTZ R65, R52, R43, R56 ;  /* 0x0000002b34417223 */ /* 0x000fe20000010038 */
[----:B------:R-:W-:Y:S01]  /*151f0*/  FMUL.FTZ R67, R67, R26 ;  /* 0x0000001a43437220 */ /* 0x000fe20000410000 */
[----:B------:R-:W-:Y:S01]  /*15200*/  FMUL.FTZ R68, R68, R19 ;  /* 0x0000001344447220 */ /* 0x000fe20000410000 */
[----:B------:R-:W-:Y:S01]  /*15210*/  HADD2.F32 R52, -RZ, R15.H1_H1 ;  /* 0x3000000fff347230 */ /* 0x000fe20000004100 */
[----:B------:R-:W-:Y:S02]  /*15220*/  LOP3.LUT R15, R10, 0x64006400, RZ, 0xfc, !PT ;  /* 0x640064000a0f7812 */ /* 0x000fe400078efcff */
[----:B------:R-:W-:-:S02]  /*15230*/  LOP3.LUT R13, R13, 0x64006400, RZ, 0xfc, !PT ;  /* 0x640064000d0d7812 */ /* 0x000fc400078efcff */
[----:B------:R-:W-:Y:S01]  /*15240*/  LOP3.LUT R11, R12, 0x64006400, RZ, 0xfc, !PT ;  /* 0x640064000c0b7812 */ /* 0x000fe200078efcff */
[-C--:B------:R-:W-:Y:S01]  /*15250*/  HFMA2 R15, R15, R24.reuse.H0_H0, -72, -72 ;  /* 0xd480d4800f0f7431 */ /* 0x080fe20000040018 */
[----:B------:R-:W-:Y:S02]  /*15260*/  F2FP.F16.F32.PACK_AB R67, RZ, R67 ;  /* 0x00000043ff43723e */ /* 0x000fe400000000ff */
[----:B------:R-:W-:Y:S01]  /*15270*/  F2FP.F16.F32.PACK_AB R68, RZ, R68 ;  /* 0x00000044ff44723e */ /* 0x000fe200000000ff */
[----:B------:R-:W-:Y:S02]  /*15280*/  HADD2.F32 R53, -RZ, R14.H1_H1 ;  /* 0x3000000eff357230 */ /* 0x000fe40000004100 */
[-C--:B------:R-:W-:Y:S02]  /*15290*/  HFMA2 R13, R13, R24.reuse.H0_H0, -72, -72 ;  /* 0xd480d4800d0d7431 */ /* 0x080fe40000040018 */
[----:B------:R-:W-:Y:S02]  /*152a0*/  HADD2.F32 R54, -RZ, R54.H1_H1 ;  /* 0x30000036ff367230 */ /* 0x000fe40000004100 */
[----:B------:R-:W-:-:S02]  /*152b0*/  HFMA2 R11, R11, R24.H0_H0, -72, -72 ;  /* 0xd480d4800b0b7431 */ /* 0x000fc40000040018 */
[----:B------:R-:W-:Y:S01]  /*152c0*/  HFMA2 R10, R55, R24.H0_H0, -72, -72 ;  /* 0xd480d480370a7431 */ /* 0x000fe20000040018 */
[----:B------:R-:W-:Y:S01]  /*152d0*/  PRMT R67, R67, 0x5410, R68 ;  /* 0x0000541043437816 */ /* 0x000fe20000000044 */
        /* <DEDUP_REMOVED lines=8> */
[----:B------:R-:W-:Y:S02]  /*15360*/  HFMA2 R34, R67, 1, 1, R34 ;  /* 0x3c003c0043227831 */ /* 0x000fe40000000022 */
[----:B------:R-:W-:Y:S01]  /*15370*/  FFMA.FTZ R67, R61, R57, R64 ;  /* 0x000000393d437223 */ /* 0x000fe20000010040 */
[----:B------:R-:W-:Y:S01]  /*15380*/  FFMA.FTZ R65, R55, R61, R60 ;  /* 0x0000003d37417223 */ /* 0x000fe2000001003c */
[C---:B------:R-:W-:Y:S01]  /*15390*/  FFMA.FTZ R14, R61.reuse, R56, R62 ;  /* 0x000000383d0e7223 */ /* 0x040fe2000001003e */
[----:B------:R-:W-:Y:S01]  /*153a0*/  FFMA.FTZ R64, R61, R58, R59 ;  /* 0x0000003a3d407223 */ /* 0x000fe2000001003b */
[----:B------:R-:W-:Y:S02]  /*153b0*/  HADD2.F32 R61, -RZ, R11.H1_H1 ;  /* 0x3000000bff3d7230 */ /* 0x000fe40000004100 */
[----:B-1----:R-:W-:Y:S02]  /*153c0*/  HADD2.F32 R11, -RZ, R6.H0_H0 ;  /* 0x20000006ff0b7230 */ /* 0x002fe40000004100 */
[----:B------:R-:W-:-:S02]  /*153d0*/  HADD2.F32 R62, -RZ, R13.H1_H1 ;  /* 0x3000000dff3e7230 */ /* 0x000fc40000004100 */
[----:B------:R-:W-:Y:S02]  /*153e0*/  HADD2.F32 R59, -RZ, R10.H1_H1 ;  /* 0x3000000aff3b7230 */ /* 0x000fe40000004100 */
[----:B------:R-:W-:Y:S01]  /*153f0*/  FFMA.FTZ R10, R3, R11, RZ ;  /* 0x0000000b030a7223 */ /* 0x000fe200000100ff */
[----:B------:R-:W-:Y:S02]  /*15400*/  HADD2.F32 R60, -RZ, R15.H1_H1 ;  /* 0x3000000fff3c7230 */ /* 0x000fe40000004100 */
[----:B------:R-:W-:Y:S02]  /*15410*/  HADD2.F32 R6, -RZ, R6.H1_H1 ;  /* 0x30000006ff067230 */ /* 0x000fe40000004100 */
[----:B------:R-:W-:Y:S01]  /*15420*/  FFMA.FTZ R13, R62, R63, R65 ;  /* 0x0000003f3e0d7223 */ /* 0x000fe20000010041 */
[----:B------:R-:W-:Y:S01]  /*15430*/  FFMA.FTZ R66, R0, R11, RZ ;  /* 0x0000000b00427223 */ /* 0x000fe200000100ff */
[----:B------:R-:W-:Y:S01]  /*15440*/  FFMA.FTZ R15, R63, R59, R64 ;  /* 0x0000003b3f0f7223 */ /* 0x000fe20000010040 */
[----:B------:R-:W-:Y:S01]  /*15450*/  FFMA.FTZ R65, R2, R11, RZ ;  /* 0x0000000b02417223 */ /* 0x000fe200000100ff */
[----:B------:R-:W-:-:S02]  /*15460*/  HADD2.F32 R64, -RZ, R7.H0_H0 ;  /* 0x20000007ff407230 */ /* 0x000fc40000004100 */
[----:B------:R-:W-:Y:S01]  /*15470*/  FFMA.FTZ R11, R4, R11, RZ ;  /* 0x0000000b040b7223 */ /* 0x000fe200000100ff */
[C---:B------:R-:W-:Y:S01]  /*15480*/  FFMA.FTZ R14, R63.reuse, R61, R14 ;  /* 0x0000003d3f0e7223 */ /* 0x040fe2000001000e */
[----:B------:R-:W-:Y:S01]  /*15490*/  FFMA.FTZ R12, R63, R60, R67 ;  /* 0x0000003c3f0c7223 */ /* 0x000fe20000010043 */
[-C--:B------:R-:W-:Y:S01]  /*154a0*/  FFMA.FTZ R10, R23, R6.reuse, R10 ;  /* 0x00000006170a7223 */ /* 0x080fe2000001000a */
        /* <DEDUP_REMOVED lines=16> */
[----:B------:R-:W-:Y:S01]  /*155b0*/  FFMA.FTZ R9, R45, R6, R64 ;  /* 0x000000062d097223 */ /* 0x000fe20000010040 */
[----:B------:R-:W-:-:S02]  /*155c0*/  HADD2.F32 R8, -RZ, R8.H1_H1 ;  /* 0x30000008ff087230 */ /* 0x000fc40000004100 */
[-C--:B------:R-:W-:Y:S01]  /*155d0*/  FFMA.FTZ R11, R43, R6.reuse, R68 ;  /* 0x000000062b0b7223 */ /* 0x080fe20000010044 */
[----:B------:R-:W-:Y:S01]  /*155e0*/  FFMA.FTZ R66, R44, R6, R67 ;  /* 0x000000062c427223 */ /* 0x000fe20000010043 */
[----:B------:R-:W-:Y:S01]  /*155f0*/  IMAD.WIDE R128, R117, 0x4, R128 ;  /* 0x0000000475807825 */ /* 0x000fe200078e0280 */
[----:B------:R-:W0:Y:S03]  /*15600*/  LDS.64 R6, [UR4+0x120] ;  /* 0x00012004ff067984 */ /* 0x000e260008000a00 */
[-C--:B------:R-:W-:Y:S01]  /*15610*/  FFMA.FTZ R64, R53, R8.reuse, R10 ;  /* 0x0000000835407223 */ /* 0x080fe2000001000a */
[-C--:B------:R-:W-:Y:S01]  /*15620*/  FFMA.FTZ R69, R52, R8.reuse, R9 ;  /* 0x0000000834457223 */ /* 0x080fe20000010009 */
[-C--:B------:R-:W-:Y:S01]  /*15630*/  FFMA.FTZ R66, R51, R8.reuse, R66 ;  /* 0x0000000833427223 */ /* 0x080fe20000010042 */
[----:B------:R-:W-:Y:S02]  /*15640*/  FFMA.FTZ R71, R54, R8, R11 ;  /* 0x0000000836477223 */ /* 0x000fe4000001000b */
[----:B------:R-:W2:Y:S01]  /*15650*/  LDG.E.128.CONSTANT R8, desc[UR8][R128.64] ;  /* 0x0000000880087981 */ /* 0x000ea2000c1e9d00 */
[-C--:B------:R-:W-:Y:S01]  /*15660*/  FFMA.FTZ R67, R55, R63.reuse, R64 ;  /* 0x0000003f37437223 */ /* 0x080fe20000010040 */
[----:B------:R-:W-:Y:S01]  /*15670*/  FFMA.FTZ R64, R56, R63, R69 ;  /* 0x0000003f38407223 */ /* 0x000fe20000010045 */
[----:B------:R-:W-:Y:S01]  /*15680*/  FMUL.FTZ R13, R13, R26 ;  /* 0x0000001a0d0d7220 */ /* 0x000fe20000410000 */
[----:B------:R-:W-:Y:S01]  /*15690*/  FMUL.FTZ R12, R12, R27 ;  /* 0x0000001b0c0c7220 */ /* 0x000fe20000410000 */
[-C--:B------:R-:W-:Y:S01]  /*156a0*/  FFMA.FTZ R69, R57, R63.reuse, R66 ;  /* 0x0000003f39457223 */ /* 0x080fe20000010042 */
[----:B------:R-:W-:Y:S01]  /*156b0*/  FFMA.FTZ R70, R58, R63, R71 ;  /* 0x0000003f3a467223 */ /* 0x000fe20000010047 */
[----:B------:R-:W-:Y:S01]  /*156c0*/  FFMA.FTZ R66, R61, R65, R64 ;  /* 0x000000413d427223 */ /* 0x000fe20000010040 */
[----:B------:R-:W-:Y:S01]  /*156d0*/  FMUL.FTZ R63, R14, R19 ;  /* 0x000000130e3f7220 */ /* 0x000fe20000410000 */
[----:B------:R-:W-:Y:S01]  /*156e0*/  FMUL.FTZ R64, R15, R28 ;  /* 0x0000001c0f407220 */ /* 0x000fe20000410000 */
[----:B------:R-:W-:-:S02]  /*156f0*/  F2FP.F16.F32.PACK_AB R14, RZ, R13 ;  /* 0x0000000dff0e723e */ /* 0x000fc400000000ff */
[----:B------:R-:W-:Y:S01]  /*15700*/  F2FP.F16.F32.PACK_AB R15, RZ, R12 ;  /* 0x0000000cff0f723e */ /* 0x000fe200000000ff */
[-C--:B------:R-:W-:Y:S01]  /*15710*/  FFMA.FTZ R67, R62, R65.reuse, R67 ;  /* 0x000000413e437223 */ /* 0x080fe20000010043 */
[----:B------:R-:W1:Y:S01]  /*15720*/  LDS.64 R12, [UR4+0x128] ;  /* 0x00012804ff0c7984 */ /* 0x000e620008000a00 */
[-C--:B------:R-:W-:Y:S01]  /*15730*/  FFMA.FTZ R68, R60, R65.reuse, R69 ;  /* 0x000000413c447223 */ /* 0x080fe20000010045 */
[----:B------:R-:W-:Y:S01]  /*15740*/  FFMA.FTZ R65, R59, R65, R70 ;  /* 0x000000413b417223 */ /* 0x000fe20000010046 */
[----:B------:R-:W-:Y:S01]  /*15750*/  F2FP.F16.F32.PACK_AB R63, RZ, R63 ;  /* 0x0000003fff3f723e */ /* 0x000fe200000000ff */
[----:B------:R-:W-:Y:S01]  /*15760*/  FMUL.FTZ R67, R67, R26 ;  /* 0x0000001a43437220 */ /* 0x000fe20000410000 */
[----:B------:R-:W-:Y:S01]  /*15770*/  FMUL.FTZ R66, R66, R19 ;  /* 0x0000001342427220 */ /* 0x000fe20000410000 */
[----:B------:R-:W-:Y:S01]  /*15780*/  FMUL.FTZ R68, R68, R27 ;  /* 0x0000001b44447220 */ /* 0x000fe20000410000 */
[----:B------:R-:W-:Y:S01]  /*15790*/  FMUL.FTZ R65, R65, R28 ;  /* 0x0000001c41417220 */ /* 0x000fe20000410000 */
[----:B------:R-:W-:-:S02]  /*157a0*/  F2FP.F16.F32.PACK_AB R64, RZ, R64 ;  /* 0x00000040ff40723e */ /* 0x000fc400000000ff */
[----:B------:R-:W-:Y:S02]  /*157b0*/  PRMT R14, R14, 0x5410, R63 ;  /* 0x000054100e0e7816 */ /* 0x000fe4000000003f */
[----:B------:R-:W-:Y:S02]  /*157c0*/  F2FP.F16.F32.PACK_AB R67, RZ, R67 ;  /* 0x00000043ff43723e */ /* 0x000fe400000000ff */
[----:B------:R-:W-:Y:S02]  /*157d0*/  F2FP.F16.F32.PACK_AB R66, RZ, R66 ;  /* 0x00000042ff42723e */ /* 0x000fe400000000ff */
[----:B------:R-:W-:Y:S02]  /*157e0*/  F2FP.F16.F32.PACK_AB R68, RZ, R68 ;  /* 0x00000044ff44723e */ /* 0x000fe400000000ff */
[----:B------:R-:W-:Y:S02]  /*157f0*/  F2FP.F16.F32.PACK_AB R65, RZ, R65 ;  /* 0x00000041ff41723e */ /* 0x000fe400000000ff */
[----:B------:R-:W-:Y:S01]  /*15800*/  PRMT R15, R15, 0x5410, R64 ;  /* 0x000054100f0f7816 */ /* 0x000fe20000000040 */
[----:B------:R-:W-:Y:S01]  /*15810*/  HFMA2 R49, R14, 1, 1, R49 ;  /* 0x3c003c000e317831 */ /* 0x000fe20000000031 */
[----:B------:R-:W-:-:S02]  /*15820*/  PRMT R67, R67, 0x5410, R66 ;  /* 0x0000541043437816 */ /* 0x000fc40000000042 */
[----:B------:R-:W-:Y:S01]  /*15830*/  PRMT R68, R68, 0x5410, R65 ;  /* 0x0000541044447816 */ /* 0x000fe20000000041 */
[----:B------:R-:W-:Y:S02]  /*15840*/  HADD2 R48, R15, R48 ;  /* 0x000000300f307230 */ /* 0x000fe40000000000 */
[--C-:B0-----:R-:W-:Y:S01]  /*15850*/  HADD2.F32 R63, -RZ, R6.reuse.H0_H0 ;  /* 0x20000006ff3f7230 */ /* 0x101fe20000004100 */
[----:B------:R-:W0:Y:S01]  /*15860*/  LDS.64 R14, [UR4+0x1a0] ;  /* 0x0001a004ff0e7984 */ /* 0x000e220008000a00 */
[----:B------:R-:W-:Y:S02]  /*15870*/  HFMA2 R47, R67, 1, 1, R47 ;  /* 0x3c003c00432f7831 */ /* 0x000fe4000000002f */
[----:B------:R-:W-:Y:S02]  /*15880*/  HADD2.F32 R6, -RZ, R6.H1_H1 ;  /* 0x30000006ff067230 */ /* 0x000fe40000004100 */
[----:B------:R-:W-:Y:S02]  /*15890*/  HFMA2 R46, R68, 1, 1, R46 ;  /* 0x3c003c00442e7831 */ /* 0x000fe4000000002e */
[-C--:B------:R-:W-:Y:S01]  /*158a0*/  FFMA.FTZ R64, R3, R63.reuse, RZ ;  /* 0x0000003f03407223 */ /* 0x080fe200000100ff */
[-C--:B------:R-:W-:Y:S01]  /*158b0*/  FFMA.FTZ R68, R0, R63.reuse, RZ ;  /* 0x0000003f00447223 */ /* 0x080fe200000100ff */
[-C--:B------:R-:W-:Y:S01]  /*158c0*/  FFMA.FTZ R67, R2, R63.reuse, RZ ;  /* 0x0000003f02437223 */ /* 0x080fe200000100ff */
[----:B------:R-:W-:Y:S01]  /*158d0*/  FFMA.FTZ R63, R4, R63, RZ ;  /* 0x0000003f043f7223 */ /* 0x000fe200000100ff */
        /* <DEDUP_REMOVED lines=9> */
[----:B------:R-:W-:Y:S02]  /*15970*/  FFMA.FTZ R66, R35, R66, R6 ;  /* 0x0000004223427223 */ /* 0x000fe40000010006 */
[----:B------:R-:W3:Y:S01]  /*15980*/  LDS.64 R6, [UR4+0x1a8] ;  /* 0x0001a804ff067984 */ /* 0x000ee20008000a00 */
        /* <DEDUP_REMOVED lines=17> */
[----:B------:R-:W-:Y:S02]  /*15aa0*/  HADD2.F32 R13, -RZ, R13.H1_H1 ;  /* 0x3000000dff0d7230 */ /* 0x000fe40000004100 */
        /* <DEDUP_REMOVED lines=49> */
[-C--:B------:R-:W-:Y:S01]  /*15dc0*/  FMUL.FTZ R64, R64, R19.reuse ;  /* 0x0000001340407220 */ /* 0x080fe20000410000 */
        /* <DEDUP_REMOVED lines=8> */
[----:B------:R-:W-:Y:S02]  /*15e50*/  F2FP.F16.F32.PACK_AB R67, RZ, R67 ;  /* 0x00000043ff43723e */ /* 0x000fe400000000ff */
[----:B------:R-:W-:Y:S01]  /*15e60*/  F2FP.F16.F32.PACK_AB R68, RZ, R68 ;  /* 0x00000044ff44723e */ /* 0x000fe200000000ff */
[----:B------:R-:W-:Y:S01]  /*15e70*/  FMUL.FTZ R66, R66, R27 ;  /* 0x0000001b42427220 */ /* 0x000fe20000410000 */
[----:B------:R-:W-:Y:S01]  /*15e80*/  FMUL.FTZ R65, R65, R28 ;  /* 0x0000001c41417220 */ /* 0x000fe20000410000 */
[----:B------:R-:W-:Y:S02]  /*15e90*/  PRMT R63, R63, 0x5410, R64 ;  /* 0x000054103f3f7816 */ /* 0x000fe40000000040 */
[----:B------:R-:W-:Y:S02]  /*15ea0*/  PRMT R67, R67, 0x5410, R14 ;  /* 0x0000541043437816 */ /* 0x000fe4000000000e */
[----:B------:R-:W-:-:S02]  /*15eb0*/  PRMT R68, R68, 0x5410, R15 ;  /* 0x0000541044447816 */ /* 0x000fc4000000000f */
[----:B------:R-:W3:Y:S01]  /*15ec0*/  LDS.64 R14, [UR4+0x2a0] ;  /* 0x0002a004ff0e7984 */ /* 0x000ee20008000a00 */
[----:B------:R-:W-:Y:S01]  /*15ed0*/  F2FP.F16.F32.PACK_AB R66, RZ, R66 ;  /* 0x00000042ff42723e */ /* 0x000fe200000000ff */
[----:B------:R-:W-:Y:S01]  /*15ee0*/  HFMA2 R20, R63, 1, 1, R20 ;  /* 0x3c003c003f147831 */ /* 0x000fe20000000014 */
[----:B------:R-:W-:Y:S01]  /*15ef0*/  F2FP.F16.F32.PACK_AB R65, RZ, R65 ;  /* 0x00000041ff41723e */ /* 0x000fe200000000ff */
[----:B0-----:R-:W-:Y:S02]  /*15f00*/  HADD2.F32 R63, -RZ, R12.H0_H0 ;  /* 0x2000000cff3f7230 */ /* 0x001fe40000004100 */
[----:B------:R-:W-:Y:S01]  /*15f10*/  HFMA2 R31, R67, 1, 1, R31 ;  /* 0x3c003c00431f7831 */ /* 0x000fe2000000001f */
[----:B------:R-:W-:Y:S01]  /*15f20*/  PRMT R66, R66, 0x5410, R65 ;  /* 0x0000541042427816 */ /* 0x000fe20000000041 */
[----:B------:R-:W-:Y:S02]  /*15f30*/  HFMA2 R30, R68, 1, 1, R30 ;  /* 0x3c003c00441e7831 */ /* 0x000fe4000000001e */
[----:B------:R-:W-:-:S02]  /*15f40*/  HADD2.F32 R12, -RZ, R12.H1_H1 ;  /* 0x3000000cff0c7230 */ /* 0x000fc40000004100 */
[-C--:B------:R-:W-:Y:S01]  /*15f50*/  FFMA.FTZ R64, R3, R63.reuse, RZ ;  /* 0x0000003f03407223 */ /* 0x080fe200000100ff */
[-C--:B------:R-:W-:Y:S01]  /*15f60*/  FFMA.FTZ R68, R0, R63.reuse, RZ ;  /* 0x0000003f00447223 */ /* 0x080fe200000100ff */
[-C--:B------:R-:W-:Y:S01]  /*15f70*/  FFMA.FTZ R67, R2, R63.reuse, RZ ;  /* 0x0000003f02437223 */ /* 0x080fe200000100ff */
[----:B------:R-:W-:Y:S01]  /*15f80*/  FFMA.FTZ R63, R4, R63, RZ ;  /* 0x0000003f043f7223 */ /* 0x000fe200000100ff */
[----:B------:R-:W-:Y:S02]  /*15f90*/  HADD2 R29, R66, R29 ;  /* 0x0000001d421d7230 */ /* 0x000fe40000000000 */
        /* <DEDUP_REMOVED lines=24> */
[-C--:B------:R-:W-:Y:S01]  /*16120*/  FFMA.FTZ R67, R52, R6.reuse, R63 ;  /* 0x0000000634437223 */ /* 0x080fe2000001003f */
[----:B------:R-:W-:Y:S02]  /*16130*/  HADD2.F32 R7, -RZ, R7.H1_H1 ;  /* 0x30000007ff077230 */ /* 0x000fe40000004100 */
[----:B------:R-:W-:Y:S01]  /*16140*/  FFMA.FTZ R68, R51, R6, R68 ;  /* 0x0000000633447223 */ /* 0x000fe20000010044 */
[-C--:B------:R-:W-:Y:S01]  /*16150*/  FFMA.FTZ R63, R55, R65.reuse, R66 ;  /* 0x00000041373f7223 */ /* 0x080fe20000010042 */
[----:B------:R-:W-:Y:S01]  /*16160*/  FFMA.FTZ R66, R58, R65, R69 ;  /* 0x000000413a427223 */ /* 0x000fe20000010045 */
[----:B---3--:R-:W-:-:S02]  /*16170*/  HADD2.F32 R69, -RZ, R14.H0_H0 ;  /* 0x2000000eff457230 */ /* 0x008fc40000004100 */
[-C--:B------:R-:W-:Y:S01]  /*16180*/  FFMA.FTZ R6, R56, R65.reuse, R67 ;  /* 0x0000004138067223 */ /* 0x080fe20000010043 */
[----:B------:R-:W-:Y:S01]  /*16190*/  FFMA.FTZ R67, R57, R65, R68 ;  /* 0x0000004139437223 */ /* 0x000fe20000010044 */
[-C--:B------:R-:W-:Y:S01]  /*161a0*/  FFMA.FTZ R65, R62, R7.reuse, R63 ;  /* 0x000000073e417223 */ /* 0x080fe2000001003f */
[----:B------:R-:W-:Y:S01]  /*161b0*/  FFMA.FTZ R63, R59, R7, R66 ;  /* 0x000000073b3f7223 */ /* 0x000fe20000010042 */
[----:B------:R-:W-:Y:S02]  /*161c0*/  HADD2.F32 R14, -RZ, R14.H1_H1 ;  /* 0x3000000eff0e7230 */ /* 0x000fe40000004100 */
[----:B------:R-:W-:Y:S01]  /*161d0*/  FFMA.FTZ R66, R3, R69, RZ ;  /* 0x0000004503427223 */ /* 0x000fe200000100ff */
[-C--:B------:R-:W-:Y:S01]  /*161e0*/  FFMA.FTZ R6, R61, R7.reuse, R6 ;  /* 0x000000073d067223 */ /* 0x080fe20000010006 */
[----:B------:R-:W-:Y:S01]  /*161f0*/  FFMA.FTZ R64, R60, R7, R67 ;  /* 0x000000073c407223 */ /* 0x000fe20000010043 */
[-C--:B------:R-:W-:Y:S01]  /*16200*/  FFMA.FTZ R70, R0, R69.reuse, RZ ;  /* 0x0000004500467223 */ /* 0x080fe200000100ff */
[----:B------:R-:W-:Y:S01]  /*16210*/  FFMA.FTZ R7, R2, R69, RZ ;  /* 0x0000004502077223 */ /* 0x000fe200000100ff */
[----:B------:R-:W-:-:S02]  /*16220*/  HADD2.F32 R68, -RZ, R15.H0_H0 ;  /* 0x2000000fff447230 */ /* 0x000fc40000004100 */
[----:B------:R-:W-:Y:S01]  /*16230*/  FFMA.FTZ R69, R4, R69, RZ ;  /* 0x0000004504457223 */ /* 0x000fe200000100ff */
        /* <DEDUP_REMOVED lines=15> */
[--C-:B------:R-:W-:Y:S02]  /*16330*/  HADD2.F32 R67, -RZ, R13.reuse.H0_H0 ;  /* 0x2000000dff437230 */ /* 0x100fe40000004100 */
[----:B------:R-:W-:Y:S02]  /*16340*/  HADD2.F32 R68, -RZ, R13.H1_H1 ;  /* 0x3000000dff447230 */ /* 0x000fe40000004100 */
[----:B------:R-:W0:Y:S01]  /*16350*/  LDS.64 R12, [UR4+0x320] ;  /* 0x00032004ff0c7984 */ /* 0x000e220008000a00 */
[-C--:B------:R-:W-:Y:S01]  /*16360*/  FFMA.FTZ R66, R50, R14.reuse, R7 ;  /* 0x0000000e32427223 */ /* 0x080fe20000010007 */
[-C--:B------:R-:W-:Y:S01]  /*16370*/  FFMA.FTZ R7, R45, R14.reuse, R70 ;  /* 0x0000000e2d077223 */ /* 0x080fe20000010046 */
[----:B------:R-:W-:-:S02]  /*16380*/  FFMA.FTZ R70, R44, R14, R69 ;  /* 0x0000000e2c467223 */ /* 0x000fc40000010045 */
[-C--:B------:R-:W-:Y:S01]  /*16390*/  FFMA.FTZ R66, R53, R15.reuse, R66 ;  /* 0x0000000f35427223 */ /* 0x080fe20000010042 */
[----:B------:R-:W-:Y:S01]  /*163a0*/  FFMA.FTZ R69, R52, R15, R7 ;  /* 0x0000000f34457223 */ /* 0x000fe20000010007 */
[----:B------:R-:W-:Y:S02]  /*163b0*/  FFMA.FTZ R71, R43, R14, R72 ;  /* 0x0000000e2b477223 */ /* 0x000fe40000010048 */
[-C--:B------:R-:W-:Y:S01]  /*163c0*/  FFMA.FTZ R7, R55, R67.reuse, R66 ;  /* 0x0000004337077223 */ /* 0x080fe20000010042 */
[----:B------:R-:W-:Y:S01]  /*163d0*/  FFMA.FTZ R14, R56, R67, R69 ;  /* 0x00000043380e7223 */ /* 0x000fe20000010045 */
[-C--:B------:R-:W-:Y:S01]  /*163e0*/  FFMA.FTZ R70, R51, R15.reuse, R70 ;  /* 0x0000000f33467223 */ /* 0x080fe20000010046 */
[----:B------:R-:W-:Y:S01]  /*163f0*/  FFMA.FTZ R71, R54, R15, R71 ;  /* 0x0000000f36477223 */ /* 0x000fe20000010047 */
[-C--:B------:R-:W-:Y:S01]  /*16400*/  FFMA.FTZ R15, R62, R68.reuse, R7 ;  /* 0x000000443e0f7223 */ /* 0x080fe20000010007 */
[----:B------:R-:W-:Y:S01]  /*16410*/  FFMA.FTZ R66, R61, R68, R14 ;  /* 0x000000443d427223 */ /* 0x000fe2000001000e */
[----:B------:R-:W-:-:S02]  /*16420*/  FMUL.FTZ R6, R6, R19 ;  /* 0x0000001306067220 */ /* 0x000fc40000410000 */
[----:B------:R-:W-:Y:S01]  /*16430*/  FMUL.FTZ R15, R15, R26 ;  /* 0x0000001a0f0f7220 */ /* 0x000fe20000410000 */
[----:B------:R-:W-:Y:S02]  /*16440*/  FMUL.FTZ R66, R66, R19 ;  /* 0x0000001342427220 */ /* 0x000fe40000410000 */
[----:B------:R-:W-:Y:S02]  /*16450*/  F2FP.F16.F32.PACK_AB R14, RZ, R6 ;  /* 0x00000006ff0e723e */ /* 0x000fe400000000ff */
[----:B------:R-:W1:Y:S01]  /*16460*/  LDS.64 R6, [UR4+0x328] ;  /* 0x00032804ff067984 */ /* 0x000e620008000a00 */
[----:B------:R-:W-:Y:S02]  /*16470*/  F2FP.F16.F32.PACK_AB R15, RZ, R15 ;  /* 0x0000000fff0f723e */ /* 0x000fe400000000ff */
[----:B------:R-:W-:Y:S01]  /*16480*/  F2FP.F16.F32.PACK_AB R66, RZ, R66 ;  /* 0x00000042ff42723e */ /* 0x000fe200000000ff */
[----:B------:R-:W-:-:S03]  /*16490*/  FMUL.FTZ R65, R65, R26 ;  /* 0x0000001a41417220 */ /* 0x000fc60000410000 */
[----:B------:R-:W-:Y:S02]  /*164a0*/  PRMT R15, R15, 0x5410, R66 ;  /* 0x000054100f0f7816 */ /* 0x000fe40000000042 */
[----:B------:R-:W-:-:S03]  /*164b0*/  F2FP.F16.F32.PACK_AB R65, RZ, R65 ;  /* 0x00000041ff41723e */ /* 0x000fc600000000ff */
[----:B------:R-:W-:Y:S01]  /*164c0*/  HFMA2 R34, R15, 1, 1, R34 ;  /* 0x3c003c000f227831 */ /* 0x000fe20000000022 */
[----:B------:R-:W-:Y:S01]  /*164d0*/  PRMT R65, R65, 0x5410, R14 ;  /* 0x0000541041417816 */ /* 0x000fe2000000000e */
[--C-:B0-----:R-:W-:Y:S02]  /*164e0*/  HADD2.F32 R15, -RZ, R12.reuse.H0_H0 ;  /* 0x2000000cff0f7230 */ /* 0x101fe40000004100 */
[----:B------:R-:W-:Y:S01]  /*164f0*/  FMUL.FTZ R64, R64, R27 ;  /* 0x0000001b40407220 */ /* 0x000fe20000410000 */
[----:B------:R-:W-:Y:S01]  /*16500*/  FMUL.FTZ R63, R63, R28 ;  /* 0x0000001c3f3f7220 */ /* 0x000fe20000410000 */
[----:B------:R-:W-:Y:S02]  /*16510*/  HADD2.F32 R12, -RZ, R12.H1_H1 ;  /* 0x3000000cff0c7230 */ /* 0x000fe40000004100 */
[-C--:B------:R-:W-:Y:S01]  /*16520*/  FFMA.FTZ R14, R3, R15.reuse, RZ ;  /* 0x0000000f030e7223 */ /* 0x080fe200000100ff */
[----:B------:R-:W-:Y:S01]  /*16530*/  FFMA.FTZ R3, R2, R15, RZ ;  /* 0x0000000f02037223 */ /* 0x000fe200000100ff */
[----:B------:R-:W-:-:S02]  /*16540*/  F2FP.F16.F32.PACK_AB R64, RZ, R64 ;  /* 0x00000040ff40723e */ /* 0x000fc400000000ff */
[----:B------:R-:W-:Y:S01]  /*16550*/  F2FP.F16.F32.PACK_AB R63, RZ, R63 ;  /* 0x0000003fff3f723e */ /* 0x000fe200000000ff */
[-C--:B------:R-:W-:Y:S02]  /*16560*/  FFMA.FTZ R22, R22, R12.reuse, R3 ;  /* 0x0000000c16167223 */ /* 0x080fe40000010003 */
[----:B------:R-:W0:Y:S01]  /*16570*/  LDS.64 R2, [UR4+0x30] ;  /* 0x00003004ff027984 */ /* 0x000e220008000a00 */
[----:B------:R-:W-:Y:S01]  /*16580*/  PRMT R64, R64, 0x5410, R63 ;  /* 0x0000541040407816 */ /* 0x000fe2000000003f */
[-C--:B------:R-:W-:Y:S01]  /*16590*/  FFMA.FTZ R0, R0, R15.reuse, RZ ;  /* 0x0000000f00007223 */ /* 0x080fe200000100ff */
[----:B------:R-:W-:Y:S01]  /*165a0*/  FFMA.FTZ R15, R4, R15, RZ ;  /* 0x0000000f040f7223 */ /* 0x000fe200000100ff */
[----:B------:R-:W-:Y:S02]  /*165b0*/  FFMA.FTZ R14, R23, R12, R14 ;  /* 0x0000000c170e7223 */ /* 0x000fe4000001000e */
[----:B------:R-:W-:Y:S02]  /*165c0*/  HADD2 R17, R64, R17 ;  /* 0x0000001140117230 */ /* 0x000fe40000000000 */
[----:B------:R-:W-:-:S02]  /*165d0*/  HADD2.F32 R64, -RZ, R13.H0_H0 ;  /* 0x2000000dff407230 */ /* 0x000fc40000004100 */
[-C--:B------:R-:W-:Y:S01]  /*165e0*/  FFMA.FTZ R21, R21, R12.reuse, R0 ;  /* 0x0000000c15157223 */ /* 0x080fe20000010000 */
[----:B------:R-:W-:Y:S01]  /*165f0*/  FFMA.FTZ R12, R40, R12, R15 ;  /* 0x0000000c280c7223 */ /* 0x000fe2000001000f */
        /* <DEDUP_REMOVED lines=33> */
[----:B--2---:R-:W-:-:S02]  /*16810*/  LOP3.LUT R0, R8, 0xf000f, RZ, 0xc0, !PT ;  /* 0x000f000f08007812 */ /* 0x004fc400078ec0ff */
[----:B------:R-:W-:Y:S02]  /*16820*/  LOP3.LUT R6, R9, 0xf000f, RZ, 0xc0, !PT ;  /* 0x000f000f09067812 */ /* 0x000fe400078ec0ff */
[----:B------:R-:W-:Y:S02]  /*16830*/  LOP3.LUT R7, R10, 0xf000f, RZ, 0xc0, !PT ;  /* 0x000f000f0a077812 */ /* 0x000fe400078ec0ff */
[----:B------:R-:W-:Y:S02]  /*16840*/  LOP3.LUT R15, R11, 0xf000f, RZ, 0xc0, !PT ;  /* 0x000f000f0b0f7812 */ /* 0x000fe400078ec0ff */
[----:B------:R-:W-:Y:S02]  /*16850*/  LOP3.LUT R0, R0, 0x64006400, RZ, 0xfc, !PT ;  /* 0x6400640000007812 */ /* 0x000fe400078efcff */
[----:B------:R-:W-:Y:S01]  /*16860*/  LOP3.LUT R6, R6, 0x64006400, RZ, 0xfc, !PT ;  /* 0x6400640006067812 */ /* 0x000fe200078efcff */
[--C-:B0-----:R-:W-:Y:S01]  /*16870*/  HADD2.F32 R5, -RZ, R2.reuse.H0_H0 ;  /* 0x20000002ff057230 */ /* 0x101fe20000004100 */
[----:B------:R-:W-:Y:S01]  /*16880*/  LOP3.LUT R7, R7, 0x64006400, RZ, 0xfc, !PT ;  /* 0x6400640007077812 */ /* 0x000fe200078efcff */
[----:B------:R-:W-:Y:S01]  /*16890*/  HADD2.F32 R40, -RZ, R2.H1_H1 ;  /* 0x30000002ff287230 */ /* 0x000fe20000004100 */
[----:B------:R-:W-:Y:S01]  /*168a0*/  LOP3.LUT R2, R15, 0x64006400, RZ, 0xfc, !PT ;  /* 0x640064000f027812 */ /* 0x000fe200078efcff */
[----:B------:R-:W-:-:S02]  /*168b0*/  HADD2 R0, R0, -1032, -1032 ;  /* 0xe408e40800007430 */ /* 0x000fc40000000000 */
[----:B------:R-:W-:Y:S02]  /*168c0*/  HADD2 R15, R6, -1032, -1032 ;  /* 0xe408e408060f7430 */ /* 0x000fe40000000000 */
[----:B------:R-:W-:Y:S01]  /*168d0*/  HADD2 R21, R7, -1032, -1032 ;  /* 0xe408e40807157430 */ /* 0x000fe20000000000 */
[----:B------:R-:W-:Y:S01]  /*168e0*/  LOP3.LUT R4, R8, 0xf000f0, RZ, 0xc0, !PT ;  /* 0x00f000f008047812 */ /* 0x000fe200078ec0ff */
[----:B------:R-:W-:Y:S02]  /*168f0*/  HADD2 R23, R2, -1032, -1032 ;  /* 0xe408e40802177430 */ /* 0x000fe40000000000 */
[--C-:B------:R-:W-:Y:S01]  /*16900*/  HADD2.F32 R53, -RZ, R3.reuse.H0_H0 ;  /* 0x20000003ff357230 */ /* 0x100fe20000004100 */
[----:B------:R-:W0:Y:S01]  /*16910*/  LDS.64 R6, [UR4+0x38] ;  /* 0x00003804ff067984 */ /* 0x000e220008000a00 */
[----:B------:R-:W-:Y:S01]  /*16920*/  HADD2.F32 R52, -RZ, R3.H1_H1 ;  /* 0x30000003ff347230 */ /* 0x000fe20000004100 */
[----:B------:R-:W-:Y:S01]  /*16930*/  LOP3.LUT R14, R9, 0xf000f0, RZ, 0xc0, !PT ;  /* 0x00f000f0090e7812 */ /* 0x000fe200078ec0ff */
[----:B------:R-:W-:-:S02]  /*16940*/  HADD2.F32 R3, -RZ, R0.H0_H0 ;  /* 0x20000000ff037230 */ /* 0x000fc40000004100 */
[----:B------:R-:W-:Y:S02]  /*16950*/  HADD2.F32 R38, -RZ, R0.H1_H1 ;  /* 0x30000000ff267230 */ /* 0x000fe40000004100 */
[--C-:B------:R-:W-:Y:S02]  /*16960*/  HADD2.F32 R2, -RZ, R15.reuse.H0_H0 ;  /* 0x2000000fff027230 */ /* 0x100fe40000004100 */
[----:B------:R-:W-:Y:S02]  /*16970*/  HADD2.F32 R35, -RZ, R15.H1_H1 ;  /* 0x3000000fff237230 */ /* 0x000fe40000004100 */
[--C-:B------:R-:W-:Y:S02]  /*16980*/  HADD2.F32 R0, -RZ, R21.reuse.H0_H0 ;  /* 0x20000015ff007230 */ /* 0x100fe40000004100 */
[----:B------:R-:W-:Y:S01]  /*16990*/  HADD2.F32 R15, -RZ, R21.H1_H1 ;  /* 0x30000015ff0f7230 */ /* 0x000fe20000004100 */
[----:B------:R-:W-:Y:S01]  /*169a0*/  LOP3.LUT R21, R4, 0x64006400, RZ, 0xfc, !PT ;  /* 0x6400640004157812 */ /* 0x000fe200078efcff */
[--C-:B------:R-:W-:Y:S01]  /*169b0*/  HADD2.F32 R4, -RZ, R23.reuse.H0_H0 ;  /* 0x20000017ff047230 */ /* 0x100fe20000004100 */
[----:B------:R-:W-:Y:S01]  /*169c0*/  LOP3.LUT R36, R11, 0xf000f0, RZ, 0xc0, !PT ;  /* 0x00f000f00b247812 */ /* 0x000fe200078ec0ff */
[----:B------:R-:W-:Y:S01]  /*169d0*/  HADD2.F32 R39, -RZ, R23.H1_H1 ;  /* 0x30000017ff277230 */ /* 0x000fe20000004100 */
[----:B------:R-:W-:Y:S01]  /*169e0*/  LOP3.LUT R23, R14, 0x64006400, RZ, 0xfc, !PT ;  /* 0x640064000e177812 */ /* 0x000fe200078efcff */
[----:B------:R-:W-:Y:S01]  /*169f0*/  FFMA.FTZ R41, R3, R5, RZ ;  /* 0x0000000503297223 */ /* 0x000fe200000100ff */
[C---:B------:R-:W-:Y:S01]  /*16a00*/  FFMA.FTZ R43, R5.reuse, R2, RZ ;  /* 0x00000002052b7223 */ /* 0x040fe200000100ff */
[C---:B------:R-:W-:Y:S01]  /*16a10*/  FFMA.FTZ R42, R5.reuse, R0, RZ ;  /* 0x00000000052a7223 */ /* 0x040fe200000100ff */
[----:B------:R-:W-:Y:S01]  /*16a20*/  FFMA.FTZ R44, R5, R4, RZ ;  /* 0x00000004052c7223 */ /* 0x000fe200000100ff */
        /* <DEDUP_REMOVED lines=9> */
[----:B------:R-:W-:Y:S01]  /*16ac0*/  FFMA.FTZ R14, R38, R40, R41 ;  /* 0x00000028260e7223 */ /* 0x000fe20000010029 */
[C---:B------:R-:W-:Y:S01]  /*16ad0*/  FFMA.FTZ R54, R40.reuse, R15, R42 ;  /* 0x0000000f28367223 */ /* 0x040fe2000001002a */
[----:B------:R-:W-:Y:S01]  /*16ae0*/  FFMA.FTZ R55, R40, R39, R44 ;  /* 0x0000002728377223 */ /* 0x000fe2000001002c */
[----:B------:R-:W-:-:S02]  /*16af0*/  HADD2.F32 R42, -RZ, R23.H1_H1 ;  /* 0x30000017ff2a7230 */ /* 0x000fc40000004100 */
[--C-:B------:R-:W-:Y:S02]  /*16b00*/  HADD2.F32 R44, -RZ, R5.reuse.H0_H0 ;  /* 0x20000005ff2c7230 */ /* 0x100fe40000004100 */
[----:B------:R-:W-:Y:S02]  /*16b10*/  HADD2.F32 R40, -RZ, R5.H1_H1 ;  /* 0x30000005ff287230 */ /* 0x000fe40000004100 */
[----:B------:R-:W-:Y:S01]  /*16b20*/  FFMA.FTZ R5, R53, R50, R22 ;  /* 0x0000003235057223 */ /* 0x000fe20000010016 */
[----:B------:R-:W-:Y:S01]  /*16b30*/  HADD2.F32 R43, -RZ, R21.H1_H1 ;  /* 0x30000015ff2b7230 */ /* 0x000fe20000004100 */
[----:B------:R-:W-:Y:S01]  /*16b40*/  SHF.R.U32.HI R8, RZ, 0x8, R8 ;  /* 0x00000008ff087819 */ /* 0x000fe20000011608 */
[----:B------:R-:W-:Y:S01]  /*16b50*/  FFMA.FTZ R14, R51, R53, R14 ;  /* 0x00000035330e7223 */ /* 0x000fe2000001000e */
[----:B------:R-:W-:Y:S01]  /*16b60*/  SHF.R.U32.HI R9, RZ, 0x8, R9 ;  /* 0x00000008ff097819 */ /* 0x000fe20000011609 */
[----:B------:R-:W-:Y:S01]  /*16b70*/  FFMA.FTZ R56, R52, R42, R5 ;  /* 0x0000002a34387223 */ /* 0x000fe20000010005 */
[----:B------:R-:W-:-:S02]  /*16b80*/  HFMA2 R37, R37, R24.H0_H0, -72, -72 ;  /* 0xd480d48025257431 */ /* 0x000fc40000040018 */
[----:B------:R-:W-:Y:S01]  /*16b90*/  FFMA.FTZ R36, R43, R52, R14 ;  /* 0x000000342b247223 */ /* 0x000fe2000001000e */
[----:B------:R-:W-:Y:S02]  /*16ba0*/  LOP3.LUT R5, R8, 0xf000f, RZ, 0xc0, !PT ;  /* 0x000f000f08057812 */ /* 0x000fe400078ec0ff */
[----:B------:R-:W-:Y:S02]  /*16bb0*/  SHF.R.U32.HI R10, RZ, 0x8, R10 ;  /* 0x00000008ff0a7819 */ /* 0x000fe4000001160a */
[----:B------:R-:W-:Y:S02]  /*16bc0*/  SHF.R.U32.HI R11, RZ, 0x8, R11 ;  /* 0x00000008ff0b7819 */ /* 0x000fe4000001160b */
[----:B------:R-:W-:Y:S01]  /*16bd0*/  LOP3.LUT R14, R9, 0xf000f, RZ, 0xc0, !PT ;  /* 0x000f000f090e7812 */ /* 0x000fe200078ec0ff */
[----:B------:R-:W-:Y:S01]  /*16be0*/  HADD2.F32 R45, -RZ, R37.H0_H0 ;  /* 0x20000025ff2d7230 */ /* 0x000fe20000004100 */
[----:B------:R-:W-:Y:S02]  /*16bf0*/  LOP3.LUT R5, R5, 0x64006400, RZ, 0xfc, !PT ;  /* 0x6400640005057812 */ /* 0x000fe400078efcff */
[----:B------:R-:W-:-:S02]  /*16c00*/  LOP3.LUT R21, R10, 0xf000f, RZ, 0xc0, !PT ;  /* 0x000f000f0a157812 */ /* 0x000fc400078ec0ff */
[----:B------:R-:W-:Y:S02]  /*16c10*/  LOP3.LUT R22, R11, 0xf000f, RZ, 0xc0, !PT ;  /* 0x000f000f0b167812 */ /* 0x000fe400078ec0ff */
[----:B------:R-:W-:Y:S01]  /*16c20*/  LOP3.LUT R14, R14, 0x64006400, RZ, 0xfc, !PT ;  /* 0x640064000e0e7812 */ /* 0x000fe200078efcff */
[----:B------:R-:W-:Y:S02]  /*16c30*/  HADD2.F32 R41, -RZ, R37.H1_H1 ;  /* 0x30000025ff297230 */ /* 0x000fe40000004100 */
[----:B------:R-:W-:Y:S01]  /*16c40*/  FFMA.FTZ R55, R53, R44, R55 ;  /* 0x0000002c35377223 */ /* 0x000fe20000010037 */
[----:B------:R-:W-:Y:S01]  /*16c50*/  LOP3.LUT R21, R21, 0x64006400, RZ, 0xfc, !PT ;  /* 0x6400640015157812 */ /* 0x000fe200078efcff */
[----:B------:R-:W-:Y:S01]  /*16c60*/  HADD2 R5, R5, -1032, -1032 ;  /* 0xe408e40805057430 */ /* 0x000fe20000000000 */
[----:B------:R-:W-:Y:S01]  /*16c70*/  LOP3.LUT R22, R22, 0x64006400, RZ, 0xfc, !PT ;  /* 0x6400640016167812 */ /* 0x000fe200078efcff */
[----:B------:R-:W-:Y:S01]  /*16c80*/  FFMA.FTZ R54, R53, R45, R54 ;  /* 0x0000002d35367223 */ /* 0x000fe20000010036 */
[----:B------:R-:W-:-:S02]  /*16c90*/  HADD2 R14, R14, -1032, -1032 ;  /* 0xe408e4080e0e7430 */ /* 0x000fc40000000000 */
[C---:B------:R-:W-:Y:S01]  /*16ca0*/  FFMA.FTZ R57, R52.reuse, R40, R55 ;  /* 0x0000002834397223 */ /* 0x040fe20000010037 */
[----:B------:R-:W-:Y:S01]  /*16cb0*/  LOP3.LUT R9, R9, 0xf000f0, RZ, 0xc0, !PT ;  /* 0x00f000f009097812 */ /* 0x000fe200078ec0ff */
[----:B------:R-:W-:Y:S01]  /*16cc0*/  FFMA.FTZ R58, R52, R41, R54 ;  /* 0x00000029343a7223 */ /* 0x000fe20000010036 */
[----:B0-----:R-:W-:Y:S02]  /*16cd0*/  HADD2.F32 R23, -RZ, R6.H0_H0 ;  /* 0x20000006ff177230 */ /* 0x001fe40000004100 */
[----:B------:R-:W-:Y:S02]  /*16ce0*/  HADD2 R21, R21, -1032, -1032 ;  /* 0xe408e40815157430 */ /* 0x000fe40000000000 */
[----:B------:R-:W-:Y:S02]  /*16cf0*/  HADD2.F32 R55, -RZ, R5.H0_H0 ;  /* 0x20000005ff377230 */ /* 0x000fe40000004100 */
[----:B------:R-:W-:Y:S02]  /*16d00*/  HADD2 R22, R22, -1032, -1032 ;  /* 0xe408e40816167430 */ /* 0x000fe40000000000 */
[----:B------:R-:W-:Y:S01]  /*16d10*/  HADD2.F32 R54, -RZ, R14.H0_H0 ;  /* 0x2000000eff367230 */ /* 0x000fe20000004100 */
[----:B------:R-:W-:-:S02]  /*16d20*/  LOP3.LUT R8, R8, 0xf000f0, RZ, 0xc0, !PT ;  /* 0x00f000f008087812 */ /* 0x000fc400078ec0ff */
[----:B------:R-:W-:Y:S01]  /*16d30*/  LOP3.LUT R9, R9, 0x64006400, RZ, 0xfc, !PT ;  /* 0x6400640009097812 */ /* 0x000fe200078efcff */
[----:B------:R-:W-:Y:S01]  /*16d40*/  HADD2.F32 R53, -RZ, R21.H0_H0 ;  /* 0x20000015ff357230 */ /* 0x000fe20000004100 */
[----:B------:R-:W-:Y:S01]  /*16d50*/  LOP3.LUT R10, R10, 0xf000f0, RZ, 0xc0, !PT ;  /* 0x00f000f00a0a7812 */ /* 0x000fe200078ec0ff */
[----:B------:R-:W-:Y:S01]  /*16d60*/  HADD2.F32 R52, -RZ, R22.H0_H0 ;  /* 0x20000016ff347230 */ /* 0x000fe20000004100 */
[----:B------:R-:W-:Y:S01]  /*16d70*/  LOP3.LUT R11, R11, 0xf000f0, RZ, 0xc0, !PT ;  /* 0x00f000f00b0b7812 */ /* 0x000fe200078ec0ff */
[----:B------:R-:W-:Y:S01]  /*16d80*/  FFMA.FTZ R63, R55, R23, R36 ;  /* 0x00000017373f7223 */ /* 0x000fe20000010024 */
[----:B------:R-:W-:Y:S02]  /*16d90*/  HFMA2 R16, R65, 1, 1, R16 ;  /* 0x3c003c0041107831 */ /* 0x000fe40000000010 */
[----:B------:R-:W-:Y:S01]  /*16da0*/  FFMA.FTZ R36, R23, R54, R56 ;  /* 0x0000003617247223 */ /* 0x000fe20000010038 */
[----:B------:R-:W-:Y:S01]  /*16db0*/  HADD2.F32 R37, -RZ, R6.H1_H1 ;  /* 0x30000006ff257230 */ /* 0x000fe20000004100 */
[----:B------:R-:W-:Y:S01]  /*16dc0*/  LOP3.LUT R11, R11, 0x64006400, RZ, 0xfc, !PT ;  /* 0x640064000b0b7812 */ /* 0x000fe200078efcff */
[----:B------:R-:W-:-:S02]  /*16dd0*/  HADD2.F32 R65, -RZ, R7.H0_H0 ;  /* 0x20000007ff417230 */ /* 0x000fc40000004100 */
[----:B------:R-:W-:Y:S02]  /*16de0*/  HFMA2 R6, R9, R24.H0_H0, -72, -72 ;  /* 0xd480d48009067431 */ /* 0x000fe40000040018 */
[----:B------:R-:W-:Y:S01]  /*16df0*/  HADD2.F32 R69, -RZ, R7.H1_H1 ;  /* 0x30000007ff457230 */ /* 0x000fe20000004100 */
[----:B------:R-:W-:Y:S01]  /*16e00*/  LOP3.LUT R7, R10, 0x64006400, RZ, 0xfc, !PT ;  /* 0x640064000a077812 */ /* 0x000fe200078efcff */
[----:B------:R-:W-:Y:S01]  /*16e10*/  HADD2.F32 R56, -RZ, R5.H1_H1 ;  /* 0x30000005ff387230 */ /* 0x000fe20000004100 */
[----:B------:R-:W-:Y:S01]  /*16e20*/  LOP3.LUT R5, R8, 0x64006400, RZ, 0xfc, !PT ;  /* 0x6400640008057812 */ /* 0x000fe200078efcff */
[C---:B------:R-:W-:Y:S01]  /*16e30*/  FFMA.FTZ R62, R23.reuse, R53, R58 ;  /* 0x00000035173e7223 */ /* 0x040fe2000001003a */
[----:B------:R-:W0:Y:S01]  /*16e40*/  LDS.64 R8, [UR4+0xb0] ;  /* 0x0000b004ff087984 */ /* 0x000e220008000a00 */
[----:B------:R-:W-:Y:S01]  /*16e50*/  FFMA.FTZ R64, R23, R52, R57 ;  /* 0x0000003417407223 */ /* 0x000fe20000010039 */
[----:B------:R-:W-:Y:S02]  /*16e60*/  HADD2.F32 R58, -RZ, R14.H1_H1 ;  /* 0x3000000eff3a7230 */ /* 0x000fe40000004100 */
[----:B------:R-:W-:-:S02]  /*16e70*/  HADD2.F32 R57, -RZ, R21.H1_H1 ;  /* 0x30000015ff397230 */ /* 0x000fc40000004100 */
[-C--:B------:R-:W-:Y:S02]  /*16e80*/  HFMA2 R5, R5, R24.reuse.H0_H0, -72, -72 ;  /* 0xd480d48005057431 */ /* 0x080fe40000040018 */
[----:B------:R-:W-:Y:S02]  /*16e90*/  HADD2.F32 R61, -RZ, R22.H1_H1 ;  /* 0x30000016ff3d7230 */ /* 0x000fe40000004100 */
[-C--:B------:R-:W-:Y:S02]  /*16ea0*/  HFMA2 R7, R7, R24.reuse.H0_H0, -72, -72 ;  /* 0xd480d48007077431 */ /* 0x080fe40000040018 */
[----:B------:R-:W-:Y:S02]  /*16eb0*/  HFMA2 R11, R11, R24.H0_H0, -72, -72 ;  /* 0xd480d4800b0b7431 */ /* 0x000fe40000040018 */
[----:B------:R-:W-:Y:S01]  /*16ec0*/  FFMA.FTZ R21, R56, R37, R63 ;  /* 0x0000002538157223 */ /* 0x000fe2000001003f */
[C---:B------:R-:W-:Y:S01]  /*16ed0*/  FFMA.FTZ R36, R37.reuse, R58, R36 ;  /* 0x0000003a25247223 */ /* 0x040fe20000010024 */
[C---:B------:R-:W-:Y:S01]  /*16ee0*/  FFMA.FTZ R23, R37.reuse, R57, R62 ;  /* 0x0000003925177223 */ /* 0x040fe2000001003e */
[----:B------:R-:W-:Y:S01]  /*16ef0*/  FFMA.FTZ R37, R37, R61, R64 ;  /* 0x0000003d25257223 */ /* 0x000fe20000010040 */
[----:B------:R-:W-:-:S02]  /*16f00*/  HADD2.F32 R64, -RZ, R5.H0_H0 ;  /* 0x20000005ff407230 */ /* 0x000fc40000004100 */
[----:B------:R-:W-:Y:S01]  /*16f10*/  FMUL.FTZ R70, R70, R27 ;  /* 0x0000001b46467220 */ /* 0x000fe20000410000 */
[----:B------:R-:W-:Y:S02]  /*16f20*/  HADD2.F32 R63, -RZ, R6.H0_H0 ;  /* 0x20000006ff3f7230 */ /* 0x000fe40000004100 */
[----:B------:R-:W-:Y:S01]  /*16f30*/  FMUL.FTZ R67, R67, R28 ;  /* 0x0000001c43437220 */ /* 0x000fe20000410000 */
[----:B------:R-:W-:Y:S02]  /*16f40*/  HADD2.F32 R62, -RZ, R7.H0_H0 ;  /* 0x20000007ff3e7230 */ /* 0x000fe40000004100 */
[----:B------:R-:W-:Y:S02]  /*16f50*/  HADD2.F32 R24, -RZ, R11.H0_H0 ;  /* 0x2000000bff187230 */ /* 0x000fe40000004100 */
[----:B------:R-:W-:Y:S01]  /*16f60*/  FFMA.FTZ R10, R64, R65, R21 ;  /* 0x00000041400a7223 */ /* 0x000fe20000010015 */
[C---:B------:R-:W-:Y:S01]  /*16f70*/  FFMA.FTZ R36, R65.reuse, R63, R36 ;  /* 0x0000003f41247223 */ /* 0x040fe20000010024 */
[C---:B------:R-:W-:Y:S01]  /*16f80*/  FFMA.FTZ R14, R65.reuse, R62, R23 ;  /* 0x0000003e410e7223 */ /* 0x040fe20000010017 */
[----:B------:R-:W-:Y:S01]  /*16f90*/  F2FP.F16.F32.PACK_AB R70, RZ, R70 ;  /* 0x00000046ff46723e */ /* 0x000fe200000000ff */
[----:B------:R-:W-:Y:S01]  /*16fa0*/  FFMA.FTZ R37, R65, R24, R37 ;  /* 0x0000001841257223 */ /* 0x000fe20000010025 */
[----:B------:R-:W-:Y:S01]  /*16fb0*/  F2FP.F16.F32.PACK_AB R67, RZ, R67 ;  /* 0x00000043ff43723e */ /* 0x000fe200000000ff */
[----:B------:R-:W-:-:S02]  /*16fc0*/  HADD2.F32 R65, -RZ, R5.H1_H1 ;  /* 0x30000005ff417230 */ /* 0x000fc40000004100 */
[----:B------:R-:W-:Y:S01]  /*16fd0*/  HADD2.F32 R66, -RZ, R6.H1_H1 ;  /* 0x30000006ff427230 */ /* 0x000fe20000004100 */
[----:B------:R-:W-:Y:S01]  /*16fe0*/  PRMT R70, R70, 0x5410, R67 ;  /* 0x0000541046467816 */ /* 0x000fe20000000043 */
[----:B------:R-:W-:Y:S02]  /*16ff0*/  HADD2.F32 R67, -RZ, R7.H1_H1 ;  /* 0x30000007ff437230 */ /* 0x000fe40000004100 */
[----:B------:R-:W-:Y:S01]  /*17000*/  FFMA.FTZ R5, R65, R69, R10 ;  /* 0x0000004541057223 */ /* 0x000fe2000001000a */
[----:B------:R-:W-:Y:S02]  /*17010*/  HADD2.F32 R68, -RZ, R11.H1_H1 ;  /* 0x3000000bff447230 */ /* 0x000fe40000004100 */
[----:B------:R-:W-:Y:S01]  /*17020*/  FFMA.FTZ R36, R69, R66, R36 ;  /* 0x0000004245247223 */ /* 0x000fe20000010024 */
[-C--:B------:R-:W-:Y:S01]  /*17030*/  FMUL.FTZ R13, R13, R26.reuse ;  /* 0x0000001a0d0d7220 */ /* 0x080fe20000410000 */
[-C--:B------:R-:W-:Y:S01]  /*17040*/  FMUL.FTZ R12, R12, R19.reuse ;  /* 0x000000130c0c7220 */ /* 0x080fe20000410000 */
[----:B------:R-:W1:Y:S01]  /*17050*/  LDS.64 R6, [UR4+0xb8] ;  /* 0x0000b804ff067984 */ /* 0x000e620008000a00 */
[----:B------:R-:W-:Y:S01]  /*17060*/  FMUL.FTZ R5, R5, R26 ;  /* 0x0000001a05057220 */ /* 0x000fe20000410000 */
[----:B------:R-:W-:Y:S01]  /*17070*/  FMUL.FTZ R36, R36, R19 ;  /* 0x0000001324247220 */ /* 0x000fe20000410000 */
[C---:B------:R-:W-:Y:S01]  /*17080*/  FFMA.FTZ R14, R69.reuse, R67, R14 ;  /* 0x00000043450e7223 */ /* 0x040fe2000001000e */
[----:B------:R-:W-:Y:S01]  /*17090*/  FFMA.FTZ R37, R69, R68, R37 ;  /* 0x0000004445257223 */ /* 0x000fe20000010025 */
[----:B------:R-:W-:Y:S01]  /*170a0*/  F2FP.F16.F32.PACK_AB R13, RZ, R13 ;  /* 0x0000000dff0d723e */ /* 0x000fe200000000ff */
[-C--:B------:R-:W-:Y:S01]  /*170b0*/  FMUL.FTZ R60, R60, R27.reuse ;  /* 0x0000001b3c3c7220 */ /* 0x080fe20000410000 */
[----:B------:R-:W-:Y:S01]  /*170c0*/  F2FP.F16.F32.PACK_AB R12, RZ, R12 ;  /* 0x0000000cff0c723e */ /* 0x000fe200000000ff */
[----:B------:R-:W-:Y:S01]  /*170d0*/  FMUL.FTZ R14, R14, R27 ;  /* 0x0000001b0e0e7220 */ /* 0x000fe20000410000 */
[-C--:B------:R-:W-:Y:S01]  /*170e0*/  FMUL.FTZ R37, R37, R28.reuse ;  /* 0x0000001c25257220 */ /* 0x080fe20000410000 */
[----:B------:R-:W-:Y:S01]  /*170f0*/  F2FP.F16.F32.PACK_AB R5, RZ, R5 ;  /* 0x00000005ff05723e */ /* 0x000fe200000000ff */
[----:B------:R-:W-:Y:S01]  /*17100*/  FMUL.FTZ R59, R59, R28 ;  /* 0x0000001c3b3b7220 */ /* 0x000fe20000410000 */
[----:B------:R-:W-:Y:S01]  /*17110*/  F2FP.F16.F32.PACK_AB R36, RZ, R36 ;  /* 0x00000024ff24723e */ /* 0x000fe200000000ff */
[----:B------:R-:W2:Y:S01]  /*17120*/  LDS.64 R10, [UR4+0x130] ;  /* 0x00013004ff0a7984 */ /* 0x000ea20008000a00 */
[----:B------:R-:W-:-:S02]  /*17130*/  PRMT R13, R13, 0x5410, R12 ;  /* 0x000054100d0d7816 */ /* 0x000fc4000000000c */
[----:B------:R-:W-:Y:S02]  /*17140*/  PRMT R5, R5, 0x5410, R36 ;  /* 0x0000541005057816 */ /* 0x000fe40000000024 */
[----:B------:R-:W-:Y:S02]  /*17150*/  F2FP.F16.F32.PACK_AB R14, RZ, R14 ;  /* 0x0000000eff0e723e */ /* 0x000fe400000000ff */
[----:B------:R-:W-:Y:S01]  /*17160*/  F2FP.F16.F32.PACK_AB R37, RZ, R37 ;  /* 0x00000025ff25723e */ /* 0x000fe200000000ff */
[----:B------:R-:W-:Y:S01]  /*17170*/  HFMA2 R33, R13, 1, 1, R33 ;  /* 0x3c003c000d217831 */ /* 0x000fe20000000021 */
[----:B------:R-:W-:Y:S02]  /*17180*/  F2FP.F16.F32.PACK_AB R60, RZ, R60 ;  /* 0x0000003cff3c723e */ /* 0x000fe400000000ff */
[----:B------:R-:W-:Y:S02]  /*17190*/  F2FP.F16.F32.PACK_AB R59, RZ, R59 ;  /* 0x0000003bff3b723e */ /* 0x000fe400000000ff */
[----:B------:R-:W-:Y:S01]  /*171a0*/  PRMT R13, R14, 0x5410, R37 ;  /* 0x000054100e0d7816 */ /* 0x000fe20000000025 */
[----:B------:R-:W-:Y:S01]  /*171b0*/  HFMA2 R14, R5, 1, 1, R49 ;  /* 0x3c003c00050e7831 */ /* 0x000fe20000000031 */
[----:B------:R-:W-:Y:S01]  /*171c0*/  PRMT R60, R60, 0x5410, R59 ;  /* 0x000054103c3c7816 */ /* 0x000fe2000000003b */
[----:B0-----:R-:W-:-:S02]  /*171d0*/  HADD2.F32 R5, -RZ, R8.H0_H0 ;  /* 0x20000008ff057230 */ /* 0x001fc40000004100 */
[----:B------:R-:W-:Y:S02]  /*171e0*/  HADD2.F32 R8, -RZ, R8.H1_H1 ;  /* 0x30000008ff087230 */ /* 0x000fe40000004100 */
[----:B------:R-:W-:Y:S02]  /*171f0*/  HFMA2 R13, R13, 1, 1, R48 ;  /* 0x3c003c000d0d7831 */ /* 0x000fe40000000030 */
[--C-:B------:R-:W-:Y:S02]  /*17200*/  HADD2.F32 R21, -RZ, R9.reuse.H0_H0 ;  /* 0x20000009ff157230 */ /* 0x100fe40000004100 */
[----:B------:R-:W-:Y:S02]  /*17210*/  HADD2 R18, R60, R18 ;  /* 0x000000123c127230 */ /* 0x000fe40000000000 */
        /* <DEDUP_REMOVED lines=20> */
[--C-:B------:R-:W-:Y:S02]  /*17360*/  HADD2.F32 R21, -RZ, R7.reuse.H0_H0 ;  /* 0x20000007ff157230 */ /* 0x100fe40000004100 */
        /* <DEDUP_REMOVED lines=16> */
[----:B------:R-:W-:Y:S01]  /*17470*/  FFMA.FTZ R7, R68, R22, R23 ;  /* 0x0000001644077223 */ /* 0x000fe20000010017 */
[----:B------:R-:W-:Y:S02]  /*17480*/  HADD2.F32 R10, -RZ, R10.H1_H1 ;  /* 0x3000000aff0a7230 */ /* 0x000fe40000004100 */
[--C-:B------:R-:W-:Y:S02]  /*17490*/  HADD2.F32 R23, -RZ, R11.reuse.H0_H0 ;  /* 0x2000000bff177230 */ /* 0x100fe40000004100 */
[----:B------:R-:W-:Y:S02]  /*174a0*/  HADD2.F32 R36, -RZ, R11.H1_H1 ;  /* 0x3000000bff247230 */ /* 0x000fe40000004100 */
[-C--:B------:R-:W-:Y:S01]  /*174b0*/  FFMA.FTZ R11, R3, R21.reuse, RZ ;  /* 0x00000015030b7223 */ /* 0x080fe200000100ff */
[----:B------:R-:W-:Y:S01]  /*174c0*/  FFMA.FTZ R48, R2, R21, RZ ;  /* 0x0000001502307223 */ /* 0x000fe200000100ff */
[----:B------:R-:W-:-:S02]  /*174d0*/  HFMA2 R32, R70, 1, 1, R32 ;  /* 0x3c003c0046207831 */ /* 0x000fc40000000020 */
        /* <DEDUP_REMOVED lines=15> */
[--C-:B------:R-:W-:Y:S02]  /*175d0*/  HADD2.F32 R21, -RZ, R9.reuse.H0_H0 ;  /* 0x20000009ff157230 */ /* 0x100fe40000004100 */
[----:B------:R-:W-:Y:S02]  /*175e0*/  HADD2.F32 R10, -RZ, R9.H1_H1 ;  /* 0x30000009ff0a7230 */ /* 0x000fe40000004100 */
[-C--:B------:R-:W-:Y:S01]  /*175f0*/  FFMA.FTZ R9, R55, R11.reuse, R22 ;  /* 0x0000000b37097223 */ /* 0x080fe20000010016 */
[----:B------:R-:W-:Y:S02]  /*17600*/  FFMA.FTZ R37, R54, R11, R23 ;  /* 0x0000000b36257223 */ /* 0x000fe40000010017 */
[----:B------:R-:W0:Y:S01]  /*17610*/  LDS.64 R22, [UR4+0x1b0] ;  /* 0x0001b004ff167984 */ /* 0x000e220008000a00 */
[----:B------:R-:W-:Y:S01]  /*17620*/  FFMA.FTZ R60, R41, R36, R60 ;  /* 0x00000024293c7223 */ /* 0x000fe2000001003c */
[----:B------:R-:W-:-:S02]  /*17630*/  HADD2.F32 R8, -RZ, R8.H1_H1 ;  /* 0x30000008ff087230 */ /* 0x000fc40000004100 */
[-C--:B------:R-:W-:Y:S01]  /*17640*/  FFMA.FTZ R48, R52, R11.reuse, R49 ;  /* 0x0000000b34307223 */ /* 0x080fe20000010031 */
[----:B------:R-:W-:Y:S02]  /*17650*/  FFMA.FTZ R60, R53, R11, R60 ;  /* 0x0000000b353c7223 */ /* 0x000fe4000001003c */
        /* <DEDUP_REMOVED lines=9> */
[-C--:B------:R-:W-:Y:S01]  /*176f0*/  FFMA.FTZ R11, R65, R10.reuse, R8 ;  /* 0x0000000a410b7223 */ /* 0x080fe20000010008 */
[-C--:B------:R-:W-:Y:S01]  /*17700*/  FFMA.FTZ R36, R66, R10.reuse, R9 ;  /* 0x0000000a42247223 */ /* 0x080fe20000010009 */
[-C--:B------:R-:W-:Y:S01]  /*17710*/  FFMA.FTZ R48, R67, R10.reuse, R48 ;  /* 0x0000000a43307223 */ /* 0x080fe20000010030 */
[----:B------:R-:W-:Y:S01]  /*17720*/  FFMA.FTZ R37, R68, R10, R37 ;  /* 0x0000000a44257223 */ /* 0x000fe20000010025 */
[----:B------:R-:W-:Y:S01]  /*17730*/  FMUL.FTZ R10, R7, R28 ;  /* 0x0000001c070a7220 */ /* 0x000fe20000410000 */
[----:B------:R-:W-:-:S02]  /*17740*/  F2FP.F16.F32.PACK_AB R8, RZ, R6 ;  /* 0x00000006ff08723e */ /* 0x000fc400000000ff */
[----:B------:R-:W1:Y:S01]  /*17750*/  LDS.64 R6, [UR4+0x1b8] ;  /* 0x0001b804ff067984 */ /* 0x000e620008000a00 */
[----:B------:R-:W-:Y:S01]  /*17760*/  FMUL.FTZ R5, R5, R26 ;  /* 0x0000001a05057220 */ /* 0x000fe20000410000 */
        /* <DEDUP_REMOVED lines=10> */
[----:B------:R-:W-:Y:S02]  /*17810*/  PRMT R5, R5, 0x5410, R8 ;  /* 0x0000541005057816 */ /* 0x000fe40000000008 */
[----:B------:R-:W-:Y:S02]  /*17820*/  F2FP.F16.F32.PACK_AB R11, RZ, R11 ;  /* 0x0000000bff0b723e */ /* 0x000fe400000000ff */
[----:B------:R-:W-:Y:S02]  /*17830*/  F2FP.F16.F32.PACK_AB R48, RZ, R48 ;  /* 0x00000030ff30723e */ /* 0x000fe400000000ff */
[----:B------:R-:W-:-:S02]  /*17840*/  PRMT R9, R9, 0x5410, R10 ;  /* 0x0000541009097816 */ /* 0x000fc4000000000a */
[----:B------:R-:W-:Y:S02]  /*17850*/  PRMT R10, R11, 0x5410, R36 ;  /* 0x000054100b0a7816 */ /* 0x000fe40000000024 */
[----:B------:R-:W-:Y:S01]  /*17860*/  PRMT R48, R48, 0x5410, R37 ;  /* 0x0000541030307816 */ /* 0x000fe20000000025 */
[----:B------:R-:W-:Y:S01]  /*17870*/  HFMA2 R12, R5, 1, 1, R47 ;  /* 0x3c003c00050c7831 */ /* 0x000fe2000000002f */
[----:B------:R-:W2:Y:S01]  /*17880*/  LDS.64 R36, [UR4+0x230] ;  /* 0x00023004ff247984 */ /* 0x000ea20008000a00 */
[----:B0-----:R-:W-:Y:S02]  /*17890*/  HADD2.F32 R5, -RZ, R22.H0_H0 ;  /* 0x20000016ff057230 */ /* 0x001fe40000004100 */
[----:B------:R-:W-:Y:S02]  /*178a0*/  HADD2 R11, R9, R46 ;  /* 0x0000002e090b7230 */ /* 0x000fe40000000000 */
[----:B------:R-:W-:Y:S02]  /*178b0*/  HADD2.F32 R22, -RZ, R22.H1_H1 ;  /* 0x30000016ff167230 */ /* 0x000fe40000004100 */
[----:B------:R-:W-:-:S02]  /*178c0*/  HFMA2 R10, R10, 1, 1, R20 ;  /* 0x3c003c000a0a7831 */ /* 0x000fc40000000014 */
[----:B------:R-:W-:Y:S02]  /*178d0*/  HFMA2 R9, R48, 1, 1, R29 ;  /* 0x3c003c0030097831 */ /* 0x000fe4000000001d */
        /* <DEDUP_REMOVED lines=39> */
[-C--:B------:R-:W-:Y:S01]  /*17b50*/  FFMA.FTZ R7, R3, R23.reuse, RZ ;  /* 0x0000001703077223 */ /* 0x080fe200000100ff */
[-C--:B------:R-:W-:Y:S01]  /*17b60*/  FFMA.FTZ R46, R2, R23.reuse, RZ ;  /* 0x00000017022e7223 */ /* 0x080fe200000100ff */
[-C--:B------:R-:W-:Y:S01]  /*17b70*/  FFMA.FTZ R8, R67, R22.reuse, R8 ;  /* 0x0000001643087223 */ /* 0x080fe20000010008 */
[----:B------:R-:W-:Y:S01]  /*17b80*/  FFMA.FTZ R29, R68, R22, R29 ;  /* 0x00000016441d7223 */ /* 0x000fe2000001001d */
[--C-:B------:R-:W-:Y:S02]  /*17b90*/  HADD2.F32 R47, -RZ, R37.reuse.H0_H0 ;  /* 0x20000025ff2f7230 */ /* 0x100fe40000004100 */
[-C--:B------:R-:W-:Y:S01]  /*17ba0*/  FFMA.FTZ R48, R0, R23.reuse, RZ ;  /* 0x0000001700307223 */ /* 0x080fe200000100ff */
[----:B------:R-:W-:Y:S01]  /*17bb0*/  FFMA.FTZ R60, R4, R23, RZ ;  /* 0x00000017043c7223 */ /* 0x000fe200000100ff */
        /* <DEDUP_REMOVED lines=14> */
[----:B------:R-:W-:-:S02]  /*17ca0*/  HADD2.F32 R37, -RZ, R21.H0_H0 ;  /* 0x20000015ff257230 */ /* 0x000fc40000004100 */
[-C--:B------:R-:W-:Y:S01]  /*17cb0*/  FFMA.FTZ R47, R54, R7.reuse, R23 ;  /* 0x00000007362f7223 */ /* 0x080fe20000010017 */
[----:B------:R-:W-:Y:S02]  /*17cc0*/  HADD2.F32 R36, -RZ, R21.H1_H1 ;  /* 0x30000015ff247230 */ /* 0x000fe40000004100 */
[-C--:B------:R-:W-:Y:S02]  /*17cd0*/  FFMA.FTZ R21, R55, R7.reuse, R22 ;  /* 0x0000000737157223 */ /* 0x080fe40000010016 */
[----:B------:R-:W0:Y:S01]  /*17ce0*/  LDS.64 R22, [UR4+0x2b0] ;  /* 0x0002b004ff167984 */ /* 0x000e220008000a00 */
[----:B------:R-:W-:Y:S02]  /*17cf0*/  HADD2.F32 R20, -RZ, R20.H1_H1 ;  /* 0x30000014ff147230 */ /* 0x000fe40000004100 */
[-C--:B------:R-:W-:Y:S01]  /*17d00*/  FFMA.FTZ R48, R53, R7.reuse, R48 ;  /* 0x0000000735307223 */ /* 0x080fe20000010030 */
[----:B------:R-:W-:Y:S02]  /*17d10*/  FFMA.FTZ R60, R52, R7, R49 ;  /* 0x00000007343c7223 */ /* 0x000fe40000010031 */
[-C--:B------:R-:W-:Y:S01]  /*17d20*/  FFMA.FTZ R21, R56, R20.reuse, R21 ;  /* 0x0000001438157223 */ /* 0x080fe20000010015 */
[-C--:B------:R-:W-:Y:S01]  /*17d30*/  FFMA.FTZ R46, R58, R20.reuse, R47 ;  /* 0x000000143a2e7223 */ /* 0x080fe2000001002f */
[-C--:B------:R-:W-:Y:S01]  /*17d40*/  FFMA.FTZ R47, R57, R20.reuse, R48 ;  /* 0x00000014392f7223 */ /* 0x080fe20000010030 */
[----:B------:R-:W-:Y:S01]  /*17d50*/  FFMA.FTZ R49, R61, R20, R60 ;  /* 0x000000143d317223 */ /* 0x000fe2000001003c */
[----:B------:R-:W-:-:S02]  /*17d60*/  FFMA.FTZ R20, R64, R37, R21 ;  /* 0x0000002540147223 */ /* 0x000fc40000010015 */
[-C--:B------:R-:W-:Y:S01]  /*17d70*/  FFMA.FTZ R48, R62, R37.reuse, R47 ;  /* 0x000000253e307223 */ /* 0x080fe2000001002f */
[-C--:B------:R-:W-:Y:S01]  /*17d80*/  FFMA.FTZ R49, R24, R37.reuse, R49 ;  /* 0x0000002518317223 */ /* 0x080fe20000010031 */
[----:B------:R-:W-:Y:S01]  /*17d90*/  FFMA.FTZ R7, R63, R37, R46 ;  /* 0x000000253f077223 */ /* 0x000fe2000001002e */
[----:B------:R-:W-:Y:S01]  /*17da0*/  FFMA.FTZ R37, R65, R36, R20 ;  /* 0x0000002441257223 */ /* 0x000fe20000010014 */
[----:B------:R-:W-:Y:S01]  /*17db0*/  FMUL.FTZ R5, R5, R26 ;  /* 0x0000001a05057220 */ /* 0x000fe20000410000 */
[----:B------:R-:W-:Y:S01]  /*17dc0*/  FMUL.FTZ R6, R6, R19 ;  /* 0x0000001306067220 */ /* 0x000fe20000410000 */
[-C--:B------:R-:W-:Y:S01]  /*17dd0*/  FFMA.FTZ R48, R67, R36.reuse, R48 ;  /* 0x0000002443307223 */ /* 0x080fe20000010030 */
[----:B------:R-:W-:Y:S01]  /*17de0*/  FMUL.FTZ R8, R8, R27 ;  /* 0x0000001b08087220 */ /* 0x000fe20000410000 */
[----:B------:R-:W-:Y:S01]  /*17df0*/  FFMA.FTZ R49, R68, R36, R49 ;  /* 0x0000002444317223 */ /* 0x000fe20000010031 */
[----:B------:R-:W-:Y:S01]  /*17e00*/  FMUL.FTZ R29, R29, R28 ;  /* 0x0000001c1d1d7220 */ /* 0x000fe20000410000 */
[----:B------:R-:W1:Y:S01]  /*17e10*/  LDS.64 R20, [UR4+0x2b8] ;  /* 0x0002b804ff147984 */ /* 0x000e620008000a00 */
[----:B------:R-:W-:Y:S01]  /*17e20*/  FFMA.FTZ R46, R66, R36, R7 ;  /* 0x00000024422e7223 */ /* 0x000fe20000010007 */
[----:B------:R-:W-:Y:S01]  /*17e30*/  F2FP.F16.F32.PACK_AB R5, RZ, R5 ;  /* 0x00000005ff05723e */ /* 0x000fe200000000ff */
[----:B------:R-:W-:Y:S01]  /*17e40*/  FMUL.FTZ R48, R48, R27 ;  /* 0x0000001b30307220 */ /* 0x000fe20000410000 */
[----:B------:R-:W-:Y:S01]  /*17e50*/  F2FP.F16.F32.PACK_AB R6, RZ, R6 ;  /* 0x00000006ff06723e */ /* 0x000fe200000000ff */
[----:B------:R-:W-:Y:S01]  /*17e60*/  FMUL.FTZ R49, R49, R28 ;  /* 0x0000001c31317220 */ /* 0x000fe20000410000 */
[----:B------:R-:W-:-:S02]  /*17e70*/  F2FP.F16.F32.PACK_AB R7, RZ, R8 ;  /* 0x00000008ff07723e */ /* 0x000fc400000000ff */
[----:B------:R-:W-:Y:S01]  /*17e80*/  F2FP.F16.F32.PACK_AB R29, RZ, R29 ;  /* 0x0000001dff1d723e */ /* 0x000fe200000000ff */
[----:B------:R-:W-:Y:S01]  /*17e90*/  FMUL.FTZ R37, R37, R26 ;  /* 0x0000001a25257220 */ /* 0x000fe20000410000 */
[----:B------:R-:W-:Y:S01]  /*17ea0*/  PRMT R5, R5, 0x5410, R6 ;  /* 0x0000541005057816 */ /* 0x000fe20000000006 */
[----:B------:R-:W-:Y:S01]  /*17eb0*/  FMUL.FTZ R46, R46, R19 ;  /* 0x000000132e2e7220 */ /* 0x000fe20000410000 */
[----:B------:R-:W-:Y:S02]  /*17ec0*/  F2FP.F16.F32.PACK_AB R48, RZ, R48 ;  /* 0x00000030ff30723e */ /* 0x000fe400000000ff */
[----:B------:R-:W-:Y:S02]  /*17ed0*/  F2FP.F16.F32.PACK_AB R49, RZ, R49 ;  /* 0x00000031ff31723e */ /* 0x000fe400000000ff */
[----:B------:R-:W-:Y:S01]  /*17ee0*/  PRMT R7, R7, 0x5410, R29 ;  /* 0x0000541007077816 */ /* 0x000fe2000000001d */
[----:B------:R-:W-:Y:S01]  /*17ef0*/  HFMA2 R8, R5, 1, 1, R31 ;  /* 0x3c003c0005087831 */ /* 0x000fe2000000001f */
[----:B------:R-:W-:-:S02]  /*17f00*/  F2FP.F16.F32.PACK_AB R37, RZ, R37 ;  /* 0x00000025ff25723e */ /* 0x000fc400000000ff */
[----:B------:R-:W-:Y:S01]  /*17f10*/  F2FP.F16.F32.PACK_AB R46, RZ, R46 ;  /* 0x0000002eff2e723e */ /* 0x000fe200000000ff */
[----:B------:R-:W-:Y:S01]  /*17f20*/  HADD2 R7, R7, R30 ;  /* 0x0000001e07077230 */ /* 0x000fe20000000000 */
[----:B------:R-:W-:Y:S01]  /*17f30*/  PRMT R48, R48, 0x5410, R49 ;  /* 0x0000541030307816 */ /* 0x000fe20000000031 */
[----:B------:R-:W2:Y:S01]  /*17f40*/  LDS.64 R30, [UR4+0x330] ;  /* 0x00033004ff1e7984 */ /* 0x000ea20008000a00 */
[--C-:B0-----:R-:W-:Y:S01]  /*17f50*/  HADD2.F32 R29, -RZ, R22.reuse.H0_H0 ;  /* 0x20000016ff1d7230 */ /* 0x101fe20000004100 */
[----:B------:R-:W-:Y:S01]  /*17f60*/  PRMT R37, R37, 0x5410, R46 ;  /* 0x0000541025257816 */ /* 0x000fe2000000002e */
[----:B------:R-:W-:Y:S02]  /*17f70*/  HADD2.F32 R22, -RZ, R22.H1_H1 ;  /* 0x30000016ff167230 */ /* 0x000fe40000004100 */
[----:B------:R-:W-:Y:S02]  /*17f80*/  HFMA2 R5, R48, 1, 1, R17 ;  /* 0x3c003c0030057831 */ /* 0x000fe40000000011 */
[-C--:B------:R-:W-:Y:S01]  /*17f90*/  FFMA.FTZ R17, R3, R29.reuse, RZ ;  /* 0x0000001d03117223 */ /* 0x080fe200000100ff */
[----:B------:R-:W-:Y:S01]  /*17fa0*/  FFMA.FTZ R36, R2, R29, RZ ;  /* 0x0000001d02247223 */ /* 0x000fe200000100ff */
[----:B------:R-:W-:-:S02]  /*17fb0*/  HFMA2 R6, R37, 1, 1, R16 ;  /* 0x3c003c0025067831 */ /* 0x000fc40000000010 */
[----:B------:R-:W-:Y:S02]  /*17fc0*/  HADD2.F32 R37, -RZ, R23.H0_H0 ;  /* 0x20000017ff257230 */ /* 0x000fe40000004100 */
[-C--:B------:R-:W-:Y:S01]  /*17fd0*/  FFMA.FTZ R16, R38, R22.reuse, R17 ;  /* 0x0000001626107223 */ /* 0x080fe20000010011 */
[-C--:B------:R-:W-:Y:S01]  /*17fe0*/  FFMA.FTZ R46, R0, R29.reuse, RZ ;  /* 0x0000001d002e7223 */ /* 0x080fe200000100ff */
[----:B------:R-:W-:Y:S01]  /*17ff0*/  FFMA.FTZ R48, R4, R29, RZ ;  /* 0x0000001d04307223 */ /* 0x000fe200000100ff */
[-C--:B------:R-:W-:Y:S02]  /*18000*/  FFMA.FTZ R17, R35, R22.reuse, R36 ;  /* 0x0000001623117223 */ /* 0x080fe40000010024 */
        /* <DEDUP_REMOVED lines=30> */
[-C--:B------:R-:W-:Y:S01]  /*181f0*/  FFMA.FTZ R21, R65, R36.reuse, R20 ;  /* 0x0000002441157223 */ /* 0x080fe20000010014 */
[-C--:B------:R-:W-:Y:S01]  /*18200*/  FFMA.FTZ R3, R3, R23.reuse, RZ ;  /* 0x0000001703037223 */ /* 0x080fe200000100ff */
[-C--:B------:R-:W-:Y:S01]  /*18210*/  FFMA.FTZ R2, R2, R23.reuse, RZ ;  /* 0x0000001702027223 */ /* 0x080fe200000100ff */
        /* <DEDUP_REMOVED lines=36> */
[CC--:B------:R-:W-:Y:S01]  /*18460*/  FFMA.FTZ R22, R67.reuse, R36.reuse, R22 ;  /* 0x0000002443167223 */ /* 0x0c0fe20000010016 */
[C---:B------:R-:W-:Y:S01]  /*18470*/  FFMA.FTZ R47, R68.reuse, R36, R47 ;  /* 0x00000024442f7223 */ /* 0x040fe2000001002f */
        /* <DEDUP_REMOVED lines=30> */
.L_x_2483:
[----:B------:R-:W-:-:S13]  /*18660*/  ISETP.GT.AND P0, PT, R123, R120, PT ;  /* 0x000000787b00720c */ /* 0x000fda0003f04270 */
[----:B------:R-:W-:Y:S05]  /*18670*/  @!P0 BRA `(.L_x_2485) ;  /* 0x0000003000548947 */ /* 0x000fea0003800000 */
[----:B------:R-:W-:-:S03]  /*18680*/  IMAD.WIDE.U32 R16, R120, 0x4, R124 ;  /* 0x0000000478107825 */ /* 0x000fc600078e007c */
[----:B------:R-:W-:-:S04]  /*18690*/  IADD3 R114, P0, PT, R16, 0x2, RZ ;  /* 0x0000000210727810 */ /* 0x000fc80007f1e0ff */
[----:B------:R-:W-:-:S09]  /*186a0*/  IADD3.X R113, PT, PT, RZ, R17, RZ, P0, !PT ;  /* 0x00000011ff717210 */ /* 0x000fd200007fe4ff */
.L_x_2486:
[----:B------:R-:W2:Y:S01]  /*186b0*/  LDG.E.128.CONSTANT R20, desc[UR8][R128.64] ;  /* 0x0000000880147981 */ /* 0x000ea2000c1e9d00 */
[----:B------:R-:W-:-:S05]  /*186c0*/  MOV R117, UR10 ;  /* 0x0000000a00757c02 */ /* 0x000fca0008000f00 */
[----:B------:R-:W-:-:S05]  /*186d0*/  IMAD.WIDE R24, R117, 0x4, R128 ;  /* 0x0000000475187825 */ /* 0x000fca00078e0280 */
[----:B------:R-:W3:Y:S01]  /*186e0*/  LDG.E.128.CONSTANT R16, desc[UR8][R24.64] ;  /* 0x0000000818107981 */ /* 0x000ee2000c1e9d00 */
[----:B------:R-:W-:-:S05]  /*186f0*/  IMAD.WIDE R126, R117, 0x4, R24 ;  /* 0x00000004757e7825 */ /* 0x000fca00078e0218 */
[----:B------:R-:W4:Y:S01]  /*18700*/  LDG.E.128.CONSTANT R32, desc[UR8][R126.64] ;  /* 0x000000087e207981 */ /* 0x000f22000c1e9d00 */
[----:B------:R-:W-:Y:S01]  /*18710*/  ISETP.NE.AND P0, PT, R120, R119, PT ;  /* 0x000000777800720c */ /* 0x000fe20003f05270 */
[----:B------:R-:W-:Y:S01]  /*18720*/  HFMA2 R67, -RZ, RZ, 0, 0.015625 ;  /* 0x00002400ff437431 */ /* 0x000fe200000001ff */
[----:B------:R-:W-:-:S11]  /*18730*/  MOV R68, 0x3000 ;  /* 0x0000300000447802 */ /* 0x000fd60000000f00 */
[----:B------:R-:W-:-:S06]  /*18740*/  @!P0 LEA R96, R118, R1, 0x3 ;  /* 0x0000000176608211 */ /* 0x000fcc00078e18ff */
[----:B------:R-:W5:Y:S01]  /*18750*/  @!P0 LDL.64 R96, [R96+0x8] ;  /* 0x0000080060608983 */ /* 0x000f620000100a00 */
[C---:B--2---:R-:W-:Y:S02]  /*18760*/  LOP3.LUT R15, R20.reuse, 0x70007, RZ, 0xc0, !PT ;  /* 0x00070007140f7812 */ /* 0x044fe400078ec0ff */
[----:B------:R-:W-:Y:S02]  /*18770*/  LOP3.LUT R36, R20, 0x380038, RZ, 0xc0, !PT ;  /* 0x0038003814247812 */ /* 0x000fe400078ec0ff */
[--C-:B------:R-:W-:Y:S02]  /*18780*/  SHF.R.U32.HI R31, RZ, 0x6, R20.reuse ;  /* 0x00000006ff1f7819 */ /* 0x100fe40000011614 */
[----:B------:R-:W-:Y:S02]  /*18790*/  SHF.R.U32.HI R37, RZ, 0xf, R20 ;  /* 0x0000000fff257819 */ /* 0x000fe40000011614 */
[C---:B------:R-:W-:Y:S02]  /*187a0*/  LOP3.LUT R39, R21.reuse, 0x70007, RZ, 0xc0, !PT ;  /* 0x0007000715277812 */ /* 0x040fe400078ec0ff */
[----:B------:R-:W-:-:S02]  /*187b0*/  LOP3.LUT R40, R21, 0x380038, RZ, 0xc0, !PT ;  /* 0x0038003815287812 */ /* 0x000fc400078ec0ff */
[--C-:B------:R-:W-:Y:S02]  /*187c0*/  SHF.R.U32.HI R30, RZ, 0x6, R21.reuse ;  /* 0x00000006ff1e7819 */ /* 0x100fe40000011615 */
[----:B------:R-:W-:Y:S02]  /*187d0*/  SHF.R.U32.HI R41, RZ, 0xf, R21 ;  /* 0x0000000fff297819 */ /* 0x000fe40000011615 */
[C---:B------:R-:W-:Y:S02]  /*187e0*/  LOP3.LUT R42, R22.reuse, 0x70007, RZ, 0xc0, !PT ;  /* 0x00070007162a7812 */ /* 0x040fe400078ec0ff */
[----:B------:R-:W-:Y:S02]  /*187f0*/  LOP3.LUT R43, R22, 0x380038, RZ, 0xc0, !PT ;  /* 0x00380038162b7812 */ /* 0x000fe400078ec0ff */
[--C-:B------:R-:W-:Y:S02]  /*18800*/  SHF.R.U32.HI R28, RZ, 0x6, R22.reuse ;  /* 0x00000006ff1c7819 */ /* 0x100fe40000011616 */
[----:B------:R-:W-:-:S02]  /*18810*/  SHF.R.U32.HI R46, RZ, 0xf, R22 ;  /* 0x0000000fff2e7819 */ /* 0x000fc40000011616 */
[C---:B------:R-:W-:Y:S02]  /*18820*/  LOP3.LUT R47, R23.reuse, 0x70007, RZ, 0xc0, !PT ;  /* 0x00070007172f7812 */ /* 0x040fe400078ec0ff */
[----:B------:R-:W-:Y:S02]  /*18830*/  LOP3.LUT R48, R23, 0x380038, RZ, 0xc0, !PT ;  /* 0x0038003817307812 */ /* 0x000fe400078ec0ff */
[--C-:B------:R-:W-:Y:S02]  /*18840*/  SHF.R.U32.HI R29, RZ, 0x6, R23.reuse ;  /* 0x00000006ff1d7819 */ /* 0x100fe40000011617 */
[----:B------:R-:W-:Y:S02]  /*18850*/  SHF.R.U32.HI R49, RZ, 0xf, R23 ;  /* 0x0000000fff317819 */ /* 0x000fe40000011617 */
[----:B------:R-:W0:Y:S01]  /*18860*/  LDS.128 R20, [UR4] ;  /* 0x00000004ff147984 */ /* 0x000e220008000c00 */
[----:B------:R-:W-:Y:S02]  /*18870*/  LOP3.LUT R15, R15, 0x64006400, RZ, 0xfc, !PT ;  /* 0x640064000f0f7812 */ /* 0x000fe400078efcff */
[----:B------:R-:W-:-:S02]  /*18880*/  LOP3.LUT R42, R42, 0x64006400, RZ, 0xfc, !PT ;  /* 0x640064002a2a7812 */ /* 0x000fc400078efcff */
[----:B---3--:R-:W-:Y:S01]  /*18890*/  SHF.R.U32.HI R38, RZ, 0xe, R16 ;  /* 0x0000000eff267819 */ /* 0x008fe20000011610 */
[----:B------:R-:W-:Y:S01]  /*188a0*/  HADD2 R66, R15, -1028, -1028 ;  /* 0xe404e4040f427430 */ /* 0x000fe20000000000 */
[----:B------:R-:W-:Y:S01]  /*188b0*/  LOP3.LUT R37, R37, 0x10001, RZ, 0xc0, !PT ;  /* 0x0001000125257812 */ /* 0x000fe200078ec0ff */
[----:B------:R-:W-:Y:S01]  /*188c0*/  HADD2 R62, R42, -1028, -1028 ;  /* 0xe404e4042a3e7430 */ /* 0x000fe20000000000 */
[----:B------:R-:W-:Y:S02]  /*188d0*/  LOP3.LUT R39, R39, 0x64006400, RZ, 0xfc, !PT ;  /* 0x6400640027277812 */ /* 0x000fe400078efcff */
[----:B------:R-:W-:Y:S02]  /*188e0*/  LOP3.LUT R47, R47, 0x64006400, RZ, 0xfc, !PT ;  /* 0x640064002f2f7812 */ /* 0x000fe400078efcff */
        /* <DEDUP_REMOVED lines=8> */
[----:B------:R-:W-:Y:S01]  /*18970*/  LOP3.LUT R43, R43, 0x64006400, RZ, 0xfc, !PT ;  /* 0x640064002b2b7812 */ /* 0x000fe200078efcff */
[----:B------:R-:W-:Y:S01]  /*18980*/  HADD2 R64, R39, -1028, -1028 ;  /* 0xe404e40427407430 */ /* 0x000fe20000000000 */
[C---:B------:R-:W-:Y:S02]  /*18990*/  LOP3.LUT R25, R17.reuse, 0x70007, RZ, 0xc0, !PT ;  /* 0x0007000711197812 */ /* 0x040fe400078ec0ff */
[----:B------:R-:W-:Y:S02]  /*189a0*/  LOP3.LUT R27, R17, 0x380038, RZ, 0xc0, !PT ;  /* 0x00380038111b7812 */ /* 0x000fe400078ec0ff */
[--C-:B------:R-:W-:Y:S02]  /*189b0*/  SHF.R.U32.HI R51, RZ, 0x6, R17.reuse ;  /* 0x00000006ff337819 */ /* 0x100fe40000011611 */
[----:B------:R-:W-:Y:S02]  /*189c0*/  SHF.R.U32.HI R88, RZ, 0xe, R17 ;  /* 0x0000000eff587819 */ /* 0x000fe40000011611 */
[----:B------:R-:W-:-:S02]  /*189d0*/  SHF.R.U32.HI R18, RZ, 0xe, R19 ;  /* 0x0000000eff127819 */ /* 0x000fc40000011613 */
[----:B------:R-:W-:Y:S01]  /*189e0*/  LOP3.LUT R49, R49, 0x10001, RZ, 0xc0, !PT ;  /* 0x0001000131317812 */ /* 0x000fe200078ec0ff */
[----:B------:R-:W-:Y:S01]  /*189f0*/  HADD2 R60, R47, -1028, -1028 ;  /* 0xe404e4042f3c7430 */ /* 0x000fe20000000000 */
[C---:B------:R-:W-:Y:S01]  /*18a00*/  LOP3.LUT R17, R19.reuse, 0x70007, RZ, 0xc0, !PT ;  /* 0x0007000713117812 */ /* 0x040fe200078ec0ff */
[-C--:B0-----:R-:W-:Y:S01]  /*18a10*/  HFMA2 R15, R66, R20.reuse, RZ ;  /* 0x00000014420f7231 */ /* 0x081fe200000000ff */
[----:B------:R-:W-:Y:S02]  /*18a20*/  LOP3.LUT R45, R19, 0x380038, RZ, 0xc0, !PT ;  /* 0x00380038132d7812 */ /* 0x000fe400078ec0ff */
[----:B------:R-:W-:Y:S01]  /*18a30*/  SHF.R.U32.HI R53, RZ, 0x6, R19 ;  /* 0x00000006ff357819 */ /* 0x000fe20000011613 */
[----:B------:R-:W-:Y:S01]  /*18a40*/  HFMA2 R19, R62, R20, RZ ;  /* 0x000000143e137231 */ /* 0x000fe200000000ff */
[----:B------:R-:W-:Y:S02]  /*18a50*/  LOP3.LUT R87, R37, 0x20002, R38, 0xf8, !PT ;  /* 0x0002000225577812 */ /* 0x000fe400078ef826 */
[----:B------:R-:W-:Y:S01]  /*18a60*/  LOP3.LUT R63, R40, 0x64006400, RZ, 0xfc, !PT ;  /* 0x64006400283f7812 */ /* 0x000fe200078efcff */
[----:B------:R-:W0:Y:S01]  /*18a70*/  LDS.128 R36, [UR4+0x10] ;  /* 0x00001004ff247984 */ /* 0x000e220008000c00 */
[----:B------:R-:W-:Y:S01]  /*18a80*/  LOP3.LUT R59, R48, 0x64006400, RZ, 0xfc, !PT ;  /* 0x64006400303b7812 */ /* 0x000fe200078efcff */
[-C--:B------:R-:W-:Y:S01]  /*18a90*/  HFMA2 R65, R65, R68.reuse.H0_H0, -132, -132 ;  /* 0xd820d82041417431 */ /* 0x080fe20000040044 */
[----:B------:R-:W-:Y:S01]  /*18aa0*/  LOP3.LUT R69, R49, 0x20002, R18, 0xf8, !PT ;  /* 0x0002000231457812 */ /* 0x000fe200078ef812 */
[----:B------:R-:W-:Y:S01]  /*18ab0*/  HFMA2 R61, R43, R68.H0_H0, -132, -132 ;  /* 0xd820d8202b3d7431 */ /* 0x000fe20000040044 */
[----:B------:R-:W-:Y:S01]  /*18ac0*/  LOP3.LUT R41, R41, 0x10001, RZ, 0xc0, !PT ;  /* 0x0001000129297812 */ /* 0x000fe200078ec0ff */
[----:B------:R-:W-:Y:S01]  /*18ad0*/  HFMA2 R18, R64, R20, RZ.H0_H0 ;  /* 0x0000001440127231 */ /* 0x000fe200000400ff */
[----:B------:R-:W-:Y:S01]  /*18ae0*/  LOP3.LUT R46, R46, 0x10001, RZ, 0xc0, !PT ;  /* 0x000100012e2e7812 */ /* 0x000fe200078ec0ff */
[----:B------:R-:W-:-:S02]  /*18af0*/  HFMA2 R63, R63, R68.H0_H0, -132, -132 ;  /* 0xd820d8203f3f7431 */ /* 0x000fc40000040044 */
[----:B------:R-:W-:Y:S02]  /*18b00*/  HFMA2 R59, R59, R68.H0_H0, -132, -132 ;  /* 0xd820d8203b3b7431 */ /* 0x000fe40000040044 */
[----:B------:R-:W-:Y:S02]  /*18b10*/  HFMA2 R20, R60, R20, RZ.H0_H0 ;  /* 0x000000143c147231 */ /* 0x000fe400000400ff */
[-C--:B------:R-:W-:Y:S02]  /*18b20*/  HFMA2 R55, R65, R21.reuse, R15 ;  /* 0x0000001541377231 */ /* 0x080fe4000000000f */
[-C--:B------:R-:W-:Y:S02]  /*18b30*/  HFMA2 R56, R63, R21.reuse, R18 ;  /* 0x000000153f387231 */ /* 0x080fe40000000012 */
[-C--:B------:R-:W-:Y:S02]  /*18b40*/  HFMA2 R57, R61, R21.reuse, R19 ;  /* 0x000000153d397231 */ /* 0x080fe40000000013 */
[----:B------:R-:W-:Y:S01]  /*18b50*/  HFMA2 R58, R59, R21, R20 ;  /* 0x000000153b3a7231 */ /* 0x000fe20000000014 */
[----:B------:R-:W-:-:S02]  /*18b60*/  LOP3.LUT R15, R31, 0x70007, RZ, 0xc0, !PT ;  /* 0x000700071f0f7812 */ /* 0x000fc400078ec0ff */
[----:B------:R-:W-:Y:S02]  /*18b70*/  LOP3.LUT R21, R28, 0x70007, RZ, 0xc0, !PT ;  /* 0x000700071c157812 */ /* 0x000fe400078ec0ff */
[----:B------:R-:W-:Y:S02]  /*18b80*/  LOP3.LUT R88, R41, 0x20002, R88, 0xf8, !PT ;  /* 0x0002000229587812 */ /* 0x000fe400078ef858 */
        /* <DEDUP_REMOVED lines=8> */
[----:B------:R-:W-:Y:S02]  /*18c10*/  LOP3.LUT R89, R46, 0x20002, R89, 0xf8, !PT ;  /* 0x000200022e597812 */ /* 0x000fe400078ef859 */
        /* <DEDUP_REMOVED lines=9> */
[----:B------:R-:W-:Y:S01]  /*18cb0*/  LOP3.LUT R49, R48, 0x64006400, RZ, 0xfc, !PT ;  /* 0x6400640030317812 */ /* 0x000fe200078efcff */
[-C--:B------:R-:W-:Y:S01]  /*18cc0*/  HFMA2 R55, R54, R22.reuse, R55 ;  /* 0x0000001636377231 */ /* 0x080fe20000000037 */
[----:B------:R-:W-:Y:S01]  /*18cd0*/  LOP3.LUT R28, R28, 0x1c001c0, RZ, 0xc0, !PT ;  /* 0x01c001c01c1c7812 */ /* 0x000fe200078ec0ff */
[----:B------:R-:W-:Y:S02]  /*18ce0*/  HFMA2 R57, R41, R22, R57 ;  /* 0x0000001629397231 */ /* 0x000fe40000000039 */
[-C--:B------:R-:W-:Y:S02]  /*18cf0*/  HFMA2 R43, R43, R68.reuse.H0_H0, -132, -132 ;  /* 0xd820d8202b2b7431 */ /* 0x080fe40000040044 */
[----:B------:R-:W-:Y:S01]  /*18d00*/  HFMA2 R15, R47, R68.H0_H0, -132, -132 ;  /* 0xd820d8202f0f7431 */ /* 0x000fe20000040044 */
[----:B------:R-:W-:Y:S01]  /*18d10*/  LOP3.LUT R31, R31, 0x1c001c0, RZ, 0xc0, !PT ;  /* 0x01c001c01f1f7812 */ /* 0x000fe200078ec0ff */
[-C--:B------:R-:W-:Y:S01]  /*18d20*/  HFMA2 R56, R42, R22.reuse, R56 ;  /* 0x000000162a387231 */ /* 0x080fe20000000038 */
[----:B------:R-:W-:Y:S01]  /*18d30*/  LOP3.LUT R28, R28, 0x64006400, RZ, 0xfc, !PT ;  /* 0x640064001c1c7812 */ /* 0x000fe200078efcff */
[----:B------:R-:W-:-:S02]  /*18d40*/  HFMA2 R58, R40, R22, R58 ;  /* 0x00000016283a7231 */ /* 0x000fc4000000003a */
[-C--:B------:R-:W-:Y:S02]  /*18d50*/  HFMA2 R19, R21, R68.reuse.H0_H0, -132, -132 ;  /* 0xd820d82015137431 */ /* 0x080fe40000040044 */
[----:B------:R-:W-:Y:S02]  /*18d60*/  HFMA2 R18, R49, R68.H0_H0, -132, -132 ;  /* 0xd820d82031127431 */ /* 0x000fe40000040044 */
[-C--:B------:R-:W-:Y:S02]  /*18d70*/  HFMA2 R55, R43, R23.reuse, R55 ;  /* 0x000000172b377231 */ /* 0x080fe40000000037 */
[-C--:B------:R-:W-:Y:S02]  /*18d80*/  HFMA2 R56, R19, R23.reuse, R56 ;  /* 0x0000001713387231 */ /* 0x080fe40000000038 */
[-C--:B------:R-:W-:Y:S02]  /*18d90*/  HFMA2 R57, R15, R23.reuse, R57 ;  /* 0x000000170f397231 */ /* 0x080fe40000000039 */
[----:B------:R-:W-:Y:S01]  /*18da0*/  HFMA2 R58, R18, R23, R58 ;  /* 0x00000017123a7231 */ /* 0x000fe2000000003a */
[----:B------:R-:W-:-:S02]  /*18db0*/  LOP3.LUT R22, R31, 0x64006400, RZ, 0xfc, !PT ;  /* 0x640064001f167812 */ /* 0x000fc400078efcff */
[----:B------:R-:W-:Y:S01]  /*18dc0*/  LOP3.LUT R23, R17, 0x64006400, RZ, 0xfc, !PT ;  /* 0x6400640011177812 */ /* 0x000fe200078efcff */
[-C--:B------:R-:W-:Y:S01]  /*18dd0*/  HFMA2 R17, R28, R67.reuse.H0_H0, -20, -20 ;  /* 0xcd00cd001c117431 */ /* 0x080fe20000040043 */
[----:B------:R-:W-:Y:S02]  /*18de0*/  LOP3.LUT R30, R30, 0x1c001c0, RZ, 0xc0, !PT ;  /* 0x01c001c01e1e7812 */ /* 0x000fe400078ec0ff */
[----:B------:R-:W-:Y:S01]  /*18df0*/  LOP3.LUT R29, R29, 0x1c001c0, RZ, 0xc0, !PT ;  /* 0x01c001c01d1d7812 */ /* 0x000fe200078ec0ff */
[----:B------:R-:W-:Y:S01]  /*18e00*/  HFMA2 R22, R22, R67.H0_H0, -20, -20 ;  /* 0xcd00cd0016167431 */ /* 0x000fe20000040043 */
[----:B------:R-:W-:Y:S02]  /*18e10*/  LOP3.LUT R21, R24, 0x64006400, RZ, 0xfc, !PT ;  /* 0x6400640018157812 */ /* 0x000fe400078efcff */
[----:B------:R-:W-:Y:S02]  /*18e20*/  LOP3.LUT R24, R25, 0x64006400, RZ, 0xfc, !PT ;  /* 0x6400640019187812 */ /* 0x000fe400078efcff */
[----:B------:R-:W-:-:S02]  /*18e30*/  LOP3.LUT R30, R30, 0x64006400, RZ, 0xfc, !PT ;  /* 0x640064001e1e7812 */ /* 0x000fc400078efcff */
[----:B------:R-:W-:Y:S01]  /*18e40*/  LOP3.LUT R25, R16, 0x64006400, RZ, 0xfc, !PT ;  /* 0x6400640010197812 */ /* 0x000fe200078efcff */
[-C--:B0-----:R-:W-:Y:S01]  /*18e50*/  HFMA2 R28, R17, R36.reuse, R57 ;  /* 0x00000024111c7231 */ /* 0x081fe20000000039 */
[----:B------:R-:W-:Y:S01]  /*18e60*/  LOP3.LUT R20, R29, 0x64006400, RZ, 0xfc, !PT ;  /* 0x640064001d147812 */ /* 0x000fe200078efcff */
[-C--:B------:R-:W-:Y:S02]  /*18e70*/  HFMA2 R16, R30, R67.reuse.H0_H0, -20, -20 ;  /* 0xcd00cd001e107431 */ /* 0x080fe40000040043 */
[----:B------:R-:W-:Y:S02]  /*18e80*/  HFMA2 R55, R22, R36, R55 ;  /* 0x0000002416377231 */ /* 0x000fe40000000037 */
[----:B------:R-:W-:Y:S02]  /*18e90*/  HADD2 R25, R25, -1028, -1028 ;  /* 0xe404e40419197430 */ /* 0x000fe40000000000 */
[----:B------:R-:W-:Y:S02]  /*18ea0*/  HFMA2 R20, R20, R67.H0_H0, -20, -20 ;  /* 0xcd00cd0014147431 */ /* 0x000fe40000040043 */
[----:B------:R-:W-:-:S02]  /*18eb0*/  HADD2 R21, R21, -1028, -1028 ;  /* 0xe404e40415157430 */ /* 0x000fc40000000000 */
[-C--:B------:R-:W-:Y:S02]  /*18ec0*/  HFMA2 R56, R16, R36.reuse, R56 ;  /* 0x0000002410387231 */ /* 0x080fe40000000038 */
[----:B------:R-:W-:Y:S02]  /*18ed0*/  HFMA2 R36, R20, R36, R58 ;  /* 0x0000002414247231 */ /* 0x000fe4000000003a */
[-C--:B------:R-:W-:Y:S02]  /*18ee0*/  HFMA2 R58, R25, R37.reuse, R28 ;  /* 0x00000025193a7231 */ /* 0x080fe4000000001c */
[----:B------:R-:W-:Y:S01]  /*18ef0*/  HADD2 R24, R24, -1028, -1028 ;  /* 0xe404e40418187430 */ /* 0x000fe20000000000 */
[----:B------:R-:W0:Y:S01]  /*18f00*/  LDS.128 R28, [UR4+0x20] ;  /* 0x00002004ff1c7984 */ /* 0x000e220008000c00 */
[----:B------:R-:W-:Y:S02]  /*18f10*/  HADD2 R23, R23, -1028, -1028 ;  /* 0xe404e40417177430 */ /* 0x000fe40000000000 */
[----:B------:R-:W-:-:S02]  /*18f20*/  HFMA2 R48, R21, R37, R55 ;  /* 0x0000002515307231 */ /* 0x000fc40000000037 */
[-C--:B------:R-:W-:Y:S01]  /*18f30*/  HFMA2 R57, R24, R37.reuse, R56 ;  /* 0x0000002518397231 */ /* 0x080fe20000000038 */
[----:B------:R-:W-:Y:S01]  /*18f40*/  LOP3.LUT R55, R45, 0x64006400, RZ, 0xfc, !PT ;  /* 0x640064002d377812 */ /* 0x000fe200078efcff */
[----:B------:R-:W-:Y:S01]  /*18f50*/  HFMA2 R70, R23, R37, R36 ;  /* 0x0000002517467231 */ /* 0x000fe20000000024 */
        /* <DEDUP_REMOVED lines=9> */
[----:B------:R-:W-:Y:S01]  /*18ff0*/  HFMA2 R26, R47, R68.H0_H0, -132, -132 ;  /* 0xd820d8202f1a7431 */ /* 0x000fe20000040044 */
[----:B------:R-:W-:Y:S01]  /*19000*/  LOP3.LUT R36, R51, 0x70007, RZ, 0xc0, !PT ;  /* 0x0007000733247812 */ /* 0x000fe200078ec0ff */
[----:B------:R-:W-:Y:S01]  /*19010*/  HFMA2 R37, R45, R38, R48 ;  /* 0x000000262d257231 */ /* 0x000fe20000000030 */
[----:B------:R-:W-:Y:S01]  /*19020*/  LOP3.LUT R46, R44, 0x64006400, RZ, 0xfc, !PT ;  /* 0x640064002c2e7812 */ /* 0x000fe200078efcff */
[-C--:B------:R-:W-:Y:S01]  /*19030*/  HFMA2 R44, R27, R68.reuse.H0_H0, -132, -132 ;  /* 0xd820d8201b2c7431 */ /* 0x080fe20000040044 */
[----:B------:R-:W-:Y:S01]  /*19040*/  LOP3.LUT R36, R36, 0x64006400, RZ, 0xfc, !PT ;  /* 0x6400640024247812 */ /* 0x000fe200078efcff */
[----:B------:R-:W-:Y:S02]  /*19050*/  HFMA2 R27, R55, R68.H0_H0, -132, -132 ;  /* 0xd820d820371b7431 */ /* 0x000fe40000040044 */
[----:B------:R-:W-:-:S02]  /*19060*/  HFMA2 R58, R26, R38, R58 ;  /* 0x000000261a3a7231 */ /* 0x000fc4000000003a */
[----:B------:R-:W-:Y:S02]  /*19070*/  HADD2 R49, R49, -1028, -1028 ;  /* 0xe404e40431317430 */ /* 0x000fe40000000000 */
[-C--:B------:R-:W-:Y:S02]  /*19080*/  HFMA2 R55, R44, R38.reuse, R57 ;  /* 0x000000262c377231 */ /* 0x080fe40000000039 */
[----:B------:R-:W-:Y:S02]  /*19090*/  HADD2 R47, R46, -1028, -1028 ;  /* 0xe404e4042e2f7430 */ /* 0x000fe40000000000 */
[----:B------:R-:W-:Y:S02]  /*190a0*/  HFMA2 R38, R27, R38, R70 ;  /* 0x000000261b267231 */ /* 0x000fe40000000046 */
[----:B------:R-:W-:Y:S02]  /*190b0*/  HADD2 R46, R56, -1028, -1028 ;  /* 0xe404e404382e7430 */ /* 0x000fe40000000000 */
[----:B------:R-:W-:-:S02]  /*190c0*/  HFMA2 R57, R49, R39, R37 ;  /* 0x0000002731397231 */ /* 0x000fc40000000025 */
[----:B------:R-:W-:Y:S01]  /*190d0*/  HADD2 R48, R36, -1028, -1028 ;  /* 0xe404e40424307430 */ /* 0x000fe20000000000 */
[----:B------:R-:W-:Y:S01]  /*190e0*/  LOP3.LUT R36, R50, 0x380038, RZ, 0xc0, !PT ;  /* 0x0038003832247812 */ /* 0x000fe200078ec0ff */
[-C--:B------:R-:W-:Y:S01]  /*190f0*/  HFMA2 R72, R46, R39.reuse, R38 ;  /* 0x000000272e487231 */ /* 0x080fe20000000026 */
[C---:B------:R-:W-:Y:S01]  /*19100*/  LOP3.LUT R37, R51.reuse, 0x380038, RZ, 0xc0, !PT ;  /* 0x0038003833257812 */ /* 0x040fe200078ec0ff */
[-C--:B------:R-:W-:Y:S01]  /*19110*/  HFMA2 R70, R48, R39.reuse, R55 ;  /* 0x0000002730467231 */ /* 0x080fe20000000037 */
[----:B------:R-:W-:Y:S01]  /*19120*/  LOP3.LUT R51, R51, 0x1c001c0, RZ, 0xc0, !PT ;  /* 0x01c001c033337812 */ /* 0x000fe200078ec0ff */
[----:B------:R-:W-:Y:S01]  /*19130*/  HFMA2 R71, R47, R39, R58 ;  /* 0x000000272f477231 */ /* 0x000fe2000000003a */
[----:B------:R-:W-:Y:S02]  /*19140*/  LOP3.LUT R38, R52, 0x380038, RZ, 0xc0, !PT ;  /* 0x0038003834267812 */ /* 0x000fe400078ec0ff */
[C---:B------:R-:W-:Y:S02]  /*19150*/  LOP3.LUT R39, R53.reuse, 0x380038, RZ, 0xc0, !PT ;  /* 0x0038003835277812 */ /* 0x040fe400078ec0ff */
        /* <DEDUP_REMOVED lines=13> */
[----:B------:R-:W-:Y:S01]  /*19230*/  LOP3.LUT R38, R55, 0x64006400, RZ, 0xfc, !PT ;  /* 0x6400640037267812 */ /* 0x000fe200078efcff */
[----:B------:R-:W-:Y:S02]  /*19240*/  HFMA2 R50, R39, R68.H0_H0, -132, -132 ;  /* 0xd820d82027327431 */ /* 0x000fe40000040044 */
[-C--:B0-----:R-:W-:Y:S02]  /*19250*/  HFMA2 R86, R53, R28.reuse, R57 ;  /* 0x0000001c35567231 */ /* 0x081fe40000000039 */
[----:B------:R-:W-:-:S02]  /*19260*/  HFMA2 R71, R51, R28, R71 ;  /* 0x0000001c33477231 */ /* 0x000fc40000000047 */
[-C--:B------:R-:W-:Y:S02]  /*19270*/  HFMA2 R58, R58, R67.reuse.H0_H0, -20, -20 ;  /* 0xcd00cd003a3a7431 */ /* 0x080fe40000040043 */
[-C--:B------:R-:W-:Y:S02]  /*19280*/  HFMA2 R56, R56, R67.reuse.H0_H0, -20, -20 ;  /* 0xcd00cd0038387431 */ /* 0x080fe40000040043 */
[-C--:B------:R-:W-:Y:S02]  /*19290*/  HFMA2 R70, R52, R28.reuse, R70 ;  /* 0x0000001c34467231 */ /* 0x080fe40000000046 */
[----:B------:R-:W-:Y:S02]  /*192a0*/  HFMA2 R72, R50, R28, R72 ;  /* 0x0000001c32487231 */ /* 0x000fe40000000048 */
[-C--:B------:R-:W-:Y:S02]  /*192b0*/  HFMA2 R57, R36, R67.reuse.H0_H0, -20, -20 ;  /* 0xcd00cd0024397431 */ /* 0x080fe40000040043 */
[----:B------:R-:W-:-:S02]  /*192c0*/  HFMA2 R55, R38, R67.H0_H0, -20, -20 ;  /* 0xcd00cd0026377431 */ /* 0x000fc40000040043 */
[-C--:B------:R-:W-:Y:S02]  /*192d0*/  HFMA2 R86, R58, R29.reuse, R86 ;  /* 0x0000001d3a567231 */ /* 0x080fe40000000056 */
[-C--:B------:R-:W-:Y:S02]  /*192e0*/  HFMA2 R85, R57, R29.reuse, R70 ;  /* 0x0000001d39557231 */ /* 0x080fe40000000046 */
[-C--:B------:R-:W-:Y:S02]  /*192f0*/  HFMA2 R84, R56, R29.reuse, R71 ;  /* 0x0000001d38547231 */ /* 0x080fe40000000047 */
[----:B------:R-:W-:Y:S01]  /*19300*/  HFMA2 R92, R55, R29, R72 ;  /* 0x0000001d375c7231 */ /* 0x000fe20000000048 */
[--C-:B----4-:R-:W-:Y:S02]  /*19310*/  SHF.R.U32.HI R36, RZ, 0xd, R32.reuse ;  /* 0x0000000dff247819 */ /* 0x110fe40000011620 */
[----:B------:R-:W-:Y:S02]  /*19320*/  SHF.R.U32.HI R37, RZ, 0xd, R33 ;  /* 0x0000000dff257819 */ /* 0x000fe40000011621 */
[----:B------:R-:W-:-:S02]  /*19330*/  SHF.R.U32.HI R28, RZ, 0x6, R32 ;  /* 0x00000006ff1c7819 */ /* 0x000fc40000011620 */
[----:B------:R-:W-:Y:S02]  /*19340*/  SHF.R.U32.HI R29, RZ, 0x6, R33 ;  /* 0x00000006ff1d7819 */ /* 0x000fe40000011621 */
[----:B------:R-:W-:Y:S02]  /*19350*/  SHF.R.U32.HI R38, RZ, 0xd, R34 ;  /* 0x0000000dff267819 */ /* 0x000fe40000011622 */
[----:B------:R-:W-:Y:S02]  /*19360*/  LOP3.LUT R87, R87, 0x40004, R36, 0xf8, !PT ;  /* 0x0004000457577812 */ /* 0x000fe400078ef824 */
[----:B------:R-:W-:Y:S02]  /*19370*/  LOP3.LUT R88, R88, 0x40004, R37, 0xf8, !PT ;  /* 0x0004000458587812 */ /* 0x000fe400078ef825 */
[----:B------:R-:W-:Y:S02]  /*19380*/  SHF.R.U32.HI R83, RZ, 0x6, R34 ;  /* 0x00000006ff537819 */ /* 0x000fe40000011622 */
[----:B------:R-:W-:-:S02]  /*19390*/  LOP3.LUT R36, R28, 0x1c001c0, RZ, 0xc0, !PT ;  /* 0x01c001c01c247812 */ /* 0x000fc400078ec0ff */
[----:B------:R-:W-:Y:S02]  /*193a0*/  LOP3.LUT R37, R29, 0x1c001c0, RZ, 0xc0, !PT ;  /* 0x01c001c01d257812 */ /* 0x000fe400078ec0ff */
[----:B------:R-:W-:Y:S02]  /*193b0*/  LOP3.LUT R89, R89, 0x40004, R38, 0xf8, !PT ;  /* 0x0004000459597812 */ /* 0x000fe400078ef826 */
[----:B------:R-:W-:Y:S02]  /*193c0*/  LOP3.LUT R39, R83, 0x1c001c0, RZ, 0xc0, !PT ;  /* 0x01c001c053277812 */ /* 0x000fe400078ec0ff */
[----:B------:R-:W-:Y:S02]  /*193d0*/  LOP3.LUT R36, R36, 0x64006400, RZ, 0xfc, !PT ;  /* 0x6400640024247812 */ /* 0x000fe400078efcff */
[----:B------:R-:W-:Y:S02]  /*193e0*/  LOP3.LUT R38, R37, 0x64006400, RZ, 0xfc, !PT ;  /* 0x6400640025267812 */ /* 0x000fe400078efcff */
[----:B------:R-:W-:Y:S01]  /*193f0*/  LOP3.LUT R74, R39, 0x64006400, RZ, 0xfc, !PT ;  /* 0x64006400274a7812 */ /* 0x000fe200078efcff */
[-C--:B------:R-:W-:Y:S01]  /*19400*/  HFMA2 R79, R36, R67.reuse.H0_H0, -20, -20 ;  /* 0xcd00cd00244f7431 */ /* 0x080fe20000040043 */
[C---:B------:R-:W-:Y:S01]  /*19410*/  LOP3.LUT R82, R32.reuse, 0x70007, RZ, 0xc0, !PT ;  /* 0x0007000720527812 */ /* 0x040fe200078ec0ff */
[----:B------:R-:W-:Y:S01]  /*19420*/  HFMA2 R75, R38, R67.H0_H0, -20, -20 ;  /* 0xcd00cd00264b7431 */ /* 0x000fe20000040043 */
[----:B------:R-:W-:Y:S01]  /*19430*/  LOP3.LUT R70, R32, 0x380038, RZ, 0xc0, !PT ;  /* 0x0038003820467812 */ /* 0x000fe200078ec0ff */
[----:B------:R-:W0:Y:S01]  /*19440*/  LDS.128 R36, [UR4+0x30] ;  /* 0x00003004ff247984 */ /* 0x000e220008000c00 */
[----:B------:R-:W-:-:S02]  /*19450*/  LOP3.LUT R32, R33, 0x380038, RZ, 0xc0, !PT ;  /* 0x0038003821207812 */ /* 0x000fc400078ec0ff */
[C---:B------:R-:W-:Y:S02]  /*19460*/  LOP3.LUT R72, R34.reuse, 0x380038, RZ, 0xc0, !PT ;  /* 0x0038003822487812 */ /* 0x040fe400078ec0ff */
[--C-:B------:R-:W-:Y:S02]  /*19470*/  SHF.R.U32.HI R91, RZ, 0x6, R35.reuse ;  /* 0x00000006ff5b7819 */ /* 0x100fe40000011623 */
        /* <DEDUP_REMOVED lines=16> */
[----:B------:R-:W-:Y:S01]  /*19580*/  HADD2 R78, R33, -1028, -1028 ;  /* 0xe404e404214e7430 */ /* 0x000fe20000000000 */
[----:B------:R-:W-:Y:S01]  /*19590*/  LOP3.LUT R93, R32, 0x64006400, RZ, 0xfc, !PT ;  /* 0x64006400205d7812 */ /* 0x000fe200078efcff */
[----:B------:R-:W-:-:S02]  /*195a0*/  HADD2 R74, R34, -1028, -1028 ;  /* 0xe404e404224a7430 */ /* 0x000fc40000000000 */
[----:B------:R-:W-:Y:S01]  /*195b0*/  HADD2 R70, R35, -1028, -1028 ;  /* 0xe404e40423467430 */ /* 0x000fe20000000000 */
[----:B------:R-:W-:Y:S01]  /*195c0*/  LOP3.LUT R82, R82, 0x64006400, RZ, 0xfc, !PT ;  /* 0x6400640052527812 */ /* 0x000fe200078efcff */
[----:B------:R-:W1:Y:S04]  /*195d0*/  LDS.128 R32, [UR4+0x80] ;  /* 0x00008004ff207984 */ /* 0x000e680008000c00 */
[----:B------:R-:W-:Y:S01]  /*195e0*/  HADD2 R82, R82, -1028, -1028 ;  /* 0xe404e40452527430 */ /* 0x000fe20000000000 */
[----:B------:R-:W-:Y:S01]  /*195f0*/  LOP3.LUT R99, R72, 0x64006400, RZ, 0xfc, !PT ;  /* 0x6400640048637812 */ /* 0x000fe200078efcff */
[----:B------:R-:W-:Y:S01]  /*19600*/  HFMA2 R84, R74, R30, R84 ;  /* 0x0000001e4a547231 */ /* 0x000fe20000000054 */
[----:B------:R-:W-:Y:S01]  /*19610*/  LOP3.LUT R28, R28, 0x70007, RZ, 0xc0, !PT ;  /* 0x000700071c1c7812 */ /* 0x000fe200078ec0ff */
[----:B------:R-:W-:-:S02]  /*19620*/  HFMA2 R81, R81, R68.H0_H0, -132, -132 ;  /* 0xd820d82051517431 */ /* 0x000fc40000040044 */
[----:B------:R-:W-:Y:S01]  /*19630*/  HFMA2 R86, R82, R30, R86 ;  /* 0x0000001e52567231 */ /* 0x000fe20000000056 */
[----:B------:R-:W-:Y:S01]  /*19640*/  LOP3.LUT R103, R73, 0x64006400, RZ, 0xfc, !PT ;  /* 0x6400640049677812 */ /* 0x000fe200078efcff */
[----:B------:R-:W-:Y:S01]  /*19650*/  HFMA2 R73, R99, R68.H0_H0, -132, -132 ;  /* 0xd820d82063497431 */ /* 0x000fe20000040044 */
[----:B------:R-:W-:Y:S02]  /*19660*/  LOP3.LUT R83, R83, 0x70007, RZ, 0xc0, !PT ;  /* 0x0007000753537812 */ /* 0x000fe400078ec0ff */
[C---:B------:R-:W-:Y:S02]  /*19670*/  LOP3.LUT R72, R91.reuse, 0x380038, RZ, 0xc0, !PT ;  /* 0x003800385b487812 */ /* 0x040fe400078ec0ff */
[----:B------:R-:W-:Y:S01]  /*19680*/  LOP3.LUT R28, R28, 0x64006400, RZ, 0xfc, !PT ;  /* 0x640064001c1c7812 */ /* 0x000fe200078efcff */
[-C--:B------:R-:W-:Y:S01]  /*19690*/  HFMA2 R85, R78, R30.reuse, R85 ;  /* 0x0000001e4e557231 */ /* 0x080fe20000000055 */
[----:B------:R-:W-:Y:S01]  /*196a0*/  LOP3.LUT R91, R91, 0x70007, RZ, 0xc0, !PT ;  /* 0x000700075b5b7812 */ /* 0x000fe200078ec0ff */
[----:B------:R-:W-:Y:S01]  /*196b0*/  HFMA2 R94, R70, R30, R92 ;  /* 0x0000001e465e7231 */ /* 0x000fe2000000005c */
[----:B------:R-:W-:Y:S01]  /*196c0*/  LOP3.LUT R83, R83, 0x64006400, RZ, 0xfc, !PT ;  /* 0x6400640053537812 */ /* 0x000fe200078efcff */
[-C--:B------:R-:W-:Y:S01]  /*196d0*/  HFMA2 R80, R93, R68.reuse.H0_H0, -132, -132 ;  /* 0xd820d8205d507431 */ /* 0x080fe20000040044 */
[----:B------:R-:W-:Y:S01]  /*196e0*/  LOP3.LUT R90, R69, 0x40004, R90, 0xf8, !PT ;  /* 0x00040004455a7812 */ /* 0x000fe200078ef85a */
[-C--:B------:R-:W-:Y:S01]  /*196f0*/  HFMA2 R30, R81, R31.reuse, R86 ;  /* 0x0000001f511e7231 */ /* 0x080fe20000000056 */
[C---:B------:R-:W-:Y:S01]  /*19700*/  LOP3.LUT R69, R29.reuse, 0x380038, RZ, 0xc0, !PT ;  /* 0x003800381d457812 */ /* 0x040fe200078ec0ff */
[----:B------:R-:W-:Y:S01]  /*19710*/  HFMA2 R93, R73, R31, R84 ;  /* 0x0000001f495d7231 */ /* 0x000fe20000000054 */
[----:B------:R-:W-:Y:S01]  /*19720*/  LOP3.LUT R29, R29, 0x70007, RZ, 0xc0, !PT ;  /* 0x000700071d1d7812 */ /* 0x000fe200078ec0ff */
[----:B------:R-:W-:Y:S01]  /*19730*/  HADD2 R86, R28, -1028, -1028 ;  /* 0xe404e4041c567430 */ /* 0x000fe20000000000 */
[----:B------:R-:W-:Y:S01]  /*19740*/  LOP3.LUT R91, R91, 0x64006400, RZ, 0xfc, !PT ;  /* 0x640064005b5b7812 */ /* 0x000fe200078efcff */
[----:B------:R-:W-:Y:S01]  /*19750*/  HADD2 R84, R83, -1028, -1028 ;  /* 0xe404e40453547430 */ /* 0x000fe20000000000 */
[----:B------:R-:W-:Y:S01]  /*19760*/  LOP3.LUT R95, R69, 0x64006400, RZ, 0xfc, !PT ;  /* 0x64006400455f7812 */ /* 0x000fe200078efcff */
[-C--:B------:R-:W-:Y:S01]  /*19770*/  HFMA2 R77, R77, R68.reuse.H0_H0, -132, -132 ;  /* 0xd820d8204d4d7431 */ /* 0x080fe20000040044 */
[----:B------:R-:W-:Y:S01]  /*19780*/  LOP3.LUT R29, R29, 0x64006400, RZ, 0xfc, !PT ;  /* 0x640064001d1d7812 */ /* 0x000fe200078efcff */
[----:B------:R-:W-:-:S02]  /*19790*/  HFMA2 R69, R103, R68.H0_H0, -132, -132 ;  /* 0xd820d82067457431 */ /* 0x000fc40000040044 */
[----:B------:R-:W-:Y:S02]  /*197a0*/  HADD2 R83, R91, -1028, -1028 ;  /* 0xe404e4045b537430 */ /* 0x000fe40000000000 */
[-C--:B0-----:R-:W-:Y:S01]  /*197b0*/  HFMA2 R91, R86, R36.reuse, R30 ;  /* 0x00000024565b7231 */ /* 0x081fe2000000001e */
[----:B------:R-:W-:Y:S01]  /*197c0*/  LOP3.LUT R105, R72, 0x64006400, RZ, 0xfc, !PT ;  /* 0x6400640048697812 */ /* 0x000fe200078efcff */
[----:B------:R-:W-:Y:S02]  /*197d0*/  HFMA2 R93, R84, R36, R93 ;  /* 0x00000024545d7231 */ /* 0x000fe4000000005d */
[-C--:B------:R-:W-:Y:S02]  /*197e0*/  HFMA2 R92, R77, R31.reuse, R85 ;  /* 0x0000001f4d5c7231 */ /* 0x080fe40000000055 */
[----:B------:R-:W-:Y:S02]  /*197f0*/  HFMA2 R72, R101, R68.H0_H0, -132, -132 ;  /* 0xd820d82065487431 */ /* 0x000fe40000040044 */
[----:B------:R-:W-:-:S02]  /*19800*/  HFMA2 R94, R69, R31, R94 ;  /* 0x0000001f455e7231 */ /* 0x000fc4000000005e */
[----:B------:R-:W-:Y:S02]  /*19810*/  HADD2 R85, R29, -1028, -1028 ;  /* 0xe404e4041d557430 */ /* 0x000fe40000000000 */
[----:B------:R-:W0:Y:S01]  /*19820*/  LDS.128 R28, [UR4+0x90] ;  /* 0x00009004ff1c7984 */ /* 0x000e220008000c00 */
[----:B------:R-:W-:Y:S02]  /*19830*/  HFMA2 R91, R80, R37, R91 ;  /* 0x00000025505b7231 */ /* 0x000fe4000000005b */
[----:B------:R-:W-:Y:S02]  /*19840*/  HFMA2 R67, R76, R67.H0_H0, -20, -20 ;  /* 0xcd00cd004c437431 */ /* 0x000fe40000040043 */
[----:B------:R-:W-:Y:S02]  /*19850*/  HFMA2 R93, R72, R37, R93 ;  /* 0x00000025485d7231 */ /* 0x000fe4000000005d */
[----:B------:R-:W-:Y:S02]  /*19860*/  HFMA2 R76, R95, R68.H0_H0, -132, -132 ;  /* 0xd820d8205f4c7431 */ /* 0x000fe40000040044 */
[----:B-1----:R-:W-:-:S02]  /*19870*/  HFMA2 R99, R62, R32, RZ ;  /* 0x000000203e637231 */ /* 0x002fc400000000ff */
[----:B------:R-:W-:Y:S01]  /*19880*/  HFMA2 R68, R105, R68.H0_H0, -132, -132 ;  /* 0xd820d82069447431 */ /* 0x000fe20000040044 */
[----:B------:R-:W-:Y:S01]  /*19890*/  LOP3.LUT R87, R87, 0x64006400, RZ, 0xfc, !PT ;  /* 0x6400640057577812 */ /* 0x000fe200078efcff */
[-C--:B------:R-:W-:Y:S01]  /*198a0*/  HFMA2 R92, R85, R36.reuse, R92 ;  /* 0x00000024555c7231 */ /* 0x080fe2000000005c */
[----:B------:R-:W-:Y:S01]  /*198b0*/  LOP3.LUT R88, R88, 0x64006400, RZ, 0xfc, !PT ;  /* 0x6400640058587812 */ /* 0x000fe200078efcff */
[----:B------:R-:W-:Y:S01]  /*198c0*/  HFMA2 R94, R83, R36, R94 ;  /* 0x00000024535e7231 */ /* 0x000fe2000000005e */
[----:B------:R-:W-:Y:S01]  /*198d0*/  LOP3.LUT R36, R89, 0x64006400, RZ, 0xfc, !PT ;  /* 0x6400640059247812 */ /* 0x000fe200078efcff */
[----:B------:R-:W-:Y:S02]  /*198e0*/  HFMA2 R95, R66, R32, RZ ;  /* 0x00000020425f7231 */ /* 0x000fe400000000ff */
[----:B------:R-:W-:Y:S02]  /*198f0*/  HFMA2 R92, R76, R37, R92 ;  /* 0x000000254c5c7231 */ /* 0x000fe4000000005c */
[----:B------:R-:W-:-:S02]  /*19900*/  HFMA2 R91, R79, R38, R91 ;  /* 0x000000264f5b7231 */ /* 0x000fc4000000005b */
[----:B------:R-:W-:Y:S01]  /*19910*/  HFMA2 R94, R68, R37, R94 ;  /* 0x00000025445e7231 */ /* 0x000fe2000000005e */
[----:B------:R-:W-:Y:S01]  /*19920*/  LOP3.LUT R37, R90, 0x64006400, RZ, 0xfc, !PT ;  /* 0x640064005a257812 */ /* 0x000fe200078efcff */
[----:B------:R-:W-:Y:S02]  /*19930*/  HFMA2 R93, R71, R38, R93 ;  /* 0x00000026475d7231 */ /* 0x000fe4000000005d */
[----:B------:R-:W-:Y:S02]  /*19940*/  HADD2 R90, R87, -1028, -1028 ;  /* 0xe404e404575a7430 */ /* 0x000fe40000000000 */
[----:B------:R-:W-:Y:S02]  /*19950*/  HADD2 R89, R88, -1028, -1028 ;  /* 0xe404e40458597430 */ /* 0x000fe40000000000 */
[----:B------:R-:W-:Y:S02]  /*19960*/  HFMA2 R99, R61, R33, R99 ;  /* 0x000000213d637231 */ /* 0x000fe40000000063 */
[----:B------:R-:W-:-:S02]  /*19970*/  HADD2 R88, R36, -1028, -1028 ;  /* 0xe404e40424587430 */ /* 0x000fc40000000000 */
[----:B------:R-:W-:Y:S02]  /*19980*/  HFMA2 R95, R65, R33, R95 ;  /* 0x00000021415f7231 */ /* 0x000fe4000000005f */
[-C--:B------:R-:W-:Y:S02]  /*19990*/  HFMA2 R92, R75, R38.reuse, R92 ;  /* 0x000000264b5c7231 */ /* 0x080fe4000000005c */
[-C--:B------:R-:W-:Y:S02]  /*199a0*/  HFMA2 R91, R90, R39.reuse, R91 ;  /* 0x000000275a5b7231 */ /* 0x080fe4000000005b */
[----:B------:R-:W-:Y:S02]  /*199b0*/  HFMA2 R94, R67, R38, R94 ;  /* 0x00000026435e7231 */ /* 0x000fe4000000005e */
[----:B------:R-:W-:Y:S02]  /*199c0*/  HFMA2 R36, R88, R39, R93 ;  /* 0x0000002758247231 */ /* 0x000fe4000000005d */
[----:B------:R-:W-:-:S02]  /*199d0*/  HADD2 R87, R37, -1028, -1028 ;  /* 0xe404e40425577430 */ /* 0x000fc40000000000 */
[-C--:B------:R-:W-:Y:S02]  /*199e0*/  HFMA2 R99, R41, R34.reuse, R99 ;  /* 0x0000002229637231 */ /* 0x080fe40000000063 */
[-C--:B------:R-:W-:Y:S02]  /*199f0*/  HFMA2 R92, R89, R39.reuse, R92 ;  /* 0x00000027595c7231 */ /* 0x080fe4000000005c */
[----:B------:R-:W-:Y:S02]  /*19a00*/  HFMA2 R95, R54, R34, R95 ;  /* 0x00000022365f7231 */ /* 0x000fe4000000005f */
[----:B------:R-:W-:Y:S02]  /*19a10*/  HFMA2 R39, R87, R39, R94 ;  /* 0x0000002757277231 */ /* 0x000fe4000000005e */
[----:B------:R-:W-:Y:S02]  /*19a20*/  HADD2 R94, R91.H0_H0, R91.H1_H1 ;  /* 0x3000005b5b5e7230 */ /* 0x000fe40000000800 */
[----:B------:R-:W-:-:S02]  /*19a30*/  HADD2 R93, R92.H0_H0, R92.H1_H1 ;  /* 0x3000005c5c5d7230 */ /* 0x000fc40000000800 */
[-C--:B------:R-:W-:Y:S02]  /*19a40*/  HFMA2 R99, R15, R35.reuse, R99 ;  /* 0x000000230f637231 */ /* 0x080fe40000000063 */
[----:B------:R-:W-:Y:S02]  /*19a50*/  HADD2 R92, R36.H0_H0, R36.H1_H1 ;  /* 0x30000024245c7230 */ /* 0x000fe40000000800 */
        /* <DEDUP_REMOVED lines=33> */
[----:B------:R-:W1:Y:S01]  /*19c70*/  LDS.128 R28, [UR4+0x100] ;  /* 0x00010004ff1c7984 */ /* 0x000e620008000c00 */
[----:B------:R-:W-:Y:S02]  /*19c80*/  HFMA2 R95, R82, R38, R95 ;  /* 0x00000026525f7231 */ /* 0x000fe4000000005f */
[-C--:B------:R-:W-:Y:S02]  /*19c90*/  HFMA2 R99, R73, R39.reuse, R99 ;  /* 0x0000002749637231 */ /* 0x080fe40000000063 */
[----:B------:R-:W-:-:S02]  /*19ca0*/  HFMA2 R95, R81, R39, R95 ;  /* 0x00000027515f7231 */ /* 0x000fc4000000005f */
[----:B------:R-:W-:Y:S02]  /*19cb0*/  HFMA2 R98, R52, R36, R98 ;  /* 0x0000002434627231 */ /* 0x000fe40000000062 */
[----:B0-----:R-:W-:Y:S02]  /*19cc0*/  HFMA2 R99, R84, R32, R99 ;  /* 0x0000002054637231 */ /* 0x001fe40000000063 */
        /* <DEDUP_REMOVED lines=11> */
[----:B------:R-:W0:Y:S01]  /*19d80*/  LDS.128 R36, [UR4+0x110] ;  /* 0x00011004ff247984 */ /* 0x000e220008000c00 */
[----:B-----5:R-:W-:Y:S01]  /*19d90*/  @!P0 PRMT R116, R96, 0x7610, R116 ;  /* 0x0000761060748816 */ /* 0x020fe20000000074 */
[----:B------:R-:W-:Y:S02]  /*19da0*/  HFMA2 R95, R79, R34, R95 ;  /* 0x000000224f5f7231 */ /* 0x000fe4000000005f */
[-C--:B------:R-:W-:Y:S01]  /*19db0*/  HFMA2 R100, R83, R32.reuse, R100 ;  /* 0x0000002053647231 */ /* 0x080fe20000000064 */
[----:B------:R-:W-:Y:S01]  /*19dc0*/  @!P0 PRMT R116, R116, 0x7610, R96 ;  /* 0x0000761074748816 */ /* 0x000fe20000000060 */
[----:B------:R-:W-:Y:S02]  /*19dd0*/  HFMA2 R98, R85, R32, R98 ;  /* 0x0000002055627231 */ /* 0x000fe40000000062 */
[----:B------:R-:W-:Y:S02]  /*19de0*/  HFMA2 R96, R88, R35, R99 ;  /* 0x0000002358607231 */ /* 0x000fe40000000063 */
[----:B------:R-:W-:-:S02]  /*19df0*/  HFMA2 R100, R68, R33, R100 ;  /* 0x0000002144647231 */ /* 0x000fc40000000064 */
[-C--:B-1----:R-:W-:Y:S02]  /*19e00*/  HFMA2 R99, R66, R28.reuse, RZ ;  /* 0x0000001c42637231 */ /* 0x082fe400000000ff */
[----:B------:R-:W-:Y:S02]  /*19e10*/  HFMA2 R101, R62, R28, RZ ;  /* 0x0000001c3e657231 */ /* 0x000fe400000000ff */
[----:B------:R-:W-:Y:S02]  /*19e20*/  HFMA2 R98, R76, R33, R98 ;  /* 0x000000214c627231 */ /* 0x000fe40000000062 */
[----:B------:R-:W-:Y:S02]  /*19e30*/  HFMA2 R95, R90, R35, R95 ;  /* 0x000000235a5f7231 */ /* 0x000fe4000000005f */
[-C--:B------:R-:W-:Y:S01]  /*19e40*/  HFMA2 R100, R67, R34.reuse, R100 ;  /* 0x0000002243647231 */ /* 0x080fe20000000064 */
[----:B------:R-:W-:Y:S01]  /*19e50*/  @!P0 PRMT R115, R97, 0x7610, R115 ;  /* 0x0000761061738816 */ /* 0x000fe20000000073 */
[----:B------:R-:W-:-:S02]  /*19e60*/  HFMA2 R98, R75, R34, R98 ;  /* 0x000000224b627231 */ /* 0x000fc40000000062 */
[----:B------:R-:W-:Y:S02]  /*19e70*/  HFMA2 R99, R65, R29, R99 ;  /* 0x0000001d41637231 */ /* 0x000fe40000000063 */
[----:B------:R-:W-:Y:S02]  /*19e80*/  HFMA2 R100, R87, R35, R100 ;  /* 0x0000002357647231 */ /* 0x000fe40000000064 */
[----:B------:R-:W-:Y:S01]  /*19e90*/  HFMA2 R101, R61, R29, R101 ;  /* 0x0000001d3d657231 */ /* 0x000fe20000000065 */
[----:B------:R-:W-:Y:S01]  /*19ea0*/  @!P0 PRMT R115, R115, 0x7610, R97 ;  /* 0x0000761073738816 */ /* 0x000fe20000000061 */
[----:B------:R-:W-:Y:S02]  /*19eb0*/  HFMA2 R97, R89, R35, R98 ;  /* 0x0000002359617231 */ /* 0x000fe40000000062 */
[----:B------:R-:W-:Y:S01]  /*19ec0*/  HADD2 R98, R95.H0_H0, R95.H1_H1 ;  /* 0x3000005f5f627230 */ /* 0x000fe20000000800 */
[----:B------:R-:W1:Y:S01]  /*19ed0*/  LDS.128 R32, [UR4+0x120] ;  /* 0x00012004ff207984 */ /* 0x000e620008000c00 */
[----:B------:R-:W-:-:S02]  /*19ee0*/  HADD2 R95, R100.H0_H0, R100.H1_H1 ;  /* 0x30000064645f7230 */ /* 0x000fc40000000800 */
[----:B------:R-:W-:Y:S02]  /*19ef0*/  HFMA2 R100, R64, R28, RZ.H0_H0 ;  /* 0x0000001c40647231 */ /* 0x000fe400000400ff */
[----:B------:R-:W-:Y:S02]  /*19f00*/  HFMA2 R99, R54, R30, R99 ;  /* 0x0000001e36637231 */ /* 0x000fe40000000063 */
        /* <DEDUP_REMOVED lines=16> */
[-C--:B------:R-:W-:Y:S02]  /*1a010*/  HFMA2 R101, R16, R36.reuse, R29 ;  /* 0x0000002410657231 */ /* 0x080fe4000000001d */
[----:B------:R-:W0:Y:S01]  /*1a020*/  LDS.128 R28, [UR4+0x130] ;  /* 0x00013004ff1c7984 */ /* 0x000e220008000c00 */
[----:B------:R-:W-:Y:S02]  /*1a030*/  HFMA2 R102, R20, R36, R102 ;  /* 0x0000002414667231 */ /* 0x000fe40000000066 */
[-C--:B------:R-:W-:Y:S02]  /*1a040*/  HFMA2 R100, R49, R39.reuse, R100 ;  /* 0x0000002731647231 */ /* 0x080fe40000000064 */
        /* <DEDUP_REMOVED lines=9> */
[----:B------:R-:W1:Y:S01]  /*1a0e0*/  LDS.128 R36, [UR4+0x180] ;  /* 0x00018004ff247984 */ /* 0x000e620008000c00 */
[-C--:B------:R-:W-:Y:S02]  /*1a0f0*/  HFMA2 R100, R58, R33.reuse, R100 ;  /* 0x000000213a647231 */ /* 0x080fe40000000064 */
[----:B------:R-:W-:Y:S02]  /*1a100*/  HFMA2 R99, R56, R33, R99 ;  /* 0x0000002138637231 */ /* 0x000fe40000000063 */
[-C--:B------:R-:W-:Y:S02]  /*1a110*/  HFMA2 R100, R82, R34.reuse, R100 ;  /* 0x0000002252647231 */ /* 0x080fe40000000064 */
        /* <DEDUP_REMOVED lines=13> */
[----:B------:R-:W0:Y:S01]  /*1a1f0*/  LDS.128 R32, [UR4+0x190] ;  /* 0x00019004ff207984 */ /* 0x000e220008000c00 */
[-C--:B------:R-:W-:Y:S02]  /*1a200*/  HFMA2 R100, R80, R29.reuse, R100 ;  /* 0x0000001d50647231 */ /* 0x080fe40000000064 */
[----:B------:R-:W-:-:S02]  /*1a210*/  HFMA2 R99, R72, R29, R99 ;  /* 0x0000001d48637231 */ /* 0x000fc40000000063 */
[----:B-1----:R-:W-:Y:S02]  /*1a220*/  HFMA2 R103, R62, R36, RZ ;  /* 0x000000243e677231 */ /* 0x002fe400000000ff */
[----:B------:R-:W-:Y:S02]  /*1a230*/  HFMA2 R100, R79, R30, R100 ;  /* 0x0000001e4f647231 */ /* 0x000fe40000000064 */
[----:B------:R-:W-:Y:S02]  /*1a240*/  HFMA2 R101, R85, R28, R101 ;  /* 0x0000001c55657231 */ /* 0x000fe40000000065 */
[----:B------:R-:W-:Y:S02]  /*1a250*/  HFMA2 R99, R71, R30, R99 ;  /* 0x0000001e47637231 */ /* 0x000fe40000000063 */
[----:B------:R-:W-:Y:S02]  /*1a260*/  HFMA2 R102, R83, R28, R102 ;  /* 0x0000001c53667231 */ /* 0x000fe40000000066 */
[----:B------:R-:W-:-:S02]  /*1a270*/  HFMA2 R104, R66, R36, RZ ;  /* 0x0000002442687231 */ /* 0x000fc400000000ff */
        /* <DEDUP_REMOVED lines=8> */
[-C--:B------:R-:W-:Y:S02]  /*1a300*/  HFMA2 R101, R89, R31.reuse, R101 ;  /* 0x0000001f59657231 */ /* 0x080fe40000000065 */
[----:B------:R-:W-:Y:S02]  /*1a310*/  HFMA2 R103, R41, R38, R103 ;  /* 0x0000002629677231 */ /* 0x000fe40000000067 */
[----:B------:R-:W-:Y:S02]  /*1a320*/  HFMA2 R31, R87, R31, R102 ;  /* 0x0000001f571f7231 */ /* 0x000fe40000000066 */
[----:B------:R-:W-:-:S02]  /*1a330*/  HFMA2 R28, R64, R36, RZ.H0_H0 ;  /* 0x00000024401c7231 */ /* 0x000fc400000400ff */
[----:B------:R-:W-:Y:S02]  /*1a340*/  HADD2 R102, R100.H0_H0, R100.H1_H1 ;  /* 0x3000006464667230 */ /* 0x000fe40000000800 */
[----:B------:R-:W-:Y:S02]  /*1a350*/  HFMA2 R104, R54, R38, R104 ;  /* 0x0000002636687231 */ /* 0x000fe40000000068 */
[----:B------:R-:W-:Y:S02]  /*1a360*/  HADD2 R100, R99.H0_H0, R99.H1_H1 ;  /* 0x3000006363647230 */ /* 0x000fe40000000800 */
[----:B------:R-:W-:Y:S02]  /*1a370*/  HFMA2 R105, R60, R36, RZ.H0_H0 ;  /* 0x000000243c697231 */ /* 0x000fe400000400ff */
[----:B------:R-:W-:Y:S02]  /*1a380*/  HFMA2 R103, R15, R39, R103 ;  /* 0x000000270f677231 */ /* 0x000fe40000000067 */
[----:B------:R-:W-:-:S02]  /*1a390*/  HADD2 R99, R31.H0_H0, R31.H1_H1 ;  /* 0x3000001f1f637230 */ /* 0x000fc40000000800 */
[-C--:B------:R-:W-:Y:S02]  /*1a3a0*/  HFMA2 R36, R63, R37.reuse, R28 ;  /* 0x000000253f247231 */ /* 0x080fe4000000001c */
[----:B------:R-:W1:Y:S01]  /*1a3b0*/  LDS.128 R28, [UR4+0x1a0] ;  /* 0x0001a004ff1c7984 */ /* 0x000e620008000c00 */
[----:B------:R-:W-:Y:S02]  /*1a3c0*/  HFMA2 R105, R59, R37, R105 ;  /* 0x000000253b697231 */ /* 0x000fe40000000069 */
[----:B------:R-:W-:Y:S02]  /*1a3d0*/  HFMA2 R104, R43, R39, R104 ;  /* 0x000000272b687231 */ /* 0x000fe40000000068 */
[----:B------:R-:W-:Y:S02]  /*1a3e0*/  HFMA2 R36, R42, R38, R36 ;  /* 0x000000262a247231 */ /* 0x000fe40000000024 */
[----:B0-----:R-:W-:Y:S02]  /*1a3f0*/  HFMA2 R103, R17, R32, R103 ;  /* 0x0000002011677231 */ /* 0x001fe40000000067 */
        /* <DEDUP_REMOVED lines=10> */
[----:B------:R-:W-:Y:S02]  /*1a4a0*/  HFMA2 R105, R45, R34, R105 ;  /* 0x000000222d697231 */ /* 0x000fe40000000069 */
[----:B------:R-:W-:Y:S02]  /*1a4b0*/  HFMA2 R103, R47, R35, R103 ;  /* 0x000000232f677231 */ /* 0x000fe40000000067 */
[-C--:B------:R-:W-:Y:S02]  /*1a4c0*/  HFMA2 R104, R24, R33.reuse, R104 ;  /* 0x0000002118687231 */ /* 0x080fe40000000068 */
[----:B------:R-:W-:-:S02]  /*1a4d0*/  HFMA2 R32, R23, R33, R32 ;  /* 0x0000002117207231 */ /* 0x000fc40000000020 */
[-C--:B------:R-:W-:Y:S02]  /*1a4e0*/  HFMA2 R104, R44, R34.reuse, R104 ;  /* 0x000000222c687231 */ /* 0x080fe40000000068 */
[-C--:B------:R-:W-:Y:S02]  /*1a4f0*/  HFMA2 R105, R49, R35.reuse, R105 ;  /* 0x0000002331697231 */ /* 0x080fe40000000069 */
[----:B------:R-:W-:Y:S02]  /*1a500*/  HFMA2 R32, R27, R34, R32 ;  /* 0x000000221b207231 */ /* 0x000fe40000000020 */
[-C--:B------:R-:W-:Y:S02]  /*1a510*/  HFMA2 R104, R48, R35.reuse, R104 ;  /* 0x0000002330687231 */ /* 0x080fe40000000068 */
[----:B-1----:R-:W-:Y:S02]  /*1a520*/  HFMA2 R103, R51, R28, R103 ;  /* 0x0000001c33677231 */ /* 0x002fe40000000067 */
        /* <DEDUP_REMOVED lines=9> */
[-C--:B------:R-:W-:Y:S01]  /*1a5c0*/  HFMA2 R29, R82, R30.reuse, R105 ;  /* 0x0000001e521d7231 */ /* 0x080fe20000000069 */
[----:B------:R-:W1:Y:S01]  /*1a5d0*/  LDS.128 R32, [UR4+0x200] ;  /* 0x00020004ff207984 */ /* 0x000e620008000c00 */
[-C--:B------:R-:W-:Y:S02]  /*1a5e0*/  HFMA2 R28, R73, R31.reuse, R28 ;  /* 0x0000001f491c7231 */ /* 0x080fe4000000001c */
[----:B------:R-:W-:Y:S02]  /*1a5f0*/  HFMA2 R104, R78, R30, R104 ;  /* 0x0000001e4e687231 */ /* 0x000fe40000000068 */
[----:B------:R-:W-:-:S02]  /*1a600*/  HFMA2 R29, R81, R31, R29 ;  /* 0x0000001f511d7231 */ /* 0x000fc4000000001d */
[----:B------:R-:W-:Y:S02]  /*1a610*/  HFMA2 R103, R70, R30, R103 ;  /* 0x0000001e46677231 */ /* 0x000fe40000000067 */
[-C--:B0-----:R-:W-:Y:S02]  /*1a620*/  HFMA2 R28, R84, R36.reuse, R28 ;  /* 0x00000024541c7231 */ /* 0x081fe4000000001c */
        /* <DEDUP_REMOVED lines=13> */
[-C--:B------:R-:W-:Y:S01]  /*1a700*/  HFMA2 R36, R88, R39.reuse, R36 ;  /* 0x0000002758247231 */ /* 0x080fe20000000024 */
[----:B------:R-:W0:Y:S01]  /*1a710*/  LDS.128 R28, [UR4+0x210] ;  /* 0x00021004ff1c7984 */ /* 0x000e220008000c00 */
[----:B------:R-:W-:Y:S02]  /*1a720*/  HFMA2 R37, R90, R39, R37 ;  /* 0x000000275a257231 */ /* 0x000fe40000000025 */
[----:B-1----:R-:W-:-:S02]  /*1a730*/  HFMA2 R108, R66, R32, RZ ;  /* 0x00000020426c7231 */ /* 0x002fc400000000ff */
[----:B------:R-:W-:Y:S02]  /*1a740*/  HADD2 R104, R36.H0_H0, R36.H1_H1 ;  /* 0x3000002424687230 */ /* 0x000fe40000000800 */
[-C--:B------:R-:W-:Y:S02]  /*1a750*/  HFMA2 R36, R62, R32.reuse, RZ ;  /* 0x000000203e247231 */ /* 0x080fe400000000ff */
[-C--:B------:R-:W-:Y:S02]  /*1a760*/  HFMA2 R107, R64, R32.reuse, RZ.H0_H0 ;  /* 0x00000020406b7231 */ /* 0x080fe400000400ff */
[----:B------:R-:W-:Y:S02]  /*1a770*/  HADD2 R106, R37.H0_H0, R37.H1_H1 ;  /* 0x30000025256a7230 */ /* 0x000fe40000000800 */
[----:B------:R-:W-:Y:S02]  /*1a780*/  HFMA2 R108, R65, R33, R108 ;  /* 0x00000021416c7231 */ /* 0x000fe4000000006c */
[----:B------:R-:W-:-:S02]  /*1a790*/  HFMA2 R37, R60, R32, RZ.H0_H0 ;  /* 0x000000203c257231 */ /* 0x000fc400000400ff */
[----:B------:R-:W-:Y:S02]  /*1a7a0*/  HFMA2 R32, R61, R33, R36 ;  /* 0x000000213d207231 */ /* 0x000fe40000000024 */
[-C--:B------:R-:W-:Y:S02]  /*1a7b0*/  HFMA2 R103, R89, R39.reuse, R103 ;  /* 0x0000002759677231 */ /* 0x080fe40000000067 */
[-C--:B------:R-:W-:Y:S02]  /*1a7c0*/  HFMA2 R108, R54, R34.reuse, R108 ;  /* 0x00000022366c7231 */ /* 0x080fe4000000006c */
[----:B------:R-:W-:Y:S02]  /*1a7d0*/  HFMA2 R38, R87, R39, R38 ;  /* 0x0000002757267231 */ /* 0x000fe40000000026 */
[----:B------:R-:W-:Y:S02]  /*1a7e0*/  HFMA2 R32, R41, R34, R32 ;  /* 0x0000002229207231 */ /* 0x000fe40000000020 */
[----:B------:R-:W-:-:S02]  /*1a7f0*/  HADD2 R105, R103.H0_H0, R103.H1_H1 ;  /* 0x3000006767697230 */ /* 0x000fc40000000800 */
[----:B------:R-:W-:Y:S02]  /*1a800*/  HFMA2 R107, R63, R33, R107 ;  /* 0x000000213f6b7231 */ /* 0x000fe4000000006b */
[----:B------:R-:W-:Y:S02]  /*1a810*/  HFMA2 R108, R43, R35, R108 ;  /* 0x000000232b6c7231 */ /* 0x000fe4000000006c */
[----:B------:R-:W-:Y:S02]  /*1a820*/  HADD2 R103, R38.H0_H0, R38.H1_H1 ;  /* 0x3000002626677230 */ /* 0x000fe40000000800 */
[----:B------:R-:W-:Y:S02]  /*1a830*/  HFMA2 R33, R59, R33, R37 ;  /* 0x000000213b217231 */ /* 0x000fe40000000025 */
[----:B------:R-:W-:Y:S01]  /*1a840*/  HFMA2 R32, R15, R35, R32 ;  /* 0x000000230f207231 */ /* 0x000fe20000000020 */
[----:B------:R-:W1:Y:S01]  /*1a850*/  LDS.128 R36, [UR4+0x220] ;  /* 0x00022004ff247984 */ /* 0x000e620008000c00 */
[----:B------:R-:W-:-:S02]  /*1a860*/  HFMA2 R107, R42, R34, R107 ;  /* 0x000000222a6b7231 */ /* 0x000fc4000000006b */
[----:B------:R-:W-:Y:S02]  /*1a870*/  HFMA2 R33, R40, R34, R33 ;  /* 0x0000002228217231 */ /* 0x000fe40000000021 */
[-C--:B0-----:R-:W-:Y:S02]  /*1a880*/  HFMA2 R108, R22, R28.reuse, R108 ;  /* 0x0000001c166c7231 */ /* 0x081fe4000000006c */
        /* <DEDUP_REMOVED lines=18> */
[-C--:B-1----:R-:W-:Y:S02]  /*1a9b0*/  HFMA2 R108, R53, R36.reuse, R29 ;  /* 0x00000024356c7231 */ /* 0x082fe4000000001d */
[-C--:B------:R-:W-:Y:S02]  /*1a9c0*/  HFMA2 R109, R52, R36.reuse, R107 ;  /* 0x00000024346d7231 */ /* 0x080fe4000000006b */
[----:B------:R-:W-:Y:S02]  /*1a9d0*/  HFMA2 R107, R51, R36, R28 ;  /* 0x00000024336b7231 */ /* 0x000fe4000000001c */
[-C--:B------:R-:W-:Y:S02]  /*1a9e0*/  HFMA2 R108, R58, R37.reuse, R108 ;  /* 0x000000253a6c7231 */ /* 0x080fe4000000006c */
[----:B------:R-:W-:-:S02]  /*1a9f0*/  HFMA2 R107, R56, R37, R107 ;  /* 0x00000025386b7231 */ /* 0x000fc4000000006b */
[-C--:B------:R-:W-:Y:S02]  /*1aa00*/  HFMA2 R108, R82, R38.reuse, R108 ;  /* 0x00000026526c7231 */ /* 0x080fe4000000006c */
[----:B------:R-:W-:Y:S02]  /*1aa10*/  HFMA2 R107, R74, R38, R107 ;  /* 0x000000264a6b7231 */ /* 0x000fe4000000006b */
[-C--:B------:R-:W-:Y:S02]  /*1aa20*/  HFMA2 R108, R81, R39.reuse, R108 ;  /* 0x00000027516c7231 */ /* 0x080fe4000000006c */
[----:B------:R-:W-:Y:S01]  /*1aa30*/  HFMA2 R107, R73, R39, R107 ;  /* 0x00000027496b7231 */ /* 0x000fe2000000006b */
[----:B------:R-:W-:Y:S01]  /*1aa40*/  @!P0 MOV R112, R114 ;  /* 0x0000007200708202 */ /* 0x000fe20000000f00 */
[----:B------:R-:W-:Y:S02]  /*1aa50*/  HFMA2 R36, R50, R36, R31 ;  /* 0x0000002432247231 */ /* 0x000fe4000000001f */
[----:B------:R-:W1:Y:S01]  /*1aa60*/  LDS.128 R28, [UR4+0x280] ;  /* 0x00028004ff1c7984 */ /* 0x000e620008000c00 */
[----:B0-----:R-:W-:-:S02]  /*1aa70*/  HFMA2 R108, R86, R32, R108 ;  /* 0x00000020566c7231 */ /* 0x001fc4000000006c */
[----:B------:R-:W-:Y:S02]  /*1aa80*/  HFMA2 R107, R84, R32, R107 ;  /* 0x00000020546b7231 */ /* 0x000fe4000000006b */
[-C--:B------:R-:W-:Y:S01]  /*1aa90*/  HFMA2 R109, R57, R37.reuse, R109 ;  /* 0x00000025396d7231 */ /* 0x080fe2000000006d */
[----:B------:R0:W2:Y:S01]  /*1aaa0*/  @!P0 LDG.E.U16.CONSTANT R131, desc[UR8][R112.64] ;  /* 0x0000000870838981 */ /* 0x0000a2000c1e9500 */
        /* <DEDUP_REMOVED lines=20> */
[----:B------:R-:W-:Y:S02]  /*1abf0*/  HADD2 R108, R107.H0_H0, R107.H1_H1 ;  /* 0x3000006b6b6c7230 */ /* 0x000fe40000000800 */
[----:B------:R-:W-:-:S02]  /*1ac00*/  HADD2 R109, R38.H0_H0, R38.H1_H1 ;  /* 0x30000026266d7230 */ /* 0x000fc40000000800 */
[----:B------:R-:W-:Y:S02]  /*1ac10*/  HADD2 R107, R36.H0_H0, R36.H1_H1 ;  /* 0x30000024246b7230 */ /* 0x000fe40000000800 */
[----:B------:R-:W3:Y:S01]  /*1ac20*/  LDS.128 R36, [UR4+0x290] ;  /* 0x00029004ff247984 */ /* 0x000ee20008000c00 */
[-C--:B-1----:R-:W-:Y:S02]  /*1ac30*/  HFMA2 R32, R62, R28.reuse, RZ ;  /* 0x0000001c3e207231 */ /* 0x082fe400000000ff */
        /* <DEDUP_REMOVED lines=11> */
[----:B------:R-:W1:Y:S01]  /*1acf0*/  LDS.128 R32, [UR4+0x2a0] ;  /* 0x0002a004ff207984 */ /* 0x000e620008000c00 */
[-C--:B------:R-:W-:Y:S02]  /*1ad00*/  HFMA2 R29, R15, R31.reuse, R29 ;  /* 0x0000001f0f1d7231 */ /* 0x080fe4000000001d */
[----:B------:R-:W-:Y:S02]  /*1ad10*/  HFMA2 R111, R43, R31, R111 ;  /* 0x0000001f2b6f7231 */ /* 0x000fe4000000006f */
[-C--:B---3--:R-:W-:Y:S02]  /*1ad20*/  HFMA2 R29, R17, R36.reuse, R29 ;  /* 0x00000024111d7231 */ /* 0x088fe4000000001d */
        /* <DEDUP_REMOVED lines=14> */
[----:B-1----:R-:W-:Y:S02]  /*1ae10*/  HFMA2 R29, R51, R32, R29 ;  /* 0x00000020331d7231 */ /* 0x002fe4000000001d */
        /* <DEDUP_REMOVED lines=12> */
[----:B------:R-:W1:Y:S01]  /*1aee0*/  LDS.128 R36, [UR4+0x2b0] ;  /* 0x0002b004ff247984 */ /* 0x000e620008000c00 */
[-C--:B0-----:R-:W-:Y:S02]  /*1aef0*/  HFMA2 R112, R82, R34.reuse, R111 ;  /* 0x0000002252707231 */ /* 0x081fe4000000006f */
[----:B------:R-:W-:Y:S02]  /*1af00*/  HFMA2 R111, R70, R34, R30 ;  /* 0x00000022466f7231 */ /* 0x000fe4000000001e */
[----:B------:R-:W0:Y:S01]  /*1af10*/  LDS.128 R28, [UR4+0x300] ;  /* 0x00030004ff1c7984 */ /* 0x000e220008000c00 */
[-C--:B------:R-:W-:Y:S02]  /*1af20*/  HFMA2 R32, R73, R35.reuse, R32 ;  /* 0x0000002349207231 */ /* 0x080fe40000000020 */
[----:B------:R-:W-:-:S02]  /*1af30*/  HFMA2 R34, R81, R35, R112 ;  /* 0x0000002351227231 */ /* 0x000fc40000000070 */
[-C--:B------:R-:W-:Y:S02]  /*1af40*/  HFMA2 R33, R77, R35.reuse, R33 ;  /* 0x000000234d217231 */ /* 0x080fe40000000021 */
[----:B------:R-:W-:Y:S02]  /*1af50*/  HFMA2 R111, R69, R35, R111 ;  /* 0x00000023456f7231 */ /* 0x000fe4000000006f */
[-C--:B-1----:R-:W-:Y:S02]  /*1af60*/  HFMA2 R34, R86, R36.reuse, R34 ;  /* 0x0000002456227231 */ /* 0x082fe40000000022 */
[-C--:B------:R-:W-:Y:S02]  /*1af70*/  HFMA2 R32, R84, R36.reuse, R32 ;  /* 0x0000002454207231 */ /* 0x080fe40000000020 */
[-C--:B------:R-:W-:Y:S02]  /*1af80*/  HFMA2 R33, R85, R36.reuse, R33 ;  /* 0x0000002455217231 */ /* 0x080fe40000000021 */
[----:B------:R-:W-:-:S02]  /*1af90*/  HFMA2 R35, R83, R36, R111 ;  /* 0x0000002453237231 */ /* 0x000fc4000000006f */
[-C--:B------:R-:W-:Y:S02]  /*1afa0*/  HFMA2 R111, R76, R37.reuse, R33 ;  /* 0x000000254c6f7231 */ /* 0x080fe40000000021 */
[-C--:B------:R-:W-:Y:S02]  /*1afb0*/  HFMA2 R36, R80, R37.reuse, R34 ;  /* 0x0000002550247231 */ /* 0x080fe40000000022 */
[-C--:B------:R-:W-:Y:S02]  /*1afc0*/  HFMA2 R112, R72, R37.reuse, R32 ;  /* 0x0000002548707231 */ /* 0x080fe40000000020 */
[----:B------:R-:W-:Y:S02]  /*1afd0*/  HFMA2 R37, R68, R37, R35 ;  /* 0x0000002544257231 */ /* 0x000fe40000000023 */
[----:B------:R-:W1:Y:S01]  /*1afe0*/  LDS.128 R32, [UR4+0x310] ;  /* 0x00031004ff207984 */ /* 0x000e620008000c00 */
[-C--:B0-----:R-:W-:Y:S02]  /*1aff0*/  HFMA2 R66, R66, R28.reuse, RZ ;  /* 0x0000001c42427231 */ /* 0x081fe400000000ff */
[----:B------:R-:W-:-:S02]  /*1b000*/  HFMA2 R62, R62, R28, RZ ;  /* 0x0000001c3e3e7231 */ /* 0x000fc400000000ff */
[-C--:B------:R-:W-:Y:S02]  /*1b010*/  HFMA2 R64, R64, R28.reuse, RZ.H0_H0 ;  /* 0x0000001c40407231 */ /* 0x080fe400000400ff */
[-C--:B------:R-:W-:Y:S02]  /*1b020*/  HFMA2 R65, R65, R29.reuse, R66 ;  /* 0x0000001d41417231 */ /* 0x080fe40000000042 */
[----:B------:R-:W-:Y:S02]  /*1b030*/  HFMA2 R61, R61, R29, R62 ;  /* 0x0000001d3d3d7231 */ /* 0x000fe4000000003e */
[----:B------:R-:W-:Y:S02]  /*1b040*/  HFMA2 R28, R60, R28, RZ.H0_H0 ;  /* 0x0000001c3c1c7231 */ /* 0x000fe400000400ff */
[-C--:B------:R-:W-:Y:S02]  /*1b050*/  HFMA2 R36, R79, R38.reuse, R36 ;  /* 0x000000264f247231 */ /* 0x080fe40000000024 */
        /* <DEDUP_REMOVED lines=12> */
[----:B------:R-:W0:Y:S01]  /*1b120*/  LDS.128 R36, [UR4+0x320] ;  /* 0x00032004ff247984 */ /* 0x000e220008000c00 */
[----:B------:R-:W-:-:S02]  /*1b130*/  HFMA2 R61, R15, R31, R61 ;  /* 0x0000001f0f3d7231 */ /* 0x000fc4000000003d */
[-C--:B-1----:R-:W-:Y:S02]  /*1b140*/  HFMA2 R65, R22, R32.reuse, R65 ;  /* 0x0000002016417231 */ /* 0x082fe40000000041 */
        /* <DEDUP_REMOVED lines=12> */
[----:B------:R-:W-:Y:S02]  /*1b210*/  HFMA2 R61, R47, R35, R61 ;  /* 0x000000232f3d7231 */ /* 0x000fe4000000003d */
[----:B------:R-:W-:Y:S02]  /*1b220*/  HFMA2 R23, R27, R34, R29 ;  /* 0x000000221b177231 */ /* 0x000fe4000000001d */
[-C--:B0-----:R-:W-:Y:S02]  /*1b230*/  HFMA2 R29, R53, R36.reuse, R18 ;  /* 0x00000024351d7231 */ /* 0x081fe40000000012 */
        /* <DEDUP_REMOVED lines=13> */
[----:B-1----:R-:W-:Y:S02]  /*1b310*/  HFMA2 R20, R86, R40, R20 ;  /* 0x0000002856147231 */ /* 0x002fe40000000014 */
        /* <DEDUP_REMOVED lines=18> */
[----:B------:R-:W-:Y:S01]  /*1b440*/  @!P0 IADD3 R30, PT, PT, R118, 0x1, RZ ;  /* 0x00000001761e8810 */ /* 0x000fe20007ffe0ff */
[----:B------:R-:W-:-:S02]  /*1b450*/  HFMA2 R38, R75, R42, R38 ;  /* 0x0000002a4b267231 */ /* 0x000fc40000000026 */
        /* <DEDUP_REMOVED lines=18> */
[----:B------:R-:W-:Y:S01]  /*1b580*/  HADD2 R22, R34.H0_H0, R34.H1_H1 ;  /* 0x3000002222167230 */ /* 0x000fe20000000800 */
        /* <DEDUP_REMOVED lines=36> */
.L_x_2485:
        /* <DEDUP_REMOVED lines=8> */
.L_x_2488:
[----:B------:R-:W2:Y:S01]  /*1b850*/  LDG.E.128.CONSTANT R16, desc[UR8][R128.64] ;  /* 0x0000000880107981 */ /* 0x000ea2000c1e9d00 */
[----:B------:R-:W-:-:S13]  /*1b860*/  ISETP.NE.AND P0, PT, R120, R119, PT ;  /* 0x000000777800720c */ /* 0x000fda0003f05270 */
[C---:B------:R-:W-:Y:S01]  /*1b870*/  @!P0 LEA R34, R118.reuse, R1, 0x3 ;  /* 0x0000000176228211 */ /* 0x040fe200078e18ff */
[----:B------:R-:W-:Y:S01]  /*1b880*/  HFMA2 R25, -RZ, RZ, 0, 0.25 ;  /* 0x00003400ff197431 */ /* 0x000fe200000001ff */
[----:B------:R-:W-:Y:S01]  /*1b890*/  MOV R42, 0x2c00 ;  /* 0x00002c00002a7802 */ /* 0x000fe20000000f00 */
[----:B------:R-:W-:Y:S01]  /*1b8a0*/  HFMA2 R38, -RZ, RZ, 0, 0.015625 ;  /* 0x00002400ff267431 */ /* 0x000fe200000001ff */
[----:B------:R-:W3:Y:S04]  /*1b8b0*/  @!P0 LDG.E.U16.CONSTANT R15, desc[UR8][R36.64] ;  /* 0x00000008240f8981 */ /* 0x000ee8000c1e9500 */
[----:B------:R-:W4:Y:S01]  /*1b8c0*/  @!P0 LDL.64 R34, [R34+0x8] ;  /* 0x0000080022228983 */ /* 0x000f220000100a00 */
[----:B------:R-:W-:Y:S02]  /*1b8d0*/  @!P0 IADD3 R20, PT, PT, R118, 0x1, RZ ;  /* 0x0000000176148810 */ /* 0x000fe40007ffe0ff */
[----:B------:R-:W-:-:S02]  /*1b8e0*/  PRMT R25, R25, 0x5410, R25 ;  /* 0x0000541019197816 */ /* 0x000fc40000000019 */
        /* <DEDUP_REMOVED lines=17> */
[----:B------:R-:W-:-:S02]  /*1ba00*/  SHF.R.U32.HI R30, RZ, 0x8, R19 ;  /* 0x00000008ff1e7819 */ /* 0x000fc40000011613 */
[C---:B------:R-:W-:Y:S02]  /*1ba10*/  LOP3.LUT R62, R19.reuse, 0x30003, RZ, 0xc0, !PT ;  /* 0x00030003133e7812 */ /* 0x040fe400078ec0ff */
[C---:B------:R-:W-:Y:S02]  /*1ba20*/  LOP3.LUT R43, R19.reuse, 0x300030, RZ, 0xc0, !PT ;  /* 0x00300030132b7812 */ /* 0x040fe400078ec0ff */
        /* <DEDUP_REMOVED lines=13> */
[-C--:B------:R-:W-:Y:S02]  /*1bb00*/  HFMA2 R64, R20, R25.reuse.H1_H1, -258, -258 ;  /* 0xdc08dc0814407431 */ /* 0x080fe40000060019 */
[-C--:B------:R-:W-:Y:S02]  /*1bb10*/  HFMA2 R54, R54, R25.reuse.H1_H1, -258, -258 ;  /* 0xdc08dc0836367431 */ /* 0x080fe40000060019 */
[-C--:B------:R-:W-:Y:S02]  /*1bb20*/  HFMA2 R51, R51, R25.reuse.H1_H1, -258, -258 ;  /* 0xdc08dc0833337431 */ /* 0x080fe40000060019 */
[----:B------:R-:W-:-:S02]  /*1bb30*/  HFMA2 R60, R60, R25.H1_H1, -258, -258 ;  /* 0xdc08dc083c3c7431 */ /* 0x000fc40000060019 */
[-C--:B------:R-:W-:Y:S02]  /*1bb40*/  HFMA2 R49, R16, R25.reuse.H1_H1, -258, -258 ;  /* 0xdc08dc0810317431 */ /* 0x080fe40000060019 */
[-C--:B------:R-:W-:Y:S02]  /*1bb50*/  HFMA2 R48, R17, R25.reuse.H1_H1, -258, -258 ;  /* 0xdc08dc0811307431 */ /* 0x080fe40000060019 */
[-C--:B------:R-:W-:Y:S02]  /*1bb60*/  HFMA2 R47, R18, R25.reuse.H1_H1, -258, -258 ;  /* 0xdc08dc08122f7431 */ /* 0x080fe40000060019 */
[----:B------:R-:W-:Y:S02]  /*1bb70*/  HFMA2 R46, R19, R25.H1_H1, -258, -258 ;  /* 0xdc08dc08132e7431 */ /* 0x000fe40000060019 */
[----:B------:R-:W0:Y:S01]  /*1bb80*/  LDS.128 R24, [UR4] ;  /* 0x00000004ff187984 */ /* 0x000e220008000c00 */
        /* <DEDUP_REMOVED lines=16> */
[----:B------:R-:W2:Y:S01]  /*1bc90*/  LDS.128 R20, [UR4+0x10] ;  /* 0x00001004ff147984 */ /* 0x000ea20008000c00 */
[----:B------:R-:W-:Y:S01]  /*1bca0*/  HADD2 R53, R53, -1026, -1026 ;  /* 0xe402e40235357430 */ /* 0x000fe20000000000 */
[----:B------:R-:W-:Y:S01]  /*1bcb0*/  LOP3.LUT R16, R28, 0xc000c0, RZ, 0xc0, !PT ;  /* 0x00c000c01c107812 */ /* 0x000fe200078ec0ff */
[-C--:B------:R-:W-:Y:S02]  /*1bcc0*/  HFMA2 R58, R17, R42.reuse.H0_H0, -66, -66 ;  /* 0xd420d420113a7431 */ /* 0x080fe4000004002a */
[-C--:B------:R-:W-:Y:S02]  /*1bcd0*/  HFMA2 R45, R45, R42.reuse.H0_H0, -66, -66 ;  /* 0xd420d4202d2d7431 */ /* 0x080fe4000004002a */
[----:B------:R-:W-:-:S02]  /*1bce0*/  HFMA2 R44, R19, R42.H0_H0, -66, -66 ;  /* 0xd420d420132c7431 */ /* 0x000fc4000004002a */
[-C--:B------:R-:W-:Y:S02]  /*1bcf0*/  HFMA2 R43, R43, R42.reuse.H0_H0, -66, -66 ;  /* 0xd420d4202b2b7431 */ /* 0x080fe4000004002a */
[----:B------:R-:W-:Y:S01]  /*1bd00*/  HFMA2 R42, R57, R42.H0_H0, -66, -66 ;  /* 0xd420d420392a7431 */ /* 0x000fe2000004002a */
[----:B------:R-:W-:Y:S02]  /*1bd10*/  LOP3.LUT R57, R52, 0x64006400, RZ, 0xfc, !PT ;  /* 0x6400640034397812 */ /* 0x000fe400078efcff */
[----:B------:R-:W-:Y:S02]  /*1bd20*/  LOP3.LUT R65, R41, 0x64006400, RZ, 0xfc, !PT ;  /* 0x6400640029417812 */ /* 0x000fe400078efcff */
[----:B------:R-:W-:Y:S02]  /*1bd30*/  LOP3.LUT R52, R59, 0x64006400, RZ, 0xfc, !PT ;  /* 0x640064003b347812 */ /* 0x000fe400078efcff */
[----:B------:R-:W-:Y:S01]  /*1bd40*/  LOP3.LUT R41, R16, 0x64006400, RZ, 0xfc, !PT ;  /* 0x6400640010297812 */ /* 0x000fe200078efcff */
[----:B0-----:R-:W-:Y:S01]  /*1bd50*/  HFMA2 R16, R53, R24, RZ ;  /* 0x0000001835107231 */ /* 0x001fe200000000ff */
[----:B------:R-:W-:Y:S01]  /*1bd60*/  LOP3.LUT R17, R31, 0xc000c0, RZ, 0xc0, !PT ;  /* 0x00c000c01f117812 */ /* 0x000fe200078ec0ff */
[----:B------:R-:W-:Y:S01]  /*1bd70*/  HADD2 R52, R52, -1026, -1026 ;  /* 0xe402e40234347430 */ /* 0x000fe20000000000 */
[----:B------:R-:W-:-:S02]  /*1bd80*/  LOP3.LUT R62, R62, 0x64006400, RZ, 0xfc, !PT ;  /* 0x640064003e3e7812 */ /* 0x000fc400078efcff */
[----:B------:R-:W-:Y:S02]  /*1bd90*/  LOP3.LUT R18, R29, 0xc000c0, RZ, 0xc0, !PT ;  /* 0x00c000c01d127812 */ /* 0x000fe400078ec0ff */
        /* <DEDUP_REMOVED lines=8> */
[----:B------:R-:W-:-:S02]  /*1be20*/  LOP3.LUT R63, R63, 0x64006400, RZ, 0xfc, !PT ;  /* 0x640064003f3f7812 */ /* 0x000fc400078efcff */
[----:B------:R-:W-:Y:S01]  /*1be30*/  LOP3.LUT R39, R18, 0x64006400, RZ, 0xfc, !PT ;  /* 0x6400640012277812 */ /* 0x000fe200078efcff */
[-C--:B------:R-:W-:Y:S01]  /*1be40*/  HFMA2 R18, R52, R24.reuse, RZ ;  /* 0x0000001834127231 */ /* 0x080fe200000000ff */
[----:B------:R-:W-:Y:S01]  /*1be50*/  LOP3.LUT R19, R19, 0x64006400, RZ, 0xfc, !PT ;  /* 0x6400640013137812 */ /* 0x000fe200078efcff */
[-C--:B------:R-:W-:Y:S02]  /*1be60*/  HFMA2 R17, R65, R24.reuse, RZ.H0_H0 ;  /* 0x0000001841117231 */ /* 0x080fe400000400ff */
[----:B------:R-:W-:Y:S02]  /*1be70*/  HFMA2 R24, R66, R24, RZ.H0_H0 ;  /* 0x0000001842187231 */ /* 0x000fe400000400ff */
[-C--:B------:R-:W-:Y:S02]  /*1be80*/  HFMA2 R69, R69, R38.reuse.H0_H0, -18, -18 ;  /* 0xcc80cc8045457431 */ /* 0x080fe40000040026 */
[-C--:B------:R-:W-:Y:S02]  /*1be90*/  HFMA2 R57, R57, R38.reuse.H0_H0, -18, -18 ;  /* 0xcc80cc8039397431 */ /* 0x080fe40000040026 */
[----:B------:R-:W-:-:S02]  /*1bea0*/  HFMA2 R68, R61, R38.H0_H0, -18, -18 ;  /* 0xcc80cc803d447431 */ /* 0x000fc40000040026 */
[-C--:B------:R-:W-:Y:S02]  /*1beb0*/  HFMA2 R67, R63, R38.reuse.H0_H0, -18, -18 ;  /* 0xcc80cc803f437431 */ /* 0x080fe40000040026 */
[-C--:B------:R-:W-:Y:S02]  /*1bec0*/  HFMA2 R41, R41, R38.reuse.H0_H0, -18, -18 ;  /* 0xcc80cc8029297431 */ /* 0x080fe40000040026 */
[-C--:B------:R-:W-:Y:S02]  /*1bed0*/  HFMA2 R39, R39, R38.reuse.H0_H0, -18, -18 ;  /* 0xcc80cc8027277431 */ /* 0x080fe40000040026 */
[----:B------:R-:W-:Y:S02]  /*1bee0*/  HFMA2 R38, R19, R38.H0_H0, -18, -18 ;  /* 0xcc80cc8013267431 */ /* 0x000fe40000040026 */
[-C--:B------:R-:W-:Y:S02]  /*1bef0*/  HFMA2 R19, R60, R25.reuse, R24 ;  /* 0x000000193c137231 */ /* 0x080fe40000000018 */
[----:B------:R-:W-:Y:S01]  /*1bf00*/  HFMA2 R24, R55, R26, R16 ;  /* 0x0000001a37187231 */ /* 0x000fe20000000010 */
[----:B------:R-:W-:Y:S01]  /*1bf10*/  LOP3.LUT R28, R28, 0x30003, RZ, 0xc0, !PT ;  /* 0x000300031c1c7812 */ /* 0x000fe200078ec0ff */
[----:B------:R-:W-:-:S02]  /*1bf20*/  HFMA2 R18, R51, R25, R18 ;  /* 0x0000001933127231 */ /* 0x000fc40000000012 */
[----:B------:R-:W-:Y:S01]  /*1bf30*/  HFMA2 R17, R54, R25, R17 ;  /* 0x0000001936117231 */ /* 0x000fe20000000011 */
[----:B------:R-:W-:Y:S01]  /*1bf40*/  LOP3.LUT R63, R28, 0x64006400, RZ, 0xfc, !PT ;  /* 0x640064001c3f7812 */ /* 0x000fe200078efcff */
[-C--:B------:R-:W-:Y:S02]  /*1bf50*/  HFMA2 R61, R50, R26.reuse, R19 ;  /* 0x0000001a323d7231 */ /* 0x080fe40000000013 */
[-C--:B------:R-:W-:Y:S02]  /*1bf60*/  HFMA2 R24, R69, R27.reuse, R24 ;  /* 0x0000001b45187231 */ /* 0x080fe40000000018 */
[-C--:B------:R-:W-:Y:S02]  /*1bf70*/  HFMA2 R25, R58, R26.reuse, R17 ;  /* 0x0000001a3a197231 */ /* 0x080fe40000000011 */
[----:B------:R-:W-:Y:S02]  /*1bf80*/  HFMA2 R59, R56, R26, R18 ;  /* 0x0000001a383b7231 */ /* 0x000fe40000000012 */
[----:B------:R-:W-:Y:S01]  /*1bf90*/  HADD2 R63, R63, -1026, -1026 ;  /* 0xe402e4023f3f7430 */ /* 0x000fe20000000000 */
[----:B------:R-:W0:Y:S01]  /*1bfa0*/  LDS.128 R16, [UR4+0x80] ;  /* 0x00008004ff107984 */ /* 0x000e220008000c00 */
[----:B------:R-:W-:Y:S01]  /*1bfb0*/  LOP3.LUT R29, R29, 0x30003, RZ, 0xc0, !PT ;  /* 0x000300031d1d7812 */ /* 0x000fe200078ec0ff */
[----:B------:R-:W-:-:S02]  /*1bfc0*/  HFMA2 R25, R57, R27, R25 ;  /* 0x0000001b39197231 */ /* 0x000fc40000000019 */
[----:B--2---:R-:W-:Y:S02]  /*1bfd0*/  HFMA2 R24, R63, R20, R24 ;  /* 0x000000143f187231 */ /* 0x004fe40000000018 */
[-C--:B------:R-:W-:Y:S02]  /*1bfe0*/  HFMA2 R26, R68, R27.reuse, R59 ;  /* 0x0000001b441a7231 */ /* 0x080fe4000000003b */
[----:B------:R-:W-:Y:S01]  /*1bff0*/  HFMA2 R27, R67, R27, R61 ;  /* 0x0000001b431b7231 */ /* 0x000fe2000000003d */
[----:B------:R-:W-:Y:S01]  /*1c000*/  LOP3.LUT R61, R29, 0x64006400, RZ, 0xfc, !PT ;  /* 0x640064001d3d7812 */ /* 0x000fe200078efcff */
[----:B------:R-:W-:-:S04]  /*1c010*/  HFMA2 R24, R49, R21, R24 ;  /* 0x0000001531187231 */ /* 0x000fc80000000018 */
[----:B------:R-:W-:-:S04]  /*1c020*/  HADD2 R61, R61, -1026, -1026 ;  /* 0xe402e4023d3d7430 */ /* 0x000fc80000000000 */
[----:B------:R-:W-:Y:S02]  /*1c030*/  HFMA2 R26, R61, R20, R26 ;  /* 0x000000143d1a7231 */ /* 0x000fe4000000001a */
[----:B------:R-:W-:Y:S01]  /*1c040*/  HFMA2 R24, R45, R22, R24 ;  /* 0x000000162d187231 */ /* 0x000fe20000000018 */
[----:B------:R-:W-:Y:S02]  /*1c050*/  LOP3.LUT R31, R31, 0x30003, RZ, 0xc0, !PT ;  /* 0x000300031f1f7812 */ /* 0x000fe400078ec0ff */
[----:B------:R-:W-:Y:S01]  /*1c060*/  LOP3.LUT R30, R30, 0x30003, RZ, 0xc0, !PT ;  /* 0x000300031e1e7812 */ /* 0x000fe200078ec0ff */
[----:B------:R-:W-:Y:S02]  /*1c070*/  HFMA2 R26, R47, R21, R26 ;  /* 0x000000152f1a7231 */ /* 0x000fe4000000001a */
[----:B------:R-:W-:Y:S01]  /*1c080*/  HFMA2 R24, R41, R23, R24 ;  /* 0x0000001729187231 */ /* 0x000fe20000000018 */
[----:B------:R-:W-:Y:S02]  /*1c090*/  LOP3.LUT R62, R31, 0x64006400, RZ, 0xfc, !PT ;  /* 0x640064001f3e7812 */ /* 0x000fe400078efcff */
[----:B------:R-:W-:-:S02]  /*1c0a0*/  LOP3.LUT R59, R30, 0x64006400, RZ, 0xfc, !PT ;  /* 0x640064001e3b7812 */ /* 0x000fc400078efcff */
[----:B------:R-:W2:Y:S01]  /*1c0b0*/  LDS.128 R28, [UR4+0x90] ;  /* 0x00009004ff1c7984 */ /* 0x000ea20008000c00 */
[----:B------:R-:W-:Y:S02]  /*1c0c0*/  HFMA2 R26, R43, R22, R26 ;  /* 0x000000162b1a7231 */ /* 0x000fe4000000001a */
[----:B------:R-:W-:Y:S02]  /*1c0d0*/  HADD2 R62, R62, -1026, -1026 ;  /* 0xe402e4023e3e7430 */ /* 0x000fe40000000000 */
[----:B------:R-:W-:Y:S02]  /*1c0e0*/  HADD2 R73, R24.H0_H0, R24.H1_H1 ;  /* 0x3000001818497230 */ /* 0x000fe40000000800 */
[----:B0-----:R-:W-:Y:S02]  /*1c0f0*/  HFMA2 R24, R53, R16, RZ ;  /* 0x0000001035187231 */ /* 0x001fe400000000ff */
[----:B------:R-:W-:Y:S02]  /*1c100*/  HADD2 R59, R59, -1026, -1026 ;  /* 0xe402e4023b3b7430 */ /* 0x000fe40000000000 */
[----:B------:R-:W-:-:S02]  /*1c110*/  HFMA2 R25, R62, R20, R25 ;  /* 0x000000143e197231 */ /* 0x000fc40000000019 */
[----:B------:R-:W-:Y:S02]  /*1c120*/  HFMA2 R26, R39, R23, R26 ;  /* 0x00000017271a7231 */ /* 0x000fe4000000001a */
[----:B------:R-:W-:Y:S02]  /*1c130*/  HFMA2 R27, R59, R20, R27 ;  /* 0x000000143b1b7231 */ /* 0x000fe4000000001b */
[----:B------:R-:W-:Y:S02]  /*1c140*/  HFMA2 R25, R48, R21, R25 ;  /* 0x0000001530197231 */ /* 0x000fe40000000019 */
[----:B------:R-:W-:Y:S02]  /*1c150*/  HFMA2 R24, R64, R17, R24 ;  /* 0x0000001140187231 */ /* 0x000fe40000000018 */
[----:B------:R-:W-:Y:S02]  /*1c160*/  HFMA2 R21, R46, R21, R27 ;  /* 0x000000152e157231 */ /* 0x000fe4000000001b */
[----:B------:R-:W-:-:S02]  /*1c170*/  HFMA2 R20, R44, R22, R25 ;  /* 0x000000162c147231 */ /* 0x000fc40000000019 */
[-C--:B------:R-:W-:Y:S02]  /*1c180*/  HFMA2 R25, R52, R16.reuse, RZ ;  /* 0x0000001034197231 */ /* 0x080fe400000000ff */
[-C--:B------:R-:W-:Y:S02]  /*1c190*/  HFMA2 R27, R65, R16.reuse, RZ.H0_H0 ;  /* 0x00000010411b7231 */ /* 0x080fe400000400ff */
[----:B------:R-:W-:Y:S02]  /*1c1a0*/  HFMA2 R16, R66, R16, RZ.H0_H0 ;  /* 0x0000001042107231 */ /* 0x000fe400000400ff */
[----:B------:R-:W-:Y:S02]  /*1c1b0*/  HADD2 R72, R26.H0_H0, R26.H1_H1 ;  /* 0x3000001a1a487230 */ /* 0x000fe40000000800 */
[----:B------:R-:W-:Y:S02]  /*1c1c0*/  HFMA2 R26, R60, R17, R16 ;  /* 0x000000113c1a7231 */ /* 0x000fe40000000010 */
[----:B------:R-:W-:-:S02]  /*1c1d0*/  HFMA2 R16, R55, R18, R24 ;  /* 0x0000001237107231 */ /* 0x000fc40000000018 */
[----:B------:R-:W-:Y:S02]  /*1c1e0*/  HFMA2 R21, R42, R22, R21 ;  /* 0x000000162a157231 */ /* 0x000fe40000000015 */
[-C--:B------:R-:W-:Y:S02]  /*1c1f0*/  HFMA2 R20, R40, R23.reuse, R20 ;  /* 0x0000001728147231 */ /* 0x080fe40000000014 */
[----:B------:R-:W-:Y:S02]  /*1c200*/  HFMA2 R21, R38, R23, R21 ;  /* 0x0000001726157231 */ /* 0x000fe40000000015 */
[----:B------:R-:W-:Y:S02]  /*1c210*/  HFMA2 R16, R69, R19, R16 ;  /* 0x0000001345107231 */ /* 0x000fe40000000010 */
[----:B------:R-:W-:Y:S02]  /*1c220*/  HADD2 R71, R20.H0_H0, R20.H1_H1 ;  /* 0x3000001414477230 */ /* 0x000fe40000000800 */
[----:B------:R-:W-:-:S02]  /*1c230*/  HFMA2 R25, R51, R17, R25 ;  /* 0x0000001133197231 */ /* 0x000fc40000000019 */
[----:B------:R-:W-:Y:S02]  /*1c240*/  HADD2 R70, R21.H0_H0, R21.H1_H1 ;  /* 0x3000001515467230 */ /* 0x000fe40000000800 */
[----:B------:R-:W0:Y:S01]  /*1c250*/  LDS.128 R20, [UR4+0x100] ;  /* 0x00010004ff147984 */ /* 0x000e220008000c00 */
[----:B----4-:R-:W-:Y:S01]  /*1c260*/  @!P0 PRMT R116, R34, 0x7610, R116 ;  /* 0x0000761022748816 */ /* 0x010fe20000000074 */
[----:B--2---:R-:W-:-:S03]  /*1c270*/  HFMA2 R16, R63, R28, R16 ;  /* 0x0000001c3f107231 */ /* 0x004fc60000000010 */
[----:B------:R-:W-:Y:S01]  /*1c280*/  @!P0 PRMT R116, R116, 0x7610, R34 ;  /* 0x0000761074748816 */ /* 0x000fe20000000022 */
        /* <DEDUP_REMOVED lines=8> */
[----:B------:R-:W-:Y:S01]  /*1c310*/  HFMA2 R17, R57, R19, R17 ;  /* 0x0000001339117231 */ /* 0x000fe20000000011 */
[----:B------:R-:W2:Y:S01]  /*1c320*/  LDS.128 R24, [UR4+0x110] ;  /* 0x00011004ff187984 */ /* 0x000ea20008000c00 */
[----:B------:R-:W-:Y:S02]  /*1c330*/  HFMA2 R16, R41, R31, R16 ;  /* 0x0000001f29107231 */ /* 0x000fe40000000010 */
[----:B------:R-:W-:Y:S02]  /*1c340*/  HFMA2 R18, R67, R19, R18 ;  /* 0x0000001343127231 */ /* 0x000fe40000000012 */
[----:B------:R-:W-:-:S02]  /*1c350*/  HFMA2 R34, R47, R29, R34 ;  /* 0x0000001d2f227231 */ /* 0x000fc40000000022 */
[-C--:B------:R-:W-:Y:S02]  /*1c360*/  HFMA2 R17, R62, R28.reuse, R17 ;  /* 0x0000001c3e117231 */ /* 0x080fe40000000011 */
[----:B------:R-:W-:Y:S02]  /*1c370*/  HFMA2 R18, R59, R28, R18 ;  /* 0x0000001c3b127231 */ /* 0x000fe40000000012 */
[----:B------:R-:W-:Y:S02]  /*1c380*/  HFMA2 R17, R48, R29, R17 ;  /* 0x0000001d30117231 */ /* 0x000fe40000000011 */
[----:B------:R-:W-:Y:S02]  /*1c390*/  HADD2 R75, R16.H0_H0, R16.H1_H1 ;  /* 0x30000010104b7230 */ /* 0x000fe40000000800 */
[-C--:B------:R-:W-:Y:S02]  /*1c3a0*/  HFMA2 R34, R43, R30.reuse, R34 ;  /* 0x0000001e2b227231 */ /* 0x080fe40000000022 */
[----:B------:R-:W-:-:S02]  /*1c3b0*/  HFMA2 R17, R44, R30, R17 ;  /* 0x0000001e2c117231 */ /* 0x000fc40000000011 */
[----:B0-----:R-:W-:Y:S02]  /*1c3c0*/  HFMA2 R16, R53, R20, RZ ;  /* 0x0000001435107231 */ /* 0x001fe400000000ff */
[----:B------:R-:W-:Y:S02]  /*1c3d0*/  HFMA2 R18, R46, R29, R18 ;  /* 0x0000001d2e127231 */ /* 0x000fe40000000012 */
[-C--:B------:R-:W-:Y:S02]  /*1c3e0*/  HFMA2 R17, R40, R31.reuse, R17 ;  /* 0x0000001f28117231 */ /* 0x080fe40000000011 */
[----:B------:R-:W-:Y:S02]  /*1c3f0*/  HFMA2 R19, R42, R30, R18 ;  /* 0x0000001e2a137231 */ /* 0x000fe40000000012 */
[----:B------:R-:W-:Y:S01]  /*1c400*/  HFMA2 R74, R39, R31, R34 ;  /* 0x0000001f274a7231 */ /* 0x000fe20000000022 */
[----:B------:R-:W-:Y:S01]  /*1c410*/  @!P0 PRMT R115, R35, 0x7610, R115 ;  /* 0x0000761023738816 */ /* 0x000fe20000000073 */
[----:B------:R-:W-:-:S02]  /*1c420*/  HFMA2 R16, R64, R21, R16 ;  /* 0x0000001540107231 */ /* 0x000fc40000000010 */
[----:B------:R-:W-:Y:S02]  /*1c430*/  HADD2 R34, R17.H0_H0, R17.H1_H1 ;  /* 0x3000001111227230 */ /* 0x000fe40000000800 */
[-C--:B------:R-:W-:Y:S02]  /*1c440*/  HFMA2 R18, R52, R20.reuse, RZ ;  /* 0x0000001434127231 */ /* 0x080fe400000000ff */
[----:B------:R-:W-:Y:S02]  /*1c450*/  HFMA2 R19, R38, R31, R19 ;  /* 0x0000001f26137231 */ /* 0x000fe40000000013 */
[-C--:B------:R-:W-:Y:S01]  /*1c460*/  HFMA2 R17, R65, R20.reuse, RZ.H0_H0 ;  /* 0x0000001441117231 */ /* 0x080fe200000400ff */
[----:B------:R-:W-:Y:S01]  /*1c470*/  @!P0 PRMT R115, R115, 0x7610, R35 ;  /* 0x0000761073738816 */ /* 0x000fe20000000023 */
[----:B------:R-:W-:Y:S01]  /*1c480*/  HFMA2 R20, R66, R20, RZ.H0_H0 ;  /* 0x0000001442147231 */ /* 0x000fe200000400ff */
[----:B------:R-:W0:Y:S01]  /*1c490*/  LDS.128 R28, [UR4+0x180] ;  /* 0x00018004ff1c7984 */ /* 0x000e220008000c00 */
[----:B------:R-:W-:-:S02]  /*1c4a0*/  HADD2 R35, R19.H0_H0, R19.H1_H1 ;  /* 0x3000001313237230 */ /* 0x000fc40000000800 */
[-C--:B------:R-:W-:Y:S02]  /*1c4b0*/  HFMA2 R19, R60, R21.reuse, R20 ;  /* 0x000000153c137231 */ /* 0x080fe40000000014 */
[-C--:B------:R-:W-:Y:S02]  /*1c4c0*/  HFMA2 R20, R55, R22.reuse, R16 ;  /* 0x0000001637147231 */ /* 0x080fe40000000010 */
[----:B------:R-:W-:Y:S02]  /*1c4d0*/  HFMA2 R18, R51, R21, R18 ;  /* 0x0000001533127231 */ /* 0x000fe40000000012 */
[----:B------:R-:W-:Y:S02]  /*1c4e0*/  HFMA2 R20, R69, R23, R20 ;  /* 0x0000001745147231 */ /* 0x000fe40000000014 */
[----:B------:R-:W-:Y:S02]  /*1c4f0*/  HFMA2 R76, R56, R22, R18 ;  /* 0x00000016384c7231 */ /* 0x000fe40000000012 */
[----:B--2---:R-:W-:-:S02]  /*1c500*/  HFMA2 R20, R63, R24, R20 ;  /* 0x000000183f147231 */ /* 0x004fc40000000014 */
[----:B------:R-:W-:Y:S02]  /*1c510*/  HFMA2 R76, R68, R23, R76 ;  /* 0x00000017444c7231 */ /* 0x000fe4000000004c */
[----:B------:R-:W-:Y:S02]  /*1c520*/  HFMA2 R17, R54, R21, R17 ;  /* 0x0000001536117231 */ /* 0x000fe40000000011 */
[----:B------:R-:W-:Y:S02]  /*1c530*/  HFMA2 R20, R49, R25, R20 ;  /* 0x0000001931147231 */ /* 0x000fe40000000014 */
[----:B------:R-:W-:Y:S02]  /*1c540*/  HFMA2 R21, R58, R22, R17 ;  /* 0x000000163a157231 */ /* 0x000fe40000000011 */
[----:B------:R-:W-:Y:S02]  /*1c550*/  HFMA2 R76, R61, R24, R76 ;  /* 0x000000183d4c7231 */ /* 0x000fe4000000004c */
[----:B------:R-:W-:-:S02]  /*1c560*/  HFMA2 R22, R50, R22, R19 ;  /* 0x0000001632167231 */ /* 0x000fc40000000013 */
[-C--:B------:R-:W-:Y:S01]  /*1c570*/  HFMA2 R21, R57, R23.reuse, R21 ;  /* 0x0000001739157231 */ /* 0x080fe20000000015 */
[----:B------:R-:W2:Y:S01]  /*1c580*/  LDS.128 R16, [UR4+0x190] ;  /* 0x00019004ff107984 */ /* 0x000ea20008000c00 */
        /* <DEDUP_REMOVED lines=13> */
[----:B------:R-:W-:Y:S02]  /*1c660*/  HADD2 R79, R20.H0_H0, R20.H1_H1 ;  /* 0x30000014144f7230 */ /* 0x000fe40000000800 */
[-C--:B0-----:R-:W-:Y:S02]  /*1c670*/  HFMA2 R20, R53, R28.reuse, RZ ;  /* 0x0000001c35147231 */ /* 0x081fe400000000ff */
[----:B------:R-:W-:Y:S02]  /*1c680*/  HADD2 R76, R22.H0_H0, R22.H1_H1 ;  /* 0x30000016164c7230 */ /* 0x000fe40000000800 */
[----:B------:R-:W-:-:S02]  /*1c690*/  HFMA2 R22, R52, R28, RZ ;  /* 0x0000001c34167231 */ /* 0x000fc400000000ff */
[----:B------:R-:W-:Y:S02]  /*1c6a0*/  HFMA2 R21, R38, R27, R21 ;  /* 0x0000001b26157231 */ /* 0x000fe40000000015 */
[----:B------:R-:W0:Y:S02]  /*1c6b0*/  LDS.128 R24, [UR4+0x200] ;  /* 0x00020004ff187984 */ /* 0x000e240008000c00 */
[----:B------:R-:W-:Y:S02]  /*1c6c0*/  HADD2 R77, R21.H0_H0, R21.H1_H1 ;  /* 0x30000015154d7230 */ /* 0x000fe40000000800 */
[-C--:B------:R-:W-:Y:S02]  /*1c6d0*/  HFMA2 R20, R64, R29.reuse, R20 ;  /* 0x0000001d40147231 */ /* 0x080fe40000000014 */
[----:B------:R-:W-:Y:S02]  /*1c6e0*/  HFMA2 R22, R51, R29, R22 ;  /* 0x0000001d33167231 */ /* 0x000fe40000000016 */
[----:B------:R-:W-:-:S02]  /*1c6f0*/  HFMA2 R21, R65, R28, RZ.H0_H0 ;  /* 0x0000001c41157231 */ /* 0x000fc400000400ff */
        /* <DEDUP_REMOVED lines=9> */
[-C--:B--2---:R-:W-:Y:S02]  /*1c790*/  HFMA2 R28, R63, R16.reuse, R28 ;  /* 0x000000103f1c7231 */ /* 0x084fe4000000001c */
[----:B------:R-:W-:Y:S02]  /*1c7a0*/  HFMA2 R80, R61, R16, R80 ;  /* 0x000000103d507231 */ /* 0x000fe40000000050 */
[-C--:B------:R-:W-:Y:S01]  /*1c7b0*/  HFMA2 R29, R57, R31.reuse, R29 ;  /* 0x0000001f391d7231 */ /* 0x080fe2000000001d */
[----:B------:R-:W2:Y:S01]  /*1c7c0*/  LDS.128 R20, [UR4+0x280] ;  /* 0x00028004ff147984 */ /* 0x000ea20008000c00 */
        /* <DEDUP_REMOVED lines=9> */
[-C--:B------:R-:W-:Y:S02]  /*1c860*/  HFMA2 R80, R43, R18.reuse, R80 ;  /* 0x000000122b507231 */ /* 0x080fe40000000050 */
[----:B------:R-:W-:Y:S02]  /*1c870*/  HFMA2 R18, R42, R18, R30 ;  /* 0x000000122a127231 */ /* 0x000fe4000000001e */
[-C--:B------:R-:W-:Y:S01]  /*1c880*/  HFMA2 R17, R40, R19.reuse, R17 ;  /* 0x0000001328117231 */ /* 0x080fe20000000011 */
[----:B------:R-:W4:Y:S01]  /*1c890*/  LDS.128 R28, [UR4+0x300] ;  /* 0x00030004ff1c7984 */ /* 0x000f220008000c00 */
[----:B------:R-:W-:-:S02]  /*1c8a0*/  HFMA2 R18, R38, R19, R18 ;  /* 0x0000001326127231 */ /* 0x000fc40000000012 */
[-C--:B------:R-:W-:Y:S02]  /*1c8b0*/  HFMA2 R16, R41, R19.reuse, R16 ;  /* 0x0000001329107231 */ /* 0x080fe40000000010 */
[----:B------:R-:W-:Y:S02]  /*1c8c0*/  HADD2 R81, R17.H0_H0, R17.H1_H1 ;  /* 0x3000001111517230 */ /* 0x000fe40000000800 */
[-C--:B0-----:R-:W-:Y:S02]  /*1c8d0*/  HFMA2 R17, R65, R24.reuse, RZ ;  /* 0x0000001841117231 */ /* 0x081fe400000000ff */
[----:B------:R-:W-:Y:S02]  /*1c8e0*/  HADD2 R83, R18.H0_H0, R18.H1_H1 ;  /* 0x3000001212537230 */ /* 0x000fe40000000800 */
[----:B------:R-:W-:Y:S02]  /*1c8f0*/  HFMA2 R18, R52, R24, RZ ;  /* 0x0000001834127231 */ /* 0x000fe400000000ff */
[----:B------:R-:W-:-:S02]  /*1c900*/  HFMA2 R82, R39, R19, R80 ;  /* 0x0000001327527231 */ /* 0x000fc40000000050 */
[-C--:B------:R-:W-:Y:S02]  /*1c910*/  HFMA2 R84, R54, R25.reuse, R17 ;  /* 0x0000001936547231 */ /* 0x080fe40000000011 */
[----:B------:R-:W-:Y:S02]  /*1c920*/  HFMA2 R85, R51, R25, R18 ;  /* 0x0000001933557231 */ /* 0x000fe40000000012 */
[----:B------:R-:W-:Y:S02]  /*1c930*/  HADD2 R80, R16.H0_H0, R16.H1_H1 ;  /* 0x3000001010507230 */ /* 0x000fe40000000800 */
[-C--:B------:R-:W-:Y:S02]  /*1c940*/  HFMA2 R16, R53, R24.reuse, RZ.H0_H0 ;  /* 0x0000001835107231 */ /* 0x080fe400000400ff */
[----:B------:R-:W-:Y:S02]  /*1c950*/  HFMA2 R19, R66, R24, RZ.H0_H0 ;  /* 0x0000001842137231 */ /* 0x000fe400000400ff */
[----:B------:R-:W-:-:S02]  /*1c960*/  HFMA2 R84, R58, R26, R84 ;  /* 0x0000001a3a547231 */ /* 0x000fc40000000054 */
[-C--:B------:R-:W-:Y:S02]  /*1c970*/  HFMA2 R24, R64, R25.reuse, R16 ;  /* 0x0000001940187231 */ /* 0x080fe40000000010 */
        /* <DEDUP_REMOVED lines=9> */
[-C--:B--2---:R-:W-:Y:S02]  /*1ca10*/  HFMA2 R27, R65, R20.reuse, RZ ;  /* 0x00000014411b7231 */ /* 0x084fe400000000ff */
        /* <DEDUP_REMOVED lines=14> */
[----:B------:R-:W-:Y:S01]  /*1cb00*/  HFMA2 R84, R68, R23, R84 ;  /* 0x0000001744547231 */ /* 0x000fe20000000054 */
[----:B------:R-:W2:Y:S04]  /*1cb10*/  LDS.128 R24, [UR4+0x290] ;  /* 0x00029004ff187984 */ /* 0x000ea80008000c00 */
[----:B------:R-:W5:Y:S01]  /*1cb20*/  LDS.128 R20, [UR4+0x310] ;  /* 0x00031004ff147984 */ /* 0x000f620008000c00 */
[-C--:B----4-:R-:W-:Y:S02]  /*1cb30*/  HFMA2 R52, R52, R28.reuse, RZ ;  /* 0x0000001c34347231 */ /* 0x090fe400000000ff */
        /* <DEDUP_REMOVED lines=11> */
[-C--:B0-----:R-:W-:Y:S02]  /*1cbf0*/  HFMA2 R91, R63, R16.reuse, R91 ;  /* 0x000000103f5b7231 */ /* 0x081fe4000000005b */
[----:B------:R-:W-:Y:S02]  /*1cc00*/  HFMA2 R89, R61, R16, R89 ;  /* 0x000000103d597231 */ /* 0x000fe40000000059 */
[----:B--2---:R-:W-:-:S02]  /*1cc10*/  HFMA2 R86, R63, R24, R86 ;  /* 0x000000183f567231 */ /* 0x004fc40000000056 */
[----:B-----5:R-:W-:Y:S02]  /*1cc20*/  HFMA2 R69, R63, R20, R69 ;  /* 0x000000143f457231 */ /* 0x020fe40000000045 */
[C---:B------:R-:W-:Y:S02]  /*1cc30*/  HFMA2 R84, R61.reuse, R24, R84 ;  /* 0x000000183d547231 */ /* 0x040fe40000000054 */
[----:B------:R-:W-:Y:S02]  /*1cc40*/  HFMA2 R68, R61, R20, R68 ;  /* 0x000000143d447231 */ /* 0x000fe40000000044 */
[----:B------:R-:W-:Y:S02]  /*1cc50*/  HFMA2 R66, R60, R29, R66 ;  /* 0x0000001d3c427231 */ /* 0x000fe40000000042 */
[----:B------:R-:W-:Y:S02]  /*1cc60*/  HFMA2 R57, R57, R31, R65 ;  /* 0x0000001f39397231 */ /* 0x000fe40000000041 */
[----:B------:R-:W-:-:S02]  /*1cc70*/  HFMA2 R91, R49, R17, R91 ;  /* 0x00000011315b7231 */ /* 0x000fc4000000005b */
[C---:B------:R-:W-:Y:S02]  /*1cc80*/  HFMA2 R86, R49.reuse, R25, R86 ;  /* 0x0000001931567231 */ /* 0x040fe40000000056 */
[----:B------:R-:W-:Y:S02]  /*1cc90*/  HFMA2 R69, R49, R21, R69 ;  /* 0x0000001531457231 */ /* 0x000fe40000000045 */
[C---:B------:R-:W-:Y:S02]  /*1cca0*/  HFMA2 R89, R47.reuse, R17, R89 ;  /* 0x000000112f597231 */ /* 0x040fe40000000059 */
[C---:B------:R-:W-:Y:S02]  /*1ccb0*/  HFMA2 R84, R47.reuse, R25, R84 ;  /* 0x000000192f547231 */ /* 0x040fe40000000054 */
[----:B------:R-:W-:Y:S02]  /*1ccc0*/  HFMA2 R68, R47, R21, R68 ;  /* 0x000000152f447231 */ /* 0x000fe40000000044 */
[----:B------:R-:W-:-:S02]  /*1ccd0*/  HFMA2 R66, R50, R30, R66 ;  /* 0x0000001e32427231 */ /* 0x000fc40000000042 */
[C---:B------:R-:W-:Y:S02]  /*1cce0*/  HFMA2 R91, R45.reuse, R18, R91 ;  /* 0x000000122d5b7231 */ /* 0x040fe4000000005b */
[----:B------:R-:W-:Y:S02]  /*1ccf0*/  HFMA2 R86, R45, R26, R86 ;  /* 0x0000001a2d567231 */ /* 0x000fe40000000056 */
[----:B------:R-:W-:Y:S02]  /*1cd00*/  HFMA2 R31, R67, R31, R66 ;  /* 0x0000001f431f7231 */ /* 0x000fe40000000042 */
[----:B------:R-:W-:Y:S02]  /*1cd10*/  HFMA2 R69, R45, R22, R69 ;  /* 0x000000162d457231 */ /* 0x000fe40000000045 */
[----:B------:R-:W-:Y:S02]  /*1cd20*/  HFMA2 R88, R62, R16, R88 ;  /* 0x000000103e587231 */ /* 0x000fe40000000058 */
        /* <DEDUP_REMOVED lines=8> */
[-C--:B------:R-:W-:Y:S02]  /*1cdb0*/  HFMA2 R88, R48, R17.reuse, R88 ;  /* 0x0000001130587231 */ /* 0x080fe40000000058 */
[----:B------:R-:W-:Y:S02]  /*1cdc0*/  HFMA2 R90, R46, R17, R90 ;  /* 0x000000112e5a7231 */ /* 0x000fe4000000005a */
[C---:B------:R-:W-:Y:S02]  /*1cdd0*/  HFMA2 R85, R48.reuse, R25, R85 ;  /* 0x0000001930557231 */ /* 0x040fe40000000055 */
[----:B------:R-:W-:Y:S02]  /*1cde0*/  HFMA2 R57, R48, R21, R57 ;  /* 0x0000001530397231 */ /* 0x000fe40000000039 */
[----:B------:R-:W-:-:S02]  /*1cdf0*/  HFMA2 R16, R41, R19, R91 ;  /* 0x0000001329107231 */ /* 0x000fc4000000005b */
[C---:B------:R-:W-:Y:S02]  /*1ce00*/  HFMA2 R87, R46.reuse, R25, R87 ;  /* 0x000000192e577231 */ /* 0x040fe40000000057 */
[C---:B------:R-:W-:Y:S02]  /*1ce10*/  HFMA2 R24, R41.reuse, R27, R86 ;  /* 0x0000001b29187231 */ /* 0x040fe40000000056 */
        /* <DEDUP_REMOVED lines=8> */
[----:B------:R-:W-:Y:S01]  /*1cea0*/  HFMA2 R20, R44, R22, R57 ;  /* 0x000000162c147231 */ /* 0x000fe20000000039 */
[----:B---3--:R-:W-:Y:S01]  /*1ceb0*/  @!P0 IADD3 R119, PT, PT, R15, R120, RZ ;  /* 0x000000780f778210 */ /* 0x008fe20007ffe0ff */
[C---:B------:R-:W-:Y:S01]  /*1cec0*/  HFMA2 R87, R42.reuse, R26, R87 ;  /* 0x0000001a2a577231 */ /* 0x040fe20000000057 */
[----:B------:R-:W-:Y:S01]  /*1ced0*/  IADD3 R120, PT, PT, R120, 0x10, RZ ;  /* 0x0000001078787810 */ /* 0x000fe20007ffe0ff */
        /* <DEDUP_REMOVED lines=55> */
[----:B------:R-:W-:Y:S01]  /*1d250*/  HFMA2 R0, R68, R115, R0 ;  /* 0x0000007344007231 */ /* 0x000fe20000000000 */
[----:B------:R-:W-:Y:S06]  /*1d260*/  @!P0 BRA `(.L_x_2488) ;  /* 0xffffffe400788947 */ /* 0x000fec000383ffff */
.L_x_2487:
[----:B------:R-:W-:Y:S02]  /*1d270*/  IMAD R15, R117, UR7, RZ ;  /* 0x00000007750f7c24 */ /* 0x000fe4000f8e02ff */
[----:B------:R-:W-:Y:S02]  /*1d280*/  HMUL2 R17, R14, RZ.H0_H0 ;  /* 0x200000ff0e117232 */ /* 0x000fe40000000000 */
[----:B------:R-:W-:-:S04]  /*1d290*/  IMAD R15, R15, 0x7, R122 ;  /* 0x000000070f0f7824 */ /* 0x000fc800078e027a */
        /* <DEDUP_REMOVED lines=9> */
.L_x_2492:
[----:B------:R-:W0:Y:S02]  /*1d330*/  LDS R14, [R13] ;  /* 0x000000000d0e7984 */ /* 0x000e240000000800 */
[----:B0-----:R-:W-:-:S05]  /*1d340*/  HADD2 R15, R14, R17 ;  /* 0x000000110e0f7230 */ /* 0x001fca0000000000 */
[----:B------:R-:W0:Y:S02]  /*1d350*/  ATOMS.CAST.SPIN P0, [R13], R14, R15 ;  /* 0x0000000e0d00758d */ /* 0x000e24000180000f */
[----:B0-----:R-:W-:Y:S05]  /*1d360*/  @!P0 BRA `(.L_x_2492) ;  /* 0xfffffffc00f08947 */ /* 0x001fea000383ffff */
[----:B------:R-:W-:Y:S05]  /*1d370*/  BRA `(.L_x_2490) ;  /* 0x00000000000c7947 */ /* 0x000fea0003800000 */
.L_x_2491:
[----:B------:R-:W2:Y:S02]  /*1d380*/  LD.E R13, desc[UR8][R32.64] ;  /* 0x00000008200d7980 */ /* 0x000ea4000c101900 */
[----:B--2---:R-:W-:-:S05]  /*1d390*/  IADD3 R13, PT, PT, R17, R13, RZ ;  /* 0x0000000d110d7210 */ /* 0x004fca0007ffe0ff */
[----:B------:R0:W-:Y:S02]  /*1d3a0*/  ST.E desc[UR8][R32.64], R13 ;  /* 0x0000000d20007985 */ /* 0x0001e4000c101908 */
.L_x_2490:
[----:B------:R-:W-:Y:S05]  /*1d3b0*/  BSYNC.RECONVERGENT B0 ;  /* 0x0000000000007941 */ /* 0x000fea0003800200 */
.L_x_2489:
[----:B------:R1:W-:Y:S01]  /*1d3c0*/  ATOM.E.ADD.F16x2.RN.STRONG.GPU P0, RZ, desc[UR8][R32.64+0x4], R19 ;  /* 0x8000041320ff79a2 */ /* 0x0003e2000c10e108 */
[----:B------:R-:W-:Y:S04]  /*1d3d0*/  BSSY.RECONVERGENT B0, `(.L_x_2493) ;  /* 0x000000e000007945 */ /* 0x000fe80003800200 */
[----:B-1----:R-:W-:Y:S05]  /*1d3e0*/  @P0 BRA `(.L_x_2494) ;  /* 0x0000000000300947 */ /* 0x002fea0003800000 */
[----:B------:R-:W1:Y:S02]  /*1d3f0*/  QSPC.E.S P0, RZ, [R32+0x4] ;  /* 0x0000040020ff73aa */ /* 0x000e640000000500 */
[----:B-1----:R-:W-:Y:S05]  /*1d400*/  @!P0 BRA `(.L_x_2495) ;  /* 0x00000000001c8947 */ /* 0x002fea0003800000 */
[----:B------:R-:W-:-:S04]  /*1d410*/  MOV R14, R32 ;  /* 0x00000020000e7202 */ /* 0x000fc80000000f00 */
[----:B0-----:R-:W-:-:S07]  /*1d420*/  MOV R13, R14 ;  /* 0x0000000e000d7202 */ /* 0x001fce0000000f00 */
.L_x_2496:
[----:B------:R-:W0:Y:S02]  /*1d430*/  LDS R14, [R13+0x4] ;  /* 0x000004000d0e7984 */ /* 0x000e240000000800 */
[----:B0-----:R-:W-:-:S05]  /*1d440*/  HFMA2 R15, R14, 1, 1, R19 ;  /* 0x3c003c000e0f7831 */ /* 0x001fca0000000013 */
[----:B------:R-:W0:Y:S02]  /*1d450*/  ATOMS.CAST.SPIN P0, [R13+0x4], R14, R15 ;  /* 0x0000040e0d00758d */ /* 0x000e24000180000f */
[----:B0-----:R-:W-:Y:S05]  /*1d460*/  @!P0 BRA `(.L_x_2496) ;  /* 0xfffffffc00f08947 */ /* 0x001fea000383ffff */
[----:B------:R-:W-:Y:S05]  /*1d470*/  BRA `(.L_x_2494) ;  /* 0x00000000000c7947 */ /* 0x000fea0003800000 */
.L_x_2495:
[----:B0-----:R-:W2:Y:S02]  /*1d480*/  LD.E R13, desc[UR8][R32.64+0x4] ;  /* 0x00000408200d7980 */ /* 0x001ea4000c101900 */
[----:B--2---:R-:W-:-:S05]  /*1d490*/  IADD3 R13, PT, PT, R19, R13, RZ ;  /* 0x0000000d130d7210 */ /* 0x004fca0007ffe0ff */
[----:B------:R1:W-:Y:S02]  /*1d4a0*/  ST.E desc[UR8][R32.64+0x4], R13 ;  /* 0x0000040d20007985 */ /* 0x0003e4000c101908 */
.L_x_2494:
[----:B------:R-:W-:Y:S05]  /*1d4b0*/  BSYNC.RECONVERGENT B0 ;  /* 0x0000000000007941 */ /* 0x000fea0003800200 */
.L_x_2493:
        /* <DEDUP_REMOVED lines=10> */
.L_x_2500:
[----:B------:R-:W0:Y:S02]  /*1d560*/  LDS R12, [R11] ;  /* 0x000000000b0c7984 */ /* 0x000e240000000800 */
[----:B0-----:R-:W-:-:S05]  /*1d570*/  HADD2 R13, R12, R15 ;  /* 0x0000000f0c0d7230 */ /* 0x001fca0000000000 */
[----:B------:R-:W0:Y:S02]  /*1d580*/  ATOMS.CAST.SPIN P0, [R11], R12, R13 ;  /* 0x0000000c0b00758d */ /* 0x000e24000180000d */
[----:B0-----:R-:W-:Y:S05]  /*1d590*/  @!P0 BRA `(.L_x_2500) ;  /* 0xfffffffc00f08947 */ /* 0x001fea000383ffff */
[----:B------:R-:W-:Y:S05]  /*1d5a0*/  BRA `(.L_x_2498) ;  /* 0x00000000000c7947 */ /* 0x000fea0003800000 */
.L_x_2499:
[----:B------:R-:W2:Y:S02]  /*1d5b0*/  LD.E R11, desc[UR8][R32.64] ;  /* 0x00000008200b7980 */ /* 0x000ea4000c101900 */
[----:B--2---:R-:W-:-:S05]  /*1d5c0*/  IADD3 R11, PT, PT, R15, R11, RZ ;  /* 0x0000000b0f0b7210 */ /* 0x004fca0007ffe0ff */
[----:B------:R0:W-:Y:S02]  /*1d5d0*/  ST.E desc[UR8][R32.64], R11 ;  /* 0x0000000b20007985 */ /* 0x0001e4000c101908 */
.L_x_2498:
[----:B------:R-:W-:Y:S05]  /*1d5e0*/  BSYNC.RECONVERGENT B0 ;  /* 0x0000000000007941 */ /* 0x000fea0003800200 */
.L_x_2497:
[----:B------:R1:W-:Y:S01]  /*1d5f0*/  ATOM.E.ADD.F16x2.RN.STRONG.GPU P0, RZ, desc[UR8][R32.64+0x4], R17 ;  /* 0x8000041120ff79a2 */ /* 0x0003e2000c10e108 */
[----:B------:R-:W-:Y:S04]  /*1d600*/  BSSY.RECONVERGENT B0, `(.L_x_2501) ;  /* 0x000000e000007945 */ /* 0x000fe80003800200 */
[----:B-1----:R-:W-:Y:S05]  /*1d610*/  @P0 BRA `(.L_x_2502) ;  /* 0x0000000000300947 */ /* 0x002fea0003800000 */
[----:B------:R-:W1:Y:S02]  /*1d620*/  QSPC.E.S P0, RZ, [R32+0x4] ;  /* 0x0000040020ff73aa */ /* 0x000e640000000500 */
[----:B-1----:R-:W-:Y:S05]  /*1d630*/  @!P0 BRA `(.L_x_2503) ;  /* 0x00000000001c8947 */ /* 0x002fea0003800000 */
[----:B------:R-:W-:-:S04]  /*1d640*/  MOV R12, R32 ;  /* 0x00000020000c7202 */ /* 0x000fc80000000f00 */
[----:B0-----:R-:W-:-:S07]  /*1d650*/  MOV R11, R12 ;  /* 0x0000000c000b7202 */ /* 0x001fce0000000f00 */
.L_x_2504:
[----:B------:R-:W0:Y:S02]  /*1d660*/  LDS R12, [R11+0x4] ;  /* 0x000004000b0c7984 */ /* 0x000e240000000800 */
[----:B0-----:R-:W-:-:S05]  /*1d670*/  HFMA2 R13, R12, 1, 1, R17 ;  /* 0x3c003c000c0d7831 */ /* 0x001fca0000000011 */
[----:B------:R-:W0:Y:S02]  /*1d680*/  ATOMS.CAST.SPIN P0, [R11+0x4], R12, R13 ;  /* 0x0000040c0b00758d */ /* 0x000e24000180000d */
[----:B0-----:R-:W-:Y:S05]  /*1d690*/  @!P0 BRA `(.L_x_2504) ;  /* 0xfffffffc00f08947 */ /* 0x001fea000383ffff */
[----:B------:R-:W-:Y:S05]  /*1d6a0*/  BRA `(.L_x_2502) ;  /* 0x00000000000c7947 */ /* 0x000fea0003800000 */
.L_x_2503:
[----:B0-----:R-:W2:Y:S02]  /*1d6b0*/  LD.E R11, desc[UR8][R32.64+0x4] ;  /* 0x00000408200b7980 */ /* 0x001ea4000c101900 */
[----:B--2---:R-:W-:-:S05]  /*1d6c0*/  IADD3 R11, PT, PT, R17, R11, RZ ;  /* 0x0000000b110b7210 */ /* 0x004fca0007ffe0ff */
[----:B------:R1:W-:Y:S02]  /*1d6d0*/  ST.E desc[UR8][R32.64+0x4], R11 ;  /* 0x0000040b20007985 */ /* 0x0003e4000c101908 */
.L_x_2502:
[----:B------:R-:W-:Y:S05]  /*1d6e0*/  BSYNC.RECONVERGENT B0 ;  /* 0x0000000000007941 */ /* 0x000fea0003800200 */
.L_x_2501:
        /* <DEDUP_REMOVED lines=10> */
.L_x_2508:
[----:B------:R-:W0:Y:S02]  /*1d790*/  LDS R10, [R9] ;  /* 0x00000000090a7984 */ /* 0x000e240000000800 */
[----:B0-----:R-:W-:-:S05]  /*1d7a0*/  HADD2 R11, R10, R13 ;  /* 0x0000000d0a0b7230 */ /* 0x001fca0000000000 */
[----:B------:R-:W0:Y:S02]  /*1d7b0*/  ATOMS.CAST.SPIN P0, [R9], R10, R11 ;  /* 0x0000000a0900758d */ /* 0x000e24000180000b */
[----:B0-----:R-:W-:Y:S05]  /*1d7c0*/  @!P0 BRA `(.L_x_2508) ;  /* 0xfffffffc00f08947 */ /* 0x001fea000383ffff */
[----:B------:R-:W-:Y:S05]  /*1d7d0*/  BRA `(.L_x_2506) ;  /* 0x00000000000c7947 */ /* 0x000fea0003800000 */
.L_x_2507:
[----:B------:R-:W2:Y:S02]  /*1d7e0*/  LD.E R9, desc[UR8][R32.64] ;  /* 0x0000000820097980 */ /* 0x000ea4000c101900 */
[----:B--2---:R-:W-:-:S05]  /*1d7f0*/  IADD3 R9, PT, PT, R13, R9, RZ ;  /* 0x000000090d097210 */ /* 0x004fca0007ffe0ff */
[----:B------:R0:W-:Y:S02]  /*1d800*/  ST.E desc[UR8][R32.64], R9 ;  /* 0x0000000920007985 */ /* 0x0001e4000c101908 */
.L_x_2506:
[----:B------:R-:W-:Y:S05]  /*1d810*/  BSYNC.RECONVERGENT B0 ;  /* 0x0000000000007941 */ /* 0x000fea0003800200 */
.L_x_2505:
[----:B------:R1:W-:Y:S01]  /*1d820*/  ATOM.E.ADD.F16x2.RN.STRONG.GPU P0, RZ, desc[UR8][R32.64+0x4], R15 ;  /* 0x8000040f20ff79a2 */ /* 0x0003e2000c10e108 */
[----:B------:R-:W-:Y:S04]  /*1d830*/  BSSY.RECONVERGENT B0, `(.L_x_2509) ;  /* 0x000000e000007945 */ /* 0x000fe80003800200 */
[----:B-1----:R-:W-:Y:S05]  /*1d840*/  @P0 BRA `(.L_x_2510) ;  /* 0x0000000000300947 */ /* 0x002fea0003800000 */
[----:B------:R-:W1:Y:S02]  /*1d850*/  QSPC.E.S P0, RZ, [R32+0x4] ;  /* 0x0000040020ff73aa */ /* 0x000e640000000500 */
[----:B-1----:R-:W-:Y:S05]  /*1d860*/  @!P0 BRA `(.L_x_2511) ;  /* 0x00000000001c8947 */ /* 0x002fea0003800000 */
[----:B------:R-:W-:-:S04]  /*1d870*/  MOV R10, R32 ;  /* 0x00000020000a7202 */ /* 0x000fc80000000f00 */
[----:B0-----:R-:W-:-:S07]  /*1d880*/  MOV R9, R10 ;  /* 0x0000000a00097202 */ /* 0x001fce0000000f00 */
.L_x_2512:
[----:B------:R-:W0:Y:S02]  /*1d890*/  LDS R10, [R9+0x4] ;  /* 0x00000400090a7984 */ /* 0x000e240000000800 */
[----:B0-----:R-:W-:-:S05]  /*1d8a0*/  HFMA2 R11, R10, 1, 1, R15 ;  /* 0x3c003c000a0b7831 */ /* 0x001fca000000000f */
[----:B------:R-:W0:Y:S02]  /*1d8b0*/  ATOMS.CAST.SPIN P0, [R9+0x4], R10, R11 ;  /* 0x0000040a0900758d */ /* 0x000e24000180000b */
[----:B0-----:R-:W-:Y:S05]  /*1d8c0*/  @!P0 BRA `(.L_x_2512) ;  /* 0xfffffffc00f08947 */ /* 0x001fea000383ffff */
[----:B------:R-:W-:Y:S05]  /*1d8d0*/  BRA `(.L_x_2510) ;  /* 0x00000000000c7947 */ /* 0x000fea0003800000 */
.L_x_2511:
[----:B0-----:R-:W2:Y:S02]  /*1d8e0*/  LD.E R9, desc[UR8][R32.64+0x4] ;  /* 0x0000040820097980 */ /* 0x001ea4000c101900 */
[----:B--2---:R-:W-:-:S05]  /*1d8f0*/  IADD3 R9, PT, PT, R15, R9, RZ ;  /* 0x000000090f097210 */ /* 0x004fca0007ffe0ff */
[----:B------:R1:W-:Y:S02]  /*1d900*/  ST.E desc[UR8][R32.64+0x4], R9 ;  /* 0x0000040920007985 */ /* 0x0003e4000c101908 */
.L_x_2510:
[----:B------:R-:W-:Y:S05]  /*1d910*/  BSYNC.RECONVERGENT B0 ;  /* 0x0000000000007941 */ /* 0x000fea0003800200 */
.L_x_2509:
        /* <DEDUP_REMOVED lines=10> */
.L_x_2516:
[----:B------:R-:W0:Y:S02]  /*1d9c0*/  LDS R8, [R7] ;  /* 0x0000000007087984 */ /* 0x000e240000000800 */
[----:B0-----:R-:W-:-:S05]  /*1d9d0*/  HADD2 R9, R8, R11 ;  /* 0x0000000b08097230 */ /* 0x001fca0000000000 */
[----:B------:R-:W0:Y:S02]  /*1d9e0*/  ATOMS.CAST.SPIN P0, [R7], R8, R9 ;  /* 0x000000080700758d */ /* 0x000e240001800009 */
[----:B0-----:R-:W-:Y:S05]  /*1d9f0*/  @!P0 BRA `(.L_x_2516) ;  /* 0xfffffffc00f08947 */ /* 0x001fea000383ffff */
[----:B------:R-:W-:Y:S05]  /*1da00*/  BRA `(.L_x_2514) ;  /* 0x00000000000c7947 */ /* 0x000fea0003800000 */
.L_x_2515:
[----:B------:R-:W2:Y:S02]  /*1da10*/  LD.E R7, desc[UR8][R32.64] ;  /* 0x0000000820077980 */ /* 0x000ea4000c101900 */
[----:B--2---:R-:W-:-:S05]  /*1da20*/  IADD3 R7, PT, PT, R11, R7, RZ ;  /* 0x000000070b077210 */ /* 0x004fca0007ffe0ff */
[----:B------:R0:W-:Y:S02]  /*1da30*/  ST.E desc[UR8][R32.64], R7 ;  /* 0x0000000720007985 */ /* 0x0001e4000c101908 */
.L_x_2514:
[----:B------:R-:W-:Y:S05]  /*1da40*/  BSYNC.RECONVERGENT B0 ;  /* 0x0000000000007941 */ /* 0x000fea0003800200 */
.L_x_2513:
[----:B------:R1:W-:Y:S01]  /*1da50*/  ATOM.E.ADD.F16x2.RN.STRONG.GPU P0, RZ, desc[UR8][R32.64+0x4], R13 ;  /* 0x8000040d20ff79a2 */ /* 0x0003e2000c10e108 */
[----:B------:R-:W-:Y:S04]  /*1da60*/  BSSY.RECONVERGENT B0, `(.L_x_2517) ;  /* 0x000000e000007945 */ /* 0x000fe80003800200 */
[----:B-1----:R-:W-:Y:S05]  /*1da70*/  @P0 BRA `(.L_x_2518) ;  /* 0x0000000000300947 */ /* 0x002fea0003800000 */
[----:B------:R-:W1:Y:S02]  /*1da80*/  QSPC.E.S P0, RZ, [R32+0x4] ;  /* 0x0000040020ff73aa */ /* 0x000e640000000500 */
[----:B-1----:R-:W-:Y:S05]  /*1da90*/  @!P0 BRA `(.L_x_2519) ;  /* 0x00000000001c8947 */ /* 0x002fea0003800000 */
[----:B------:R-:W-:-:S04]  /*1daa0*/  MOV R8, R32 ;  /* 0x0000002000087202 */ /* 0x000fc80000000f00 */
[----:B0-----:R-:W-:-:S07]  /*1dab0*/  MOV R7, R8 ;  /* 0x0000000800077202 */ /* 0x001fce0000000f00 */
.L_x_2520:
[----:B------:R-:W0:Y:S02]  /*1dac0*/  LDS R8, [R7+0x4] ;  /* 0x0000040007087984 */ /* 0x000e240000000800 */
[----:B0-----:R-:W-:-:S05]  /*1dad0*/  HFMA2 R9, R8, 1, 1, R13 ;  /* 0x3c003c0008097831 */ /* 0x001fca000000000d */
[----:B------:R-:W0:Y:S02]  /*1dae0*/  ATOMS.CAST.SPIN P0, [R7+0x4], R8, R9 ;  /* 0x000004080700758d */ /* 0x000e240001800009 */
[----:B0-----:R-:W-:Y:S05]  /*1daf0*/  @!P0 BRA `(.L_x_2520) ;  /* 0xfffffffc00f08947 */ /* 0x001fea000383ffff */
[----:B------:R-:W-:Y:S05]  /*1db00*/  BRA `(.L_x_2518) ;  /* 0x00000000000c7947 */ /* 0x000fea0003800000 */
.L_x_2519:
[----:B0-----:R-:W2:Y:S02]  /*1db10*/  LD.E R7, desc[UR8][R32.64+0x4] ;  /* 0x0000040820077980 */ /* 0x001ea4000c101900 */
[----:B--2---:R-:W-:-:S05]  /*1db20*/  IADD3 R7, PT, PT, R13, R7, RZ ;  /* 0x000000070d077210 */ /* 0x004fca0007ffe0ff */
[----:B------:R1:W-:Y:S02]  /*1db30*/  ST.E desc[UR8][R32.64+0x4], R7 ;  /* 0x0000040720007985 */ /* 0x0003e4000c101908 */
.L_x_2518:
[----:B------:R-:W-:Y:S05]  /*1db40*/  BSYNC.RECONVERGENT B0 ;  /* 0x0000000000007941 */ /* 0x000fea0003800200 */
.L_x_2517:
        /* <DEDUP_REMOVED lines=11> */
.L_x_2524:
[----:B------:R-:W0:Y:S02]  /*1dc00*/  LDS R6, [R5] ;  /* 0x0000000005067984 */ /* 0x000e240000000800 */
[----:B0-----:R-:W-:-:S05]  /*1dc10*/  HADD2 R7, R6, R11 ;  /* 0x0000000b06077230 */ /* 0x001fca0000000000 */
[----:B------:R-:W0:Y:S02]  /*1dc20*/  ATOMS.CAST.SPIN P0, [R5], R6, R7 ;  /* 0x000000060500758d */ /* 0x000e240001800007 */
[----:B0-----:R-:W-:Y:S05]  /*1dc30*/  @!P0 BRA `(.L_x_2524) ;  /* 0xfffffffc00f08947 */ /* 0x001fea000383ffff */
[----:B------:R-:W-:Y:S05]  /*1dc40*/  BRA `(.L_x_2522) ;  /* 0x00000000000c7947 */ /* 0x000fea0003800000 */
.L_x_2523:
[----:B------:R-:W2:Y:S02]  /*1dc50*/  LD.E R5, desc[UR8][R32.64] ;  /* 0x0000000820057980 */ /* 0x000ea4000c101900 */
[----:B--2---:R-:W-:-:S05]  /*1dc60*/  IADD3 R5, PT, PT, R11, R5, RZ ;  /* 0x000000050b057210 */ /* 0x004fca0007ffe0ff */
[----:B------:R0:W-:Y:S02]  /*1dc70*/  ST.E desc[UR8][R32.64], R5 ;  /* 0x0000000520007985 */ /* 0x0001e4000c101908 */
.L_x_2522:
[----:B------:R-:W-:Y:S05]  /*1dc80*/  BSYNC.RECONVERGENT B0 ;  /* 0x0000000000007941 */ /* 0x000fea0003800200 */
.L_x_2521:
[----:B------:R1:W-:Y:S01]  /*1dc90*/  ATOM.E.ADD.F16x2.RN.STRONG.GPU P0, RZ, desc[UR8][R32.64+0x4], R13 ;  /* 0x8000040d20ff79a2 */ /* 0x0003e2000c10e108 */
[----:B------:R-:W-:Y:S04]  /*1dca0*/  BSSY.RECONVERGENT B0, `(.L_x_2525) ;  /* 0x000000e000007945 */ /* 0x000fe80003800200 */
[----:B-1----:R-:W-:Y:S05]  /*1dcb0*/  @P0 BRA `(.L_x_2526) ;  /* 0x0000000000300947 */ /* 0x002fea0003800000 */
[----:B------:R-:W1:Y:S02]  /*1dcc0*/  QSPC.E.S P0, RZ, [R32+0x4] ;  /* 0x0000040020ff73aa */ /* 0x000e640000000500 */
[----:B-1----:R-:W-:Y:S05]  /*1dcd0*/  @!P0 BRA `(.L_x_2527) ;  /* 0x00000000001c8947 */ /* 0x002fea0003800000 */
[----:B------:R-:W-:-:S04]  /*1dce0*/  MOV R6, R32 ;  /* 0x0000002000067202 */ /* 0x000fc80000000f00 */
[----:B0-----:R-:W-:-:S07]  /*1dcf0*/  MOV R5, R6 ;  /* 0x0000000600057202 */ /* 0x001fce0000000f00 */
.L_x_2528:
[----:B------:R-:W0:Y:S02]  /*1dd00*/  LDS R6, [R5+0x4] ;  /* 0x0000040005067984 */ /* 0x000e240000000800 */
[----:B0-----:R-:W-:-:S05]  /*1dd10*/  HFMA2 R7, R6, 1, 1, R13 ;  /* 0x3c003c0006077831 */ /* 0x001fca000000000d */
[----:B------:R-:W0:Y:S02]  /*1dd20*/  ATOMS.CAST.SPIN P0, [R5+0x4], R6, R7 ;  /* 0x000004060500758d */ /* 0x000e240001800007 */
[----:B0-----:R-:W-:Y:S05]  /*1dd30*/  @!P0 BRA `(.L_x_2528) ;  /* 0xfffffffc00f08947 */ /* 0x001fea000383ffff */
[----:B------:R-:W-:Y:S05]  /*1dd40*/  BRA `(.L_x_2526) ;  /* 0x00000000000c7947 */ /* 0x000fea0003800000 */
.L_x_2527:
[----:B0-----:R-:W2:Y:S02]  /*1dd50*/  LD.E R5, desc[UR8][R32.64+0x4] ;  /* 0x0000040820057980 */ /* 0x001ea4000c101900 */
[----:B--2---:R-:W-:-:S05]  /*1dd60*/  IADD3 R5, PT, PT, R13, R5, RZ ;  /* 0x000000050d057210 */ /* 0x004fca0007ffe0ff */
[----:B------:R1:W-:Y:S02]  /*1dd70*/  ST.E desc[UR8][R32.64+0x4], R5 ;  /* 0x0000040520007985 */ /* 0x0003e4000c101908 */
.L_x_2526:
[----:B------:R-:W-:Y:S05]  /*1dd80*/  BSYNC.RECONVERGENT B0 ;  /* 0x0000000000007941 */ /* 0x000fea0003800200 */
.L_x_2525:
        /* <DEDUP_REMOVED lines=10> */
.L_x_2532:
[----:B------:R-:W0:Y:S02]  /*1de30*/  LDS R4, [R3] ;  /* 0x0000000003047984 */ /* 0x000e240000000800 */
[----:B0-----:R-:W-:-:S05]  /*1de40*/  HADD2 R5, R4, R7 ;  /* 0x0000000704057230 */ /* 0x001fca0000000000 */
[----:B------:R-:W0:Y:S02]  /*1de50*/  ATOMS.CAST.SPIN P0, [R3], R4, R5 ;  /* 0x000000040300758d */ /* 0x000e240001800005 */
[----:B0-----:R-:W-:Y:S05]  /*1de60*/  @!P0 BRA `(.L_x_2532) ;  /* 0xfffffffc00f08947 */ /* 0x001fea000383ffff */
[----:B------:R-:W-:Y:S05]  /*1de70*/  BRA `(.L_x_2530) ;  /* 0x00000000000c7947 */ /* 0x000fea0003800000 */
.L_x_2531:
[----:B------:R-:W2:Y:S02]  /*1de80*/  LD.E R3, desc[UR8][R32.64] ;  /* 0x0000000820037980 */ /* 0x000ea4000c101900 */
[----:B--2---:R-:W-:-:S05]  /*1de90*/  IADD3 R3, PT, PT, R7, R3, RZ ;  /* 0x0000000307037210 */ /* 0x004fca0007ffe0ff */
[----:B------:R0:W-:Y:S02]  /*1dea0*/  ST.E desc[UR8][R32.64], R3 ;  /* 0x0000000320007985 */ /* 0x0001e4000c101908 */
.L_x_2530:
[----:B------:R-:W-:Y:S05]  /*1deb0*/  BSYNC.RECONVERGENT B0 ;  /* 0x0000000000007941 */ /* 0x000fea0003800200 */
.L_x_2529:
[----:B------:R1:W-:Y:S01]  /*1dec0*/  ATOM.E.ADD.F16x2.RN.STRONG.GPU P0, RZ, desc[UR8][R32.64+0x4], R11 ;  /* 0x8000040b20ff79a2 */ /* 0x0003e2000c10e108 */
[----:B------:R-:W-:Y:S04]  /*1ded0*/  BSSY.RECONVERGENT B0, `(.L_x_2533) ;  /* 0x000000e000007945 */ /* 0x000fe80003800200 */
[----:B-1----:R-:W-:Y:S05]  /*1dee0*/  @P0 BRA `(.L_x_2534) ;  /* 0x0000000000300947 */ /* 0x002fea0003800000 */
[----:B------:R-:W1:Y:S02]  /*1def0*/  QSPC.E.S P0, RZ, [R32+0x4] ;  /* 0x0000040020ff73aa */ /* 0x000e640000000500 */
[----:B-1----:R-:W-:Y:S05]  /*1df00*/  @!P0 BRA `(.L_x_2535) ;  /* 0x00000000001c8947 */ /* 0x002fea0003800000 */
[----:B------:R-:W-:-:S04]  /*1df10*/  MOV R4, R32 ;  /* 0x0000002000047202 */ /* 0x000fc80000000f00 */
[----:B0-----:R-:W-:-:S07]  /*1df20*/  MOV R3, R4 ;  /* 0x0000000400037202 */ /* 0x001fce0000000f00 */
.L_x_2536:
[----:B------:R-:W0:Y:S02]  /*1df30*/  LDS R4, [R3+0x4] ;  /* 0x0000040003047984 */ /* 0x000e240000000800 */
[----:B0-----:R-:W-:-:S05]  /*1df40*/  HFMA2 R5, R4, 1, 1, R11 ;  /* 0x3c003c0004057831 */ /* 0x001fca000000000b */
[----:B------:R-:W0:Y:S02]  /*1df50*/  ATOMS.CAST.SPIN P0, [R3+0x4], R4, R5 ;  /* 0x000004040300758d */ /* 0x000e240001800005 */
[----:B0-----:R-:W-:Y:S05]  /*1df60*/  @!P0 BRA `(.L_x_2536) ;  /* 0xfffffffc00f08947 */ /* 0x001fea000383ffff */
[----:B------:R-:W-:Y:S05]  /*1df70*/  BRA `(.L_x_2534) ;  /* 0x00000000000c7947 */ /* 0x000fea0003800000 */
.L_x_2535:
[----:B0-----:R-:W2:Y:S02]  /*1df80*/  LD.E R3, desc[UR8][R32.64+0x4] ;  /* 0x0000040820037980 */ /* 0x001ea4000c101900 */
[----:B--2---:R-:W-:-:S05]  /*1df90*/  IADD3 R3, PT, PT, R11, R3, RZ ;  /* 0x000000030b037210 */ /* 0x004fca0007ffe0ff */
[----:B------:R1:W-:Y:S02]  /*1dfa0*/  ST.E desc[UR8][R32.64+0x4], R3 ;  /* 0x0000040320007985 */ /* 0x0003e4000c101908 */
.L_x_2534:
[----:B------:R-:W-:Y:S05]  /*1dfb0*/  BSYNC.RECONVERGENT B0 ;  /* 0x0000000000007941 */ /* 0x000fea0003800200 */
.L_x_2533:
        /* <DEDUP_REMOVED lines=10> */
.L_x_2540:
[----:B------:R-:W0:Y:S02]  /*1e060*/  LDS R2, [R0] ;  /* 0x0000000000027984 */ /* 0x000e240000000800 */
[----:B0-----:R-:W-:-:S05]  /*1e070*/  HADD2 R3, R2, R5 ;  /* 0x0000000502037230 */ /* 0x001fca0000000000 */
[----:B------:R-:W0:Y:S02]  /*1e080*/  ATOMS.CAST.SPIN P0, [R0], R2, R3 ;  /* 0x000000020000758d */ /* 0x000e240001800003 */
[----:B0-----:R-:W-:Y:S05]  /*1e090*/  @!P0 BRA `(.L_x_2540) ;  /* 0xfffffffc00f08947 */ /* 0x001fea000383ffff */
[----:B------:R-:W-:Y:S05]  /*1e0a0*/  BRA `(.L_x_2538) ;  /* 0x00000000000c7947 */ /* 0x000fea0003800000 */
.L_x_2539:
[----:B------:R-:W2:Y:S02]  /*1e0b0*/  LD.E R0, desc[UR8][R32.64] ;  /* 0x0000000820007980 */ /* 0x000ea4000c101900 */
[----:B--2---:R-:W-:-:S05]  /*1e0c0*/  IADD3 R3, PT, PT, R5, R0, RZ ;  /* 0x0000000005037210 */ /* 0x004fca0007ffe0ff */
[----:B------:R0:W-:Y:S02]  /*1e0d0*/  ST.E desc[UR8][R32.64], R3 ;  /* 0x0000000320007985 */ /* 0x0001e4000c101908 */
.L_x_2538:
[----:B------:R-:W-:Y:S05]  /*1e0e0*/  BSYNC.RECONVERGENT B0 ;  /* 0x0000000000007941 */ /* 0x000fea0003800200 */
.L_x_2537:
[----:B------:R1:W-:Y:S02]  /*1e0f0*/  ATOM.E.ADD.F16x2.RN.STRONG.GPU P0, RZ, desc[UR8][R32.64+0x4], R9 ;  /* 0x8000040920ff79a2 */ /* 0x0003e4000c10e108 */
[----:B-1----:R-:W-:Y:S05]  /*1e100*/  @P0 EXIT ;  /* 0x000000000000094d */ /* 0x002fea0003800000 */
[----:B------:R-:W1:Y:S02]  /*1e110*/  QSPC.E.S P0, RZ, [R32+0x4] ;  /* 0x0000040020ff73aa */ /* 0x000e640000000500 */
[----:B-1----:R-:W-:Y:S05]  /*1e120*/  @!P0 BRA `(.L_x_2541) ;  /* 0x00000000001c8947 */ /* 0x002fea0003800000 */
[----:B------:R-:W-:-:S04]  /*1e130*/  MOV R2, R32 ;  /* 0x0000002000027202 */ /* 0x000fc80000000f00 */
[----:B------:R-:W-:-:S07]  /*1e140*/  MOV R0, R2 ;  /* 0x0000000200007202 */ /* 0x000fce0000000f00 */
.L_x_2542:
[----:B------:R-:W0:Y:S02]  /*1e150*/  LDS R2, [R0+0x4] ;  /* 0x0000040000027984 */ /* 0x000e240000000800 */
[----:B0-----:R-:W-:-:S05]  /*1e160*/  HFMA2 R3, R2, 1, 1, R9 ;  /* 0x3c003c0002037831 */ /* 0x001fca0000000009 */
[----:B------:R-:W0:Y:S02]  /*1e170*/  ATOMS.CAST.SPIN P0, [R0+0x4], R2, R3 ;  /* 0x000004020000758d */ /* 0x000e240001800003 */
[----:B0-----:R-:W-:Y:S05]  /*1e180*/  @!P0 BRA `(.L_x_2542) ;  /* 0xfffffffc00f08947 */ /* 0x001fea000383ffff */
[----:B------:R-:W-:Y:S05]  /*1e190*/  EXIT ;  /* 0x000000000000794d */ /* 0x000fea0003800000 */
.L_x_2541:
[----:B------:R-:W0:Y:S02]  /*1e1a0*/  LD.E R0, desc[UR8][R32.64+0x4] ;  /* 0x0000040820007980 */ /* 0x000e24000c101900 */
[----:B0-----:R-:W-:-:S05]  /*1e1b0*/  IADD3 R3, PT, PT, R9, R0, RZ ;  /* 0x0000000009037210 */ /* 0x001fca0007ffe0ff */
[----:B------:R-:W-:Y:S01]  /*1e1c0*/  ST.E desc[UR8][R32.64+0x4], R3 ;  /* 0x0000040320007985 */ /* 0x000fe2000c101908 */
[----:B------:R-:W-:Y:S05]  /*1e1d0*/  EXIT ;  /* 0x000000000000794d */ /* 0x000fea0003800000 */
.L_x_2543:
        /* <DEDUP_REMOVED lines=10> */
.L_x_3336:


//--------------------- .text._Z23gemm_half_q_half_kernelILi6ELb0ELb1EEvPK6__halfPKjS4_S2_PS0_iiiiPKtS7_iiiiiibS2_i --------------------------
	.section	.text._Z23gemm_half_q_half_kernelILi6ELb0ELb1EEvPK6__halfPKjS4_S2_PS0_iiiiPKtS7_iiiiiibS2_i,"ax",@progbits
	.align	128
        .global         _Z23gemm_half_q_half_kernelILi6ELb0ELb1EEvPK6__halfPKjS4_S2_PS0_iiiiPKtS7_iiiiiibS2_i
        .type           _Z23gemm_half_q_half_kernelILi6ELb0ELb1EEvPK6__halfPKjS4_S2_PS0_iiiiPKtS7_iiiiiibS2_i,@function
        .size           _Z23gemm_half_q_half_kernelILi6ELb0ELb1EEvPK6__halfPKjS4_S2_PS0_iiiiPKtS7_iiiiiibS2_i,(.L_x_3337 - _Z23gemm_half_q_half_kernelILi6ELb0ELb1EEvPK6__halfPKjS4_S2_PS0_iiiiPKtS7_iiiiiibS2_i)
        .other          _Z23gemm_half_q_half_kernelILi6ELb0ELb1EEvPK6__halfPKjS4_S2_PS0_iiiiPKtS7_iiiiiibS2_i,@"STO_CUDA_ENTRY STV_DEFAULT"
_Z23gemm_half_q_half_kernelILi6ELb0ELb1EEvPK6__halfPKjS4_S2_PS0_iiiiPKtS7_iiiiiibS2_i:
.text._Z23gemm_half_q_half_kernelILi6ELb0ELb1EEvPK6__halfPKjS4_S2_PS0_iiiiPKtS7_iiiiiibS2_i:
        /* <DEDUP_REMOVED lines=34> */
[----:B------:R-:W-:Y:S02]  /*0220*/  IADD3 R11, P1, PT, R0, R2, RZ ;  /* 0x00000002000b7210 */ /* 0x000fe40007f3e0ff */
[----:B------:R-:W-:Y:S02]  /*0230*/  LEA.HI.X.SX32 R16, R8, RZ, 0x1, P3 ;  /* 0x000000ff08107211 */ /* 0x000fe400018f0eff */
[----:B------:R-:W-:Y:S01]  /*0240*/  LEA.HI.X.SX32 R14, R9, RZ, 0x1, P2 ;  /* 0x000000ff090e7211 */ /* 0x000fe200010f0eff */
[----:B------:R-:W2:Y:S01]  /*0250*/  LDG.E.U16.CONSTANT R7, desc[UR8][R6.64] ;  /* 0x0000000806077981 */ /* 0x000ea2000c1e9500 */
[----:B------:R-:W-:-:S02]  /*0260*/  LEA R8, P2, R13, UR4, 0x1 ;  /* 0x000000040d087c11 */ /* 0x000fc4000f8408ff */
[C---:B------:R-:W-:Y:S02]  /*0270*/  LEA.HI.X.SX32 R12, R2.reuse, RZ, 0x1, P1 ;  /* 0x000000ff020c7211 */ /* 0x040fe400008f0eff */
[-C--:B------:R-:W-:Y:S02]  /*0280*/  IADD3 R2, PT, PT, R2, R3.reuse, RZ ;  /* 0x0000000302027210 */ /* 0x080fe40007ffe0ff */
[----:B------:R-:W-:Y:S02]  /*0290*/  LEA R4, P3, R15, UR4, 0x1 ;  /* 0x000000040f047c11 */ /* 0x000fe4000f8608ff */
[----:B------:R-:W-:Y:S02]  /*02a0*/  LEA R10, P1, R11, UR4, 0x1 ;  /* 0x000000040b0a7c11 */ /* 0x000fe4000f8208ff */
[----:B------:R-:W-:Y:S02]  /*02b0*/  LEA.HI.X R9, R13, UR5, R14, 0x1, P2 ;  /* 0x000000050d097c11 */ /* 0x000fe400090f0c0e */
[----:B------:R-:W-:-:S02]  /*02c0*/  IADD3 R13, PT, PT, R2, R3, RZ ;  /* 0x00000003020d7210 */ /* 0x000fc40007ffe0ff */
[----:B------:R-:W-:Y:S02]  /*02d0*/  LEA.HI.X R5, R15, UR5, R16, 0x1, P3 ;  /* 0x000000050f057c11 */ /* 0x000fe400098f0c10 */
[----:B------:R-:W-:Y:S01]  /*02e0*/  LEA.HI.X R11, R11, UR5, R12, 0x1, P1 ;  /* 0x000000050b0b7c11 */ /* 0x000fe200088f0c0c */
[----:B------:R-:W3:Y:S01]  /*02f0*/  LDG.E.U16.CONSTANT R9, desc[UR8][R8.64] ;  /* 0x0000000808097981 */ /* 0x000ee2000c1e9500 */
[C---:B------:R-:W-:Y:S02]  /*0300*/  IADD3 R16, P1, PT, R0.reuse, R2, RZ ;  /* 0x0000000200107210 */ /* 0x040fe40007f3e0ff */
[----:B------:R-:W-:Y:S01]  /*0310*/  IADD3 R0, P2, PT, R0, R13, RZ ;  /* 0x0000000d00007210 */ /* 0x000fe20007f5e0ff */
[----:B------:R-:W4:Y:S01]  /*0320*/  LDG.E.U16.CONSTANT R5, desc[UR8][R4.64] ;  /* 0x0000000804057981 */ /* 0x000f22000c1e9500 */
[----:B------:R-:W-:Y:S02]  /*0330*/  LEA.HI.X.SX32 R17, R2, RZ, 0x1, P1 ;  /* 0x000000ff02117211 */ /* 0x000fe400008f0eff */
[----:B------:R-:W-:Y:S01]  /*0340*/  LEA.HI.X.SX32 R15, R13, RZ, 0x1, P2 ;  /* 0x000000ff0d0f7211 */ /* 0x000fe200010f0eff */
[----:B------:R-:W5:Y:S01]  /*0350*/  LDG.E.U16.CONSTANT R11, desc[UR8][R10.64] ;  /* 0x000000080a0b7981 */ /* 0x000f62000c1e9500 */
[----:B------:R-:W-:-:S02]  /*0360*/  LEA R12, P1, R16, UR4, 0x1 ;  /* 0x00000004100c7c11 */ /* 0x000fc4000f8208ff */
[----:B------:R-:W-:Y:S02]  /*0370*/  LEA R14, P2, R0, UR4, 0x1 ;  /* 0x00000004000e7c11 */ /* 0x000fe4000f8408ff */
[----:B------:R-:W-:Y:S02]  /*0380*/  LEA.HI.X R13, R16, UR5, R17, 0x1, P1 ;  /* 0x00000005100d7c11 */ /* 0x000fe400088f0c11 */
[----:B------:R-:W-:-:S04]  /*0390*/  LEA.HI.X R15, R0, UR5, R15, 0x1, P2 ;  /* 0x00000005000f7c11 */ /* 0x000fc800090f0c0f */
        /* <DEDUP_REMOVED lines=12> */
.L_x_2545:
[----:B------:R-:W-:Y:S05]  /*0460*/  BSYNC.RECONVERGENT B0 ;  /* 0x0000000000007941 */ /* 0x000fea0003800200 */
.L_x_2544:
        /* <DEDUP_REMOVED lines=25> */
.L_x_2546:
        /* <DEDUP_REMOVED lines=10> */
.L_x_2548:
        /* <DEDUP_REMOVED lines=44> */
.L_x_2547:
        /* <DEDUP_REMOVED lines=12> */
.L_x_2549:
        /* <DEDUP_REMOVED lines=11> */
.L_x_2550:
        /* <DEDUP_REMOVED lines=11> */
.L_x_2551:
        /* <DEDUP_REMOVED lines=11> */
.L_x_2552:
        /* <DEDUP_REMOVED lines=11> */
.L_x_2553:
        /* <DEDUP_REMOVED lines=38> */
.L_x_2555:
[----:B------:R-:W2:Y:S01]  /*0f40*/  LDG.E.128.CONSTANT R24, desc[UR8][R120.64] ;  /* 0x0000000878187981 */ /* 0x000ea2000c1e9d00 */
[----:B------:R-:W-:Y:S02]  /*0f50*/  ISETP.NE.AND P0, PT, R114, R113, PT ;  /* 0x000000717200720c */ /* 0x000fe40003f05270 */
[----:B------:R-:W-:Y:S01]  /*0f60*/  MOV R111, UR10 ;  /* 0x0000000a006f7c02 */ /* 0x000fe20008000f00 */
[----:B------:R-:W0:Y:S04]  /*0f70*/  LDS.64 R34, [UR4+0x8] ;  /* 0x00000804ff227984 */ /* 0x000e280008000a00 */
[----:B------:R-:W-:-:S05]  /*0f80*/  IMAD.WIDE R30, R111, 0x4, R120 ;  /* 0x000000046f1e7825 */ /* 0x000fca00078e0278 */
[----:B------:R1:W3:Y:S01]  /*0f90*/  LDG.E.128.CONSTANT R20, desc[UR8][R30.64] ;  /* 0x000000081e147981 */ /* 0x0002e2000c1e9d00 */
[----:B------:R-:W4:Y:S01]  /*0fa0*/  @!P0 LDC.64 R2, c[0x0][0x3b8] ;  /* 0x0000ee00ff028b82 */ /* 0x000f220000000a00 */
[----:B------:R-:W-:-:S05]  /*0fb0*/  @!P0 SHF.L.U32 R17, R114, 0x1, RZ ;  /* 0x0000000172118819 */ /* 0x000fca00000006ff */
[----:B----4-:R-:W-:-:S05]  /*0fc0*/  @!P0 IMAD.WIDE.U32 R2, R17, 0x2, R2 ;  /* 0x0000000211028825 */ /* 0x010fca00078e0002 */
[----:B------:R4:W5:Y:S01]  /*0fd0*/  @!P0 LDG.E.U16.CONSTANT R17, desc[UR8][R2.64+0x2] ;  /* 0x0000020802118981 */ /* 0x000962000c1e9500 */
[----:B------:R-:W-:-:S06]  /*0fe0*/  @!P0 LEA R28, R112, R1, 0x3 ;  /* 0x00000001701c8211 */ /* 0x000fcc00078e18ff */
[----:B------:R-:W5:Y:S01]  /*0ff0*/  @!P0 LDL.64 R28, [R28+0x8] ;  /* 0x000008001c1c8983 */ /* 0x000f620000100a00 */
[----:B-1----:R-:W-:-:S04]  /*1000*/  IMAD.WIDE R30, R111, 0x4, R30 ;  /* 0x000000046f1e7825 */ /* 0x002fc800078e021e */
[----:B0-----:R-:W-:Y:S01]  /*1010*/  HADD2.F32 R69, -RZ, R35.H1_H1 ;  /* 0x30000023ff457230 */ /* 0x001fe20000004100 */
[----:B--2---:R-:W-:-:S04]  /*1020*/  LOP3.LUT R0, R25, 0xff, RZ, 0xc0, !PT ;  /* 0x000000ff19007812 */ /* 0x004fc800078ec0ff */
[----:B----4-:R-:W-:Y:S02]  /*1030*/  IADD3 R3, PT, PT, R0, -0x80, RZ ;  /* 0xffffff8000037810 */ /* 0x010fe40007ffe0ff */
[----:B------:R-:W-:Y:S02]  /*1040*/  SHF.R.U32.HI R2, RZ, 0x8, R24 ;  /* 0x00000008ff027819 */ /* 0x000fe40000011618 */
[----:B------:R0:W1:Y:S02]  /*1050*/  I2F.F16 R33, R3 ;  /* 0x0000000300217306 */ /* 0x0000640000200c00 */
[----:B------:R-:W-:Y:S02]  /*1060*/  LOP3.LUT R2, R2, 0xff, RZ, 0xc0, !PT ;  /* 0x000000ff02027812 */ /* 0x000fe400078ec0ff */
[----:B0-----:R-:W-:-:S04]  /*1070*/  SHF.R.U32.HI R3, RZ, 0x8, R25 ;  /* 0x00000008ff037819 */ /* 0x001fc80000011619 */
[----:B------:R-:W-:Y:S02]  /*1080*/  LOP3.LUT R3, R3, 0xff, RZ, 0xc0, !PT ;  /* 0x000000ff03037812 */ /* 0x000fe400078ec0ff */
[----:B------:R-:W-:Y:S02]  /*1090*/  IADD3 R2, PT, PT, R2, -0x80, RZ ;  /* 0xffffff8002027810 */ /* 0x000fe40007ffe0ff */
[----:B------:R-:W-:Y:S02]  /*10a0*/  IADD3 R3, PT, PT, R3, -0x80, RZ ;  /* 0xffffff8003037810 */ /* 0x000fe40007ffe0ff */
[----:B------:R-:W-:Y:S01]  /*10b0*/  LOP3.LUT R0, R27, 0xff, RZ, 0xc0, !PT ;  /* 0x000000ff1b007812 */ /* 0x000fe200078ec0ff */
[----:B------:R-:W-:Y:S01]  /*10c0*/  I2F.F16 R41, R2 ;  /* 0x0000000200297306 */ /* 0x000fe20000200c00 */
[----:B------:R-:W-:Y:S02]  /*10d0*/  LOP3.LUT R18, R26, 0xff, RZ, 0xc0, !PT ;  /* 0x000000ff1a127812 */ /* 0x000fe400078ec0ff */
[----:B------:R-:W-:-:S02]  /*10e0*/  IADD3 R32, PT, PT, R0, -0x80, RZ ;  /* 0xffffff8000207810 */ /* 0x000fc40007ffe0ff */
[----:B------:R-:W-:-:S03]  /*10f0*/  LOP3.LUT R0, R24, 0xff, RZ, 0xc0, !PT ;  /* 0x000000ff18007812 */ /* 0x000fc600078ec0ff */
[----:B------:R0:W-:Y:S01]  /*1100*/  I2F.F16 R42, R3 ;  /* 0x00000003002a7306 */ /* 0x0001e20000200c00 */
[----:B------:R-:W-:Y:S02]  /*1110*/  IADD3 R0, PT, PT, R0, -0x80, RZ ;  /* 0xffffff8000007810 */ /* 0x000fe40007ffe0ff */
[----:B------:R-:W-:Y:S01]  /*1120*/  IADD3 R18, PT, PT, R18, -0x80, RZ ;  /* 0xffffff8012127810 */ /* 0x000fe20007ffe0ff */
[----:B0-----:R-:W0:Y:S04]  /*1130*/  LDS.64 R2, [UR4] ;  /* 0x00000004ff027984 */ /* 0x001e280008000a00 */
[----:B------:R2:W4:Y:S01]  /*1140*/  I2F.F16 R4, R0 ;  /* 0x0000000000047306 */ /* 0x0005220000200c00 */
[----:B------:R-:W-:Y:S02]  /*1150*/  LEA.HI R48, R24, 0xffffff80, RZ, 0x8 ;  /* 0xffffff8018307811 */ /* 0x000fe400078f40ff */
[----:B------:R-:W-:-:S02]  /*1160*/  LEA.HI R49, R25, 0xffffff80, RZ, 0x8 ;  /* 0xffffff8019317811 */ /* 0x000fc400078f40ff */
[----:B------:R-:W-:Y:S02]  /*1170*/  LEA.HI R50, R26, 0xffffff80, RZ, 0x8 ;  /* 0xffffff801a327811 */ /* 0x000fe400078f40ff */
[----:B------:R-:W-:Y:S01]  /*1180*/  LEA.HI R51, R27, 0xffffff80, RZ, 0x8 ;  /* 0xffffff801b337811 */ /* 0x000fe200078f40ff */
[----:B------:R3:W4:Y:S01]  /*1190*/  I2F.F16 R37, R18 ;  /* 0x0000001200257306 */ /* 0x0007220000200c00 */
[----:B--2---:R-:W-:Y:S02]  /*11a0*/  SHF.R.U32.HI R0, RZ, 0x8, R26 ;  /* 0x00000008ff007819 */ /* 0x004fe4000001161a */
[----:B------:R-:W-:Y:S02]  /*11b0*/  SHF.R.U32.HI R24, RZ, 0x10, R24 ;  /* 0x00000010ff187819 */ /* 0x000fe40000011618 */
[----:B------:R-:W-:Y:S02]  /*11c0*/  SHF.R.U32.HI R25, RZ, 0x10, R25 ;  /* 0x00000010ff197819 */ /* 0x000fe40000011619 */
[----:B------:R-:W-:-:S02]  /*11d0*/  SHF.R.U32.HI R26, RZ, 0x10, R26 ;  /* 0x00000010ff1a7819 */ /* 0x000fc4000001161a */
[--C-:B---3--:R-:W-:Y:S02]  /*11e0*/  SHF.R.U32.HI R18, RZ, 0x8, R27.reuse ;  /* 0x00000008ff127819 */ /* 0x108fe4000001161b */
[----:B------:R-:W-:Y:S02]  /*11f0*/  SHF.R.U32.HI R27, RZ, 0x10, R27 ;  /* 0x00000010ff1b7819 */ /* 0x000fe4000001161b */
[----:B------:R-:W-:Y:S02]  /*1200*/  LOP3.LUT R24, R24, 0xff, RZ, 0xc0, !PT ;  /* 0x000000ff18187812 */ /* 0x000fe400078ec0ff */
[----:B------:R-:W-:Y:S02]  /*1210*/  LOP3.LUT R25, R25, 0xff, RZ, 0xc0, !PT ;  /* 0x000000ff19197812 */ /* 0x000fe400078ec0ff */
[----:B------:R-:W-:Y:S02]  /*1220*/  LOP3.LUT R26, R26, 0xff, RZ, 0xc0, !PT ;  /* 0x000000ff1a1a7812 */ /* 0x000fe400078ec0ff */
[----:B------:R-:W-:-:S02]  /*1230*/  LOP3.LUT R27, R27, 0xff, RZ, 0xc0, !PT ;  /* 0x000000ff1b1b7812 */ /* 0x000fc400078ec0ff */
[----:B------:R-:W-:Y:S02]  /*1240*/  IADD3 R24, PT, PT, R24, -0x80, RZ ;  /* 0xffffff8018187810 */ /* 0x000fe40007ffe0ff */
[----:B------:R-:W-:Y:S02]  /*1250*/  IADD3 R25, PT, PT, R25, -0x80, RZ ;  /* 0xffffff8019197810 */ /* 0x000fe40007ffe0ff */
[----:B------:R-:W-:Y:S02]  /*1260*/  IADD3 R26, PT, PT, R26, -0x80, RZ ;  /* 0xffffff801a1a7810 */ /* 0x000fe40007ffe0ff */
[----:B------:R-:W-:Y:S02]  /*1270*/  IADD3 R27, PT, PT, R27, -0x80, RZ ;  /* 0xffffff801b1b7810 */ /* 0x000fe40007ffe0ff */
[----:B------:R-:W-:Y:S01]  /*1280*/  LOP3.LUT R0, R0, 0xff, RZ, 0xc0, !PT ;  /* 0x000000ff00007812 */ /* 0x000fe200078ec0ff */
[----:B------:R-:W-:Y:S01]  /*1290*/  I2F.F16 R45, R24 ;  /* 0x00000018002d7306 */ /* 0x000fe20000200c00 */
[----:B------:R-:W-:-:S02]  /*12a0*/  LOP3.LUT R18, R18, 0xff, RZ, 0xc0, !PT ;  /* 0x000000ff12127812 */ /* 0x000fc400078ec0ff */
[----:B------:R-:W-:-:S05]  /*12b0*/  IADD3 R0, PT, PT, R0, -0x80, RZ ;  /* 0xffffff8000007810 */ /* 0x000fca0007ffe0ff */
[----:B------:R-:W-:Y:S01]  /*12c0*/  I2F.F16 R46, R25 ;  /* 0x00000019002e7306 */ /* 0x000fe20000200c00 */
[----:B------:R-:W-:-:S07]  /*12d0*/  IADD3 R18, PT, PT, R18, -0x80, RZ ;  /* 0xffffff8012127810 */ /* 0x000fce0007ffe0ff */
[----:B------:R-:W-:Y:S08]  /*12e0*/  I2F.F16 R47, R26 ;  /* 0x0000001a002f7306 */ /* 0x000ff00000200c00 */
[----:B------:R2:W-:Y:S02]  /*12f0*/  I2F.F16 R44, R27 ;  /* 0x0000001b002c7306 */ /* 0x0005e40000200c00 */
[----:B--2---:R2:W3:Y:S06]  /*1300*/  LDG.E.128.CONSTANT R24, desc[UR8][R30.64] ;  /* 0x000000081e187981 */ /* 0x0044ec000c1e9d00 */
[----:B------:R1:W-:Y:S08]  /*1310*/  I2F.F16 R43, R0 ;  /* 0x00000000002b7306 */ /* 0x0003f00000200c00 */
[----:B------:R-:W2:Y:S01]  /*1320*/  I2F.F16 R39, R32 ;  /* 0x0000002000277306 */ /* 0x000ea20000200c00 */
[----:B-1----:R-:W-:-:S04]  /*1330*/  @!P0 IADD3 R0, PT, PT, R112, 0x1, RZ ;  /* 0x0000000170008810 */ /* 0x002fc80007ffe0ff */
[----:B------:R-:W-:-:S03]  /*1340*/  @!P0 MOV R112, R0 ;  /* 0x0000000000708202 */ /* 0x000fc60000000f00 */
[----:B------:R1:W2:Y:S01]  /*1350*/  I2F.F16 R40, R18 ;  /* 0x0000001200287306 */ /* 0x0002a20000200c00 */
[----:B------:R-:W-:Y:S01]  /*1360*/  LOP3.LUT R0, R21, 0xff, RZ, 0xc0, !PT ;  /* 0x000000ff15007812 */ /* 0x000fe200078ec0ff */
[--C-:B0-----:R-:W-:Y:S01]  /*1370*/  HADD2.F32 R63, -RZ, R3.reuse.H0_H0 ;  /* 0x20000003ff3f7230 */ /* 0x101fe20000004100 */
[----:B-1----:R-:W-:Y:S02]  /*1380*/  LOP3.LUT R18, R20, 0xff, RZ, 0xc0, !PT ;  /* 0x000000ff14127812 */ /* 0x002fe400078ec0ff */
[----:B------:R-:W-:Y:S02]  /*1390*/  IADD3 R53, PT, PT, R0, -0x80, RZ ;  /* 0xffffff8000357810 */ /* 0x000fe40007ffe0ff */
[----:B------:R-:W-:Y:S01]  /*13a0*/  IADD3 R52, PT, PT, R18, -0x80, RZ ;  /* 0xffffff8012347810 */ /* 0x000fe20007ffe0ff */
[----:B------:R-:W-:Y:S01]  /*13b0*/  HADD2.F32 R18, -RZ, R3.H1_H1 ;  /* 0x30000003ff127230 */ /* 0x000fe20000004100 */
[----:B------:R-:W-:Y:S02]  /*13c0*/  LOP3.LUT R0, R22, 0xff, RZ, 0xc0, !PT ;  /* 0x000000ff16007812 */ /* 0x000fe400078ec0ff */
[----:B------:R-:W-:Y:S01]  /*13d0*/  LOP3.LUT R3, R23, 0xff, RZ, 0xc0, !PT ;  /* 0x000000ff17037812 */ /* 0x000fe200078ec0ff */
[----:B------:R-:W0:Y:S01]  /*13e0*/  I2F.F16 R48, R48 ;  /* 0x0000003000307306 */ /* 0x000e220000200c00 */
[----:B-----5:R-:W-:Y:S01]  /*13f0*/  @!P0 IADD3 R113, PT, PT, R17, R114, RZ ;  /* 0x0000007211718210 */ /* 0x020fe20007ffe0ff */
[--C-:B------:R-:W-:Y:S01]  /*1400*/  HADD2.F32 R17, -RZ, R2.reuse.H0_H0 ;  /* 0x20000002ff117230 */ /* 0x100fe20000004100 */
[----:B------:R-:W-:Y:S01]  /*1410*/  IADD3 R54, PT, PT, R0, -0x80, RZ ;  /* 0xffffff8000367810 */ /* 0x000fe20007ffe0ff */
[----:B------:R-:W-:Y:S01]  /*1420*/  HADD2.F32 R60, -RZ, R2.H1_H1 ;  /* 0x30000002ff3c7230 */ /* 0x000fe20000004100 */
[----:B------:R-:W-:Y:S01]  /*1430*/  IADD3 R55, PT, PT, R3, -0x80, RZ ;  /* 0xffffff8003377810 */ /* 0x000fe20007ffe0ff */
[----:B------:R-:W-:-:S02]  /*1440*/  HADD2.F32 R0, -RZ, R33.H0_H0 ;  /* 0x20000021ff007230 */ /* 0x000fc40000004100 */
[----:B------:R-:W1:Y:S01]  /*1450*/  I2F.F16 R49, R49 ;  /* 0x0000003100317306 */ /* 0x000e620000200c00 */
[----:B----4-:R-:W-:Y:S01]  /*1460*/  HADD2.F32 R4, -RZ, R4.H0_H0 ;  /* 0x20000004ff047230 */ /* 0x010fe20000004100 */
[----:B------:R-:W-:Y:S01]  /*1470*/  SHF.R.U32.HI R32, RZ, 0x8, R20 ;  /* 0x00000008ff207819 */ /* 0x000fe20000011614 */
[----:B------:R-:W-:Y:S02]  /*1480*/  HADD2.F32 R3, -RZ, R37.H0_H0 ;  /* 0x20000025ff037230 */ /* 0x000fe40000004100 */
[----:B--2---:R-:W-:-:S03]  /*1490*/  HADD2.F32 R2, -RZ, R39.H0_H0 ;  /* 0x20000027ff027230 */ /* 0x004fc60000004100 */
[----:B------:R-:W2:Y:S01]  /*14a0*/  I2F.F16 R50, R50 ;  /* 0x0000003200327306 */ /* 0x000ea20000200c00 */
[----:B------:R-:W-:-:S07]  /*14b0*/  LEA.HI R56, R20, 0xffffff80, RZ, 0x8 ;  /* 0xffffff8014387811 */ /* 0x000fce00078f40ff */
[----:B------:R-:W4:Y:S01]  /*14c0*/  I2F.F16 R51, R51 ;  /* 0x0000003300337306 */ /* 0x000f220000200c00 */
[----:B------:R-:W-:Y:S01]  /*14d0*/  LOP3.LUT R32, R32, 0xff, RZ, 0xc0, !PT ;  /* 0x000000ff20207812 */ /* 0x000fe200078ec0ff */
[----:B------:R-:W-:Y:S02]  /*14e0*/  HADD2.F32 R41, -RZ, R41.H0_H0 ;  /* 0x20000029ff297230 */ /* 0x000fe40000004100 */
[----:B------:R-:W-:Y:S01]  /*14f0*/  FFMA.FTZ R62, R4, R17, RZ ;  /* 0x00000011043e7223 */ /* 0x000fe200000100ff */
[----:B------:R-:W-:Y:S02]  /*1500*/  HADD2.F32 R42, -RZ, R42.H0_H0 ;  /* 0x2000002aff2a7230 */ /* 0x000fe40000004100 */
[C---:B------:R-:W-:Y:S01]  /*1510*/  FFMA.FTZ R33, R17.reuse, R0, RZ ;  /* 0x0000000011217223 */ /* 0x040fe200000100ff */
[----:B------:R-:W-:Y:S02]  /*1520*/  HADD2.F32 R43, -RZ, R43.H0_H0 ;  /* 0x2000002bff2b7230 */ /* 0x000fe40000004100 */
[C---:B------:R-:W-:Y:S01]  /*1530*/  FFMA.FTZ R68, R17.reuse, R3, RZ ;  /* 0x0000000311447223 */ /* 0x040fe200000100ff */
[----:B------:R-:W-:Y:S01]  /*1540*/  HADD2.F32 R40, -RZ, R40.H0_H0 ;  /* 0x20000028ff287230 */ /* 0x000fe20000004100 */
[----:B------:R-:W-:Y:S01]  /*1550*/  SHF.R.U32.HI R36, RZ, 0x8, R21 ;  /* 0x00000008ff247819 */ /* 0x000fe20000011615 */
[----:B------:R-:W-:Y:S01]  /*1560*/  FFMA.FTZ R17, R17, R2, RZ ;  /* 0x0000000211117223 */ /* 0x000fe200000100ff */
[----:B------:R-:W-:Y:S01]  /*1570*/  SHF.R.U32.HI R20, RZ, 0x10, R20 ;  /* 0x00000010ff147819 */ /* 0x000fe20000011614 */
[----:B------:R-:W-:Y:S01]  /*1580*/  HADD2.F32 R45, -RZ, R45.H0_H0 ;  /* 0x2000002dff2d7230 */ /* 0x000fe20000004100 */
[----:B------:R-:W-:Y:S01]  /*1590*/  LEA.HI R58, R21, 0xffffff80, RZ, 0x8 ;  /* 0xffffff80153a7811 */ /* 0x000fe200078f40ff */
[----:B------:R-:W-:Y:S01]  /*15a0*/  HADD2.F32 R46, -RZ, R46.H0_H0 ;  /* 0x2000002eff2e7230 */ /* 0x000fe20000004100 */
[----:B------:R-:W-:Y:S01]  /*15b0*/  LEA.HI R64, R22, 0xffffff80, RZ, 0x8 ;  /* 0xffffff8016407811 */ /* 0x000fe200078f40ff */
[----:B------:R-:W-:Y:S01]  /*15c0*/  HADD2.F32 R47, -RZ, R47.H0_H0 ;  /* 0x2000002fff2f7230 */ /* 0x000fe20000004100 */
[----:B------:R-:W-:Y:S01]  /*15d0*/  SHF.R.U32.HI R38, RZ, 0x8, R22 ;  /* 0x00000008ff267819 */ /* 0x000fe20000011616 */
[----:B------:R-:W-:Y:S01]  /*15e0*/  HADD2.F32 R44, -RZ, R44.H0_H0 ;  /* 0x2000002cff2c7230 */ /* 0x000fe20000004100 */
[----:B------:R-:W-:Y:S01]  /*15f0*/  IADD3 R32, PT, PT, R32, -0x80, RZ ;  /* 0xffffff8020207810 */ /* 0x000fe20007ffe0ff */
[----:B------:R-:W-:Y:S01]  /*1600*/  FFMA.FTZ R62, R41, R60, R62 ;  /* 0x0000003c293e7223 */ /* 0x000fe2000001003e */
[----:B------:R-:W-:Y:S01]  /*1610*/  LOP3.LUT R36, R36, 0xff, RZ, 0xc0, !PT ;  /* 0x000000ff24247812 */ /* 0x000fe200078ec0ff */
[C---:B------:R-:W-:Y:S01]  /*1620*/  FFMA.FTZ R66, R60.reuse, R42, R33 ;  /* 0x0000002a3c427223 */ /* 0x040fe20000010021 */
[C---:B------:R-:W-:Y:S01]  /*1630*/  FFMA.FTZ R68, R60.reuse, R43, R68 ;  /* 0x0000002b3c447223 */ /* 0x040fe20000010044 */
[----:B------:R-:W-:Y:S01]  /*1640*/  FFMA.FTZ R37, R60, R40, R17 ;  /* 0x000000283c257223 */ /* 0x000fe20000010011 */
[----:B------:R-:W-:-:S02]  /*1650*/  LOP3.LUT R20, R20, 0xff, RZ, 0xc0, !PT ;  /* 0x000000ff14147812 */ /* 0x000fc400078ec0ff */
[----:B------:R-:W-:Y:S02]  /*1660*/  SHF.R.U32.HI R21, RZ, 0x10, R21 ;  /* 0x00000010ff157819 */ /* 0x000fe40000011615 */
[----:B------:R-:W-:Y:S01]  /*1670*/  SHF.R.U32.HI R22, RZ, 0x10, R22 ;  /* 0x00000010ff167819 */ /* 0x000fe20000011616 */
[----:B------:R5:W-:Y:S01]  /*1680*/  I2F.F16 R57, R32 ;  /* 0x0000002000397306 */ /* 0x000be20000200c00 */
[----:B------:R-:W-:Y:S01]  /*1690*/  LEA.HI R65, R23, 0xffffff80, RZ, 0x8 ;  /* 0xffffff8017417811 */ /* 0x000fe200078f40ff */
[----:B0-----:R-:W-:Y:S01]  /*16a0*/  HADD2.F32 R48, -RZ, R48.H0_H0 ;  /* 0x20000030ff307230 */ /* 0x001fe20000004100 */
[----:B------:R-:W-:Y:S01]  /*16b0*/  SHF.R.U32.HI R59, RZ, 0x8, R23 ;  /* 0x00000008ff3b7819 */ /* 0x000fe20000011617 */
[----:B-1----:R-:W-:Y:S01]  /*16c0*/  HADD2.F32 R49, -RZ, R49.H0_H0 ;  /* 0x20000031ff317230 */ /* 0x002fe20000004100 */
[----:B------:R-:W-:Y:S01]  /*16d0*/  IADD3 R36, PT, PT, R36, -0x80, RZ ;  /* 0xffffff8024247810 */ /* 0x000fe20007ffe0ff */
[----:B--2---:R-:W-:Y:S02]  /*16e0*/  HADD2.F32 R50, -RZ, R50.H0_H0 ;  /* 0x20000032ff327230 */ /* 0x004fe40000004100 */
[----:B------:R-:W-:Y:S01]  /*16f0*/  FFMA.FTZ R17, R45, R63, R62 ;  /* 0x0000003f2d117223 */ /* 0x000fe2000001003e */
[----:B----4-:R-:W-:-:S02]  /*1700*/  HADD2.F32 R51, -RZ, R51.H0_H0 ;  /* 0x20000033ff337230 */ /* 0x010fc40000004100 */
[C---:B------:R-:W-:Y:S01]  /*1710*/  FFMA.FTZ R33, R63.reuse, R46, R66 ;  /* 0x0000002e3f217223 */ /* 0x040fe20000010042 */
[C---:B------:R-:W-:Y:S01]  /*1720*/  FFMA.FTZ R39, R63.reuse, R47, R68 ;  /* 0x0000002f3f277223 */ /* 0x040fe20000010044 */
[----:B-----5:R-:W-:Y:S01]  /*1730*/  FFMA.FTZ R32, R63, R44, R37 ;  /* 0x0000002c3f207223 */ /* 0x020fe20000010025 */
[----:B------:R-:W-:Y:S01]  /*1740*/  IADD3 R20, PT, PT, R20, -0x80, RZ ;  /* 0xffffff8014147810 */ /* 0x000fe20007ffe0ff */
[----:B------:R-:W-:Y:S01]  /*1750*/  IMAD.WIDE R30, R111, 0x4, R30 ;  /* 0x000000046f1e7825 */ /* 0x000fe200078e021e */
[----:B------:R-:W-:Y:S02]  /*1760*/  LOP3.LUT R21, R21, 0xff, RZ, 0xc0, !PT ;  /* 0x000000ff15157812 */ /* 0x000fe400078ec0ff */
[----:B------:R-:W-:Y:S02]  /*1770*/  SHF.R.U32.HI R23, RZ, 0x10, R23 ;  /* 0x00000010ff177819 */ /* 0x000fe40000011617 */
[----:B------:R-:W-:Y:S01]  /*1780*/  LOP3.LUT R22, R22, 0xff, RZ, 0xc0, !PT ;  /* 0x000000ff16167812 */ /* 0x000fe200078ec0ff */
[----:B------:R0:W-:Y:S01]  /*1790*/  I2F.F16 R61, R36 ;  /* 0x00000024003d7306 */ /* 0x0001e20000200c00 */
[----:B------:R-:W-:Y:S01]  /*17a0*/  FFMA.FTZ R37, R48, R18, R17 ;  /* 0x0000001230257223 */ /* 0x000fe20000010011 */
[C---:B------:R-:W-:Y:S01]  /*17b0*/  FFMA.FTZ R63, R18.reuse, R49, R33 ;  /* 0x00000031123f7223 */ /* 0x040fe20000010021 */
[C---:B------:R-:W-:Y:S01]  /*17c0*/  FFMA.FTZ R71, R18.reuse, R50, R39 ;  /* 0x0000003212477223 */ /* 0x040fe20000010027 */
[----:B------:R-:W-:Y:S01]  /*17d0*/  FFMA.FTZ R68, R18, R51, R32 ;  /* 0x0000003312447223 */ /* 0x000fe20000010020 */
[----:B------:R-:W-:Y:S01]  /*17e0*/  IADD3 R17, PT, PT, R21, -0x80, RZ ;  /* 0xffffff8015117810 */ /* 0x000fe20007ffe0ff */
[----:B------:R-:W1:Y:S01]  /*17f0*/  LDS.64 R32, [UR4+0x80] ;  /* 0x00008004ff207984 */ /* 0x000e620008000a00 */
[----:B------:R-:W-:Y:S01]  /*1800*/  IADD3 R18, PT, PT, R22, -0x80, RZ ;  /* 0xffffff8016127810 */ /* 0x000fe20007ffe0ff */
[----:B------:R2:W-:Y:S01]  /*1810*/  I2F.F16 R67, R20 ;  /* 0x0000001400437306 */ /* 0x0005e20000200c00 */
[----:B0-----:R-:W-:-:S02]  /*1820*/  LOP3.LUT R36, R23, 0xff, RZ, 0xc0, !PT ;  /* 0x000000ff17247812 */ /* 0x001fc400078ec0ff */
[----:B------:R-:W-:Y:S02]  /*1830*/  LOP3.LUT R38, R38, 0xff, RZ, 0xc0, !PT ;  /* 0x000000ff26267812 */ /* 0x000fe400078ec0ff */
[----:B------:R-:W-:Y:S01]  /*1840*/  LOP3.LUT R59, R59, 0xff, RZ, 0xc0, !PT ;  /* 0x000000ff3b3b7812 */ /* 0x000fe200078ec0ff */
[----:B--2---:R-:W2:Y:S01]  /*1850*/  LDG.E.128.CONSTANT R20, desc[UR8][R30.64] ;  /* 0x000000081e147981 */ /* 0x004ea2000c1e9d00 */
[----:B------:R-:W-:Y:S01]  /*1860*/  IADD3 R38, PT, PT, R38, -0x80, RZ ;  /* 0xffffff8026267810 */ /* 0x000fe20007ffe0ff */
[----:B------:R-:W0:Y:S01]  /*1870*/  I2F.F16 R52, R52 ;  /* 0x0000003400347306 */ /* 0x000e220000200c00 */
[----:B------:R-:W-:Y:S02]  /*1880*/  IADD3 R59, PT, PT, R59, -0x80, RZ ;  /* 0xffffff803b3b7810 */ /* 0x000fe40007ffe0ff */
[----:B------:R-:W-:-:S05]  /*1890*/  IADD3 R36, PT, PT, R36, -0x80, RZ ;  /* 0xffffff8024247810 */ /* 0x000fca0007ffe0ff */
[----:B------:R-:W4:Y:S08]  /*18a0*/  I2F.F16 R53, R53 ;  /* 0x0000003500357306 */ /* 0x000f300000200c00 */
[----:B------:R-:W5:Y:S08]  /*18b0*/  I2F.F16 R54, R54 ;  /* 0x0000003600367306 */ /* 0x000f700000200c00 */
[----:B------:R-:W1:Y:S08]  /*18c0*/  I2F.F16 R55, R55 ;  /* 0x0000003700377306 */ /* 0x000e700000200c00 */
[----:B------:R-:W1:Y:S08]  /*18d0*/  I2F.F16 R38, R38 ;  /* 0x0000002600267306 */ /* 0x000e700000200c00 */
[----:B------:R-:W1:Y:S01]  /*18e0*/  I2F.F16 R59, R59 ;  /* 0x0000003b003b7306 */ /* 0x000e620000200c00 */
[----:B------:R-:W-:-:S02]  /*18f0*/  HADD2.F32 R62, -RZ, R34.H0_H0 ;  /* 0x20000022ff3e7230 */ /* 0x000fc40000004100 */
[----:B0-----:R-:W-:-:S05]  /*1900*/  HADD2.F32 R52, -RZ, R52.H0_H0 ;  /* 0x20000034ff347230 */ /* 0x001fca0000004100 */
[----:B------:R-:W0:Y:S01]  /*1910*/  I2F.F16 R17, R17 ;  /* 0x0000001100117306 */ /* 0x000e220000200c00 */
[----:B----4-:R-:W-:Y:S02]  /*1920*/  HADD2.F32 R53, -RZ, R53.H0_H0 ;  /* 0x20000035ff357230 */ /* 0x010fe40000004100 */
[----:B-----5:R-:W-:-:S05]  /*1930*/  HADD2.F32 R54, -RZ, R54.H0_H0 ;  /* 0x20000036ff367230 */ /* 0x020fca0000004100 */
[----:B------:R-:W4:Y:S01]  /*1940*/  I2F.F16 R18, R18 ;  /* 0x0000001200127306 */ /* 0x000f220000200c00 */
[----:B-1----:R-:W-:-:S07]  /*1950*/  HADD2.F32 R55, -RZ, R55.H0_H0 ;  /* 0x20000037ff377230 */ /* 0x002fce0000004100 */
[----:B------:R-:W1:Y:S01]  /*1960*/  I2F.F16 R36, R36 ;  /* 0x0000002400247306 */ /* 0x000e620000200c00 */
[----:B------:R-:W-:Y:S02]  /*1970*/  HADD2.F32 R60, -RZ, R38.H0_H0 ;  /* 0x20000026ff3c7230 */ /* 0x000fe40000004100 */
[----:B------:R-:W-:-:S05]  /*1980*/  FFMA.FTZ R38, R52, R62, R37 ;  /* 0x0000003e34267223 */ /* 0x000fca0000010025 */
[----:B------:R-:W5:Y:S01]  /*1990*/  I2F.F16 R56, R56 ;  /* 0x0000003800387306 */ /* 0x000f620000200c00 */
[----:B------:R-:W-:Y:S02]  /*19a0*/  HADD2.F32 R66, -RZ, R34.H1_H1 ;  /* 0x30000022ff427230 */ /* 0x000fe40000004100 */
[----:B------:R-:W-:Y:S01]  /*19b0*/  FFMA.FTZ R63, R62, R53, R63 ;  /* 0x000000353e3f7223 */ /* 0x000fe2000001003f */
[----:B------:R-:W-:-:S04]  /*19c0*/  HADD2.F32 R57, -RZ, R57.H0_H0 ;  /* 0x20000039ff397230 */ /* 0x000fc80000004100 */
[----:B------:R-:W5:Y:S01]  /*19d0*/  I2F.F16 R58, R58 ;  /* 0x0000003a003a7306 */ /* 0x000f620000200c00 */
[----:B------:R-:W-:Y:S02]  /*19e0*/  HADD2.F32 R61, -RZ, R61.H0_H0 ;  /* 0x2000003dff3d7230 */ /* 0x000fe40000004100 */
[----:B------:R-:W-:Y:S01]  /*19f0*/  FFMA.FTZ R71, R62, R54, R71 ;  /* 0x000000363e477223 */ /* 0x000fe20000010047 */
[----:B------:R-:W-:-:S04]  /*1a00*/  HADD2.F32 R59, -RZ, R59.H0_H0 ;  /* 0x2000003bff3b7230 */ /* 0x000fc80000004100 */
[----:B------:R-:W5:Y:S01]  /*1a10*/  I2F.F16 R64, R64 ;  /* 0x0000004000407306 */ /* 0x000f620000200c00 */
[----:B------:R-:W-:Y:S02]  /*1a20*/  HADD2.F32 R39, -RZ, R35.H0_H0 ;  /* 0x20000023ff277230 */ /* 0x000fe40000004100 */
[----:B------:R-:W-:Y:S01]  /*1a30*/  FFMA.FTZ R62, R62, R55, R68 ;  /* 0x000000373e3e7223 */ /* 0x000fe20000010044 */
[----:B------:R-:W3:Y:S04]  /*1a40*/  LDS.64 R34, [UR4+0x100] ;  /* 0x00010004ff227984 */ /* 0x000ee80008000a00 */
[----:B------:R-:W5:Y:S01]  /*1a50*/  I2F.F16 R65, R65 ;  /* 0x0000004100417306 */ /* 0x000f620000200c00 */
[----:B------:R-:W-:Y:S01]  /*1a60*/  FFMA.FTZ R38, R57, R66, R38 ;  /* 0x0000004239267223 */ /* 0x000fe20000010026 */
[C---:B------:R-:W-:Y:S01]  /*1a70*/  FFMA.FTZ R68, R66.reuse, R61, R63 ;  /* 0x0000003d42447223 */ /* 0x040fe2000001003f */
[C---:B------:R-:W-:Y:S01]  /*1a80*/  FFMA.FTZ R71, R66.reuse, R60, R71 ;  /* 0x0000003c42477223 */ /* 0x040fe20000010047 */
[----:B------:R-:W-:Y:S01]  /*1a90*/  FFMA.FTZ R70, R66, R59, R62 ;  /* 0x0000003b42467223 */ /* 0x000fe2000001003e */
[----:B------:R-:W-:-:S02]  /*1aa0*/  HADD2.F32 R67, -RZ, R67.H0_H0 ;  /* 0x20000043ff437230 */ /* 0x000fc40000004100 */
[----:B0-----:R-:W-:Y:S02]  /*1ab0*/  HADD2.F32 R66, -RZ, R17.H0_H0 ;  /* 0x20000011ff427230 */ /* 0x001fe40000004100 */
[----:B----4-:R-:W-:Y:S02]  /*1ac0*/  HADD2.F32 R62, -RZ, R18.H0_H0 ;  /* 0x20000012ff3e7230 */ /* 0x010fe40000004100 */
[----:B-1----:R-:W-:Y:S02]  /*1ad0*/  HADD2.F32 R63, -RZ, R36.H0_H0 ;  /* 0x20000024ff3f7230 */ /* 0x002fe40000004100 */
[----:B------:R-:W-:Y:S01]  /*1ae0*/  FFMA.FTZ R17, R67, R39, R38 ;  /* 0x0000002743117223 */ /* 0x000fe20000010026 */
[----:B-----5:R-:W-:Y:S02]  /*1af0*/  HADD2.F32 R56, -RZ, R56.H0_H0 ;  /* 0x20000038ff387230 */ /* 0x020fe40000004100 */
[----:B------:R-:W-:Y:S01]  /*1b00*/  FFMA.FTZ R68, R39, R66, R68 ;  /* 0x0000004227447223 */ /* 0x000fe20000010044 */
[----:B------:R-:W-:-:S02]  /*1b10*/  HADD2.F32 R58, -RZ, R58.H0_H0 ;  /* 0x2000003aff3a7230 */ /* 0x000fc40000004100 */
[C---:B------:R-:W-:Y:S01]  /*1b20*/  FFMA.FTZ R37, R39.reuse, R62, R71 ;  /* 0x0000003e27257223 */ /* 0x040fe20000010047 */
[----:B------:R-:W-:Y:S02]  /*1b30*/  HADD2.F32 R64, -RZ, R64.H0_H0 ;  /* 0x20000040ff407230 */ /* 0x000fe40000004100 */
[----:B------:R-:W-:Y:S01]  /*1b40*/  FFMA.FTZ R36, R39, R63, R70 ;  /* 0x0000003f27247223 */ /* 0x000fe20000010046 */
[----:B------:R-:W-:Y:S02]  /*1b50*/  HADD2.F32 R65, -RZ, R65.H0_H0 ;  /* 0x20000041ff417230 */ /* 0x000fe40000004100 */
[----:B------:R-:W-:Y:S01]  /*1b60*/  FFMA.FTZ R18, R56, R69, R17 ;  /* 0x0000004538127223 */ /* 0x000fe20000010011 */
[C---:B------:R-:W-:Y:S01]  /*1b70*/  FFMA.FTZ R17, R69.reuse, R58, R68 ;  /* 0x0000003a45117223 */ /* 0x040fe20000010044 */
[C---:B------:R-:W-:Y:S01]  /*1b80*/  FFMA.FTZ R37, R69.reuse, R64, R37 ;  /* 0x0000004045257223 */ /* 0x040fe20000010025 */
[--C-:B------:R-:W-:Y:S02]  /*1b90*/  HADD2.F32 R39, -RZ, R32.reuse.H0_H0 ;  /* 0x20000020ff277230 */ /* 0x100fe40000004100 */
[----:B------:R-:W-:Y:S01]  /*1ba0*/  FFMA.FTZ R36, R69, R65, R36 ;  /* 0x0000004145247223 */ /* 0x000fe20000010024 */
[----:B------:R-:W-:-:S02]  /*1bb0*/  HADD2.F32 R38, -RZ, R32.H1_H1 ;  /* 0x30000020ff267230 */ /* 0x000fc40000004100 */
[--C-:B------:R-:W-:Y:S02]  /*1bc0*/  HADD2.F32 R69, -RZ, R33.reuse.H0_H0 ;  /* 0x20000021ff457230 */ /* 0x100fe40000004100 */
[----:B------:R-:W-:Y:S02]  /*1bd0*/  HADD2.F32 R70, -RZ, R33.H1_H1 ;  /* 0x30000021ff467230 */ /* 0x000fe40000004100 */
[----:B------:R-:W0:Y:S01]  /*1be0*/  LDS.64 R32, [UR4+0x88] ;  /* 0x00008804ff207984 */ /* 0x000e220008000a00 */
        /* <DEDUP_REMOVED lines=14> */
[----:B------:R-:W-:Y:S02]  /*1cd0*/  HADD2.F32 R34, -RZ, R34.H1_H1 ;  /* 0x30000022ff227230 */ /* 0x000fe40000004100 */
[-C--:B------:R-:W-:Y:S01]  /*1ce0*/  FFMA.FTZ R74, R51, R70.reuse, R68 ;  /* 0x00000046334a7223 */ /* 0x080fe20000010044 */
        /* <DEDUP_REMOVED lines=8> */
[----:B------:R-:W-:Y:S01]  /*1d70*/  @!P0 PRMT R110, R28, 0x7610, R110 ;  /* 0x000076101c6e8816 */ /* 0x000fe2000000006e */
[----:B------:R-:W-:Y:S01]  /*1d80*/  FFMA.FTZ R70, R43, R34, R68 ;  /* 0x000000222b467223 */ /* 0x000fe20000010044 */
[----:B------:R-:W-:-:S02]  /*1d90*/  HADD2.F32 R35, -RZ, R35.H1_H1 ;  /* 0x30000023ff237230 */ /* 0x000fc40000004100 */
[-C--:B------:R-:W-:Y:S01]  /*1da0*/  FFMA.FTZ R38, R41, R34.reuse, R38 ;  /* 0x0000002229267223 */ /* 0x080fe20000010026 */
[----:B------:R-:W-:Y:S01]  /*1db0*/  FFMA.FTZ R75, R40, R34, R69 ;  /* 0x00000022284b7223 */ /* 0x000fe20000010045 */
[-C--:B------:R-:W-:Y:S01]  /*1dc0*/  FFMA.FTZ R68, R46, R39.reuse, R73 ;  /* 0x000000272e447223 */ /* 0x080fe20000010049 */
[----:B------:R-:W-:Y:S01]  /*1dd0*/  @!P0 PRMT R110, R110, 0x7610, R28 ;  /* 0x000076106e6e8816 */ /* 0x000fe2000000001c */
[-C--:B------:R-:W-:Y:S01]  /*1de0*/  FFMA.FTZ R73, R47, R39.reuse, R70 ;  /* 0x000000272f497223 */ /* 0x080fe20000010046 */
[----:B------:R-:W-:Y:S01]  /*1df0*/  @!P0 PRMT R105, R29, 0x7610, R105 ;  /* 0x000076101d698816 */ /* 0x000fe20000000069 */
[-C--:B------:R-:W-:Y:S01]  /*1e00*/  FFMA.FTZ R69, R45, R39.reuse, R38 ;  /* 0x000000272d457223 */ /* 0x080fe20000010026 */
[----:B------:R-:W-:Y:S01]  /*1e10*/  FFMA.FTZ R70, R44, R39, R75 ;  /* 0x000000272c467223 */ /* 0x000fe2000001004b */
[----:B------:R-:W-:Y:S01]  /*1e20*/  FFMA.FTZ R39, R50, R35, R73 ;  /* 0x0000002332277223 */ /* 0x000fe20000010049 */
[----:B0-----:R-:W-:Y:S01]  /*1e30*/  HADD2.F32 R34, -RZ, R32.H0_H0 ;  /* 0x20000020ff227230 */ /* 0x001fe20000004100 */
[----:B------:R-:W-:Y:S01]  /*1e40*/  @!P0 PRMT R105, R105, 0x7610, R29 ;  /* 0x0000761069698816 */ /* 0x000fe2000000001d */
[----:B------:R-:W-:-:S02]  /*1e50*/  HADD2.F32 R28, -RZ, R110.H1_H1 ;  /* 0x3000006eff1c7230 */ /* 0x000fc40000004100 */
[--C-:B------:R-:W-:Y:S02]  /*1e60*/  HADD2.F32 R73, -RZ, R33.reuse.H0_H0 ;  /* 0x20000021ff497230 */ /* 0x100fe40000004100 */
[----:B------:R-:W-:Y:S02]  /*1e70*/  HADD2.F32 R75, -RZ, R33.H1_H1 ;  /* 0x30000021ff4b7230 */ /* 0x000fe40000004100 */
[-C--:B------:R-:W-:Y:S01]  /*1e80*/  FFMA.FTZ R33, R54, R34.reuse, R77 ;  /* 0x0000002236217223 */ /* 0x080fe2000001004d */
[----:B------:R-:W-:Y:S02]  /*1e90*/  HADD2.F32 R29, -RZ, R110.H0_H0 ;  /* 0x2000006eff1d7230 */ /* 0x000fe40000004100 */
[-C--:B------:R-:W-:Y:S01]  /*1ea0*/  FFMA.FTZ R38, R52, R34.reuse, R71 ;  /* 0x0000002234267223 */ /* 0x080fe20000010047 */
[----:B------:R-:W-:Y:S02]  /*1eb0*/  HADD2.F32 R32, -RZ, R32.H1_H1 ;  /* 0x30000020ff207230 */ /* 0x000fe40000004100 */
        /* <DEDUP_REMOVED lines=8> */
[-C--:B------:R-:W-:Y:S01]  /*1f40*/  FFMA.FTZ R69, R48, R35.reuse, R69 ;  /* 0x0000002330457223 */ /* 0x080fe20000010045 */
[----:B------:R-:W0:Y:S01]  /*1f50*/  LDS.64 R32, [UR4+0x108] ;  /* 0x00010804ff207984 */ /* 0x000e220008000a00 */
[-C--:B------:R-:W-:Y:S01]  /*1f60*/  FFMA.FTZ R68, R49, R35.reuse, R68 ;  /* 0x0000002331447223 */ /* 0x080fe20000010044 */
[----:B------:R-:W-:Y:S01]  /*1f70*/  FFMA.FTZ R70, R51, R35, R70 ;  /* 0x0000002333467223 */ /* 0x000fe20000010046 */
[----:B------:R-:W-:Y:S01]  /*1f80*/  F2FP.F16.F32.PACK_AB R35, RZ, R17 ;  /* 0x00000011ff23723e */ /* 0x000fe200000000ff */
[----:B------:R-:W-:Y:S01]  /*1f90*/  HADD2.F32 R17, -RZ, R105.H1_H1 ;  /* 0x30000069ff117230 */ /* 0x000fe20000004100 */
[----:B------:R-:W-:Y:S01]  /*1fa0*/  F2FP.F16.F32.PACK_AB R34, RZ, R18 ;  /* 0x00000012ff22723e */ /* 0x000fe200000000ff */
[----:B------:R-:W-:-:S03]  /*1fb0*/  FFMA.FTZ R71, R67, R73, R38 ;  /* 0x0000004943477223 */ /* 0x000fc60000010026 */
[----:B------:R-:W-:Y:S01]  /*1fc0*/  PRMT R38, R34, 0x5410, R35 ;  /* 0x0000541022267816 */ /* 0x000fe20000000023 */
[----:B------:R-:W-:Y:S01]  /*1fd0*/  FMUL.FTZ R36, R17, R36 ;  /* 0x0000002411247220 */ /* 0x000fe20000410000 */
[----:B------:R-:W-:Y:S01]  /*1fe0*/  MOV R34, R16 ;  /* 0x0000001000227202 */ /* 0x000fe20000000f00 */
[----:B------:R-:W-:Y:S02]  /*1ff0*/  HADD2.F32 R18, -RZ, R105.H0_H0 ;  /* 0x20000069ff127230 */ /* 0x000fe40000004100 */
[----:B------:R-:W-:Y:S01]  /*2000*/  FFMA.FTZ R77, R66, R73, R77 ;  /* 0x00000049424d7223 */ /* 0x000fe2000001004d */
[----:B------:R-:W-:Y:S01]  /*2010*/  F2FP.F16.F32.PACK_AB R16, RZ, R36 ;  /* 0x00000024ff10723e */ /* 0x000fe200000000ff */
[----:B------:R-:W-:Y:S02]  /*2020*/  HFMA2 R36, R38, 1, 1, R34 ;  /* 0x3c003c0026247831 */ /* 0x000fe40000000022 */
[----:B------:R-:W1:Y:S01]  /*2030*/  LDS.64 R34, [UR4+0x180] ;  /* 0x00018004ff227984 */ /* 0x000e620008000a00 */
[----:B------:R-:W-:Y:S01]  /*2040*/  FMUL.FTZ R37, R18, R37 ;  /* 0x0000002512257220 */ /* 0x000fe20000410000 */
[-C--:B------:R-:W-:Y:S01]  /*2050*/  FFMA.FTZ R38, R56, R75.reuse, R71 ;  /* 0x0000004b38267223 */ /* 0x080fe20000010047 */
[----:B------:R-:W-:-:S03]  /*2060*/  FFMA.FTZ R77, R58, R75, R77 ;  /* 0x0000004b3a4d7223 */ /* 0x000fc6000001004d */
[----:B------:R-:W-:Y:S01]  /*2070*/  F2FP.F16.F32.PACK_AB R37, RZ, R37 ;  /* 0x00000025ff25723e */ /* 0x000fe200000000ff */
[----:B------:R-:W-:Y:S01]  /*2080*/  FMUL.FTZ R38, R29, R38 ;  /* 0x000000261d267220 */ /* 0x000fe20000410000 */
[----:B------:R-:W-:Y:S02]  /*2090*/  FMUL.FTZ R77, R28, R77 ;  /* 0x0000004d1c4d7220 */ /* 0x000fe40000410000 */
[----:B------:R-:W-:Y:S02]  /*20a0*/  PRMT R37, R37, 0x5410, R16 ;  /* 0x0000541025257816 */ /* 0x000fe40000000010 */
[----:B------:R-:W-:Y:S02]  /*20b0*/  F2FP.F16.F32.PACK_AB R38, RZ, R38 ;  /* 0x00000026ff26723e */ /* 0x000fe400000000ff */
[----:B------:R-:W-:Y:S01]  /*20c0*/  F2FP.F16.F32.PACK_AB R77, RZ, R77 ;  /* 0x0000004dff4d723e */ /* 0x000fe200000000ff */
[----:B------:R-:W-:Y:S01]  /*20d0*/  HADD2 R16, R37, R15 ;  /* 0x0000000f25107230 */ /* 0x000fe20000000000 */
[----:B------:R-:W-:-:S02]  /*20e0*/  MOV R37, R14 ;  /* 0x0000000e00257202 */ /* 0x000fc40000000f00 */
[----:B------:R-:W-:Y:S01]  /*20f0*/  PRMT R38, R38, 0x5410, R77 ;  /* 0x0000541026267816 */ /* 0x000fe2000000004d */
[----:B------:R-:W3:Y:S04]  /*2100*/  LDS.64 R14, [UR4+0x188] ;  /* 0x00018804ff0e7984 */ /* 0x000ee80008000a00 */
[----:B------:R-:W-:Y:S01]  /*2110*/  HFMA2 R37, R38, 1, 1, R37 ;  /* 0x3c003c0026257831 */ /* 0x000fe20000000025 */
[----:B------:R-:W-:Y:S01]  /*2120*/  MOV R38, R13 ;  /* 0x0000000d00267202 */ /* 0x000fe20000000f00 */
[--C-:B0-----:R-:W-:Y:S02]  /*2130*/  HADD2.F32 R13, -RZ, R32.reuse.H0_H0 ;  /* 0x20000020ff0d7230 */ /* 0x101fe40000004100 */
        /* <DEDUP_REMOVED lines=17> */
[--C-:B-1----:R-:W-:Y:S02]  /*2250*/  HADD2.F32 R71, -RZ, R34.reuse.H0_H0 ;  /* 0x20000022ff477230 */ /* 0x102fe40000004100 */
[-C--:B------:R-:W-:Y:S01]  /*2260*/  FFMA.FTZ R79, R64, R75.reuse, R79 ;  /* 0x0000004b404f7223 */ /* 0x080fe2000001004f */
[----:B------:R-:W-:Y:S01]  /*2270*/  FFMA.FTZ R74, R65, R75, R74 ;  /* 0x0000004b414a7223 */ /* 0x000fe2000001004a */
[-C--:B------:R-:W-:Y:S01]  /*2280*/  FFMA.FTZ R68, R56, R33.reuse, R13 ;  /* 0x0000002138447223 */ /* 0x080fe2000001000d */
[----:B------:R-:W-:Y:S02]  /*2290*/  HADD2.F32 R34, -RZ, R34.H1_H1 ;  /* 0x30000022ff227230 */ /* 0x000fe40000004100 */
[----:B------:R-:W-:Y:S01]  /*22a0*/  FFMA.FTZ R13, R64, R33, R69 ;  /* 0x00000021400d7223 */ /* 0x000fe20000010045 */
[----:B------:R-:W-:Y:S01]  /*22b0*/  FFMA.FTZ R70, R4, R71, RZ ;  /* 0x0000004704467223 */ /* 0x000fe200000100ff */
[----:B------:R-:W-:Y:S01]  /*22c0*/  FMUL.FTZ R79, R18, R79 ;  /* 0x0000004f124f7220 */ /* 0x000fe20000410000 */
[----:B------:R-:W-:Y:S01]  /*22d0*/  FMUL.FTZ R74, R17, R74 ;  /* 0x0000004a114a7220 */ /* 0x000fe20000410000 */
[----:B------:R-:W-:Y:S01]  /*22e0*/  FFMA.FTZ R69, R0, R71, RZ ;  /* 0x0000004700457223 */ /* 0x000fe200000100ff */
[-C--:B------:R-:W-:Y:S01]  /*22f0*/  FFMA.FTZ R39, R58, R33.reuse, R39 ;  /* 0x000000213a277223 */ /* 0x080fe20000010027 */
[----:B------:R-:W-:Y:S01]  /*2300*/  FFMA.FTZ R32, R65, R33, R32 ;  /* 0x0000002141207223 */ /* 0x000fe20000010020 */
[----:B------:R-:W-:Y:S01]  /*2310*/  FFMA.FTZ R72, R3, R71, RZ ;  /* 0x0000004703487223 */ /* 0x000fe200000100ff */
[----:B------:R-:W-:-:S02]  /*2320*/  HADD2.F32 R33, -RZ, R35.H0_H0 ;  /* 0x20000023ff217230 */ /* 0x000fc40000004100 */
[----:B------:R-:W-:Y:S01]  /*2330*/  FFMA.FTZ R73, R2, R71, RZ ;  /* 0x0000004702497223 */ /* 0x000fe200000100ff */
[-C--:B------:R-:W-:Y:S01]  /*2340*/  FFMA.FTZ R70, R41, R34.reuse, R70 ;  /* 0x0000002229467223 */ /* 0x080fe20000010046 */
[-C--:B------:R-:W-:Y:S01]  /*2350*/  FFMA.FTZ R71, R42, R34.reuse, R69 ;  /* 0x000000222a477223 */ /* 0x080fe20000010045 */
[----:B------:R-:W-:Y:S01]  /*2360*/  F2FP.F16.F32.PACK_AB R79, RZ, R79 ;  /* 0x0000004fff4f723e */ /* 0x000fe200000000ff */
[----:B------:R-:W-:Y:S01]  /*2370*/  FFMA.FTZ R72, R43, R34, R72 ;  /* 0x000000222b487223 */ /* 0x000fe20000010048 */
[----:B------:R-:W-:Y:S01]  /*2380*/  F2FP.F16.F32.PACK_AB R74, RZ, R74 ;  /* 0x0000004aff4a723e */ /* 0x000fe200000000ff */
[----:B------:R-:W-:Y:S01]  /*2390*/  FFMA.FTZ R73, R40, R34, R73 ;  /* 0x0000002228497223 */ /* 0x000fe20000010049 */
[-C--:B------:R-:W-:Y:S01]  /*23a0*/  FFMA.FTZ R69, R45, R33.reuse, R70 ;  /* 0x000000212d457223 */ /* 0x080fe20000010046 */
[----:B------:R-:W-:Y:S02]  /*23b0*/  HADD2.F32 R35, -RZ, R35.H1_H1 ;  /* 0x30000023ff237230 */ /* 0x000fe40000004100 */
[-C--:B------:R-:W-:Y:S01]  /*23c0*/  FFMA.FTZ R70, R46, R33.reuse, R71 ;  /* 0x000000212e467223 */ /* 0x080fe20000010047 */
[----:B------:R-:W-:Y:S01]  /*23d0*/  PRMT R79, R79, 0x5410, R74 ;  /* 0x000054104f4f7816 */ /* 0x000fe2000000004a */
[-C--:B------:R-:W-:Y:S01]  /*23e0*/  FFMA.FTZ R71, R47, R33.reuse, R72 ;  /* 0x000000212f477223 */ /* 0x080fe20000010048 */
[----:B------:R-:W-:Y:S01]  /*23f0*/  FFMA.FTZ R74, R44, R33, R73 ;  /* 0x000000212c4a7223 */ /* 0x000fe20000010049 */
[----:B---3--:R-:W-:-:S02]  /*2400*/  HADD2.F32 R34, -RZ, R14.H0_H0 ;  /* 0x2000000eff227230 */ /* 0x008fc40000004100 */
        /* <DEDUP_REMOVED lines=21> */
[-C--:B------:R-:W-:Y:S01]  /*2560*/  FFMA.FTZ R71, R66, R33.reuse, R71 ;  /* 0x0000002142477223 */ /* 0x080fe20000010047 */
[-C--:B------:R-:W-:Y:S01]  /*2570*/  FFMA.FTZ R73, R62, R33.reuse, R73 ;  /* 0x000000213e497223 */ /* 0x080fe20000010049 */
[----:B------:R-:W-:Y:S01]  /*2580*/  PRMT R68, R68, 0x5410, R39 ;  /* 0x0000541044447816 */ /* 0x000fe20000000027 */
[----:B------:R-:W-:Y:S01]  /*2590*/  FFMA.FTZ R74, R63, R33, R74 ;  /* 0x000000213f4a7223 */ /* 0x000fe2000001004a */
[----:B------:R-:W-:Y:S01]  /*25a0*/  FMUL.FTZ R13, R18, R13 ;  /* 0x0000000d120d7220 */ /* 0x000fe20000410000 */
[-C--:B------:R-:W-:Y:S01]  /*25b0*/  FFMA.FTZ R34, R56, R35.reuse, R69 ;  /* 0x0000002338227223 */ /* 0x080fe20000010045 */
[-C--:B------:R-:W-:Y:S01]  /*25c0*/  FFMA.FTZ R71, R58, R35.reuse, R71 ;  /* 0x000000233a477223 */ /* 0x080fe20000010047 */
[-C--:B------:R-:W-:Y:S01]  /*25d0*/  FFMA.FTZ R73, R64, R35.reuse, R73 ;  /* 0x0000002340497223 */ /* 0x080fe20000010049 */
[----:B------:R-:W-:Y:S01]  /*25e0*/  FMUL.FTZ R33, R17, R32 ;  /* 0x0000002011217220 */ /* 0x000fe20000410000 */
[----:B------:R-:W-:Y:S01]  /*25f0*/  FFMA.FTZ R74, R65, R35, R74 ;  /* 0x00000023414a7223 */ /* 0x000fe2000001004a */
[----:B------:R-:W-:Y:S01]  /*2600*/  F2FP.F16.F32.PACK_AB R32, RZ, R13 ;  /* 0x0000000dff20723e */ /* 0x000fe200000000ff */
[----:B------:R-:W-:-:S02]  /*2610*/  HFMA2 R35, R68, 1, 1, R12 ;  /* 0x3c003c0044237831 */ /* 0x000fc4000000000c */
[----:B------:R-:W1:Y:S01]  /*2620*/  LDS.64 R12, [UR4+0x208] ;  /* 0x00020804ff0c7984 */ /* 0x000e620008000a00 */
[----:B------:R-:W-:Y:S01]  /*2630*/  FMUL.FTZ R73, R18, R73 ;  /* 0x0000004912497220 */ /* 0x000fe20000410000 */
[----:B------:R-:W-:Y:S01]  /*2640*/  FMUL.FTZ R74, R17, R74 ;  /* 0x0000004a114a7220 */ /* 0x000fe20000410000 */
[----:B------:R-:W-:Y:S01]  /*2650*/  FMUL.FTZ R34, R29, R34 ;  /* 0x000000221d227220 */ /* 0x000fe20000410000 */
[----:B------:R-:W-:Y:S02]  /*2660*/  FMUL.FTZ R71, R28, R71 ;  /* 0x000000471c477220 */ /* 0x000fe40000410000 */
[----:B------:R-:W-:Y:S02]  /*2670*/  F2FP.F16.F32.PACK_AB R73, RZ, R73 ;  /* 0x00000049ff49723e */ /* 0x000fe400000000ff */
[----:B------:R-:W-:Y:S02]  /*2680*/  F2FP.F16.F32.PACK_AB R74, RZ, R74 ;  /* 0x0000004aff4a723e */ /* 0x000fe400000000ff */
[----:B------:R-:W-:-:S02]  /*2690*/  F2FP.F16.F32.PACK_AB R33, RZ, R33 ;  /* 0x00000021ff21723e */ /* 0x000fc400000000ff */
[----:B------:R-:W-:Y:S02]  /*26a0*/  F2FP.F16.F32.PACK_AB R34, RZ, R34 ;  /* 0x00000022ff22723e */ /* 0x000fe400000000ff */
[----:B------:R-:W-:Y:S02]  /*26b0*/  F2FP.F16.F32.PACK_AB R71, RZ, R71 ;  /* 0x00000047ff47723e */ /* 0x000fe400000000ff */
[----:B------:R-:W-:Y:S02]  /*26c0*/  PRMT R73, R73, 0x5410, R74 ;  /* 0x0000541049497816 */ /* 0x000fe4000000004a */
[----:B------:R-:W-:Y:S02]  /*26d0*/  PRMT R32, R32, 0x5410, R33 ;  /* 0x0000541020207816 */ /* 0x000fe40000000021 */
[----:B------:R-:W-:Y:S01]  /*26e0*/  PRMT R34, R34, 0x5410, R71 ;  /* 0x0000541022227816 */ /* 0x000fe20000000047 */
[----:B------:R-:W-:Y:S02]  /*26f0*/  HADD2 R33, R73, R9 ;  /* 0x0000000949217230 */ /* 0x000fe40000000000 */
[----:B0-----:R-:W-:-:S02]  /*2700*/  HADD2.F32 R9, -RZ, R14.H0_H0 ;  /* 0x2000000eff097230 */ /* 0x001fc40000004100 */
[----:B------:R-:W-:Y:S02]  /*2710*/  HADD2.F32 R14, -RZ, R14.H1_H1 ;  /* 0x3000000eff0e7230 */ /* 0x000fe40000004100 */
[----:B------:R-:W-:Y:S02]  /*2720*/  HFMA2 R34, R34, 1, 1, R10 ;  /* 0x3c003c0022227831 */ /* 0x000fe4000000000a */
[-C--:B------:R-:W-:Y:S01]  /*2730*/  FFMA.FTZ R10, R4, R9.reuse, RZ ;  /* 0x00000009040a7223 */ /* 0x080fe200000100ff */
[-C--:B------:R-:W-:Y:S01]  /*2740*/  FFMA.FTZ R69, R0, R9.reuse, RZ ;  /* 0x0000000900457223 */ /* 0x080fe200000100ff */
[----:B------:R-:W-:Y:S02]  /*2750*/  HADD2 R39, R32, R11 ;  /* 0x0000000b20277230 */ /* 0x000fe40000000000 */
        /* <DEDUP_REMOVED lines=11> */
[----:B------:R-:W-:Y:S02]  /*2810*/  FFMA.FTZ R14, R44, R11, R75 ;  /* 0x0000000b2c0e7223 */ /* 0x000fe4000001004b */
[-C--:B------:R-:W-:Y:S01]  /*2820*/  FFMA.FTZ R32, R49, R15.reuse, R10 ;  /* 0x0000000f31207223 */ /* 0x080fe2000001000a */
[--C-:B-1----:R-:W-:Y:S02]  /*2830*/  HADD2.F32 R10, -RZ, R12.reuse.H0_H0 ;  /* 0x2000000cff0a7230 */ /* 0x102fe40000004100 */
        /* <DEDUP_REMOVED lines=8> */
[--C-:B------:R-:W-:Y:S01]  /*28c0*/  HADD2.F32 R15, -RZ, R13.reuse.H0_H0 ;  /* 0x2000000dff0f7230 */ /* 0x100fe20000004100 */
[----:B------:R-:W0:Y:S01]  /*28d0*/  LDS.64 R10, [UR4+0x280] ;  /* 0x00028004ff0a7984 */ /* 0x000e220008000a00 */
        /* <DEDUP_REMOVED lines=14> */
[----:B------:R-:W-:Y:S01]  /*29c0*/  FMUL.FTZ R12, R29, R12 ;  /* 0x0000000c1d0c7220 */ /* 0x000fe20000410000 */
[----:B------:R-:W-:-:S02]  /*29d0*/  LOP3.LUT R14, R27, 0xff, RZ, 0xc0, !PT ;  /* 0x000000ff1b0e7812 */ /* 0x000fc400078ec0ff */
[----:B------:R-:W-:Y:S01]  /*29e0*/  LOP3.LUT R13, R24, 0xff, RZ, 0xc0, !PT ;  /* 0x000000ff180d7812 */ /* 0x000fe200078ec0ff */
[----:B------:R1:W-:Y:S01]  /*29f0*/  I2F.F16 R69, R74 ;  /* 0x0000004a00457306 */ /* 0x0003e20000200c00 */
[----:B------:R-:W-:Y:S02]  /*2a00*/  IADD3 R73, PT, PT, R14, -0x80, RZ ;  /* 0xffffff800e497810 */ /* 0x000fe40007ffe0ff */
[----:B------:R-:W-:Y:S02]  /*2a10*/  F2FP.F16.F32.PACK_AB R14, RZ, R12 ;  /* 0x0000000cff0e723e */ /* 0x000fe400000000ff */
[----:B-1----:R-:W-:Y:S02]  /*2a20*/  IADD3 R74, PT, PT, R13, -0x80, RZ ;  /* 0xffffff800d4a7810 */ /* 0x002fe40007ffe0ff */
[----:B------:R-:W1:Y:S01]  /*2a30*/  LDS.64 R12, [UR4+0x288] ;  /* 0x00028804ff0c7984 */ /* 0x000e620008000a00 */
[----:B------:R-:W-:Y:S01]  /*2a40*/  FMUL.FTZ R75, R28, R75 ;  /* 0x0000004b1c4b7220 */ /* 0x000fe20000410000 */
[----:B------:R-:W-:Y:S01]  /*2a50*/  FMUL.FTZ R77, R18, R77 ;  /* 0x0000004d124d7220 */ /* 0x000fe20000410000 */
[----:B------:R-:W-:Y:S01]  /*2a60*/  FMUL.FTZ R68, R17, R68 ;  /* 0x0000004411447220 */ /* 0x000fe20000410000 */
[----:B------:R-:W-:-:S02]  /*2a70*/  LOP3.LUT R15, R26, 0xff, RZ, 0xc0, !PT ;  /* 0x000000ff1a0f7812 */ /* 0x000fc400078ec0ff */
[----:B------:R-:W-:Y:S02]  /*2a80*/  F2FP.F16.F32.PACK_AB R75, RZ, R75 ;  /* 0x0000004bff4b723e */ /* 0x000fe400000000ff */
[----:B------:R-:W-:Y:S02]  /*2a90*/  F2FP.F16.F32.PACK_AB R77, RZ, R77 ;  /* 0x0000004dff4d723e */ /* 0x000fe400000000ff */
[----:B------:R-:W-:Y:S02]  /*2aa0*/  F2FP.F16.F32.PACK_AB R68, RZ, R68 ;  /* 0x00000044ff44723e */ /* 0x000fe400000000ff */
[----:B------:R-:W-:Y:S02]  /*2ab0*/  PRMT R32, R14, 0x5410, R75 ;  /* 0x000054100e207816 */ /* 0x000fe4000000004b */
[----:B------:R-:W-:Y:S01]  /*2ac0*/  IADD3 R14, PT, PT, R15, -0x80, RZ ;  /* 0xffffff800f0e7810 */ /* 0x000fe20007ffe0ff */
[--C-:B0-----:R-:W-:Y:S01]  /*2ad0*/  HADD2.F32 R15, -RZ, R10.reuse.H0_H0 ;  /* 0x2000000aff0f7230 */ /* 0x101fe20000004100 */
[----:B------:R-:W-:Y:S01]  /*2ae0*/  PRMT R77, R77, 0x5410, R68 ;  /* 0x000054104d4d7816 */ /* 0x000fe20000000044 */
[----:B------:R-:W-:-:S04]  /*2af0*/  HADD2.F32 R10, -RZ, R10.H1_H1 ;  /* 0x3000000aff0a7230 */ /* 0x000fc80000004100 */
[----:B------:R-:W-:Y:S02]  /*2b00*/  HADD2 R7, R77, R7 ;  /* 0x000000074d077230 */ /* 0x000fe40000000000 */
[-C--:B------:R-:W-:Y:S01]  /*2b10*/  FFMA.FTZ R77, R0, R15.reuse, RZ ;  /* 0x0000000f004d7223 */ /* 0x080fe200000100ff */
[-C--:B------:R-:W-:Y:S01]  /*2b20*/  FFMA.FTZ R0, R3, R15.reuse, RZ ;  /* 0x0000000f03007223 */ /* 0x080fe200000100ff */
[-C--:B------:R-:W-:Y:S01]  /*2b30*/  FFMA.FTZ R4, R4, R15.reuse, RZ ;  /* 0x0000000f04047223 */ /* 0x080fe200000100ff */
[--C-:B------:R-:W-:Y:S02]  /*2b40*/  HADD2.F32 R75, -RZ, R11.reuse.H0_H0 ;  /* 0x2000000bff4b7230 */ /* 0x100fe40000004100 */
[----:B------:R-:W-:Y:S01]  /*2b50*/  FFMA.FTZ R15, R2, R15, RZ ;  /* 0x0000000f020f7223 */ /* 0x000fe200000100ff */
[-C--:B------:R-:W-:Y:S01]  /*2b60*/  FFMA.FTZ R0, R43, R10.reuse, R0 ;  /* 0x0000000a2b007223 */ /* 0x080fe20000010000 */
[----:B------:R-:W-:Y:S01]  /*2b70*/  SHF.R.U32.HI R2, RZ, 0x8, R24 ;  /* 0x00000008ff027819 */ /* 0x000fe20000011618 */
[-C--:B------:R-:W-:Y:S01]  /*2b80*/  FFMA.FTZ R4, R41, R10.reuse, R4 ;  /* 0x0000000a29047223 */ /* 0x080fe20000010004 */
[-C--:B------:R-:W-:Y:S01]  /*2b90*/  FFMA.FTZ R77, R42, R10.reuse, R77 ;  /* 0x0000000a2a4d7223 */ /* 0x080fe2000001004d */
[----:B--2---:R-:W-:Y:S01]  /*2ba0*/  LEA.HI R3, R21, 0xffffff80, RZ, 0x8 ;  /* 0xffffff8015037811 */ /* 0x004fe200078f40ff */
[----:B------:R-:W-:Y:S01]  /*2bb0*/  FFMA.FTZ R15, R40, R10, R15 ;  /* 0x0000000a280f7223 */ /* 0x000fe2000001000f */
[-C--:B------:R-:W-:Y:S01]  /*2bc0*/  FFMA.FTZ R47, R47, R75.reuse, R0 ;  /* 0x0000004b2f2f7223 */ /* 0x080fe20000010000 */
[----:B------:R-:W-:Y:S01]  /*2bd0*/  LOP3.LUT R2, R2, 0xff, RZ, 0xc0, !PT ;  /* 0x000000ff02027812 */ /* 0x000fe200078ec0ff */
[----:B------:R-:W-:Y:S01]  /*2be0*/  HADD2.F32 R11, -RZ, R11.H1_H1 ;  /* 0x3000000bff0b7230 */ /* 0x000fe20000004100 */
[----:B------:R-:W-:Y:S01]  /*2bf0*/  SHF.R.U32.HI R0, RZ, 0x8, R25 ;  /* 0x00000008ff007819 */ /* 0x000fe20000011619 */
[-C--:B------:R-:W-:Y:S01]  /*2c00*/  FFMA.FTZ R45, R45, R75.reuse, R4 ;  /* 0x0000004b2d2d7223 */ /* 0x080fe20000010004 */
[-C--:B------:R-:W-:Y:S01]  /*2c10*/  FFMA.FTZ R46, R46, R75.reuse, R77 ;  /* 0x0000004b2e2e7223 */ /* 0x080fe2000001004d */
[----:B------:R0:W-:Y:S01]  /*2c20*/  I2F.F16 R41, R3 ;  /* 0x0000000300297306 */ /* 0x0001e20000200c00 */
[----:B------:R-:W-:Y:S01]  /*2c30*/  FFMA.FTZ R44, R44, R75, R15 ;  /* 0x0000004b2c2c7223 */ /* 0x000fe2000001000f */
[----:B------:R-:W-:Y:S01]  /*2c40*/  IADD3 R2, PT, PT, R2, -0x80, RZ ;  /* 0xffffff8002027810 */ /* 0x000fe20007ffe0ff */
[-C--:B------:R-:W-:Y:S01]  /*2c50*/  FFMA.FTZ R45, R48, R11.reuse, R45 ;  /* 0x0000000b302d7223 */ /* 0x080fe2000001002d */
[-C--:B------:R-:W-:Y:S01]  /*2c60*/  FFMA.FTZ R46, R49, R11.reuse, R46 ;  /* 0x0000000b312e7223 */ /* 0x080fe2000001002e */
[-C--:B------:R-:W-:Y:S01]  /*2c70*/  FFMA.FTZ R47, R50, R11.reuse, R47 ;  /* 0x0000000b322f7223 */ /* 0x080fe2000001002f */
[----:B------:R-:W-:Y:S01]  /*2c80*/  FFMA.FTZ R44, R51, R11, R44 ;  /* 0x0000000b332c7223 */ /* 0x000fe2000001002c */
[----:B0-----:R-:W-:Y:S01]  /*2c90*/  LOP3.LUT R3, R0, 0xff, RZ, 0xc0, !PT ;  /* 0x000000ff00037812 */ /* 0x001fe200078ec0ff */
[--C-:B-1----:R-:W-:Y:S01]  /*2ca0*/  HADD2.F32 R0, -RZ, R12.reuse.H0_H0 ;  /* 0x2000000cff007230 */ /* 0x102fe20000004100 */
[----:B------:R0:W-:Y:S01]  /*2cb0*/  I2F.F16 R10, R2 ;  /* 0x00000002000a7306 */ /* 0x0001e20000200c00 */
[----:B------:R-:W-:Y:S01]  /*2cc0*/  HADD2.F32 R12, -RZ, R12.H1_H1 ;  /* 0x3000000cff0c7230 */ /* 0x000fe20000004100 */
[----:B------:R-:W-:-:S02]  /*2cd0*/  IADD3 R3, PT, PT, R3, -0x80, RZ ;  /* 0xffffff8003037810 */ /* 0x000fc40007ffe0ff */
[-C--:B------:R-:W-:Y:S01]  /*2ce0*/  FFMA.FTZ R52, R52, R0.reuse, R45 ;  /* 0x0000000034347223 */ /* 0x080fe2000001002d */
[-C--:B------:R-:W-:Y:S01]  /*2cf0*/  FFMA.FTZ R46, R53, R0.reuse, R46 ;  /* 0x00000000352e7223 */ /* 0x080fe2000001002e */
[-C--:B------:R-:W-:Y:S01]  /*2d00*/  FFMA.FTZ R47, R54, R0.reuse, R47 ;  /* 0x00000000362f7223 */ /* 0x080fe2000001002f */
[----:B0-----:R-:W-:Y:S01]  /*2d10*/  SHF.R.U32.HI R2, RZ, 0x8, R27 ;  /* 0x00000008ff027819 */ /* 0x001fe2000001161b */
[----:B------:R-:W-:Y:S01]  /*2d20*/  FFMA.FTZ R0, R55, R0, R44 ;  /* 0x0000000037007223 */ /* 0x000fe2000001002c */
[--C-:B------:R-:W-:Y:S02]  /*2d30*/  HADD2.F32 R11, -RZ, R13.reuse.H0_H0 ;  /* 0x2000000dff0b7230 */ /* 0x100fe40000004100 */
[----:B------:R-:W-:Y:S01]  /*2d40*/  LOP3.LUT R2, R2, 0xff, RZ, 0xc0, !PT ;  /* 0x000000ff02027812 */ /* 0x000fe200078ec0ff */
[-C--:B------:R-:W-:Y:S01]  /*2d50*/  FFMA.FTZ R52, R57, R12.reuse, R52 ;  /* 0x0000000c39347223 */ /* 0x080fe20000010034 */
[-C--:B------:R-:W-:Y:S01]  /*2d60*/  FFMA.FTZ R61, R61, R12.reuse, R46 ;  /* 0x0000000c3d3d7223 */ /* 0x080fe2000001002e */
[-C--:B------:R-:W-:Y:S01]  /*2d70*/  FFMA.FTZ R47, R60, R12.reuse, R47 ;  /* 0x0000000c3c2f7223 */ /* 0x080fe2000001002f */
[----:B------:R-:W-:Y:S01]  /*2d80*/  FFMA.FTZ R0, R59, R12, R0 ;  /* 0x0000000c3b007223 */ /* 0x000fe20000010000 */
[----:B------:R0:W-:Y:S01]  /*2d90*/  I2F.F16 R42, R3 ;  /* 0x00000003002a7306 */ /* 0x0001e20000200c00 */
[----:B------:R-:W-:Y:S01]  /*2da0*/  IADD3 R44, PT, PT, R2, -0x80, RZ ;  /* 0xffffff80022c7810 */ /* 0x000fe20007ffe0ff */
[----:B------:R-:W-:-:S02]  /*2db0*/  HADD2.F32 R13, -RZ, R13.H1_H1 ;  /* 0x3000000dff0d7230 */ /* 0x000fc40000004100 */
[-C--:B------:R-:W-:Y:S01]  /*2dc0*/  FFMA.FTZ R67, R67, R11.reuse, R52 ;  /* 0x0000000b43437223 */ /* 0x080fe20000010034 */
[-C--:B------:R-:W-:Y:S01]  /*2dd0*/  FFMA.FTZ R61, R66, R11.reuse, R61 ;  /* 0x0000000b423d7223 */ /* 0x080fe2000001003d */
[-C--:B------:R-:W-:Y:S01]  /*2de0*/  FFMA.FTZ R47, R62, R11.reuse, R47 ;  /* 0x0000000b3e2f7223 */ /* 0x080fe2000001002f */
[----:B------:R-:W-:Y:S01]  /*2df0*/  FFMA.FTZ R0, R63, R11, R0 ;  /* 0x0000000b3f007223 */ /* 0x000fe20000010000 */
[----:B------:R-:W-:Y:S01]  /*2e00*/  IMAD.WIDE R30, R111, 0x4, R30 ;  /* 0x000000046f1e7825 */ /* 0x000fe200078e021e */
[----:B0-----:R-:W0:Y:S03]  /*2e10*/  LDS.64 R2, [UR4+0x90] ;  /* 0x00009004ff027984 */ /* 0x001e260008000a00 */
[----:B------:R-:W-:Y:S02]  /*2e20*/  HFMA2 R32, R32, 1, 1, R8 ;  /* 0x3c003c0020207831 */ /* 0x000fe40000000008 */
[-C--:B------:R-:W-:Y:S01]  /*2e30*/  FFMA.FTZ R56, R56, R13.reuse, R67 ;  /* 0x0000000d38387223 */ /* 0x080fe20000010043 */
[----:B------:R1:W-:Y:S01]  /*2e40*/  I2F.F16 R8, R14 ;  /* 0x0000000e00087306 */ /* 0x0003e20000200c00 */
[-C--:B------:R-:W-:Y:S01]  /*2e50*/  FFMA.FTZ R61, R58, R13.reuse, R61 ;  /* 0x0000000d3a3d7223 */ /* 0x080fe2000001003d */
[-C--:B------:R-:W-:Y:S01]  /*2e60*/  FFMA.FTZ R11, R64, R13.reuse, R47 ;  /* 0x0000000d400b7223 */ /* 0x080fe2000001002f */
[----:B------:R-:W-:-:S02]  /*2e70*/  FFMA.FTZ R0, R65, R13, R0 ;  /* 0x0000000d41007223 */ /* 0x000fc40000010000 */
[----:B-1----:R1:W2:Y:S01]  /*2e80*/  LDG.E.128.CONSTANT R12, desc[UR8][R30.64] ;  /* 0x000000081e0c7981 */ /* 0x0022a2000c1e9d00 */
[----:B------:R-:W-:Y:S01]  /*2e90*/  LEA.HI R72, R25, 0xffffff80, RZ, 0x8 ;  /* 0xffffff8019487811 */ /* 0x000fe200078f40ff */
[----:B------:R-:W-:Y:S01]  /*2ea0*/  FMUL.FTZ R56, R29, R56 ;  /* 0x000000381d387220 */ /* 0x000fe20000410000 */
[----:B------:R-:W-:Y:S01]  /*2eb0*/  SHF.R.U32.HI R4, RZ, 0x8, R26 ;  /* 0x00000008ff047819 */ /* 0x000fe2000001161a */
[----:B------:R-:W-:Y:S01]  /*2ec0*/  FMUL.FTZ R61, R28, R61 ;  /* 0x0000003d1c3d7220 */ /* 0x000fe20000410000 */
[----:B------:R3:W-:Y:S01]  /*2ed0*/  I2F.F16 R9, R72 ;  /* 0x0000004800097306 */ /* 0x0007e20000200c00 */
[----:B------:R-:W-:Y:S01]  /*2ee0*/  FMUL.FTZ R11, R18, R11 ;  /* 0x0000000b120b7220 */ /* 0x000fe20000410000 */
[----:B------:R-:W-:Y:S01]  /*2ef0*/  FMUL.FTZ R0, R17, R0 ;  /* 0x0000000011007220 */ /* 0x000fe20000410000 */
[----:B------:R-:W-:Y:S02]  /*2f00*/  LOP3.LUT R4, R4, 0xff, RZ, 0xc0, !PT ;  /* 0x000000ff04047812 */ /* 0x000fe400078ec0ff */
[----:B------:R-:W-:-:S02]  /*2f10*/  F2FP.F16.F32.PACK_AB R56, RZ, R56 ;  /* 0x00000038ff38723e */ /* 0x000fc400000000ff */
[----:B---3--:R-:W-:Y:S02]  /*2f20*/  LOP3.LUT R72, R25, 0xff, RZ, 0xc0, !PT ;  /* 0x000000ff19487812 */ /* 0x008fe400078ec0ff */
[----:B------:R-:W-:Y:S02]  /*2f30*/  F2FP.F16.F32.PACK_AB R61, RZ, R61 ;  /* 0x0000003dff3d723e */ /* 0x000fe400000000ff */
[----:B------:R-:W-:Y:S01]  /*2f40*/  IADD3 R72, PT, PT, R72, -0x80, RZ ;  /* 0xffffff8048487810 */ /* 0x000fe20007ffe0ff */
[----:B------:R-:W3:Y:S01]  /*2f50*/  I2F.F16 R74, R74 ;  /* 0x0000004a004a7306 */ /* 0x000ee20000200c00 */
[----:B------:R-:W-:Y:S02]  /*2f60*/  LEA.HI R71, R24, 0xffffff80, RZ, 0x8 ;  /* 0xffffff8018477811 */ /* 0x000fe400078f40ff */
[----:B------:R-:W-:Y:S02]  /*2f70*/  LEA.HI R70, R26, 0xffffff80, RZ, 0x8 ;  /* 0xffffff801a467811 */ /* 0x000fe400078f40ff */
[----:B------:R-:W-:-:S02]  /*2f80*/  IADD3 R4, PT, PT, R4, -0x80, RZ ;  /* 0xffffff8004047810 */ /* 0x000fc40007ffe0ff */
[----:B------:R-:W-:Y:S02]  /*2f90*/  SHF.R.U32.HI R24, RZ, 0x10, R24 ;  /* 0x00000010ff187819 */ /* 0x000fe40000011618 */
[----:B------:R-:W-:Y:S02]  /*2fa0*/  SHF.R.U32.HI R25, RZ, 0x10, R25 ;  /* 0x00000010ff197819 */ /* 0x000fe40000011619 */
[----:B------:R-:W-:Y:S02]  /*2fb0*/  F2FP.F16.F32.PACK_AB R11, RZ, R11 ;  /* 0x0000000bff0b723e */ /* 0x000fe400000000ff */
[----:B------:R-:W-:Y:S02]  /*2fc0*/  F2FP.F16.F32.PACK_AB R0, RZ, R0 ;  /* 0x00000000ff00723e */ /* 0x000fe400000000ff */
[----:B------:R-:W-:Y:S02]  /*2fd0*/  SHF.R.U32.HI R26, RZ, 0x10, R26 ;  /* 0x00000010ff1a7819 */ /* 0x000fe4000001161a */
[----:B------:R-:W-:Y:S01]  /*2fe0*/  PRMT R56, R56, 0x5410, R61 ;  /* 0x0000541038387816 */ /* 0x000fe2000000003d */
[----:B------:R-:W4:Y:S01]  /*2ff0*/  I2F.F16 R72, R72 ;  /* 0x0000004800487306 */ /* 0x000f220000200c00 */
[----:B------:R-:W-:-:S02]  /*3000*/  LOP3.LUT R24, R24, 0xff, RZ, 0xc0, !PT ;  /* 0x000000ff18187812 */ /* 0x000fc400078ec0ff */
[----:B------:R-:W-:Y:S02]  /*3010*/  LOP3.LUT R25, R25, 0xff, RZ, 0xc0, !PT ;  /* 0x000000ff19197812 */ /* 0x000fe400078ec0ff */
[----:B------:R-:W-:Y:S02]  /*3020*/  PRMT R11, R11, 0x5410, R0 ;  /* 0x000054100b0b7816 */ /* 0x000fe40000000000 */
[----:B------:R-:W-:Y:S01]  /*3030*/  LOP3.LUT R26, R26, 0xff, RZ, 0xc0, !PT ;  /* 0x000000ff1a1a7812 */ /* 0x000fe200078ec0ff */
[----:B------:R5:W-:Y:S01]  /*3040*/  I2F.F16 R43, R4 ;  /* 0x00000004002b7306 */ /* 0x000be20000200c00 */
[----:B------:R-:W-:Y:S02]  /*3050*/  LOP3.LUT R0, R22, 0xff, RZ, 0xc0, !PT ;  /* 0x000000ff16007812 */ /* 0x000fe400078ec0ff */
[----:B------:R-:W-:Y:S01]  /*3060*/  SHF.R.U32.HI R27, RZ, 0x10, R27 ;  /* 0x00000010ff1b7819 */ /* 0x000fe2000001161b */
[----:B------:R-:W-:Y:S01]  /*3070*/  HFMA2 R6, R56, 1, 1, R6 ;  /* 0x3c003c0038067831 */ /* 0x000fe20000000006 */
[----:B------:R-:W-:-:S02]  /*3080*/  IADD3 R24, PT, PT, R24, -0x80, RZ ;  /* 0xffffff8018187810 */ /* 0x000fc40007ffe0ff */
[----:B-----5:R-:W-:Y:S01]  /*3090*/  LOP3.LUT R4, R20, 0xff, RZ, 0xc0, !PT ;  /* 0x000000ff14047812 */ /* 0x020fe200078ec0ff */
[----:B------:R-:W5:Y:S01]  /*30a0*/  I2F.F16 R73, R73 ;  /* 0x0000004900497306 */ /* 0x000f620000200c00 */
[----:B------:R-:W-:Y:S01]  /*30b0*/  IADD3 R25, PT, PT, R25, -0x80, RZ ;  /* 0xffffff8019197810 */ /* 0x000fe20007ffe0ff */
[--C-:B0-----:R-:W-:Y:S01]  /*30c0*/  HADD2.F32 R59, -RZ, R3.reuse.H0_H0 ;  /* 0x20000003ff3b7230 */ /* 0x101fe20000004100 */
[----:B------:R-:W-:Y:S01]  /*30d0*/  IADD3 R26, PT, PT, R26, -0x80, RZ ;  /* 0xffffff801a1a7810 */ /* 0x000fe20007ffe0ff */
[----:B------:R-:W-:Y:S01]  /*30e0*/  HADD2.F32 R56, -RZ, R3.H1_H1 ;  /* 0x30000003ff387230 */ /* 0x000fe20000004100 */
[----:B------:R-:W-:Y:S02]  /*30f0*/  IADD3 R4, PT, PT, R4, -0x80, RZ ;  /* 0xffffff8004047810 */ /* 0x000fe40007ffe0ff */
[----:B------:R-:W-:Y:S02]  /*3100*/  IADD3 R52, PT, PT, R0, -0x80, RZ ;  /* 0xffffff8000347810 */ /* 0x000fe40007ffe0ff */
[----:B------:R-:W-:-:S02]  /*3110*/  LOP3.LUT R27, R27, 0xff, RZ, 0xc0, !PT ;  /* 0x000000ff1b1b7812 */ /* 0x000fc400078ec0ff */
[----:B------:R-:W-:Y:S02]  /*3120*/  SHF.R.U32.HI R0, RZ, 0x8, R20 ;  /* 0x00000008ff007819 */ /* 0x000fe40000011614 */
[----:B------:R-:W-:Y:S01]  /*3130*/  LOP3.LUT R3, R23, 0xff, RZ, 0xc0, !PT ;  /* 0x000000ff17037812 */ /* 0x000fe200078ec0ff */
[----:B------:R-:W0:Y:S01]  /*3140*/  I2F.F16 R45, R24 ;  /* 0x00000018002d7306 */ /* 0x000e220000200c00 */
[----:B------:R-:W-:Y:S02]  /*3150*/  IADD3 R27, PT, PT, R27, -0x80, RZ ;  /* 0xffffff801b1b7810 */ /* 0x000fe40007ffe0ff */
[----:B------:R-:W-:Y:S01]  /*3160*/  IADD3 R53, PT, PT, R3, -0x80, RZ ;  /* 0xffffff8003357810 */ /* 0x000fe20007ffe0ff */
[----:B---3--:R-:W-:-:S04]  /*3170*/  HADD2.F32 R3, -RZ, R74.H0_H0 ;  /* 0x2000004aff037230 */ /* 0x008fc80000004100 */
[----:B------:R-:W3:Y:S01]  /*3180*/  I2F.F16 R46, R25 ;  /* 0x00000019002e7306 */ /* 0x000ee20000200c00 */
[----:B------:R-:W-:-:S07]  /*3190*/  HADD2.F32 R49, -RZ, R2.H1_H1 ;  /* 0x30000002ff317230 */ /* 0x000fce0000004100 */
[----:B------:R1:W3:Y:S01]  /*31a0*/  I2F.F16 R47, R26 ;  /* 0x0000001a002f7306 */ /* 0x0002e20000200c00 */
[----:B------:R-:W-:-:S07]  /*31b0*/  LEA.HI R68, R20, 0xffffff80, RZ, 0x8 ;  /* 0xffffff8014447811 */ /* 0x000fce00078f40ff */
[----:B------:R4:W-:Y:S01]  /*31c0*/  I2F.F16 R50, R4 ;  /* 0x0000000400327306 */ /* 0x0009e20000200c00 */
[----:B-1----:R-:W-:Y:S02]  /*31d0*/  HADD2 R26, R11, R5 ;  /* 0x000000050b1a7230 */ /* 0x002fe40000000000 */
[----:B------:R-:W-:Y:S01]  /*31e0*/  HADD2.F32 R11, -RZ, R2.H0_H0 ;  /* 0x20000002ff0b7230 */ /* 0x000fe20000004100 */
[----:B------:R-:W-:Y:S02]  /*31f0*/  SHF.R.U32.HI R2, RZ, 0x8, R21 ;  /* 0x00000008ff027819 */ /* 0x000fe40000011615 */
[----:B----4-:R-:W-:Y:S02]  /*3200*/  LOP3.LUT R4, R0, 0xff, RZ, 0xc0, !PT ;  /* 0x000000ff00047812 */ /* 0x010fe400078ec0ff */
[----:B------:R-:W1:Y:S01]  /*3210*/  I2F.F16 R44, R44 ;  /* 0x0000002c002c7306 */ /* 0x000e620000200c00 */
[----:B------:R-:W-:Y:S01]  /*3220*/  HADD2.F32 R0, -RZ, R72.H0_H0 ;  /* 0x20000048ff007230 */ /* 0x000fe20000004100 */
[----:B------:R-:W-:Y:S01]  /*3230*/  IADD3 R54, PT, PT, R4, -0x80, RZ ;  /* 0xffffff8004367810 */ /* 0x000fe20007ffe0ff */
[----:B------:R-:W-:-:S02]  /*3240*/  HADD2.F32 R4, -RZ, R8.H0_H0 ;  /* 0x20000008ff047230 */ /* 0x000fc40000004100 */
[----:B------:R-:W-:-:S03]  /*3250*/  FFMA.FTZ R8, R3, R11, RZ ;  /* 0x0000000b03087223 */ /* 0x000fc600000100ff */
[----:B------:R-:W4:Y:S01]  /*3260*/  I2F.F16 R70, R70 ;  /* 0x0000004600467306 */ /* 0x000f220000200c00 */
[----:B------:R-:W-:Y:S02]  /*3270*/  SHF.R.U32.HI R20, RZ, 0x10, R20 ;  /* 0x00000010ff147819 */ /* 0x000fe40000011614 */
[----:B------:R-:W-:Y:S01]  /*3280*/  LOP3.LUT R5, R2, 0xff, RZ, 0xc0, !PT ;  /* 0x000000ff02057812 */ /* 0x000fe200078ec0ff */
[----:B-----5:R-:W-:-:S04]  /*3290*/  HADD2.F32 R2, -RZ, R73.H0_H0 ;  /* 0x20000049ff027230 */ /* 0x020fc80000004100 */
[----:B------:R5:W4:Y:S01]  /*32a0*/  I2F.F16 R48, R27 ;  /* 0x0000001b00307306 */ /* 0x000b220000200c00 */
[----:B------:R-:W-:Y:S01]  /*32b0*/  HADD2.F32 R42, -RZ, R42.H0_H0 ;  /* 0x2000002aff2a7230 */ /* 0x000fe20000004100 */
[----:B------:R-:W-:Y:S01]  /*32c0*/  LOP3.LUT R24, R21, 0xff, RZ, 0xc0, !PT ;  /* 0x000000ff15187812 */ /* 0x000fe200078ec0ff */
[----:B------:R-:W-:Y:S02]  /*32d0*/  HADD2.F32 R43, -RZ, R43.H0_H0 ;  /* 0x2000002bff2b7230 */ /* 0x000fe40000004100 */
[-C--:B------:R-:W-:Y:S01]  /*32e0*/  FFMA.FTZ R57, R0, R11.reuse, RZ ;  /* 0x0000000b00397223 */ /* 0x080fe200000100ff */
[----:B-----5:R-:W-:Y:S01]  /*32f0*/  HADD2.F32 R27, -RZ, R10.H0_H0 ;  /* 0x2000000aff1b7230 */ /* 0x020fe20000004100 */
[----:B------:R-:W-:Y:S01]  /*3300*/  SHF.R.U32.HI R21, RZ, 0x10, R21 ;  /* 0x00000010ff157819 */ /* 0x000fe20000011615 */
[----:B------:R-:W-:Y:S01]  /*3310*/  FFMA.FTZ R58, R4, R11, RZ ;  /* 0x0000000b043a7223 */ /* 0x000fe200000100ff */
[----:B------:R-:W-:Y:S02]  /*3320*/  LOP3.LUT R20, R20, 0xff, RZ, 0xc0, !PT ;  /* 0x000000ff14147812 */ /* 0x000fe400078ec0ff */
[----:B------:R-:W-:Y:S01]  /*3330*/  FFMA.FTZ R10, R27, R49, R8 ;  /* 0x000000311b0a7223 */ /* 0x000fe20000010008 */
[----:B------:R-:W-:Y:S01]  /*3340*/  SHF.R.U32.HI R8, RZ, 0x8, R22 ;  /* 0x00000008ff087819 */ /* 0x000fe20000011616 */
[----:B------:R-:W-:Y:S01]  /*3350*/  FFMA.FTZ R61, R2, R11, RZ ;  /* 0x0000000b023d7223 */ /* 0x000fe200000100ff */
[----:B0-----:R-:W-:-:S02]  /*3360*/  HADD2.F32 R45, -RZ, R45.H0_H0 ;  /* 0x2000002dff2d7230 */ /* 0x001fc40000004100 */
[-C--:B------:R-:W-:Y:S01]  /*3370*/  FFMA.FTZ R11, R42, R49.reuse, R57 ;  /* 0x000000312a0b7223 */ /* 0x080fe20000010039 */
[----:B---3--:R-:W-:Y:S01]  /*3380*/  HADD2.F32 R46, -RZ, R46.H0_H0 ;  /* 0x2000002eff2e7230 */ /* 0x008fe20000004100 */
[----:B------:R-:W-:Y:S01]  /*3390*/  IADD3 R20, PT, PT, R20, -0x80, RZ ;  /* 0xffffff8014147810 */ /* 0x000fe20007ffe0ff */
[----:B------:R-:W-:Y:S02]  /*33a0*/  HADD2.F32 R47, -RZ, R47.H0_H0 ;  /* 0x2000002fff2f7230 */ /* 0x000fe40000004100 */
[----:B------:R-:W-:Y:S01]  /*33b0*/  FFMA.FTZ R58, R43, R49, R58 ;  /* 0x000000312b3a7223 */ /* 0x000fe2000001003a */
[----:B------:R-:W-:Y:S02]  /*33c0*/  LOP3.LUT R21, R21, 0xff, RZ, 0xc0, !PT ;  /* 0x000000ff15157812 */ /* 0x000fe400078ec0ff */
[----:B------:R-:W-:Y:S01]  /*33d0*/  LOP3.LUT R8, R8, 0xff, RZ, 0xc0, !PT ;  /* 0x000000ff08087812 */ /* 0x000fe200078ec0ff */
[----:B-1----:R-:W-:Y:S02]  /*33e0*/  HADD2.F32 R44, -RZ, R44.H0_H0 ;  /* 0x2000002cff2c7230 */ /* 0x002fe40000004100 */
[-C--:B------:R-:W-:Y:S01]  /*33f0*/  FFMA.FTZ R60, R45, R59.reuse, R10 ;  /* 0x0000003b2d3c7223 */ /* 0x080fe2000001000a */
[-C--:B------:R-:W-:Y:S01]  /*3400*/  FFMA.FTZ R62, R46, R59.reuse, R11 ;  /* 0x0000003b2e3e7223 */ /* 0x080fe2000001000b */
[----:B------:R0:W-:Y:S01]  /*3410*/  I2F.F16 R55, R20 ;  /* 0x0000001400377306 */ /* 0x0001e20000200c00 */
[----:B------:R-:W-:Y:S01]  /*3420*/  IADD3 R57, PT, PT, R21, -0x80, RZ ;  /* 0xffffff8015397810 */ /* 0x000fe20007ffe0ff */
[----:B------:R-:W-:Y:S01]  /*3430*/  FFMA.FTZ R11, R47, R59, R58 ;  /* 0x0000003b2f0b7223 */ /* 0x000fe2000001003a */
[----:B------:R-:W-:Y:S01]  /*3440*/  IADD3 R8, PT, PT, R8, -0x80, RZ ;  /* 0xffffff8008087810 */ /* 0x000fe20007ffe0ff */
[----:B----4-:R-:W-:Y:S01]  /*3450*/  HADD2.F32 R70, -RZ, R70.H0_H0 ;  /* 0x20000046ff467230 */ /* 0x010fe20000004100 */
[----:B------:R-:W-:-:S02]  /*3460*/  SHF.R.U32.HI R10, RZ, 0x8, R23 ;  /* 0x00000008ff0a7819 */ /* 0x000fc40000011617 */
[----:B------:R-:W-:Y:S01]  /*3470*/  IADD3 R51, PT, PT, R24, -0x80, RZ ;  /* 0xffffff8018337810 */ /* 0x000fe20007ffe0ff */
[----:B0-----:R-:W-:Y:S01]  /*3480*/  IMAD.WIDE R20, R111, 0x4, R30 ;  /* 0x000000046f147825 */ /* 0x001fe200078e021e */
[----:B------:R-:W0:Y:S03]  /*3490*/  LDS.64 R24, [UR4+0x98] ;  /* 0x00009804ff187984 */ /* 0x000e260008000a00 */
[----:B------:R-:W-:Y:S01]  /*34a0*/  FFMA.FTZ R61, R44, R49, R61 ;  /* 0x000000312c3d7223 */ /* 0x000fe2000001003d */
[----:B------:R1:W-:Y:S01]  /*34b0*/  I2F.F16 R58, R8 ;  /* 0x00000008003a7306 */ /* 0x0003e20000200c00 */
[----:B------:R-:W-:Y:S01]  /*34c0*/  HADD2.F32 R49, -RZ, R9.H0_H0 ;  /* 0x20000009ff317230 */ /* 0x000fe20000004100 */
[----:B------:R-:W-:Y:S01]  /*34d0*/  LOP3.LUT R30, R10, 0xff, RZ, 0xc0, !PT ;  /* 0x000000ff0a1e7812 */ /* 0x000fe200078ec0ff */
[----:B------:R-:W-:Y:S02]  /*34e0*/  FFMA.FTZ R73, R70, R56, R11 ;  /* 0x0000003846497223 */ /* 0x000fe4000001000b */
[----:B-1----:R-:W3:Y:S03]  /*34f0*/  LDG.E.128.CONSTANT R8, desc[UR8][R20.64] ;  /* 0x0000000814087981 */ /* 0x002ee6000c1e9d00 */
[----:B------:R-:W1:Y:S01]  /*3500*/  I2F.F16 R71, R71 ;  /* 0x0000004700477306 */ /* 0x000e620000200c00 */
[----:B------:R-:W-:-:S02]  /*3510*/  HADD2.F32 R48, -RZ, R48.H0_H0 ;  /* 0x20000030ff307230 */ /* 0x000fc40000004100 */
[----:B------:R-:W-:-:S03]  /*3520*/  HADD2.F32 R69, -RZ, R69.H0_H0 ;  /* 0x20000045ff457230 */ /* 0x000fc60000004100 */
[----:B------:R-:W-:Y:S01]  /*3530*/  FFMA.FTZ R66, R48, R59, R61 ;  /* 0x0000003b30427223 */ /* 0x000fe2000001003d */
[----:B------:R-:W-:Y:S01]  /*3540*/  LEA.HI R40, R22, 0xffffff80, RZ, 0x8 ;  /* 0xffffff8016287811 */ /* 0x000fe200078f40ff */
[----:B------:R-:W4:Y:S01]  /*3550*/  I2F.F16 R51, R51 ;  /* 0x0000003300337306 */ /* 0x000f220000200c00 */
[----:B------:R-:W-:Y:S01]  /*3560*/  SHF.R.U32.HI R22, RZ, 0x10, R22 ;  /* 0x00000010ff167819 */ /* 0x000fe20000011616 */
[----:B------:R-:W-:Y:S01]  /*3570*/  FFMA.FTZ R64, R49, R56, R62 ;  /* 0x0000003831407223 */ /* 0x000fe2000001003e */
[----:B-1----:R-:W-:-:S05]  /*3580*/  HADD2.F32 R71, -RZ, R71.H0_H0 ;  /* 0x20000047ff477230 */ /* 0x002fca0000004100 */
[----:B------:R-:W1:Y:S01]  /*3590*/  I2F.F16 R52, R52 ;  /* 0x0000003400347306 */ /* 0x000e620000200c00 */
[-C--:B------:R-:W-:Y:S01]  /*35a0*/  FFMA.FTZ R72, R69, R56.reuse, R66 ;  /* 0x0000003845487223 */ /* 0x080fe20000010042 */
[----:B------:R-:W-:Y:S01]  /*35b0*/  FFMA.FTZ R63, R71, R56, R60 ;  /* 0x00000038473f7223 */ /* 0x000fe2000001003c */
[----:B------:R-:W-:Y:S02]  /*35c0*/  IADD3 R56, PT, PT, R30, -0x80, RZ ;  /* 0xffffff801e387810 */ /* 0x000fe40007ffe0ff */
[----:B------:R-:W5:Y:S03]  /*35d0*/  LDS.64 R30, [UR4+0x110] ;  /* 0x00011004ff1e7984 */ /* 0x000f660008000a00 */
[----:B------:R-:W0:Y:S01]  /*35e0*/  I2F.F16 R53, R53 ;  /* 0x0000003500357306 */ /* 0x000e220000200c00 */
[----:B------:R-:W-:Y:S02]  /*35f0*/  LOP3.LUT R22, R22, 0xff, RZ, 0xc0, !PT ;  /* 0x000000ff16167812 */ /* 0x000fe400078ec0ff */
[----:B------:R-:W-:-:S02]  /*3600*/  SHF.R.U32.HI R60, RZ, 0x10, R23 ;  /* 0x00000010ff3c7819 */ /* 0x000fc40000011617 */
[----:B------:R-:W-:Y:S02]  /*3610*/  IADD3 R22, PT, PT, R22, -0x80, RZ ;  /* 0xffffff8016167810 */ /* 0x000fe40007ffe0ff */
[----:B------:R-:W-:Y:S01]  /*3620*/  LOP3.LUT R60, R60, 0xff, RZ, 0xc0, !PT ;  /* 0x000000ff3c3c7812 */ /* 0x000fe200078ec0ff */
[----:B------:R-:W-:Y:S01]  /*3630*/  HADD2.F32 R50, -RZ, R50.H0_H0 ;  /* 0x20000032ff327230 */ /* 0x000fe20000004100 */
[----:B------:R-:W-:Y:S01]  /*3640*/  IADD3 R5, PT, PT, R5, -0x80, RZ ;  /* 0xffffff8005057810 */ /* 0x000fe20007ffe0ff */
[----:B------:R0:W-:Y:S01]  /*3650*/  I2F.F16 R59, R22 ;  /* 0x00000016003b7306 */ /* 0x0001e20000200c00 */
[----:B----4-:R-:W-:Y:S01]  /*3660*/  HADD2.F32 R51, -RZ, R51.H0_H0 ;  /* 0x20000033ff337230 */ /* 0x010fe20000004100 */
[----:B------:R-:W-:Y:S01]  /*3670*/  IADD3 R60, PT, PT, R60, -0x80, RZ ;  /* 0xffffff803c3c7810 */ /* 0x000fe20007ffe0ff */
[----:B-1----:R-:W-:Y:S02]  /*3680*/  HADD2.F32 R52, -RZ, R52.H0_H0 ;  /* 0x20000034ff347230 */ /* 0x002fe40000004100 */
[----:B0-----:R-:W-:-:S02]  /*3690*/  HADD2.F32 R53, -RZ, R53.H0_H0 ;  /* 0x20000035ff357230 */ /* 0x001fc40000004100 */
[----:B------:R-:W-:Y:S01]  /*36a0*/  HADD2.F32 R22, -RZ, R24.H0_H0 ;  /* 0x20000018ff167230 */ /* 0x000fe20000004100 */
[----:B------:R-:W0:Y:S01]  /*36b0*/  I2F.F16 R54, R54 ;  /* 0x0000003600367306 */ /* 0x000e220000200c00 */
[----:B------:R-:W-:-:S03]  /*36c0*/  LEA.HI R62, R23, 0xffffff80, RZ, 0x8 ;  /* 0xffffff80173e7811 */ /* 0x000fc600078f40ff */
[-C--:B------:R-:W-:Y:S01]  /*36d0*/  FFMA.FTZ R63, R50, R22.reuse, R63 ;  /* 0x00000016323f7223 */ /* 0x080fe2000001003f */
[-C--:B------:R-:W-:Y:S01]  /*36e0*/  FFMA.FTZ R67, R51, R22.reuse, R64 ;  /* 0x0000001633437223 */ /* 0x080fe20000010040 */
[-C--:B------:R-:W-:Y:S02]  /*36f0*/  FFMA.FTZ R73, R52, R22.reuse, R73 ;  /* 0x0000001634497223 */ /* 0x080fe40000010049 */
[----:B------:R-:W1:Y:S01]  /*3700*/  I2F.F16 R61, R56 ;  /* 0x00000038003d7306 */ /* 0x000e620000200c00 */
[----:B------:R-:W-:Y:S02]  /*3710*/  FFMA.FTZ R74, R53, R22, R72 ;  /* 0x00000016354a7223 */ /* 0x000fe40000010048 */
[----:B------:R-:W4:Y:S05]  /*3720*/  LDS.64 R22, [UR4+0x118] ;  /* 0x00011804ff167984 */ /* 0x000f2a0008000a00 */
[----:B------:R-:W5:Y:S08]  /*3730*/  I2F.F16 R5, R5 ;  /* 0x0000000500057306 */ /* 0x000f700000200c00 */
[----:B------:R-:W4:Y:S08]  /*3740*/  I2F.F16 R60, R60 ;  /* 0x0000003c003c7306 */ /* 0x000f300000200c00 */
[----:B------:R-:W4:Y:S01]  /*3750*/  I2F.F16 R57, R57 ;  /* 0x0000003900397306 */ /* 0x000f220000200c00 */
[----:B------:R-:W-:-:S02]  /*3760*/  HADD2.F32 R65, -RZ, R24.H1_H1 ;  /* 0x30000018ff417230 */ /* 0x000fc40000004100 */
[----:B0-----:R-:W-:-:S05]  /*3770*/  HADD2.F32 R54, -RZ, R54.H0_H0 ;  /* 0x20000036ff367230 */ /* 0x001fca0000004100 */
[----:B------:R-:W0:Y:S01]  /*3780*/  I2F.F16 R68, R68 ;  /* 0x0000004400447306 */ /* 0x000e220000200c00 */
[----:B------:R-:W-:Y:S02]  /*3790*/  HADD2.F32 R58, -RZ, R58.H0_H0 ;  /* 0x2000003aff3a7230 */ /* 0x000fe40000004100 */
[----:B-1----:R-:W-:-:S05]  /*37a0*/  HADD2.F32 R61, -RZ, R61.H0_H0 ;  /* 0x2000003dff3d7230 */ /* 0x002fca0000004100 */
[----:B------:R-:W1:Y:S01]  /*37b0*/  I2F.F16 R40, R40 ;  /* 0x0000002800287306 */ /* 0x000e620000200c00 */
[----:B-----5:R-:W-:-:S07]  /*37c0*/  HADD2.F32 R56, -RZ, R5.H0_H0 ;  /* 0x20000005ff387230 */ /* 0x020fce0000004100 */
[----:B------:R5:W1:Y:S01]  /*37d0*/  I2F.F16 R64, R62 ;  /* 0x0000003e00407306 */ /* 0x000a620000200c00 */
[----:B------:R-:W-:Y:S02]  /*37e0*/  HADD2.F32 R66, -RZ, R25.H0_H0 ;  /* 0x20000019ff427230 */ /* 0x000fe40000004100 */
[-C--:B------:R-:W-:Y:S01]  /*37f0*/  FFMA.FTZ R24, R54, R65.reuse, R63 ;  /* 0x0000004136187223 */ /* 0x080fe2000001003f */
[----:B------:R-:W-:Y:S02]  /*3800*/  HADD2.F32 R59, -RZ, R59.H0_H0 ;  /* 0x2000003bff3b7230 */ /* 0x000fe40000004100 */
[-C--:B------:R-:W-:Y:S01]  /*3810*/  FFMA.FTZ R63, R61, R65.reuse, R74 ;  /* 0x000000413d3f7223 */ /* 0x080fe2000001004a */
[----:B----4-:R-:W-:Y:S02]  /*3820*/  HADD2.F32 R60, -RZ, R60.H0_H0 ;  /* 0x2000003cff3c7230 */ /* 0x010fe40000004100 */
[----:B------:R-:W-:Y:S02]  /*3830*/  HADD2.F32 R55, -RZ, R55.H0_H0 ;  /* 0x20000037ff377230 */ /* 0x000fe40000004100 */
[----:B-----5:R-:W-:Y:S01]  /*3840*/  FFMA.FTZ R62, R58, R65, R73 ;  /* 0x000000413a3e7223 */ /* 0x020fe20000010049 */
[----:B------:R-:W-:-:S02]  /*3850*/  HADD2.F32 R57, -RZ, R57.H0_H0 ;  /* 0x20000039ff397230 */ /* 0x000fc40000004100 */
[----:B------:R-:W-:Y:S01]  /*3860*/  FFMA.FTZ R72, R56, R65, R67 ;  /* 0x0000004138487223 */ /* 0x000fe20000010043 */
[----:B------:R-:W-:Y:S02]  /*3870*/  HADD2.F32 R25, -RZ, R25.H1_H1 ;  /* 0x30000019ff197230 */ /* 0x000fe40000004100 */
[-C--:B------:R-:W-:Y:S01]  /*3880*/  FFMA.FTZ R65, R59, R66.reuse, R62 ;  /* 0x000000423b417223 */ /* 0x080fe2000001003e */
[-C--:B------:R-:W-:Y:S01]  /*3890*/  FFMA.FTZ R67, R60, R66.reuse, R63 ;  /* 0x000000423c437223 */ /* 0x080fe2000001003f */
[----:B0-----:R-:W-:Y:S02]  /*38a0*/  HADD2.F32 R68, -RZ, R68.H0_H0 ;  /* 0x20000044ff447230 */ /* 0x001fe40000004100 */
[-C--:B------:R-:W-:Y:S01]  /*38b0*/  FFMA.FTZ R5, R55, R66.reuse, R24 ;  /* 0x0000004237057223 */ /* 0x080fe20000010018 */
[----:B------:R-:W-:Y:S02]  /*38c0*/  HADD2.F32 R63, -RZ, R41.H0_H0 ;  /* 0x20000029ff3f7230 */ /* 0x000fe40000004100 */
[----:B------:R-:W-:Y:S01]  /*38d0*/  FFMA.FTZ R72, R57, R66, R72 ;  /* 0x0000004239487223 */ /* 0x000fe20000010048 */
[----:B-1----:R-:W-:-:S02]  /*38e0*/  HADD2.F32 R62, -RZ, R40.H0_H0 ;  /* 0x20000028ff3e7230 */ /* 0x002fc40000004100 */
[----:B------:R-:W-:Y:S02]  /*38f0*/  HADD2.F32 R64, -RZ, R64.H0_H0 ;  /* 0x20000040ff407230 */ /* 0x000fe40000004100 */
[--C-:B------:R-:W-:Y:S02]  /*3900*/  HADD2.F32 R41, -RZ, R30.reuse.H0_H0 ;  /* 0x2000001eff297230 */ /* 0x100fe40000004100 */
[-C--:B------:R-:W-:Y:S01]  /*3910*/  FFMA.FTZ R40, R68, R25.reuse, R5 ;  /* 0x0000001944287223 */ /* 0x080fe20000010005 */
[-C--:B------:R-:W-:Y:S01]  /*3920*/  FFMA.FTZ R5, R63, R25.reuse, R72 ;  /* 0x000000193f057223 */ /* 0x080fe20000010048 */
[-C--:B------:R-:W-:Y:S01]  /*3930*/  FFMA.FTZ R65, R62, R25.reuse, R65 ;  /* 0x000000193e417223 */ /* 0x080fe20000010041 */
[----:B------:R-:W-:Y:S01]  /*3940*/  FFMA.FTZ R66, R64, R25, R67 ;  /* 0x0000001940427223 */ /* 0x000fe20000010043 */
[----:B------:R-:W-:Y:S02]  /*3950*/  HADD2.F32 R30, -RZ, R30.H1_H1 ;  /* 0x3000001eff1e7230 */ /* 0x000fe40000004100 */
[----:B------:R-:W-:Y:S01]  /*3960*/  FFMA.FTZ R24, R3, R41, RZ ;  /* 0x0000002903187223 */ /* 0x000fe200000100ff */
[----:B------:R-:W-:-:S02]  /*3970*/  HADD2.F32 R25, -RZ, R31.H0_H0 ;  /* 0x2000001fff197230 */ /* 0x000fc40000004100 */
        /* <DEDUP_REMOVED lines=17> */
[--C-:B------:R-:W-:Y:S02]  /*3a90*/  HADD2.F32 R72, -RZ, R23.reuse.H0_H0 ;  /* 0x20000017ff487230 */ /* 0x100fe40000004100 */
[----:B------:R-:W-:Y:S02]  /*3aa0*/  HADD2.F32 R41, -RZ, R23.H1_H1 ;  /* 0x30000017ff297230 */ /* 0x000fe40000004100 */
[----:B------:R-:W-:Y:S02]  /*3ab0*/  FFMA.FTZ R23, R50, R30, R25 ;  /* 0x0000001e32177223 */ /* 0x000fe40000010019 */
[----:B------:R-:W0:Y:S01]  /*3ac0*/  LDS.64 R24, [UR4+0x190] ;  /* 0x00019004ff187984 */ /* 0x000e220008000a00 */
        /* <DEDUP_REMOVED lines=9> */
[-C--:B------:R-:W-:Y:S02]  /*3b60*/  FFMA.FTZ R22, R57, R72.reuse, R30 ;  /* 0x0000004839167223 */ /* 0x080fe4000001001e */
[----:B------:R-:W-:Y:S01]  /*3b70*/  FFMA.FTZ R73, R60, R72, R31 ;  /* 0x000000483c497223 */ /* 0x000fe2000001001f */
[-C--:B------:R-:W-:Y:S01]  /*3b80*/  FFMA.FTZ R30, R68, R41.reuse, R23 ;  /* 0x00000029441e7223 */ /* 0x080fe20000010017 */
[----:B------:R-:W-:Y:S01]  /*3b90*/  FFMA.FTZ R31, R63, R41, R22 ;  /* 0x000000293f1f7223 */ /* 0x000fe20000010016 */
[C---:B------:R-:W-:Y:S01]  /*3ba0*/  FMUL.FTZ R40, R29.reuse, R40 ;  /* 0x000000281d287220 */ /* 0x040fe20000410000 */
[C---:B------:R-:W-:Y:S01]  /*3bb0*/  FMUL.FTZ R5, R28.reuse, R5 ;  /* 0x000000051c057220 */ /* 0x040fe20000410000 */
[----:B------:R-:W1:Y:S01]  /*3bc0*/  LDS.64 R22, [UR4+0x198] ;  /* 0x00019804ff167984 */ /* 0x000e620008000a00 */
[----:B------:R-:W-:Y:S01]  /*3bd0*/  FMUL.FTZ R30, R29, R30 ;  /* 0x0000001e1d1e7220 */ /* 0x000fe20000410000 */
[----:B------:R-:W-:Y:S01]  /*3be0*/  FMUL.FTZ R31, R28, R31 ;  /* 0x0000001f1c1f7220 */ /* 0x000fe20000410000 */
[----:B------:R-:W-:-:S02]  /*3bf0*/  F2FP.F16.F32.PACK_AB R40, RZ, R40 ;  /* 0x00000028ff28723e */ /* 0x000fc400000000ff */
[----:B------:R-:W-:Y:S02]  /*3c00*/  F2FP.F16.F32.PACK_AB R5, RZ, R5 ;  /* 0x00000005ff05723e */ /* 0x000fe400000000ff */
[----:B------:R-:W-:Y:S02]  /*3c10*/  F2FP.F16.F32.PACK_AB R30, RZ, R30 ;  /* 0x0000001eff1e723e */ /* 0x000fe400000000ff */
[----:B------:R-:W-:Y:S01]  /*3c20*/  F2FP.F16.F32.PACK_AB R31, RZ, R31 ;  /* 0x0000001fff1f723e */ /* 0x000fe200000000ff */
[----:B------:R-:W-:Y:S01]  /*3c30*/  FFMA.FTZ R67, R59, R72, R74 ;  /* 0x000000483b437223 */ /* 0x000fe2000001004a */
[----:B------:R-:W-:Y:S01]  /*3c40*/  PRMT R40, R40, 0x5410, R5 ;  /* 0x0000541028287816 */ /* 0x000fe20000000005 */
[----:B------:R-:W-:Y:S01]  /*3c50*/  FMUL.FTZ R65, R18, R65 ;  /* 0x0000004112417220 */ /* 0x000fe20000410000 */
[----:B------:R-:W-:Y:S01]  /*3c60*/  PRMT R5, R30, 0x5410, R31 ;  /* 0x000054101e057816 */ /* 0x000fe2000000001f */
[C---:B------:R-:W-:Y:S01]  /*3c70*/  FMUL.FTZ R66, R17.reuse, R66 ;  /* 0x0000004211427220 */ /* 0x040fe20000410000 */
[-C--:B------:R-:W-:Y:S01]  /*3c80*/  FFMA.FTZ R67, R62, R41.reuse, R67 ;  /* 0x000000293e437223 */ /* 0x080fe20000010043 */
[----:B------:R-:W-:Y:S01]  /*3c90*/  FFMA.FTZ R72, R64, R41, R73 ;  /* 0x0000002940487223 */ /* 0x000fe20000010049 */
[----:B------:R-:W-:Y:S01]  /*3ca0*/  F2FP.F16.F32.PACK_AB R65, RZ, R65 ;  /* 0x00000041ff41723e */ /* 0x000fe200000000ff */
[----:B------:R-:W4:Y:S01]  /*3cb0*/  LDS.64 R30, [UR4+0x10] ;  /* 0x00001004ff1e7984 */ /* 0x000f220008000a00 */
[----:B------:R-:W-:Y:S01]  /*3cc0*/  F2FP.F16.F32.PACK_AB R66, RZ, R66 ;  /* 0x00000042ff42723e */ /* 0x000fe200000000ff */
[----:B------:R-:W-:Y:S01]  /*3cd0*/  FMUL.FTZ R67, R18, R67 ;  /* 0x0000004312437220 */ /* 0x000fe20000410000 */
[----:B------:R-:W-:Y:S01]  /*3ce0*/  FMUL.FTZ R72, R17, R72 ;  /* 0x0000004811487220 */ /* 0x000fe20000410000 */
[----:B------:R-:W-:-:S02]  /*3cf0*/  HFMA2 R35, R5, 1, 1, R35 ;  /* 0x3c003c0005237831 */ /* 0x000fc40000000023 */
[--C-:B0-----:R-:W-:Y:S01]  /*3d00*/  HADD2.F32 R5, -RZ, R24.reuse.H0_H0 ;  /* 0x20000018ff057230 */ /* 0x101fe20000004100 */
[----:B------:R-:W-:Y:S01]  /*3d10*/  PRMT R65, R65, 0x5410, R66 ;  /* 0x0000541041417816 */ /* 0x000fe20000000042 */
[----:B------:R-:W-:Y:S01]  /*3d20*/  HADD2.F32 R24, -RZ, R24.H1_H1 ;  /* 0x30000018ff187230 */ /* 0x000fe20000004100 */
[----:B------:R-:W-:Y:S01]  /*3d30*/  F2FP.F16.F32.PACK_AB R67, RZ, R67 ;  /* 0x00000043ff43723e */ /* 0x000fe200000000ff */
[--C-:B------:R-:W-:Y:S01]  /*3d40*/  HADD2.F32 R41, -RZ, R25.reuse.H0_H0 ;  /* 0x20000019ff297230 */ /* 0x100fe20000004100 */
[----:B------:R-:W-:Y:S01]  /*3d50*/  F2FP.F16.F32.PACK_AB R72, RZ, R72 ;  /* 0x00000048ff48723e */ /* 0x000fe200000000ff */
[----:B------:R-:W-:Y:S02]  /*3d60*/  HADD2.F32 R66, -RZ, R25.H1_H1 ;  /* 0x30000019ff427230 */ /* 0x000fe40000004100 */
[-C--:B------:R-:W-:Y:S01]  /*3d70*/  FFMA.FTZ R25, R0, R5.reuse, RZ ;  /* 0x0000000500197223 */ /* 0x080fe200000100ff */
[----:B------:R-:W-:Y:S01]  /*3d80*/  HFMA2 R37, R40, 1, 1, R37 ;  /* 0x3c003c0028257831 */ /* 0x000fe20000000025 */
[----:B------:R-:W-:Y:S01]  /*3d90*/  PRMT R67, R67, 0x5410, R72 ;  /* 0x0000541043437816 */ /* 0x000fe20000000048 */
[-C--:B------:R-:W-:Y:S01]  /*3da0*/  FFMA.FTZ R40, R3, R5.reuse, RZ ;  /* 0x0000000503287223 */ /* 0x080fe200000100ff */
[-C--:B------:R-:W-:Y:S01]  /*3db0*/  FFMA.FTZ R72, R4, R5.reuse, RZ ;  /* 0x0000000504487223 */ /* 0x080fe200000100ff */
[----:B------:R-:W-:Y:S01]  /*3dc0*/  FFMA.FTZ R25, R42, R24, R25 ;  /* 0x000000182a197223 */ /* 0x000fe20000010019 */
[----:B------:R-:W-:Y:S01]  /*3dd0*/  FFMA.FTZ R5, R2, R5, RZ ;  /* 0x0000000502057223 */ /* 0x000fe200000100ff */
[----:B------:R-:W-:-:S02]  /*3de0*/  HFMA2 R38, R79, 1, 1, R38 ;  /* 0x3c003c004f267831 */ /* 0x000fc40000000026 */
[-C--:B------:R-:W-:Y:S01]  /*3df0*/  FFMA.FTZ R40, R27, R24.reuse, R40 ;  /* 0x000000181b287223 */ /* 0x080fe20000010028 */
[-C--:B------:R-:W-:Y:S01]  /*3e00*/  FFMA.FTZ R72, R43, R24.reuse, R72 ;  /* 0x000000182b487223 */ /* 0x080fe20000010048 */
[----:B------:R-:W-:Y:S01]  /*3e10*/  FFMA.FTZ R5, R44, R24, R5 ;  /* 0x000000182c057223 */ /* 0x000fe20000010005 */
[-C--:B------:R-:W-:Y:S02]  /*3e20*/  FFMA.FTZ R74, R46, R41.reuse, R25 ;  /* 0x000000292e4a7223 */ /* 0x080fe40000010019 */
[----:B------:R-:W0:Y:S01]  /*3e30*/  LDS.64 R24, [UR4+0x18] ;  /* 0x00001804ff187984 */ /* 0x000e220008000a00 */
[-C--:B------:R-:W-:Y:S01]  /*3e40*/  FFMA.FTZ R40, R45, R41.reuse, R40 ;  /* 0x000000292d287223 */ /* 0x080fe20000010028 */
[-C--:B------:R-:W-:Y:S01]  /*3e50*/  FFMA.FTZ R76, R48, R41.reuse, R5 ;  /* 0x00000029304c7223 */ /* 0x080fe20000010005 */
[----:B------:R-:W-:Y:S02]  /*3e60*/  HADD2 R38, R65, R38 ;  /* 0x0000002641267230 */ /* 0x000fe40000000000 */
        /* <DEDUP_REMOVED lines=28> */
[--C-:B------:R-:W-:Y:S02]  /*4030*/  HADD2.F32 R23, -RZ, R31.reuse.H0_H0 ;  /* 0x2000001fff177230 */ /* 0x100fe40000004100 */
[----:B------:R-:W-:Y:S02]  /*4040*/  HADD2.F32 R66, -RZ, R31.H1_H1 ;  /* 0x3000001fff427230 */ /* 0x000fe40000004100 */
[C---:B------:R-:W-:Y:S01]  /*4050*/  FFMA.FTZ R31, R5.reuse, R0, RZ ;  /* 0x00000000051f7223 */ /* 0x040fe200000100ff */
[----:B------:R-:W-:Y:S01]  /*4060*/  FFMA.FTZ R74, R5, R4, RZ ;  /* 0x00000004054a7223 */ /* 0x000fe200000100ff */
[----:B------:R-:W-:-:S02]  /*4070*/  FFMA.FTZ R40, R3, R5, RZ ;  /* 0x0000000503287223 */ /* 0x000fc400000100ff */
[C---:B------:R-:W-:Y:S01]  /*4080*/  FFMA.FTZ R72, R30.reuse, R42, R31 ;  /* 0x0000002a1e487223 */ /* 0x040fe2000001001f */
[----:B------:R-:W-:Y:S01]  /*4090*/  FFMA.FTZ R5, R5, R2, RZ ;  /* 0x0000000205057223 */ /* 0x000fe200000100ff */
[C---:B------:R-:W-:Y:S02]  /*40a0*/  FFMA.FTZ R74, R30.reuse, R43, R74 ;  /* 0x0000002b1e4a7223 */ /* 0x040fe4000001004a */
[----:B------:R-:W-:Y:S01]  /*40b0*/  FFMA.FTZ R31, R23, R46, R72 ;  /* 0x0000002e171f7223 */ /* 0x000fe20000010048 */
[----:B------:R-:W-:Y:S01]  /*40c0*/  FFMA.FTZ R40, R27, R30, R40 ;  /* 0x0000001e1b287223 */ /* 0x000fe20000010028 */
[----:B------:R-:W-:Y:S01]  /*40d0*/  FFMA.FTZ R5, R30, R44, R5 ;  /* 0x0000002c1e057223 */ /* 0x000fe20000010005 */
[--C-:B0-----:R-:W-:Y:S02]  /*40e0*/  HADD2.F32 R30, -RZ, R24.reuse.H0_H0 ;  /* 0x20000018ff1e7230 */ /* 0x101fe40000004100 */
[----:B------:R-:W-:Y:S01]  /*40f0*/  FFMA.FTZ R65, R23, R47, R74 ;  /* 0x0000002f17417223 */ /* 0x000fe2000001004a */
[----:B------:R-:W-:Y:S01]  /*4100*/  FFMA.FTZ R41, R66, R49, R31 ;  /* 0x0000003142297223 */ /* 0x000fe2000001001f */
[----:B------:R-:W-:Y:S01]  /*4110*/  FFMA.FTZ R40, R45, R23, R40 ;  /* 0x000000172d287223 */ /* 0x000fe20000010028 */
[----:B------:R-:W-:Y:S01]  /*4120*/  FFMA.FTZ R72, R23, R48, R5 ;  /* 0x0000003017487223 */ /* 0x000fe20000010005 */
[----:B------:R-:W-:-:S02]  /*4130*/  HADD2.F32 R23, -RZ, R24.H1_H1 ;  /* 0x30000018ff177230 */ /* 0x000fc40000004100 */
[----:B------:R-:W-:Y:S01]  /*4140*/  FFMA.FTZ R65, R66, R70, R65 ;  /* 0x0000004642417223 */ /* 0x000fe20000010041 */
[----:B------:R-:W-:Y:S01]  /*4150*/  FFMA.FTZ R24, R30, R51, R41 ;  /* 0x000000331e187223 */ /* 0x000fe20000010029 */
[----:B------:R-:W-:Y:S01]  /*4160*/  FFMA.FTZ R5, R71, R66, R40 ;  /* 0x0000004247057223 */ /* 0x000fe20000010028 */
[----:B------:R-:W-:Y:S01]  /*4170*/  FFMA.FTZ R72, R66, R69, R72 ;  /* 0x0000004542487223 */ /* 0x000fe20000010048 */
[----:B------:R-:W-:Y:S01]  /*4180*/  FFMA.FTZ R65, R30, R52, R65 ;  /* 0x000000341e417223 */ /* 0x000fe20000010041 */
[--C-:B------:R-:W-:Y:S02]  /*4190*/  HADD2.F32 R40, -RZ, R25.reuse.H0_H0 ;  /* 0x20000019ff287230 */ /* 0x100fe40000004100 */
[C---:B------:R-:W-:Y:S01]  /*41a0*/  FFMA.FTZ R41, R23.reuse, R56, R24 ;  /* 0x0000003817297223 */ /* 0x040fe20000010018 */
[----:B------:R-:W-:Y:S02]  /*41b0*/  HADD2.F32 R31, -RZ, R25.H1_H1 ;  /* 0x30000019ff1f7230 */ /* 0x000fe40000004100 */
[----:B------:R-:W-:Y:S01]  /*41c0*/  FFMA.FTZ R5, R50, R30, R5 ;  /* 0x0000001e32057223 */ /* 0x000fe20000010005 */
[----:B------:R-:W0:Y:S01]  /*41d0*/  LDS.64 R24, [UR4+0x210] ;  /* 0x00021004ff187984 */ /* 0x000e220008000a00 */
[----:B------:R-:W-:Y:S01]  /*41e0*/  FFMA.FTZ R66, R30, R53, R72 ;  /* 0x000000351e427223 */ /* 0x000fe20000010048 */
[----:B------:R-:W-:Y:S01]  /*41f0*/  FFMA.FTZ R72, R23, R58, R65 ;  /* 0x0000003a17487223 */ /* 0x000fe20000010041 */
[----:B------:R-:W-:-:S02]  /*4200*/  FFMA.FTZ R30, R54, R23, R5 ;  /* 0x00000017361e7223 */ /* 0x000fc40000010005 */
[----:B------:R-:W-:Y:S01]  /*4210*/  FFMA.FTZ R23, R23, R61, R66 ;  /* 0x0000003d17177223 */ /* 0x000fe20000010042 */
[C---:B------:R-:W-:Y:S01]  /*4220*/  FFMA.FTZ R72, R40.reuse, R59, R72 ;  /* 0x0000003b28487223 */ /* 0x040fe20000010048 */
[C---:B------:R-:W-:Y:S02]  /*4230*/  FFMA.FTZ R66, R40.reuse, R57, R41 ;  /* 0x0000003928427223 */ /* 0x040fe40000010029 */
[----:B------:R-:W-:Y:S01]  /*4240*/  FFMA.FTZ R41, R40, R60, R23 ;  /* 0x0000003c28297223 */ /* 0x000fe20000010017 */
[----:B------:R-:W-:Y:S01]  /*4250*/  FFMA.FTZ R23, R31, R62, R72 ;  /* 0x0000003e1f177223 */ /* 0x000fe20000010048 */
[----:B------:R-:W-:Y:S01]  /*4260*/  FFMA.FTZ R5, R55, R40, R30 ;  /* 0x0000002837057223 */ /* 0x000fe2000001001e */
[----:B------:R-:W-:Y:S02]  /*4270*/  FMUL.FTZ R22, R17, R22 ;  /* 0x0000001611167220 */ /* 0x000fe40000410000 */
[----:B------:R-:W-:Y:S01]  /*4280*/  FMUL.FTZ R23, R18, R23 ;  /* 0x0000001712177220 */ /* 0x000fe20000410000 */
[----:B------:R-:W-:Y:S01]  /*4290*/  FFMA.FTZ R30, R68, R31, R5 ;  /* 0x0000001f441e7223 */ /* 0x000fe20000010005 */
[C---:B------:R-:W-:Y:S01]  /*42a0*/  FFMA.FTZ R5, R31.reuse, R63, R66 ;  /* 0x0000003f1f057223 */ /* 0x040fe20000010042 */
[----:B------:R-:W-:Y:S01]  /*42b0*/  FFMA.FTZ R40, R31, R64, R41 ;  /* 0x000000401f287223 */ /* 0x000fe20000010029 */
[----:B------:R-:W-:-:S02]  /*42c0*/  F2FP.F16.F32.PACK_AB R41, RZ, R22 ;  /* 0x00000016ff29723e */ /* 0x000fc400000000ff */
[----:B------:R-:W-:Y:S02]  /*42d0*/  F2FP.F16.F32.PACK_AB R31, RZ, R23 ;  /* 0x00000017ff1f723e */ /* 0x000fe400000000ff */
[----:B------:R-:W1:Y:S01]  /*42e0*/  LDS.64 R22, [UR4+0x218] ;  /* 0x00021804ff167984 */ /* 0x000e620008000a00 */
[----:B------:R-:W-:Y:S01]  /*42f0*/  FMUL.FTZ R40, R17, R40 ;  /* 0x0000002811287220 */ /* 0x000fe20000410000 */
[----:B------:R-:W-:Y:S01]  /*4300*/  FMUL.FTZ R30, R29, R30 ;  /* 0x0000001e1d1e7220 */ /* 0x000fe20000410000 */
[----:B------:R-:W-:-:S03]  /*4310*/  FMUL.FTZ R5, R28, R5 ;  /* 0x000000051c057220 */ /* 0x000fc60000410000 */
[----:B------:R-:W-:Y:S01]  /*4320*/  F2FP.F16.F32.PACK_AB R40, RZ, R40 ;  /* 0x00000028ff28723e */ /* 0x000fe200000000ff */
[----:B------:R-:W-:Y:S01]  /*4330*/  FMUL.FTZ R76, R29, R76 ;  /* 0x0000004c1d4c7220 */ /* 0x000fe20000410000 */
[----:B------:R-:W-:Y:S01]  /*4340*/  FMUL.FTZ R67, R28, R67 ;  /* 0x000000431c437220 */ /* 0x000fe20000410000 */
[----:B------:R-:W-:Y:S01]  /*4350*/  FMUL.FTZ R73, R18, R73 ;  /* 0x0000004912497220 */ /* 0x000fe20000410000 */
[----:B------:R-:W-:Y:S02]  /*4360*/  PRMT R31, R31, 0x5410, R40 ;  /* 0x000054101f1f7816 */ /* 0x000fe40000000028 */
[----:B------:R-:W-:Y:S02]  /*4370*/  F2FP.F16.F32.PACK_AB R30, RZ, R30 ;  /* 0x0000001eff1e723e */ /* 0x000fe400000000ff */
[----:B------:R-:W-:Y:S01]  /*4380*/  F2FP.F16.F32.PACK_AB R5, RZ, R5 ;  /* 0x00000005ff05723e */ /* 0x000fe200000000ff */
[----:B------:R-:W-:Y:S01]  /*4390*/  HADD2 R16, R31, R16 ;  /* 0x000000101f107230 */ /* 0x000fe20000000000 */
[----:B------:R-:W-:-:S02]  /*43a0*/  F2FP.F16.F32.PACK_AB R76, RZ, R76 ;  /* 0x0000004cff4c723e */ /* 0x000fc400000000ff */
[----:B------:R-:W-:Y:S01]  /*43b0*/  F2FP.F16.F32.PACK_AB R67, RZ, R67 ;  /* 0x00000043ff43723e */ /* 0x000fe200000000ff */
[--C-:B0-----:R-:W-:Y:S01]  /*43c0*/  HADD2.F32 R31, -RZ, R24.reuse.H0_H0 ;  /* 0x20000018ff1f7230 */ /* 0x101fe20000004100 */
[----:B------:R-:W-:Y:S02]  /*43d0*/  F2FP.F16.F32.PACK_AB R73, RZ, R73 ;  /* 0x00000049ff49723e */ /* 0x000fe400000000ff */
[----:B------:R-:W-:Y:S02]  /*43e0*/  PRMT R30, R30, 0x5410, R5 ;  /* 0x000054101e1e7816 */ /* 0x000fe40000000005 */
[----:B--2---:R-:W-:Y:S01]  /*43f0*/  LEA.HI R65, R12, 0xffffff80, RZ, 0x8 ;  /* 0xffffff800c417811 */ /* 0x004fe200078f40ff */
[----:B------:R-:W-:Y:S01]  /*4400*/  HADD2.F32 R24, -RZ, R24.H1_H1 ;  /* 0x30000018ff187230 */ /* 0x000fe20000004100 */
[----:B------:R-:W-:Y:S01]  /*4410*/  PRMT R76, R76, 0x5410, R67 ;  /* 0x000054104c4c7816 */ /* 0x000fe20000000043 */
[--C-:B------:R-:W-:Y:S01]  /*4420*/  HADD2.F32 R66, -RZ, R25.reuse.H1_H1 ;  /* 0x30000019ff427230 */ /* 0x100fe20000004100 */
[----:B------:R-:W-:Y:S01]  /*4430*/  PRMT R73, R73, 0x5410, R41 ;  /* 0x0000541049497816 */ /* 0x000fe20000000029 */
[----:B------:R-:W-:-:S02]  /*4440*/  HADD2.F32 R41, -RZ, R25.H0_H0 ;  /* 0x20000019ff297230 */ /* 0x000fc40000004100 */
[----:B------:R-:W-:Y:S02]  /*4450*/  HFMA2 R36, R30, 1, 1, R36 ;  /* 0x3c003c001e247831 */ /* 0x000fe40000000024 */
[-C--:B------:R-:W-:Y:S01]  /*4460*/  FFMA.FTZ R25, R0, R31.reuse, RZ ;  /* 0x0000001f00197223 */ /* 0x080fe200000100ff */
[----:B------:R0:W-:Y:S01]  /*4470*/  I2F.F16 R5, R65 ;  /* 0x0000004100057306 */ /* 0x0001e20000200c00 */
[-C--:B------:R-:W-:Y:S01]  /*4480*/  FFMA.FTZ R30, R3, R31.reuse, RZ ;  /* 0x0000001f031e7223 */ /* 0x080fe200000100ff */
[-C--:B------:R-:W-:Y:S01]  /*4490*/  FFMA.FTZ R72, R4, R31.reuse, RZ ;  /* 0x0000001f04487223 */ /* 0x080fe200000100ff */
[----:B------:R-:W-:Y:S02]  /*44a0*/  HFMA2 R34, R76, 1, 1, R34 ;  /* 0x3c003c004c227831 */ /* 0x000fe40000000022 */
[-C--:B------:R-:W-:Y:S01]  /*44b0*/  FFMA.FTZ R30, R27, R24.reuse, R30 ;  /* 0x000000181b1e7223 */ /* 0x080fe2000001001e */
[-C--:B------:R-:W-:Y:S01]  /*44c0*/  FFMA.FTZ R76, R43, R24.reuse, R72 ;  /* 0x000000182b4c7223 */ /* 0x080fe20000010048 */
[----:B0-----:R-:W-:Y:S01]  /*44d0*/  FFMA.FTZ R65, R2, R31, RZ ;  /* 0x0000001f02417223 */ /* 0x001fe200000100ff */
[----:B------:R-:W-:-:S03]  /*44e0*/  FFMA.FTZ R31, R42, R24, R25 ;  /* 0x000000182a1f7223 */ /* 0x000fc60000010019 */
[----:B------:R-:W-:Y:S01]  /*44f0*/  FFMA.FTZ R65, R44, R24, R65 ;  /* 0x000000182c417223 */ /* 0x000fe20000010041 */
[-C--:B------:R-:W-:Y:S01]  /*4500*/  FFMA.FTZ R74, R46, R41.reuse, R31 ;  /* 0x000000292e4a7223 */ /* 0x080fe2000001001f */
[----:B------:R-:W0:Y:S01]  /*4510*/  LDS.64 R24, [UR4+0x290] ;  /* 0x00029004ff187984 */ /* 0x000e220008000a00 */
[-C--:B------:R-:W-:Y:S01]  /*4520*/  FFMA.FTZ R72, R45, R41.reuse, R30 ;  /* 0x000000292d487223 */ /* 0x080fe2000001001e */
[-C--:B------:R-:W-:Y:S01]  /*4530*/  FFMA.FTZ R31, R47, R41.reuse, R76 ;  /* 0x000000292f1f7223 */ /* 0x080fe2000001004c */
[----:B------:R-:W-:Y:S02]  /*4540*/  FFMA.FTZ R76, R48, R41, R65 ;  /* 0x00000029304c7223 */ /* 0x000fe40000010041 */
[-C--:B------:R-:W-:Y:S01]  /*4550*/  FFMA.FTZ R41, R71, R66.reuse, R72 ;  /* 0x0000004247297223 */ /* 0x080fe20000010048 */
[-C--:B------:R-:W-:Y:S01]  /*4560*/  FFMA.FTZ R72, R49, R66.reuse, R74 ;  /* 0x0000004231487223 */ /* 0x080fe2000001004a */
[-C--:B------:R-:W-:Y:S01]  /*4570*/  FFMA.FTZ R65, R70, R66.reuse, R31 ;  /* 0x0000004246417223 */ /* 0x080fe2000001001f */
[----:B------:R-:W-:Y:S01]  /*4580*/  FFMA.FTZ R76, R69, R66, R76 ;  /* 0x00000042454c7223 */ /* 0x000fe2000001004c */
[----:B-1----:R-:W-:-:S02]  /*4590*/  HADD2.F32 R66, -RZ, R22.H0_H0 ;  /* 0x20000016ff427230 */ /* 0x002fc40000004100 */
[----:B------:R-:W-:Y:S01]  /*45a0*/  HADD2 R33, R73, R33 ;  /* 0x0000002149217230 */ /* 0x000fe20000000000 */
[----:B------:R-:W-:Y:S01]  /*45b0*/  LEA.HI R73, R14, 0xffffff80, RZ, 0x8 ;  /* 0xffffff800e497811 */ /* 0x000fe200078f40ff */
[----:B------:R-:W-:Y:S01]  /*45c0*/  HADD2.F32 R67, -RZ, R22.H1_H1 ;  /* 0x30000016ff437230 */ /* 0x000fe20000004100 */
[----:B------:R-:W-:Y:S01]  /*45d0*/  LOP3.LUT R22, R13, 0xff, RZ, 0xc0, !PT ;  /* 0x000000ff0d167812 */ /* 0x000fe200078ec0ff */
[--C-:B------:R-:W-:Y:S02]  /*45e0*/  HADD2.F32 R74, -RZ, R23.reuse.H0_H0 ;  /* 0x20000017ff4a7230 */ /* 0x100fe40000004100 */
[----:B------:R-:W-:Y:S02]  /*45f0*/  HADD2.F32 R77, -RZ, R23.H1_H1 ;  /* 0x30000017ff4d7230 */ /* 0x000fe40000004100 */
[-C--:B------:R-:W-:Y:S01]  /*4600*/  FFMA.FTZ R23, R51, R66.reuse, R72 ;  /* 0x0000004233177223 */ /* 0x080fe20000010048 */
[----:B------:R1:W-:Y:S01]  /*4610*/  I2F.F16 R30, R73 ;  /* 0x00000049001e7306 */ /* 0x0003e20000200c00 */
[-C--:B------:R-:W-:Y:S01]  /*4620*/  FFMA.FTZ R41, R50, R66.reuse, R41 ;  /* 0x0000004232297223 */ /* 0x080fe20000010029 */
[----:B------:R-:W-:Y:S01]  /*4630*/  IADD3 R79, PT, PT, R22, -0x80, RZ ;  /* 0xffffff80164f7810 */ /* 0x000fe20007ffe0ff */
[-C--:B-1----:R-:W-:Y:S01]  /*4640*/  FFMA.FTZ R73, R52, R66.reuse, R65 ;  /* 0x0000004234497223 */ /* 0x082fe20000010041 */
[----:B------:R-:W-:Y:S01]  /*4650*/  FFMA.FTZ R66, R53, R66, R76 ;  /* 0x0000004235427223 */ /* 0x000fe2000001004c */
[----:B------:R-:W-:-:S02]  /*4660*/  FFMA.FTZ R76, R56, R67, R23 ;  /* 0x00000043384c7223 */ /* 0x000fc40000010017 */
[----:B------:R-:W1:Y:S01]  /*4670*/  LDS.64 R22, [UR4+0x298] ;  /* 0x00029804ff167984 */ /* 0x000e620008000a00 */
[----:B------:R-:W-:Y:S01]  /*4680*/  FFMA.FTZ R72, R54, R67, R41 ;  /* 0x0000004336487223 */ /* 0x000fe20000010029 */
[----:B------:R-:W-:-:S03]  /*4690*/  LOP3.LUT R75, R15, 0xff, RZ, 0xc0, !PT ;  /* 0x000000ff0f4b7812 */ /* 0x000fc600078ec0ff */
[-C--:B------:R-:W-:Y:S01]  /*46a0*/  FFMA.FTZ R41, R55, R74.reuse, R72 ;  /* 0x0000004a37297223 */ /* 0x080fe20000010048 */
[-C--:B------:R-:W-:Y:S01]  /*46b0*/  FFMA.FTZ R72, R57, R74.reuse, R76 ;  /* 0x0000004a39487223 */ /* 0x080fe2000001004c */
[-C--:B------:R-:W-:Y:S01]  /*46c0*/  FFMA.FTZ R78, R58, R67.reuse, R73 ;  /* 0x000000433a4e7223 */ /* 0x080fe20000010049 */
[----:B------:R-:W-:Y:S01]  /*46d0*/  FFMA.FTZ R67, R61, R67, R66 ;  /* 0x000000433d437223 */ /* 0x000fe20000010042 */
[----:B------:R-:W-:Y:S01]  /*46e0*/  FFMA.FTZ R76, R68, R77, R41 ;  /* 0x0000004d444c7223 */ /* 0x000fe20000010029 */
[--C-:B0-----:R-:W-:Y:S01]  /*46f0*/  HADD2.F32 R41, -RZ, R24.reuse.H0_H0 ;  /* 0x20000018ff297230 */ /* 0x101fe20000004100 */
[----:B------:R-:W-:Y:S01]  /*4700*/  IADD3 R80, PT, PT, R75, -0x80, RZ ;  /* 0xffffff804b507810 */ /* 0x000fe20007ffe0ff */
[-C--:B------:R-:W-:Y:S01]  /*4710*/  FFMA.FTZ R73, R59, R74.reuse, R78 ;  /* 0x0000004a3b497223 */ /* 0x080fe2000001004e */
[----:B------:R-:W-:Y:S01]  /*4720*/  LOP3.LUT R75, R12, 0xff, RZ, 0xc0, !PT ;  /* 0x000000ff0c4b7812 */ /* 0x000fe200078ec0ff */
[----:B------:R-:W-:Y:S01]  /*4730*/  FFMA.FTZ R67, R60, R74, R67 ;  /* 0x0000004a3c437223 */ /* 0x000fe20000010043 */
[----:B------:R-:W-:-:S02]  /*4740*/  HADD2.F32 R24, -RZ, R24.H1_H1 ;  /* 0x30000018ff187230 */ /* 0x000fc40000004100 */
[-C--:B------:R-:W-:Y:S01]  /*4750*/  FFMA.FTZ R78, R3, R41.reuse, RZ ;  /* 0x00000029034e7223 */ /* 0x080fe200000100ff */
[----:B------:R0:W2:Y:S01]  /*4760*/  I2F.F16 R65, R79 ;  /* 0x0000004f00417306 */ /* 0x0000a20000200c00 */
[-C--:B------:R-:W-:Y:S01]  /*4770*/  FFMA.FTZ R3, R0, R41.reuse, RZ ;  /* 0x0000002900037223 */ /* 0x080fe200000100ff */
[-C--:B------:R-:W-:Y:S01]  /*4780*/  FFMA.FTZ R4, R4, R41.reuse, RZ ;  /* 0x0000002904047223 */ /* 0x080fe200000100ff */
[----:B------:R-:W-:Y:S01]  /*4790*/  FFMA.FTZ R41, R2, R41, RZ ;  /* 0x0000002902297223 */ /* 0x000fe200000100ff */
[-C--:B------:R-:W-:Y:S01]  /*47a0*/  FFMA.FTZ R73, R62, R77.reuse, R73 ;  /* 0x0000004d3e497223 */ /* 0x080fe20000010049 */
[-C--:B------:R-:W-:Y:S01]  /*47b0*/  FFMA.FTZ R74, R64, R77.reuse, R67 ;  /* 0x0000004d404a7223 */ /* 0x080fe20000010043 */
[----:B------:R-:W-:Y:S01]  /*47c0*/  FFMA.FTZ R78, R27, R24, R78 ;  /* 0x000000181b4e7223 */ /* 0x000fe2000001004e */
[----:B0-----:R-:W-:Y:S01]  /*47d0*/  IADD3 R79, PT, PT, R75, -0x80, RZ ;  /* 0xffffff804b4f7810 */ /* 0x001fe20007ffe0ff */
[----:B------:R-:W-:Y:S01]  /*47e0*/  FFMA.FTZ R75, R63, R77, R72 ;  /* 0x0000004d3f4b7223 */ /* 0x000fe20000010048 */
[----:B------:R-:W-:-:S02]  /*47f0*/  HADD2.F32 R77, -RZ, R25.H0_H0 ;  /* 0x20000019ff4d7230 */ /* 0x000fc40000004100 */
[-C--:B------:R-:W-:Y:S01]  /*4800*/  FFMA.FTZ R3, R42, R24.reuse, R3 ;  /* 0x000000182a037223 */ /* 0x080fe20000010003 */
[-C--:B------:R-:W-:Y:S01]  /*4810*/  FFMA.FTZ R4, R43, R24.reuse, R4 ;  /* 0x000000182b047223 */ /* 0x080fe20000010004 */
[----:B------:R-:W-:Y:S01]  /*4820*/  FFMA.FTZ R41, R44, R24, R41 ;  /* 0x000000182c297223 */ /* 0x000fe20000010029 */
[----:B------:R0:W4:Y:S01]  /*4830*/  I2F.F16 R66, R80 ;  /* 0x0000005000427306 */ /* 0x0001220000200c00 */
[----:B---3--:R-:W-:Y:S01]  /*4840*/  LEA.HI R0, R8, 0xffffff80, RZ, 0x8 ;  /* 0xffffff8008007811 */ /* 0x008fe200078f40ff */
[-C--:B------:R-:W-:Y:S01]  /*4850*/  FFMA.FTZ R78, R45, R77.reuse, R78 ;  /* 0x0000004d2d4e7223 */ /* 0x080fe2000001004e */
[-C--:B------:R-:W-:Y:S01]  /*4860*/  FFMA.FTZ R46, R46, R77.reuse, R3 ;  /* 0x0000004d2e2e7223 */ /* 0x080fe20000010003 */
[-C--:B------:R-:W-:Y:S01]  /*4870*/  FFMA.FTZ R47, R47, R77.reuse, R4 ;  /* 0x0000004d2f2f7223 */ /* 0x080fe20000010004 */
[----:B------:R-:W-:Y:S01]  /*4880*/  FFMA.FTZ R48, R48, R77, R41 ;  /* 0x0000004d30307223 */ /* 0x000fe20000010029 */
[----:B0-----:R-:W-:Y:S02]  /*4890*/  HADD2.F32 R80, -RZ, R25.H1_H1 ;  /* 0x30000019ff507230 */ /* 0x001fe40000004100 */
[----:B------:R1:W-:Y:S01]  /*48a0*/  I2F.F16 R24, R0 ;  /* 0x0000000000187306 */ /* 0x0003e20000200c00 */
[----:B------:R-:W-:-:S02]  /*48b0*/  SHF.R.U32.HI R2, RZ, 0x8, R12 ;  /* 0x00000008ff027819 */ /* 0x000fc4000001160c */
[-C--:B------:R-:W-:Y:S01]  /*48c0*/  FFMA.FTZ R71, R71, R80.reuse, R78 ;  /* 0x0000005047477223 */ /* 0x080fe2000001004e */
[-C--:B------:R-:W-:Y:S01]  /*48d0*/  FFMA.FTZ R46, R49, R80.reuse, R46 ;  /* 0x00000050312e7223 */ /* 0x080fe2000001002e */
[-C--:B------:R-:W-:Y:S01]  /*48e0*/  FFMA.FTZ R47, R70, R80.reuse, R47 ;  /* 0x00000050462f7223 */ /* 0x080fe2000001002f */
[----:B------:R-:W-:Y:S01]  /*48f0*/  FFMA.FTZ R48, R69, R80, R48 ;  /* 0x0000005045307223 */ /* 0x000fe20000010030 */
[--C-:B-1----:R-:W-:Y:S02]  /*4900*/  HADD2.F32 R0, -RZ, R22.reuse.H0_H0 ;  /* 0x20000016ff007230 */ /* 0x102fe40000004100 */
[----:B------:R-:W-:Y:S01]  /*4910*/  HADD2.F32 R3, -RZ, R22.H1_H1 ;  /* 0x30000016ff037230 */ /* 0x000fe20000004100 */
[----:B------:R-:W-:Y:S02]  /*4920*/  SHF.R.U32.HI R22, RZ, 0x8, R13 ;  /* 0x00000008ff167819 */ /* 0x000fe4000001160d */
[-C--:B------:R-:W-:Y:S01]  /*4930*/  FFMA.FTZ R71, R50, R0.reuse, R71 ;  /* 0x0000000032477223 */ /* 0x080fe20000010047 */
[-C--:B------:R-:W-:Y:S01]  /*4940*/  FFMA.FTZ R51, R51, R0.reuse, R46 ;  /* 0x0000000033337223 */ /* 0x080fe2000001002e */
[-C--:B------:R-:W-:Y:S01]  /*4950*/  FFMA.FTZ R47, R52, R0.reuse, R47 ;  /* 0x00000000342f7223 */ /* 0x080fe2000001002f */
[----:B------:R-:W-:Y:S01]  /*4960*/  FFMA.FTZ R48, R53, R0, R48 ;  /* 0x0000000035307223 */ /* 0x000fe20000010030 */
[----:B------:R-:W-:Y:S01]  /*4970*/  LOP3.LUT R4, R2, 0xff, RZ, 0xc0, !PT ;  /* 0x000000ff02047812 */ /* 0x000fe200078ec0ff */
[--C-:B------:R-:W-:Y:S01]  /*4980*/  HADD2.F32 R2, -RZ, R23.reuse.H0_H0 ;  /* 0x20000017ff027230 */ /* 0x100fe20000004100 */
[----:B------:R-:W-:Y:S01]  /*4990*/  LOP3.LUT R22, R22, 0xff, RZ, 0xc0, !PT ;  /* 0x000000ff16167812 */ /* 0x000fe200078ec0ff */
[-C--:B------:R-:W-:Y:S01]  /*49a0*/  FFMA.FTZ R54, R54, R3.reuse, R71 ;  /* 0x0000000336367223 */ /* 0x080fe20000010047 */
[-C--:B------:R-:W-:Y:S01]  /*49b0*/  FFMA.FTZ R56, R56, R3.reuse, R51 ;  /* 0x0000000338387223 */ /* 0x080fe20000010033 */
        /* <DEDUP_REMOVED lines=8> */
[----:B------:R-:W-:Y:S01]  /*4a40*/  IMAD.WIDE R120, R111, 0x4, R20 ;  /* 0x000000046f787825 */ /* 0x000fe200078e0214 */
[----:B------:R0:W-:Y:S03]  /*4a50*/  I2F.F16 R44, R22 ;  /* 0x00000016002c7306 */ /* 0x0001e60000200c00 */
[-C--:B------:R-:W-:Y:S01]  /*4a60*/  FFMA.FTZ R68, R68, R23.reuse, R55 ;  /* 0x0000001744447223 */ /* 0x080fe20000010037 */
[-C--:B------:R-:W-:Y:S01]  /*4a70*/  FFMA.FTZ R63, R63, R23.reuse, R56 ;  /* 0x000000173f3f7223 */ /* 0x080fe20000010038 */
[-C--:B------:R-:W-:Y:S01]  /*4a80*/  FFMA.FTZ R59, R62, R23.reuse, R59 ;  /* 0x000000173e3b7223 */ /* 0x080fe2000001003b */
[----:B------:R-:W-:-:S02]  /*4a90*/  FFMA.FTZ R64, R64, R23, R3 ;  /* 0x0000001740407223 */ /* 0x000fc40000010003 */
[----:B------:R-:W1:Y:S04]  /*4aa0*/  LDS.64 R2, [UR4+0xa0] ;  /* 0x0000a004ff027984 */ /* 0x000e680008000a00 */
[----:B0-----:R0:W3:Y:S01]  /*4ab0*/  LDG.E.128.CONSTANT R20, desc[UR8][R120.64] ;  /* 0x0000000878147981 */ /* 0x0010e2000c1e9d00 */
[----:B------:R-:W-:Y:S02]  /*4ac0*/  SHF.R.U32.HI R0, RZ, 0x8, R14 ;  /* 0x00000008ff007819 */ /* 0x000fe4000001160e */
[----:B------:R-:W-:Y:S02]  /*4ad0*/  IADD3 R4, PT, PT, R4, -0x80, RZ ;  /* 0xffffff8004047810 */ /* 0x000fe40007ffe0ff */
[----:B------:R-:W-:Y:S02]  /*4ae0*/  LOP3.LUT R0, R0, 0xff, RZ, 0xc0, !PT ;  /* 0x000000ff00007812 */ /* 0x000fe400078ec0ff */
[----:B------:R-:W-:Y:S01]  /*4af0*/  LOP3.LUT R72, R14, 0xff, RZ, 0xc0, !PT ;  /* 0x000000ff0e487812 */ /* 0x000fe200078ec0ff */
[----:B------:R5:W-:Y:S01]  /*4b00*/  I2F.F16 R43, R4 ;  /* 0x00000004002b7306 */ /* 0x000be20000200c00 */
[----:B------:R-:W-:-:S02]  /*4b10*/  LEA.HI R31, R15, 0xffffff80, RZ, 0x8 ;  /* 0xffffff800f1f7811 */ /* 0x000fc400078f40ff */
[----:B------:R-:W-:Y:S02]  /*4b20*/  IADD3 R0, PT, PT, R0, -0x80, RZ ;  /* 0xffffff8000007810 */ /* 0x000fe40007ffe0ff */
[----:B------:R-:W-:Y:S02]  /*4b30*/  SHF.R.U32.HI R12, RZ, 0x10, R12 ;  /* 0x00000010ff0c7819 */ /* 0x000fe4000001160c */
[----:B------:R-:W-:Y:S02]  /*4b40*/  SHF.R.U32.HI R14, RZ, 0x10, R14 ;  /* 0x00000010ff0e7819 */ /* 0x000fe4000001160e */
[--C-:B-----5:R-:W-:Y:S02]  /*4b50*/  SHF.R.U32.HI R4, RZ, 0x8, R15.reuse ;  /* 0x00000008ff047819 */ /* 0x120fe4000001160f */
[----:B------:R-:W-:Y:S02]  /*4b60*/  SHF.R.U32.HI R15, RZ, 0x10, R15 ;  /* 0x00000010ff0f7819 */ /* 0x000fe4000001160f */
[----:B------:R-:W-:Y:S01]  /*4b70*/  IADD3 R72, PT, PT, R72, -0x80, RZ ;  /* 0xffffff8048487810 */ /* 0x000fe20007ffe0ff */
[----:B------:R5:W-:Y:S01]  /*4b80*/  I2F.F16 R45, R0 ;  /* 0x00000000002d7306 */ /* 0x000be20000200c00 */
[----:B------:R-:W-:-:S02]  /*4b90*/  LEA.HI R40, R13, 0xffffff80, RZ, 0x8 ;  /* 0xffffff800d287811 */ /* 0x000fc400078f40ff */
[----:B------:R-:W-:Y:S02]  /*4ba0*/  LOP3.LUT R12, R12, 0xff, RZ, 0xc0, !PT ;  /* 0x000000ff0c0c7812 */ /* 0x000fe400078ec0ff */
[----:B------:R-:W-:Y:S02]  /*4bb0*/  LOP3.LUT R14, R14, 0xff, RZ, 0xc0, !PT ;  /* 0x000000ff0e0e7812 */ /* 0x000fe400078ec0ff */
[----:B------:R-:W-:Y:S01]  /*4bc0*/  LOP3.LUT R15, R15, 0xff, RZ, 0xc0, !PT ;  /* 0x000000ff0f0f7812 */ /* 0x000fe200078ec0ff */
[----:B------:R-:W-:Y:S01]  /*4bd0*/  FMUL.FTZ R68, R29, R68 ;  /* 0x000000441d447220 */ /* 0x000fe20000410000 */
[----:B------:R-:W-:Y:S01]  /*4be0*/  LOP3.LUT R4, R4, 0xff, RZ, 0xc0, !PT ;  /* 0x000000ff04047812 */ /* 0x000fe200078ec0ff */
[----:B------:R-:W-:Y:S01]  /*4bf0*/  FMUL.FTZ R63, R28, R63 ;  /* 0x0000003f1c3f7220 */ /* 0x000fe20000410000 */
[----:B------:R-:W-:Y:S02]  /*4c00*/  SHF.R.U32.HI R13, RZ, 0x10, R13 ;  /* 0x00000010ff0d7819 */ /* 0x000fe4000001160d */
[----:B-----5:R-:W-:Y:S01]  /*4c10*/  LOP3.LUT R0, R8, 0xff, RZ, 0xc0, !PT ;  /* 0x000000ff08007812 */ /* 0x020fe200078ec0ff */
[----:B------:R-:W-:Y:S01]  /*4c20*/  FMUL.FTZ R73, R18, R73 ;  /* 0x0000004912497220 */ /* 0x000fe20000410000 */
[----:B------:R-:W-:Y:S01]  /*4c30*/  FMUL.FTZ R74, R17, R74 ;  /* 0x0000004a114a7220 */ /* 0x000fe20000410000 */
[----:B------:R-:W5:Y:S01]  /*4c40*/  I2F.F16 R67, R79 ;  /* 0x0000004f00437306 */ /* 0x000f620000200c00 */
[----:B------:R-:W-:-:S02]  /*4c50*/  IADD3 R12, PT, PT, R12, -0x80, RZ ;  /* 0xffffff800c0c7810 */ /* 0x000fc40007ffe0ff */
[----:B------:R-:W-:Y:S02]  /*4c60*/  IADD3 R14, PT, PT, R14, -0x80, RZ ;  /* 0xffffff800e0e7810 */ /* 0x000fe40007ffe0ff */
[----:B------:R-:W-:Y:S02]  /*4c70*/  IADD3 R15, PT, PT, R15, -0x80, RZ ;  /* 0xffffff800f0f7810 */ /* 0x000fe40007ffe0ff */
[----:B------:R-:W-:Y:S01]  /*4c80*/  IADD3 R4, PT, PT, R4, -0x80, RZ ;  /* 0xffffff8004047810 */ /* 0x000fe20007ffe0ff */
[----:B------:R-:W0:Y:S01]  /*4c90*/  I2F.F16 R72, R72 ;  /* 0x0000004800487306 */ /* 0x000e220000200c00 */
[----:B------:R-:W-:Y:S02]  /*4ca0*/  LOP3.LUT R13, R13, 0xff, RZ, 0xc0, !PT ;  /* 0x000000ff0d0d7812 */ /* 0x000fe400078ec0ff */
[----:B------:R-:W-:Y:S02]  /*4cb0*/  IADD3 R0, PT, PT, R0, -0x80, RZ ;  /* 0xffffff8000007810 */ /* 0x000fe40007ffe0ff */
[----:B------:R-:W-:-:S02]  /*4cc0*/  F2FP.F16.F32.PACK_AB R68, RZ, R68 ;  /* 0x00000044ff44723e */ /* 0x000fc400000000ff */
[----:B------:R-:W-:Y:S01]  /*4cd0*/  F2FP.F16.F32.PACK_AB R63, RZ, R63 ;  /* 0x0000003fff3f723e */ /* 0x000fe200000000ff */
[----:B------:R2:W-:Y:S01]  /*4ce0*/  I2F.F16 R47, R12 ;  /* 0x0000000c002f7306 */ /* 0x0005e20000200c00 */
[----:B------:R-:W-:Y:S02]  /*4cf0*/  F2FP.F16.F32.PACK_AB R73, RZ, R73 ;  /* 0x00000049ff49723e */ /* 0x000fe400000000ff */
[----:B------:R-:W-:Y:S02]  /*4d00*/  F2FP.F16.F32.PACK_AB R74, RZ, R74 ;  /* 0x0000004aff4a723e */ /* 0x000fe400000000ff */
[----:B------:R-:W-:-:S03]  /*4d10*/  IADD3 R13, PT, PT, R13, -0x80, RZ ;  /* 0xffffff800d0d7810 */ /* 0x000fc60007ffe0ff */
[----:B------:R1:W-:Y:S01]  /*4d20*/  I2F.F16 R49, R14 ;  /* 0x0000000e00317306 */ /* 0x0003e20000200c00 */
[----:B--2---:R-:W-:Y:S02]  /*4d30*/  LOP3.LUT R12, R10, 0xff, RZ, 0xc0, !PT ;  /* 0x000000ff0a0c7812 */ /* 0x004fe400078ec0ff */
[----:B------:R-:W-:-:S05]  /*4d40*/  PRMT R68, R68, 0x5410, R63 ;  /* 0x0000541044447816 */ /* 0x000fca000000003f */
[----:B------:R2:W-:Y:S01]  /*4d50*/  I2F.F16 R50, R15 ;  /* 0x0000000f00327306 */ /* 0x0005e20000200c00 */
[----:B-1----:R-:W-:Y:S01]  /*4d60*/  HADD2.F32 R14, -RZ, R2.H1_H1 ;  /* 0x30000002ff0e7230 */ /* 0x002fe20000004100 */
[----:B------:R-:W-:Y:S01]  /*4d70*/  LEA.HI R25, R9, 0xffffff80, RZ, 0x8 ;  /* 0xffffff8009197811 */ /* 0x000fe200078f40ff */
[----:B------:R-:W-:Y:S01]  /*4d80*/  HADD2.F32 R51, -RZ, R3.H0_H0 ;  /* 0x20000003ff337230 */ /* 0x000fe20000004100 */
[----:B------:R-:W-:-:S04]  /*4d90*/  PRMT R73, R73, 0x5410, R74 ;  /* 0x0000541049497816 */ /* 0x000fc8000000004a */
[----:B------:R1:W0:Y:S01]  /*4da0*/  I2F.F16 R46, R4 ;  /* 0x00000004002e7306 */ /* 0x0002220000200c00 */
[----:B--2---:R-:W-:Y:S01]  /*4db0*/  HADD2.F32 R15, -RZ, R2.H0_H0 ;  /* 0x20000002ff0f7230 */ /* 0x004fe20000004100 */
[----:B------:R-:W-:Y:S01]  /*4dc0*/  LOP3.LUT R2, R11, 0xff, RZ, 0xc0, !PT ;  /* 0x000000ff0b027812 */ /* 0x000fe200078ec0ff */
[----:B------:R-:W-:Y:S01]  /*4dd0*/  HADD2.F32 R58, -RZ, R3.H1_H1 ;  /* 0x30000003ff3a7230 */ /* 0x000fe20000004100 */
[----:B------:R-:W-:-:S04]  /*4de0*/  IADD3 R12, PT, PT, R12, -0x80, RZ ;  /* 0xffffff800c0c7810 */ /* 0x000fc80007ffe0ff */
[----:B------:R2:W-:Y:S01]  /*4df0*/  I2F.F16 R52, R0 ;  /* 0x0000000000347306 */ /* 0x0005e20000200c00 */
[----:B-1----:R-:W-:Y:S01]  /*4e00*/  LOP3.LUT R4, R9, 0xff, RZ, 0xc0, !PT ;  /* 0x000000ff09047812 */ /* 0x002fe200078ec0ff */
[----:B------:R-:W-:Y:S01]  /*4e10*/  FMUL.FTZ R59, R18, R59 ;  /* 0x0000003b123b7220 */ /* 0x000fe20000410000 */
[----:B------:R-:W-:Y:S01]  /*4e20*/  FMUL.FTZ R64, R17, R64 ;  /* 0x0000004011407220 */ /* 0x000fe20000410000 */
[----:B------:R-:W-:Y:S02]  /*4e30*/  IADD3 R55, PT, PT, R2, -0x80, RZ ;  /* 0xffffff8002377810 */ /* 0x000fe40007ffe0ff */
[----:B--2---:R-:W-:Y:S02]  /*4e40*/  SHF.R.U32.HI R0, RZ, 0x8, R8 ;  /* 0x00000008ff007819 */ /* 0x004fe40000011608 */
[----:B------:R-:W1:Y:S01]  /*4e50*/  I2F.F16 R48, R13 ;  /* 0x0000000d00307306 */ /* 0x000e620000200c00 */
[----:B------:R-:W-:Y:S02]  /*4e60*/  IADD3 R4, PT, PT, R4, -0x80, RZ ;  /* 0xffffff8004047810 */ /* 0x000fe40007ffe0ff */
[----:B------:R-:W-:-:S02]  /*4e70*/  LOP3.LUT R0, R0, 0xff, RZ, 0xc0, !PT ;  /* 0x000000ff00007812 */ /* 0x000fc400078ec0ff */
[--C-:B------:R-:W-:Y:S02]  /*4e80*/  SHF.R.U32.HI R3, RZ, 0x10, R9.reuse ;  /* 0x00000010ff037819 */ /* 0x100fe40000011609 */
[----:B------:R-:W-:Y:S01]  /*4e90*/  SHF.R.U32.HI R2, RZ, 0x8, R9 ;  /* 0x00000008ff027819 */ /* 0x000fe20000011609 */
[----:B------:R2:W-:Y:S01]  /*4ea0*/  I2F.F16 R41, R25 ;  /* 0x0000001900297306 */ /* 0x0005e20000200c00 */
[----:B------:R-:W-:Y:S01]  /*4eb0*/  HFMA2 R27, R68, 1, 1, R6 ;  /* 0x3c003c00441b7831 */ /* 0x000fe20000000006 */
[----:B------:R-:W-:Y:S02]  /*4ec0*/  SHF.R.U32.HI R8, RZ, 0x10, R8 ;  /* 0x00000010ff087819 */ /* 0x000fe40000011608 */
[----:B------:R-:W-:Y:S01]  /*4ed0*/  IADD3 R56, PT, PT, R0, -0x80, RZ ;  /* 0xffffff8000387810 */ /* 0x000fe20007ffe0ff */
[----:B------:R-:W-:Y:S01]  /*4ee0*/  HADD2.F32 R0, -RZ, R65.H0_H0 ;  /* 0x20000041ff007230 */ /* 0x000fe20000004100 */
[----:B------:R-:W-:Y:S02]  /*4ef0*/  F2FP.F16.F32.PACK_AB R59, RZ, R59 ;  /* 0x0000003bff3b723e */ /* 0x000fe400000000ff */
[----:B------:R5:W-:Y:S01]  /*4f00*/  I2F.F16 R54, R12 ;  /* 0x0000000c00367306 */ /* 0x000be20000200c00 */
[----:B--2---:R-:W-:Y:S01]  /*4f10*/  HADD2 R25, R73, R7 ;  /* 0x0000000749197230 */ /* 0x004fe20000000000 */
[----:B------:R-:W-:Y:S01]  /*4f20*/  F2FP.F16.F32.PACK_AB R64, RZ, R64 ;  /* 0x00000040ff40723e */ /* 0x000fe200000000ff */
[----:B------:R-:W2:Y:S01]  /*4f30*/  LDS.64 R6, [UR4+0xa8] ;  /* 0x0000a804ff067984 */ /* 0x000ea20008000a00 */
[----:B------:R-:W-:Y:S01]  /*4f40*/  LOP3.LUT R9, R2, 0xff, RZ, 0xc0, !PT ;  /* 0x000000ff02097812 */ /* 0x000fe200078ec0ff */
[----:B----4-:R-:W-:-:S03]  /*4f50*/  HADD2.F32 R2, -RZ, R66.H0_H0 ;  /* 0x20000042ff027230 */ /* 0x010fc60000004100 */
[----:B------:R0:W-:Y:S01]  /*4f60*/  I2F.F16 R53, R4 ;  /* 0x0000000400357306 */ /* 0x0001e20000200c00 */
[----:B-----5:R-:W-:Y:S01]  /*4f70*/  LOP3.LUT R12, R3, 0xff, RZ, 0xc0, !PT ;  /* 0x000000ff030c7812 */ /* 0x020fe200078ec0ff */
[----:B------:R-:W-:Y:S01]  /*4f80*/  HADD2.F32 R3, -RZ, R67.H0_H0 ;  /* 0x20000043ff037230 */ /* 0x000fe20000004100 */
[----:B------:R-:W-:Y:S01]  /*4f90*/  LOP3.LUT R8, R8, 0xff, RZ, 0xc0, !PT ;  /* 0x000000ff08087812 */ /* 0x000fe200078ec0ff */
[----:B------:R-:W-:Y:S01]  /*4fa0*/  HADD2.F32 R45, -RZ, R45.H0_H0 ;  /* 0x2000002dff2d7230 */ /* 0x000fe20000004100 */
[----:B------:R-:W-:-:S03]  /*4fb0*/  PRMT R59, R59, 0x5410, R64 ;  /* 0x000054103b3b7816 */ /* 0x000fc60000000040 */
[----:B------:R-:W4:Y:S01]  /*4fc0*/  I2F.F16 R40, R40 ;  /* 0x0000002800287306 */ /* 0x000f220000200c00 */
[----:B0-----:R-:W-:Y:S01]  /*4fd0*/  HADD2.F32 R4, -RZ, R72.H0_H0 ;  /* 0x20000048ff047230 */ /* 0x001fe20000004100 */
[----:B------:R-:W-:Y:S01]  /*4fe0*/  SHF.R.U32.HI R13, RZ, 0x8, R10 ;  /* 0x00000008ff0d7819 */ /* 0x000fe2000001160a */
[----:B------:R-:W-:Y:S02]  /*4ff0*/  HADD2.F32 R43, -RZ, R43.H0_H0 ;  /* 0x2000002bff2b7230 */ /* 0x000fe40000004100 */
[----:B------:R-:W-:-:S03]  /*5000*/  FFMA.FTZ R60, R3, R15, RZ ;  /* 0x0000000f033c7223 */ /* 0x000fc600000100ff */
[----:B------:R-:W0:Y:S01]  /*5010*/  I2F.F16 R31, R31 ;  /* 0x0000001f001f7306 */ /* 0x000e220000200c00 */
[----:B------:R-:W-:Y:S02]  /*5020*/  HADD2.F32 R44, -RZ, R44.H0_H0 ;  /* 0x2000002cff2c7230 */ /* 0x000fe40000004100 */
[-C--:B------:R-:W-:Y:S01]  /*5030*/  FFMA.FTZ R61, R0, R15.reuse, RZ ;  /* 0x0000000f003d7223 */ /* 0x080fe200000100ff */
[----:B------:R-:W-:Y:S02]  /*5040*/  HADD2.F32 R46, -RZ, R46.H0_H0 ;  /* 0x2000002eff2e7230 */ /* 0x000fe40000004100 */
[-C--:B------:R-:W-:Y:S01]  /*5050*/  FFMA.FTZ R64, R4, R15.reuse, RZ ;  /* 0x0000000f04407223 */ /* 0x080fe200000100ff */
[----:B------:R-:W-:Y:S01]  /*5060*/  FFMA.FTZ R15, R2, R15, RZ ;  /* 0x0000000f020f7223 */ /* 0x000fe200000100ff */
[----:B------:R-:W-:Y:S01]  /*5070*/  LEA.HI R42, R10, 0xffffff80, RZ, 0x8 ;  /* 0xffffff800a2a7811 */ /* 0x000fe200078f40ff */
[----:B------:R-:W-:Y:S01]  /*5080*/  HADD2.F32 R49, -RZ, R49.H0_H0 ;  /* 0x20000031ff317230 */ /* 0x000fe20000004100 */
[----:B------:R-:W-:-:S02]  /*5090*/  IADD3 R8, PT, PT, R8, -0x80, RZ ;  /* 0xffffff8008087810 */ /* 0x000fc40007ffe0ff */
[----:B------:R-:W-:Y:S01]  /*50a0*/  IADD3 R9, PT, PT, R9, -0x80, RZ ;  /* 0xffffff8009097810 */ /* 0x000fe20007ffe0ff */
[-C--:B------:R-:W-:Y:S01]  /*50b0*/  FFMA.FTZ R64, R45, R14.reuse, R64 ;  /* 0x0000000e2d407223 */ /* 0x080fe20000010040 */
[----:B------:R-:W-:Y:S01]  /*50c0*/  LOP3.LUT R13, R13, 0xff, RZ, 0xc0, !PT ;  /* 0x000000ff0d0d7812 */ /* 0x000fe200078ec0ff */
[----:B------:R-:W-:Y:S01]  /*50d0*/  HADD2.F32 R47, -RZ, R47.H0_H0 ;  /* 0x2000002fff2f7230 */ /* 0x000fe20000004100 */
[----:B------:R-:W-:Y:S01]  /*50e0*/  SHF.R.U32.HI R10, RZ, 0x10, R10 ;  /* 0x00000010ff0a7819 */ /* 0x000fe2000001160a */
[----:B-1----:R-:W-:Y:S02]  /*50f0*/  HADD2.F32 R48, -RZ, R48.H0_H0 ;  /* 0x20000030ff307230 */ /* 0x002fe40000004100 */
[----:B------:R-:W-:Y:S02]  /*5100*/  HADD2 R26, R59, R26 ;  /* 0x0000001a3b1a7230 */ /* 0x000fe40000000000 */
[----:B------:R-:W-:Y:S02]  /*5110*/  HADD2.F32 R50, -RZ, R50.H0_H0 ;  /* 0x20000032ff327230 */ /* 0x000fe40000004100 */
[-C--:B------:R-:W-:Y:S01]  /*5120*/  FFMA.FTZ R62, R43, R14.reuse, R60 ;  /* 0x0000000e2b3e7223 */ /* 0x080fe2000001003c */
[-C--:B------:R-:W-:Y:S01]  /*5130*/  FFMA.FTZ R61, R44, R14.reuse, R61 ;  /* 0x0000000e2c3d7223 */ /* 0x080fe2000001003d */
[----:B------:R-:W-:Y:S01]  /*5140*/  FFMA.FTZ R15, R46, R14, R15 ;  /* 0x0000000e2e0f7223 */ /* 0x000fe2000001000f */
[----:B------:R1:W-:Y:S01]  /*5150*/  I2F.F16 R57, R8 ;  /* 0x0000000800397306 */ /* 0x0003e20000200c00 */
[-C--:B------:R-:W-:Y:S01]  /*5160*/  FFMA.FTZ R63, R49, R51.reuse, R64 ;  /* 0x00000033313f7223 */ /* 0x080fe20000010040 */
[-C--:B------:R-:W-:Y:S01]  /*5170*/  FFMA.FTZ R62, R47, R51.reuse, R62 ;  /* 0x000000332f3e7223 */ /* 0x080fe2000001003e */
[-C--:B------:R-:W-:Y:S01]  /*5180*/  FFMA.FTZ R61, R48, R51.reuse, R61 ;  /* 0x00000033303d7223 */ /* 0x080fe2000001003d */
[----:B------:R-:W-:-:S04]  /*5190*/  FFMA.FTZ R64, R50, R51, R15 ;  /* 0x0000003332407223 */ /* 0x000fc8000001000f */
[----:B------:R5:W-:Y:S01]  /*51a0*/  I2F.F16 R59, R9 ;  /* 0x00000009003b7306 */ /* 0x000be20000200c00 */
[----:B-1----:R-:W-:Y:S02]  /*51b0*/  IADD3 R8, PT, PT, R13, -0x80, RZ ;  /* 0xffffff800d087810 */ /* 0x002fe40007ffe0ff */
[----:B------:R-:W-:Y:S01]  /*51c0*/  SHF.R.U32.HI R13, RZ, 0x8, R11 ;  /* 0x00000008ff0d7819 */ /* 0x000fe2000001160b */
[----:B------:R-:W-:Y:S01]  /*51d0*/  HADD2.F32 R51, -RZ, R5.H0_H0 ;  /* 0x20000005ff337230 */ /* 0x000fe20000004100 */
[----:B-----5:R-:W-:Y:S01]  /*51e0*/  LOP3.LUT R9, R10, 0xff, RZ, 0xc0, !PT ;  /* 0x000000ff0a097812 */ /* 0x020fe200078ec0ff */
[----:B----4-:R-:W-:Y:S02]  /*51f0*/  HADD2.F32 R40, -RZ, R40.H0_H0 ;  /* 0x20000028ff287230 */ /* 0x010fe40000004100 */
[----:B------:R-:W-:Y:S01]  /*5200*/  HADD2.F32 R30, -RZ, R30.H0_H0 ;  /* 0x2000001eff1e7230 */ /* 0x000fe20000004100 */
[----:B------:R-:W-:Y:S01]  /*5210*/  IADD3 R5, PT, PT, R9, -0x80, RZ ;  /* 0xffffff8009057810 */ /* 0x000fe20007ffe0ff */
[----:B0-----:R-:W-:Y:S01]  /*5220*/  HADD2.F32 R31, -RZ, R31.H0_H0 ;  /* 0x2000001fff1f7230 */ /* 0x001fe20000004100 */
[----:B------:R-:W-:Y:S01]  /*5230*/  LOP3.LUT R9, R13, 0xff, RZ, 0xc0, !PT ;  /* 0x000000ff0d097812 */ /* 0x000fe200078ec0ff */
[-C--:B------:R-:W-:Y:S01]  /*5240*/  FFMA.FTZ R65, R51, R58.reuse, R62 ;  /* 0x0000003a33417223 */ /* 0x080fe2000001003e */
[-C--:B------:R-:W-:Y:S01]  /*5250*/  FFMA.FTZ R70, R40, R58.reuse, R61 ;  /* 0x0000003a28467223 */ /* 0x080fe2000001003d */
[-C--:B------:R-:W-:Y:S01]  /*5260*/  FFMA.FTZ R71, R30, R58.reuse, R63 ;  /* 0x0000003a1e477223 */ /* 0x080fe2000001003f */
[----:B------:R-:W-:Y:S01]  /*5270*/  FFMA.FTZ R72, R31, R58, R64 ;  /* 0x0000003a1f487223 */ /* 0x000fe20000010040 */
[----:B------:R0:W-:Y:S01]  /*5280*/  I2F.F16 R10, R8 ;  /* 0x00000008000a7306 */ /* 0x0001e20000200c00 */
[----:B------:R-:W-:-:S02]  /*5290*/  IADD3 R58, PT, PT, R9, -0x80, RZ ;  /* 0xffffff80093a7810 */ /* 0x000fc40007ffe0ff */
[----:B0-----:R-:W0:Y:S01]  /*52a0*/  LDS.64 R8, [UR4+0x120] ;  /* 0x00012004ff087984 */ /* 0x001e220008000a00 */
[----:B------:R-:W-:-:S04]  /*52b0*/  SHF.R.U32.HI R61, RZ, 0x10, R11 ;  /* 0x00000010ff3d7819 */ /* 0x000fc8000001160b */
[----:B------:R-:W1:Y:S01]  /*52c0*/  I2F.F16 R55, R55 ;  /* 0x0000003700377306 */ /* 0x000e620000200c00 */
[----:B------:R-:W-:Y:S01]  /*52d0*/  IADD3 R12, PT, PT, R12, -0x80, RZ ;  /* 0xffffff800c0c7810 */ /* 0x000fe20007ffe0ff */
[--C-:B--2---:R-:W-:Y:S01]  /*52e0*/  HADD2.F32 R62, -RZ, R6.reuse.H0_H0 ;  /* 0x20000006ff3e7230 */ /* 0x104fe20000004100 */
[----:B------:R-:W-:Y:S01]  /*52f0*/  LOP3.LUT R61, R61, 0xff, RZ, 0xc0, !PT ;  /* 0x000000ff3d3d7812 */ /* 0x000fe200078ec0ff */
[----:B------:R-:W-:Y:S02]  /*5300*/  HADD2.F32 R67, -RZ, R6.H1_H1 ;  /* 0x30000006ff437230 */ /* 0x000fe40000004100 */
[--C-:B------:R-:W-:Y:S02]  /*5310*/  HADD2.F32 R66, -RZ, R7.reuse.H0_H0 ;  /* 0x20000007ff427230 */ /* 0x100fe40000004100 */
[----:B------:R-:W-:Y:S01]  /*5320*/  HADD2.F32 R68, -RZ, R7.H1_H1 ;  /* 0x30000007ff447230 */ /* 0x000fe20000004100 */
[----:B------:R2:W4:Y:S01]  /*5330*/  I2F.F16 R60, R12 ;  /* 0x0000000c003c7306 */ /* 0x0005220000200c00 */
[----:B------:R-:W5:Y:S01]  /*5340*/  LDS.64 R6, [UR4+0x128] ;  /* 0x00012804ff067984 */ /* 0x000f620008000a00 */
[----:B------:R-:W-:-:S02]  /*5350*/  LEA.HI R11, R11, 0xffffff80, RZ, 0x8 ;  /* 0xffffff800b0b7811 */ /* 0x000fc400078f40ff */
[----:B------:R-:W-:-:S04]  /*5360*/  IADD3 R61, PT, PT, R61, -0x80, RZ ;  /* 0xffffff803d3d7810 */ /* 0x000fc80007ffe0ff */
[----:B------:R-:W0:Y:S08]  /*5370*/  I2F.F16 R56, R56 ;  /* 0x0000003800387306 */ /* 0x000e300000200c00 */
[----:B------:R4:W0:Y:S01]  /*5380*/  I2F.F16 R64, R58 ;  /* 0x0000003a00407306 */ /* 0x0008220000200c00 */
[----:B------:R-:W-:-:S07]  /*5390*/  IMAD.WIDE R120, R111, 0x4, R120 ;  /* 0x000000046f787825 */ /* 0x000fce00078e0278 */
[----:B------:R-:W5:Y:S01]  /*53a0*/  I2F.F16 R5, R5 ;  /* 0x0000000500057306 */ /* 0x000f620000200c00 */
[----:B------:R-:W-:Y:S01]  /*53b0*/  HADD2.F32 R52, -RZ, R52.H0_H0 ;  /* 0x20000034ff347230 */ /* 0x000fe20000004100 */
[----:B--2---:R-:W2:Y:S06]  /*53c0*/  LDG.E.128.CONSTANT R12, desc[UR8][R120.64] ;  /* 0x00000008780c7981 */ /* 0x004eac000c1e9d00 */
[----:B------:R5:W5:Y:S01]  /*53d0*/  I2F.F16 R63, R61 ;  /* 0x0000003d003f7306 */ /* 0x000b620000200c00 */
[----:B------:R-:W-:Y:S02]  /*53e0*/  HADD2.F32 R53, -RZ, R53.H0_H0 ;  /* 0x20000035ff357230 */ /* 0x000fe40000004100 */
[----:B------:R-:W-:-:S05]  /*53f0*/  HADD2.F32 R54, -RZ, R54.H0_H0 ;  /* 0x20000036ff367230 */ /* 0x000fca0000004100 */
[----:B------:R-:W5:Y:S01]  /*5400*/  I2F.F16 R11, R11 ;  /* 0x0000000b000b7306 */ /* 0x000f620000200c00 */
[----:B-1----:R-:W-:Y:S02]  /*5410*/  HADD2.F32 R55, -RZ, R55.H0_H0 ;  /* 0x20000037ff377230 */ /* 0x002fe40000004100 */
[----:B----4-:R-:W-:Y:S02]  /*5420*/  HADD2.F32 R58, -RZ, R59.H0_H0 ;  /* 0x2000003bff3a7230 */ /* 0x010fe40000004100 */
[----:B------:R-:W-:-:S03]  /*5430*/  HADD2.F32 R59, -RZ, R60.H0_H0 ;  /* 0x2000003cff3b7230 */ /* 0x000fc60000004100 */
[----:B------:R-:W1:Y:S01]  /*5440*/  I2F.F16 R42, R42 ;  /* 0x0000002a002a7306 */ /* 0x000e620000200c00 */
[----:B0-----:R-:W-:Y:S02]  /*5450*/  HADD2.F32 R56, -RZ, R56.H0_H0 ;  /* 0x20000038ff387230 */ /* 0x001fe40000004100 */
        /* <DEDUP_REMOVED lines=8> */
[----:B-----5:R-:W-:Y:S02]  /*54e0*/  HADD2.F32 R61, -RZ, R5.H0_H0 ;  /* 0x20000005ff3d7230 */ /* 0x020fe40000004100 */
[-C--:B------:R-:W-:Y:S01]  /*54f0*/  FFMA.FTZ R62, R58, R67.reuse, R69 ;  /* 0x000000433a3e7223 */ /* 0x080fe20000010045 */
[----:B------:R-:W-:Y:S02]  /*5500*/  HADD2.F32 R63, -RZ, R63.H0_H0 ;  /* 0x2000003fff3f7230 */ /* 0x000fe40000004100 */
[-C--:B------:R-:W-:Y:S01]  /*5510*/  FFMA.FTZ R72, R60, R67.reuse, R71 ;  /* 0x000000433c487223 */ /* 0x080fe20000010047 */
[----:B------:R-:W-:Y:S01]  /*5520*/  FFMA.FTZ R74, R64, R67, R73 ;  /* 0x00000043404a7223 */ /* 0x000fe20000010049 */
[----:B------:R-:W-:Y:S02]  /*5530*/  HADD2.F32 R67, -RZ, R11.H0_H0 ;  /* 0x2000000bff437230 */ /* 0x000fe40000004100 */
[----:B------:R-:W-:-:S02]  /*5540*/  HADD2.F32 R11, -RZ, R8.H0_H0 ;  /* 0x20000008ff0b7230 */ /* 0x000fc40000004100 */
[-C--:B------:R-:W-:Y:S01]  /*5550*/  FFMA.FTZ R5, R57, R66.reuse, R10 ;  /* 0x0000004239057223 */ /* 0x080fe2000001000a */
[-C--:B------:R-:W-:Y:S01]  /*5560*/  FFMA.FTZ R70, R59, R66.reuse, R62 ;  /* 0x000000423b467223 */ /* 0x080fe2000001003e */
[-C--:B------:R-:W-:Y:S01]  /*5570*/  FFMA.FTZ R69, R61, R66.reuse, R72 ;  /* 0x000000423d457223 */ /* 0x080fe20000010048 */
[----:B------:R-:W-:Y:S01]  /*5580*/  FFMA.FTZ R74, R63, R66, R74 ;  /* 0x000000423f4a7223 */ /* 0x000fe2000001004a */
[----:B------:R-:W-:Y:S02]  /*5590*/  HADD2.F32 R62, -RZ, R24.H0_H0 ;  /* 0x20000018ff3e7230 */ /* 0x000fe40000004100 */
[-C--:B------:R-:W-:Y:S01]  /*55a0*/  FFMA.FTZ R24, R3, R11.reuse, RZ ;  /* 0x0000000b03187223 */ /* 0x080fe200000100ff */
[----:B-1----:R-:W-:Y:S02]  /*55b0*/  HADD2.F32 R66, -RZ, R42.H0_H0 ;  /* 0x2000002aff427230 */ /* 0x002fe40000004100 */
[----:B------:R-:W-:Y:S01]  /*55c0*/  FFMA.FTZ R71, R0, R11, RZ ;  /* 0x0000000b00477223 */ /* 0x000fe200000100ff */
[----:B------:R-:W-:-:S02]  /*55d0*/  HADD2.F32 R8, -RZ, R8.H1_H1 ;  /* 0x30000008ff087230 */ /* 0x000fc40000004100 */
[-C--:B------:R-:W-:Y:S01]  /*55e0*/  FFMA.FTZ R42, R4, R11.reuse, RZ ;  /* 0x0000000b042a7223 */ /* 0x080fe200000100ff */
[----:B------:R-:W-:Y:S01]  /*55f0*/  FFMA.FTZ R11, R2, R11, RZ ;  /* 0x0000000b020b7223 */ /* 0x000fe200000100ff */
[----:B------:R-:W-:Y:S02]  /*5600*/  HADD2.F32 R65, -RZ, R41.H0_H0 ;  /* 0x20000029ff417230 */ /* 0x000fe40000004100 */
[--C-:B------:R-:W-:Y:S02]  /*5610*/  HADD2.F32 R41, -RZ, R9.reuse.H0_H0 ;  /* 0x20000009ff297230 */ /* 0x100fe40000004100 */
        /* <DEDUP_REMOVED lines=40> */
[----:B------:R-:W-:Y:S01]  /*58a0*/  FMUL.FTZ R10, R29, R10 ;  /* 0x0000000a1d0a7220 */ /* 0x000fe20000410000 */
[----:B------:R-:W-:Y:S01]  /*58b0*/  FMUL.FTZ R5, R28, R5 ;  /* 0x000000051c057220 */ /* 0x000fe20000410000 */
[-C--:B------:R-:W-:Y:S01]  /*58c0*/  FFMA.FTZ R11, R65, R7.reuse, R42 ;  /* 0x00000007410b7223 */ /* 0x080fe2000001002a */
[-C--:B------:R-:W-:Y:S01]  /*58d0*/  FFMA.FTZ R41, R66, R7.reuse, R41 ;  /* 0x0000000742297223 */ /* 0x080fe20000010029 */
[----:B------:R-:W-:-:S02]  /*58e0*/  FFMA.FTZ R70, R67, R7, R70 ;  /* 0x0000000743467223 */ /* 0x000fc40000010046 */
[----:B------:R-:W1:Y:S01]  /*58f0*/  LDS.64 R6, [UR4+0x1a8] ;  /* 0x0001a804ff067984 */ /* 0x000e620008000a00 */
[----:B------:R-:W-:Y:S01]  /*5900*/  F2FP.F16.F32.PACK_AB R10, RZ, R10 ;  /* 0x0000000aff0a723e */ /* 0x000fe200000000ff */
[----:B------:R-:W-:Y:S01]  /*5910*/  FMUL.FTZ R11, R28, R11 ;  /* 0x0000000b1c0b7220 */ /* 0x000fe20000410000 */
[----:B------:R-:W-:Y:S01]  /*5920*/  F2FP.F16.F32.PACK_AB R5, RZ, R5 ;  /* 0x00000005ff05723e */ /* 0x000fe200000000ff */
[----:B------:R-:W-:Y:S01]  /*5930*/  FMUL.FTZ R24, R29, R24 ;  /* 0x000000181d187220 */ /* 0x000fe20000410000 */
[----:B------:R-:W-:Y:S01]  /*5940*/  FMUL.FTZ R41, R18, R41 ;  /* 0x0000002912297220 */ /* 0x000fe20000410000 */
[----:B------:R-:W-:Y:S01]  /*5950*/  FMUL.FTZ R70, R17, R70 ;  /* 0x0000004611467220 */ /* 0x000fe20000410000 */
[----:B------:R-:W-:Y:S02]  /*5960*/  PRMT R10, R10, 0x5410, R5 ;  /* 0x000054100a0a7816 */ /* 0x000fe40000000005 */
[----:B------:R-:W-:Y:S02]  /*5970*/  F2FP.F16.F32.PACK_AB R11, RZ, R11 ;  /* 0x0000000bff0b723e */ /* 0x000fe400000000ff */
[----:B------:R-:W-:-:S02]  /*5980*/  F2FP.F16.F32.PACK_AB R24, RZ, R24 ;  /* 0x00000018ff18723e */ /* 0x000fc400000000ff */
[----:B------:R-:W-:Y:S02]  /*5990*/  F2FP.F16.F32.PACK_AB R41, RZ, R41 ;  /* 0x00000029ff29723e */ /* 0x000fe400000000ff */
[----:B------:R-:W-:Y:S01]  /*59a0*/  F2FP.F16.F32.PACK_AB R70, RZ, R70 ;  /* 0x00000046ff46723e */ /* 0x000fe200000000ff */
[----:B------:R-:W-:Y:S01]  /*59b0*/  HFMA2 R37, R10, 1, 1, R37 ;  /* 0x3c003c000a257831 */ /* 0x000fe20000000025 */
[----:B------:R-:W-:Y:S02]  /*59c0*/  PRMT R24, R24, 0x5410, R11 ;  /* 0x0000541018187816 */ /* 0x000fe4000000000b */
[----:B------:R-:W-:Y:S01]  /*59d0*/  PRMT R41, R41, 0x5410, R70 ;  /* 0x0000541029297816 */ /* 0x000fe20000000046 */
[----:B------:R-:W4:Y:S01]  /*59e0*/  LDS.64 R10, [UR4+0x20] ;  /* 0x00002004ff0a7984 */ /* 0x000f220008000a00 */
[----:B------:R-:W-:Y:S01]  /*59f0*/  FMUL.FTZ R69, R18, R69 ;  /* 0x0000004512457220 */ /* 0x000fe20000410000 */
[----:B------:R-:W-:Y:S01]  /*5a00*/  FMUL.FTZ R74, R17, R74 ;  /* 0x0000004a114a7220 */ /* 0x000fe20000410000 */
[----:B0-----:R-:W-:-:S02]  /*5a10*/  HADD2.F32 R5, -RZ, R8.H0_H0 ;  /* 0x20000008ff057230 */ /* 0x001fc40000004100 */
[----:B------:R-:W-:Y:S01]  /*5a20*/  HFMA2 R39, R41, 1, 1, R39 ;  /* 0x3c003c0029277831 */ /* 0x000fe20000000027 */
[----:B------:R-:W-:Y:S01]  /*5a30*/  F2FP.F16.F32.PACK_AB R69, RZ, R69 ;  /* 0x00000045ff45723e */ /* 0x000fe200000000ff */
[----:B------:R-:W-:Y:S01]  /*5a40*/  HADD2.F32 R8, -RZ, R8.H1_H1 ;  /* 0x30000008ff087230 */ /* 0x000fe20000004100 */
[----:B------:R-:W-:Y:S01]  /*5a50*/  F2FP.F16.F32.PACK_AB R74, RZ, R74 ;  /* 0x0000004aff4a723e */ /* 0x000fe200000000ff */
[--C-:B------:R-:W-:Y:S02]  /*5a60*/  HADD2.F32 R41, -RZ, R9.reuse.H0_H0 ;  /* 0x20000009ff297230 */ /* 0x100fe40000004100 */
[----:B------:R-:W-:Y:S02]  /*5a70*/  HADD2.F32 R42, -RZ, R9.H1_H1 ;  /* 0x30000009ff2a7230 */ /* 0x000fe40000004100 */
[----:B------:R-:W-:Y:S01]  /*5a80*/  FFMA.FTZ R9, R0, R5, RZ ;  /* 0x0000000500097223 */ /* 0x000fe200000100ff */
[----:B------:R-:W-:Y:S01]  /*5a90*/  PRMT R69, R69, 0x5410, R74 ;  /* 0x0000541045457816 */ /* 0x000fe2000000004a */
[----:B------:R-:W-:-:S02]  /*5aa0*/  HFMA2 R35, R24, 1, 1, R35 ;  /* 0x3c003c0018237831 */ /* 0x000fc40000000023 */
[-C--:B------:R-:W-:Y:S01]  /*5ab0*/  FFMA.FTZ R24, R3, R5.reuse, RZ ;  /* 0x0000000503187223 */ /* 0x080fe200000100ff */
[-C--:B------:R-:W-:Y:S01]  /*5ac0*/  FFMA.FTZ R68, R4, R5.reuse, RZ ;  /* 0x0000000504447223 */ /* 0x080fe200000100ff */
[-C--:B------:R-:W-:Y:S01]  /*5ad0*/  FFMA.FTZ R9, R44, R8.reuse, R9 ;  /* 0x000000082c097223 */ /* 0x080fe20000010009 */
[----:B------:R-:W-:Y:S01]  /*5ae0*/  FFMA.FTZ R5, R2, R5, RZ ;  /* 0x0000000502057223 */ /* 0x000fe200000100ff */
[----:B------:R-:W-:Y:S02]  /*5af0*/  HADD2 R38, R69, R38 ;  /* 0x0000002645267230 */ /* 0x000fe40000000000 */
[-C--:B------:R-:W-:Y:S01]  /*5b00*/  FFMA.FTZ R24, R43, R8.reuse, R24 ;  /* 0x000000082b187223 */ /* 0x080fe20000010018 */
[-C--:B------:R-:W-:Y:S01]  /*5b10*/  FFMA.FTZ R68, R45, R8.reuse, R68 ;  /* 0x000000082d447223 */ /* 0x080fe20000010044 */
[----:B------:R-:W-:Y:S01]  /*5b20*/  FFMA.FTZ R5, R46, R8, R5 ;  /* 0x000000082e057223 */ /* 0x000fe20000010005 */
[-C--:B------:R-:W-:Y:S02]  /*5b30*/  FFMA.FTZ R69, R48, R41.reuse, R9 ;  /* 0x0000002930457223 */ /* 0x080fe40000010009 */
[----:B------:R-:W0:Y:S01]  /*5b40*/  LDS.64 R8, [UR4+0x28] ;  /* 0x00002804ff087984 */ /* 0x000e220008000a00 */
        /* <DEDUP_REMOVED lines=20> */
[--C-:B----4-:R-:W-:Y:S02]  /*5c90*/  HADD2.F32 R5, -RZ, R10.reuse.H0_H0 ;  /* 0x2000000aff057230 */ /* 0x110fe40000004100 */
        /* <DEDUP_REMOVED lines=13> */
[C---:B------:R-:W-:Y:S01]  /*5d70*/  FFMA.FTZ R68, R10.reuse, R45, R68 ;  /* 0x0000002d0a447223 */ /* 0x040fe20000010044 */
[C---:B------:R-:W-:Y:S01]  /*5d80*/  FFMA.FTZ R42, R10.reuse, R44, R41 ;  /* 0x0000002c0a2a7223 */ /* 0x040fe20000010029 */
[----:B------:R-:W-:Y:S01]  /*5d90*/  FFMA.FTZ R5, R10, R46, R5 ;  /* 0x0000002e0a057223 */ /* 0x000fe20000010005 */
[----:B------:R-:W-:Y:S01]  /*5da0*/  FFMA.FTZ R24, R43, R10, R24 ;  /* 0x0000000a2b187223 */ /* 0x000fe20000010018 */
[----:B------:R-:W-:-:S02]  /*5db0*/  HADD2.F32 R11, -RZ, R11.H1_H1 ;  /* 0x3000000bff0b7230 */ /* 0x000fc40000004100 */
[C---:B------:R-:W-:Y:S01]  /*5dc0*/  FFMA.FTZ R69, R7.reuse, R49, R68 ;  /* 0x0000003107457223 */ /* 0x040fe20000010044 */
[C---:B------:R-:W-:Y:S01]  /*5dd0*/  FFMA.FTZ R42, R7.reuse, R48, R42 ;  /* 0x00000030072a7223 */ /* 0x040fe2000001002a */
[----:B------:R-:W-:Y:S01]  /*5de0*/  FFMA.FTZ R68, R7, R50, R5 ;  /* 0x0000003207447223 */ /* 0x000fe20000010005 */
[----:B------:R-:W-:Y:S01]  /*5df0*/  FFMA.FTZ R24, R47, R7, R24 ;  /* 0x000000072f187223 */ /* 0x000fe20000010018 */
[--C-:B0-----:R-:W-:Y:S02]  /*5e00*/  HADD2.F32 R10, -RZ, R8.reuse.H0_H0 ;  /* 0x20000008ff0a7230 */ /* 0x101fe40000004100 */
[C---:B------:R-:W-:Y:S01]  /*5e10*/  FFMA.FTZ R41, R11.reuse, R40, R42 ;  /* 0x000000280b297223 */ /* 0x040fe2000001002a */
[----:B------:R-:W-:Y:S01]  /*5e20*/  FFMA.FTZ R68, R11, R31, R68 ;  /* 0x0000001f0b447223 */ /* 0x000fe20000010044 */
[----:B------:R-:W-:Y:S01]  /*5e30*/  FFMA.FTZ R5, R51, R11, R24 ;  /* 0x0000000b33057223 */ /* 0x000fe20000010018 */
[----:B------:R-:W-:Y:S01]  /*5e40*/  FFMA.FTZ R69, R11, R30, R69 ;  /* 0x0000001e0b457223 */ /* 0x000fe20000010045 */
[----:B------:R-:W-:-:S02]  /*5e50*/  HADD2.F32 R7, -RZ, R8.H1_H1 ;  /* 0x30000008ff077230 */ /* 0x000fc40000004100 */
[C---:B------:R-:W-:Y:S01]  /*5e60*/  FFMA.FTZ R8, R10.reuse, R53, R41 ;  /* 0x000000350a087223 */ /* 0x040fe20000010029 */
[--C-:B------:R-:W-:Y:S02]  /*5e70*/  HADD2.F32 R24, -RZ, R9.reuse.H0_H0 ;  /* 0x20000009ff187230 */ /* 0x100fe40000004100 */
[----:B------:R-:W-:Y:S02]  /*5e80*/  HADD2.F32 R11, -RZ, R9.H1_H1 ;  /* 0x30000009ff0b7230 */ /* 0x000fe40000004100 */
[C---:B------:R-:W-:Y:S01]  /*5e90*/  FFMA.FTZ R9, R10.reuse, R55, R68 ;  /* 0x000000370a097223 */ /* 0x040fe20000010044 */
[----:B------:R-:W-:Y:S01]  /*5ea0*/  FFMA.FTZ R69, R10, R54, R69 ;  /* 0x000000360a457223 */ /* 0x000fe20000010045 */
[C---:B------:R-:W-:Y:S02]  /*5eb0*/  FFMA.FTZ R41, R7.reuse, R58, R8 ;  /* 0x0000003a07297223 */ /* 0x040fe40000010008 */
[C---:B------:R-:W-:Y:S01]  /*5ec0*/  FFMA.FTZ R70, R7.reuse, R64, R9 ;  /* 0x0000004007467223 */ /* 0x040fe20000010009 */
[----:B------:R-:W-:Y:S01]  /*5ed0*/  FFMA.FTZ R68, R7, R60, R69 ;  /* 0x0000003c07447223 */ /* 0x000fe20000010045 */
[----:B------:R-:W0:Y:S01]  /*5ee0*/  LDS.64 R8, [UR4+0x220] ;  /* 0x00022004ff087984 */ /* 0x000e220008000a00 */
[----:B------:R-:W-:-:S02]  /*5ef0*/  FFMA.FTZ R5, R52, R10, R5 ;  /* 0x0000000a34057223 */ /* 0x000fc40000010005 */
[----:B------:R-:W-:Y:S02]  /*5f00*/  FFMA.FTZ R68, R24, R61, R68 ;  /* 0x0000003d18447223 */ /* 0x000fe40000010044 */
[----:B------:R-:W-:Y:S02]  /*5f10*/  FFMA.FTZ R10, R56, R7, R5 ;  /* 0x00000007380a7223 */ /* 0x000fe40000010005 */
[----:B------:R-:W-:Y:S01]  /*5f20*/  FFMA.FTZ R7, R11, R66, R68 ;  /* 0x000000420b077223 */ /* 0x000fe20000010044 */
[C---:B------:R-:W-:Y:S01]  /*5f30*/  FFMA.FTZ R42, R24.reuse, R59, R41 ;  /* 0x0000003b182a7223 */ /* 0x040fe20000010029 */
[----:B------:R-:W-:Y:S01]  /*5f40*/  FFMA.FTZ R5, R57, R24, R10 ;  /* 0x0000001839057223 */ /* 0x000fe2000001000a */
[----:B------:R-:W-:Y:S01]  /*5f50*/  FFMA.FTZ R70, R24, R63, R70 ;  /* 0x0000003f18467223 */ /* 0x000fe20000010046 */
[----:B------:R-:W-:Y:S01]  /*5f60*/  FMUL.FTZ R6, R17, R6 ;  /* 0x0000000611067220 */ /* 0x000fe20000410000 */
        /* <DEDUP_REMOVED lines=9> */
[----:B------:R-:W-:Y:S01]  /*6000*/  FMUL.FTZ R73, R18, R73 ;  /* 0x0000004912497220 */ /* 0x000fe20000410000 */
[----:B------:R-:W-:Y:S02]  /*6010*/  FMUL.FTZ R70, R17, R70 ;  /* 0x0000004611467220 */ /* 0x000fe40000410000 */
[----:B------:R-:W-:Y:S02]  /*6020*/  F2FP.F16.F32.PACK_AB R10, RZ, R10 ;  /* 0x0000000aff0a723e */ /* 0x000fe400000000ff */
[----:B------:R-:W-:-:S02]  /*6030*/  F2FP.F16.F32.PACK_AB R5, RZ, R5 ;  /* 0x00000005ff05723e */ /* 0x000fc400000000ff */
[----:B------:R-:W-:Y:S02]  /*6040*/  F2FP.F16.F32.PACK_AB R73, RZ, R73 ;  /* 0x00000049ff49723e */ /* 0x000fe400000000ff */
[----:B------:R-:W-:Y:S02]  /*6050*/  F2FP.F16.F32.PACK_AB R70, RZ, R70 ;  /* 0x00000046ff46723e */ /* 0x000fe400000000ff */
[----:B------:R-:W-:Y:S01]  /*6060*/  PRMT R10, R10, 0x5410, R5 ;  /* 0x000054100a0a7816 */ /* 0x000fe20000000005 */
[----:B------:R-:W-:Y:S01]  /*6070*/  FMUL.FTZ R72, R29, R72 ;  /* 0x000000481d487220 */ /* 0x000fe20000410000 */
[----:B------:R-:W-:Y:S01]  /*6080*/  PRMT R73, R73, 0x5410, R24 ;  /* 0x0000541049497816 */ /* 0x000fe20000000018 */
[----:B------:R-:W-:Y:S01]  /*6090*/  FMUL.FTZ R71, R28, R71 ;  /* 0x000000471c477220 */ /* 0x000fe20000410000 */
[----:B------:R-:W-:Y:S01]  /*60a0*/  PRMT R24, R11, 0x5410, R70 ;  /* 0x000054100b187816 */ /* 0x000fe20000000046 */
[----:B0-----:R-:W-:Y:S01]  /*60b0*/  HADD2.F32 R5, -RZ, R8.H0_H0 ;  /* 0x20000008ff057230 */ /* 0x001fe20000004100 */
[----:B---3--:R-:W-:Y:S01]  /*60c0*/  LEA.HI R41, R20, 0xffffff80, RZ, 0x8 ;  /* 0xffffff8014297811 */ /* 0x008fe200078f40ff */
[----:B------:R-:W-:-:S02]  /*60d0*/  HFMA2 R36, R10, 1, 1, R36 ;  /* 0x3c003c000a247831 */ /* 0x000fc40000000024 */
[----:B------:R-:W-:Y:S01]  /*60e0*/  HADD2.F32 R8, -RZ, R8.H1_H1 ;  /* 0x30000008ff087230 */ /* 0x000fe20000004100 */
[----:B------:R-:W-:Y:S01]  /*60f0*/  F2FP.F16.F32.PACK_AB R72, RZ, R72 ;  /* 0x00000048ff48723e */ /* 0x000fe200000000ff */
[--C-:B------:R-:W-:Y:S02]  /*6100*/  HADD2.F32 R69, -RZ, R9.reuse.H0_H0 ;  /* 0x20000009ff457230 */ /* 0x100fe40000004100 */
[----:B------:R-:W-:Y:S01]  /*6110*/  FFMA.FTZ R10, R3, R5, RZ ;  /* 0x00000005030a7223 */ /* 0x000fe200000100ff */
[----:B------:R-:W-:Y:S01]  /*6120*/  HADD2.F32 R68, -RZ, R9.H1_H1 ;  /* 0x30000009ff447230 */ /* 0x000fe20000004100 */
[----:B------:R-:W-:Y:S01]  /*6130*/  F2FP.F16.F32.PACK_AB R71, RZ, R71 ;  /* 0x00000047ff47723e */ /* 0x000fe200000000ff */
[----:B------:R0:W-:Y:S01]  /*6140*/  I2F.F16 R11, R41 ;  /* 0x00000029000b7306 */ /* 0x0001e20000200c00 */
[----:B------:R-:W-:Y:S02]  /*6150*/  HADD2 R24, R24, R16 ;  /* 0x0000001018187230 */ /* 0x000fe40000000000 */
[-C--:B------:R-:W-:Y:S01]  /*6160*/  FFMA.FTZ R9, R0, R5.reuse, RZ ;  /* 0x0000000500097223 */ /* 0x080fe200000100ff */
[-C--:B------:R-:W-:Y:S01]  /*6170*/  FFMA.FTZ R16, R4, R5.reuse, RZ ;  /* 0x0000000504107223 */ /* 0x080fe200000100ff */
[-C--:B------:R-:W-:Y:S01]  /*6180*/  FFMA.FTZ R10, R43, R8.reuse, R10 ;  /* 0x000000082b0a7223 */ /* 0x080fe2000001000a */
[----:B------:R-:W-:Y:S01]  /*6190*/  PRMT R72, R72, 0x5410, R71 ;  /* 0x0000541048487816 */ /* 0x000fe20000000047 */
[----:B0-----:R-:W-:Y:S01]  /*61a0*/  FFMA.FTZ R41, R2, R5, RZ ;  /* 0x0000000502297223 */ /* 0x001fe200000100ff */
[-C--:B------:R-:W-:Y:S01]  /*61b0*/  FFMA.FTZ R5, R44, R8.reuse, R9 ;  /* 0x000000082c057223 */ /* 0x080fe20000010009 */
[----:B------:R-:W-:-:S02]  /*61c0*/  FFMA.FTZ R16, R45, R8, R16 ;  /* 0x000000082d107223 */ /* 0x000fc40000010010 */
[----:B------:R-:W-:Y:S01]  /*61d0*/  FFMA.FTZ R75, R46, R8, R41 ;  /* 0x000000082e4b7223 */ /* 0x000fe20000010029 */
[-C--:B------:R-:W-:Y:S01]  /*61e0*/  FFMA.FTZ R10, R47, R69.reuse, R10 ;  /* 0x000000452f0a7223 */ /* 0x080fe2000001000a */
[----:B------:R-:W0:Y:S01]  /*61f0*/  LDS.64 R8, [UR4+0x2a0] ;  /* 0x0002a004ff087984 */ /* 0x000e220008000a00 */
[----:B------:R-:W-:Y:S02]  /*6200*/  HFMA2 R32, R76, 1, 1, R32 ;  /* 0x3c003c004c207831 */ /* 0x000fe40000000020 */
[----:B------:R-:W-:Y:S01]  /*6210*/  HADD2 R33, R73, R33 ;  /* 0x0000002149217230 */ /* 0x000fe20000000000 */
[----:B------:R-:W-:Y:S01]  /*6220*/  LEA.HI R76, R22, 0xffffff80, RZ, 0x8 ;  /* 0xffffff80164c7811 */ /* 0x000fe200078f40ff */
[-C--:B------:R-:W-:Y:S01]  /*6230*/  FFMA.FTZ R71, R48, R69.reuse, R5 ;  /* 0x0000004530477223 */ /* 0x080fe20000010005 */
[----:B------:R-:W-:Y:S02]  /*6240*/  HFMA2 R34, R72, 1, 1, R34 ;  /* 0x3c003c0048227831 */ /* 0x000fe40000000022 */
[-C--:B------:R-:W-:Y:S01]  /*6250*/  FFMA.FTZ R73, R49, R69.reuse, R16 ;  /* 0x0000004531497223 */ /* 0x080fe20000010010 */
[----:B------:R-:W-:Y:S01]  /*6260*/  FFMA.FTZ R70, R50, R69, R75 ;  /* 0x0000004532467223 */ /* 0x000fe2000001004b */
[----:B------:R-:W-:Y:S01]  /*6270*/  LOP3.LUT R72, R21, 0xff, RZ, 0xc0, !PT ;  /* 0x000000ff15487812 */ /* 0x000fe200078ec0ff */
[-C--:B------:R-:W-:Y:S01]  /*6280*/  FFMA.FTZ R5, R51, R68.reuse, R10 ;  /* 0x0000004433057223 */ /* 0x080fe2000001000a */
[--C-:B-1----:R-:W-:Y:S01]  /*6290*/  HADD2.F32 R10, -RZ, R6.reuse.H0_H0 ;  /* 0x20000006ff0a7230 */ /* 0x102fe20000004100 */
[----:B------:R1:W-:Y:S01]  /*62a0*/  I2F.F16 R41, R76 ;  /* 0x0000004c00297306 */ /* 0x0003e20000200c00 */
[-C--:B------:R-:W-:Y:S01]  /*62b0*/  FFMA.FTZ R74, R40, R68.reuse, R71 ;  /* 0x00000044284a7223 */ /* 0x080fe20000010047 */
[-C--:B------:R-:W-:Y:S01]  /*62c0*/  FFMA.FTZ R73, R30, R68.reuse, R73 ;  /* 0x000000441e497223 */ /* 0x080fe20000010049 */
[----:B------:R-:W-:Y:S01]  /*62d0*/  HADD2.F32 R69, -RZ, R6.H1_H1 ;  /* 0x30000006ff457230 */ /* 0x000fe20000004100 */
[----:B------:R-:W-:Y:S01]  /*62e0*/  LOP3.LUT R6, R23, 0xff, RZ, 0xc0, !PT ;  /* 0x000000ff17067812 */ /* 0x000fe200078ec0ff */
[----:B-1----:R-:W-:Y:S01]  /*62f0*/  FFMA.FTZ R76, R31, R68, R70 ;  /* 0x000000441f4c7223 */ /* 0x002fe20000010046 */
[----:B------:R-:W-:Y:S01]  /*6300*/  IADD3 R68, PT, PT, R72, -0x80, RZ ;  /* 0xffffff8048447810 */ /* 0x000fe20007ffe0ff */
[----:B------:R-:W-:-:S02]  /*6310*/  HADD2.F32 R70, -RZ, R7.H0_H0 ;  /* 0x20000007ff467230 */ /* 0x000fc40000004100 */
[----:B------:R-:W-:Y:S02]  /*6320*/  HADD2.F32 R72, -RZ, R7.H1_H1 ;  /* 0x30000007ff487230 */ /* 0x000fe40000004100 */
[----:B------:R-:W-:Y:S01]  /*6330*/  FFMA.FTZ R7, R53, R10, R74 ;  /* 0x0000000a35077223 */ /* 0x000fe2000001004a */
[----:B------:R-:W-:-:S03]  /*6340*/  IADD3 R79, PT, PT, R6, -0x80, RZ ;  /* 0xffffff80064f7810 */ /* 0x000fc60007ffe0ff */
[-C--:B------:R-:W-:Y:S02]  /*6350*/  FFMA.FTZ R74, R58, R69.reuse, R7 ;  /* 0x000000453a4a7223 */ /* 0x080fe40000010007 */
[----:B------:R-:W1:Y:S01]  /*6360*/  LDS.64 R6, [UR4+0x2a8] ;  /* 0x0002a804ff067984 */ /* 0x000e620008000a00 */
[-C--:B------:R-:W-:Y:S01]  /*6370*/  FFMA.FTZ R5, R52, R10.reuse, R5 ;  /* 0x0000000a34057223 */ /* 0x080fe20000010005 */
[-C--:B------:R-:W-:Y:S01]  /*6380*/  FFMA.FTZ R73, R54, R10.reuse, R73 ;  /* 0x0000000a36497223 */ /* 0x080fe20000010049 */
[----:B------:R-:W-:Y:S02]  /*6390*/  FFMA.FTZ R71, R55, R10, R76 ;  /* 0x0000000a37477223 */ /* 0x000fe4000001004c */
[----:B------:R-:W-:Y:S01]  /*63a0*/  FFMA.FTZ R10, R56, R69, R5 ;  /* 0x00000045380a7223 */ /* 0x000fe20000010005 */
[----:B------:R-:W-:-:S03]  /*63b0*/  LEA.HI R77, R23, 0xffffff80, RZ, 0x8 ;  /* 0xffffff80174d7811 */ /* 0x000fc600078f40ff */
[-C--:B------:R-:W-:Y:S01]  /*63c0*/  FFMA.FTZ R5, R57, R70.reuse, R10 ;  /* 0x0000004639057223 */ /* 0x080fe2000001000a */
[----:B------:R-:W-:Y:S01]  /*63d0*/  LOP3.LUT R75, R20, 0xff, RZ, 0xc0, !PT ;  /* 0x000000ff144b7812 */ /* 0x000fe200078ec0ff */
[----:B------:R-:W-:Y:S01]  /*63e0*/  FFMA.FTZ R10, R59, R70, R74 ;  /* 0x000000463b0a7223 */ /* 0x000fe2000001004a */
[----:B------:R3:W-:Y:S01]  /*63f0*/  I2F.F16 R16, R77 ;  /* 0x0000004d00107306 */ /* 0x0007e20000200c00 */
[-C--:B------:R-:W-:Y:S01]  /*6400*/  FFMA.FTZ R74, R62, R72.reuse, R5 ;  /* 0x000000483e4a7223 */ /* 0x080fe20000010005 */
[-C--:B------:R-:W-:Y:S01]  /*6410*/  FFMA.FTZ R76, R60, R69.reuse, R73 ;  /* 0x000000453c4c7223 */ /* 0x080fe20000010049 */
[----:B------:R-:W-:Y:S01]  /*6420*/  FFMA.FTZ R78, R64, R69, R71 ;  /* 0x00000045404e7223 */ /* 0x000fe20000010047 */
[--C-:B0-----:R-:W-:Y:S02]  /*6430*/  HADD2.F32 R5, -RZ, R8.reuse.H0_H0 ;  /* 0x20000008ff057230 */ /* 0x101fe40000004100 */
[----:B------:R-:W-:Y:S01]  /*6440*/  FFMA.FTZ R73, R65, R72, R10 ;  /* 0x0000004841497223 */ /* 0x000fe2000001000a */
[-C--:B------:R-:W-:Y:S01]  /*6450*/  FFMA.FTZ R71, R61, R70.reuse, R76 ;  /* 0x000000463d477223 */ /* 0x080fe2000001004c */
[----:B---3--:R-:W-:Y:S01]  /*6460*/  IADD3 R77, PT, PT, R75, -0x80, RZ ;  /* 0xffffff804b4d7810 */ /* 0x008fe20007ffe0ff */
[----:B------:R-:W-:Y:S01]  /*6470*/  FFMA.FTZ R78, R63, R70, R78 ;  /* 0x000000463f4e7223 */ /* 0x000fe2000001004e */
[----:B------:R-:W-:Y:S01]  /*6480*/  LOP3.LUT R75, R22, 0xff, RZ, 0xc0, !PT ;  /* 0x000000ff164b7812 */ /* 0x000fe200078ec0ff */
[----:B------:R-:W-:Y:S01]  /*6490*/  HADD2.F32 R10, -RZ, R8.H1_H1 ;  /* 0x30000008ff0a7230 */ /* 0x000fe20000004100 */
[----:B------:R0:W3:Y:S01]  /*64a0*/  I2F.F16 R70, R77 ;  /* 0x0000004d00467306 */ /* 0x0000e20000200c00 */
[-C--:B------:R-:W-:Y:S01]  /*64b0*/  FFMA.FTZ R76, R3, R5.reuse, RZ ;  /* 0x00000005034c7223 */ /* 0x080fe200000100ff */
[-C--:B------:R-:W-:Y:S01]  /*64c0*/  FFMA.FTZ R3, R0, R5.reuse, RZ ;  /* 0x0000000500037223 */ /* 0x080fe200000100ff */
[----:B------:R-:W-:-:S02]  /*64d0*/  FFMA.FTZ R4, R4, R5, RZ ;  /* 0x0000000504047223 */ /* 0x000fc400000100ff */
[----:B------:R-:W-:-:S03]  /*64e0*/  FFMA.FTZ R76, R43, R10, R76 ;  /* 0x0000000a2b4c7223 */ /* 0x000fc6000001004c */
[----:B------:R4:W-:Y:S01]  /*64f0*/  I2F.F16 R69, R79 ;  /* 0x0000004f00457306 */ /* 0x0009e20000200c00 */
[----:B0-----:R-:W-:Y:S01]  /*6500*/  FFMA.FTZ R77, R2, R5, RZ ;  /* 0x00000005024d7223 */ /* 0x001fe200000100ff */
[-C--:B------:R-:W-:Y:S01]  /*6510*/  FFMA.FTZ R3, R44, R10.reuse, R3 ;  /* 0x0000000a2c037223 */ /* 0x080fe20000010003 */
[-C--:B------:R-:W-:Y:S02]  /*6520*/  FFMA.FTZ R4, R45, R10.reuse, R4 ;  /* 0x0000000a2d047223 */ /* 0x080fe40000010004 */
[----:B------:R-:W-:Y:S01]  /*6530*/  FFMA.FTZ R77, R46, R10, R77 ;  /* 0x0000000a2e4d7223 */ /* 0x000fe2000001004d */
[----:B----4-:R-:W-:Y:S01]  /*6540*/  IADD3 R79, PT, PT, R75, -0x80, RZ ;  /* 0xffffff804b4f7810 */ /* 0x010fe20007ffe0ff */
[--C-:B------:R-:W-:Y:S01]  /*6550*/  HADD2.F32 R75, -RZ, R9.reuse.H0_H0 ;  /* 0x20000009ff4b7230 */ /* 0x100fe20000004100 */
[----:B------:R-:W-:Y:S01]  /*6560*/  SHF.R.U32.HI R0, RZ, 0x8, R20 ;  /* 0x00000008ff007819 */ /* 0x000fe20000011614 */
[----:B------:R-:W-:-:S03]  /*6570*/  HADD2.F32 R9, -RZ, R9.H1_H1 ;  /* 0x30000009ff097230 */ /* 0x000fc60000004100 */
[-C--:B------:R-:W-:Y:S01]  /*6580*/  FFMA.FTZ R76, R47, R75.reuse, R76 ;  /* 0x0000004b2f4c7223 */ /* 0x080fe2000001004c */
[-C--:B------:R-:W-:Y:S01]  /*6590*/  FFMA.FTZ R3, R48, R75.reuse, R3 ;  /* 0x0000004b30037223 */ /* 0x080fe20000010003 */
[-C--:B------:R-:W-:Y:S01]  /*65a0*/  FFMA.FTZ R49, R49, R75.reuse, R4 ;  /* 0x0000004b31317223 */ /* 0x080fe20000010004 */
[----:B------:R-:W-:Y:S01]  /*65b0*/  FFMA.FTZ R50, R50, R75, R77 ;  /* 0x0000004b32327223 */ /* 0x000fe2000001004d */
[----:B------:R-:W-:Y:S01]  /*65c0*/  LOP3.LUT R2, R0, 0xff, RZ, 0xc0, !PT ;  /* 0x000000ff00027812 */ /* 0x000fe200078ec0ff */
[--C-:B-1----:R-:W-:Y:S02]  /*65d0*/  HADD2.F32 R0, -RZ, R6.reuse.H0_H0 ;  /* 0x20000006ff007230 */ /* 0x102fe40000004100 */
[-C--:B------:R-:W-:Y:S01]  /*65e0*/  FFMA.FTZ R51, R51, R9.reuse, R76 ;  /* 0x0000000933337223 */ /* 0x080fe2000001004c */
[-C--:B------:R-:W-:Y:S01]  /*65f0*/  FFMA.FTZ R40, R40, R9.reuse, R3 ;  /* 0x0000000928287223 */ /* 0x080fe20000010003 */
[-C--:B------:R-:W-:Y:S01]  /*6600*/  FFMA.FTZ R49, R30, R9.reuse, R49 ;  /* 0x000000091e317223 */ /* 0x080fe20000010031 */
[----:B------:R-:W-:Y:S01]  /*6610*/  FFMA.FTZ R50, R31, R9, R50 ;  /* 0x000000091f327223 */ /* 0x000fe20000010032 */
[----:B------:R-:W-:Y:S01]  /*6620*/  HADD2.F32 R3, -RZ, R6.H1_H1 ;  /* 0x30000006ff037230 */ /* 0x000fe20000004100 */
[----:B------:R-:W-:Y:S01]  /*6630*/  SHF.R.U32.HI R4, RZ, 0x8, R21 ;  /* 0x00000008ff047819 */ /* 0x000fe20000011615 */
[-C--:B------:R-:W-:Y:S01]  /*6640*/  FFMA.FTZ R51, R52, R0.reuse, R51 ;  /* 0x0000000034337223 */ /* 0x080fe20000010033 */
[-C--:B------:R-:W-:Y:S01]  /*6650*/  FFMA.FTZ R53, R53, R0.reuse, R40 ;  /* 0x0000000035357223 */ /* 0x080fe20000010028 */
[-C--:B------:R-:W-:Y:S01]  /*6660*/  FFMA.FTZ R49, R54, R0.reuse, R49 ;  /* 0x0000000036317223 */ /* 0x080fe20000010031 */
[----:B------:R-:W-:Y:S01]  /*6670*/  FFMA.FTZ R55, R55, R0, R50 ;  /* 0x0000000037377223 */ /* 0x000fe20000010032 */
[----:B------:R-:W-:-:S02]  /*6680*/  SHF.R.U32.HI R0, RZ, 0x8, R23 ;  /* 0x00000008ff007819 */ /* 0x000fc40000011617 */
[----:B------:R-:W-:Y:S01]  /*6690*/  IADD3 R9, PT, PT, R2, -0x80, RZ ;  /* 0xffffff8002097810 */ /* 0x000fe20007ffe0ff */
[----:B------:R-:W-:Y:S01]  /*66a0*/  HADD2.F32 R2, -RZ, R7.H0_H0 ;  /* 0x20000007ff027230 */ /* 0x000fe20000004100 */
[----:B------:R-:W-:Y:S01]  /*66b0*/  LEA.HI R42, R21, 0xffffff80, RZ, 0x8 ;  /* 0xffffff80152a7811 */ /* 0x000fe200078f40ff */
[-C--:B------:R-:W-:Y:S01]  /*66c0*/  FFMA.FTZ R56, R56, R3.reuse, R51 ;  /* 0x0000000338387223 */ /* 0x080fe20000010033 */
[----:B------:R-:W-:Y:S01]  /*66d0*/  LOP3.LUT R4, R4, 0xff, RZ, 0xc0, !PT ;  /* 0x000000ff04047812 */ /* 0x000fe200078ec0ff */
[-C--:B------:R-:W-:Y:S01]  /*66e0*/  FFMA.FTZ R58, R58, R3.reuse, R53 ;  /* 0x000000033a3a7223 */ /* 0x080fe20000010035 */
[-C--:B------:R-:W-:Y:S01]  /*66f0*/  FFMA.FTZ R60, R60, R3.reuse, R49 ;  /* 0x000000033c3c7223 */ /* 0x080fe20000010031 */
[----:B------:R-:W-:Y:S01]  /*6700*/  FFMA.FTZ R64, R64, R3, R55 ;  /* 0x0000000340407223 */ /* 0x000fe20000010037 */
[----:B------:R-:W-:Y:S02]  /*6710*/  LOP3.LUT R0, R0, 0xff, RZ, 0xc0, !PT ;  /* 0x000000ff00007812 */ /* 0x000fe400078ec0ff */
[----:B------:R-:W-:Y:S01]  /*6720*/  SHF.R.U32.HI R21, RZ, 0x10, R21 ;  /* 0x00000010ff157819 */ /* 0x000fe20000011615 */
[-C--:B------:R-:W-:Y:S01]  /*6730*/  FFMA.FTZ R57, R57, R2.reuse, R56 ;  /* 0x0000000239397223 */ /* 0x080fe20000010038 */
[----:B------:R-:W-:Y:S01]  /*6740*/  IADD3 R4, PT, PT, R4, -0x80, RZ ;  /* 0xffffff8004047810 */ /* 0x000fe20007ffe0ff */
[-C--:B------:R-:W-:Y:S01]  /*6750*/  FFMA.FTZ R58, R59, R2.reuse, R58 ;  /* 0x000000023b3a7223 */ /* 0x080fe2000001003a */
[----:B------:R-:W-:Y:S01]  /*6760*/  SHF.R.U32.HI R20, RZ, 0x10, R20 ;  /* 0x00000010ff147819 */ /* 0x000fe20000011614 */
[-C--:B------:R-:W-:Y:S01]  /*6770*/  FFMA.FTZ R61, R61, R2.reuse, R60 ;  /* 0x000000023d3d7223 */ /* 0x080fe2000001003c */
[----:B------:R-:W-:Y:S01]  /*6780*/  FFMA.FTZ R64, R63, R2, R64 ;  /* 0x000000023f407223 */ /* 0x000fe20000010040 */
[----:B------:R-:W-:-:S02]  /*6790*/  IADD3 R3, PT, PT, R0, -0x80, RZ ;  /* 0xffffff8000037810 */ /* 0x000fc40007ffe0ff */
[----:B------:R-:W-:Y:S01]  /*67a0*/  LOP3.LUT R2, R21, 0xff, RZ, 0xc0, !PT ;  /* 0x000000ff15027812 */ /* 0x000fe200078ec0ff */
[----:B------:R0:W-:Y:S01]  /*67b0*/  I2F.F16 R31, R4 ;  /* 0x00000004001f7306 */ /* 0x0001e20000200c00 */
[----:B------:R-:W-:Y:S02]  /*67c0*/  SHF.R.U32.HI R6, RZ, 0x8, R22 ;  /* 0x00000008ff067819 */ /* 0x000fe40000011616 */
[----:B------:R-:W-:-:S05]  /*67d0*/  LOP3.LUT R0, R20, 0xff, RZ, 0xc0, !PT ;  /* 0x000000ff14007812 */ /* 0x000fca00078ec0ff */
[----:B------:R1:W-:Y:S01]  /*67e0*/  I2F.F16 R20, R3 ;  /* 0x0000000300147306 */ /* 0x0003e20000200c00 */
[----:B0-----:R-:W-:Y:S02]  /*67f0*/  SHF.R.U32.HI R4, RZ, 0x10, R22 ;  /* 0x00000010ff047819 */ /* 0x001fe40000011616 */
[----:B------:R-:W-:Y:S02]  /*6800*/  IADD3 R22, PT, PT, R2, -0x80, RZ ;  /* 0xffffff8002167810 */ /* 0x000fe40007ffe0ff */
[----:B-1----:R-:W0:Y:S01]  /*6810*/  LDS.64 R2, [UR4+0xb0] ;  /* 0x0000b004ff027984 */ /* 0x002e220008000a00 */
[----:B------:R-:W-:Y:S02]  /*6820*/  LOP3.LUT R6, R6, 0xff, RZ, 0xc0, !PT ;  /* 0x000000ff06067812 */ /* 0x000fe400078ec0ff */
[----:B------:R-:W-:Y:S02]  /*6830*/  IADD3 R0, PT, PT, R0, -0x80, RZ ;  /* 0xffffff8000007810 */ /* 0x000fe40007ffe0ff */
[----:B------:R-:W-:Y:S01]  /*6840*/  LOP3.LUT R4, R4, 0xff, RZ, 0xc0, !PT ;  /* 0x000000ff04047812 */ /* 0x000fe200078ec0ff */
[----:B------:R-:W-:Y:S01]  /*6850*/  I2F.F16 R8, R79 ;  /* 0x0000004f00087306 */ /* 0x000fe20000200c00 */
[----:B------:R-:W-:-:S02]  /*6860*/  SHF.R.U32.HI R23, RZ, 0x10, R23 ;  /* 0x00000010ff177819 */ /* 0x000fc40000011617 */
[----:B------:R-:W-:Y:S02]  /*6870*/  IADD3 R6, PT, PT, R6, -0x80, RZ ;  /* 0xffffff8006067810 */ /* 0x000fe40007ffe0ff */
[----:B------:R-:W-:-:S03]  /*6880*/  IADD3 R4, PT, PT, R4, -0x80, RZ ;  /* 0xffffff8004047810 */ /* 0x000fc60007ffe0ff */
[----:B------:R2:W-:Y:S01]  /*6890*/  I2F.F16 R21, R0 ;  /* 0x0000000000157306 */ /* 0x0005e20000200c00 */
[----:B------:R-:W-:Y:S01]  /*68a0*/  LOP3.LUT R23, R23, 0xff, RZ, 0xc0, !PT ;  /* 0x000000ff17177812 */ /* 0x000fe200078ec0ff */
[----:B------:R-:W-:Y:S01]  /*68b0*/  HADD2.F32 R7, -RZ, R7.H1_H1 ;  /* 0x30000007ff077230 */ /* 0x000fe20000004100 */
[----:B--2---:R-:W-:-:S05]  /*68c0*/  LOP3.LUT R0, R12, 0xff, RZ, 0xc0, !PT ;  /* 0x000000ff0c007812 */ /* 0x004fca00078ec0ff */
[----:B------:R-:W-:Y:S01]  /*68d0*/  I2F.F16 R68, R68 ;  /* 0x0000004400447306 */ /* 0x000fe20000200c00 */
[----:B------:R-:W-:Y:S02]  /*68e0*/  IADD3 R48, PT, PT, R23, -0x80, RZ ;  /* 0xffffff8017307810 */ /* 0x000fe40007ffe0ff */
[----:B------:R-:W-:Y:S01]  /*68f0*/  IADD3 R0, PT, PT, R0, -0x80, RZ ;  /* 0xffffff8000007810 */ /* 0x000fe20007ffe0ff */
[----:B------:R-:W-:-:S04]  /*6900*/  FFMA.FTZ R71, R66, R72, R71 ;  /* 0x0000004842477223 */ /* 0x000fc80000010047 */
[----:B------:R-:W-:Y:S01]  /*6910*/  I2F.F16 R9, R9 ;  /* 0x0000000900097306 */ /* 0x000fe20000200c00 */
[----:B------:R-:W-:Y:S01]  /*6920*/  FFMA.FTZ R72, R67, R72, R78 ;  /* 0x0000004843487223 */ /* 0x000fe2000001004e */
[----:B------:R-:W-:-:S06]  /*6930*/  LEA.HI R78, R12, 0xffffff80, RZ, 0x8 ;  /* 0xffffff800c4e7811 */ /* 0x000fcc00078f40ff */
[----:B------:R1:W2:Y:S01]  /*6940*/  I2F.F16 R40, R6 ;  /* 0x0000000600287306 */ /* 0x0002a20000200c00 */
[--C-:B0-----:R-:W-:Y:S02]  /*6950*/  HADD2.F32 R49, -RZ, R2.reuse.H0_H0 ;  /* 0x20000002ff317230 */ /* 0x101fe40000004100 */
[----:B------:R-:W-:Y:S01]  /*6960*/  HADD2.F32 R50, -RZ, R2.H1_H1 ;  /* 0x30000002ff327230 */ /* 0x000fe20000004100 */
[----:B------:R-:W-:-:S04]  /*6970*/  LOP3.LUT R2, R15, 0xff, RZ, 0xc0, !PT ;  /* 0x000000ff0f027812 */ /* 0x000fc800078ec0ff */
[----:B------:R0:W-:Y:S01]  /*6980*/  I2F.F16 R47, R4 ;  /* 0x00000004002f7306 */ /* 0x0001e20000200c00 */
[----:B-1----:R-:W-:Y:S01]  /*6990*/  LOP3.LUT R6, R14, 0xff, RZ, 0xc0, !PT ;  /* 0x000000ff0e067812 */ /* 0x002fe200078ec0ff */
[--C-:B------:R-:W-:Y:S02]  /*69a0*/  HADD2.F32 R51, -RZ, R3.reuse.H0_H0 ;  /* 0x20000003ff337230 */ /* 0x100fe40000004100 */
[-C--:B------:R-:W-:Y:S01]  /*69b0*/  FFMA.FTZ R62, R62, R7.reuse, R57 ;  /* 0x000000073e3e7223 */ /* 0x080fe20000010039 */
[----:B------:R-:W-:Y:S01]  /*69c0*/  HADD2.F32 R60, -RZ, R3.H1_H1 ;  /* 0x30000003ff3c7230 */ /* 0x000fe20000004100 */
[----:B0-----:R-:W-:Y:S02]  /*69d0*/  LOP3.LUT R4, R13, 0xff, RZ, 0xc0, !PT ;  /* 0x000000ff0d047812 */ /* 0x001fe400078ec0ff */
[----:B------:R0:W-:Y:S01]  /*69e0*/  I2F.F16 R23, R0 ;  /* 0x0000000000177306 */ /* 0x0001e20000200c00 */
[-C--:B------:R-:W-:Y:S01]  /*69f0*/  FFMA.FTZ R65, R65, R7.reuse, R58 ;  /* 0x0000000741417223 */ /* 0x080fe2000001003a */
[-C--:B------:R-:W-:Y:S01]  /*6a00*/  FFMA.FTZ R61, R66, R7.reuse, R61 ;  /* 0x00000007423d7223 */ /* 0x080fe2000001003d */
[----:B------:R-:W-:Y:S01]  /*6a10*/  IADD3 R4, PT, PT, R4, -0x80, RZ ;  /* 0xffffff8004047810 */ /* 0x000fe20007ffe0ff */
[----:B------:R-:W-:Y:S01]  /*6a20*/  FFMA.FTZ R64, R67, R7, R64 ;  /* 0x0000000743407223 */ /* 0x000fe20000010040 */
[----:B------:R-:W-:-:S02]  /*6a30*/  IADD3 R53, PT, PT, R6, -0x80, RZ ;  /* 0xffffff8006357810 */ /* 0x000fc40007ffe0ff */
[----:B------:R-:W-:Y:S01]  /*6a40*/  SHF.R.U32.HI R3, RZ, 0x10, R13 ;  /* 0x00000010ff037819 */ /* 0x000fe2000001160d */
[----:B------:R-:W1:Y:S01]  /*6a50*/  I2F.F16 R22, R22 ;  /* 0x0000001600167306 */ /* 0x000e620000200c00 */
[--C-:B0-----:R-:W-:Y:S01]  /*6a60*/  SHF.R.U32.HI R0, RZ, 0x8, R12.reuse ;  /* 0x00000008ff007819 */ /* 0x101fe2000001160c */
[----:B------:R-:W0:Y:S01]  /*6a70*/  LDS.64 R6, [UR4+0xb8] ;  /* 0x0000b804ff067984 */ /* 0x000e220008000a00 */
[----:B------:R-:W-:Y:S02]  /*6a80*/  SHF.R.U32.HI R12, RZ, 0x10, R12 ;  /* 0x00000010ff0c7819 */ /* 0x000fe4000001160c */
[----:B------:R-:W-:Y:S02]  /*6a90*/  IADD3 R54, PT, PT, R2, -0x80, RZ ;  /* 0xffffff8002367810 */ /* 0x000fe40007ffe0ff */
[----:B------:R-:W-:Y:S01]  /*6aa0*/  LEA.HI R43, R14, 0xffffff80, RZ, 0x8 ;  /* 0xffffff800e2b7811 */ /* 0x000fe200078f40ff */
[----:B------:R-:W4:Y:S01]  /*6ab0*/  I2F.F16 R48, R48 ;  /* 0x0000003000307306 */ /* 0x000f220000200c00 */
[----:B------:R-:W-:-:S02]  /*6ac0*/  LOP3.LUT R0, R0, 0xff, RZ, 0xc0, !PT ;  /* 0x000000ff00007812 */ /* 0x000fc400078ec0ff */
[----:B------:R-:W-:Y:S02]  /*6ad0*/  SHF.R.U32.HI R2, RZ, 0x8, R13 ;  /* 0x00000008ff027819 */ /* 0x000fe4000001160d */
[----:B------:R-:W-:Y:S02]  /*6ae0*/  LOP3.LUT R12, R12, 0xff, RZ, 0xc0, !PT ;  /* 0x000000ff0c0c7812 */ /* 0x000fe400078ec0ff */
[----:B------:R-:W-:Y:S01]  /*6af0*/  LOP3.LUT R45, R3, 0xff, RZ, 0xc0, !PT ;  /* 0x000000ff032d7812 */ /* 0x000fe200078ec0ff */
[----:B------:R5:W-:Y:S01]  /*6b00*/  I2F.F16 R52, R4 ;  /* 0x0000000400347306 */ /* 0x000be20000200c00 */
[----:B---3--:R-:W-:Y:S01]  /*6b10*/  HADD2.F32 R3, -RZ, R70.H0_H0 ;  /* 0x20000046ff037230 */ /* 0x008fe20000004100 */
[----:B------:R-:W-:Y:S01]  /*6b20*/  LEA.HI R10, R13, 0xffffff80, RZ, 0x8 ;  /* 0xffffff800d0a7811 */ /* 0x000fe200078f40ff */
[----:B--2---:R-:W-:Y:S01]  /*6b30*/  HADD2.F32 R40, -RZ, R40.H0_H0 ;  /* 0x20000028ff287230 */ /* 0x004fe20000004100 */
[----:B------:R-:W-:Y:S01]  /*6b40*/  IADD3 R55, PT, PT, R0, -0x80, RZ ;  /* 0xffffff8000377810 */ /* 0x000fe20007ffe0ff */
[----:B------:R-:W-:Y:S01]  /*6b50*/  HADD2.F32 R0, -RZ, R68.H0_H0 ;  /* 0x20000044ff007230 */ /* 0x000fe20000004100 */
[----:B------:R-:W-:Y:S01]  /*6b60*/  LOP3.LUT R13, R2, 0xff, RZ, 0xc0, !PT ;  /* 0x000000ff020d7812 */ /* 0x000fe200078ec0ff */
[----:B-----5:R-:W-:Y:S01]  /*6b70*/  HADD2.F32 R4, -RZ, R8.H0_H0 ;  /* 0x20000008ff047230 */ /* 0x020fe20000004100 */
[----:B------:R2:W-:Y:S01]  /*6b80*/  I2F.F16 R30, R43 ;  /* 0x0000002b001e7306 */ /* 0x0005e20000200c00 */
[----:B------:R-:W-:Y:S01]  /*6b90*/  HADD2.F32 R2, -RZ, R69.H0_H0 ;  /* 0x20000045ff027230 */ /* 0x000fe20000004100 */
[----:B------:R-:W-:Y:S01]  /*6ba0*/  IADD3 R12, PT, PT, R12, -0x80, RZ ;  /* 0xffffff800c0c7810 */ /* 0x000fe20007ffe0ff */
[----:B------:R-:W-:Y:S01]  /*6bb0*/  FFMA.FTZ R8, R3, R49, RZ ;  /* 0x0000003103087223 */ /* 0x000fe200000100ff */
[----:B------:R-:W-:Y:S01]  /*6bc0*/  SHF.R.U32.HI R46, RZ, 0x8, R14 ;  /* 0x00000008ff2e7819 */ /* 0x000fe2000001160e */
[----:B------:R-:W-:-:S02]  /*6bd0*/  HADD2.F32 R31, -RZ, R31.H0_H0 ;  /* 0x2000001fff1f7230 */ /* 0x000fc40000004100 */
[----:B--2---:R-:W-:Y:S02]  /*6be0*/  HADD2.F32 R43, -RZ, R9.H0_H0 ;  /* 0x20000009ff2b7230 */ /* 0x004fe40000004100 */
[-C--:B------:R-:W-:Y:S01]  /*6bf0*/  FFMA.FTZ R9, R4, R49.reuse, RZ ;  /* 0x0000003104097223 */ /* 0x080fe200000100ff */
[----:B------:R2:W-:Y:S01]  /*6c00*/  I2F.F16 R56, R12 ;  /* 0x0000000c00387306 */ /* 0x0005e20000200c00 */
[----:B------:R-:W-:Y:S02]  /*6c10*/  HADD2.F32 R44, -RZ, R20.H0_H0 ;  /* 0x20000014ff2c7230 */ /* 0x000fe40000004100 */
[-C--:B------:R-:W-:Y:S01]  /*6c20*/  FFMA.FTZ R58, R0, R49.reuse, RZ ;  /* 0x00000031003a7223 */ /* 0x080fe200000100ff */
[----:B------:R-:W-:Y:S01]  /*6c30*/  FFMA.FTZ R59, R2, R49, RZ ;  /* 0x00000031023b7223 */ /* 0x000fe200000100ff */
[----:B------:R-:W-:Y:S01]  /*6c40*/  FFMA.FTZ R20, R43, R50, R8 ;  /* 0x000000322b147223 */ /* 0x000fe20000010008 */
[----:B------:R-:W-:Y:S01]  /*6c50*/  IADD3 R8, PT, PT, R45, -0x80, RZ ;  /* 0xffffff802d087810 */ /* 0x000fe20007ffe0ff */
[----:B------:R-:W-:-:S02]  /*6c60*/  HADD2.F32 R45, -RZ, R21.H0_H0 ;  /* 0x20000015ff2d7230 */ /* 0x000fc40000004100 */
[-C--:B--2---:R-:W-:Y:S01]  /*6c70*/  FFMA.FTZ R12, R40, R50.reuse, R9 ;  /* 0x00000032280c7223 */ /* 0x084fe20000010009 */
[----:B------:R-:W-:Y:S01]  /*6c80*/  LOP3.LUT R9, R46, 0xff, RZ, 0xc0, !PT ;  /* 0x000000ff2e097812 */ /* 0x000fe200078ec0ff */
[----:B-1----:R-:W-:Y:S01]  /*6c90*/  HADD2.F32 R46, -RZ, R22.H0_H0 ;  /* 0x20000016ff2e7230 */ /* 0x002fe20000004100 */
[----:B------:R-:W-:Y:S01]  /*6ca0*/  IADD3 R13, PT, PT, R13, -0x80, RZ ;  /* 0xffffff800d0d7810 */ /* 0x000fe20007ffe0ff */
[----:B------:R-:W-:Y:S02]  /*6cb0*/  HADD2.F32 R47, -RZ, R47.H0_H0 ;  /* 0x2000002fff2f7230 */ /* 0x000fe40000004100 */
[-C--:B------:R-:W-:Y:S01]  /*6cc0*/  FFMA.FTZ R49, R31, R50.reuse, R58 ;  /* 0x000000321f317223 */ /* 0x080fe2000001003a */
[----:B------:R-:W-:Y:S01]  /*6cd0*/  FFMA.FTZ R59, R44, R50, R59 ;  /* 0x000000322c3b7223 */ /* 0x000fe2000001003b */
[----:B----4-:R-:W-:Y:S01]  /*6ce0*/  HADD2.F32 R48, -RZ, R48.H0_H0 ;  /* 0x20000030ff307230 */ /* 0x010fe20000004100 */
[----:B------:R-:W-:Y:S01]  /*6cf0*/  IADD3 R9, PT, PT, R9, -0x80, RZ ;  /* 0xffffff8009097810 */ /* 0x000fe20007ffe0ff */
[----:B------:R-:W1:Y:S01]  /*6d00*/  I2F.F16 R42, R42 ;  /* 0x0000002a002a7306 */ /* 0x000e620000200c00 */
[-C--:B------:R-:W-:Y:S01]  /*6d10*/  FFMA.FTZ R20, R45, R51.reuse, R20 ;  /* 0x000000332d147223 */ /* 0x080fe20000010014 */
[----:B------:R-:W-:Y:S01]  /*6d20*/  FFMA.FTZ R22, R47, R51, R12 ;  /* 0x000000332f167223 */ /* 0x000fe2000001000c */
[----:B------:R-:W-:Y:S01]  /*6d30*/  FMUL.FTZ R62, R29, R62 ;  /* 0x0000003e1d3e7220 */ /* 0x000fe20000410000 */
[----:B------:R-:W-:-:S04]  /*6d40*/  FMUL.FTZ R65, R28, R65 ;  /* 0x000000411c417220 */ /* 0x000fc80000410000 */
[----:B------:R2:W-:Y:S01]  /*6d50*/  I2F.F16 R57, R13 ;  /* 0x0000000d00397306 */ /* 0x0005e20000200c00 */
[----:B------:R-:W-:Y:S01]  /*6d60*/  SHF.R.U32.HI R12, RZ, 0x8, R15 ;  /* 0x00000008ff0c7819 */ /* 0x000fe2000001160f */
[----:B------:R-:W-:Y:S01]  /*6d70*/  FMUL.FTZ R61, R18, R61 ;  /* 0x0000003d123d7220 */ /* 0x000fe20000410000 */
[----:B------:R-:W-:Y:S01]  /*6d80*/  FMUL.FTZ R64, R17, R64 ;  /* 0x0000004011407220 */ /* 0x000fe20000410000 */
[-C--:B--2---:R-:W-:Y:S01]  /*6d90*/  FFMA.FTZ R13, R46, R51.reuse, R49 ;  /* 0x000000332e0d7223 */ /* 0x084fe20000010031 */
[----:B------:R-:W-:-:S03]  /*6da0*/  FFMA.FTZ R51, R48, R51, R59 ;  /* 0x0000003330337223 */ /* 0x000fc6000001003b */
[----:B------:R-:W-:Y:S01]  /*6db0*/  I2F.F16 R58, R8 ;  /* 0x00000008003a7306 */ /* 0x000fe20000200c00 */
[----:B------:R-:W-:Y:S01]  /*6dc0*/  HADD2.F32 R49, -RZ, R11.H0_H0 ;  /* 0x2000000bff317230 */ /* 0x000fe20000004100 */
[----:B------:R-:W-:-:S06]  /*6dd0*/  LOP3.LUT R12, R12, 0xff, RZ, 0xc0, !PT ;  /* 0x000000ff0c0c7812 */ /* 0x000fcc00078ec0ff */
[----:B------:R2:W-:Y:S01]  /*6de0*/  I2F.F16 R59, R9 ;  /* 0x00000009003b7306 */ /* 0x0005e20000200c00 */
[----:B------:R-:W-:Y:S02]  /*6df0*/  SHF.R.U32.HI R11, RZ, 0x10, R15 ;  /* 0x00000010ff0b7819 */ /* 0x000fe4000001160f */
[----:B------:R-:W-:Y:S01]  /*6e00*/  F2FP.F16.F32.PACK_AB R62, RZ, R62 ;  /* 0x0000003eff3e723e */ /* 0x000fe200000000ff */
[----:B--2---:R-:W2:Y:S01]  /*6e10*/  LDS.64 R8, [UR4+0x130] ;  /* 0x00013004ff087984 */ /* 0x004ea20008000a00 */
[----:B------:R-:W-:Y:S02]  /*6e20*/  F2FP.F16.F32.PACK_AB R65, RZ, R65 ;  /* 0x00000041ff41723e */ /* 0x000fe400000000ff */
[----:B------:R-:W-:Y:S02]  /*6e30*/  F2FP.F16.F32.PACK_AB R61, RZ, R61 ;  /* 0x0000003dff3d723e */ /* 0x000fe400000000ff */
[----:B------:R-:W-:Y:S02]  /*6e40*/  F2FP.F16.F32.PACK_AB R64, RZ, R64 ;  /* 0x00000040ff40723e */ /* 0x000fe400000000ff */
[----:B------:R-:W-:-:S02]  /*6e50*/  SHF.R.U32.HI R14, RZ, 0x10, R14 ;  /* 0x00000010ff0e7819 */ /* 0x000fc4000001160e */
[----:B------:R-:W-:Y:S02]  /*6e60*/  IADD3 R12, PT, PT, R12, -0x80, RZ ;  /* 0xffffff800c0c7810 */ /* 0x000fe40007ffe0ff */
[----:B------:R-:W-:Y:S01]  /*6e70*/  LOP3.LUT R11, R11, 0xff, RZ, 0xc0, !PT ;  /* 0x000000ff0b0b7812 */ /* 0x000fe200078ec0ff */
[----:B------:R-:W3:Y:S01]  /*6e80*/  I2F.F16 R54, R54 ;  /* 0x0000003600367306 */ /* 0x000ee20000200c00 */
[----:B------:R-:W-:Y:S01]  /*6e90*/  PRMT R62, R62, 0x5410, R65 ;  /* 0x000054103e3e7816 */ /* 0x000fe20000000041 */
[----:B-1----:R-:W-:Y:S01]  /*6ea0*/  HADD2.F32 R42, -RZ, R42.H0_H0 ;  /* 0x2000002aff2a7230 */ /* 0x002fe20000004100 */
[----:B------:R-:W-:Y:S01]  /*6eb0*/  PRMT R61, R61, 0x5410, R64 ;  /* 0x000054103d3d7816 */ /* 0x000fe20000000040 */
[----:B------:R-:W-:Y:S01]  /*6ec0*/  HADD2.F32 R41, -RZ, R41.H0_H0 ;  /* 0x20000029ff297230 */ /* 0x000fe20000004100 */
[----:B------:R-:W-:Y:S02]  /*6ed0*/  LOP3.LUT R14, R14, 0xff, RZ, 0xc0, !PT ;  /* 0x000000ff0e0e7812 */ /* 0x000fe400078ec0ff */
[----:B------:R-:W-:Y:S01]  /*6ee0*/  IADD3 R11, PT, PT, R11, -0x80, RZ ;  /* 0xffffff800b0b7810 */ /* 0x000fe20007ffe0ff */
[----:B------:R-:W1:Y:S01]  /*6ef0*/  I2F.F16 R53, R53 ;  /* 0x0000003500357306 */ /* 0x000e620000200c00 */
[----:B------:R-:W-:-:S02]  /*6f00*/  HFMA2 R27, R62, 1, 1, R27 ;  /* 0x3c003c003e1b7831 */ /* 0x000fc4000000001b */
[----:B------:R-:W-:Y:S01]  /*6f10*/  HADD2 R26, R61, R26 ;  /* 0x0000001a3d1a7230 */ /* 0x000fe20000000000 */
[----:B------:R-:W-:Y:S01]  /*6f20*/  IADD3 R14, PT, PT, R14, -0x80, RZ ;  /* 0xffffff800e0e7810 */ /* 0x000fe20007ffe0ff */
[----:B------:R-:W-:Y:S02]  /*6f30*/  HADD2.F32 R50, -RZ, R16.H0_H0 ;  /* 0x20000010ff327230 */ /* 0x000fe40000004100 */
[-C--:B------:R-:W-:Y:S01]  /*6f40*/  FFMA.FTZ R61, R42, R60.reuse, R13 ;  /* 0x0000003c2a3d7223 */ /* 0x080fe2000001000d */
[----:B------:R-:W-:Y:S01]  /*6f50*/  FFMA.FTZ R62, R41, R60, R22 ;  /* 0x0000003c293e7223 */ /* 0x000fe20000010016 */
[----:B------:R-:W4:Y:S01]  /*6f60*/  I2F.F16 R12, R12 ;  /* 0x0000000c000c7306 */ /* 0x000f220000200c00 */
[--C-:B0-----:R-:W-:Y:S02]  /*6f70*/  HADD2.F32 R13, -RZ, R6.reuse.H0_H0 ;  /* 0x20000006ff0d7230 */ /* 0x101fe40000004100 */
[----:B------:R-:W-:Y:S02]  /*6f80*/  HADD2.F32 R16, -RZ, R6.H1_H1 ;  /* 0x30000006ff107230 */ /* 0x000fe40000004100 */
[----:B------:R-:W-:-:S02]  /*6f90*/  HADD2.F32 R21, -RZ, R7.H0_H0 ;  /* 0x20000007ff157230 */ /* 0x000fc40000004100 */
[----:B------:R-:W-:Y:S01]  /*6fa0*/  HADD2.F32 R22, -RZ, R7.H1_H1 ;  /* 0x30000007ff167230 */ /* 0x000fe20000004100 */
[----:B------:R-:W0:Y:S01]  /*6fb0*/  I2F.F16 R11, R11 ;  /* 0x0000000b000b7306 */ /* 0x000e220000200c00 */
[----:B------:R-:W5:Y:S01]  /*6fc0*/  LDS.64 R6, [UR4+0x138] ;  /* 0x00013804ff067984 */ /* 0x000f620008000a00 */
[----:B------:R-:W-:Y:S01]  /*6fd0*/  HADD2.F32 R52, -RZ, R52.H0_H0 ;  /* 0x20000034ff347230 */ /* 0x000fe20000004100 */
[----:B------:R-:W-:Y:S01]  /*6fe0*/  LEA.HI R15, R15, 0xffffff80, RZ, 0x8 ;  /* 0xffffff800f0f7811 */ /* 0x000fe200078f40ff */
[----:B---3--:R-:W-:-:S04]  /*6ff0*/  HADD2.F32 R54, -RZ, R54.H0_H0 ;  /* 0x20000036ff367230 */ /* 0x008fc80000004100 */
[----:B------:R-:W3:Y:S01]  /*7000*/  I2F.F16 R14, R14 ;  /* 0x0000000e000e7306 */ /* 0x000ee20000200c00 */
[----:B------:R-:W-:Y:S01]  /*7010*/  FFMA.FTZ R63, R50, R60, R51 ;  /* 0x0000003c323f7223 */ /* 0x000fe20000010033 */
[----:B-1----:R-:W-:Y:S02]  /*7020*/  HADD2.F32 R53, -RZ, R53.H0_H0 ;  /* 0x20000035ff357230 */ /* 0x002fe40000004100 */
[----:B------:R-:W-:-:S04]  /*7030*/  FFMA.FTZ R64, R52, R13, R61 ;  /* 0x0000000d34407223 */ /* 0x000fc8000001003d */
[----:B------:R-:W1:Y:S01]  /*7040*/  I2F.F16 R55, R55 ;  /* 0x0000003700377306 */ /* 0x000e620000200c00 */
[----:B----4-:R-:W-:Y:S02]  /*7050*/  HADD2.F32 R61, -RZ, R12.H0_H0 ;  /* 0x2000000cff3d7230 */ /* 0x010fe40000004100 */
[----:B------:R-:W-:-:S05]  /*7060*/  FFMA.FTZ R68, R54, R13, R63 ;  /* 0x0000000d36447223 */ /* 0x000fca000001003f */
[----:B------:R-:W4:Y:S01]  /*7070*/  I2F.F16 R5, R78 ;  /* 0x0000004e00057306 */ /* 0x000f220000200c00 */
[----:B------:R-:W-:Y:S01]  /*7080*/  FFMA.FTZ R66, R53, R13, R62 ;  /* 0x0000000d35427223 */ /* 0x000fe2000001003e */
[----:B0-----:R-:W-:Y:S02]  /*7090*/  HADD2.F32 R62, -RZ, R11.H0_H0 ;  /* 0x2000000bff3e7230 */ /* 0x001fe40000004100 */
[----:B------:R-:W-:Y:S01]  /*70a0*/  FFMA.FTZ R63, R61, R16, R68 ;  /* 0x000000103d3f7223 */ /* 0x000fe20000010044 */
[----:B------:R-:W-:-:S03]  /*70b0*/  HADD2.F32 R51, -RZ, R23.H0_H0 ;  /* 0x20000017ff337230 */ /* 0x000fc60000004100 */
[----:B------:R-:W0:Y:S01]  /*70c0*/  I2F.F16 R15, R15 ;  /* 0x0000000f000f7306 */ /* 0x000e220000200c00 */
[----:B------:R-:W-:Y:S01]  /*70d0*/  FFMA.FTZ R20, R49, R60, R20 ;  /* 0x0000003c31147223 */ /* 0x000fe20000010014 */
[----:B---3--:R-:W-:-:S06]  /*70e0*/  HADD2.F32 R60, -RZ, R14.H0_H0 ;  /* 0x2000000eff3c7230 */ /* 0x008fcc0000004100 */
[----:B------:R-:W3:Y:S01]  /*70f0*/  I2F.F16 R10, R10 ;  /* 0x0000000a000a7306 */ /* 0x000ee20000200c00 */
[----:B-1----:R-:W-:Y:S02]  /*7100*/  HADD2.F32 R55, -RZ, R55.H0_H0 ;  /* 0x20000037ff377230 */ /* 0x002fe40000004100 */
[----:B------:R-:W-:Y:S01]  /*7110*/  FFMA.FTZ R14, R62, R21, R63 ;  /* 0x000000153e0e7223 */ /* 0x000fe2000001003f */
[----:B------:R-:W-:Y:S02]  /*7120*/  HADD2.F32 R57, -RZ, R57.H0_H0 ;  /* 0x20000039ff397230 */ /* 0x000fe40000004100 */
[----:B------:R-:W-:Y:S01]  /*7130*/  FFMA.FTZ R20, R51, R13, R20 ;  /* 0x0000000d33147223 */ /* 0x000fe20000010014 */
[----:B------:R-:W-:Y:S02]  /*7140*/  HADD2.F32 R59, -RZ, R59.H0_H0 ;  /* 0x2000003bff3b7230 */ /* 0x000fe40000004100 */
[----:B----4-:R-:W-:Y:S02]  /*7150*/  HADD2.F32 R63, -RZ, R5.H0_H0 ;  /* 0x20000005ff3f7230 */ /* 0x010fe40000004100 */
[----:B--2---:R-:W-:-:S02]  /*7160*/  HADD2.F32 R5, -RZ, R8.H0_H0 ;  /* 0x20000008ff057230 */ /* 0x004fc40000004100 */
[-C--:B------:R-:W-:Y:S01]  /*7170*/  FFMA.FTZ R11, R55, R16.reuse, R20 ;  /* 0x00000010370b7223 */ /* 0x080fe20000010014 */
[----:B------:R-:W-:Y:S02]  /*7180*/  HADD2.F32 R56, -RZ, R56.H0_H0 ;  /* 0x20000038ff387230 */ /* 0x000fe40000004100 */
[-C--:B------:R-:W-:Y:S01]  /*7190*/  FFMA.FTZ R13, R57, R16.reuse, R64 ;  /* 0x00000010390d7223 */ /* 0x080fe20000010040 */
[----:B------:R-:W-:Y:S02]  /*71a0*/  HADD2.F32 R58, -RZ, R58.H0_H0 ;  /* 0x2000003aff3a7230 */ /* 0x000fe40000004100 */
[----:B------:R-:W-:Y:S01]  /*71b0*/  FFMA.FTZ R23, R59, R16, R66 ;  /* 0x000000103b177223 */ /* 0x000fe20000010042 */
[----:B------:R-:W-:Y:S02]  /*71c0*/  HADD2.F32 R8, -RZ, R8.H1_H1 ;  /* 0x30000008ff087230 */ /* 0x000fe40000004100 */
[----:B------:R-:W-:Y:S01]  /*71d0*/  FFMA.FTZ R16, R0, R5, RZ ;  /* 0x0000000500107223 */ /* 0x000fe200000100ff */
[----:B0-----:R-:W-:-:S02]  /*71e0*/  HADD2.F32 R65, -RZ, R15.H0_H0 ;  /* 0x2000000fff417230 */ /* 0x001fc40000004100 */
[----:B------:R-:W-:Y:S01]  /*71f0*/  FFMA.FTZ R15, R4, R5, RZ ;  /* 0x00000005040f7223 */ /* 0x000fe200000100ff */
[-C--:B------:R-:W-:Y:S01]  /*7200*/  FFMA.FTZ R12, R56, R21.reuse, R11 ;  /* 0x00000015380c7223 */ /* 0x080fe2000001000b */
[-C--:B------:R-:W-:Y:S01]  /*7210*/  FFMA.FTZ R13, R58, R21.reuse, R13 ;  /* 0x000000153a0d7223 */ /* 0x080fe2000001000d */
[----:B------:R-:W-:Y:S01]  /*7220*/  FFMA.FTZ R23, R60, R21, R23 ;  /* 0x000000153c177223 */ /* 0x000fe20000010017 */
[----:B---3--:R-:W-:Y:S02]  /*7230*/  HADD2.F32 R64, -RZ, R10.H0_H0 ;  /* 0x2000000aff407230 */ /* 0x008fe40000004100 */
[-C--:B------:R-:W-:Y:S01]  /*7240*/  FFMA.FTZ R10, R3, R5.reuse, RZ ;  /* 0x00000005030a7223 */ /* 0x080fe200000100ff */
[----:B------:R-:W-:Y:S01]  /*7250*/  FFMA.FTZ R21, R2, R5, RZ ;  /* 0x0000000502157223 */ /* 0x000fe200000100ff */
[--C-:B------:R-:W-:Y:S02]  /*7260*/  HADD2.F32 R11, -RZ, R9.reuse.H0_H0 ;  /* 0x20000009ff0b7230 */ /* 0x100fe40000004100 */
[-C--:B------:R-:W-:Y:S01]  /*7270*/  FFMA.FTZ R5, R31, R8.reuse, R16 ;  /* 0x000000081f057223 */ /* 0x080fe20000010010 */
[----:B------:R-:W-:Y:S01]  /*7280*/  FFMA.FTZ R16, R40, R8, R15 ;  /* 0x0000000828107223 */ /* 0x000fe2000001000f */
[----:B------:R-:W-:-:S02]  /*7290*/  HADD2.F32 R9, -RZ, R9.H1_H1 ;  /* 0x30000009ff097230 */ /* 0x000fc40000004100 */
[-C--:B------:R-:W-:Y:S01]  /*72a0*/  FFMA.FTZ R10, R43, R8.reuse, R10 ;  /* 0x000000082b0a7223 */ /* 0x080fe2000001000a */
[----:B------:R-:W-:Y:S01]  /*72b0*/  FFMA.FTZ R21, R44, R8, R21 ;  /* 0x000000082c157223 */ /* 0x000fe20000010015 */
[-C--:B------:R-:W-:Y:S01]  /*72c0*/  FFMA.FTZ R16, R47, R11.reuse, R16 ;  /* 0x0000000b2f107223 */ /* 0x080fe20000010010 */
[-C--:B------:R-:W-:Y:S01]  /*72d0*/  FFMA.FTZ R15, R46, R11.reuse, R5 ;  /* 0x0000000b2e0f7223 */ /* 0x080fe20000010005 */
[----:B-----5:R-:W-:Y:S02]  /*72e0*/  HADD2.F32 R5, -RZ, R6.H0_H0 ;  /* 0x20000006ff057230 */ /* 0x020fe40000004100 */
[----:B------:R-:W-:Y:S01]  /*72f0*/  FFMA.FTZ R10, R45, R11, R10 ;  /* 0x0000000b2d0a7223 */ /* 0x000fe2000001000a */
[----:B------:R-:W-:Y:S01]  /*7300*/  FFMA.FTZ R8, R41, R9, R16 ;  /* 0x0000000929087223 */ /* 0x000fe20000010010 */
[----:B------:R-:W-:Y:S01]  /*7310*/  FFMA.FTZ R21, R48, R11, R21 ;  /* 0x0000000b30157223 */ /* 0x000fe20000010015 */
[-C--:B------:R-:W-:Y:S01]  /*7320*/  FFMA.FTZ R15, R42, R9.reuse, R15 ;  /* 0x000000092a0f7223 */ /* 0x080fe2000001000f */
[----:B------:R-:W-:Y:S01]  /*7330*/  FFMA.FTZ R10, R49, R9, R10 ;  /* 0x00000009310a7223 */ /* 0x000fe2000001000a */
[----:B------:R-:W-:Y:S01]  /*7340*/  FFMA.FTZ R20, R53, R5, R8 ;  /* 0x0000000535147223 */ /* 0x000fe20000010008 */
[----:B------:R-:W-:-:S02]  /*7350*/  FFMA.FTZ R21, R50, R9, R21 ;  /* 0x0000000932157223 */ /* 0x000fc40000010015 */
[----:B------:R-:W0:Y:S01]  /*7360*/  LDS.64 R8, [UR4+0x1b0] ;  /* 0x0001b004ff087984 */ /* 0x000e220008000a00 */
        /* <DEDUP_REMOVED lines=27> */
[----:B------:R-:W-:Y:S01]  /*7520*/  FMUL.FTZ R13, R28, R13 ;  /* 0x0000000d1c0d7220 */ /* 0x000fe20000410000 */
[----:B------:R-:W-:Y:S01]  /*7530*/  FMUL.FTZ R23, R18, R23 ;  /* 0x0000001712177220 */ /* 0x000fe20000410000 */
[----:B------:R-:W-:Y:S01]  /*7540*/  FMUL.FTZ R14, R17, R14 ;  /* 0x0000000e110e7220 */ /* 0x000fe20000410000 */
[----:B------:R-:W-:Y:S01]  /*7550*/  FMUL.FTZ R10, R29, R10 ;  /* 0x0000000a1d0a7220 */ /* 0x000fe20000410000 */
[----:B------:R-:W-:Y:S01]  /*7560*/  FMUL.FTZ R15, R28, R15 ;  /* 0x0000000f1c0f7220 */ /* 0x000fe20000410000 */
[----:B------:R-:W-:Y:S02]  /*7570*/  F2FP.F16.F32.PACK_AB R21, RZ, R21 ;  /* 0x00000015ff15723e */ /* 0x000fe400000000ff */
[----:B------:R-:W-:-:S02]  /*7580*/  F2FP.F16.F32.PACK_AB R16, RZ, R16 ;  /* 0x00000010ff10723e */ /* 0x000fc400000000ff */
[----:B------:R-:W-:Y:S02]  /*7590*/  F2FP.F16.F32.PACK_AB R12, RZ, R12 ;  /* 0x0000000cff0c723e */ /* 0x000fe400000000ff */
[----:B------:R-:W-:Y:S02]  /*75a0*/  F2FP.F16.F32.PACK_AB R13, RZ, R13 ;  /* 0x0000000dff0d723e */ /* 0x000fe400000000ff */
[----:B------:R-:W-:Y:S02]  /*75b0*/  F2FP.F16.F32.PACK_AB R23, RZ, R23 ;  /* 0x00000017ff17723e */ /* 0x000fe400000000ff */
[----:B------:R-:W-:Y:S02]  /*75c0*/  F2FP.F16.F32.PACK_AB R5, RZ, R14 ;  /* 0x0000000eff05723e */ /* 0x000fe400000000ff */
[----:B------:R-:W-:Y:S02]  /*75d0*/  F2FP.F16.F32.PACK_AB R10, RZ, R10 ;  /* 0x0000000aff0a723e */ /* 0x000fe400000000ff */
[----:B------:R-:W-:-:S02]  /*75e0*/  F2FP.F16.F32.PACK_AB R15, RZ, R15 ;  /* 0x0000000fff0f723e */ /* 0x000fc400000000ff */
[----:B------:R-:W-:Y:S02]  /*75f0*/  PRMT R11, R21, 0x5410, R16 ;  /* 0x00005410150b7816 */ /* 0x000fe40000000010 */
[----:B------:R-:W-:Y:S01]  /*7600*/  PRMT R12, R12, 0x5410, R13 ;  /* 0x000054100c0c7816 */ /* 0x000fe2000000000d */
[----:B------:R-:W2:Y:S01]  /*7610*/  LDS.64 R20, [UR4+0x30] ;  /* 0x00003004ff147984 */ /* 0x000ea20008000a00 */
[----:B------:R-:W-:Y:S01]  /*7620*/  PRMT R23, R23, 0x5410, R5 ;  /* 0x0000541017177816 */ /* 0x000fe20000000005 */
[--C-:B0-----:R-:W-:Y:S01]  /*7630*/  HADD2.F32 R5, -RZ, R8.reuse.H0_H0 ;  /* 0x20000008ff057230 */ /* 0x101fe20000004100 */
[----:B------:R-:W-:Y:S01]  /*7640*/  PRMT R10, R10, 0x5410, R15 ;  /* 0x000054100a0a7816 */ /* 0x000fe2000000000f */
[----:B------:R-:W-:Y:S02]  /*7650*/  HADD2.F32 R8, -RZ, R8.H1_H1 ;  /* 0x30000008ff087230 */ /* 0x000fe40000004100 */
[----:B------:R-:W-:Y:S02]  /*7660*/  HFMA2 R14, R12, 1, 1, R37 ;  /* 0x3c003c000c0e7831 */ /* 0x000fe40000000025 */
[----:B------:R-:W-:-:S02]  /*7670*/  HADD2.F32 R15, -RZ, R9.H0_H0 ;  /* 0x20000009ff0f7230 */ /* 0x000fc40000004100 */
[-C--:B------:R-:W-:Y:S01]  /*7680*/  FFMA.FTZ R22, R0, R5.reuse, RZ ;  /* 0x0000000500167223 */ /* 0x080fe200000100ff */
[----:B------:R-:W-:Y:S02]  /*7690*/  HADD2.F32 R16, -RZ, R9.H1_H1 ;  /* 0x30000009ff107230 */ /* 0x000fe40000004100 */
[----:B------:R-:W-:Y:S02]  /*76a0*/  HADD2 R13, R23, R38 ;  /* 0x00000026170d7230 */ /* 0x000fe40000000000 */
[----:B------:R-:W-:Y:S02]  /*76b0*/  HFMA2 R12, R10, 1, 1, R35 ;  /* 0x3c003c000a0c7831 */ /* 0x000fe40000000023 */
        /* <DEDUP_REMOVED lines=19> */
[----:B------:R-:W-:Y:S01]  /*77f0*/  FFMA.FTZ R16, R52, R5, R23 ;  /* 0x0000000534107223 */ /* 0x000fe20000010017 */
[----:B------:R-:W-:-:S02]  /*7800*/  HADD2.F32 R15, -RZ, R7.H0_H0 ;  /* 0x20000007ff0f7230 */ /* 0x000fc40000004100 */
[-C--:B------:R-:W-:Y:S01]  /*7810*/  FFMA.FTZ R22, R53, R5.reuse, R22 ;  /* 0x0000000535167223 */ /* 0x080fe20000010016 */
[----:B------:R-:W-:Y:S01]  /*7820*/  FFMA.FTZ R38, R54, R5, R35 ;  /* 0x0000000536267223 */ /* 0x000fe20000010023 */
[-C--:B------:R-:W-:Y:S01]  /*7830*/  FFMA.FTZ R5, R55, R6.reuse, R10 ;  /* 0x0000000637057223 */ /* 0x080fe2000001000a */
[-C--:B------:R-:W-:Y:S01]  /*7840*/  FFMA.FTZ R23, R57, R6.reuse, R16 ;  /* 0x0000000639177223 */ /* 0x080fe20000010010 */
[----:B------:R-:W-:Y:S02]  /*7850*/  HFMA2 R11, R11, 1, 1, R39 ;  /* 0x3c003c000b0b7831 */ /* 0x000fe40000000027 */
[-C--:B------:R-:W-:Y:S01]  /*7860*/  FFMA.FTZ R35, R59, R6.reuse, R22 ;  /* 0x000000063b237223 */ /* 0x080fe20000010016 */
[----:B------:R-:W-:Y:S01]  /*7870*/  FFMA.FTZ R39, R61, R6, R38 ;  /* 0x000000063d277223 */ /* 0x000fe20000010026 */
[----:B------:R-:W-:Y:S02]  /*7880*/  HADD2.F32 R7, -RZ, R7.H1_H1 ;  /* 0x30000007ff077230 */ /* 0x000fe40000004100 */
        /* <DEDUP_REMOVED lines=8> */
[----:B------:R-:W-:Y:S01]  /*7910*/  FFMA.FTZ R6, R3, R5, RZ ;  /* 0x0000000503067223 */ /* 0x000fe200000100ff */
[C---:B------:R-:W-:Y:S01]  /*7920*/  FFMA.FTZ R15, R5.reuse, R0, RZ ;  /* 0x00000000050f7223 */ /* 0x040fe200000100ff */
[C---:B------:R-:W-:Y:S01]  /*7930*/  FFMA.FTZ R23, R5.reuse, R4, RZ ;  /* 0x0000000405177223 */ /* 0x040fe200000100ff */
[----:B------:R-:W-:Y:S01]  /*7940*/  FFMA.FTZ R5, R5, R2, RZ ;  /* 0x0000000205057223 */ /* 0x000fe200000100ff */
[-C--:B------:R-:W-:Y:S01]  /*7950*/  FFMA.FTZ R37, R30, R7.reuse, R37 ;  /* 0x000000071e257223 */ /* 0x080fe20000010025 */
[----:B------:R-:W-:Y:S01]  /*7960*/  FFMA.FTZ R66, R65, R7, R10 ;  /* 0x0000000741427223 */ /* 0x000fe2000001000a */
        /* <DEDUP_REMOVED lines=12> */
[----:B------:R-:W-:Y:S01]  /*7a30*/  FFMA.FTZ R16, R21, R41, R16 ;  /* 0x0000002915107223 */ /* 0x000fe20000010010 */
[----:B0-----:R-:W-:-:S02]  /*7a40*/  HADD2.F32 R5, -RZ, R8.H0_H0 ;  /* 0x20000008ff057230 */ /* 0x001fc40000004100 */
[----:B------:R-:W-:-:S04]  /*7a50*/  FFMA.FTZ R21, R21, R50, R7 ;  /* 0x0000003215157223 */ /* 0x000fc80000010007 */
[C---:B------:R-:W-:Y:S02]  /*7a60*/  FFMA.FTZ R22, R5.reuse, R54, R21 ;  /* 0x0000003605167223 */ /* 0x040fe40000010015 */
[----:B------:R-:W0:Y:S01]  /*7a70*/  LDS.64 R20, [UR4+0x230] ;  /* 0x00023004ff147984 */ /* 0x000e220008000a00 */
[----:B------:R-:W-:Y:S02]  /*7a80*/  HADD2.F32 R8, -RZ, R8.H1_H1 ;  /* 0x30000008ff087230 */ /* 0x000fe40000004100 */
[----:B------:R-:W-:Y:S01]  /*7a90*/  FFMA.FTZ R15, R5, R52, R10 ;  /* 0x00000034050f7223 */ /* 0x000fe2000001000a */
[----:B------:R-:W-:Y:S01]  /*7aa0*/  FFMA.FTZ R6, R51, R5, R6 ;  /* 0x0000000533067223 */ /* 0x000fe20000010006 */
[----:B------:R-:W-:Y:S01]  /*7ab0*/  FFMA.FTZ R16, R5, R53, R16 ;  /* 0x0000003505107223 */ /* 0x000fe20000010010 */
[--C-:B------:R-:W-:Y:S02]  /*7ac0*/  HADD2.F32 R7, -RZ, R9.reuse.H0_H0 ;  /* 0x20000009ff077230 */ /* 0x100fe40000004100 */
[C---:B------:R-:W-:Y:S01]  /*7ad0*/  FFMA.FTZ R10, R8.reuse, R57, R15 ;  /* 0x00000039080a7223 */ /* 0x040fe2000001000f */
[----:B------:R-:W-:Y:S01]  /*7ae0*/  FFMA.FTZ R5, R55, R8, R6 ;  /* 0x0000000837057223 */ /* 0x000fe20000010006 */
[C---:B------:R-:W-:Y:S01]  /*7af0*/  FFMA.FTZ R15, R8.reuse, R59, R16 ;  /* 0x0000003b080f7223 */ /* 0x040fe20000010010 */
[----:B------:R-:W-:Y:S01]  /*7b00*/  FFMA.FTZ R23, R8, R61, R22 ;  /* 0x0000003d08177223 */ /* 0x000fe20000010016 */
[----:B------:R-:W-:-:S02]  /*7b10*/  HADD2.F32 R9, -RZ, R9.H1_H1 ;  /* 0x30000009ff097230 */ /* 0x000fc40000004100 */
        /* <DEDUP_REMOVED lines=8> */
[----:B------:R-:W1:Y:S01]  /*7ba0*/  LDS.64 R6, [UR4+0x238] ;  /* 0x00023804ff067984 */ /* 0x000e620008000a00 */
[----:B------:R-:W-:Y:S01]  /*7bb0*/  FMUL.FTZ R38, R29, R38 ;  /* 0x000000261d267220 */ /* 0x000fe20000410000 */
[----:B------:R-:W-:Y:S01]  /*7bc0*/  FMUL.FTZ R35, R28, R35 ;  /* 0x000000231c237220 */ /* 0x000fe20000410000 */
[C---:B------:R-:W-:Y:S01]  /*7bd0*/  FMUL.FTZ R15, R18.reuse, R15 ;  /* 0x0000000f120f7220 */ /* 0x040fe20000410000 */
[C---:B------:R-:W-:Y:S01]  /*7be0*/  FMUL.FTZ R16, R17.reuse, R16 ;  /* 0x0000001011107220 */ /* 0x040fe20000410000 */
[----:B------:R-:W-:Y:S01]  /*7bf0*/  FMUL.FTZ R37, R18, R37 ;  /* 0x0000002512257220 */ /* 0x000fe20000410000 */
[----:B------:R-:W-:Y:S01]  /*7c00*/  FMUL.FTZ R66, R17, R66 ;  /* 0x0000004211427220 */ /* 0x000fe20000410000 */
[----:B------:R-:W-:Y:S01]  /*7c10*/  FMUL.FTZ R8, R29, R8 ;  /* 0x000000081d087220 */ /* 0x000fe20000410000 */
[----:B------:R-:W-:Y:S01]  /*7c20*/  FMUL.FTZ R5, R28, R5 ;  /* 0x000000051c057220 */ /* 0x000fe20000410000 */
[----:B------:R-:W-:Y:S01]  /*7c30*/  F2FP.F16.F32.PACK_AB R38, RZ, R38 ;  /* 0x00000026ff26723e */ /* 0x000fe200000000ff */
[----:B------:R-:W2:Y:S01]  /*7c40*/  LDS.64 R22, [UR4+0x2b0] ;  /* 0x0002b004ff167984 */ /* 0x000ea20008000a00 */
        /* <DEDUP_REMOVED lines=8> */
[----:B------:R-:W-:Y:S02]  /*7cd0*/  PRMT R15, R15, 0x5410, R16 ;  /* 0x000054100f0f7816 */ /* 0x000fe40000000010 */
[----:B------:R-:W-:Y:S02]  /*7ce0*/  PRMT R37, R37, 0x5410, R66 ;  /* 0x0000541025257816 */ /* 0x000fe40000000042 */
[----:B------:R-:W-:Y:S01]  /*7cf0*/  PRMT R8, R8, 0x5410, R5 ;  /* 0x0000541008087816 */ /* 0x000fe20000000005 */
[----:B0-----:R-:W-:Y:S02]  /*7d00*/  HADD2.F32 R5, -RZ, R20.H0_H0 ;  /* 0x20000014ff057230 */ /* 0x001fe40000004100 */
[----:B------:R-:W-:Y:S02]  /*7d10*/  HFMA2 R10, R38, 1, 1, R34 ;  /* 0x3c003c00260a7831 */ /* 0x000fe40000000022 */
[----:B------:R-:W-:-:S02]  /*7d20*/  HADD2 R9, R37, R33 ;  /* 0x0000002125097230 */ /* 0x000fc40000000000 */
[----:B------:R-:W-:Y:S02]  /*7d30*/  HFMA2 R15, R15, 1, 1, R24 ;  /* 0x3c003c000f0f7831 */ /* 0x000fe40000000018 */
[----:B------:R-:W-:Y:S02]  /*7d40*/  HADD2.F32 R20, -RZ, R20.H1_H1 ;  /* 0x30000014ff147230 */ /* 0x000fe40000004100 */
[-C--:B------:R-:W-:Y:S01]  /*7d50*/  FFMA.FTZ R34, R0, R5.reuse, RZ ;  /* 0x0000000500227223 */ /* 0x080fe200000100ff */
[--C-:B------:R-:W-:Y:S02]  /*7d60*/  HADD2.F32 R33, -RZ, R21.reuse.H0_H0 ;  /* 0x20000015ff217230 */ /* 0x100fe40000004100 */
[----:B------:R-:W-:Y:S02]  /*7d70*/  HFMA2 R16, R8, 1, 1, R36 ;  /* 0x3c003c0008107831 */ /* 0x000fe40000000024 */
        /* <DEDUP_REMOVED lines=29> */
[----:B--2---:R-:W-:Y:S02]  /*7f50*/  HADD2.F32 R5, -RZ, R22.H0_H0 ;  /* 0x20000016ff057230 */ /* 0x004fe40000004100 */
[----:B------:R-:W-:Y:S01]  /*7f60*/  FFMA.FTZ R35, R58, R33, R35 ;  /* 0x000000213a237223 */ /* 0x000fe20000010023 */
[----:B------:R-:W-:-:S02]  /*7f70*/  HADD2.F32 R7, -RZ, R7.H1_H1 ;  /* 0x30000007ff077230 */ /* 0x000fc40000004100 */
[-C--:B------:R-:W-:Y:S01]  /*7f80*/  FFMA.FTZ R37, R60, R33.reuse, R37 ;  /* 0x000000213c257223 */ /* 0x080fe20000010025 */
[----:B------:R-:W-:Y:S01]  /*7f90*/  FFMA.FTZ R8, R62, R33, R39 ;  /* 0x000000213e087223 */ /* 0x000fe20000010027 */
[----:B------:R-:W-:Y:S02]  /*7fa0*/  HADD2.F32 R22, -RZ, R22.H1_H1 ;  /* 0x30000016ff167230 */ /* 0x000fe40000004100 */
[-C--:B------:R-:W-:Y:S01]  /*7fb0*/  FFMA.FTZ R24, R3, R5.reuse, RZ ;  /* 0x0000000503187223 */ /* 0x080fe200000100ff */
[----:B------:R-:W-:Y:S01]  /*7fc0*/  FFMA.FTZ R0, R0, R5, RZ ;  /* 0x0000000500007223 */ /* 0x000fe200000100ff */
[-C--:B------:R-:W-:Y:S01]  /*7fd0*/  FFMA.FTZ R6, R63, R7.reuse, R6 ;  /* 0x000000073f067223 */ /* 0x080fe20000010006 */
[-C--:B------:R-:W-:Y:S01]  /*7fe0*/  FFMA.FTZ R35, R64, R7.reuse, R35 ;  /* 0x0000000740237223 */ /* 0x080fe20000010023 */
[-C--:B------:R-:W-:Y:S01]  /*7ff0*/  FFMA.FTZ R37, R30, R7.reuse, R37 ;  /* 0x000000071e257223 */ /* 0x080fe20000010025 */
[----:B------:R-:W-:Y:S01]  /*8000*/  FFMA.FTZ R8, R65, R7, R8 ;  /* 0x0000000741087223 */ /* 0x000fe20000010008 */
        /* <DEDUP_REMOVED lines=25> */
[----:B------:R-:W-:Y:S01]  /*81a0*/  FMUL.FTZ R74, R29, R74 ;  /* 0x0000004a1d4a7220 */ /* 0x000fe20000410000 */
[----:B------:R-:W-:Y:S01]  /*81b0*/  FMUL.FTZ R73, R28, R73 ;  /* 0x000000491c497220 */ /* 0x000fe20000410000 */
[----:B------:R-:W-:-:S02]  /*81c0*/  HADD2.F32 R21, -RZ, R21.H1_H1 ;  /* 0x30000015ff157230 */ /* 0x000fc40000004100 */
[-C--:B------:R-:W-:Y:S01]  /*81d0*/  FFMA.FTZ R59, R59, R20.reuse, R40 ;  /* 0x000000143b3b7223 */ /* 0x080fe20000010028 */
[----:B------:R-:W-:Y:S01]  /*81e0*/  FFMA.FTZ R61, R61, R20, R54 ;  /* 0x000000143d3d7223 */ /* 0x000fe20000010036 */
[-C--:B------:R-:W-:Y:S01]  /*81f0*/  FFMA.FTZ R56, R56, R5.reuse, R55 ;  /* 0x0000000538387223 */ /* 0x080fe20000010037 */
[-C--:B------:R-:W-:Y:S01]  /*8200*/  FFMA.FTZ R57, R58, R5.reuse, R57 ;  /* 0x000000053a397223 */ /* 0x080fe20000010039 */
[-C--:B------:R-:W-:Y:S01]  /*8210*/  FFMA.FTZ R59, R60, R5.reuse, R59 ;  /* 0x000000053c3b7223 */ /* 0x080fe2000001003b */
[----:B------:R-:W-:Y:S01]  /*8220*/  FFMA.FTZ R62, R62, R5, R61 ;  /* 0x000000053e3e7223 */ /* 0x000fe2000001003d */
[----:B------:R-:W-:Y:S01]  /*8230*/  F2FP.F16.F32.PACK_AB R74, RZ, R74 ;  /* 0x0000004aff4a723e */ /* 0x000fe200000000ff */
[----:B------:R-:W-:Y:S01]  /*8240*/  FFMA.FTZ R56, R63, R21, R56 ;  /* 0x000000153f387223 */ /* 0x000fe20000010038 */
[----:B------:R-:W-:Y:S01]  /*8250*/  F2FP.F16.F32.PACK_AB R73, RZ, R73 ;  /* 0x00000049ff49723e */ /* 0x000fe200000000ff */
[----:B------:R-:W-:Y:S01]  /*8260*/  FFMA.FTZ R57, R64, R21, R57 ;  /* 0x0000001540397223 */ /* 0x000fe20000010039 */
[----:B------:R-:W-:Y:S01]  /*8270*/  IADD3 R114, PT, PT, R114, 0x20, RZ ;  /* 0x0000002072727810 */ /* 0x000fe20007ffe0ff */
[----:B------:R-:W-:Y:S01]  /*8280*/  FMUL.FTZ R71, R18, R71 ;  /* 0x0000004712477220 */ /* 0x000fe20000410000 */
[----:B------:R-:W-:Y:S01]  /*8290*/  FMUL.FTZ R72, R17, R72 ;  /* 0x0000004811487220 */ /* 0x000fe20000410000 */
[-C--:B------:R-:W-:Y:S01]  /*82a0*/  FFMA.FTZ R59, R30, R21.reuse, R59 ;  /* 0x000000151e3b7223 */ /* 0x080fe2000001003b */
[----:B------:R-:W-:Y:S01]  /*82b0*/  FFMA.FTZ R62, R65, R21, R62 ;  /* 0x00000015413e7223 */ /* 0x000fe2000001003e */
[C---:B------:R-:W-:Y:S01]  /*82c0*/  FMUL.FTZ R6, R29.reuse, R6 ;  /* 0x000000061d067220 */ /* 0x040fe20000410000 */
[----:B------:R-:W-:Y:S01]  /*82d0*/  FMUL.FTZ R35, R28, R35 ;  /* 0x000000231c237220 */ /* 0x000fe20000410000 */
[----:B------:R-:W-:Y:S01]  /*82e0*/  PRMT R74, R74, 0x5410, R73 ;  /* 0x000054104a4a7816 */ /* 0x000fe20000000049 */
[----:B------:R-:W-:Y:S01]  /*82f0*/  FMUL.FTZ R56, R29, R56 ;  /* 0x000000381d387220 */ /* 0x000fe20000410000 */
        /* <DEDUP_REMOVED lines=9> */
[----:B------:R-:W-:Y:S01]  /*8390*/  F2FP.F16.F32.PACK_AB R35, RZ, R35 ;  /* 0x00000023ff23723e */ /* 0x000fe200000000ff */
[----:B------:R-:W-:Y:S01]  /*83a0*/  HFMA2 R32, R74, 1, 1, R32 ;  /* 0x3c003c004a207831 */ /* 0x000fe20000000020 */
[----:B------:R-:W-:Y:S02]  /*83b0*/  F2FP.F16.F32.PACK_AB R56, RZ, R56 ;  /* 0x00000038ff38723e */ /* 0x000fe400000000ff */
[----:B------:R-:W-:Y:S02]  /*83c0*/  F2FP.F16.F32.PACK_AB R57, RZ, R57 ;  /* 0x00000039ff39723e */ /* 0x000fe400000000ff */
        /* <DEDUP_REMOVED lines=13> */
[----:B------:R-:W-:Y:S02]  /*84a0*/  HADD2 R7, R37, R25 ;  /* 0x0000001925077230 */ /* 0x000fe40000000000 */
[----:B------:R-:W-:-:S04]  /*84b0*/  IMAD.WIDE R120, R111, 0x4, R120 ;  /* 0x000000046f787825 */ /* 0x000fc800078e0278 */
[----:B------:R-:W-:Y:S01]  /*84c0*/  HADD2 R5, R59, R26 ;  /* 0x0000001a3b057230 */ /* 0x000fe20000000000 */
[----:B------:R-:W-:Y:S06]  /*84d0*/  @!P0 BRA `(.L_x_2555) ;  /* 0xffffff8800988947 */ /* 0x000fec000383ffff */
.L_x_2554:
[----:B------:R-:W-:-:S04]  /*84e0*/  VIMNMX R3, PT, PT, R115, UR11, PT ;  /* 0x0000000b73037c48 */ /* 0x000fc8000bfe0100 */
[----:B------:R-:W-:-:S13]  /*84f0*/  ISETP.GT.AND P0, PT, R3, R114, PT ;  /* 0x000000720300720c */ /* 0x000fda0003f04270 */
[----:B------:R-:W-:Y:S05]  /*8500*/  @!P0 BRA `(.L_x_2556) ;  /* 0x0000004400188947 */ /* 0x000fea0003800000 */
[----:B------:R-:W-:-:S03]  /*8510*/  IMAD.WIDE.U32 R18, R114, 0x4, R118 ;  /* 0x0000000472127825 */ /* 0x000fc600078e0076 */
[----:B------:R-:W-:-:S04]  /*8520*/  IADD3 R0, P0, PT, R18, 0x2, RZ ;  /* 0x0000000212007810 */ /* 0x000fc80007f1e0ff */
[----:B------:R-:W-:-:S09]  /*8530*/  IADD3.X R17, PT, PT, RZ, R19, RZ, P0, !PT ;  /* 0x00000013ff117210 */ /* 0x000fd200007fe4ff */
.L_x_2557:
[----:B------:R-:W2:Y:S01]  /*8540*/  LDG.E.128.CONSTANT R24, desc[UR8][R120.64] ;  /* 0x0000000878187981 */ /* 0x000ea2000c1e9d00 */
[----:B------:R-:W-:-:S05]  /*8550*/  MOV R111, UR10 ;  /* 0x0000000a006f7c02 */ /* 0x000fca0008000f00 */
[----:B------:R-:W-:-:S04]  /*8560*/  IMAD.WIDE R20, R111, 0x4, R120 ;  /* 0x000000046f147825 */ /* 0x000fc800078e0278 */
[----:B------:R-:W-:Y:S02]  /*8570*/  IMAD.WIDE R128, R111, 0x4, R20 ;  /* 0x000000046f807825 */ /* 0x000fe400078e0214 */
[----:B------:R-:W3:Y:S04]  /*8580*/  LDG.E.128.CONSTANT R20, desc[UR8][R20.64] ;  /* 0x0000000814147981 */ /* 0x000ee8000c1e9d00 */
[----:B------:R0:W4:Y:S01]  /*8590*/  LDG.E.128.CONSTANT R32, desc[UR8][R128.64] ;  /* 0x0000000880207981 */ /* 0x000122000c1e9d00 */
[----:B------:R-:W-:-:S13]  /*85a0*/  ISETP.NE.AND P0, PT, R114, R113, PT ;  /* 0x000000717200720c */ /* 0x000fda0003f05270 */
[----:B------:R-:W-:Y:S01]  /*85b0*/  @!P0 LEA R48, R112, R1, 0x3 ;  /* 0x0000000170308211 */ /* 0x000fe200078e18ff */
[----:B0-----:R-:W-:-:S05]  /*85c0*/  IMAD.WIDE R128, R111, 0x4, R128 ;  /* 0x000000046f807825 */ /* 0x001fca00078e0280 */
[----:B------:R-:W5:Y:S01]  /*85d0*/  @!P0 LDL.64 R48, [R48+0x8] ;  /* 0x0000080030308983 */ /* 0x000f620000100a00 */
[----:B--2---:R-:W-:-:S04]  /*85e0*/  SHF.R.U32.HI R28, RZ, 0xc, R25 ;  /* 0x0000000cff1c7819 */ /* 0x004fc80000011619 */
[----:B------:R-:W-:-:S04]  /*85f0*/  LOP3.LUT R28, R28, 0x3f, RZ, 0xc0, !PT ;  /* 0x0000003f1c1c7812 */ /* 0x000fc800078ec0ff */
[----:B------:R-:W-:-:S04]  /*8600*/  IADD3 R28, PT, PT, R28, -0x20, RZ ;  /* 0xffffffe01c1c7810 */ /* 0x000fc80007ffe0ff */
[----:B------:R0:W-:Y:S02]  /*8610*/  I2F.F16 R65, R28 ;  /* 0x0000001c00417306 */ /* 0x0001e40000200c00 */
[----:B0-----:R-:W-:-:S04]  /*8620*/  SHF.R.U32.HI R28, RZ, 0x12, R26 ;  /* 0x00000012ff1c7819 */ /* 0x001fc8000001161a */
[----:B------:R-:W-:-:S04]  /*8630*/  LOP3.LUT R28, R28, 0x3f, RZ, 0xc0, !PT ;  /* 0x0000003f1c1c7812 */ /* 0x000fc800078ec0ff */
[----:B------:R-:W-:-:S04]  /*8640*/  IADD3 R28, PT, PT, R28, -0x20, RZ ;  /* 0xffffffe01c1c7810 */ /* 0x000fc80007ffe0ff */
[----:B------:R0:W-:Y:S02]  /*8650*/  I2F.F16 R76, R28 ;  /* 0x0000001c004c7306 */ /* 0x0001e40000200c00 */
[----:B0-----:R0:W2:Y:S01]  /*8660*/  LDG.E.128.CONSTANT R28, desc[UR8][R128.64] ;  /* 0x00000008801c7981 */ /* 0x0010a2000c1e9d00 */
[----:B------:R-:W-:-:S04]  /*8670*/  LOP3.LUT R2, R25, 0x3f, RZ, 0xc0, !PT ;  /* 0x0000003f19027812 */ /* 0x000fc800078ec0ff */
[----:B------:R-:W-:Y:S02]  /*8680*/  IADD3 R77, PT, PT, R2, -0x20, RZ ;  /* 0xffffffe0024d7810 */ /* 0x000fe40007ffe0ff */
[----:B------:R-:W-:-:S04]  /*8690*/  LOP3.LUT R2, R27, 0x3f, RZ, 0xc0, !PT ;  /* 0x0000003f1b027812 */ /* 0x000fc800078ec0ff */
[----:B------:R-:W-:Y:S02]  /*86a0*/  IADD3 R51, PT, PT, R2, -0x20, RZ ;  /* 0xffffffe002337810 */ /* 0x000fe40007ffe0ff */
[----:B------:R-:W-:Y:S02]  /*86b0*/  LOP3.LUT R2, R24, 0x3f, RZ, 0xc0, !PT ;  /* 0x0000003f18027812 */ /* 0x000fe400078ec0ff */
[----:B------:R-:W-:Y:S02]  /*86c0*/  SHF.R.U32.HI R4, RZ, 0x6, R25 ;  /* 0x00000006ff047819 */ /* 0x000fe40000011619 */
[----:B------:R-:W-:Y:S02]  /*86d0*/  IADD3 R2, PT, PT, R2, -0x20, RZ ;  /* 0xffffffe002027810 */ /* 0x000fe40007ffe0ff */
[----:B------:R-:W-:Y:S02]  /*86e0*/  LOP3.LUT R4, R4, 0x3f, RZ, 0xc0, !PT ;  /* 0x0000003f04047812 */ /* 0x000fe400078ec0ff */
[----:B------:R1:W-:Y:S02]  /*86f0*/  I2F.F16 R81, R2 ;  /* 0x0000000200517306 */ /* 0x0003e40000200c00 */
[----:B------:R-:W-:-:S02]  /*8700*/  IADD3 R38, PT, PT, R4, -0x20, RZ ;  /* 0xffffffe004267810 */ /* 0x000fc40007ffe0ff */
[--C-:B------:R-:W-:Y:S02]  /*8710*/  SHF.R.U32.HI R4, RZ, 0x6, R24.reuse ;  /* 0x00000006ff047819 */ /* 0x100fe40000011618 */
[----:B-1----:R-:W-:-:S04]  /*8720*/  SHF.R.U32.HI R2, RZ, 0xc, R24 ;  /* 0x0000000cff027819 */ /* 0x002fc80000011618 */
[----:B------:R-:W-:Y:S02]  /*8730*/  LOP3.LUT R2, R2, 0x3f, RZ, 0xc0, !PT ;  /* 0x0000003f02027812 */ /* 0x000fe400078ec0ff */
[----:B------:R-:W-:Y:S02]  /*8740*/  LOP3.LUT R4, R4, 0x3f, RZ, 0xc0, !PT ;  /* 0x0000003f04047812 */ /* 0x000fe400078ec0ff */
[----:B------:R-:W-:Y:S02]  /*8750*/  IADD3 R2, PT, PT, R2, -0x20, RZ ;  /* 0xffffffe002027810 */ /* 0x000fe40007ffe0ff */
[----:B------:R-:W-:Y:S02]  /*8760*/  LOP3.LUT R18, R26, 0x3f, RZ, 0xc0, !PT ;  /* 0x0000003f1a127812 */ /* 0x000fe400078ec0ff */
[----:B------:R-:W-:Y:S01]  /*8770*/  SHF.R.U32.HI R19, RZ, 0x6, R27 ;  /* 0x00000006ff137819 */ /* 0x000fe2000001161b */
[----:B------:R1:W-:Y:S01]  /*8780*/  I2F.F16 R82, R2 ;  /* 0x0000000200527306 */ /* 0x0003e20000200c00 */
[----:B------:R-:W-:-:S02]  /*8790*/  IADD3 R4, PT, PT, R4, -0x20, RZ ;  /* 0xffffffe004047810 */ /* 0x000fc40007ffe0ff */
[----:B------:R-:W-:Y:S02]  /*87a0*/  IADD3 R18, PT, PT, R18, -0x20, RZ ;  /* 0xffffffe012127810 */ /* 0x000fe40007ffe0ff */
[----:B------:R-:W-:Y:S02]  /*87b0*/  LOP3.LUT R19, R19, 0x3f, RZ, 0xc0, !PT ;  /* 0x0000003f13137812 */ /* 0x000fe400078ec0ff */
[----:B-1----:R-:W-:Y:S01]  /*87c0*/  SHF.R.U32.HI R2, RZ, 0x18, R25 ;  /* 0x00000018ff027819 */ /* 0x002fe20000011619 */
[----:B------:R1:W-:Y:S01]  /*87d0*/  I2F.F16 R60, R4 ;  /* 0x00000004003c7306 */ /* 0x0003e20000200c00 */
[----:B------:R-:W-:Y:S02]  /*87e0*/  IADD3 R36, PT, PT, R19, -0x20, RZ ;  /* 0xffffffe013247810 */ /* 0x000fe40007ffe0ff */
[----:B------:R-:W-:Y:S02]  /*87f0*/  LOP3.LUT R2, R2, 0x3f, RZ, 0xc0, !PT ;  /* 0x0000003f02027812 */ /* 0x000fe400078ec0ff */
[----:B------:R-:W-:-:S02]  /*8800*/  SHF.R.U32.HI R19, RZ, 0x18, R24 ;  /* 0x00000018ff137819 */ /* 0x000fc40000011618 */
[----:B-1----:R-:W-:Y:S01]  /*8810*/  SHF.R.U32.HI R4, RZ, 0x12, R25 ;  /* 0x00000012ff047819 */ /* 0x002fe20000011619 */
[----:B------:R1:W-:Y:S01]  /*8820*/  I2F.F16 R75, R18 ;  /* 0x00000012004b7306 */ /* 0x0003e20000200c00 */
[----:B------:R-:W-:Y:S02]  /*8830*/  IADD3 R2, PT, PT, R2, -0x20, RZ ;  /* 0xffffffe002027810 */ /* 0x000fe40007ffe0ff */
[----:B------:R-:W-:Y:S02]  /*8840*/  LOP3.LUT R4, R4, 0x3f, RZ, 0xc0, !PT ;  /* 0x0000003f04047812 */ /* 0x000fe400078ec0ff */
[----:B------:R-:W-:Y:S02]  /*8850*/  LOP3.LUT R19, R19, 0x3f, RZ, 0xc0, !PT ;  /* 0x0000003f13137812 */ /* 0x000fe400078ec0ff */
[----:B-1----:R-:W-:Y:S01]  /*8860*/  SHF.R.U32.HI R18, RZ, 0x12, R24 ;  /* 0x00000012ff127819 */ /* 0x002fe20000011618 */
[----:B------:R1:W-:Y:S01]  /*8870*/  I2F.F16 R47, R2 ;  /* 0x00000002002f7306 */ /* 0x0003e20000200c00 */
[----:B------:R-:W-:-:S02]  /*8880*/  IADD3 R4, PT, PT, R4, -0x20, RZ ;  /* 0xffffffe004047810 */ /* 0x000fc40007ffe0ff */
[----:B------:R-:W-:Y:S02]  /*8890*/  LOP3.LUT R18, R18, 0x3f, RZ, 0xc0, !PT ;  /* 0x0000003f12127812 */ /* 0x000fe400078ec0ff */
[----:B------:R-:W-:Y:S02]  /*88a0*/  IADD3 R19, PT, PT, R19, -0x20, RZ ;  /* 0xffffffe013137810 */ /* 0x000fe40007ffe0ff */
[----:B------:R-:W-:Y:S02]  /*88b0*/  IADD3 R18, PT, PT, R18, -0x20, RZ ;  /* 0xffffffe012127810 */ /* 0x000fe40007ffe0ff */
[----:B-1----:R-:W-:Y:S01]  /*88c0*/  SHF.R.U32.HI R2, RZ, 0xc, R27 ;  /* 0x0000000cff027819 */ /* 0x002fe2000001161b */
[----:B------:R1:W-:Y:S03]  /*88d0*/  I2F.F16 R78, R4 ;  /* 0x00000004004e7306 */ /* 0x0003e60000200c00 */
[----:B------:R-:W-:-:S02]  /*88e0*/  LOP3.LUT R2, R2, 0x3f, RZ, 0xc0, !PT ;  /* 0x0000003f02027812 */ /* 0x000fc400078ec0ff */
[----:B-1----:R-:W-:-:S03]  /*88f0*/  SHF.R.U32.HI R4, RZ, 0x18, R26 ;  /* 0x00000018ff047819 */ /* 0x002fc6000001161a */
[----:B------:R1:W-:Y:S01]  /*8900*/  I2F.F16 R39, R18 ;  /* 0x0000001200277306 */ /* 0x0003e20000200c00 */
[----:B------:R-:W-:Y:S02]  /*8910*/  IADD3 R2, PT, PT, R2, -0x20, RZ ;  /* 0xffffffe002027810 */ /* 0x000fe40007ffe0ff */
[----:B------:R-:W-:-:S05]  /*8920*/  LOP3.LUT R4, R4, 0x3f, RZ, 0xc0, !PT ;  /* 0x0000003f04047812 */ /* 0x000fca00078ec0ff */
[----:B------:R3:W-:Y:S01]  /*8930*/  I2F.F16 R41, R19 ;  /* 0x0000001300297306 */ /* 0x0007e20000200c00 */
[--C-:B-1----:R-:W-:Y:S02]  /*8940*/  SHF.R.U32.HI R18, RZ, 0x6, R26.reuse ;  /* 0x00000006ff127819 */ /* 0x102fe4000001161a */
[----:B------:R-:W-:Y:S02]  /*8950*/  IADD3 R4, PT, PT, R4, -0x20, RZ ;  /* 0xffffffe004047810 */ /* 0x000fe40007ffe0ff */
[----:B------:R-:W-:Y:S02]  /*8960*/  LOP3.LUT R18, R18, 0x3f, RZ, 0xc0, !PT ;  /* 0x0000003f12127812 */ /* 0x000fe400078ec0ff */
[----:B---3--:R-:W-:Y:S01]  /*8970*/  SHF.R.U32.HI R19, RZ, 0xc, R26 ;  /* 0x0000000cff137819 */ /* 0x008fe2000001161a */
[----:B------:R1:W-:Y:S03]  /*8980*/  I2F.F16 R67, R2 ;  /* 0x0000000200437306 */ /* 0x0003e60000200c00 */
[----:B------:R-:W-:-:S02]  /*8990*/  LOP3.LUT R19, R19, 0x3f, RZ, 0xc0, !PT ;  /* 0x0000003f13137812 */ /* 0x000fc400078ec0ff */
[----:B------:R-:W-:Y:S02]  /*89a0*/  IADD3 R18, PT, PT, R18, -0x20, RZ ;  /* 0xffffffe012127810 */ /* 0x000fe40007ffe0ff */
[----:B------:R-:W-:Y:S02]  /*89b0*/  IADD3 R19, PT, PT, R19, -0x20, RZ ;  /* 0xffffffe013137810 */ /* 0x000fe40007ffe0ff */
[----:B-1----:R-:W-:Y:S01]  /*89c0*/  SHF.R.U32.HI R2, RZ, 0x4, R20 ;  /* 0x00000004ff027819 */ /* 0x002fe20000011614 */
[----:B------:R1:W-:Y:S01]  /*89d0*/  I2F.F16 R45, R4 ;  /* 0x00000004002d7306 */ /* 0x0003e20000200c00 */
[----:B------:R-:W-:Y:S02]  /*89e0*/  SHF.R.U32 R25, R25, 0x1e, R21 ;  /* 0x0000001e19197819 */ /* 0x000fe40000001615 */
[----:B------:R-:W-:Y:S02]  /*89f0*/  LOP3.LUT R2, R2, 0x3f, RZ, 0xc0, !PT ;  /* 0x0000003f02027812 */ /* 0x000fe400078ec0ff */
[----:B------:R-:W-:-:S02]  /*8a00*/  LOP3.LUT R25, R25, 0x3f, RZ, 0xc0, !PT ;  /* 0x0000003f19197812 */ /* 0x000fc400078ec0ff */
[--C-:B-1----:R-:W-:Y:S01]  /*8a10*/  SHF.R.U32.HI R4, RZ, 0xa, R20.reuse ;  /* 0x0000000aff047819 */ /* 0x102fe20000011614 */
[----:B------:R1:W-:Y:S01]  /*8a20*/  I2F.F16 R64, R18 ;  /* 0x0000001200407306 */ /* 0x0003e20000200c00 */
[----:B------:R-:W-:Y:S02]  /*8a30*/  IADD3 R2, PT, PT, R2, -0x20, RZ ;  /* 0xffffffe002027810 */ /* 0x000fe40007ffe0ff */
[----:B------:R-:W-:Y:S02]  /*8a40*/  LOP3.LUT R4, R4, 0x3f, RZ, 0xc0, !PT ;  /* 0x0000003f04047812 */ /* 0x000fe400078ec0ff */
[----:B------:R-:W-:-:S03]  /*8a50*/  SHF.R.U32 R24, R24, 0x1e, R20 ;  /* 0x0000001e18187819 */ /* 0x000fc60000001614 */
[----:B------:R3:W-:Y:S01]  /*8a60*/  I2F.F16 R37, R19 ;  /* 0x0000001300257306 */ /* 0x0007e20000200c00 */
[--C-:B-1----:R-:W-:Y:S02]  /*8a70*/  SHF.R.U32.HI R18, RZ, 0x12, R27.reuse ;  /* 0x00000012ff127819 */ /* 0x102fe4000001161b */
[----:B------:R-:W-:Y:S02]  /*8a80*/  IADD3 R25, PT, PT, R25, -0x20, RZ ;  /* 0xffffffe019197810 */ /* 0x000fe40007ffe0ff */
[----:B---3--:R-:W-:Y:S02]  /*8a90*/  SHF.R.U32.HI R19, RZ, 0x18, R27 ;  /* 0x00000018ff137819 */ /* 0x008fe4000001161b */
[----:B------:R-:W-:Y:S01]  /*8aa0*/  SHF.R.U32 R27, R27, 0x1e, R23 ;  /* 0x0000001e1b1b7819 */ /* 0x000fe20000001617 */
[----:B------:R1:W-:Y:S01]  /*8ab0*/  I2F.F16 R54, R2 ;  /* 0x0000000200367306 */ /* 0x0003e20000200c00 */
[----:B------:R-:W-:Y:S02]  /*8ac0*/  IADD3 R4, PT, PT, R4, -0x20, RZ ;  /* 0xffffffe004047810 */ /* 0x000fe40007ffe0ff */
[----:B------:R-:W-:-:S02]  /*8ad0*/  LOP3.LUT R27, R27, 0x3f, RZ, 0xc0, !PT ;  /* 0x0000003f1b1b7812 */ /* 0x000fc400078ec0ff */
[----:B------:R-:W-:Y:S02]  /*8ae0*/  LOP3.LUT R19, R19, 0x3f, RZ, 0xc0, !PT ;  /* 0x0000003f13137812 */ /* 0x000fe400078ec0ff */
[----:B------:R-:W-:Y:S02]  /*8af0*/  LOP3.LUT R24, R24, 0x3f, RZ, 0xc0, !PT ;  /* 0x0000003f18187812 */ /* 0x000fe400078ec0ff */
[----:B-1----:R-:W-:Y:S01]  /*8b00*/  SHF.R.U32.HI R2, RZ, 0xa, R22 ;  /* 0x0000000aff027819 */ /* 0x002fe20000011616 */
[----:B------:R1:W-:Y:S01]  /*8b10*/  I2F.F16 R42, R25 ;  /* 0x00000019002a7306 */ /* 0x0003e20000200c00 */
[----:B------:R-:W-:Y:S02]  /*8b20*/  IADD3 R27, PT, PT, R27, -0x20, RZ ;  /* 0xffffffe01b1b7810 */ /* 0x000fe40007ffe0ff */
[----:B------:R-:W-:Y:S02]  /*8b30*/  IADD3 R19, PT, PT, R19, -0x20, RZ ;  /* 0xffffffe013137810 */ /* 0x000fe40007ffe0ff */
[----:B------:R-:W-:-:S02]  /*8b40*/  IADD3 R24, PT, PT, R24, -0x20, RZ ;  /* 0xffffffe018187810 */ /* 0x000fc40007ffe0ff */
[----:B------:R-:W-:Y:S01]  /*8b50*/  LOP3.LUT R2, R2, 0x3f, RZ, 0xc0, !PT ;  /* 0x0000003f02027812 */ /* 0x000fe200078ec0ff */
[----:B------:R3:W-:Y:S01]  /*8b60*/  I2F.F16 R71, R4 ;  /* 0x0000000400477306 */ /* 0x0007e20000200c00 */
[----:B-1----:R-:W-:-:S04]  /*8b70*/  SHF.R.U32.HI R25, RZ, 0x4, R22 ;  /* 0x00000004ff197819 */ /* 0x002fc80000011616 */
[----:B------:R-:W-:Y:S02]  /*8b80*/  LOP3.LUT R25, R25, 0x3f, RZ, 0xc0, !PT ;  /* 0x0000003f19197812 */ /* 0x000fe400078ec0ff */
[----:B---3--:R-:W-:Y:S01]  /*8b90*/  SHF.R.U32.HI R4, RZ, 0x4, R23 ;  /* 0x00000004ff047819 */ /* 0x008fe20000011617 */
[----:B------:R-:W-:Y:S03]  /*8ba0*/  I2F.F16 R77, R77 ;  /* 0x0000004d004d7306 */ /* 0x000fe60000200c00 */
[----:B------:R-:W-:-:S05]  /*8bb0*/  LOP3.LUT R4, R4, 0x3f, RZ, 0xc0, !PT ;  /* 0x0000003f04047812 */ /* 0x000fca00078ec0ff */
[----:B------:R-:W-:Y:S01]  /*8bc0*/  I2F.F16 R51, R51 ;  /* 0x0000003300337306 */ /* 0x000fe20000200c00 */
[----:B------:R-:W-:-:S07]  /*8bd0*/  IADD3 R52, PT, PT, R25, -0x20, RZ ;  /* 0xffffffe019347810 */ /* 0x000fce0007ffe0ff */
[----:B------:R-:W1:Y:S01]  /*8be0*/  I2F.F16 R38, R38 ;  /* 0x0000002600267306 */ /* 0x000e620000200c00 */
[----:B------:R-:W-:-:S07]  /*8bf0*/  IADD3 R25, PT, PT, R4, -0x20, RZ ;  /* 0xffffffe004197810 */ /* 0x000fce0007ffe0ff */
[----:B------:R-:W3:Y:S08]  /*8c00*/  I2F.F16 R36, R36 ;  /* 0x0000002400247306 */ /* 0x000ef00000200c00 */
[----:B------:R4:W-:Y:S08]  /*8c10*/  I2F.F16 R46, R27 ;  /* 0x0000001b002e7306 */ /* 0x0009f00000200c00 */
[----:B------:R5:W-:Y:S01]  /*8c20*/  I2F.F16 R43, R19 ;  /* 0x00000013002b7306 */ /* 0x000be20000200c00 */
[----:B----4-:R-:W-:-:S02]  /*8c30*/  IADD3 R27, PT, PT, R2, -0x20, RZ ;  /* 0xffffffe0021b7810 */ /* 0x010fc40007ffe0ff */
[----:B------:R-:W-:-:S05]  /*8c40*/  SHF.R.U32.HI R2, RZ, 0xa, R23 ;  /* 0x0000000aff027819 */ /* 0x000fca0000011617 */
[----:B------:R4:W-:Y:S01]  /*8c50*/  I2F.F16 R56, R24 ;  /* 0x0000001800387306 */ /* 0x0009e20000200c00 */
[--C-:B-----5:R-:W-:Y:S02]  /*8c60*/  SHF.R.U32.HI R19, RZ, 0x4, R21.reuse ;  /* 0x00000004ff137819 */ /* 0x120fe40000011615 */
[----:B------:R-:W-:Y:S02]  /*8c70*/  LOP3.LUT R4, R2, 0x3f, RZ, 0xc0, !PT ;  /* 0x0000003f02047812 */ /* 0x000fe400078ec0ff */
[----:B------:R-:W-:Y:S02]  /*8c80*/  LOP3.LUT R19, R19, 0x3f, RZ, 0xc0, !PT ;  /* 0x0000003f13137812 */ /* 0x000fe400078ec0ff */
[----:B----4-:R-:W-:Y:S02]  /*8c90*/  SHF.R.U32.HI R24, RZ, 0xa, R21 ;  /* 0x0000000aff187819 */ /* 0x010fe40000011615 */
[----:B------:R-:W-:Y:S02]  /*8ca0*/  SHF.R.U32.HI R2, RZ, 0x10, R20 ;  /* 0x00000010ff027819 */ /* 0x000fe40000011614 */
[----:B------:R-:W-:-:S02]  /*8cb0*/  LOP3.LUT R24, R24, 0x3f, RZ, 0xc0, !PT ;  /* 0x0000003f18187812 */ /* 0x000fc400078ec0ff */
[----:B------:R-:W-:Y:S02]  /*8cc0*/  IADD3 R19, PT, PT, R19, -0x20, RZ ;  /* 0xffffffe013137810 */ /* 0x000fe40007ffe0ff */
[----:B------:R-:W-:Y:S02]  /*8cd0*/  IADD3 R24, PT, PT, R24, -0x20, RZ ;  /* 0xffffffe018187810 */ /* 0x000fe40007ffe0ff */
[----:B------:R-:W-:Y:S01]  /*8ce0*/  LOP3.LUT R2, R2, 0x3f, RZ, 0xc0, !PT ;  /* 0x0000003f02027812 */ /* 0x000fe200078ec0ff */
[----:B------:R4:W-:Y:S01]  /*8cf0*/  I2F.F16 R69, R19 ;  /* 0x0000001300457306 */ /* 0x0009e20000200c00 */
[----:B------:R-:W-:Y:S02]  /*8d00*/  SHF.R.U32 R26, R26, 0x1e, R22 ;  /* 0x0000001e1a1a7819 */ /* 0x000fe40000001616 */
[----:B------:R-:W-:Y:S02]  /*8d10*/  IADD3 R40, PT, PT, R4, -0x20, RZ ;  /* 0xffffffe004287810 */ /* 0x000fe40007ffe0ff */
[----:B-1----:R-:W-:-:S02]  /*8d20*/  PRMT R77, R77, 0x5410, R38 ;  /* 0x000054104d4d7816 */ /* 0x002fc40000000026 */
[----:B---3--:R-:W-:Y:S01]  /*8d30*/  PRMT R51, R51, 0x5410, R36 ;  /* 0x0000541033337816 */ /* 0x008fe20000000024 */
[----:B------:R1:W-:Y:S01]  /*8d40*/  I2F.F16 R58, R24 ;  /* 0x00000018003a7306 */ /* 0x0003e20000200c00 */
[----:B------:R-:W-:Y:S02]  /*8d50*/  PRMT R82, R82, 0x5410, R39 ;  /* 0x0000541052527816 */ /* 0x000fe40000000027 */
[----:B------:R-:W-:Y:S02]  /*8d60*/  PRMT R76, R37, 0x5410, R76 ;  /* 0x00005410254c7816 */ /* 0x000fe4000000004c */
[----:B------:R-:W-:Y:S01]  /*8d70*/  SHF.R.U32.HI R4, RZ, 0x16, R20 ;  /* 0x00000016ff047819 */ /* 0x000fe20000011614 */
[----:B------:R-:W3:Y:S01]  /*8d80*/  LDS.128 R36, [UR4+0x80] ;  /* 0x00008004ff247984 */ /* 0x000ee20008000c00 */
[----:B------:R-:W-:Y:S02]  /*8d90*/  IADD3 R2, PT, PT, R2, -0x20, RZ ;  /* 0xffffffe002027810 */ /* 0x000fe40007ffe0ff */
[----:B----4-:R-:W-:-:S02]  /*8da0*/  SHF.R.U32.HI R19, RZ, 0x10, R21 ;  /* 0x00000010ff137819 */ /* 0x010fc40000011615 */
[----:B-1----:R-:W-:Y:S02]  /*8db0*/  SHF.R.U32.HI R24, RZ, 0x16, R21 ;  /* 0x00000016ff187819 */ /* 0x002fe40000011615 */
[----:B------:R-:W-:Y:S01]  /*8dc0*/  LOP3.LUT R26, R26, 0x3f, RZ, 0xc0, !PT ;  /* 0x0000003f1a1a7812 */ /* 0x000fe200078ec0ff */
[----:B------:R1:W-:Y:S01]  /*8dd0*/  I2F.F16 R57, R2 ;  /* 0x0000000200397306 */ /* 0x0003e20000200c00 */
[----:B------:R-:W-:Y:S02]  /*8de0*/  LOP3.LUT R4, R4, 0x3f, RZ, 0xc0, !PT ;  /* 0x0000003f04047812 */ /* 0x000fe400078ec0ff */
[----:B------:R-:W-:Y:S02]  /*8df0*/  LOP3.LUT R19, R19, 0x3f, RZ, 0xc0, !PT ;  /* 0x0000003f13137812 */ /* 0x000fe400078ec0ff */
[----:B------:R-:W-:Y:S02]  /*8e00*/  LOP3.LUT R24, R24, 0x3f, RZ, 0xc0, !PT ;  /* 0x0000003f18187812 */ /* 0x000fe400078ec0ff */
[----:B------:R-:W-:-:S02]  /*8e10*/  IADD3 R26, PT, PT, R26, -0x20, RZ ;  /* 0xffffffe01a1a7810 */ /* 0x000fc40007ffe0ff */
[----:B-1----:R-:W-:Y:S01]  /*8e20*/  SHF.R.U32.HI R2, RZ, 0x16, R22 ;  /* 0x00000016ff027819 */ /* 0x002fe20000011616 */
[----:B------:R-:W-:Y:S01]  /*8e30*/  I2F.F16 R25, R25 ;  /* 0x0000001900197306 */ /* 0x000fe20000200c00 */
[----:B------:R-:W-:Y:S02]  /*8e40*/  IADD3 R4, PT, PT, R4, -0x20, RZ ;  /* 0xffffffe004047810 */ /* 0x000fe40007ffe0ff */
[----:B------:R-:W-:Y:S02]  /*8e50*/  IADD3 R55, PT, PT, R19, -0x20, RZ ;  /* 0xffffffe013377810 */ /* 0x000fe40007ffe0ff */
[----:B------:R-:W-:Y:S02]  /*8e60*/  IADD3 R24, PT, PT, R24, -0x20, RZ ;  /* 0xffffffe018187810 */ /* 0x000fe40007ffe0ff */
[----:B------:R-:W-:Y:S01]  /*8e70*/  LOP3.LUT R2, R2, 0x3f, RZ, 0xc0, !PT ;  /* 0x0000003f02027812 */ /* 0x000fe200078ec0ff */
[----:B------:R-:W1:Y:S01]  /*8e80*/  I2F.F16 R40, R40 ;  /* 0x0000002800287306 */ /* 0x000e620000200c00 */
[----:B------:R-:W-:-:S07]  /*8e90*/  SHF.R.U32.HI R53, RZ, 0x10, R23 ;  /* 0x00000010ff357819 */ /* 0x000fce0000011617 */
[----:B------:R-:W-:Y:S01]  /*8ea0*/  I2F.F16 R44, R26 ;  /* 0x0000001a002c7306 */ /* 0x000fe20000200c00 */
[----:B------:R-:W-:-:S07]  /*8eb0*/  LOP3.LUT R53, R53, 0x3f, RZ, 0xc0, !PT ;  /* 0x0000003f35357812 */ /* 0x000fce00078ec0ff */
[----:B------:R4:W-:Y:S08]  /*8ec0*/  I2F.F16 R26, R4 ;  /* 0x00000004001a7306 */ /* 0x0009f00000200c00 */
[----:B------:R-:W-:Y:S01]  /*8ed0*/  I2F.F16 R52, R52 ;  /* 0x0000003400347306 */ /* 0x000fe20000200c00 */
[----:B----4-:R-:W-:Y:S02]  /*8ee0*/  IADD3 R4, PT, PT, R2, -0x20, RZ ;  /* 0xffffffe002047810 */ /* 0x010fe40007ffe0ff */
[----:B------:R-:W-:-:S05]  /*8ef0*/  SHF.R.U32.HI R2, RZ, 0x16, R23 ;  /* 0x00000016ff027819 */ /* 0x000fca0000011617 */
[----:B------:R-:W4:Y:S01]  /*8f00*/  I2F.F16 R27, R27 ;  /* 0x0000001b001b7306 */ /* 0x000f220000200c00 */
[----:B------:R-:W-:-:S07]  /*8f10*/  LOP3.LUT R2, R2, 0x3f, RZ, 0xc0, !PT ;  /* 0x0000003f02027812 */ /* 0x000fce00078ec0ff */
[----:B------:R-:W-:Y:S08]  /*8f20*/  I2F.F16 R55, R55 ;  /* 0x0000003700377306 */ /* 0x000ff00000200c00 */
[----:B------:R-:W5:Y:S01]  /*8f30*/  I2F.F16 R24, R24 ;  /* 0x0000001800187306 */ /* 0x000f620000200c00 */
[----:B------:R-:W-:Y:S02]  /*8f40*/  IADD3 R53, PT, PT, R53, -0x20, RZ ;  /* 0xffffffe035357810 */ /* 0x000fe40007ffe0ff */
[----:B------:R-:W-:-:S02]  /*8f50*/  IADD3 R2, PT, PT, R2, -0x20, RZ ;  /* 0xffffffe002027810 */ /* 0x000fc40007ffe0ff */
[----:B------:R-:W-:Y:S02]  /*8f60*/  PRMT R47, R47, 0x5410, R42 ;  /* 0x000054102f2f7816 */ /* 0x000fe4000000002a */
[--C-:B------:R-:W-:Y:S02]  /*8f70*/  SHF.R.U32.HI R42, RZ, 0x8, R33.reuse ;  /* 0x00000008ff2a7819 */ /* 0x100fe40000011621 */
[----:B-1----:R-:W-:Y:S02]  /*8f80*/  PRMT R40, R25, 0x5410, R40 ;  /* 0x0000541019287816 */ /* 0x002fe40000000028 */
[----:B------:R-:W-:Y:S02]  /*8f90*/  SHF.R.U32.HI R25, RZ, 0xe, R33 ;  /* 0x0000000eff197819 */ /* 0x000fe40000011621 */
[----:B------:R-:W-:Y:S02]  /*8fa0*/  PRMT R43, R43, 0x5410, R46 ;  /* 0x000054102b2b7816 */ /* 0x000fe4000000002e */
[----:B------:R-:W-:Y:S01]  /*8fb0*/  PRMT R46, R54, 0x5410, R71 ;  /* 0x00005410362e7816 */ /* 0x000fe20000000047 */
[----:B------:R-:W-:Y:S01]  /*8fc0*/  I2F.F16 R53, R53 ;  /* 0x0000003500357306 */ /* 0x000fe20000200c00 */
[----:B------:R-:W-:-:S02]  /*8fd0*/  LOP3.LUT R54, R42, 0x3f, RZ, 0xc0, !PT ;  /* 0x0000003f2a367812 */ /* 0x000fc400078ec0ff */
[----:B----4-:R-:W-:Y:S02]  /*8fe0*/  PRMT R42, R52, 0x5410, R27 ;  /* 0x00005410342a7816 */ /* 0x010fe4000000001b */
[----:B------:R-:W-:Y:S02]  /*8ff0*/  PRMT R57, R57, 0x5410, R26 ;  /* 0x0000541039397816 */ /* 0x000fe4000000001a */
[----:B-----5:R-:W-:Y:S01]  /*9000*/  PRMT R55, R55, 0x5410, R24 ;  /* 0x0000541037377816 */ /* 0x020fe20000000018 */
[----:B------:R-:W1:Y:S01]  /*9010*/  I2F.F16 R2, R2 ;  /* 0x0000000200027306 */ /* 0x000e620000200c00 */
[----:B------:R-:W-:Y:S02]  /*9020*/  LOP3.LUT R52, R25, 0x3f, RZ, 0xc0, !PT ;  /* 0x0000003f19347812 */ /* 0x000fe400078ec0ff */
[----:B------:R-:W4:Y:S01]  /*9030*/  LDS.128 R24, [UR4] ;  /* 0x00000004ff187984 */ /* 0x000f220008000c00 */
[----:B------:R-:W-:Y:S02]  /*9040*/  SHF.R.U32.HI R19, RZ, 0x10, R22 ;  /* 0x00000010ff137819 */ /* 0x000fe40000011616 */
[----:B------:R-:W-:-:S02]  /*9050*/  LOP3.LUT R18, R18, 0x3f, RZ, 0xc0, !PT ;  /* 0x0000003f12127812 */ /* 0x000fc400078ec0ff */
[----:B------:R-:W-:Y:S02]  /*9060*/  PRMT R75, R75, 0x5410, R64 ;  /* 0x000054104b4b7816 */ /* 0x000fe40000000040 */
[----:B------:R-:W-:Y:S02]  /*9070*/  IADD3 R54, PT, PT, R54, -0x20, RZ ;  /* 0xffffffe036367810 */ /* 0x000fe40007ffe0ff */
[----:B------:R-:W-:Y:S02]  /*9080*/  LOP3.LUT R19, R19, 0x3f, RZ, 0xc0, !PT ;  /* 0x0000003f13137812 */ /* 0x000fe400078ec0ff */
[----:B------:R-:W-:Y:S01]  /*9090*/  IADD3 R18, PT, PT, R18, -0x20, RZ ;  /* 0xffffffe012127810 */ /* 0x000fe20007ffe0ff */
[----:B------:R3:W-:Y:S01]  /*90a0*/  I2F.F16 R79, R54 ;  /* 0x00000036004f7306 */ /* 0x0007e20000200c00 */
[----:B------:R-:W-:Y:S02]  /*90b0*/  SHF.R.U32 R20, R20, 0x1c, R32 ;  /* 0x0000001c14147819 */ /* 0x000fe40000001620 */
[----:B------:R-:W-:-:S02]  /*90c0*/  PRMT R81, R81, 0x5410, R60 ;  /* 0x0000541051517816 */ /* 0x000fc4000000003c */
[----:B------:R-:W-:Y:S02]  /*90d0*/  IADD3 R19, PT, PT, R19, -0x20, RZ ;  /* 0xffffffe013137810 */ /* 0x000fe40007ffe0ff */
[----:B------:R-:W-:Y:S01]  /*90e0*/  LEA.HI R66, R33, 0xffffffe0, RZ, 0x6 ;  /* 0xffffffe021427811 */ /* 0x000fe200078f30ff */
[----:B------:R-:W5:Y:S01]  /*90f0*/  I2F.F16 R50, R18 ;  /* 0x0000001200327306 */ /* 0x000f620000200c00 */
[----:B---3--:R-:W-:Y:S01]  /*9100*/  HFMA2 R54, R75, R36, RZ ;  /* 0x000000244b367231 */ /* 0x008fe200000000ff */
[--C-:B------:R-:W-:Y:S02]  /*9110*/  SHF.R.U32 R21, R21, 0x1c, R33.reuse ;  /* 0x0000001c15157819 */ /* 0x100fe40000001621 */
[--C-:B------:R-:W-:Y:S02]  /*9120*/  SHF.R.U32.HI R61, RZ, 0x2, R33.reuse ;  /* 0x00000002ff3d7819 */ /* 0x100fe40000011621 */
[----:B------:R-:W-:Y:S02]  /*9130*/  LOP3.LUT R20, R20, 0x3f, RZ, 0xc0, !PT ;  /* 0x0000003f14147812 */ /* 0x000fe400078ec0ff */
[----:B------:R-:W-:-:S02]  /*9140*/  SHF.R.U32.HI R33, RZ, 0x14, R33 ;  /* 0x00000014ff217819 */ /* 0x000fc40000011621 */
[----:B-1----:R-:W-:Y:S01]  /*9150*/  PRMT R53, R53, 0x5410, R2 ;  /* 0x0000541035357816 */ /* 0x002fe20000000002 */
[----:B------:R-:W-:Y:S01]  /*9160*/  HFMA2 R2, R81, R36, RZ ;  /* 0x0000002451027231 */ /* 0x000fe200000000ff */
[----:B------:R-:W-:Y:S01]  /*9170*/  PRMT R41, R41, 0x5410, R56 ;  /* 0x0000541029297816 */ /* 0x000fe20000000038 */
[----:B------:R-:W-:Y:S01]  /*9180*/  I2F.F16 R19, R19 ;  /* 0x0000001300137306 */ /* 0x000fe20000200c00 */
[----:B------:R-:W-:Y:S02]  /*9190*/  IADD3 R20, PT, PT, R20, -0x20, RZ ;  /* 0xffffffe014147810 */ /* 0x000fe40007ffe0ff */
[----:B------:R-:W-:Y:S02]  /*91a0*/  SHF.R.U32.HI R56, RZ, 0x14, R32 ;  /* 0x00000014ff387819 */ /* 0x000fe40000011620 */
[----:B------:R-:W-:Y:S01]  /*91b0*/  LOP3.LUT R33, R33, 0x3f, RZ, 0xc0, !PT ;  /* 0x0000003f21217812 */ /* 0x000fe200078ec0ff */
[----:B------:R-:W-:Y:S02]  /*91c0*/  HFMA2 R60, R76, R37, R54 ;  /* 0x000000254c3c7231 */ /* 0x000fe40000000036 */
[----:B------:R-:W1:Y:S01]  /*91d0*/  I2F.F16 R4, R4 ;  /* 0x0000000400047306 */ /* 0x000e620000200c00 */
[----:B------:R-:W-:-:S02]  /*91e0*/  PRMT R45, R45, 0x5410, R44 ;  /* 0x000054102d2d7816 */ /* 0x000fc4000000002c */
[----:B------:R-:W-:Y:S01]  /*91f0*/  PRMT R44, R69, 0x5410, R58 ;  /* 0x00005410452c7816 */ /* 0x000fe2000000003a */
[-C--:B------:R-:W-:Y:S01]  /*9200*/  HFMA2 R64, R51, R36.reuse, RZ.H0_H0 ;  /* 0x0000002433407231 */ /* 0x080fe200000400ff */
[----:B------:R-:W-:Y:S02]  /*9210*/  LOP3.LUT R56, R56, 0x3f, RZ, 0xc0, !PT ;  /* 0x0000003f38387812 */ /* 0x000fe400078ec0ff */
[----:B------:R-:W-:Y:S01]  /*9220*/  IADD3 R69, PT, PT, R33, -0x20, RZ ;  /* 0xffffffe021457810 */ /* 0x000fe20007ffe0ff */
[----:B------:R3:W-:Y:S01]  /*9230*/  I2F.F16 R88, R20 ;  /* 0x0000001400587306 */ /* 0x0007e20000200c00 */
[----:B------:R-:W-:Y:S02]  /*9240*/  HFMA2 R33, R77, R36, RZ.H0_H0 ;  /* 0x000000244d217231 */ /* 0x000fe400000400ff */
[----:B------:R-:W-:Y:S01]  /*9250*/  HFMA2 R36, R82, R37, R2 ;  /* 0x0000002552247231 */ /* 0x000fe20000000002 */
[----:B------:R-:W-:Y:S01]  /*9260*/  IADD3 R56, PT, PT, R56, -0x20, RZ ;  /* 0xffffffe038387810 */ /* 0x000fe20007ffe0ff */
[----:B------:R-:W-:Y:S01]  /*9270*/  HFMA2 R60, R45, R38, R60 ;  /* 0x000000262d3c7231 */ /* 0x000fe2000000003c */
[----:B------:R-:W-:-:S02]  /*9280*/  LOP3.LUT R21, R21, 0x3f, RZ, 0xc0, !PT ;  /* 0x0000003f15157812 */ /* 0x000fc400078ec0ff */
[--C-:B---3--:R-:W-:Y:S02]  /*9290*/  SHF.R.U32.HI R20, RZ, 0x2, R34.reuse ;  /* 0x00000002ff147819 */ /* 0x108fe40000011622 */
[--C-:B------:R-:W-:Y:S02]  /*92a0*/  SHF.R.U32 R22, R22, 0x1c, R34.reuse ;  /* 0x0000001c16167819 */ /* 0x100fe40000001622 */
[----:B------:R-:W-:Y:S02]  /*92b0*/  LOP3.LUT R20, R20, 0x3f, RZ, 0xc0, !PT ;  /* 0x0000003f14147812 */ /* 0x000fe400078ec0ff */
[----:B------:R-:W-:Y:S02]  /*92c0*/  SHF.R.U32.HI R2, RZ, 0x8, R34 ;  /* 0x00000008ff027819 */ /* 0x000fe40000011622 */
[----:B------:R-:W-:Y:S02]  /*92d0*/  PRMT R78, R65, 0x5410, R78 ;  /* 0x00005410414e7816 */ /* 0x000fe4000000004e */
[----:B-----5:R-:W-:-:S02]  /*92e0*/  PRMT R50, R67, 0x5410, R50 ;  /* 0x0000541043327816 */ /* 0x020fc40000000032 */
[----:B------:R-:W-:Y:S01]  /*92f0*/  IADD3 R52, PT, PT, R52, -0x20, RZ ;  /* 0xffffffe034347810 */ /* 0x000fe20007ffe0ff */
[----:B------:R-:W-:Y:S01]  /*9300*/  I2F.F16 R67, R56 ;  /* 0x0000003800437306 */ /* 0x000fe20000200c00 */
[----:B------:R-:W-:Y:S01]  /*9310*/  IADD3 R21, PT, PT, R21, -0x20, RZ ;  /* 0xffffffe015157810 */ /* 0x000fe20007ffe0ff */
[----:B------:R-:W-:Y:S01]  /*9320*/  HFMA2 R54, R41, R38, R36 ;  /* 0x0000002629367231 */ /* 0x000fe20000000024 */
[----:B------:R-:W-:Y:S02]  /*9330*/  LOP3.LUT R22, R22, 0x3f, RZ, 0xc0, !PT ;  /* 0x0000003f16167812 */ /* 0x000fe400078ec0ff */
[----:B------:R-:W-:Y:S02]  /*9340*/  IADD3 R63, PT, PT, R20, -0x20, RZ ;  /* 0xffffffe0143f7810 */ /* 0x000fe40007ffe0ff */
[----:B------:R-:W-:Y:S01]  /*9350*/  LOP3.LUT R2, R2, 0x3f, RZ, 0xc0, !PT ;  /* 0x0000003f02027812 */ /* 0x000fe200078ec0ff */
[----:B------:R3:W-:Y:S01]  /*9360*/  I2F.F16 R56, R52 ;  /* 0x0000003400387306 */ /* 0x0007e20000200c00 */
[----:B------:R-:W-:Y:S01]  /*9370*/  SHF.R.U32.HI R20, RZ, 0x2, R35 ;  /* 0x00000002ff147819 */ /* 0x000fe20000011623 */
[----:B------:R-:W-:Y:S01]  /*9380*/  HFMA2 R64, R50, R37, R64 ;  /* 0x0000002532407231 */ /* 0x000fe20000000040 */
[----:B-1----:R-:W-:-:S02]  /*9390*/  PRMT R19, R19, 0x5410, R4 ;  /* 0x0000541013137816 */ /* 0x002fc40000000004 */
[--C-:B------:R-:W-:Y:S02]  /*93a0*/  SHF.R.U32.HI R36, RZ, 0xe, R34.reuse ;  /* 0x0000000eff247819 */ /* 0x100fe40000011622 */
[----:B------:R-:W-:Y:S01]  /*93b0*/  LEA.HI R62, R34, 0xffffffe0, RZ, 0x6 ;  /* 0xffffffe0223e7811 */ /* 0x000fe200078f30ff */
[----:B---3--:R-:W-:Y:S01]  /*93c0*/  HFMA2 R52, R78, R37, R33 ;  /* 0x000000254e347231 */ /* 0x008fe20000000021 */
[--C-:B------:R-:W-:Y:S01]  /*93d0*/  SHF.R.U32.HI R4, RZ, 0x8, R35.reuse ;  /* 0x00000008ff047819 */ /* 0x100fe20000011623 */
[----:B------:R1:W-:Y:S01]  /*93e0*/  I2F.F16 R86, R21 ;  /* 0x0000001500567306 */ /* 0x0003e20000200c00 */
[----:B------:R-:W-:Y:S02]  /*93f0*/  SHF.R.U32.HI R37, RZ, 0x14, R34 ;  /* 0x00000014ff257819 */ /* 0x000fe40000011622 */
[----:B------:R-:W-:Y:S02]  /*9400*/  IADD3 R22, PT, PT, R22, -0x20, RZ ;  /* 0xffffffe016167810 */ /* 0x000fe40007ffe0ff */
[----:B------:R-:W-:Y:S01]  /*9410*/  IADD3 R34, PT, PT, R2, -0x20, RZ ;  /* 0xffffffe002227810 */ /* 0x000fe20007ffe0ff */
[----:B------:R-:W-:Y:S01]  /*9420*/  HFMA2 R2, R42, R39, R60 ;  /* 0x000000272a027231 */ /* 0x000fe2000000003c */
[----:B------:R-:W-:-:S02]  /*9430*/  SHF.R.U32 R23, R23, 0x1c, R35 ;  /* 0x0000001c17177819 */ /* 0x000fc40000001623 */
[----:B-1----:R-:W-:Y:S02]  /*9440*/  LOP3.LUT R21, R20, 0x3f, RZ, 0xc0, !PT ;  /* 0x0000003f14157812 */ /* 0x002fe400078ec0ff */
[----:B------:R-:W-:Y:S01]  /*9450*/  LOP3.LUT R60, R36, 0x3f, RZ, 0xc0, !PT ;  /* 0x0000003f243c7812 */ /* 0x000fe200078ec0ff */
[----:B------:R1:W-:Y:S01]  /*9460*/  I2F.F16 R80, R22 ;  /* 0x0000001600507306 */ /* 0x0003e20000200c00 */
[----:B------:R-:W-:Y:S02]  /*9470*/  LOP3.LUT R4, R4, 0x3f, RZ, 0xc0, !PT ;  /* 0x0000003f04047812 */ /* 0x000fe400078ec0ff */
[----:B------:R-:W-:Y:S02]  /*9480*/  LEA.HI R18, R35, 0xffffffe0, RZ, 0x6 ;  /* 0xffffffe023127811 */ /* 0x000fe400078f30ff */
[--C-:B------:R-:W-:Y:S02]  /*9490*/  SHF.R.U32.HI R58, RZ, 0xe, R35.reuse ;  /* 0x0000000eff3a7819 */ /* 0x100fe40000011623 */
[----:B------:R-:W-:-:S02]  /*94a0*/  SHF.R.U32.HI R68, RZ, 0x14, R35 ;  /* 0x00000014ff447819 */ /* 0x000fc40000011623 */
[----:B-1----:R-:W-:Y:S01]  /*94b0*/  IADD3 R22, PT, PT, R21, -0x20, RZ ;  /* 0xffffffe015167810 */ /* 0x002fe20007ffe0ff */
[-C--:B----4-:R-:W-:Y:S01]  /*94c0*/  HFMA2 R73, R75, R24.reuse, RZ ;  /* 0x000000184b497231 */ /* 0x090fe200000000ff */
[----:B------:R-:W-:Y:S02]  /*94d0*/  LOP3.LUT R23, R23, 0x3f, RZ, 0xc0, !PT ;  /* 0x0000003f17177812 */ /* 0x000fe400078ec0ff */
[--C-:B------:R-:W-:Y:S02]  /*94e0*/  SHF.R.U32.HI R20, RZ, 0x8, R32.reuse ;  /* 0x00000008ff147819 */ /* 0x100fe40000011620 */
[----:B------:R-:W-:Y:S02]  /*94f0*/  SHF.R.U32.HI R21, RZ, 0xe, R32 ;  /* 0x0000000eff157819 */ /* 0x000fe40000011620 */
[----:B------:R-:W-:Y:S01]  /*9500*/  IADD3 R35, PT, PT, R60, -0x20, RZ ;  /* 0xffffffe03c237810 */ /* 0x000fe20007ffe0ff */
[----:B------:R-:W-:Y:S01]  /*9510*/  HFMA2 R60, R81, R24, RZ ;  /* 0x00000018513c7231 */ /* 0x000fe200000000ff */
[----:B------:R-:W-:Y:S01]  /*9520*/  IADD3 R4, PT, PT, R4, -0x20, RZ ;  /* 0xffffffe004047810 */ /* 0x000fe20007ffe0ff */
[-C--:B------:R-:W-:Y:S01]  /*9530*/  HFMA2 R64, R43, R38.reuse, R64 ;  /* 0x000000262b407231 */ /* 0x080fe20000000040 */
[----:B------:R-:W-:Y:S01]  /*9540*/  IADD3 R23, PT, PT, R23, -0x20, RZ ;  /* 0xffffffe017177810 */ /* 0x000fe20007ffe0ff */
[----:B------:R-:W-:Y:S01]  /*9550*/  HFMA2 R52, R47, R38, R52 ;  /* 0x000000262f347231 */ /* 0x000fe20000000034 */
[----:B------:R-:W-:Y:S01]  /*9560*/  LOP3.LUT R20, R20, 0x3f, RZ, 0xc0, !PT ;  /* 0x0000003f14147812 */ /* 0x000fe200078ec0ff */
[----:B0-----:R-:W-:Y:S01]  /*9570*/  IMAD.WIDE R128, R111, 0x4, R128 ;  /* 0x000000046f807825 */ /* 0x001fe200078e0280 */
[----:B------:R-:W-:Y:S01]  /*9580*/  LOP3.LUT R21, R21, 0x3f, RZ, 0xc0, !PT ;  /* 0x0000003f15157812 */ /* 0x000fe200078ec0ff */
[----:B------:R0:W-:Y:S02]  /*9590*/  I2F.F16 R33, R4 ;  /* 0x0000000400217306 */ /* 0x0001e40000200c00 */
[----:B------:R-:W-:-:S02]  /*95a0*/  HFMA2 R54, R46, R39, R54 ;  /* 0x000000272e367231 */ /* 0x000fc40000000036 */
[----:B------:R-:W-:Y:S01]  /*95b0*/  HFMA2 R52, R44, R39, R52 ;  /* 0x000000272c347231 */ /* 0x000fe20000000034 */
[----:B------:R-:W-:Y:S01]  /*95c0*/  LEA.HI R70, R32, 0xffffffe0, RZ, 0x6 ;  /* 0xffffffe020467811 */ /* 0x000fe200078f30ff */
[-C--:B------:R-:W-:Y:S01]  /*95d0*/  HFMA2 R60, R82, R25.reuse, R60 ;  /* 0x00000019523c7231 */ /* 0x080fe2000000003c */
[----:B------:R-:W-:Y:S01]  /*95e0*/  SHF.R.U32.HI R59, RZ, 0x2, R32 ;  /* 0x00000002ff3b7819 */ /* 0x000fe20000011620 */
[----:B------:R-:W-:Y:S02]  /*95f0*/  HFMA2 R73, R76, R25, R73 ;  /* 0x000000194c497231 */ /* 0x000fe40000000049 */
[----:B0-----:R-:W-:Y:S01]  /*9600*/  HFMA2 R4, R40, R39, R64 ;  /* 0x0000002728047231 */ /* 0x001fe20000000040 */
[----:B------:R-:W-:Y:S01]  /*9610*/  LOP3.LUT R64, R37, 0x3f, RZ, 0xc0, !PT ;  /* 0x0000003f25407812 */ /* 0x000fe200078ec0ff */
[----:B------:R-:W-:Y:S01]  /*9620*/  I2F.F16 R72, R23 ;  /* 0x0000001700487306 */ /* 0x000fe20000200c00 */
[----:B------:R-:W0:Y:S01]  /*9630*/  LDS.128 R36, [UR4+0x10] ;  /* 0x00001004ff247984 */ /* 0x000e220008000c00 */
[----:B------:R-:W-:-:S02]  /*9640*/  IADD3 R85, PT, PT, R20, -0x20, RZ ;  /* 0xffffffe014557810 */ /* 0x000fc40007ffe0ff */
[----:B------:R-:W-:Y:S01]  /*9650*/  IADD3 R32, PT, PT, R21, -0x20, RZ ;  /* 0xffffffe015207810 */ /* 0x000fe20007ffe0ff */
[----:B------:R-:W-:-:S03]  /*9660*/  HFMA2 R71, R77, R24, RZ.H0_H0 ;  /* 0x000000184d477231 */ /* 0x000fc600000400ff */
[----:B------:R1:W3:Y:S01]  /*9670*/  I2F.F16 R65, R22 ;  /* 0x0000001600417306 */ /* 0x0002e20000200c00 */
[----:B------:R-:W-:Y:S02]  /*9680*/  HFMA2 R74, R51, R24, RZ.H0_H0 ;  /* 0x00000018334a7231 */ /* 0x000fe400000400ff */
[-C--:B------:R-:W-:Y:S01]  /*9690*/  HFMA2 R24, R78, R25.reuse, R71 ;  /* 0x000000194e187231 */ /* 0x080fe20000000047 */
[----:B-1----:R1:W4:Y:S01]  /*96a0*/  LDG.E.128.CONSTANT R20, desc[UR8][R128.64] ;  /* 0x0000000880147981 */ /* 0x002322000c1e9d00 */
[----:B------:R-:W-:Y:S02]  /*96b0*/  HFMA2 R74, R50, R25, R74 ;  /* 0x00000019324a7231 */ /* 0x000fe4000000004a */
[-C--:B------:R-:W-:Y:S02]  /*96c0*/  HFMA2 R60, R41, R26.reuse, R60 ;  /* 0x0000001a293c7231 */ /* 0x080fe4000000003c */
[-C--:B------:R-:W-:Y:S02]  /*96d0*/  HFMA2 R73, R45, R26.reuse, R73 ;  /* 0x0000001a2d497231 */ /* 0x080fe40000000049 */
[----:B------:R-:W-:-:S02]  /*96e0*/  HFMA2 R24, R47, R26, R24 ;  /* 0x0000001a2f187231 */ /* 0x000fc40000000018 */
[----:B------:R-:W-:Y:S01]  /*96f0*/  HFMA2 R26, R43, R26, R74 ;  /* 0x0000001a2b1a7231 */ /* 0x000fe2000000004a */
[----:B------:R-:W-:Y:S01]  /*9700*/  LOP3.LUT R61, R61, 0x3f, RZ, 0xc0, !PT ;  /* 0x0000003f3d3d7812 */ /* 0x000fe200078ec0ff */
[-C--:B------:R-:W-:Y:S02]  /*9710*/  HFMA2 R74, R44, R27.reuse, R24 ;  /* 0x0000001b2c4a7231 */ /* 0x080fe40000000018 */
[-C--:B------:R-:W-:Y:S02]  /*9720*/  HFMA2 R60, R46, R27.reuse, R60 ;  /* 0x0000001b2e3c7231 */ /* 0x080fe4000000003c */
[-C--:B------:R-:W-:Y:S02]  /*9730*/  HFMA2 R84, R40, R27.reuse, R26 ;  /* 0x0000001b28547231 */ /* 0x080fe4000000001a */
[----:B------:R-:W-:Y:S01]  /*9740*/  HFMA2 R83, R42, R27, R73 ;  /* 0x0000001b2a537231 */ /* 0x000fe20000000049 */
[----:B------:R-:W-:Y:S01]  /*9750*/  LOP3.LUT R58, R58, 0x3f, RZ, 0xc0, !PT ;  /* 0x0000003f3a3a7812 */ /* 0x000fe200078ec0ff */
[----:B------:R-:W5:Y:S01]  /*9760*/  LDS.128 R24, [UR4+0x100] ;  /* 0x00010004ff187984 */ /* 0x000f620008000c00 */
[----:B------:R-:W-:-:S02]  /*9770*/  LOP3.LUT R59, R59, 0x3f, RZ, 0xc0, !PT ;  /* 0x0000003f3b3b7812 */ /* 0x000fc400078ec0ff */
[----:B------:R-:W-:Y:S02]  /*9780*/  IADD3 R61, PT, PT, R61, -0x20, RZ ;  /* 0xffffffe03d3d7810 */ /* 0x000fe40007ffe0ff */
[----:B------:R-:W-:Y:S02]  /*9790*/  IADD3 R58, PT, PT, R58, -0x20, RZ ;  /* 0xffffffe03a3a7810 */ /* 0x000fe40007ffe0ff */
[----:B------:R-:W-:Y:S02]  /*97a0*/  IADD3 R59, PT, PT, R59, -0x20, RZ ;  /* 0xffffffe03b3b7810 */ /* 0x000fe40007ffe0ff */
[----:B------:R-:W-:Y:S01]  /*97b0*/  LOP3.LUT R68, R68, 0x3f, RZ, 0xc0, !PT ;  /* 0x0000003f44447812 */ /* 0x000fe200078ec0ff */
[----:B------:R-:W2:Y:S03]  /*97c0*/  I2F.F16 R61, R61 ;  /* 0x0000003d003d7306 */ /* 0x000ea60000200c00 */
[----:B------:R-:W-:-:S05]  /*97d0*/  IADD3 R68, PT, PT, R68, -0x20, RZ ;  /* 0xffffffe044447810 */ /* 0x000fca0007ffe0ff */
[----:B------:R-:W1:Y:S01]  /*97e0*/  I2F.F16 R58, R58 ;  /* 0x0000003a003a7306 */ /* 0x000e620000200c00 */
[----:B------:R-:W-:-:S07]  /*97f0*/  IADD3 R64, PT, PT, R64, -0x20, RZ ;  /* 0xffffffe040407810 */ /* 0x000fce0007ffe0ff */
[----:B------:R-:W5:Y:S08]  /*9800*/  I2F.F16 R59, R59 ;  /* 0x0000003b003b7306 */ /* 0x000f700000200c00 */
[----:B------:R-:W5:Y:S01]  /*9810*/  I2F.F16 R63, R63 ;  /* 0x0000003f003f7306 */ /* 0x000f620000200c00 */
[----:B---3--:R-:W-:-:S07]  /*9820*/  PRMT R72, R72, 0x5410, R65 ;  /* 0x0000541048487816 */ /* 0x008fce0000000041 */
[----:B------:R-:W-:Y:S01]  /*9830*/  I2F.F16 R18, R18 ;  /* 0x0000001200127306 */ /* 0x000fe20000200c00 */
[----:B0-----:R-:W-:-:S07]  /*9840*/  HFMA2 R60, R57, R36, R60 ;  /* 0x00000024393c7231 */ /* 0x001fce000000003c */
[----:B------:R-:W0:Y:S01]  /*9850*/  I2F.F16 R73, R68 ;  /* 0x0000004400497306 */ /* 0x000e220000200c00 */
[-C--:B------:R-:W-:Y:S02]  /*9860*/  HFMA2 R74, R55, R36.reuse, R74 ;  /* 0x00000024374a7231 */ /* 0x080fe4000000004a */
[----:B------:R-:W-:-:S05]  /*9870*/  HFMA2 R83, R19, R36, R83 ;  /* 0x0000002413537231 */ /* 0x000fca0000000053 */
[----:B------:R-:W-:Y:S01]  /*9880*/  I2F.F16 R85, R85 ;  /* 0x0000005500557306 */ /* 0x000fe20000200c00 */
[----:B------:R-:W-:-:S07]  /*9890*/  HFMA2 R36, R53, R36, R84 ;  /* 0x0000002435247231 */ /* 0x000fce0000000054 */
[----:B------:R-:W3:Y:S08]  /*98a0*/  I2F.F16 R32, R32 ;  /* 0x0000002000207306 */ /* 0x000ef00000200c00 */
[----:B------:R-:W-:Y:S08]  /*98b0*/  I2F.F16 R34, R34 ;  /* 0x0000002200227306 */ /* 0x000ff00000200c00 */
[----:B------:R-:W3:Y:S01]  /*98c0*/  I2F.F16 R35, R35 ;  /* 0x0000002300237306 */ /* 0x000ee20000200c00 */
[----:B--2---:R-:W-:Y:S01]  /*98d0*/  PRMT R86, R86, 0x5410, R61 ;  /* 0x0000541056567816 */ /* 0x004fe2000000003d */
[----:B------:R-:W-:Y:S01]  /*98e0*/  HFMA2 R36, R72, R37, R36 ;  /* 0x0000002548247231 */ /* 0x000fe20000000024 */
[----:B-1----:R-:W-:-:S05]  /*98f0*/  PRMT R61, R33, 0x5410, R58 ;  /* 0x00005410213d7816 */ /* 0x002fca000000003a */
[----:B------:R-:W-:Y:S01]  /*9900*/  I2F.F16 R62, R62 ;  /* 0x0000003e003e7306 */ /* 0x000fe20000200c00 */
[----:B-----5:R-:W-:Y:S02]  /*9910*/  PRMT R88, R88, 0x5410, R59 ;  /* 0x0000541058587816 */ /* 0x020fe4000000003b */
[----:B------:R-:W-:-:S05]  /*9920*/  PRMT R80, R80, 0x5410, R63 ;  /* 0x0000541050507816 */ /* 0x000fca000000003f */
[----:B------:R-:W1:Y:S01]  /*9930*/  I2F.F16 R71, R64 ;  /* 0x0000004000477306 */ /* 0x000e620000200c00 */
[----:B0-----:R-:W-:Y:S01]  /*9940*/  PRMT R18, R73, 0x5410, R18 ;  /* 0x0000541049127816 */ /* 0x001fe20000000012 */
[----:B------:R-:W-:Y:S01]  /*9950*/  HFMA2 R36, R61, R38, R36 ;  /* 0x000000263d247231 */ /* 0x000fe20000000024 */
[----:B---3--:R-:W-:Y:S02]  /*9960*/  PRMT R85, R85, 0x5410, R32 ;  /* 0x0000541055557816 */ /* 0x008fe40000000020 */
[----:B------:R-:W-:-:S03]  /*9970*/  PRMT R65, R34, 0x5410, R35 ;  /* 0x0000541022417816 */ /* 0x000fc60000000023 */
[----:B------:R-:W0:Y:S01]  /*9980*/  I2F.F16 R70, R70 ;  /* 0x0000004600467306 */ /* 0x000e220000200c00 */
[----:B------:R-:W2:Y:S01]  /*9990*/  LDS.128 R32, [UR4+0x110] ;  /* 0x00011004ff207984 */ /* 0x000ea20008000c00 */
[-C--:B------:R-:W-:Y:S02]  /*99a0*/  HFMA2 R60, R88, R37.reuse, R60 ;  /* 0x00000025583c7231 */ /* 0x080fe4000000003c */
[----:B------:R-:W-:-:S04]  /*99b0*/  HFMA2 R83, R80, R37, R83 ;  /* 0x0000002550537231 */ /* 0x000fc80000000053 */
[----:B------:R-:W-:Y:S01]  /*99c0*/  I2F.F16 R66, R66 ;  /* 0x0000004200427306 */ /* 0x000fe20000200c00 */
[----:B------:R-:W-:-:S07]  /*99d0*/  HFMA2 R36, R18, R39, R36 ;  /* 0x0000002712247231 */ /* 0x000fce0000000024 */
[----:B------:R-:W3:Y:S01]  /*99e0*/  I2F.F16 R69, R69 ;  /* 0x0000004500457306 */ /* 0x000ee20000200c00 */
[----:B-1----:R-:W-:Y:S01]  /*99f0*/  PRMT R62, R71, 0x5410, R62 ;  /* 0x00005410473e7816 */ /* 0x002fe2000000003e */
[----:B------:R-:W-:Y:S01]  /*9a00*/  HADD2 R71, R36.H0_H0, R36.H1_H1 ;  /* 0x3000002424477230 */ /* 0x000fe20000000800 */
[----:B------:R-:W-:Y:S01]  /*9a10*/  PRMT R79, R79, 0x5410, R56 ;  /* 0x000054104f4f7816 */ /* 0x000fe20000000038 */
[----:B------:R-:W-:Y:S02]  /*9a20*/  HFMA2 R36, R81, R24, RZ ;  /* 0x0000001851247231 */ /* 0x000fe400000000ff */
[----:B------:R-:W-:Y:S02]  /*9a30*/  HFMA2 R74, R86, R37, R74 ;  /* 0x00000025564a7231 */ /* 0x000fe4000000004a */
[-C--:B------:R-:W-:Y:S02]  /*9a40*/  HFMA2 R60, R85, R38.reuse, R60 ;  /* 0x00000026553c7231 */ /* 0x080fe4000000003c */
[-C--:B------:R-:W-:Y:S01]  /*9a50*/  HFMA2 R83, R65, R38.reuse, R83 ;  /* 0x0000002641537231 */ /* 0x080fe20000000053 */
[----:B0-----:R-:W-:Y:S01]  /*9a60*/  PRMT R70, R67, 0x5410, R70 ;  /* 0x0000541043467816 */ /* 0x001fe20000000046 */
[----:B------:R-:W-:Y:S01]  /*9a70*/  HFMA2 R74, R79, R38, R74 ;  /* 0x000000264f4a7231 */ /* 0x000fe2000000004a */
[----:B---3--:R-:W-:Y:S01]  /*9a80*/  PRMT R66, R69, 0x5410, R66 ;  /* 0x0000541045427816 */ /* 0x008fe20000000042 */
[----:B------:R-:W-:-:S02]  /*9a90*/  HFMA2 R36, R82, R25, R36 ;  /* 0x0000001952247231 */ /* 0x000fc40000000024 */
[-C--:B------:R-:W-:Y:S02]  /*9aa0*/  HFMA2 R60, R70, R39.reuse, R60 ;  /* 0x00000027463c7231 */ /* 0x080fe4000000003c */
[-C--:B------:R-:W-:Y:S02]  /*9ab0*/  HFMA2 R73, R66, R39.reuse, R74 ;  /* 0x0000002742497231 */ /* 0x080fe4000000004a */
[----:B------:R-:W-:Y:S02]  /*9ac0*/  HFMA2 R69, R62, R39, R83 ;  /* 0x000000273e457231 */ /* 0x000fe40000000053 */
[-C--:B------:R-:W-:Y:S02]  /*9ad0*/  HFMA2 R39, R77, R24.reuse, RZ.H0_H0 ;  /* 0x000000184d277231 */ /* 0x080fe400000400ff */
[-C--:B------:R-:W-:Y:S02]  /*9ae0*/  HFMA2 R38, R75, R24.reuse, RZ ;  /* 0x000000184b267231 */ /* 0x080fe400000000ff */
[----:B------:R-:W-:-:S04]  /*9af0*/  HFMA2 R24, R51, R24, RZ.H0_H0 ;  /* 0x0000001833187231 */ /* 0x000fc800000400ff */
[-C--:B------:R-:W-:Y:S02]  /*9b00*/  HFMA2 R37, R50, R25.reuse, R24 ;  /* 0x0000001932257231 */ /* 0x080fe40000000018 */
[-C--:B------:R-:W-:Y:S01]  /*9b10*/  HFMA2 R24, R41, R26.reuse, R36 ;  /* 0x0000001a29187231 */ /* 0x080fe20000000024 */
[----:B------:R-:W-:Y:S01]  /*9b20*/  @!P0 PRMT R110, R48, 0x7610, R110 ;  /* 0x00007610306e8816 */ /* 0x000fe2000000006e */
[-C--:B------:R-:W-:Y:S02]  /*9b30*/  HFMA2 R38, R76, R25.reuse, R38 ;  /* 0x000000194c267231 */ /* 0x080fe40000000026 */
[----:B------:R-:W-:Y:S01]  /*9b40*/  HFMA2 R39, R78, R25, R39 ;  /* 0x000000194e277231 */ /* 0x000fe20000000027 */
[----:B------:R-:W-:Y:S01]  /*9b50*/  @!P0 PRMT R110, R110, 0x7610, R48 ;  /* 0x000076106e6e8816 */ /* 0x000fe20000000030 */
[----:B------:R-:W-:Y:S01]  /*9b60*/  HFMA2 R24, R46, R27, R24 ;  /* 0x0000001b2e187231 */ /* 0x000fe20000000018 */
[----:B------:R-:W-:Y:S01]  /*9b70*/  LOP3.LUT R48, R29, 0x3f, RZ, 0xc0, !PT ;  /* 0x0000003f1d307812 */ /* 0x000fe200078ec0ff */
[----:B------:R-:W-:-:S03]  /*9b80*/  HFMA2 R25, R47, R26, R39 ;  /* 0x0000001a2f197231 */ /* 0x000fc60000000027 */
[----:B------:R-:W-:Y:S01]  /*9b90*/  IADD3 R99, PT, PT, R48, -0x20, RZ ;  /* 0xffffffe030637810 */ /* 0x000fe20007ffe0ff */
[----:B------:R-:W-:Y:S02]  /*9ba0*/  HFMA2 R48, R45, R26, R38 ;  /* 0x0000001a2d307231 */ /* 0x000fe40000000026 */
[----:B--2---:R-:W-:Y:S02]  /*9bb0*/  HFMA2 R24, R57, R32, R24 ;  /* 0x0000002039187231 */ /* 0x004fe40000000018 */
        /* <DEDUP_REMOVED lines=8> */
[-C--:B------:R-:W-:Y:S02]  /*9c40*/  HFMA2 R25, R55, R32.reuse, R25 ;  /* 0x0000002037197231 */ /* 0x080fe40000000019 */
[----:B------:R-:W-:Y:S01]  /*9c50*/  HFMA2 R26, R53, R32, R26 ;  /* 0x00000020351a7231 */ /* 0x000fe2000000001a */
[----:B------:R-:W-:Y:S01]  /*9c60*/  LOP3.LUT R27, R28, 0x3f, RZ, 0xc0, !PT ;  /* 0x0000003f1c1b7812 */ /* 0x000fe200078ec0ff */
[----:B------:R-:W-:-:S02]  /*9c70*/  HFMA2 R25, R86, R33, R25 ;  /* 0x0000002156197231 */ /* 0x000fc40000000019 */
[-C--:B------:R-:W-:Y:S02]  /*9c80*/  HFMA2 R48, R80, R33.reuse, R48 ;  /* 0x0000002150307231 */ /* 0x080fe40000000030 */
[----:B------:R-:W-:Y:S02]  /*9c90*/  HFMA2 R26, R72, R33, R26 ;  /* 0x00000021481a7231 */ /* 0x000fe4000000001a */
[-C--:B------:R-:W-:Y:S02]  /*9ca0*/  HFMA2 R24, R70, R35.reuse, R24 ;  /* 0x0000002346187231 */ /* 0x080fe40000000018 */
[-C--:B------:R-:W-:Y:S01]  /*9cb0*/  HFMA2 R33, R79, R34.reuse, R25 ;  /* 0x000000224f217231 */ /* 0x080fe20000000019 */
[----:B------:R-:W-:Y:S01]  /*9cc0*/  LOP3.LUT R32, R30, 0x3f, RZ, 0xc0, !PT ;  /* 0x0000003f1e207812 */ /* 0x000fe200078ec0ff */
[-C--:B------:R-:W-:Y:S01]  /*9cd0*/  HFMA2 R26, R61, R34.reuse, R26 ;  /* 0x000000223d1a7231 */ /* 0x080fe2000000001a */
[----:B------:R-:W-:Y:S02]  /*9ce0*/  IADD3 R27, PT, PT, R27, -0x20, RZ ;  /* 0xffffffe01b1b7810 */ /* 0x000fe40007ffe0ff */
[----:B------:R-:W-:Y:S01]  /*9cf0*/  SHF.R.U32.HI R25, RZ, 0x6, R29 ;  /* 0x00000006ff197819 */ /* 0x000fe2000001161d */
[----:B------:R-:W-:Y:S01]  /*9d00*/  HADD2 R74, R60.H0_H0, R60.H1_H1 ;  /* 0x3000003c3c4a7230 */ /* 0x000fe20000000800 */
[----:B------:R-:W-:Y:S01]  /*9d10*/  IADD3 R137, PT, PT, R32, -0x20, RZ ;  /* 0xffffffe020897810 */ /* 0x000fe20007ffe0ff */
[----:B------:R-:W-:Y:S01]  /*9d20*/  HFMA2 R48, R65, R34, R48 ;  /* 0x0000002241307231 */ /* 0x000fe20000000030 */
[----:B------:R-:W-:Y:S01]  /*9d30*/  LOP3.LUT R32, R25, 0x3f, RZ, 0xc0, !PT ;  /* 0x0000003f19207812 */ /* 0x000fe200078ec0ff */
[----:B------:R1:W-:Y:S01]  /*9d40*/  I2F.F16 R95, R27 ;  /* 0x0000001b005f7306 */ /* 0x0003e20000200c00 */
[----:B------:R-:W-:-:S02]  /*9d50*/  HFMA2 R60, R18, R35, R26 ;  /* 0x00000023123c7231 */ /* 0x000fc4000000001a */
[----:B------:R-:W-:Y:S01]  /*9d60*/  HADD2 R56, R24.H0_H0, R24.H1_H1 ;  /* 0x3000001818387230 */ /* 0x000fe20000000800 */
[----:B------:R-:W-:Y:S02]  /*9d70*/  IADD3 R102, PT, PT, R32, -0x20, RZ ;  /* 0xffffffe020667810 */ /* 0x000fe40007ffe0ff */
[----:B------:R-:W-:Y:S01]  /*9d80*/  SHF.R.U32.HI R32, RZ, 0x6, R28 ;  /* 0x00000006ff207819 */ /* 0x000fe2000001161c */
[----:B-1----:R-:W1:Y:S01]  /*9d90*/  LDS.128 R24, [UR4+0x190] ;  /* 0x00019004ff187984 */ /* 0x002e620008000c00 */
[-C--:B------:R-:W-:Y:S02]  /*9da0*/  HFMA2 R33, R66, R35.reuse, R33 ;  /* 0x0000002342217231 */ /* 0x080fe40000000021 */
[----:B------:R-:W-:Y:S01]  /*9db0*/  HFMA2 R48, R62, R35, R48 ;  /* 0x000000233e307231 */ /* 0x000fe20000000030 */
[----:B------:R-:W-:Y:S01]  /*9dc0*/  LOP3.LUT R35, R32, 0x3f, RZ, 0xc0, !PT ;  /* 0x0000003f20237812 */ /* 0x000fe200078ec0ff */
[-C--:B0-----:R-:W-:Y:S02]  /*9dd0*/  HFMA2 R32, R81, R36.reuse, RZ ;  /* 0x0000002451207231 */ /* 0x081fe400000000ff */
[----:B------:R-:W-:-:S02]  /*9de0*/  HFMA2 R34, R75, R36, RZ ;  /* 0x000000244b227231 */ /* 0x000fc400000000ff */
[----:B------:R-:W-:Y:S01]  /*9df0*/  HADD2 R58, R33.H0_H0, R33.H1_H1 ;  /* 0x30000021213a7230 */ /* 0x000fe20000000800 */
[----:B------:R-:W-:Y:S01]  /*9e00*/  SHF.R.U32.HI R33, RZ, 0x6, R31 ;  /* 0x00000006ff217819 */ /* 0x000fe2000001161f */
[-C--:B------:R-:W-:Y:S02]  /*9e10*/  HFMA2 R32, R82, R37.reuse, R32 ;  /* 0x0000002552207231 */ /* 0x080fe40000000020 */
[----:B------:R-:W-:Y:S01]  /*9e20*/  HFMA2 R34, R76, R37, R34 ;  /* 0x000000254c227231 */ /* 0x000fe20000000022 */
[----:B------:R-:W-:-:S04]  /*9e30*/  LOP3.LUT R33, R33, 0x3f, RZ, 0xc0, !PT ;  /* 0x0000003f21217812 */ /* 0x000fc800078ec0ff */
[----:B------:R-:W-:Y:S01]  /*9e40*/  IADD3 R100, PT, PT, R33, -0x20, RZ ;  /* 0xffffffe021647810 */ /* 0x000fe20007ffe0ff */
[-C--:B------:R-:W-:Y:S02]  /*9e50*/  HFMA2 R32, R41, R38.reuse, R32 ;  /* 0x0000002629207231 */ /* 0x080fe40000000020 */
[----:B------:R-:W-:Y:S02]  /*9e60*/  HFMA2 R34, R45, R38, R34 ;  /* 0x000000262d227231 */ /* 0x000fe40000000022 */
[-C--:B------:R-:W-:Y:S02]  /*9e70*/  HFMA2 R33, R77, R36.reuse, RZ.H0_H0 ;  /* 0x000000244d217231 */ /* 0x080fe400000400ff */
[----:B------:R-:W-:Y:S02]  /*9e80*/  HFMA2 R36, R51, R36, RZ.H0_H0 ;  /* 0x0000002433247231 */ /* 0x000fe400000400ff */
[----:B------:R-:W-:Y:S02]  /*9e90*/  HFMA2 R33, R78, R37, R33 ;  /* 0x000000254e217231 */ /* 0x000fe40000000021 */
[----:B------:R-:W-:-:S02]  /*9ea0*/  HFMA2 R32, R46, R39, R32 ;  /* 0x000000272e207231 */ /* 0x000fc40000000020 */
[----:B------:R-:W-:Y:S02]  /*9eb0*/  HFMA2 R36, R50, R37, R36 ;  /* 0x0000002532247231 */ /* 0x000fe40000000024 */
[-C--:B------:R-:W-:Y:S02]  /*9ec0*/  HFMA2 R34, R42, R39.reuse, R34 ;  /* 0x000000272a227231 */ /* 0x080fe40000000022 */
[-C--:B------:R-:W-:Y:S02]  /*9ed0*/  HFMA2 R33, R47, R38.reuse, R33 ;  /* 0x000000262f217231 */ /* 0x080fe40000000021 */
[----:B------:R-:W-:Y:S01]  /*9ee0*/  HFMA2 R36, R43, R38, R36 ;  /* 0x000000262b247231 */ /* 0x000fe20000000024 */
[----:B------:R-:W-:Y:S01]  /*9ef0*/  SHF.R.U32.HI R37, RZ, 0x12, R28 ;  /* 0x00000012ff257819 */ /* 0x000fe2000001161c */
[-C--:B------:R-:W-:Y:S01]  /*9f00*/  HFMA2 R33, R44, R39.reuse, R33 ;  /* 0x000000272c217231 */ /* 0x080fe20000000021 */
[----:B------:R-:W-:Y:S01]  /*9f10*/  IADD3 R35, PT, PT, R35, -0x20, RZ ;  /* 0xffffffe023237810 */ /* 0x000fe20007ffe0ff */
[----:B------:R-:W-:Y:S01]  /*9f20*/  HFMA2 R39, R40, R39, R36 ;  /* 0x0000002728277231 */ /* 0x000fe20000000024 */
[----:B------:R-:W-:Y:S01]  /*9f30*/  LOP3.LUT R37, R37, 0x3f, RZ, 0xc0, !PT ;  /* 0x0000003f25257812 */ /* 0x000fe200078ec0ff */
[----:B-1----:R-:W-:-:S02]  /*9f40*/  HFMA2 R36, R57, R24, R32 ;  /* 0x0000001839247231 */ /* 0x002fc40000000020 */
[-C--:B------:R-:W-:Y:S02]  /*9f50*/  HFMA2 R38, R19, R24.reuse, R34 ;  /* 0x0000001813267231 */ /* 0x080fe40000000022 */
[----:B------:R-:W-:Y:S01]  /*9f60*/  HADD2 R59, R48.H0_H0, R48.H1_H1 ;  /* 0x30000030303b7230 */ /* 0x000fe20000000800 */
[----:B------:R-:W-:Y:S01]  /*9f70*/  SHF.R.U32.HI R48, RZ, 0xc, R28 ;  /* 0x0000000cff307819 */ /* 0x000fe2000001161c */
[----:B------:R0:W1:Y:S01]  /*9f80*/  I2F.F16 R98, R35 ;  /* 0x0000002300627306 */ /* 0x0000620000200c00 */
[----:B------:R-:W-:Y:S01]  /*9f90*/  IADD3 R87, PT, PT, R37, -0x20, RZ ;  /* 0xffffffe025577810 */ /* 0x000fe20007ffe0ff */
[-C--:B------:R-:W-:Y:S01]  /*9fa0*/  HFMA2 R37, R55, R24.reuse, R33 ;  /* 0x0000001837257231 */ /* 0x080fe20000000021 */
[----:B------:R-:W-:Y:S01]  /*9fb0*/  LOP3.LUT R48, R48, 0x3f, RZ, 0xc0, !PT ;  /* 0x0000003f30307812 */ /* 0x000fe200078ec0ff */
[----:B------:R-:W-:Y:S02]  /*9fc0*/  HFMA2 R39, R53, R24, R39 ;  /* 0x0000001835277231 */ /* 0x000fe40000000027 */
[-C--:B------:R-:W-:Y:S01]  /*9fd0*/  HFMA2 R36, R88, R25.reuse, R36 ;  /* 0x0000001958247231 */ /* 0x080fe20000000024 */
[----:B0-----:R-:W-:Y:S01]  /*9fe0*/  SHF.R.U32.HI R35, RZ, 0xc, R29 ;  /* 0x0000000cff237819 */ /* 0x001fe2000001161d */
[----:B------:R-:W-:-:S03]  /*9ff0*/  HFMA2 R38, R80, R25, R38 ;  /* 0x0000001950267231 */ /* 0x000fc60000000026 */
[----:B------:R-:W-:Y:S02]  /*a000*/  LOP3.LUT R24, R35, 0x3f, RZ, 0xc0, !PT ;  /* 0x0000003f23187812 */ /* 0x000fe400078ec0ff */
[----:B------:R-:W-:Y:S01]  /*a010*/  IADD3 R48, PT, PT, R48, -0x20, RZ ;  /* 0xffffffe030307810 */ /* 0x000fe20007ffe0ff */
[-C--:B------:R-:W-:Y:S01]  /*a020*/  HFMA2 R37, R86, R25.reuse, R37 ;  /* 0x0000001956257231 */ /* 0x080fe20000000025 */
[----:B------:R-:W-:Y:S01]  /*a030*/  IADD3 R24, PT, PT, R24, -0x20, RZ ;  /* 0xffffffe018187810 */ /* 0x000fe20007ffe0ff */
[----:B------:R-:W-:Y:S01]  /*a040*/  HFMA2 R39, R72, R25, R39 ;  /* 0x0000001948277231 */ /* 0x000fe20000000027 */
[----:B------:R0:W-:Y:S01]  /*a050*/  I2F.F16 R96, R48 ;  /* 0x0000003000607306 */ /* 0x0001e20000200c00 */
[-C--:B------:R-:W-:Y:S01]  /*a060*/  HFMA2 R36, R85, R26.reuse, R36 ;  /* 0x0000001a55247231 */ /* 0x080fe20000000024 */
[----:B------:R-:W-:Y:S01]  /*a070*/  SHF.R.U32.HI R25, RZ, 0x18, R29 ;  /* 0x00000018ff197819 */ /* 0x000fe2000001161d */
[-C--:B------:R-:W-:Y:S02]  /*a080*/  HFMA2 R38, R65, R26.reuse, R38 ;  /* 0x0000001a41267231 */ /* 0x080fe40000000026 */
[----:B------:R-:W-:-:S02]  /*a090*/  HFMA2 R37, R79, R26, R37 ;  /* 0x0000001a4f257231 */ /* 0x000fc40000000025 */
[----:B------:R-:W-:Y:S01]  /*a0a0*/  IMAD.WIDE R128, R111, 0x4, R128 ;  /* 0x000000046f807825 */ /* 0x000fe200078e0280 */
[----:B------:R-:W2:Y:S01]  /*a0b0*/  LDS.128 R32, [UR4+0x200] ;  /* 0x00020004ff207984 */ /* 0x000ea20008000c00 */
[----:B------:R3:W-:Y:S01]  /*a0c0*/  I2F.F16 R104, R24 ;  /* 0x0000001800687306 */ /* 0x0007e20000200c00 */
[----:B0-----:R-:W-:Y:S01]  /*a0d0*/  SHF.R.U32.HI R48, RZ, 0x12, R29 ;  /* 0x00000012ff307819 */ /* 0x001fe2000001161d */
[----:B------:R-:W-:Y:S01]  /*a0e0*/  HFMA2 R39, R61, R26, R39 ;  /* 0x0000001a3d277231 */ /* 0x000fe20000000027 */
[----:B------:R-:W-:Y:S02]  /*a0f0*/  LOP3.LUT R25, R25, 0x3f, RZ, 0xc0, !PT ;  /* 0x0000003f19197812 */ /* 0x000fe400078ec0ff */
[----:B------:R-:W-:Y:S02]  /*a100*/  LOP3.LUT R48, R48, 0x3f, RZ, 0xc0, !PT ;  /* 0x0000003f30307812 */ /* 0x000fe400078ec0ff */
[--C-:B---3--:R-:W-:Y:S02]  /*a110*/  SHF.R.U32.HI R24, RZ, 0x6, R30.reuse ;  /* 0x00000006ff187819 */ /* 0x108fe4000001161e */
[----:B------:R-:W-:-:S02]  /*a120*/  SHF.R.U32.HI R26, RZ, 0xc, R30 ;  /* 0x0000000cff1a7819 */ /* 0x000fc4000001161e */
[----:B------:R-:W-:Y:S01]  /*a130*/  LOP3.LUT R24, R24, 0x3f, RZ, 0xc0, !PT ;  /* 0x0000003f18187812 */ /* 0x000fe200078ec0ff */
[-C--:B------:R-:W-:Y:S01]  /*a140*/  HFMA2 R36, R70, R27.reuse, R36 ;  /* 0x0000001b46247231 */ /* 0x080fe20000000024 */
[----:B------:R-:W-:Y:S01]  /*a150*/  IADD3 R48, PT, PT, R48, -0x20, RZ ;  /* 0xffffffe030307810 */ /* 0x000fe20007ffe0ff */
[-C--:B------:R-:W-:Y:S02]  /*a160*/  HFMA2 R37, R66, R27.reuse, R37 ;  /* 0x0000001b42257231 */ /* 0x080fe40000000025 */
[-C--:B------:R-:W-:Y:S02]  /*a170*/  HFMA2 R38, R62, R27.reuse, R38 ;  /* 0x0000001b3e267231 */ /* 0x080fe40000000026 */
[----:B------:R-:W-:Y:S01]  /*a180*/  HFMA2 R39, R18, R27, R39 ;  /* 0x0000001b12277231 */ /* 0x000fe20000000027 */
[----:B------:R-:W-:Y:S02]  /*a190*/  IADD3 R25, PT, PT, R25, -0x20, RZ ;  /* 0xffffffe019197810 */ /* 0x000fe40007ffe0ff */
[----:B------:R-:W-:-:S02]  /*a1a0*/  IADD3 R24, PT, PT, R24, -0x20, RZ ;  /* 0xffffffe018187810 */ /* 0x000fc40007ffe0ff */
[----:B------:R-:W-:Y:S02]  /*a1b0*/  SHF.R.U32.HI R27, RZ, 0x12, R30 ;  /* 0x00000012ff1b7819 */ /* 0x000fe4000001161e */
[----:B------:R-:W-:Y:S01]  /*a1c0*/  LOP3.LUT R26, R26, 0x3f, RZ, 0xc0, !PT ;  /* 0x0000003f1a1a7812 */ /* 0x000fe200078ec0ff */
[----:B------:R-:W-:Y:S01]  /*a1d0*/  I2F.F16 R91, R48 ;  /* 0x00000030005b7306 */ /* 0x000fe20000200c00 */
[----:B------:R-:W-:Y:S02]  /*a1e0*/  LOP3.LUT R93, R27, 0x3f, RZ, 0xc0, !PT ;  /* 0x0000003f1b5d7812 */ /* 0x000fe400078ec0ff */
[----:B------:R-:W-:-:S05]  /*a1f0*/  IADD3 R134, PT, PT, R26, -0x20, RZ ;  /* 0xffffffe01a867810 */ /* 0x000fca0007ffe0ff */
[----:B------:R-:W-:Y:S08]  /*a200*/  I2F.F16 R131, R25 ;  /* 0x0000001900837306 */ /* 0x000ff00000200c00 */
[----:B------:R0:W-:Y:S02]  /*a210*/  I2F.F16 R48, R24 ;  /* 0x0000001800307306 */ /* 0x0001e40000200c00 */
[----:B0-----:R-:W3:Y:S01]  /*a220*/  LDG.E.128.CONSTANT R24, desc[UR8][R128.64] ;  /* 0x0000000880187981 */ /* 0x001ee2000c1e9d00 */
[----:B------:R-:W-:-:S04]  /*a230*/  @!P0 PRMT R105, R49, 0x7610, R105 ;  /* 0x0000761031698816 */ /* 0x000fc80000000069 */
[----:B------:R-:W-:Y:S02]  /*a240*/  @!P0 PRMT R105, R105, 0x7610, R49 ;  /* 0x0000761069698816 */ /* 0x000fe40000000031 */
[----:B------:R-:W-:-:S04]  /*a250*/  LOP3.LUT R49, R31, 0x3f, RZ, 0xc0, !PT ;  /* 0x0000003f1f317812 */ /* 0x000fc800078ec0ff */
[----:B------:R-:W-:-:S04]  /*a260*/  IADD3 R49, PT, PT, R49, -0x20, RZ ;  /* 0xffffffe031317810 */ /* 0x000fc80007ffe0ff */
[----:B------:R0:W-:Y:S01]  /*a270*/  I2F.F16 R135, R49 ;  /* 0x0000003100877306 */ /* 0x0001e20000200c00 */
[----:B------:R-:W-:Y:S02]  /*a280*/  HADD2 R67, R36.H0_H0, R36.H1_H1 ;  /* 0x3000002424437230 */ /* 0x000fe40000000800 */
[----:B------:R-:W-:Y:S02]  /*a290*/  HADD2 R68, R37.H0_H0, R37.H1_H1 ;  /* 0x3000002525447230 */ /* 0x000fe40000000800 */
[----:B------:R-:W-:Y:S01]  /*a2a0*/  HADD2 R63, R38.H0_H0, R38.H1_H1 ;  /* 0x30000026263f7230 */ /* 0x000fe20000000800 */
[----:B0-----:R-:W-:Y:S01]  /*a2b0*/  SHF.R.U32.HI R49, RZ, 0x18, R28 ;  /* 0x00000018ff317819 */ /* 0x001fe2000001161c */
[----:B------:R-:W-:Y:S02]  /*a2c0*/  HADD2 R64, R39.H0_H0, R39.H1_H1 ;  /* 0x3000002727407230 */ /* 0x000fe40000000800 */
[----:B------:R-:W0:Y:S01]  /*a2d0*/  LDS.128 R36, [UR4+0x210] ;  /* 0x00021004ff247984 */ /* 0x000e220008000c00 */
[----:B------:R-:W-:-:S04]  /*a2e0*/  LOP3.LUT R49, R49, 0x3f, RZ, 0xc0, !PT ;  /* 0x0000003f31317812 */ /* 0x000fc800078ec0ff */
[----:B------:R-:W-:Y:S01]  /*a2f0*/  IADD3 R49, PT, PT, R49, -0x20, RZ ;  /* 0xffffffe031317810 */ /* 0x000fe20007ffe0ff */
[----:B--2---:R-:W-:-:S03]  /*a300*/  HFMA2 R90, R81, R32, RZ ;  /* 0x00000020515a7231 */ /* 0x004fc600000000ff */
[----:B------:R2:W-:Y:S01]  /*a310*/  I2F.F16 R133, R49 ;  /* 0x0000003100857306 */ /* 0x0005e20000200c00 */
[-C--:B------:R-:W-:Y:S02]  /*a320*/  HFMA2 R92, R77, R32.reuse, RZ.H0_H0 ;  /* 0x000000204d5c7231 */ /* 0x080fe400000400ff */
[-C--:B--2---:R-:W-:Y:S02]  /*a330*/  HFMA2 R49, R75, R32.reuse, RZ ;  /* 0x000000204b317231 */ /* 0x084fe400000000ff */
[----:B------:R-:W-:Y:S02]  /*a340*/  HFMA2 R83, R51, R32, RZ.H0_H0 ;  /* 0x0000002033537231 */ /* 0x000fe400000400ff */
[-C--:B------:R-:W-:Y:S02]  /*a350*/  HFMA2 R90, R82, R33.reuse, R90 ;  /* 0x00000021525a7231 */ /* 0x080fe4000000005a */
[----:B------:R-:W-:Y:S02]  /*a360*/  HFMA2 R32, R76, R33, R49 ;  /* 0x000000214c207231 */ /* 0x000fe40000000031 */
[----:B------:R-:W-:-:S02]  /*a370*/  HFMA2 R90, R41, R34, R90 ;  /* 0x00000022295a7231 */ /* 0x000fc4000000005a */
[-C--:B------:R-:W-:Y:S02]  /*a380*/  HFMA2 R32, R45, R34.reuse, R32 ;  /* 0x000000222d207231 */ /* 0x080fe40000000020 */
[----:B------:R-:W-:Y:S02]  /*a390*/  HFMA2 R92, R78, R33, R92 ;  /* 0x000000214e5c7231 */ /* 0x000fe4000000005c */
[----:B------:R-:W-:Y:S02]  /*a3a0*/  HFMA2 R90, R46, R35, R90 ;  /* 0x000000232e5a7231 */ /* 0x000fe4000000005a */
[----:B------:R-:W-:Y:S01]  /*a3b0*/  HFMA2 R83, R50, R33, R83 ;  /* 0x0000002132537231 */ /* 0x000fe20000000053 */
[----:B------:R-:W-:Y:S01]  /*a3c0*/  SHF.R.U32.HI R84, RZ, 0xc, R31 ;  /* 0x0000000cff547819 */ /* 0x000fe2000001161f */
[----:B------:R-:W-:Y:S02]  /*a3d0*/  HFMA2 R92, R47, R34, R92 ;  /* 0x000000222f5c7231 */ /* 0x000fe4000000005c */
[----:B------:R-:W-:-:S02]  /*a3e0*/  HFMA2 R32, R42, R35, R32 ;  /* 0x000000232a207231 */ /* 0x000fc40000000020 */
[----:B------:R-:W-:Y:S01]  /*a3f0*/  HFMA2 R83, R43, R34, R83 ;  /* 0x000000222b537231 */ /* 0x000fe20000000053 */
[----:B------:R-:W-:Y:S01]  /*a400*/  LOP3.LUT R84, R84, 0x3f, RZ, 0xc0, !PT ;  /* 0x0000003f54547812 */ /* 0x000fe200078ec0ff */
[-C--:B------:R-:W-:Y:S01]  /*a410*/  HFMA2 R92, R44, R35.reuse, R92 ;  /* 0x000000232c5c7231 */ /* 0x080fe2000000005c */
[--C-:B------:R-:W-:Y:S01]  /*a420*/  SHF.R.U32.HI R33, RZ, 0x12, R31.reuse ;  /* 0x00000012ff217819 */ /* 0x100fe2000001161f */
[----:B------:R-:W-:Y:S01]  /*a430*/  HFMA2 R35, R40, R35, R83 ;  /* 0x0000002328237231 */ /* 0x000fe20000000053 */
[----:B------:R-:W-:Y:S01]  /*a440*/  SHF.R.U32.HI R34, RZ, 0x18, R31 ;  /* 0x00000018ff227819 */ /* 0x000fe2000001161f */
[-C--:B0-----:R-:W-:Y:S02]  /*a450*/  HFMA2 R83, R57, R36.reuse, R90 ;  /* 0x0000002439537231 */ /* 0x081fe4000000005a */
[-C--:B------:R-:W-:Y:S01]  /*a460*/  HFMA2 R32, R19, R36.reuse, R32 ;  /* 0x0000002413207231 */ /* 0x080fe20000000020 */
[----:B------:R-:W-:Y:S01]  /*a470*/  IADD3 R84, PT, PT, R84, -0x20, RZ ;  /* 0xffffffe054547810 */ /* 0x000fe20007ffe0ff */
[-C--:B------:R-:W-:Y:S01]  /*a480*/  HFMA2 R92, R55, R36.reuse, R92 ;  /* 0x00000024375c7231 */ /* 0x080fe2000000005c */
[----:B------:R-:W-:Y:S01]  /*a490*/  IADD3 R93, PT, PT, R93, -0x20, RZ ;  /* 0xffffffe05d5d7810 */ /* 0x000fe20007ffe0ff */
[----:B------:R-:W-:Y:S01]  /*a4a0*/  HFMA2 R35, R53, R36, R35 ;  /* 0x0000002435237231 */ /* 0x000fe20000000023 */
[----:B------:R-:W-:-:S02]  /*a4b0*/  LOP3.LUT R33, R33, 0x3f, RZ, 0xc0, !PT ;  /* 0x0000003f21217812 */ /* 0x000fc400078ec0ff */
[----:B------:R-:W-:Y:S01]  /*a4c0*/  LOP3.LUT R34, R34, 0x3f, RZ, 0xc0, !PT ;  /* 0x0000003f22227812 */ /* 0x000fe200078ec0ff */
[----:B------:R0:W-:Y:S01]  /*a4d0*/  I2F.F16 R132, R84 ;  /* 0x0000005400847306 */ /* 0x0001e20000200c00 */
[-C--:B------:R-:W-:Y:S02]  /*a4e0*/  HFMA2 R83, R88, R37.reuse, R83 ;  /* 0x0000002558537231 */ /* 0x080fe40000000053 */
[----:B------:R-:W-:Y:S01]  /*a4f0*/  HFMA2 R36, R86, R37, R92 ;  /* 0x0000002556247231 */ /* 0x000fe2000000005c */
[----:B------:R-:W-:-:S04]  /*a500*/  IADD3 R125, PT, PT, R34, -0x20, RZ ;  /* 0xffffffe0227d7810 */ /* 0x000fc80007ffe0ff */
[----:B------:R2:W-:Y:S01]  /*a510*/  I2F.F16 R49, R93 ;  /* 0x0000005d00317306 */ /* 0x0005e20000200c00 */
[-C--:B0-----:R-:W-:Y:S02]  /*a520*/  HFMA2 R84, R80, R37.reuse, R32 ;  /* 0x0000002550547231 */ /* 0x081fe40000000020 */
[----:B------:R-:W-:Y:S01]  /*a530*/  HFMA2 R37, R72, R37, R35 ;  /* 0x0000002548257231 */ /* 0x000fe20000000023 */
[----:B--2---:R-:W-:Y:S02]  /*a540*/  IADD3 R93, PT, PT, R33, -0x20, RZ ;  /* 0xffffffe0215d7810 */ /* 0x004fe40007ffe0ff */
[----:B------:R-:W0:Y:S01]  /*a550*/  LDS.128 R32, [UR4+0x280] ;  /* 0x00028004ff207984 */ /* 0x000e220008000c00 */
[----:B----4-:R-:W-:Y:S02]  /*a560*/  SHF.R.U32 R28, R28, 0x1e, R20 ;  /* 0x0000001e1c1c7819 */ /* 0x010fe40000001614 */
[----:B------:R-:W-:Y:S02]  /*a570*/  SHF.R.U32 R29, R29, 0x1e, R21 ;  /* 0x0000001e1d1d7819 */ /* 0x000fe40000001615 */
[----:B------:R-:W-:Y:S01]  /*a580*/  LOP3.LUT R28, R28, 0x3f, RZ, 0xc0, !PT ;  /* 0x0000003f1c1c7812 */ /* 0x000fe200078ec0ff */
[----:B------:R-:W-:Y:S01]  /*a590*/  HFMA2 R83, R85, R38, R83 ;  /* 0x0000002655537231 */ /* 0x000fe20000000053 */
[----:B------:R-:W-:-:S02]  /*a5a0*/  SHF.R.U32.HI R89, RZ, 0x18, R30 ;  /* 0x00000018ff597819 */ /* 0x000fc4000001161e */
[----:B------:R-:W-:Y:S02]  /*a5b0*/  IADD3 R106, PT, PT, R28, -0x20, RZ ;  /* 0xffffffe01c6a7810 */ /* 0x000fe40007ffe0ff */
[----:B------:R-:W-:Y:S01]  /*a5c0*/  SHF.R.U32 R28, R31, 0x1e, R23 ;  /* 0x0000001e1f1c7819 */ /* 0x000fe20000001617 */
[-C--:B------:R-:W-:Y:S01]  /*a5d0*/  HFMA2 R31, R65, R38.reuse, R84 ;  /* 0x00000026411f7231 */ /* 0x080fe20000000054 */
[----:B------:R-:W-:Y:S02]  /*a5e0*/  LOP3.LUT R29, R29, 0x3f, RZ, 0xc0, !PT ;  /* 0x0000003f1d1d7812 */ /* 0x000fe400078ec0ff */
[----:B------:R-:W-:Y:S01]  /*a5f0*/  SHF.R.U32 R30, R30, 0x1e, R22 ;  /* 0x0000001e1e1e7819 */ /* 0x000fe20000001616 */
[-C--:B------:R-:W-:Y:S01]  /*a600*/  HFMA2 R36, R79, R38.reuse, R36 ;  /* 0x000000264f247231 */ /* 0x080fe20000000024 */
[----:B------:R-:W-:Y:S01]  /*a610*/  IADD3 R94, PT, PT, R29, -0x20, RZ ;  /* 0xffffffe01d5e7810 */ /* 0x000fe20007ffe0ff */
[----:B------:R-:W-:Y:S01]  /*a620*/  HFMA2 R29, R61, R38, R37 ;  /* 0x000000263d1d7231 */ /* 0x000fe20000000025 */
[----:B------:R-:W-:Y:S01]  /*a630*/  LOP3.LUT R30, R30, 0x3f, RZ, 0xc0, !PT ;  /* 0x0000003f1e1e7812 */ /* 0x000fe200078ec0ff */
[----:B------:R-:W-:-:S02]  /*a640*/  HFMA2 R37, R66, R39, R36 ;  /* 0x0000002742257231 */ /* 0x000fc40000000024 */
[-C--:B------:R-:W-:Y:S01]  /*a650*/  HFMA2 R38, R70, R39.reuse, R83 ;  /* 0x0000002746267231 */ /* 0x080fe20000000053 */
[----:B------:R-:W-:Y:S01]  /*a660*/  LOP3.LUT R28, R28, 0x3f, RZ, 0xc0, !PT ;  /* 0x0000003f1c1c7812 */ /* 0x000fe200078ec0ff */
[-C--:B------:R-:W-:Y:S01]  /*a670*/  HFMA2 R36, R62, R39.reuse, R31 ;  /* 0x000000273e247231 */ /* 0x080fe2000000001f */
[----:B------:R-:W-:Y:S01]  /*a680*/  IADD3 R92, PT, PT, R30, -0x20, RZ ;  /* 0xffffffe01e5c7810 */ /* 0x000fe20007ffe0ff */
[----:B------:R-:W-:Y:S01]  /*a690*/  HFMA2 R39, R18, R39, R29 ;  /* 0x0000002712277231 */ /* 0x000fe2000000001d */
[--C-:B------:R-:W-:Y:S02]  /*a6a0*/  SHF.R.U32.HI R30, RZ, 0x4, R20.reuse ;  /* 0x00000004ff1e7819 */ /* 0x100fe40000011614 */
[----:B------:R-:W-:Y:S02]  /*a6b0*/  IADD3 R90, PT, PT, R28, -0x20, RZ ;  /* 0xffffffe01c5a7810 */ /* 0x000fe40007ffe0ff */
[----:B------:R-:W-:Y:S02]  /*a6c0*/  LOP3.LUT R28, R30, 0x3f, RZ, 0xc0, !PT ;  /* 0x0000003f1e1c7812 */ /* 0x000fe400078ec0ff */
[----:B------:R-:W-:-:S02]  /*a6d0*/  SHF.R.U32.HI R30, RZ, 0xa, R20 ;  /* 0x0000000aff1e7819 */ /* 0x000fc40000011614 */
[--C-:B------:R-:W-:Y:S01]  /*a6e0*/  SHF.R.U32.HI R31, RZ, 0x4, R21.reuse ;  /* 0x00000004ff1f7819 */ /* 0x100fe20000011615 */
[-C--:B0-----:R-:W-:Y:S02]  /*a6f0*/  HFMA2 R29, R81, R32.reuse, RZ ;  /* 0x00000020511d7231 */ /* 0x081fe400000000ff */
[-C--:B------:R-:W-:Y:S01]  /*a700*/  HFMA2 R81, R75, R32.reuse, RZ ;  /* 0x000000204b517231 */ /* 0x080fe200000000ff */
[----:B------:R-:W-:Y:S01]  /*a710*/  IADD3 R130, PT, PT, R28, -0x20, RZ ;  /* 0xffffffe01c827810 */ /* 0x000fe20007ffe0ff */
[-C--:B------:R-:W-:Y:S01]  /*a720*/  HFMA2 R77, R77, R32.reuse, RZ.H0_H0 ;  /* 0x000000204d4d7231 */ /* 0x080fe200000400ff */
[----:B------:R-:W-:Y:S01]  /*a730*/  LOP3.LUT R30, R30, 0x3f, RZ, 0xc0, !PT ;  /* 0x0000003f1e1e7812 */ /* 0x000fe200078ec0ff */
[----:B------:R-:W-:Y:S01]  /*a740*/  HFMA2 R28, R51, R32, RZ.H0_H0 ;  /* 0x00000020331c7231 */ /* 0x000fe200000400ff */
[----:B------:R-:W-:Y:S01]  /*a750*/  LOP3.LUT R31, R31, 0x3f, RZ, 0xc0, !PT ;  /* 0x0000003f1f1f7812 */ /* 0x000fe200078ec0ff */
[-C--:B------:R-:W-:Y:S01]  /*a760*/  HFMA2 R82, R82, R33.reuse, R29 ;  /* 0x0000002152527231 */ /* 0x080fe2000000001d */
[----:B------:R-:W-:Y:S01]  /*a770*/  SHF.R.U32.HI R29, RZ, 0xa, R21 ;  /* 0x0000000aff1d7819 */ /* 0x000fe20000011615 */
[----:B------:R-:W-:-:S02]  /*a780*/  HFMA2 R32, R78, R33, R77 ;  /* 0x000000214e207231 */ /* 0x000fc4000000004d */
[-C--:B------:R-:W-:Y:S02]  /*a790*/  HFMA2 R81, R76, R33.reuse, R81 ;  /* 0x000000214c517231 */ /* 0x080fe40000000051 */
[----:B------:R-:W-:Y:S01]  /*a7a0*/  HFMA2 R33, R50, R33, R28 ;  /* 0x0000002132217231 */ /* 0x000fe2000000001c */
[----:B------:R-:W-:Y:S02]  /*a7b0*/  IADD3 R51, PT, PT, R30, -0x20, RZ ;  /* 0xffffffe01e337810 */ /* 0x000fe40007ffe0ff */
[----:B------:R-:W-:Y:S02]  /*a7c0*/  IADD3 R126, PT, PT, R31, -0x20, RZ ;  /* 0xffffffe01f7e7810 */ /* 0x000fe40007ffe0ff */
[----:B------:R-:W-:Y:S02]  /*a7d0*/  LOP3.LUT R50, R29, 0x3f, RZ, 0xc0, !PT ;  /* 0x0000003f1d327812 */ /* 0x000fe400078ec0ff */
[----:B------:R-:W0:Y:S01]  /*a7e0*/  LDS.128 R28, [UR4+0x290] ;  /* 0x00029004ff1c7984 */ /* 0x000e220008000c00 */
[----:B------:R-:W-:-:S02]  /*a7f0*/  HFMA2 R81, R45, R34, R81 ;  /* 0x000000222d517231 */ /* 0x000fc40000000051 */
[-C--:B------:R-:W-:Y:S02]  /*a800*/  HFMA2 R82, R41, R34.reuse, R82 ;  /* 0x0000002229527231 */ /* 0x080fe40000000052 */
[-C--:B------:R-:W-:Y:S02]  /*a810*/  HFMA2 R33, R43, R34.reuse, R33 ;  /* 0x000000222b217231 */ /* 0x080fe40000000021 */
[-C--:B------:R-:W-:Y:S02]  /*a820*/  HFMA2 R81, R42, R35.reuse, R81 ;  /* 0x000000232a517231 */ /* 0x080fe40000000051 */
[-C--:B------:R-:W-:Y:S02]  /*a830*/  HFMA2 R82, R46, R35.reuse, R82 ;  /* 0x000000232e527231 */ /* 0x080fe40000000052 */
[----:B------:R-:W-:Y:S02]  /*a840*/  HFMA2 R32, R47, R34, R32 ;  /* 0x000000222f207231 */ /* 0x000fe40000000020 */
[----:B------:R-:W-:-:S02]  /*a850*/  HFMA2 R33, R40, R35, R33 ;  /* 0x0000002328217231 */ /* 0x000fc40000000021 */
[----:B------:R-:W-:Y:S01]  /*a860*/  HFMA2 R32, R44, R35, R32 ;  /* 0x000000232c207231 */ /* 0x000fe20000000020 */
[----:B------:R-:W-:Y:S01]  /*a870*/  SHF.R.U32.HI R35, RZ, 0x16, R20 ;  /* 0x00000016ff237819 */ /* 0x000fe20000011614 */
[----:B------:R-:W-:Y:S01]  /*a880*/  HADD2 R77, R36.H0_H0, R36.H1_H1 ;  /* 0x30000024244d7230 */ /* 0x000fe20000000800 */
[----:B------:R-:W-:Y:S02]  /*a890*/  SHF.R.U32.HI R36, RZ, 0xa, R22 ;  /* 0x0000000aff247819 */ /* 0x000fe40000011616 */
[----:B------:R-:W-:Y:S02]  /*a8a0*/  LOP3.LUT R35, R35, 0x3f, RZ, 0xc0, !PT ;  /* 0x0000003f23237812 */ /* 0x000fe400078ec0ff */
[----:B------:R-:W-:Y:S01]  /*a8b0*/  LOP3.LUT R36, R36, 0x3f, RZ, 0xc0, !PT ;  /* 0x0000003f24247812 */ /* 0x000fe200078ec0ff */
[-C--:B0-----:R-:W-:Y:S02]  /*a8c0*/  HFMA2 R40, R19, R28.reuse, R81 ;  /* 0x0000001c13287231 */ /* 0x081fe40000000051 */
[----:B------:R-:W-:-:S02]  /*a8d0*/  HFMA2 R44, R57, R28, R82 ;  /* 0x0000001c392c7231 */ /* 0x000fc40000000052 */
[-C--:B------:R-:W-:Y:S02]  /*a8e0*/  HFMA2 R40, R80, R29.reuse, R40 ;  /* 0x0000001d50287231 */ /* 0x080fe40000000028 */
[-C--:B------:R-:W-:Y:S01]  /*a8f0*/  HFMA2 R44, R88, R29.reuse, R44 ;  /* 0x0000001d582c7231 */ /* 0x080fe2000000002c */
[----:B------:R-:W-:Y:S02]  /*a900*/  IADD3 R36, PT, PT, R36, -0x20, RZ ;  /* 0xffffffe024247810 */ /* 0x000fe40007ffe0ff */
[----:B------:R-:W-:Y:S01]  /*a910*/  IADD3 R108, PT, PT, R35, -0x20, RZ ;  /* 0xffffffe0236c7810 */ /* 0x000fe20007ffe0ff */
[----:B------:R-:W-:Y:S02]  /*a920*/  HFMA2 R43, R55, R28, R32 ;  /* 0x0000001c372b7231 */ /* 0x000fe40000000020 */
[-C--:B------:R-:W-:Y:S02]  /*a930*/  HFMA2 R40, R65, R30.reuse, R40 ;  /* 0x0000001e41287231 */ /* 0x080fe40000000028 */
[----:B------:R-:W-:Y:S01]  /*a940*/  HFMA2 R35, R85, R30, R44 ;  /* 0x0000001e55237231 */ /* 0x000fe2000000002c */
[----:B------:R0:W-:Y:S01]  /*a950*/  I2F.F16 R47, R36 ;  /* 0x00000024002f7306 */ /* 0x0001e20000200c00 */
[----:B------:R-:W-:Y:S01]  /*a960*/  HADD2 R76, R37.H0_H0, R37.H1_H1 ;  /* 0x30000025254c7230 */ /* 0x000fe20000000800 */
[----:B------:R-:W-:Y:S01]  /*a970*/  SHF.R.U32.HI R37, RZ, 0x4, R22 ;  /* 0x00000004ff257819 */ /* 0x000fe20000011616 */
[----:B------:R-:W-:Y:S01]  /*a980*/  HFMA2 R43, R86, R29, R43 ;  /* 0x0000001d562b7231 */ /* 0x000fe2000000002b */
[----:B------:R-:W-:Y:S01]  /*a990*/  SHF.R.U32.HI R34, RZ, 0x10, R20 ;  /* 0x00000010ff227819 */ /* 0x000fe20000011614 */
[----:B------:R-:W-:-:S02]  /*a9a0*/  HFMA2 R40, R62, R31, R40 ;  /* 0x0000001f3e287231 */ /* 0x000fc40000000028 */
[----:B0-----:R-:W-:Y:S02]  /*a9b0*/  HFMA2 R36, R53, R28, R33 ;  /* 0x0000001c35247231 */ /* 0x001fe40000000021 */
[----:B------:R-:W-:Y:S01]  /*a9c0*/  HFMA2 R35, R70, R31, R35 ;  /* 0x0000001f46237231 */ /* 0x000fe20000000023 */
[----:B------:R-:W-:Y:S01]  /*a9d0*/  LOP3.LUT R37, R37, 0x3f, RZ, 0xc0, !PT ;  /* 0x0000003f25257812 */ /* 0x000fe200078ec0ff */
[----:B------:R-:W-:Y:S01]  /*a9e0*/  HFMA2 R33, R79, R30, R43 ;  /* 0x0000001e4f217231 */ /* 0x000fe2000000002b */
[----:B------:R-:W-:Y:S01]  /*a9f0*/  LOP3.LUT R34, R34, 0x3f, RZ, 0xc0, !PT ;  /* 0x0000003f22227812 */ /* 0x000fe200078ec0ff */
[----:B------:R-:W-:Y:S01]  /*aa00*/  HFMA2 R36, R72, R29, R36 ;  /* 0x0000001d48247231 */ /* 0x000fe20000000024 */
[----:B------:R-:W-:Y:S01]  /*aa10*/  SHF.R.U32.HI R29, RZ, 0x16, R21 ;  /* 0x00000016ff1d7819 */ /* 0x000fe20000011615 */
[----:B------:R-:W-:Y:S01]  /*aa20*/  HADD2 R75, R38.H0_H0, R38.H1_H1 ;  /* 0x30000026264b7230 */ /* 0x000fe20000000800 */
[----:B------:R-:W-:Y:S01]  /*aa30*/  IADD3 R124, PT, PT, R37, -0x20, RZ ;  /* 0xffffffe0257c7810 */ /* 0x000fe20007ffe0ff */
[----:B------:R-:W-:Y:S01]  /*aa40*/  HFMA2 R33, R66, R31, R33 ;  /* 0x0000001f42217231 */ /* 0x000fe20000000021 */
[----:B------:R-:W-:-:S02]  /*aa50*/  IADD3 R34, PT, PT, R34, -0x20, RZ ;  /* 0xffffffe022227810 */ /* 0x000fc40007ffe0ff */
[----:B------:R-:W-:Y:S02]  /*aa60*/  LOP3.LUT R32, R29, 0x3f, RZ, 0xc0, !PT ;  /* 0x0000003f1d207812 */ /* 0x000fe400078ec0ff */
[--C-:B------:R-:W-:Y:S02]  /*aa70*/  SHF.R.U32.HI R37, RZ, 0x4, R23.reuse ;  /* 0x00000004ff257819 */ /* 0x100fe40000011617 */
[----:B------:R-:W-:Y:S01]  /*aa80*/  SHF.R.U32.HI R38, RZ, 0xa, R23 ;  /* 0x0000000aff267819 */ /* 0x000fe20000011617 */
[----:B------:R-:W-:Y:S01]  /*aa90*/  HADD2 R83, R40.H0_H0, R40.H1_H1 ;  /* 0x3000002828537230 */ /* 0x000fe20000000800 */
[----:B------:R-:W-:Y:S01]  /*aaa0*/  LOP3.LUT R37, R37, 0x3f, RZ, 0xc0, !PT ;  /* 0x0000003f25257812 */ /* 0x000fe200078ec0ff */
[----:B------:R0:W-:Y:S01]  /*aab0*/  I2F.F16 R97, R34 ;  /* 0x0000002200617306 */ /* 0x0001e20000200c00 */
[----:B------:R-:W-:Y:S01]  /*aac0*/  LOP3.LUT R38, R38, 0x3f, RZ, 0xc0, !PT ;  /* 0x0000003f26267812 */ /* 0x000fe200078ec0ff */
[----:B------:R-:W-:Y:S01]  /*aad0*/  HADD2 R81, R35.H0_H0, R35.H1_H1 ;  /* 0x3000002323517230 */ /* 0x000fe20000000800 */
[----:B------:R-:W-:Y:S01]  /*aae0*/  IADD3 R40, PT, PT, R32, -0x20, RZ ;  /* 0xffffffe020287810 */ /* 0x000fe20007ffe0ff */
[----:B------:R-:W-:Y:S01]  /*aaf0*/  HADD2 R82, R33.H0_H0, R33.H1_H1 ;  /* 0x3000002121527230 */ /* 0x000fe20000000800 */
[----:B------:R-:W-:Y:S01]  /*ab00*/  IADD3 R37, PT, PT, R37, -0x20, RZ ;  /* 0xffffffe025257810 */ /* 0x000fe20007ffe0ff */
[----:B------:R-:W-:Y:S01]  /*ab10*/  HFMA2 R36, R61, R30, R36 ;  /* 0x0000001e3d247231 */ /* 0x000fe20000000024 */
[----:B0-----:R-:W0:Y:S01]  /*ab20*/  LDS.128 R32, [UR4+0x120] ;  /* 0x00012004ff207984 */ /* 0x001e220008000c00 */
[----:B------:R-:W-:Y:S01]  /*ab30*/  IADD3 R38, PT, PT, R38, -0x20, RZ ;  /* 0xffffffe026267810 */ /* 0x000fe20007ffe0ff */
[----:B------:R-:W2:Y:S01]  /*ab40*/  I2F.F16 R100, R100 ;  /* 0x0000006400647306 */ /* 0x000ea20000200c00 */
[----:B------:R-:W-:-:S02]  /*ab50*/  HADD2 R78, R39.H0_H0, R39.H1_H1 ;  /* 0x30000027274e7230 */ /* 0x000fc40000000800 */
[----:B------:R-:W-:Y:S01]  /*ab60*/  HFMA2 R84, R18, R31, R36 ;  /* 0x0000001f12547231 */ /* 0x000fe20000000024 */
[----:B------:R-:W-:-:S04]  /*ab70*/  SHF.R.U32.HI R28, RZ, 0x10, R21 ;  /* 0x00000010ff1c7819 */ /* 0x000fc80000011615 */
[----:B------:R-:W-:Y:S01]  /*ab80*/  I2F.F16 R122, R37 ;  /* 0x00000025007a7306 */ /* 0x000fe20000200c00 */
[----:B------:R-:W-:-:S07]  /*ab90*/  LOP3.LUT R89, R89, 0x3f, RZ, 0xc0, !PT ;  /* 0x0000003f59597812 */ /* 0x000fce00078ec0ff */
[----:B------:R4:W-:Y:S01]  /*aba0*/  I2F.F16 R45, R38 ;  /* 0x00000026002d7306 */ /* 0x0009e20000200c00 */
[----:B------:R-:W-:Y:S01]  /*abb0*/  LOP3.LUT R28, R28, 0x3f, RZ, 0xc0, !PT ;  /* 0x0000003f1c1c7812 */ /* 0x000fe200078ec0ff */
[----:B----4-:R-:W4:Y:S06]  /*abc0*/  LDS.128 R36, [UR4+0x1a0] ;  /* 0x0001a004ff247984 */ /* 0x010f2c0008000c00 */
[----:B------:R-:W5:Y:S01]  /*abd0*/  I2F.F16 R87, R87 ;  /* 0x0000005700577306 */ /* 0x000f620000200c00 */
[----:B------:R-:W-:Y:S02]  /*abe0*/  IADD3 R89, PT, PT, R89, -0x20, RZ ;  /* 0xffffffe059597810 */ /* 0x000fe40007ffe0ff */
[----:B------:R-:W-:-:S02]  /*abf0*/  IADD3 R101, PT, PT, R28, -0x20, RZ ;  /* 0xffffffe01c657810 */ /* 0x000fc40007ffe0ff */
[----:B-1----:R-:W-:Y:S01]  /*ac00*/  PRMT R95, R95, 0x5410, R98 ;  /* 0x000054105f5f7816 */ /* 0x002fe20000000062 */
[----:B------:R-:W1:Y:S02]  /*ac10*/  LDS.128 R28, [UR4+0xa0] ;  /* 0x0000a004ff1c7984 */ /* 0x000e640008000c00 */
[----:B------:R-:W0:Y:S01]  /*ac20*/  I2F.F16 R124, R124 ;  /* 0x0000007c007c7306 */ /* 0x000e220000200c00 */
[--C-:B------:R-:W-:Y:S02]  /*ac30*/  SHF.R.U32.HI R44, RZ, 0x10, R22.reuse ;  /* 0x00000010ff2c7819 */ /* 0x100fe40000011616 */
[----:B------:R-:W-:-:S05]  /*ac40*/  SHF.R.U32.HI R98, RZ, 0x16, R22 ;  /* 0x00000016ff627819 */ /* 0x000fca0000011616 */
[----:B------:R-:W3:Y:S01]  /*ac50*/  I2F.F16 R137, R137 ;  /* 0x0000008900897306 */ /* 0x000ee20000200c00 */
[----:B--2---:R-:W-:Y:S02]  /*ac60*/  PRMT R135, R135, 0x5410, R100 ;  /* 0x0000541087877816 */ /* 0x004fe40000000064 */
[----:B------:R-:W-:Y:S02]  /*ac70*/  LOP3.LUT R44, R44, 0x3f, RZ, 0xc0, !PT ;  /* 0x0000003f2c2c7812 */ /* 0x000fe400078ec0ff */
[----:B------:R-:W-:-:S03]  /*ac80*/  LOP3.LUT R98, R98, 0x3f, RZ, 0xc0, !PT ;  /* 0x0000003f62627812 */ /* 0x000fc600078ec0ff */
[----:B------:R-:W2:Y:S01]  /*ac90*/  I2F.F16 R134, R134 ;  /* 0x0000008600867306 */ /* 0x000ea20000200c00 */
[----:B------:R-:W-:-:S07]  /*aca0*/  IADD3 R44, PT, PT, R44, -0x20, RZ ;  /* 0xffffffe02c2c7810 */ /* 0x000fce0007ffe0ff */
[----:B------:R-:W-:Y:S01]  /*acb0*/  I2F.F16 R130, R130 ;  /* 0x0000008200827306 */ /* 0x000fe20000200c00 */
[----:B------:R-:W-:-:S07]  /*acc0*/  IADD3 R98, PT, PT, R98, -0x20, RZ ;  /* 0xffffffe062627810 */ /* 0x000fce0007ffe0ff */
[----:B------:R-:W4:Y:S08]  /*acd0*/  I2F.F16 R51, R51 ;  /* 0x0000003300337306 */ /* 0x000f300000200c00 */
[----:B------:R-:W-:Y:S08]  /*ace0*/  I2F.F16 R127, R89 ;  /* 0x00000059007f7306 */ /* 0x000ff00000200c00 */
[----:B------:R-:W1:Y:S01]  /*acf0*/  I2F.F16 R89, R93 ;  /* 0x0000005d00597306 */ /* 0x000e620000200c00 */
[----:B------:R-:W-:-:S07]  /*ad00*/  IADD3 R50, PT, PT, R50, -0x20, RZ ;  /* 0xffffffe032327810 */ /* 0x000fce0007ffe0ff */
[----:B------:R-:W-:Y:S01]  /*ad10*/  I2F.F16 R99, R99 ;  /* 0x0000006300637306 */ /* 0x000fe20000200c00 */
[----:B-----5:R-:W-:-:S07]  /*ad20*/  PRMT R96, R96, 0x5410, R87 ;  /* 0x0000541060607816 */ /* 0x020fce0000000057 */
[----:B------:R-:W5:Y:S08]  /*ad30*/  I2F.F16 R102, R102 ;  /* 0x0000006600667306 */ /* 0x000f700000200c00 */
[----:B------:R-:W-:Y:S08]  /*ad40*/  I2F.F16 R101, R101 ;  /* 0x0000006500657306 */ /* 0x000ff00000200c00 */
[----:B------:R3:W5:Y:S01]  /*ad50*/  I2F.F16 R100, R40 ;  /* 0x0000002800647306 */ /* 0x0007620000200c00 */
[----:B0-----:R-:W-:-:S02]  /*ad60*/  PRMT R124, R124, 0x5410, R47 ;  /* 0x000054107c7c7816 */ /* 0x001fc4000000002f */
[----:B------:R-:W-:-:S05]  /*ad70*/  PRMT R122, R122, 0x5410, R45 ;  /* 0x000054107a7a7816 */ /* 0x000fca000000002d */
[----:B------:R-:W0:Y:S01]  /*ad80*/  I2F.F16 R106, R106 ;  /* 0x0000006a006a7306 */ /* 0x000e220000200c00 */
[----:B---3--:R-:W3:Y:S01]  /*ad90*/  LDS.128 R40, [UR4+0x20] ;  /* 0x00002004ff287984 */ /* 0x008ee20008000c00 */
[----:B------:R-:W-:Y:S02]  /*ada0*/  PRMT R137, R137, 0x5410, R48 ;  /* 0x0000541089897816 */ /* 0x000fe40000000030 */
[----:B--2---:R-:W-:-:S04]  /*adb0*/  PRMT R134, R134, 0x5410, R49 ;  /* 0x0000541086867816 */ /* 0x004fc80000000031 */
[----:B------:R2:W-:Y:S01]  /*adc0*/  I2F.F16 R87, R44 ;  /* 0x0000002c00577306 */ /* 0x0005e20000200c00 */
[----:B----4-:R-:W-:Y:S02]  /*add0*/  PRMT R130, R130, 0x5410, R51 ;  /* 0x0000541082827816 */ /* 0x010fe40000000033 */
[----:B-1----:R-:W-:-:S05]  /*ade0*/  PRMT R132, R132, 0x5410, R89 ;  /* 0x0000541084847816 */ /* 0x002fca0000000059 */
[----:B------:R-:W1:Y:S01]  /*adf0*/  I2F.F16 R108, R108 ;  /* 0x0000006c006c7306 */ /* 0x000e620000200c00 */
[----:B--2---:R-:W2:Y:S01]  /*ae00*/  LDS.128 R44, [UR4+0x220] ;  /* 0x00022004ff2c7984 */ /* 0x004ea20008000c00 */
[----:B-----5:R-:W-:-:S06]  /*ae10*/  PRMT R99, R99, 0x5410, R102 ;  /* 0x0000541063637816 */ /* 0x020fcc0000000066 */
[----:B------:R-:W4:Y:S01]  /*ae20*/  I2F.F16 R98, R98 ;  /* 0x0000006200627306 */ /* 0x000f220000200c00 */
[----:B------:R-:W-:Y:S01]  /*ae30*/  PRMT R89, R101, 0x5410, R100 ;  /* 0x0000541065597816 */ /* 0x000fe20000000064 */
[-C--:B------:R-:W-:Y:S02]  /*ae40*/  HFMA2 R100, R95, R32.reuse, RZ ;  /* 0x000000205f647231 */ /* 0x080fe400000000ff */
[----:B------:R-:W-:-:S04]  /*ae50*/  HFMA2 R102, R137, R32, RZ ;  /* 0x0000002089667231 */ /* 0x000fc800000000ff */
[----:B------:R5:W-:Y:S01]  /*ae60*/  I2F.F16 R93, R50 ;  /* 0x00000032005d7306 */ /* 0x000be20000200c00 */
[----:B------:R-:W-:Y:S01]  /*ae70*/  PRMT R104, R104, 0x5410, R91 ;  /* 0x0000541068687816 */ /* 0x000fe2000000005b */
[-C--:B------:R-:W-:Y:S01]  /*ae80*/  HFMA2 R101, R99, R32.reuse, RZ.H0_H0 ;  /* 0x0000002063657231 */ /* 0x080fe200000400ff */
[----:B0-----:R-:W-:Y:S01]  /*ae90*/  PRMT R133, R133, 0x5410, R106 ;  /* 0x0000541085857816 */ /* 0x001fe2000000006a */
[----:B-----5:R-:W0:Y:S01]  /*aea0*/  LDS.128 R48, [UR4+0x2a0] ;  /* 0x0002a004ff307984 */ /* 0x020e220008000c00 */
[----:B------:R-:W-:Y:S01]  /*aeb0*/  HFMA2 R106, R135, R32, RZ.H0_H0 ;  /* 0x00000020876a7231 */ /* 0x000fe200000400ff */
[----:B-1----:R-:W-:Y:S01]  /*aec0*/  PRMT R91, R97, 0x5410, R108 ;  /* 0x00005410615b7816 */ /* 0x002fe2000000006c */
[-C--:B------:R-:W-:Y:S01]  /*aed0*/  HFMA2 R100, R96, R33.reuse, R100 ;  /* 0x0000002160647231 */ /* 0x080fe20000000064 */
[----:B----4-:R-:W-:Y:S01]  /*aee0*/  PRMT R87, R87, 0x5410, R98 ;  /* 0x0000541057577816 */ /* 0x010fe20000000062 */
[-C--:B------:R-:W-:Y:S02]  /*aef0*/  HFMA2 R101, R104, R33.reuse, R101 ;  /* 0x0000002168657231 */ /* 0x080fe40000000065 */
[----:B------:R-:W-:-:S02]  /*af00*/  HFMA2 R102, R134, R33, R102 ;  /* 0x0000002186667231 */ /* 0x000fc40000000066 */
[----:B------:R-:W-:Y:S02]  /*af10*/  HFMA2 R106, R132, R33, R106 ;  /* 0x00000021846a7231 */ /* 0x000fe4000000006a */
[-C--:B------:R-:W-:Y:S02]  /*af20*/  HFMA2 R97, R95, R36.reuse, RZ ;  /* 0x000000245f617231 */ /* 0x080fe400000000ff */
[-C--:B------:R-:W-:Y:S02]  /*af30*/  HFMA2 R33, R99, R36.reuse, RZ.H0_H0 ;  /* 0x0000002463217231 */ /* 0x080fe400000400ff */
[-C--:B------:R-:W-:Y:S02]  /*af40*/  HFMA2 R32, R137, R36.reuse, RZ ;  /* 0x0000002489207231 */ /* 0x080fe400000000ff */
[----:B------:R-:W-:Y:S01]  /*af50*/  HFMA2 R98, R135, R36, RZ.H0_H0 ;  /* 0x0000002487627231 */ /* 0x000fe200000400ff */
[--C-:B------:R-:W-:Y:S02]  /*af60*/  SHF.R.U32.HI R36, RZ, 0x10, R23.reuse ;  /* 0x00000010ff247819 */ /* 0x100fe40000011617 */
[----:B------:R-:W-:-:S02]  /*af70*/  SHF.R.U32.HI R123, RZ, 0x16, R23 ;  /* 0x00000016ff7b7819 */ /* 0x000fc40000011617 */
[----:B------:R-:W-:Y:S02]  /*af80*/  LOP3.LUT R36, R36, 0x3f, RZ, 0xc0, !PT ;  /* 0x0000003f24247812 */ /* 0x000fe400078ec0ff */
[----:B------:R-:W-:Y:S01]  /*af90*/  LOP3.LUT R123, R123, 0x3f, RZ, 0xc0, !PT ;  /* 0x0000003f7b7b7812 */ /* 0x000fe200078ec0ff */
[----:B------:R-:W1:Y:S01]  /*afa0*/  I2F.F16 R126, R126 ;  /* 0x0000007e007e7306 */ /* 0x000e620000200c00 */
[----:B------:R-:W-:Y:S02]  /*afb0*/  IADD3 R36, PT, PT, R36, -0x20, RZ ;  /* 0xffffffe024247810 */ /* 0x000fe40007ffe0ff */
[----:B------:R-:W-:-:S05]  /*afc0*/  IADD3 R123, PT, PT, R123, -0x20, RZ ;  /* 0xffffffe07b7b7810 */ /* 0x000fca0007ffe0ff */
[----:B------:R-:W4:Y:S01]  /*afd0*/  I2F.F16 R92, R92 ;  /* 0x0000005c005c7306 */ /* 0x000f220000200c00 */
[-C--:B------:R-:W-:Y:S02]  /*afe0*/  HFMA2 R108, R95, R28.reuse, RZ ;  /* 0x0000001c5f6c7231 */ /* 0x080fe400000000ff */
[----:B------:R-:W-:-:S05]  /*aff0*/  HFMA2 R107, R137, R28, RZ ;  /* 0x0000001c896b7231 */ /* 0x000fca00000000ff */
[----:B------:R-:W-:Y:S08]  /*b000*/  I2F.F16 R125, R125 ;  /* 0x0000007d007d7306 */ /* 0x000ff00000200c00 */
[----:B------:R-:W5:Y:S08]  /*b010*/  I2F.F16 R94, R94 ;  /* 0x0000005e005e7306 */ /* 0x000f700000200c00 */
[----:B------:R-:W0:Y:S01]  /*b020*/  I2F.F16 R90, R90 ;  /* 0x0000005a005a7306 */ /* 0x000e220000200c00 */
[----:B------:R-:W-:-:S02]  /*b030*/  HFMA2 R109, R99, R28, RZ.H0_H0 ;  /* 0x0000001c636d7231 */ /* 0x000fc400000400ff */
[----:B------:R-:W-:-:S05]  /*b040*/  HFMA2 R117, R135, R28, RZ.H0_H0 ;  /* 0x0000001c87757231 */ /* 0x000fca00000400ff */
[----:B------:R-:W-:Y:S01]  /*b050*/  I2F.F16 R36, R36 ;  /* 0x0000002400247306 */ /* 0x000fe20000200c00 */
[----:B------:R-:W-:-:S07]  /*b060*/  HFMA2 R97, R96, R37, R97 ;  /* 0x0000002560617231 */ /* 0x000fce0000000061 */
[----:B------:R-:W0:Y:S01]  /*b070*/  I2F.F16 R123, R123 ;  /* 0x0000007b007b7306 */ /* 0x000e220000200c00 */
[----:B-1----:R-:W-:Y:S01]  /*b080*/  PRMT R126, R126, 0x5410, R93 ;  /* 0x000054107e7e7816 */ /* 0x002fe2000000005d */
[-C--:B------:R-:W-:Y:S02]  /*b090*/  HFMA2 R108, R96, R29.reuse, R108 ;  /* 0x0000001d606c7231 */ /* 0x080fe4000000006c */
[-C--:B------:R-:W-:Y:S02]  /*b0a0*/  HFMA2 R109, R104, R29.reuse, R109 ;  /* 0x0000001d686d7231 */ /* 0x080fe4000000006d */
[-C--:B------:R-:W-:Y:S02]  /*b0b0*/  HFMA2 R107, R134, R29.reuse, R107 ;  /* 0x0000001d866b7231 */ /* 0x080fe4000000006b */
[----:B------:R-:W-:Y:S02]  /*b0c0*/  HFMA2 R117, R132, R29, R117 ;  /* 0x0000001d84757231 */ /* 0x000fe40000000075 */
[----:B------:R-:W-:Y:S01]  /*b0d0*/  HFMA2 R32, R134, R37, R32 ;  /* 0x0000002586207231 */ /* 0x000fe20000000020 */
[----:B----4-:R-:W-:Y:S01]  /*b0e0*/  PRMT R127, R127, 0x5410, R92 ;  /* 0x000054107f7f7816 */ /* 0x010fe2000000005c */
[----:B---3--:R-:W-:-:S02]  /*b0f0*/  HFMA2 R29, R95, R40, RZ ;  /* 0x000000285f1d7231 */ /* 0x008fc400000000ff */
[C---:B--2---:R-:W-:Y:S01]  /*b100*/  HFMA2 R93, R95.reuse, R44, RZ ;  /* 0x0000002c5f5d7231 */ /* 0x044fe200000000ff */
[----:B-----5:R-:W-:Y:S02]  /*b110*/  PRMT R131, R131, 0x5410, R94 ;  /* 0x0000541083837816 */ /* 0x020fe4000000005e */
[----:B0-----:R-:W-:Y:S01]  /*b120*/  PRMT R125, R125, 0x5410, R90 ;  /* 0x000054107d7d7816 */ /* 0x001fe2000000005a */
[----:B------:R-:W-:Y:S02]  /*b130*/  HFMA2 R94, R95, R48, RZ.H0_H0 ;  /* 0x000000305f5e7231 */ /* 0x000fe400000400ff */
[C---:B------:R-:W-:Y:S02]  /*b140*/  HFMA2 R90, R99.reuse, R40, RZ ;  /* 0x00000028635a7231 */ /* 0x040fe400000000ff */
[----:B------:R-:W-:Y:S02]  /*b150*/  HFMA2 R33, R104, R37, R33 ;  /* 0x0000002568217231 */ /* 0x000fe40000000021 */
[----:B------:R-:W-:-:S02]  /*b160*/  HFMA2 R95, R99, R44, RZ ;  /* 0x0000002c635f7231 */ /* 0x000fc400000000ff */
[----:B------:R-:W-:Y:S01]  /*b170*/  HFMA2 R98, R132, R37, R98 ;  /* 0x0000002584627231 */ /* 0x000fe20000000062 */
[----:B------:R-:W-:Y:S01]  /*b180*/  PRMT R123, R36, 0x5410, R123 ;  /* 0x00005410247b7816 */ /* 0x000fe2000000007b */
[----:B------:R-:W-:Y:S02]  /*b190*/  HFMA2 R28, R137, R40, RZ.H0_H0 ;  /* 0x00000028891c7231 */ /* 0x000fe400000400ff */
[----:B------:R-:W-:Y:S02]  /*b1a0*/  HFMA2 R97, R133, R38, R97 ;  /* 0x0000002685617231 */ /* 0x000fe40000000061 */
[----:B------:R-:W-:Y:S02]  /*b1b0*/  HFMA2 R92, R135, R40, RZ.H0_H0 ;  /* 0x00000028875c7231 */ /* 0x000fe400000400ff */
[-C--:B------:R-:W-:Y:S02]  /*b1c0*/  HFMA2 R36, R133, R34.reuse, R100 ;  /* 0x0000002285247231 */ /* 0x080fe40000000064 */
[----:B------:R-:W-:-:S02]  /*b1d0*/  HFMA2 R37, R131, R34, R101 ;  /* 0x0000002283257231 */ /* 0x000fc40000000065 */
[-C--:B------:R-:W-:Y:S02]  /*b1e0*/  HFMA2 R40, R127, R34.reuse, R102 ;  /* 0x000000227f287231 */ /* 0x080fe40000000066 */
[----:B------:R-:W-:Y:S02]  /*b1f0*/  HFMA2 R106, R125, R34, R106 ;  /* 0x000000227d6a7231 */ /* 0x000fe4000000006a */
[C---:B------:R-:W-:Y:S02]  /*b200*/  HFMA2 R29, R96.reuse, R41, R29 ;  /* 0x00000029601d7231 */ /* 0x040fe4000000001d */
[C---:B------:R-:W-:Y:S02]  /*b210*/  HFMA2 R94, R96.reuse, R49, R94 ;  /* 0x00000031605e7231 */ /* 0x040fe4000000005e */
[----:B------:R-:W-:Y:S02]  /*b220*/  HFMA2 R93, R96, R45, R93 ;  /* 0x0000002d605d7231 */ /* 0x000fe4000000005d */
[----:B------:R-:W-:-:S02]  /*b230*/  HFMA2 R96, R99, R48, RZ.H0_H0 ;  /* 0x0000003063607231 */ /* 0x000fc400000400ff */
[-C--:B------:R-:W-:Y:S02]  /*b240*/  HFMA2 R34, R127, R38.reuse, R32 ;  /* 0x000000267f227231 */ /* 0x080fe40000000020 */
[-C--:B------:R-:W-:Y:S02]  /*b250*/  HFMA2 R33, R131, R38.reuse, R33 ;  /* 0x0000002683217231 */ /* 0x080fe40000000021 */
[----:B------:R-:W-:Y:S01]  /*b260*/  HFMA2 R98, R125, R38, R98 ;  /* 0x000000267d627231 */ /* 0x000fe20000000062 */
[----:B------:R-:W-:Y:S01]  /*b270*/  SHF.R.U32.HI R38, RZ, 0x2, R24 ;  /* 0x00000002ff267819 */ /* 0x000fe20000011618 */
[----:B------:R-:W-:Y:S02]  /*b280*/  HFMA2 R99, R137, R44, RZ ;  /* 0x0000002c89637231 */ /* 0x000fe400000000ff */
[C---:B------:R-:W-:Y:S02]  /*b290*/  HFMA2 R96, R104.reuse, R49, R96 ;  /* 0x0000003168607231 */ /* 0x040fe40000000060 */
[C---:B------:R-:W-:Y:S01]  /*b2a0*/  HFMA2 R90, R104.reuse, R41, R90 ;  /* 0x00000029685a7231 */ /* 0x040fe2000000005a */
[----:B------:R-:W-:Y:S01]  /*b2b0*/  LOP3.LUT R38, R38, 0x3f, RZ, 0xc0, !PT ;  /* 0x0000003f26267812 */ /* 0x000fe200078ec0ff */
[----:B------:R-:W-:-:S02]  /*b2c0*/  HFMA2 R95, R104, R45, R95 ;  /* 0x0000002d685f7231 */ /* 0x000fc4000000005f */
[----:B------:R-:W-:Y:S02]  /*b2d0*/  HFMA2 R103, R135, R44, RZ.H0_H0 ;  /* 0x0000002c87677231 */ /* 0x000fe400000400ff */
[----:B------:R-:W-:Y:S02]  /*b2e0*/  HFMA2 R104, R137, R48, RZ ;  /* 0x0000003089687231 */ /* 0x000fe400000000ff */
[-C--:B------:R-:W-:Y:S01]  /*b2f0*/  HFMA2 R32, R130, R39.reuse, R97 ;  /* 0x0000002782207231 */ /* 0x080fe20000000061 */
[----:B------:R-:W-:Y:S01]  /*b300*/  SHF.R.U32.HI R97, RZ, 0x8, R24 ;  /* 0x00000008ff617819 */ /* 0x000fe20000011618 */
[-C--:B------:R-:W-:Y:S02]  /*b310*/  HFMA2 R33, R126, R39.reuse, R33 ;  /* 0x000000277e217231 */ /* 0x080fe40000000021 */
[-C--:B------:R-:W-:Y:S02]  /*b320*/  HFMA2 R34, R124, R39.reuse, R34 ;  /* 0x000000277c227231 */ /* 0x080fe40000000022 */
[----:B------:R-:W-:Y:S01]  /*b330*/  HFMA2 R39, R122, R39, R98 ;  /* 0x000000277a277231 */ /* 0x000fe20000000062 */
[----:B------:R-:W-:Y:S01]  /*b340*/  IADD3 R98, PT, PT, R38, -0x20, RZ ;  /* 0xffffffe026627810 */ /* 0x000fe20007ffe0ff */
[----:B------:R-:W-:-:S02]  /*b350*/  HFMA2 R28, R134, R41, R28 ;  /* 0x00000029861c7231 */ /* 0x000fc4000000001c */
[----:B------:R-:W-:Y:S02]  /*b360*/  HFMA2 R99, R134, R45, R99 ;  /* 0x0000002d86637231 */ /* 0x000fe40000000063 */
[C---:B------:R-:W-:Y:S01]  /*b370*/  HFMA2 R92, R132.reuse, R41, R92 ;  /* 0x00000029845c7231 */ /* 0x040fe2000000005c */
[----:B------:R-:W-:Y:S01]  /*b380*/  LOP3.LUT R38, R97, 0x3f, RZ, 0xc0, !PT ;  /* 0x0000003f61267812 */ /* 0x000fe200078ec0ff */
[----:B------:R-:W-:Y:S02]  /*b390*/  HFMA2 R48, R135, R48, RZ.H0_H0 ;  /* 0x0000003087307231 */ /* 0x000fe400000400ff */
[-C--:B------:R-:W-:Y:S02]  /*b3a0*/  HFMA2 R41, R133, R30.reuse, R108 ;  /* 0x0000001e85297231 */ /* 0x080fe4000000006c */
[----:B------:R-:W-:Y:S02]  /*b3b0*/  HFMA2 R103, R132, R45, R103 ;  /* 0x0000002d84677231 */ /* 0x000fe40000000067 */
[----:B------:R-:W-:Y:S01]  /*b3c0*/  HFMA2 R45, R127, R30, R107 ;  /* 0x0000001e7f2d7231 */ /* 0x000fe2000000006b */
[----:B------:R-:W-:Y:S01]  /*b3d0*/  IADD3 R97, PT, PT, R38, -0x20, RZ ;  /* 0xffffffe026617810 */ /* 0x000fe20007ffe0ff */
[----:B------:R-:W-:-:S02]  /*b3e0*/  HFMA2 R104, R134, R49, R104 ;  /* 0x0000003186687231 */ /* 0x000fc40000000068 */
[----:B------:R-:W-:Y:S01]  /*b3f0*/  HFMA2 R49, R132, R49, R48 ;  /* 0x0000003184317231 */ /* 0x000fe20000000030 */
[----:B------:R-:W-:Y:S01]  /*b400*/  SHF.R.U32.HI R38, RZ, 0x14, R24 ;  /* 0x00000014ff267819 */ /* 0x000fe20000011618 */
        /* <DEDUP_REMOVED lines=9> */
[----:B------:R-:W-:Y:S01]  /*b4a0*/  HFMA2 R35, R122, R35, R106 ;  /* 0x000000237a237231 */ /* 0x000fe2000000006a */
[----:B------:R-:W-:Y:S02]  /*b4b0*/  LOP3.LUT R38, R38, 0x3f, RZ, 0xc0, !PT ;  /* 0x0000003f26267812 */ /* 0x000fe400078ec0ff */
[----:B------:R-:W-:-:S02]  /*b4c0*/  LEA.HI R30, R24, 0xffffffe0, RZ, 0x6 ;  /* 0xffffffe0181e7811 */ /* 0x000fc400078f30ff */
[--C-:B------:R-:W-:Y:S02]  /*b4d0*/  SHF.R.U32 R31, R20, 0x1c, R24.reuse ;  /* 0x0000001c141f7819 */ /* 0x100fe40000001618 */
[----:B------:R-:W-:Y:S02]  /*b4e0*/  SHF.R.U32.HI R106, RZ, 0xe, R24 ;  /* 0x0000000eff6a7819 */ /* 0x000fe40000011618 */
[--C-:B------:R-:W-:Y:S01]  /*b4f0*/  SHF.R.U32 R24, R21, 0x1c, R25.reuse ;  /* 0x0000001c15187819 */ /* 0x100fe20000001619 */
[C---:B------:R-:W-:Y:S01]  /*b500*/  HFMA2 R28, R127.reuse, R42, R28 ;  /* 0x0000002a7f1c7231 */ /* 0x040fe2000000001c */
[----:B------:R-:W-:Y:S01]  /*b510*/  IADD3 R21, PT, PT, R38, -0x20, RZ ;  /* 0xffffffe026157810 */ /* 0x000fe20007ffe0ff */
[----:B------:R-:W-:Y:S02]  /*b520*/  HFMA2 R99, R127, R46, R99 ;  /* 0x0000002e7f637231 */ /* 0x000fe40000000063 */
[----:B------:R-:W-:Y:S02]  /*b530*/  HFMA2 R92, R125, R42, R92 ;  /* 0x0000002a7d5c7231 */ /* 0x000fe4000000005c */
[----:B------:R-:W-:Y:S01]  /*b540*/  HFMA2 R104, R127, R50, R104 ;  /* 0x000000327f687231 */ /* 0x000fe20000000068 */
[----:B------:R-:W-:Y:S01]  /*b550*/  LOP3.LUT R24, R24, 0x3f, RZ, 0xc0, !PT ;  /* 0x0000003f18187812 */ /* 0x000fe200078ec0ff */
[-C--:B------:R-:W-:Y:S01]  /*b560*/  HFMA2 R90, R131, R42.reuse, R90 ;  /* 0x0000002a835a7231 */ /* 0x080fe2000000005a */
[--C-:B------:R-:W-:Y:S01]  /*b570*/  SHF.R.U32.HI R127, RZ, 0x14, R25.reuse ;  /* 0x00000014ff7f7819 */ /* 0x100fe20000011619 */
[C---:B------:R-:W-:Y:S01]  /*b580*/  HFMA2 R29, R133.reuse, R42, R29 ;  /* 0x0000002a851d7231 */ /* 0x040fe2000000001d */
[----:B------:R-:W-:Y:S01]  /*b590*/  SHF.R.U32.HI R42, RZ, 0x2, R25 ;  /* 0x00000002ff2a7819 */ /* 0x000fe20000011619 */
[-C--:B------:R-:W-:Y:S01]  /*b5a0*/  HFMA2 R38, R133, R46.reuse, R93 ;  /* 0x0000002e85267231 */ /* 0x080fe2000000005d */
[----:B------:R-:W-:Y:S01]  /*b5b0*/  LOP3.LUT R106, R106, 0x3f, RZ, 0xc0, !PT ;  /* 0x0000003f6a6a7812 */ /* 0x000fe200078ec0ff */
[-C--:B------:R-:W-:Y:S01]  /*b5c0*/  HFMA2 R95, R131, R46.reuse, R95 ;  /* 0x0000002e835f7231 */ /* 0x080fe2000000005f */
[----:B------:R-:W-:Y:S01]  /*b5d0*/  I2F.F16 R30, R30 ;  /* 0x0000001e001e7306 */ /* 0x000fe20000200c00 */
[----:B------:R-:W-:Y:S01]  /*b5e0*/  HFMA2 R103, R125, R46, R103 ;  /* 0x0000002e7d677231 */ /* 0x000fe20000000067 */
[----:B------:R-:W-:-:S02]  /*b5f0*/  IADD3 R46, PT, PT, R24, -0x20, RZ ;  /* 0xffffffe0182e7810 */ /* 0x000fc40007ffe0ff */
[----:B------:R-:W-:Y:S02]  /*b600*/  LOP3.LUT R127, R127, 0x3f, RZ, 0xc0, !PT ;  /* 0x0000003f7f7f7812 */ /* 0x000fe400078ec0ff */
[----:B------:R-:W-:Y:S02]  /*b610*/  LOP3.LUT R24, R42, 0x3f, RZ, 0xc0, !PT ;  /* 0x0000003f2a187812 */ /* 0x000fe400078ec0ff */
[----:B------:R-:W0:Y:S01]  /*b620*/  I2F.F16 R21, R21 ;  /* 0x0000001500157306 */ /* 0x000e220000200c00 */
[----:B------:R-:W-:Y:S02]  /*b630*/  IADD3 R106, PT, PT, R106, -0x20, RZ ;  /* 0xffffffe06a6a7810 */ /* 0x000fe40007ffe0ff */
[----:B------:R-:W-:Y:S02]  /*b640*/  SHF.R.U32.HI R42, RZ, 0x8, R25 ;  /* 0x00000008ff2a7819 */ /* 0x000fe40000011619 */
[----:B------:R-:W-:Y:S02]  /*b650*/  LEA.HI R20, R25, 0xffffffe0, RZ, 0x6 ;  /* 0xffffffe019147811 */ /* 0x000fe400078f30ff */
[----:B------:R-:W-:-:S02]  /*b660*/  IADD3 R127, PT, PT, R127, -0x20, RZ ;  /* 0xffffffe07f7f7810 */ /* 0x000fc40007ffe0ff */
[----:B------:R-:W-:Y:S02]  /*b670*/  SHF.R.U32 R23, R23, 0x1c, R27 ;  /* 0x0000001c17177819 */ /* 0x000fe4000000161b */
[----:B------:R-:W-:Y:S02]  /*b680*/  IADD3 R109, PT, PT, R24, -0x20, RZ ;  /* 0xffffffe0186d7810 */ /* 0x000fe40007ffe0ff */
[----:B------:R-:W-:Y:S02]  /*b690*/  LOP3.LUT R24, R42, 0x3f, RZ, 0xc0, !PT ;  /* 0x0000003f2a187812 */ /* 0x000fe400078ec0ff */
[----:B------:R-:W-:Y:S02]  /*b6a0*/  @!P0 MOV R100, R0 ;  /* 0x0000000000648202 */ /* 0x000fe40000000f00 */
[----:B------:R-:W-:Y:S01]  /*b6b0*/  @!P0 MOV R101, R17 ;  /* 0x0000001100658202 */ /* 0x000fe20000000f00 */
[----:B------:R-:W-:Y:S01]  /*b6c0*/  I2F.F16 R97, R97 ;  /* 0x0000006100617306 */ /* 0x000fe20000200c00 */
[----:B------:R-:W-:-:S02]  /*b6d0*/  SHF.R.U32.HI R42, RZ, 0xe, R25 ;  /* 0x0000000eff2a7819 */ /* 0x000fc40000011619 */
[----:B------:R-:W-:Y:S01]  /*b6e0*/  SHF.R.U32 R102, R22, 0x1c, R26 ;  /* 0x0000001c16667819 */ /* 0x000fe2000000161a */
[----:B------:R1:W2:Y:S01]  /*b6f0*/  @!P0 LDG.E.U16.CONSTANT R93, desc[UR8][R100.64] ;  /* 0x00000008645d8981 */ /* 0x0002a2000c1e9500 */
[----:B------:R-:W-:Y:S02]  /*b700*/  LOP3.LUT R23, R23, 0x3f, RZ, 0xc0, !PT ;  /* 0x0000003f17177812 */ /* 0x000fe400078ec0ff */
[----:B------:R-:W-:Y:S01]  /*b710*/  SHF.R.U32.HI R22, RZ, 0x2, R27 ;  /* 0x00000002ff167819 */ /* 0x000fe2000001161b */
[----:B------:R-:W3:Y:S01]  /*b720*/  I2F.F16 R106, R106 ;  /* 0x0000006a006a7306 */ /* 0x000ee20000200c00 */
[----:B------:R-:W-:Y:S02]  /*b730*/  IADD3 R108, PT, PT, R24, -0x20, RZ ;  /* 0xffffffe0186c7810 */ /* 0x000fe40007ffe0ff */
[----:B------:R-:W-:Y:S02]  /*b740*/  LOP3.LUT R24, R42, 0x3f, RZ, 0xc0, !PT ;  /* 0x0000003f2a187812 */ /* 0x000fe400078ec0ff */
[----:B------:R-:W-:-:S03]  /*b750*/  LOP3.LUT R22, R22, 0x3f, RZ, 0xc0, !PT ;  /* 0x0000003f16167812 */ /* 0x000fc600078ec0ff */
[----:B------:R-:W-:Y:S01]  /*b760*/  I2F.F16 R20, R20 ;  /* 0x0000001400147306 */ /* 0x000fe20000200c00 */
[----:B-1----:R-:W-:Y:S01]  /*b770*/  IADD3 R100, PT, PT, R23, -0x20, RZ ;  /* 0xffffffe017647810 */ /* 0x002fe20007ffe0ff */
[-C--:B------:R-:W-:Y:S01]  /*b780*/  HFMA2 R94, R133, R50.reuse, R94 ;  /* 0x00000032855e7231 */ /* 0x080fe2000000005e */
[----:B------:R-:W-:Y:S01]  /*b790*/  SHF.R.U32.HI R23, RZ, 0x8, R26 ;  /* 0x00000008ff177819 */ /* 0x000fe2000001161a */
[----:B------:R-:W-:-:S04]  /*b7a0*/  HFMA2 R96, R131, R50, R96 ;  /* 0x0000003283607231 */ /* 0x000fc80000000060 */
[----:B------:R-:W1:Y:S01]  /*b7b0*/  I2F.F16 R127, R127 ;  /* 0x0000007f007f7306 */ /* 0x000e620000200c00 */
[----:B------:R-:W-:Y:S01]  /*b7c0*/  HFMA2 R49, R125, R50, R49 ;  /* 0x000000327d317231 */ /* 0x000fe20000000031 */
[----:B------:R-:W-:Y:S02]  /*b7d0*/  IADD3 R24, PT, PT, R24, -0x20, RZ ;  /* 0xffffffe018187810 */ /* 0x000fe40007ffe0ff */
[----:B0-----:R-:W-:Y:S02]  /*b7e0*/  PRMT R50, R21, 0x5410, R30 ;  /* 0x0000541015327816 */ /* 0x001fe4000000001e */
[----:B------:R-:W-:Y:S02]  /*b7f0*/  IADD3 R107, PT, PT, R22, -0x20, RZ ;  /* 0xffffffe0166b7810 */ /* 0x000fe40007ffe0ff */
[----:B------:R-:W-:Y:S01]  /*b800*/  I2F.F16 R46, R46 ;  /* 0x0000002e002e7306 */ /* 0x000fe20000200c00 */
[----:B------:R-:W-:Y:S02]  /*b810*/  SHF.R.U32.HI R21, RZ, 0x8, R27 ;  /* 0x00000008ff157819 */ /* 0x000fe4000001161b */
[----:B------:R-:W-:-:S02]  /*b820*/  LOP3.LUT R22, R23, 0x3f, RZ, 0xc0, !PT ;  /* 0x0000003f17167812 */ /* 0x000fc400078ec0ff */
[----:B------:R-:W-:-:S03]  /*b830*/  SHF.R.U32.HI R23, RZ, 0xe, R26 ;  /* 0x0000000eff177819 */ /* 0x000fc6000001161a */
[----:B------:R-:W0:Y:S01]  /*b840*/  I2F.F16 R109, R109 ;  /* 0x0000006d006d7306 */ /* 0x000e220000200c00 */
[----:B------:R-:W-:Y:S01]  /*b850*/  HADD2 R73, R73.H0_H0, R73.H1_H1 ;  /* 0x3000004949497230 */ /* 0x000fe20000000800 */
[----:B------:R-:W-:Y:S01]  /*b860*/  LOP3.LUT R21, R21, 0x3f, RZ, 0xc0, !PT ;  /* 0x0000003f15157812 */ /* 0x000fe200078ec0ff */
[----:B------:R-:W-:Y:S01]  /*b870*/  HFMA2 R25, R130, R43, R29 ;  /* 0x0000002b82197231 */ /* 0x000fe2000000001d */
[----:B------:R-:W-:-:S04]  /*b880*/  LOP3.LUT R31, R31, 0x3f, RZ, 0xc0, !PT ;  /* 0x0000003f1f1f7812 */ /* 0x000fc800078ec0ff */
[----:B------:R4:W-:Y:S01]  /*b890*/  I2F.F16 R117, R24 ;  /* 0x0000001800757306 */ /* 0x0009e20000200c00 */
[C---:B------:R-:W-:Y:S01]  /*b8a0*/  HFMA2 R38, R130.reuse, R47, R38 ;  /* 0x0000002f82267231 */ /* 0x040fe20000000026 */
[----:B---3--:R-:W-:Y:S01]  /*b8b0*/  PRMT R97, R97, 0x5410, R106 ;  /* 0x0000541061617816 */ /* 0x008fe2000000006a */
[----:B------:R-:W-:Y:S01]  /*b8c0*/  HFMA2 R130, R130, R51, R94 ;  /* 0x0000003382827231 */ /* 0x000fe2000000005e */
[----:B------:R-:W-:Y:S01]  /*b8d0*/  IADD3 R106, PT, PT, R21, -0x20, RZ ;  /* 0xffffffe0156a7810 */ /* 0x000fe20007ffe0ff */
[----:B----4-:R-:W-:Y:S01]  /*b8e0*/  HFMA2 R24, R124, R43, R28 ;  /* 0x0000002b7c187231 */ /* 0x010fe2000000001c */
[----:B------:R-:W-:Y:S02]  /*b8f0*/  IADD3 R28, PT, PT, R22, -0x20, RZ ;  /* 0xffffffe0161c7810 */ /* 0x000fe40007ffe0ff */
[----:B------:R-:W-:Y:S02]  /*b900*/  LOP3.LUT R22, R23, 0x3f, RZ, 0xc0, !PT ;  /* 0x0000003f17167812 */ /* 0x000fe400078ec0ff */
[----:B-1----:R-:W-:-:S02]  /*b910*/  PRMT R94, R127, 0x5410, R20 ;  /* 0x000054107f5e7816 */ /* 0x002fc40000000014 */
[----:B------:R-:W-:Y:S02]  /*b920*/  PRMT R21, R74, 0x5410, R73 ;  /* 0x000054104a157816 */ /* 0x000fe40000000049 */
[----:B------:R-:W-:Y:S02]  /*b930*/  IADD3 R31, PT, PT, R31, -0x20, RZ ;  /* 0xffffffe01f1f7810 */ /* 0x000fe40007ffe0ff */
[----:B------:R-:W-:Y:S02]  /*b940*/  IADD3 R22, PT, PT, R22, -0x20, RZ ;  /* 0xffffffe016167810 */ /* 0x000fe40007ffe0ff */
[----:B------:R-:W-:Y:S01]  /*b950*/  SHF.R.U32.HI R20, RZ, 0xe, R27 ;  /* 0x0000000eff147819 */ /* 0x000fe2000001161b */
[----:B------:R-:W-:Y:S01]  /*b960*/  HFMA2 R16, R21, R110, R16 ;  /* 0x0000006e15107231 */ /* 0x000fe20000000010 */
[----:B0-----:R-:W-:Y:S01]  /*b970*/  PRMT R46, R46, 0x5410, R109 ;  /* 0x000054102e2e7816 */ /* 0x001fe2000000006d */
[----:B------:R-:W-:Y:S01]  /*b980*/  I2F.F16 R31, R31 ;  /* 0x0000001f001f7306 */ /* 0x000fe20000200c00 */
[----:B------:R-:W-:-:S07]  /*b990*/  LOP3.LUT R74, R20, 0x3f, RZ, 0xc0, !PT ;  /* 0x0000003f144a7812 */ /* 0x000fce00078ec0ff */
[----:B------:R0:W-:Y:S08]  /*b9a0*/  I2F.F16 R109, R22 ;  /* 0x00000016006d7306 */ /* 0x0001f00000200c00 */
[----:B------:R-:W1:Y:S01]  /*b9b0*/  I2F.F16 R98, R98 ;  /* 0x0000006200627306 */ /* 0x000e620000200c00 */
[----:B0-----:R-:W0:Y:S01]  /*b9c0*/  LDS.128 R20, [UR4+0x30] ;  /* 0x00003004ff147984 */ /* 0x001e220008000c00 */
[----:B------:R-:W-:-:S02]  /*b9d0*/  SHF.R.U32.HI R101, RZ, 0x2, R26 ;  /* 0x00000002ff657819 */ /* 0x000fc4000001161a */
[----:B------:R-:W-:Y:S02]  /*b9e0*/  LOP3.LUT R102, R102, 0x3f, RZ, 0xc0, !PT ;  /* 0x0000003f66667812 */ /* 0x000fe400078ec0ff */
[----:B------:R-:W-:Y:S02]  /*b9f0*/  LOP3.LUT R101, R101, 0x3f, RZ, 0xc0, !PT ;  /* 0x0000003f65657812 */ /* 0x000fe400078ec0ff */
[----:B-1----:R-:W-:Y:S02]  /*ba00*/  PRMT R42, R31, 0x5410, R98 ;  /* 0x000054101f2a7816 */ /* 0x002fe40000000062 */
[----:B------:R1:W3:Y:S02]  /*ba10*/  I2F.F16 R98, R28 ;  /* 0x0000001c00627306 */ /* 0x0002e40000200c00 */
[----:B-1----:R-:W1:Y:S01]  /*ba20*/  LDS.128 R28, [UR4+0x90] ;  /* 0x00009004ff1c7984 */ /* 0x002e620008000c00 */
[----:B------:R-:W-:Y:S02]  /*ba30*/  IADD3 R102, PT, PT, R102, -0x20, RZ ;  /* 0xffffffe066667810 */ /* 0x000fe40007ffe0ff */
[----:B------:R-:W-:-:S04]  /*ba40*/  IADD3 R101, PT, PT, R101, -0x20, RZ ;  /* 0xffffffe065657810 */ /* 0x000fc80007ffe0ff */
[----:B------:R-:W-:Y:S01]  /*ba50*/  I2F.F16 R102, R102 ;  /* 0x0000006600667306 */ /* 0x000fe20000200c00 */
[----:B------:R-:W-:Y:S02]  /*ba60*/  HADD2 R69, R69.H0_H0, R69.H1_H1 ;  /* 0x3000004545457230 */ /* 0x000fe40000000800 */
[----:B------:R-:W-:-:S05]  /*ba70*/  HFMA2 R90, R126, R43, R90 ;  /* 0x0000002b7e5a7231 */ /* 0x000fca000000005a */
[----:B------:R-:W4:Y:S01]  /*ba80*/  I2F.F16 R101, R101 ;  /* 0x0000006500657306 */ /* 0x000f220000200c00 */
[----:B0-----:R-:W-:Y:S01]  /*ba90*/  HFMA2 R25, R91, R20, R25 ;  /* 0x000000145b197231 */ /* 0x001fe20000000019 */
[----:B------:R-:W-:-:S06]  /*baa0*/  PRMT R69, R69, 0x5410, R71 ;  /* 0x0000541045457816 */ /* 0x000fcc0000000047 */
[----:B------:R-:W0:Y:S01]  /*bab0*/  I2F.F16 R108, R108 ;  /* 0x0000006c006c7306 */ /* 0x000e220000200c00 */
[----:B------:R-:W-:Y:S01]  /*bac0*/  HFMA2 R15, R69, R105, R15 ;  /* 0x00000069450f7231 */ /* 0x000fe2000000000f */
[----:B---3--:R-:W-:Y:S01]  /*bad0*/  PRMT R69, R98, 0x5410, R109 ;  /* 0x0000541062457816 */ /* 0x008fe2000000006d */
[----:B------:R-:W-:Y:S01]  /*bae0*/  HFMA2 R25, R42, R21, R25 ;  /* 0x000000152a197231 */ /* 0x000fe20000000019 */
[----:B------:R-:W-:Y:S01]  /*baf0*/  LEA.HI R98, R26, 0xffffffe0, RZ, 0x6 ;  /* 0xffffffe01a627811 */ /* 0x000fe200078f30ff */
[----:B------:R-:W-:Y:S01]  /*bb00*/  HFMA2 R90, R89, R20, R90 ;  /* 0x00000014595a7231 */ /* 0x000fe2000000005a */
[----:B----4-:R-:W-:Y:S02]  /*bb10*/  PRMT R102, R102, 0x5410, R101 ;  /* 0x0000541066667816 */ /* 0x010fe40000000065 */
[----:B------:R-:W-:Y:S02]  /*bb20*/  SHF.R.U32.HI R101, RZ, 0x14, R26 ;  /* 0x00000014ff657819 */ /* 0x000fe4000001161a */
[----:B------:R-:W-:Y:S01]  /*bb30*/  SHF.R.U32.HI R26, RZ, 0x14, R27 ;  /* 0x00000014ff1a7819 */ /* 0x000fe2000001161b */
[----:B------:R-:W-:Y:S01]  /*bb40*/  HFMA2 R92, R122, R43, R92 ;  /* 0x0000002b7a5c7231 */ /* 0x000fe2000000005c */
[----:B------:R-:W-:Y:S01]  /*bb50*/  IADD3 R74, PT, PT, R74, -0x20, RZ ;  /* 0xffffffe04a4a7810 */ /* 0x000fe20007ffe0ff */
[----:B------:R-:W-:Y:S01]  /*bb60*/  HFMA2 R90, R46, R21, R90 ;  /* 0x000000152e5a7231 */ /* 0x000fe2000000005a */
[----:B0-----:R-:W-:-:S02]  /*bb70*/  PRMT R43, R108, 0x5410, R117 ;  /* 0x000054106c2b7816 */ /* 0x001fc40000000075 */
[----:B------:R-:W-:Y:S01]  /*bb80*/  LOP3.LUT R26, R26, 0x3f, RZ, 0xc0, !PT ;  /* 0x0000003f1a1a7812 */ /* 0x000fe200078ec0ff */
[----:B-1----:R-:W-:Y:S01]  /*bb90*/  HFMA2 R57, R57, R28, R54 ;  /* 0x0000001c39397231 */ /* 0x002fe20000000036 */
[----:B------:R-:W-:Y:S01]  /*bba0*/  I2F.F16 R73, R106 ;  /* 0x0000006a00497306 */ /* 0x000fe20000200c00 */
[-C--:B------:R-:W-:Y:S01]  /*bbb0*/  HFMA2 R25, R97, R22.reuse, R25 ;  /* 0x0000001661197231 */ /* 0x080fe20000000019 */
[----:B------:R-:W-:Y:S01]  /*bbc0*/  IADD3 R54, PT, PT, R26, -0x20, RZ ;  /* 0xffffffe01a367810 */ /* 0x000fe20007ffe0ff */
[----:B------:R-:W-:-:S05]  /*bbd0*/  HFMA2 R26, R43, R22, R90 ;  /* 0x000000162b1a7231 */ /* 0x000fca000000005a */
[----:B------:R-:W0:Y:S01]  /*bbe0*/  I2F.F16 R74, R74 ;  /* 0x0000004a004a7306 */ /* 0x000e220000200c00 */
[----:B------:R-:W-:Y:S01]  /*bbf0*/  HFMA2 R25, R50, R23, R25 ;  /* 0x0000001732197231 */ /* 0x000fe20000000019 */
[----:B------:R-:W-:-:S06]  /*bc00*/  LOP3.LUT R101, R101, 0x3f, RZ, 0xc0, !PT ;  /* 0x0000003f65657812 */ /* 0x000fcc00078ec0ff */
[----:B------:R-:W-:Y:S01]  /*bc10*/  I2F.F16 R100, R100 ;  /* 0x0000006400647306 */ /* 0x000fe20000200c00 */
[----:B------:R-:W-:-:S07]  /*bc20*/  HFMA2 R26, R94, R23, R26 ;  /* 0x000000175e1a7231 */ /* 0x000fce000000001a */
[----:B------:R-:W1:Y:S01]  /*bc30*/  I2F.F16 R107, R107 ;  /* 0x0000006b006b7306 */ /* 0x000e620000200c00 */
[-C--:B------:R-:W-:Y:S02]  /*bc40*/  HFMA2 R95, R126, R47.reuse, R95 ;  /* 0x0000002f7e5f7231 */ /* 0x080fe4000000005f */
[-C--:B------:R-:W-:Y:S02]  /*bc50*/  HFMA2 R99, R124, R47.reuse, R99 ;  /* 0x0000002f7c637231 */ /* 0x080fe40000000063 */
[----:B------:R-:W-:Y:S01]  /*bc60*/  HFMA2 R103, R122, R47, R103 ;  /* 0x0000002f7a677231 */ /* 0x000fe20000000067 */
[----:B------:R-:W-:Y:S01]  /*bc70*/  IADD3 R101, PT, PT, R101, -0x20, RZ ;  /* 0xffffffe065657810 */ /* 0x000fe20007ffe0ff */
[----:B------:R-:W-:Y:S01]  /*bc80*/  HFMA2 R55, R55, R28, R52 ;  /* 0x0000001c37377231 */ /* 0x000fe20000000034 */
[----:B0-----:R-:W-:Y:S01]  /*bc90*/  PRMT R47, R73, 0x5410, R74 ;  /* 0x00005410492f7816 */ /* 0x001fe2000000004a */
[-C--:B------:R-:W-:Y:S02]  /*bca0*/  HFMA2 R52, R87, R20.reuse, R24 ;  /* 0x0000001457347231 */ /* 0x080fe40000000018 */
[----:B------:R-:W-:Y:S01]  /*bcb0*/  HFMA2 R92, R123, R20, R92 ;  /* 0x000000147b5c7231 */ /* 0x000fe2000000005c */
[----:B------:R-:W-:Y:S01]  /*bcc0*/  LEA.HI R71, R27, 0xffffffe0, RZ, 0x6 ;  /* 0xffffffe01b477811 */ /* 0x000fe200078f30ff */
[----:B------:R-:W-:-:S02]  /*bcd0*/  HADD2 R20, R25.H0_H0, R25.H1_H1 ;  /* 0x3000001919147230 */ /* 0x000fc40000000800 */
[----:B------:R-:W-:Y:S02]  /*bce0*/  HADD2 R73, R26.H0_H0, R26.H1_H1 ;  /* 0x3000001a1a497230 */ /* 0x000fe40000000800 */
[----:B------:R-:W0:Y:S01]  /*bcf0*/  LDS.128 R24, [UR4+0xb0] ;  /* 0x0000b004ff187984 */ /* 0x000e220008000c00 */
[----:B------:R-:W-:Y:S01]  /*bd00*/  I2F.F16 R74, R98 ;  /* 0x00000062004a7306 */ /* 0x000fe20000200c00 */
[----:B-1----:R-:W-:Y:S01]  /*bd10*/  PRMT R100, R100, 0x5410, R107 ;  /* 0x0000541064647816 */ /* 0x002fe2000000006b */
[----:B------:R-:W-:-:S06]  /*bd20*/  HFMA2 R52, R102, R21, R52 ;  /* 0x0000001566347231 */ /* 0x000fcc0000000034 */
[----:B------:R-:W1:Y:S01]  /*bd30*/  I2F.F16 R101, R101 ;  /* 0x0000006500657306 */ /* 0x000e620000200c00 */
[----:B------:R-:W-:Y:S01]  /*bd40*/  HFMA2 R92, R100, R21, R92 ;  /* 0x00000015645c7231 */ /* 0x000fe2000000005c */
[----:B------:R-:W-:-:S06]  /*bd50*/  @!P0 IADD3 R21, PT, PT, R112, 0x1, RZ ;  /* 0x0000000170158810 */ /* 0x000fcc0007ffe0ff */
[----:B------:R-:W-:Y:S01]  /*bd60*/  I2F.F16 R71, R71 ;  /* 0x0000004700477306 */ /* 0x000fe20000200c00 */
[----:B------:R-:W-:-:S07]  /*bd70*/  @!P0 MOV R112, R21 ;  /* 0x0000001500708202 */ /* 0x000fce0000000f00 */
[----:B------:R1:W3:Y:S01]  /*bd80*/  I2F.F16 R90, R54 ;  /* 0x00000036005a7306 */ /* 0x0002e20000200c00 */
[-C--:B------:R-:W-:Y:S02]  /*bd90*/  HFMA2 R21, R69, R22.reuse, R52 ;  /* 0x0000001645157231 */ /* 0x080fe40000000034 */
[----:B------:R-:W-:Y:S01]  /*bda0*/  HFMA2 R22, R47, R22, R92 ;  /* 0x000000162f167231 */ /* 0x000fe2000000005c */
[----:B-1----:R-:W-:Y:S02]  /*bdb0*/  PRMT R54, R101, 0x5410, R74 ;  /* 0x0000541065367816 */ /* 0x002fe4000000004a */
[----:B---3--:R-:W-:-:S03]  /*bdc0*/  PRMT R52, R90, 0x5410, R71 ;  /* 0x000054105a347816 */ /* 0x008fc60000000047 */
[-C--:B------:R-:W-:Y:S02]  /*bdd0*/  HFMA2 R21, R54, R23.reuse, R21 ;  /* 0x0000001736157231 */ /* 0x080fe40000000015 */
[----:B------:R-:W-:Y:S02]  /*bde0*/  HFMA2 R22, R52, R23, R22 ;  /* 0x0000001734167231 */ /* 0x000fe40000000016 */
[-C--:B------:R-:W-:Y:S02]  /*bdf0*/  HFMA2 R104, R124, R51.reuse, R104 ;  /* 0x000000337c687231 */ /* 0x080fe40000000068 */
[-C--:B------:R-:W-:Y:S01]  /*be00*/  HFMA2 R96, R126, R51.reuse, R96 ;  /* 0x000000337e607231 */ /* 0x080fe20000000060 */
[----:B------:R-:W-:Y:S01]  /*be10*/  PRMT R73, R20, 0x5410, R73 ;  /* 0x0000541014497816 */ /* 0x000fe20000000049 */
[----:B------:R-:W-:Y:S02]  /*be20*/  HFMA2 R49, R122, R51, R49 ;  /* 0x000000337a317231 */ /* 0x000fe40000000031 */
[----:B------:R-:W-:-:S02]  /*be30*/  HADD2 R51, R21.H0_H0, R21.H1_H1 ;  /* 0x3000001515337230 */ /* 0x000fc40000000800 */
[----:B------:R-:W-:Y:S02]  /*be40*/  HADD2 R71, R22.H0_H0, R22.H1_H1 ;  /* 0x3000001616477230 */ /* 0x000fe40000000800 */
[----:B------:R-:W1:Y:S01]  /*be50*/  LDS.128 R20, [UR4+0x130] ;  /* 0x00013004ff147984 */ /* 0x000e620008000c00 */
[-C--:B0-----:R-:W-:Y:S02]  /*be60*/  HFMA2 R44, R89, R24.reuse, R44 ;  /* 0x00000018592c7231 */ /* 0x081fe4000000002c */
        /* <DEDUP_REMOVED lines=21> */
[----:B------:R-:W-:Y:S01]  /*bfc0*/  HADD2 R28, R25.H0_H0, R25.H1_H1 ;  /* 0x30000019191c7230 */ /* 0x000fe20000000800 */
[----:B------:R-:W-:Y:S01]  /*bfd0*/  PRMT R51, R51, 0x5410, R71 ;  /* 0x0000541033337816 */ /* 0x000fe20000000047 */
[----:B------:R-:W0:Y:S04]  /*bfe0*/  LDS.128 R24, [UR4+0x1b0] ;  /* 0x0001b004ff187984 */ /* 0x000e280008000c00 */
[----:B------:R-:W-:-:S02]  /*bff0*/  HFMA2 R15, R51, R105, R15 ;  /* 0x00000069330f7231 */ /* 0x000fc4000000000f */
[-C--:B-1----:R-:W-:Y:S02]  /*c000*/  HFMA2 R36, R91, R20.reuse, R36 ;  /* 0x000000145b247231 */ /* 0x082fe40000000024 */
        /* <DEDUP_REMOVED lines=16> */
[----:B0-----:R-:W-:Y:S02]  /*c110*/  HFMA2 R32, R91, R24, R32 ;  /* 0x000000185b207231 */ /* 0x001fe40000000020 */
[----:B------:R-:W-:-:S02]  /*c120*/  HFMA2 R2, R65, R30, R2 ;  /* 0x0000001e41027231 */ /* 0x000fc40000000002 */
[-C--:B------:R-:W-:Y:S02]  /*c130*/  HFMA2 R34, R87, R24.reuse, R34 ;  /* 0x0000001857227231 */ /* 0x080fe40000000022 */
[-C--:B------:R-:W-:Y:S02]  /*c140*/  HFMA2 R33, R89, R24.reuse, R33 ;  /* 0x0000001859217231 */ /* 0x080fe40000000021 */
[----:B------:R-:W-:Y:S02]  /*c150*/  HFMA2 R32, R42, R25, R32 ;  /* 0x000000192a207231 */ /* 0x000fe40000000020 */
[----:B------:R-:W-:Y:S02]  /*c160*/  HFMA2 R39, R123, R24, R39 ;  /* 0x000000187b277231 */ /* 0x000fe40000000027 */
[----:B------:R-:W-:Y:S02]  /*c170*/  HFMA2 R2, R62, R31, R2 ;  /* 0x0000001f3e027231 */ /* 0x000fe40000000002 */
[----:B------:R-:W-:-:S02]  /*c180*/  HADD2 R60, R60.H0_H0, R60.H1_H1 ;  /* 0x3000003c3c3c7230 */ /* 0x000fc40000000800 */
[-C--:B------:R-:W-:Y:S02]  /*c190*/  HFMA2 R34, R102, R25.reuse, R34 ;  /* 0x0000001966227231 */ /* 0x080fe40000000022 */
[----:B------:R-:W-:Y:S02]  /*c1a0*/  HFMA2 R4, R61, R30, R4 ;  /* 0x0000001e3d047231 */ /* 0x000fe40000000004 */
[-C--:B------:R-:W-:Y:S02]  /*c1b0*/  HFMA2 R33, R46, R25.reuse, R33 ;  /* 0x000000192e217231 */ /* 0x080fe40000000021 */
[----:B------:R-:W-:Y:S02]  /*c1c0*/  HFMA2 R39, R100, R25, R39 ;  /* 0x0000001964277231 */ /* 0x000fe40000000027 */
[----:B------:R-:W-:Y:S02]  /*c1d0*/  HFMA2 R25, R97, R26, R32 ;  /* 0x0000001a61197231 */ /* 0x000fe40000000020 */
[----:B------:R-:W-:Y:S01]  /*c1e0*/  HFMA2 R4, R18, R31, R4 ;  /* 0x0000001f12047231 */ /* 0x000fe20000000004 */
[----:B------:R-:W-:Y:S01]  /*c1f0*/  PRMT R59, R59, 0x5410, R60 ;  /* 0x000054103b3b7816 */ /* 0x000fe2000000003c */
[----:B------:R-:W-:-:S02]  /*c200*/  HADD2 R51, R51.H0_H0, R51.H1_H1 ;  /* 0x3000003333337230 */ /* 0x000fc40000000800 */
[----:B------:R-:W-:Y:S02]  /*c210*/  HADD2 R35, R35.H0_H0, R35.H1_H1 ;  /* 0x3000002323237230 */ /* 0x000fe40000000800 */
[----:B------:R-:W-:Y:S02]  /*c220*/  HADD2 R2, R2.H0_H0, R2.H1_H1 ;  /* 0x3000000202027230 */ /* 0x000fe40000000800 */
[----:B------:R-:W-:Y:S02]  /*c230*/  HADD2 R4, R4.H0_H0, R4.H1_H1 ;  /* 0x3000000404047230 */ /* 0x000fe40000000800 */
[----:B------:R-:W-:Y:S02]  /*c240*/  HFMA2 R25, R50, R27, R25 ;  /* 0x0000001b32197231 */ /* 0x000fe40000000019 */
[----:B------:R-:W-:Y:S01]  /*c250*/  HFMA2 R11, R59, R105, R11 ;  /* 0x000000693b0b7231 */ /* 0x000fe2000000000b */
[----:B------:R-:W-:Y:S01]  /*c260*/  PRMT R51, R51, 0x5410, R35 ;  /* 0x0000541033337816 */ /* 0x000fe20000000023 */
[-C--:B------:R-:W-:Y:S01]  /*c270*/  HFMA2 R34, R69, R26.reuse, R34 ;  /* 0x0000001a45227231 */ /* 0x080fe20000000022 */
[----:B------:R-:W-:Y:S01]  /*c280*/  PRMT R2, R2, 0x5410, R4 ;  /* 0x0000541002027816 */ /* 0x000fe20000000004 */
[----:B------:R-:W-:-:S02]  /*c290*/  HFMA2 R33, R43, R26, R33 ;  /* 0x0000001a2b217231 */ /* 0x000fc40000000021 */
[----:B------:R-:W-:Y:S02]  /*c2a0*/  HFMA2 R26, R47, R26, R39 ;  /* 0x0000001a2f1a7231 */ /* 0x000fe40000000027 */
[----:B------:R-:W-:Y:S02]  /*c2b0*/  HFMA2 R11, R51, R105, R11 ;  /* 0x00000069330b7231 */ /* 0x000fe4000000000b */
[----:B------:R-:W-:Y:S02]  /*c2c0*/  HFMA2 R33, R94, R27, R33 ;  /* 0x0000001b5e217231 */ /* 0x000fe40000000021 */
[----:B------:R-:W-:Y:S02]  /*c2d0*/  HFMA2 R13, R2, R105, R13 ;  /* 0x00000069020d7231 */ /* 0x000fe4000000000d */
[----:B------:R-:W-:Y:S02]  /*c2e0*/  HFMA2 R4, R52, R27, R26 ;  /* 0x0000001b34047231 */ /* 0x000fe4000000001a */
[----:B-1----:R-:W-:-:S02]  /*c2f0*/  HFMA2 R51, R87, R20, R99 ;  /* 0x0000001457337231 */ /* 0x002fc40000000063 */
[----:B------:R-:W-:Y:S02]  /*c300*/  HADD2 R2, R25.H0_H0, R25.H1_H1 ;  /* 0x3000001919027230 */ /* 0x000fe40000000800 */
[----:B------:R-:W-:Y:S02]  /*c310*/  HFMA2 R34, R54, R27, R34 ;  /* 0x0000001b36227231 */ /* 0x000fe40000000022 */
[----:B------:R-:W0:Y:S01]  /*c320*/  LDS.128 R24, [UR4+0x2b0] ;  /* 0x0002b004ff187984 */ /* 0x000e220008000c00 */
[-C--:B------:R-:W-:Y:S02]  /*c330*/  HFMA2 R51, R102, R21.reuse, R51 ;  /* 0x0000001566337231 */ /* 0x080fe40000000033 */
[----:B------:R-:W-:Y:S02]  /*c340*/  HFMA2 R103, R123, R20, R103 ;  /* 0x000000147b677231 */ /* 0x000fe40000000067 */
[----:B------:R-:W-:Y:S02]  /*c350*/  HFMA2 R51, R69, R22, R51 ;  /* 0x0000001645337231 */ /* 0x000fe40000000033 */
[----:B------:R-:W-:-:S02]  /*c360*/  HFMA2 R103, R100, R21, R103 ;  /* 0x0000001564677231 */ /* 0x000fc40000000067 */
[----:B------:R-:W-:Y:S01]  /*c370*/  HFMA2 R38, R91, R20, R38 ;  /* 0x000000145b267231 */ /* 0x000fe20000000026 */
[----:B------:R-:W-:Y:S01]  /*c380*/  PRMT R77, R77, 0x5410, R78 ;  /* 0x000054104d4d7816 */ /* 0x000fe2000000004e */
[----:B------:R-:W-:Y:S02]  /*c390*/  HFMA2 R103, R47, R22, R103 ;  /* 0x000000162f677231 */ /* 0x000fe40000000067 */
[-C--:B------:R-:W-:Y:S02]  /*c3a0*/  HFMA2 R51, R54, R23.reuse, R51 ;  /* 0x0000001736337231 */ /* 0x080fe40000000033 */
[----:B------:R-:W-:Y:S02]  /*c3b0*/  HFMA2 R103, R52, R23, R103 ;  /* 0x0000001734677231 */ /* 0x000fe40000000067 */
[----:B------:R-:W-:Y:S02]  /*c3c0*/  HFMA2 R57, R85, R30, R57 ;  /* 0x0000001e55397231 */ /* 0x000fe40000000039 */
[----:B------:R-:W-:-:S02]  /*c3d0*/  HFMA2 R7, R77, R105, R7 ;  /* 0x000000694d077231 */ /* 0x000fc40000000007 */
[----:B------:R-:W-:Y:S02]  /*c3e0*/  HADD2 R103, R103.H0_H0, R103.H1_H1 ;  /* 0x3000006767677230 */ /* 0x000fe40000000800 */
[----:B------:R-:W-:Y:S02]  /*c3f0*/  HFMA2 R38, R42, R21, R38 ;  /* 0x000000152a267231 */ /* 0x000fe40000000026 */
[----:B------:R-:W-:Y:S02]  /*c400*/  HFMA2 R95, R89, R20, R95 ;  /* 0x00000014595f7231 */ /* 0x000fe4000000005f */
[----:B------:R-:W-:Y:S02]  /*c410*/  HADD2 R51, R51.H0_H0, R51.H1_H1 ;  /* 0x3000003333337230 */ /* 0x000fe40000000800 */
[----:B------:R-:W-:Y:S02]  /*c420*/  HFMA2 R57, R70, R31, R57 ;  /* 0x0000001f46397231 */ /* 0x000fe40000000039 */
[----:B------:R-:W-:Y:S01]  /*c430*/  HFMA2 R55, R79, R30, R55 ;  /* 0x0000001e4f377231 */ /* 0x000fe20000000037 */
[----:B------:R-:W-:Y:S01]  /*c440*/  PRMT R51, R51, 0x5410, R103 ;  /* 0x0000541033337816 */ /* 0x000fe20000000067 */
[----:B------:R-:W-:-:S02]  /*c450*/  HFMA2 R95, R46, R21, R95 ;  /* 0x000000152e5f7231 */ /* 0x000fc4000000005f */
[----:B------:R-:W-:Y:S02]  /*c460*/  HFMA2 R38, R97, R22, R38 ;  /* 0x0000001661267231 */ /* 0x000fe40000000026 */
[----:B------:R-:W-:Y:S02]  /*c470*/  HFMA2 R19, R66, R31, R55 ;  /* 0x0000001f42137231 */ /* 0x000fe40000000037 */
[-C--:B0-----:R-:W-:Y:S02]  /*c480*/  HFMA2 R21, R91, R24.reuse, R130 ;  /* 0x000000185b157231 */ /* 0x081fe40000000082 */
[----:B------:R-:W-:Y:S02]  /*c490*/  HFMA2 R7, R51, R105, R7 ;  /* 0x0000006933077231 */ /* 0x000fe40000000007 */
[----:B------:R-:W-:Y:S02]  /*c4a0*/  HFMA2 R51, R87, R24, R104 ;  /* 0x0000001857337231 */ /* 0x000fe40000000068 */
[----:B------:R-:W-:-:S02]  /*c4b0*/  HADD2 R18, R57.H0_H0, R57.H1_H1 ;  /* 0x3000003939127230 */ /* 0x000fc40000000800 */
[----:B------:R-:W-:Y:S02]  /*c4c0*/  HADD2 R19, R19.H0_H0, R19.H1_H1 ;  /* 0x3000001313137230 */ /* 0x000fe40000000800 */
[----:B------:R-:W-:Y:S02]  /*c4d0*/  HFMA2 R95, R43, R22, R95 ;  /* 0x000000162b5f7231 */ /* 0x000fe4000000005f */
[----:B------:R-:W-:Y:S02]  /*c4e0*/  HFMA2 R21, R42, R25, R21 ;  /* 0x000000192a157231 */ /* 0x000fe40000000015 */
[----:B------:R-:W-:Y:S01]  /*c4f0*/  HADD2 R44, R44.H0_H0, R44.H1_H1 ;  /* 0x3000002c2c2c7230 */ /* 0x000fe20000000800 */
[----:B------:R-:W-:Y:S01]  /*c500*/  PRMT R18, R18, 0x5410, R19 ;  /* 0x0000541012127816 */ /* 0x000fe20000000013 */
[-C--:B------:R-:W-:Y:S02]  /*c510*/  HFMA2 R38, R50, R23.reuse, R38 ;  /* 0x0000001732267231 */ /* 0x080fe40000000026 */
[----:B------:R-:W-:-:S02]  /*c520*/  HFMA2 R95, R94, R23, R95 ;  /* 0x000000175e5f7231 */ /* 0x000fc4000000005f */
[----:B------:R-:W-:Y:S02]  /*c530*/  HFMA2 R51, R102, R25, R51 ;  /* 0x0000001966337231 */ /* 0x000fe40000000033 */
[-C--:B------:R-:W-:Y:S02]  /*c540*/  HFMA2 R23, R89, R24.reuse, R96 ;  /* 0x0000001859177231 */ /* 0x080fe40000000060 */
[----:B------:R-:W-:Y:S01]  /*c550*/  HFMA2 R49, R123, R24, R49 ;  /* 0x000000187b317231 */ /* 0x000fe20000000031 */
[----:B------:R-:W-:Y:S01]  /*c560*/  PRMT R28, R28, 0x5410, R44 ;  /* 0x000054101c1c7816 */ /* 0x000fe2000000002c */
[----:B------:R-:W-:Y:S01]  /*c570*/  HADD2 R36, R36.H0_H0, R36.H1_H1 ;  /* 0x3000002424247230 */ /* 0x000fe20000000800 */
[----:B------:R-:W-:Y:S01]  /*c580*/  PRMT R56, R56, 0x5410, R58 ;  /* 0x0000541038387816 */ /* 0x000fe2000000003a */
[----:B------:R-:W-:Y:S02]  /*c590*/  HADD2 R37, R37.H0_H0, R37.H1_H1 ;  /* 0x3000002525257230 */ /* 0x000fe40000000800 */
[----:B------:R-:W-:-:S02]  /*c5a0*/  HFMA2 R55, R18, R110, R14 ;  /* 0x0000006e12377231 */ /* 0x000fc4000000000e */
[-C--:B------:R-:W-:Y:S02]  /*c5b0*/  HFMA2 R23, R46, R25.reuse, R23 ;  /* 0x000000192e177231 */ /* 0x080fe40000000017 */
[----:B------:R-:W-:Y:S02]  /*c5c0*/  HFMA2 R49, R100, R25, R49 ;  /* 0x0000001964317231 */ /* 0x000fe40000000031 */
[-C--:B------:R-:W-:Y:S02]  /*c5d0*/  HFMA2 R25, R97, R26.reuse, R21 ;  /* 0x0000001a61197231 */ /* 0x080fe40000000015 */
[----:B------:R-:W-:Y:S01]  /*c5e0*/  HADD2 R18, R45.H0_H0, R45.H1_H1 ;  /* 0x3000002d2d127230 */ /* 0x000fe20000000800 */
[----:B------:R-:W-:Y:S01]  /*c5f0*/  PRMT R36, R36, 0x5410, R37 ;  /* 0x0000541024247816 */ /* 0x000fe20000000025 */
[----:B------:R-:W-:Y:S02]  /*c600*/  HADD2 R19, R29.H0_H0, R29.H1_H1 ;  /* 0x3000001d1d137230 */ /* 0x000fe40000000800 */
[----:B------:R-:W-:-:S02]  /*c610*/  HFMA2 R51, R69, R26, R51 ;  /* 0x0000001a45337231 */ /* 0x000fc40000000033 */
[-C--:B------:R-:W-:Y:S01]  /*c620*/  HFMA2 R14, R28, R110.reuse, R55 ;  /* 0x0000006e1c0e7231 */ /* 0x080fe20000000037 */
[----:B------:R-:W-:Y:S01]  /*c630*/  PRMT R67, R67, 0x5410, R68 ;  /* 0x0000541043437816 */ /* 0x000fe20000000044 */
[----:B------:R-:W-:Y:S02]  /*c640*/  HADD2 R33, R33.H0_H0, R33.H1_H1 ;  /* 0x3000002121217230 */ /* 0x000fe40000000800 */
[-C--:B------:R-:W-:Y:S01]  /*c650*/  HFMA2 R55, R56, R110.reuse, R12 ;  /* 0x0000006e38377231 */ /* 0x080fe2000000000c */
[----:B------:R-:W-:Y:S01]  /*c660*/  PRMT R18, R18, 0x5410, R19 ;  /* 0x0000541012127816 */ /* 0x000fe20000000013 */
[----:B------:R-:W-:Y:S01]  /*c670*/  HFMA2 R25, R50, R27, R25 ;  /* 0x0000001b32197231 */ /* 0x000fe20000000019 */
[----:B------:R-:W-:Y:S01]  /*c680*/  PRMT R2, R2, 0x5410, R33 ;  /* 0x0000541002027816 */ /* 0x000fe20000000021 */
[-C--:B------:R-:W-:Y:S01]  /*c690*/  HFMA2 R12, R36, R110.reuse, R55 ;  /* 0x0000006e240c7231 */ /* 0x080fe20000000037 */
[----:B------:R-:W-:Y:S01]  /*c6a0*/  PRMT R75, R75, 0x5410, R76 ;  /* 0x000054104b4b7816 */ /* 0x000fe2000000004c */
[----:B------:R-:W-:-:S02]  /*c6b0*/  HFMA2 R55, R67, R110, R10 ;  /* 0x0000006e43377231 */ /* 0x000fc4000000000a */
[----:B------:R-:W-:Y:S02]  /*c6c0*/  HADD2 R38, R38.H0_H0, R38.H1_H1 ;  /* 0x3000002626267230 */ /* 0x000fe40000000800 */
[----:B------:R-:W-:Y:S02]  /*c6d0*/  HADD2 R19, R95.H0_H0, R95.H1_H1 ;  /* 0x3000005f5f137230 */ /* 0x000fe40000000800 */
[-C--:B------:R-:W-:Y:S02]  /*c6e0*/  HFMA2 R51, R54, R27.reuse, R51 ;  /* 0x0000001b36337231 */ /* 0x080fe40000000033 */
[----:B------:R-:W-:Y:S01]  /*c6f0*/  HFMA2 R23, R43, R26, R23 ;  /* 0x0000001a2b177231 */ /* 0x000fe20000000017 */
[----:B--2---:R-:W-:Y:S01]  /*c700*/  @!P0 IADD3 R113, PT, PT, R93, R114, RZ ;  /* 0x000000725d718210 */ /* 0x004fe20007ffe0ff */
[----:B------:R-:W-:Y:S01]  /*c710*/  HFMA2 R10, R2, R110, R55 ;  /* 0x0000006e020a7231 */ /* 0x000fe20000000037 */
[----:B------:R-:W-:Y:S01]  /*c720*/  IADD3 R114, PT, PT, R114, 0x20, RZ ;  /* 0x0000002072727810 */ /* 0x000fe20007ffe0ff */
[----:B------:R-:W-:Y:S01]  /*c730*/  HFMA2 R26, R47, R26, R49 ;  /* 0x0000001a2f1a7231 */ /* 0x000fe20000000031 */
[----:B------:R-:W-:Y:S01]  /*c740*/  PRMT R38, R38, 0x5410, R19 ;  /* 0x0000541026267816 */ /* 0x000fe20000000013 */
        /* <DEDUP_REMOVED lines=9> */
[----:B------:R-:W-:Y:S02]  /*c7e0*/  HFMA2 R8, R38, R110, R55 ;  /* 0x0000006e26087231 */ /* 0x000fe40000000037 */
[----:B------:R-:W-:Y:S02]  /*c7f0*/  HADD2 R34, R34.H0_H0, R34.H1_H1 ;  /* 0x3000002222227230 */ /* 0x000fe40000000800 */
[----:B------:R-:W-:Y:S02]  /*c800*/  HFMA2 R9, R63, R105, R9 ;  /* 0x000000693f097231 */ /* 0x000fe40000000009 */
[----:B------:R-:W-:-:S02]  /*c810*/  HADD2 R4, R4.H0_H0, R4.H1_H1 ;  /* 0x3000000404047230 */ /* 0x000fc40000000800 */
[-C--:B------:R-:W-:Y:S02]  /*c820*/  HFMA2 R55, R81, R110.reuse, R6 ;  /* 0x0000006e51377231 */ /* 0x080fe40000000006 */
[----:B------:R-:W-:Y:S01]  /*c830*/  HADD2 R51, R51.H0_H0, R51.H1_H1 ;  /* 0x3000003333337230 */ /* 0x000fe20000000800 */
[----:B------:R-:W-:Y:S01]  /*c840*/  PRMT R83, R83, 0x5410, R84 ;  /* 0x0000541053537816 */ /* 0x000fe20000000054 */
[----:B------:R-:W-:Y:S01]  /*c850*/  HADD2 R26, R26.H0_H0, R26.H1_H1 ;  /* 0x3000001a1a1a7230 */ /* 0x000fe20000000800 */
[----:B------:R-:W-:Y:S02]  /*c860*/  PRMT R25, R25, 0x5410, R23 ;  /* 0x0000541019197816 */ /* 0x000fe40000000017 */
        /* <DEDUP_REMOVED lines=9> */
[----:B------:R-:W-:-:S02]  /*c900*/  HFMA2 R6, R25, R110, R55 ;  /* 0x0000006e19067231 */ /* 0x000fc40000000037 */
[-C--:B------:R-:W-:Y:S01]  /*c910*/  HFMA2 R9, R34, R105.reuse, R9 ;  /* 0x0000006922097231 */ /* 0x080fe20000000009 */
[----:B------:R-:W-:Y:S01]  /*c920*/  IADD3.X R17, PT, PT, RZ, R17, RZ, P1, !PT ;  /* 0x00000011ff117210 */ /* 0x000fe20000ffe4ff */
[----:B------:R-:W-:Y:S02]  /*c930*/  HFMA2 R5, R51, R105, R5 ;  /* 0x0000006933057231 */ /* 0x000fe40000000005 */
[----:B------:R-:W-:Y:S01]  /*c940*/  IMAD.WIDE R120, R111, 0x4, R128 ;  /* 0x000000046f787825 */ /* 0x000fe200078e0280 */
[----:B------:R-:W-:Y:S06]  /*c950*/  @!P0 BRA `(.L_x_2557) ;  /* 0xffffffb800f88947 */ /* 0x000fec000383ffff */
[----:B------:R-:W-:-:S07]  /*c960*/  IMAD.WIDE R120, R111, 0x18, R18 ;  /* 0x000000186f787825 */ /* 0x000fce00078e0212 */
.L_x_2556:
        /* <DEDUP_REMOVED lines=8> */
.L_x_2559:
        /* <DEDUP_REMOVED lines=31> */
[----:B------:R-:W-:Y:S02]  /*cbe0*/  LOP3.LUT R51, R51, 0x64006400, RZ, 0xfc, !PT ;  /* 0x6400640033337812 */ /* 0x000fe400078efcff */
[----:B---3--:R-:W-:-:S02]  /*cbf0*/  LOP3.LUT R60, R20, 0x1f001f, RZ, 0xc0, !PT ;  /* 0x001f001f143c7812 */ /* 0x008fc400078ec0ff */
[--C-:B------:R-:W-:Y:S02]  /*cc00*/  SHF.R.U32.HI R48, RZ, 0xa, R20.reuse ;  /* 0x0000000aff307819 */ /* 0x100fe40000011614 */
[----:B------:R-:W-:Y:S02]  /*cc10*/  LOP3.LUT R19, R20, 0x3e003e0, RZ, 0xc0, !PT ;  /* 0x03e003e014137812 */ /* 0x000fe400078ec0ff */
[----:B------:R-:W-:Y:S02]  /*cc20*/  SHF.R.U32.HI R45, RZ, 0xe, R20 ;  /* 0x0000000eff2d7819 */ /* 0x000fe40000011614 */
[----:B------:R-:W-:Y:S02]  /*cc30*/  LOP3.LUT R42, R42, 0x10001, RZ, 0xc0, !PT ;  /* 0x000100012a2a7812 */ /* 0x000fe400078ec0ff */
[----:B------:R-:W-:Y:S02]  /*cc40*/  LOP3.LUT R40, R40, 0x10001, RZ, 0xc0, !PT ;  /* 0x0001000128287812 */ /* 0x000fe400078ec0ff */
[----:B------:R-:W-:-:S02]  /*cc50*/  LOP3.LUT R41, R41, 0x10001, RZ, 0xc0, !PT ;  /* 0x0001000129297812 */ /* 0x000fc400078ec0ff */
[----:B------:R-:W-:Y:S02]  /*cc60*/  LOP3.LUT R43, R43, 0x10001, RZ, 0xc0, !PT ;  /* 0x000100012b2b7812 */ /* 0x000fe400078ec0ff */
[C---:B------:R-:W-:Y:S02]  /*cc70*/  LOP3.LUT R20, R21.reuse, 0x1f001f, RZ, 0xc0, !PT ;  /* 0x001f001f15147812 */ /* 0x040fe400078ec0ff */
[--C-:B------:R-:W-:Y:S02]  /*cc80*/  SHF.R.U32.HI R50, RZ, 0xa, R21.reuse ;  /* 0x0000000aff327819 */ /* 0x100fe40000011615 */
[----:B------:R-:W-:Y:S02]  /*cc90*/  LOP3.LUT R17, R21, 0x3e003e0, RZ, 0xc0, !PT ;  /* 0x03e003e015117812 */ /* 0x000fe400078ec0ff */
[----:B------:R-:W-:Y:S02]  /*cca0*/  SHF.R.U32.HI R47, RZ, 0xe, R21 ;  /* 0x0000000eff2f7819 */ /* 0x000fe40000011615 */
[----:B------:R-:W-:-:S02]  /*ccb0*/  SHF.R.U32.HI R46, RZ, 0xe, R22 ;  /* 0x0000000eff2e7819 */ /* 0x000fc40000011616 */
[----:B------:R-:W-:Y:S02]  /*ccc0*/  SHF.R.U32.HI R44, RZ, 0xe, R23 ;  /* 0x0000000eff2c7819 */ /* 0x000fe40000011617 */
[----:B------:R-:W-:Y:S01]  /*ccd0*/  LOP3.LUT R65, R64, 0x64006400, RZ, 0xfc, !PT ;  /* 0x6400640040417812 */ /* 0x000fe200078efcff */
[----:B------:R-:W-:Y:S01]  /*cce0*/  HADD2 R64, R51, -1040, -1040 ;  /* 0xe410e41033407430 */ /* 0x000fe20000000000 */
[----:B------:R-:W-:Y:S02]  /*ccf0*/  LOP3.LUT R21, R54, 0x64006400, RZ, 0xfc, !PT ;  /* 0x6400640036157812 */ /* 0x000fe400078efcff */
[----:B------:R-:W-:Y:S01]  /*cd00*/  LOP3.LUT R45, R42, 0x20002, R45, 0xf8, !PT ;  /* 0x000200022a2d7812 */ /* 0x000fe200078ef82d */
[----:B------:R-:W-:Y:S01]  /*cd10*/  HFMA2 R51, R65, R78.H0_H0, -48, -48 ;  /* 0xd200d20041337431 */ /* 0x000fe2000004004e */
[----:B------:R-:W-:Y:S02]  /*cd20*/  LOP3.LUT R47, R40, 0x20002, R47, 0xf8, !PT ;  /* 0x00020002282f7812 */ /* 0x000fe400078ef82f */
[----:B------:R-:W-:-:S02]  /*cd30*/  LOP3.LUT R46, R41, 0x20002, R46, 0xf8, !PT ;  /* 0x00020002292e7812 */ /* 0x000fc400078ef82e */
[----:B------:R-:W-:Y:S02]  /*cd40*/  LOP3.LUT R44, R43, 0x20002, R44, 0xf8, !PT ;  /* 0x000200022b2c7812 */ /* 0x000fe400078ef82c */
[----:B------:R-:W-:Y:S01]  /*cd50*/  LOP3.LUT R57, R52, 0x64006400, RZ, 0xfc, !PT ;  /* 0x6400640034397812 */ /* 0x000fe200078efcff */
[----:B------:R-:W1:Y:S01]  /*cd60*/  LDS.128 R40, [UR4+0x10] ;  /* 0x00001004ff287984 */ /* 0x000e620008000c00 */
[----:B------:R-:W-:Y:S01]  /*cd70*/  LOP3.LUT R54, R56, 0x64006400, RZ, 0xfc, !PT ;  /* 0x6400640038367812 */ /* 0x000fe200078efcff */
[----:B------:R-:W-:Y:S02]  /*cd80*/  HFMA2 R56, R21, R78.H0_H0, -48, -48 ;  /* 0xd200d20015387431 */ /* 0x000fe4000004004e */
[----:B0-----:R-:W-:Y:S01]  /*cd90*/  HFMA2 R21, R64, R24, RZ ;  /* 0x0000001840157231 */ /* 0x001fe200000000ff */
[C---:B------:R-:W-:Y:S01]  /*cda0*/  LOP3.LUT R3, R23.reuse, 0x1f001f, RZ, 0xc0, !PT ;  /* 0x001f001f17037812 */ /* 0x040fe200078ec0ff */
[----:B------:R-:W-:Y:S01]  /*cdb0*/  HFMA2 R57, R57, R78.H0_H0, -48, -48 ;  /* 0xd200d20039397431 */ /* 0x000fe2000004004e */
[----:B------:R-:W-:Y:S01]  /*cdc0*/  LOP3.LUT R2, R23, 0x3e003e0, RZ, 0xc0, !PT ;  /* 0x03e003e017027812 */ /* 0x000fe200078ec0ff */
[----:B------:R-:W-:Y:S01]  /*cdd0*/  HADD2 R54, R54, -1040, -1040 ;  /* 0xe410e41036367430 */ /* 0x000fe20000000000 */
[----:B------:R-:W-:-:S02]  /*cde0*/  SHF.R.U32.HI R59, RZ, 0xa, R23 ;  /* 0x0000000aff3b7819 */ /* 0x000fc40000011617 */
[----:B------:R-:W-:Y:S02]  /*cdf0*/  LOP3.LUT R53, R53, 0x64006400, RZ, 0xfc, !PT ;  /* 0x6400640035357812 */ /* 0x000fe400078efcff */
[----:B------:R-:W-:Y:S01]  /*ce00*/  LOP3.LUT R23, R62, 0x64006400, RZ, 0xfc, !PT ;  /* 0x640064003e177812 */ /* 0x000fe200078efcff */
[----:B------:R-:W-:Y:S01]  /*ce10*/  HFMA2 R65, R54, R24, RZ ;  /* 0x0000001836417231 */ /* 0x000fe200000000ff */
[----:B------:R-:W-:Y:S01]  /*ce20*/  LOP3.LUT R52, R63, 0x64006400, RZ, 0xfc, !PT ;  /* 0x640064003f347812 */ /* 0x000fe200078efcff */
[----:B------:R-:W-:Y:S01]  /*ce30*/  HADD2 R63, R53, -1040, -1040 ;  /* 0xe410e410353f7430 */ /* 0x000fe20000000000 */
[----:B------:R-:W-:Y:S01]  /*ce40*/  LOP3.LUT R61, R61, 0x1f001f, RZ, 0xc0, !PT ;  /* 0x001f001f3d3d7812 */ /* 0x000fe200078ec0ff */
[----:B------:R-:W-:Y:S02]  /*ce50*/  HFMA2 R53, R23, R78.H0_H0, -48, -48 ;  /* 0xd200d20017357431 */ /* 0x000fe4000004004e */
[----:B------:R-:W-:Y:S01]  /*ce60*/  HFMA2 R23, R57, R25, R21 ;  /* 0x0000001939177231 */ /* 0x000fe20000000015 */
[----:B------:R-:W-:Y:S01]  /*ce70*/  LOP3.LUT R21, R58, 0x1f001f, RZ, 0xc0, !PT ;  /* 0x001f001f3a157812 */ /* 0x000fe200078ec0ff */
[----:B------:R-:W-:Y:S01]  /*ce80*/  HADD2 R52, R52, -1040, -1040 ;  /* 0xe410e41034347430 */ /* 0x000fe20000000000 */
[----:B------:R-:W-:-:S02]  /*ce90*/  LOP3.LUT R18, R22, 0x1f001f, RZ, 0xc0, !PT ;  /* 0x001f001f16127812 */ /* 0x000fc400078ec0ff */
[----:B------:R-:W-:Y:S01]  /*cea0*/  SHF.R.U32.HI R49, RZ, 0xa, R22 ;  /* 0x0000000aff317819 */ /* 0x000fe20000011616 */
[-C--:B------:R-:W-:Y:S01]  /*ceb0*/  HFMA2 R65, R53, R25.reuse, R65 ;  /* 0x0000001935417231 */ /* 0x080fe20000000041 */
[----:B------:R-:W-:Y:S01]  /*cec0*/  LOP3.LUT R4, R22, 0x3e003e0, RZ, 0xc0, !PT ;  /* 0x03e003e016047812 */ /* 0x000fe200078ec0ff */
[-C--:B------:R-:W-:Y:S01]  /*ced0*/  HFMA2 R22, R63, R24.reuse, RZ.H0_H0 ;  /* 0x000000183f167231 */ /* 0x080fe200000400ff */
[----:B------:R-:W-:Y:S01]  /*cee0*/  LOP3.LUT R0, R0, 0x1f001f, RZ, 0xc0, !PT ;  /* 0x001f001f00007812 */ /* 0x000fe200078ec0ff */
[----:B------:R-:W-:Y:S01]  /*cef0*/  HFMA2 R24, R52, R24, RZ.H0_H0 ;  /* 0x0000001834187231 */ /* 0x000fe200000400ff */
[----:B------:R-:W-:Y:S01]  /*cf00*/  LOP3.LUT R58, R61, 0x64006400, RZ, 0xfc, !PT ;  /* 0x640064003d3a7812 */ /* 0x000fe200078efcff */
[-C--:B------:R-:W-:Y:S01]  /*cf10*/  HFMA2 R62, R56, R25.reuse, R22 ;  /* 0x00000019383e7231 */ /* 0x080fe20000000016 */
[----:B------:R-:W-:Y:S01]  /*cf20*/  LOP3.LUT R55, R55, 0x1f001f, RZ, 0xc0, !PT ;  /* 0x001f001f37377812 */ /* 0x000fe200078ec0ff */
[----:B------:R-:W-:Y:S01]  /*cf30*/  HFMA2 R25, R51, R25, R24 ;  /* 0x0000001933197231 */ /* 0x000fe20000000018 */
[----:B------:R-:W-:Y:S01]  /*cf40*/  LOP3.LUT R21, R21, 0x64006400, RZ, 0xfc, !PT ;  /* 0x6400640015157812 */ /* 0x000fe200078efcff */
[----:B------:R-:W-:Y:S01]  /*cf50*/  HADD2 R58, R58, -1040, -1040 ;  /* 0xe410e4103a3a7430 */ /* 0x000fe20000000000 */
[----:B------:R-:W-:-:S02]  /*cf60*/  LOP3.LUT R0, R0, 0x64006400, RZ, 0xfc, !PT ;  /* 0x6400640000007812 */ /* 0x000fc400078efcff */
[----:B------:R-:W-:Y:S01]  /*cf70*/  LOP3.LUT R22, R55, 0x64006400, RZ, 0xfc, !PT ;  /* 0x6400640037167812 */ /* 0x000fe200078efcff */
[----:B------:R-:W-:Y:S01]  /*cf80*/  HADD2 R55, R21, -1040, -1040 ;  /* 0xe410e41015377430 */ /* 0x000fe20000000000 */
[----:B------:R-:W-:Y:S01]  /*cf90*/  LOP3.LUT R21, R60, 0x64006400, RZ, 0xfc, !PT ;  /* 0x640064003c157812 */ /* 0x000fe200078efcff */
[----:B------:R-:W-:Y:S02]  /*cfa0*/  HADD2 R0, R0, -1040, -1040 ;  /* 0xe410e41000007430 */ /* 0x000fe40000000000 */
[-C--:B------:R-:W-:Y:S01]  /*cfb0*/  HFMA2 R24, R58, R26.reuse, R23 ;  /* 0x0000001a3a187231 */ /* 0x080fe20000000017 */
[----:B------:R-:W-:Y:S01]  /*cfc0*/  LOP3.LUT R18, R18, 0x64006400, RZ, 0xfc, !PT ;  /* 0x6400640012127812 */ /* 0x000fe200078efcff */
[----:B------:R-:W-:Y:S01]  /*cfd0*/  HADD2 R21, R21, -1040, -1040 ;  /* 0xe410e41015157430 */ /* 0x000fe20000000000 */
[----:B------:R-:W-:Y:S01]  /*cfe0*/  LOP3.LUT R23, R19, 0x64006400, RZ, 0xfc, !PT ;  /* 0x6400640013177812 */ /* 0x000fe200078efcff */
[----:B------:R-:W-:Y:S02]  /*cff0*/  HADD2 R22, R22, -1040, -1040 ;  /* 0xe410e41016167430 */ /* 0x000fe40000000000 */
[----:B------:R-:W-:-:S02]  /*d000*/  HFMA2 R66, R0, R26, R65 ;  /* 0x0000001a00427231 */ /* 0x000fc40000000041 */
[----:B------:R-:W-:Y:S01]  /*d010*/  HADD2 R19, R18, -1040, -1040 ;  /* 0xe410e41012137430 */ /* 0x000fe20000000000 */
[----:B------:R-:W-:Y:S01]  /*d020*/  LOP3.LUT R3, R3, 0x64006400, RZ, 0xfc, !PT ;  /* 0x6400640003037812 */ /* 0x000fe200078efcff */
[-C--:B------:R-:W-:Y:S02]  /*d030*/  HFMA2 R62, R55, R26.reuse, R62 ;  /* 0x0000001a373e7231 */ /* 0x080fe4000000003e */
[-C--:B------:R-:W-:Y:S02]  /*d040*/  HFMA2 R24, R21, R27.reuse, R24 ;  /* 0x0000001b15187231 */ /* 0x080fe40000000018 */
[----:B------:R-:W-:Y:S01]  /*d050*/  HFMA2 R26, R22, R26, R25 ;  /* 0x0000001a161a7231 */ /* 0x000fe20000000019 */
[----:B------:R-:W-:Y:S01]  /*d060*/  LOP3.LUT R25, R17, 0x64006400, RZ, 0xfc, !PT ;  /* 0x6400640011197812 */ /* 0x000fe200078efcff */
[-C--:B------:R-:W-:Y:S01]  /*d070*/  HFMA2 R17, R23, R78.reuse.H0_H0, -48, -48 ;  /* 0xd200d20017117431 */ /* 0x080fe2000004004e */
[----:B------:R-:W-:Y:S01]  /*d080*/  LOP3.LUT R61, R4, 0x64006400, RZ, 0xfc, !PT ;  /* 0x64006400043d7812 */ /* 0x000fe200078efcff */
[----:B------:R-:W-:Y:S01]  /*d090*/  HFMA2 R66, R19, R27, R66 ;  /* 0x0000001b13427231 */ /* 0x000fe20000000042 */
[----:B------:R-:W-:Y:S01]  /*d0a0*/  LOP3.LUT R20, R20, 0x64006400, RZ, 0xfc, !PT ;  /* 0x6400640014147812 */ /* 0x000fe200078efcff */
[----:B------:R-:W-:Y:S01]  /*d0b0*/  HADD2 R18, R3, -1040, -1040 ;  /* 0xe410e41003127430 */ /* 0x000fe20000000000 */
[----:B------:R-:W-:Y:S01]  /*d0c0*/  LOP3.LUT R65, R2, 0x64006400, RZ, 0xfc, !PT ;  /* 0x6400640002417812 */ /* 0x000fe200078efcff */
[----:B------:R-:W-:Y:S01]  /*d0d0*/  HFMA2 R3, R61, R78.H0_H0, -48, -48 ;  /* 0xd200d2003d037431 */ /* 0x000fe2000004004e */
[----:B------:R-:W-:Y:S01]  /*d0e0*/  LOP3.LUT R49, R49, 0x1f001f, RZ, 0xc0, !PT ;  /* 0x001f001f31317812 */ /* 0x000fe200078ec0ff */
[----:B-1----:R-:W-:-:S02]  /*d0f0*/  HFMA2 R61, R17, R40, R24 ;  /* 0x00000028113d7231 */ /* 0x002fc40000000018 */
[----:B------:R-:W-:Y:S01]  /*d100*/  HADD2 R20, R20, -1040, -1040 ;  /* 0xe410e41014147430 */ /* 0x000fe20000000000 */
[----:B------:R-:W-:Y:S01]  /*d110*/  LOP3.LUT R24, R49, 0x64006400, RZ, 0xfc, !PT ;  /* 0x6400640031187812 */ /* 0x000fe200078efcff */
[-C--:B------:R-:W-:Y:S01]  /*d120*/  HFMA2 R26, R18, R27.reuse, R26 ;  /* 0x0000001b121a7231 */ /* 0x080fe2000000001a */
[----:B------:R-:W-:Y:S01]  /*d130*/  LOP3.LUT R48, R48, 0x1f001f, RZ, 0xc0, !PT ;  /* 0x001f001f30307812 */ /* 0x000fe200078ec0ff */
[----:B------:R-:W-:Y:S02]  /*d140*/  HFMA2 R2, R65, R78.H0_H0, -48, -48 ;  /* 0xd200d20041027431 */ /* 0x000fe4000004004e */
[----:B------:R-:W-:Y:S02]  /*d150*/  HFMA2 R66, R3, R40, R66 ;  /* 0x0000002803427231 */ /* 0x000fe40000000042 */
[----:B------:R-:W-:Y:S01]  /*d160*/  HFMA2 R62, R20, R27, R62 ;  /* 0x0000001b143e7231 */ /* 0x000fe2000000003e */
[----:B------:R-:W-:Y:S01]  /*d170*/  LOP3.LUT R50, R50, 0x1f001f, RZ, 0xc0, !PT ;  /* 0x001f001f32327812 */ /* 0x000fe200078ec0ff */
[----:B------:R-:W-:Y:S01]  /*d180*/  HFMA2 R4, R25, R78.H0_H0, -48, -48 ;  /* 0xd200d20019047431 */ /* 0x000fe2000004004e */
[----:B------:R-:W-:Y:S01]  /*d190*/  LOP3.LUT R59, R59, 0x1f001f, RZ, 0xc0, !PT ;  /* 0x001f001f3b3b7812 */ /* 0x000fe200078ec0ff */
[-C--:B------:R-:W-:Y:S01]  /*d1a0*/  HFMA2 R65, R2, R40.reuse, R26 ;  /* 0x0000002802417231 */ /* 0x080fe2000000001a */
[----:B------:R-:W-:Y:S01]  /*d1b0*/  LOP3.LUT R26, R48, 0x64006400, RZ, 0xfc, !PT ;  /* 0x64006400301a7812 */ /* 0x000fe200078efcff */
[----:B------:R-:W-:Y:S01]  /*d1c0*/  HADD2 R24, R24, -1040, -1040 ;  /* 0xe410e41018187430 */ /* 0x000fe20000000000 */
[----:B------:R-:W-:Y:S01]  /*d1d0*/  LOP3.LUT R25, R50, 0x64006400, RZ, 0xfc, !PT ;  /* 0x6400640032197812 */ /* 0x000fe200078efcff */
[----:B------:R-:W-:Y:S01]  /*d1e0*/  HFMA2 R62, R4, R40, R62 ;  /* 0x00000028043e7231 */ /* 0x000fe2000000003e */
[----:B------:R-:W-:-:S02]  /*d1f0*/  LOP3.LUT R23, R59, 0x64006400, RZ, 0xfc, !PT ;  /* 0x640064003b177812 */ /* 0x000fc400078efcff */
[----:B----4-:R-:W-:Y:S02]  /*d200*/  SHF.R.U32.HI R27, RZ, 0xd, R34 ;  /* 0x0000000dff1b7819 */ /* 0x010fe40000011622 */
[----:B------:R-:W-:Y:S01]  /*d210*/  SHF.R.U32.HI R40, RZ, 0xd, R32 ;  /* 0x0000000dff287819 */ /* 0x000fe20000011620 */
[----:B------:R-:W-:Y:S02]  /*d220*/  HADD2 R26, R26, -1040, -1040 ;  /* 0xe410e4101a1a7430 */ /* 0x000fe40000000000 */
[----:B------:R-:W-:Y:S01]  /*d230*/  HFMA2 R59, R24, R41, R66 ;  /* 0x00000029183b7231 */ /* 0x000fe20000000042 */
[----:B------:R-:W-:Y:S01]  /*d240*/  LOP3.LUT R66, R46, 0x40004, R27, 0xf8, !PT ;  /* 0x000400042e427812 */ /* 0x000fe200078ef81b */
[----:B------:R-:W-:Y:S01]  /*d250*/  HADD2 R25, R25, -1040, -1040 ;  /* 0xe410e41019197430 */ /* 0x000fe20000000000 */
[----:B------:R-:W-:Y:S01]  /*d260*/  LOP3.LUT R40, R45, 0x40004, R40, 0xf8, !PT ;  /* 0x000400042d287812 */ /* 0x000fe200078ef828 */
[----:B------:R-:W-:Y:S01]  /*d270*/  HADD2 R23, R23, -1040, -1040 ;  /* 0xe410e41017177430 */ /* 0x000fe20000000000 */
[----:B------:R-:W-:-:S02]  /*d280*/  LOP3.LUT R27, R32, 0x1f001f, RZ, 0xc0, !PT ;  /* 0x001f001f201b7812 */ /* 0x000fc400078ec0ff */
[----:B------:R-:W-:Y:S02]  /*d290*/  SHF.R.U32.HI R60, RZ, 0xd, R33 ;  /* 0x0000000dff3c7819 */ /* 0x000fe40000011621 */
[----:B------:R-:W-:Y:S02]  /*d2a0*/  LOP3.LUT R45, R34, 0x1f001f, RZ, 0xc0, !PT ;  /* 0x001f001f222d7812 */ /* 0x000fe400078ec0ff */
[----:B------:R-:W-:Y:S01]  /*d2b0*/  LOP3.LUT R46, R35, 0x1f001f, RZ, 0xc0, !PT ;  /* 0x001f001f232e7812 */ /* 0x000fe200078ec0ff */
[-C--:B------:R-:W-:Y:S02]  /*d2c0*/  HFMA2 R61, R26, R41.reuse, R61 ;  /* 0x000000291a3d7231 */ /* 0x080fe4000000003d */
[-C--:B------:R-:W-:Y:S01]  /*d2d0*/  HFMA2 R62, R25, R41.reuse, R62 ;  /* 0x00000029193e7231 */ /* 0x080fe2000000003e */
[----:B------:R-:W-:Y:S01]  /*d2e0*/  LOP3.LUT R27, R27, 0x64006400, RZ, 0xfc, !PT ;  /* 0x640064001b1b7812 */ /* 0x000fe200078efcff */
[----:B------:R-:W-:Y:S01]  /*d2f0*/  HFMA2 R67, R23, R41, R65 ;  /* 0x0000002917437231 */ /* 0x000fe20000000041 */
[----:B------:R-:W-:-:S02]  /*d300*/  LOP3.LUT R65, R47, 0x40004, R60, 0xf8, !PT ;  /* 0x000400042f417812 */ /* 0x000fc400078ef83c */
[----:B------:R-:W-:Y:S02]  /*d310*/  LOP3.LUT R41, R33, 0x1f001f, RZ, 0xc0, !PT ;  /* 0x001f001f21297812 */ /* 0x000fe400078ec0ff */
[----:B------:R-:W-:Y:S02]  /*d320*/  LOP3.LUT R45, R45, 0x64006400, RZ, 0xfc, !PT ;  /* 0x640064002d2d7812 */ /* 0x000fe400078efcff */
[----:B------:R-:W-:Y:S02]  /*d330*/  LOP3.LUT R46, R46, 0x64006400, RZ, 0xfc, !PT ;  /* 0x640064002e2e7812 */ /* 0x000fe400078efcff */
[----:B------:R-:W-:Y:S01]  /*d340*/  SHF.R.U32.HI R47, RZ, 0xd, R35 ;  /* 0x0000000dff2f7819 */ /* 0x000fe20000011623 */
[----:B------:R-:W-:Y:S01]  /*d350*/  HADD2 R50, R27, -1040, -1040 ;  /* 0xe410e4101b327430 */ /* 0x000fe20000000000 */
[----:B------:R-:W-:Y:S01]  /*d360*/  LOP3.LUT R49, R41, 0x64006400, RZ, 0xfc, !PT ;  /* 0x6400640029317812 */ /* 0x000fe200078efcff */
[----:B------:R-:W-:Y:S01]  /*d370*/  HADD2 R48, R45, -1040, -1040 ;  /* 0xe410e4102d307430 */ /* 0x000fe20000000000 */
[----:B------:R-:W-:Y:S01]  /*d380*/  LOP3.LUT R41, R44, 0x40004, R47, 0xf8, !PT ;  /* 0x000400042c297812 */ /* 0x000fe200078ef82f */
[----:B------:R-:W-:Y:S01]  /*d390*/  HADD2 R27, R46, -1040, -1040 ;  /* 0xe410e4102e1b7430 */ /* 0x000fe20000000000 */
[----:B------:R-:W-:-:S02]  /*d3a0*/  LOP3.LUT R44, R33, 0x3e003e0, RZ, 0xc0, !PT ;  /* 0x03e003e0212c7812 */ /* 0x000fc400078ec0ff */
[----:B------:R-:W-:Y:S02]  /*d3b0*/  LOP3.LUT R45, R34, 0x3e003e0, RZ, 0xc0, !PT ;  /* 0x03e003e0222d7812 */ /* 0x000fe400078ec0ff */
[----:B------:R-:W-:Y:S01]  /*d3c0*/  LOP3.LUT R46, R35, 0x3e003e0, RZ, 0xc0, !PT ;  /* 0x03e003e0232e7812 */ /* 0x000fe200078ec0ff */
[-C--:B------:R-:W-:Y:S02]  /*d3d0*/  HFMA2 R70, R50, R42.reuse, R61 ;  /* 0x0000002a32467231 */ /* 0x080fe4000000003d */
[----:B------:R-:W-:Y:S01]  /*d3e0*/  HFMA2 R72, R27, R42, R67 ;  /* 0x0000002a1b487231 */ /* 0x000fe20000000043 */
[----:B------:R-:W-:Y:S02]  /*d3f0*/  LOP3.LUT R61, R44, 0x64006400, RZ, 0xfc, !PT ;  /* 0x640064002c3d7812 */ /* 0x000fe400078efcff */
[----:B------:R-:W-:Y:S02]  /*d400*/  LOP3.LUT R67, R45, 0x64006400, RZ, 0xfc, !PT ;  /* 0x640064002d437812 */ /* 0x000fe400078efcff */
[----:B------:R-:W-:-:S02]  /*d410*/  LOP3.LUT R69, R46, 0x64006400, RZ, 0xfc, !PT ;  /* 0x640064002e457812 */ /* 0x000fc400078efcff */
[----:B------:R-:W0:Y:S01]  /*d420*/  LDS.128 R44, [UR4+0x20] ;  /* 0x00002004ff2c7984 */ /* 0x000e220008000c00 */
[----:B------:R-:W-:Y:S02]  /*d430*/  HADD2 R49, R49, -1040, -1040 ;  /* 0xe410e41031317430 */ /* 0x000fe40000000000 */
[-C--:B------:R-:W-:Y:S02]  /*d440*/  HFMA2 R71, R48, R42.reuse, R59 ;  /* 0x0000002a30477231 */ /* 0x080fe4000000003b */
[----:B------:R-:W-:Y:S01]  /*d450*/  HFMA2 R68, R49, R42, R62 ;  /* 0x0000002a31447231 */ /* 0x000fe2000000003e */
[----:B------:R-:W-:Y:S01]  /*d460*/  LOP3.LUT R42, R32, 0x3e003e0, RZ, 0xc0, !PT ;  /* 0x03e003e0202a7812 */ /* 0x000fe200078ec0ff */
[----:B------:R-:W-:-:S03]  /*d470*/  HFMA2 R61, R61, R78.H0_H0, -48, -48 ;  /* 0xd200d2003d3d7431 */ /* 0x000fc6000004004e */
[----:B------:R-:W-:Y:S01]  /*d480*/  LOP3.LUT R59, R42, 0x64006400, RZ, 0xfc, !PT ;  /* 0x640064002a3b7812 */ /* 0x000fe200078efcff */
[----:B------:R-:W-:Y:S01]  /*d490*/  HFMA2 R60, R67, R78.H0_H0, -48, -48 ;  /* 0xd200d200433c7431 */ /* 0x000fe2000004004e */
[----:B------:R-:W-:-:S03]  /*d4a0*/  SHF.R.U32.HI R67, RZ, 0xa, R32 ;  /* 0x0000000aff437819 */ /* 0x000fc60000011620 */
[-C--:B------:R-:W-:Y:S02]  /*d4b0*/  HFMA2 R62, R59, R78.reuse.H0_H0, -48, -48 ;  /* 0xd200d2003b3e7431 */ /* 0x080fe4000004004e */
[----:B------:R-:W-:Y:S02]  /*d4c0*/  HFMA2 R59, R69, R78.H0_H0, -48, -48 ;  /* 0xd200d200453b7431 */ /* 0x000fe4000004004e */
[-C--:B------:R-:W-:Y:S01]  /*d4d0*/  HFMA2 R69, R61, R43.reuse, R68 ;  /* 0x0000002b3d457231 */ /* 0x080fe20000000044 */
[----:B------:R-:W-:Y:S02]  /*d4e0*/  SHF.R.U32.HI R68, RZ, 0xa, R33 ;  /* 0x0000000aff447819 */ /* 0x000fe40000011621 */
[----:B------:R-:W-:Y:S01]  /*d4f0*/  SHF.R.U32.HI R81, RZ, 0xa, R34 ;  /* 0x0000000aff517819 */ /* 0x000fe20000011622 */
[-C--:B------:R-:W-:Y:S01]  /*d500*/  HFMA2 R70, R62, R43.reuse, R70 ;  /* 0x0000002b3e467231 */ /* 0x080fe20000000046 */
[----:B-----5:R-:W-:Y:S01]  /*d510*/  SHF.R.U32.HI R80, RZ, 0xc, R37 ;  /* 0x0000000cff507819 */ /* 0x020fe20000011625 */
[-C--:B------:R-:W-:Y:S01]  /*d520*/  HFMA2 R42, R60, R43.reuse, R71 ;  /* 0x0000002b3c2a7231 */ /* 0x080fe20000000047 */
[----:B------:R-:W-:Y:S01]  /*d530*/  LOP3.LUT R67, R67, 0x1f001f, RZ, 0xc0, !PT ;  /* 0x001f001f43437812 */ /* 0x000fe200078ec0ff */
[----:B------:R-:W-:Y:S01]  /*d540*/  HFMA2 R43, R59, R43, R72 ;  /* 0x0000002b3b2b7231 */ /* 0x000fe20000000048 */
[----:B------:R-:W-:-:S02]  /*d550*/  SHF.R.U32.HI R82, RZ, 0xa, R35 ;  /* 0x0000000aff527819 */ /* 0x000fc40000011623 */
[----:B------:R-:W-:Y:S02]  /*d560*/  LOP3.LUT R68, R68, 0x1f001f, RZ, 0xc0, !PT ;  /* 0x001f001f44447812 */ /* 0x000fe400078ec0ff */
[--C-:B------:R-:W-:Y:S02]  /*d570*/  SHF.R.U32.HI R83, RZ, 0xc, R38.reuse ;  /* 0x0000000cff537819 */ /* 0x100fe40000011626 */
[C---:B------:R-:W-:Y:S02]  /*d580*/  LOP3.LUT R73, R38.reuse, 0x1f001f, RZ, 0xc0, !PT ;  /* 0x001f001f26497812 */ /* 0x040fe400078ec0ff */
[----:B------:R-:W-:Y:S02]  /*d590*/  LOP3.LUT R72, R38, 0x3e003e0, RZ, 0xc0, !PT ;  /* 0x03e003e026487812 */ /* 0x000fe400078ec0ff */
[----:B------:R-:W-:Y:S02]  /*d5a0*/  SHF.R.U32.HI R34, RZ, 0xa, R38 ;  /* 0x0000000aff227819 */ /* 0x000fe40000011626 */
[----:B------:R-:W-:-:S02]  /*d5b0*/  LOP3.LUT R81, R81, 0x1f001f, RZ, 0xc0, !PT ;  /* 0x001f001f51517812 */ /* 0x000fc400078ec0ff */
[C---:B------:R-:W-:Y:S02]  /*d5c0*/  LOP3.LUT R77, R36.reuse, 0x1f001f, RZ, 0xc0, !PT ;  /* 0x001f001f244d7812 */ /* 0x040fe400078ec0ff */
[----:B------:R-:W-:Y:S02]  /*d5d0*/  LOP3.LUT R76, R36, 0x3e003e0, RZ, 0xc0, !PT ;  /* 0x03e003e0244c7812 */ /* 0x000fe400078ec0ff */
[--C-:B------:R-:W-:Y:S02]  /*d5e0*/  SHF.R.U32.HI R32, RZ, 0xa, R36.reuse ;  /* 0x0000000aff207819 */ /* 0x100fe40000011624 */
[----:B------:R-:W-:Y:S02]  /*d5f0*/  SHF.R.U32.HI R79, RZ, 0xc, R36 ;  /* 0x0000000cff4f7819 */ /* 0x000fe40000011624 */
[----:B------:R-:W-:Y:S02]  /*d600*/  LOP3.LUT R38, R65, 0x80008, R80, 0xf8, !PT ;  /* 0x0008000841267812 */ /* 0x000fe400078ef850 */
[----:B------:R-:W-:-:S02]  /*d610*/  LOP3.LUT R67, R67, 0x64006400, RZ, 0xfc, !PT ;  /* 0x6400640043437812 */ /* 0x000fc400078efcff */
[C---:B------:R-:W-:Y:S02]  /*d620*/  LOP3.LUT R71, R39.reuse, 0x1f001f, RZ, 0xc0, !PT ;  /* 0x001f001f27477812 */ /* 0x040fe400078ec0ff */
[----:B------:R-:W-:Y:S02]  /*d630*/  LOP3.LUT R36, R39, 0x3e003e0, RZ, 0xc0, !PT ;  /* 0x03e003e027247812 */ /* 0x000fe400078ec0ff */
[--C-:B------:R-:W-:Y:S02]  /*d640*/  SHF.R.U32.HI R35, RZ, 0xa, R39.reuse ;  /* 0x0000000aff237819 */ /* 0x100fe40000011627 */
[----:B------:R-:W-:Y:S02]  /*d650*/  SHF.R.U32.HI R84, RZ, 0xc, R39 ;  /* 0x0000000cff547819 */ /* 0x000fe40000011627 */
[----:B------:R-:W-:Y:S02]  /*d660*/  LOP3.LUT R82, R82, 0x1f001f, RZ, 0xc0, !PT ;  /* 0x001f001f52527812 */ /* 0x000fe400078ec0ff */
[----:B------:R-:W-:-:S02]  /*d670*/  LOP3.LUT R65, R68, 0x64006400, RZ, 0xfc, !PT ;  /* 0x6400640044417812 */ /* 0x000fc400078efcff */
[----:B------:R-:W-:Y:S02]  /*d680*/  LOP3.LUT R39, R66, 0x80008, R83, 0xf8, !PT ;  /* 0x0008000842277812 */ /* 0x000fe400078ef853 */
[----:B------:R-:W-:Y:S01]  /*d690*/  LOP3.LUT R66, R81, 0x64006400, RZ, 0xfc, !PT ;  /* 0x6400640051427812 */ /* 0x000fe200078efcff */
[----:B------:R-:W-:Y:S01]  /*d6a0*/  HADD2 R68, R67, -1040, -1040 ;  /* 0xe410e41043447430 */ /* 0x000fe20000000000 */
[----:B------:R-:W-:Y:S01]  /*d6b0*/  LOP3.LUT R82, R82, 0x64006400, RZ, 0xfc, !PT ;  /* 0x6400640052527812 */ /* 0x000fe200078efcff */
[----:B------:R-:W-:Y:S02]  /*d6c0*/  HADD2 R67, R65, -1040, -1040 ;  /* 0xe410e41041437430 */ /* 0x000fe40000000000 */
[----:B------:R-:W-:Y:S01]  /*d6d0*/  HADD2 R66, R66, -1040, -1040 ;  /* 0xe410e41042427430 */ /* 0x000fe20000000000 */
[----:B------:R-:W-:Y:S01]  /*d6e0*/  LOP3.LUT R77, R77, 0x64006400, RZ, 0xfc, !PT ;  /* 0x640064004d4d7812 */ /* 0x000fe200078efcff */
[----:B------:R-:W-:Y:S02]  /*d6f0*/  HADD2 R65, R82, -1040, -1040 ;  /* 0xe410e41052417430 */ /* 0x000fe40000000000 */
[----:B0-----:R-:W-:Y:S01]  /*d700*/  HFMA2 R81, R67, R44, R69 ;  /* 0x0000002c43517231 */ /* 0x001fe20000000045 */
[----:B------:R-:W-:-:S02]  /*d710*/  LOP3.LUT R69, R73, 0x64006400, RZ, 0xfc, !PT ;  /* 0x6400640049457812 */ /* 0x000fc400078efcff */
        /* <DEDUP_REMOVED lines=8> */
[----:B------:R-:W-:-:S02]  /*d7a0*/  SHF.R.U32.HI R33, RZ, 0xa, R37 ;  /* 0x0000000aff217819 */ /* 0x000fc40000011625 */
[----:B------:R-:W-:Y:S02]  /*d7b0*/  LOP3.LUT R70, R75, 0x64006400, RZ, 0xfc, !PT ;  /* 0x640064004b467812 */ /* 0x000fe400078efcff */
[----:B------:R-:W-:Y:S02]  /*d7c0*/  LOP3.LUT R37, R40, 0x80008, R79, 0xf8, !PT ;  /* 0x0008000828257812 */ /* 0x000fe400078ef84f */
[----:B------:R-:W-:Y:S02]  /*d7d0*/  LOP3.LUT R40, R41, 0x80008, R84, 0xf8, !PT ;  /* 0x0008000829287812 */ /* 0x000fe400078ef854 */
[----:B------:R-:W-:Y:S02]  /*d7e0*/  LOP3.LUT R41, R76, 0x64006400, RZ, 0xfc, !PT ;  /* 0x640064004c297812 */ /* 0x000fe400078efcff */
[----:B------:R-:W-:Y:S01]  /*d7f0*/  LOP3.LUT R75, R72, 0x64006400, RZ, 0xfc, !PT ;  /* 0x64006400484b7812 */ /* 0x000fe200078efcff */
[----:B------:R-:W-:Y:S01]  /*d800*/  HADD2 R70, R70, -1040, -1040 ;  /* 0xe410e41046467430 */ /* 0x000fe20000000000 */
[----:B------:R-:W-:Y:S01]  /*d810*/  LOP3.LUT R43, R74, 0x64006400, RZ, 0xfc, !PT ;  /* 0x640064004a2b7812 */ /* 0x000fe200078efcff */
[----:B------:R-:W-:Y:S01]  /*d820*/  HADD2 R44, R44, -1040, -1040 ;  /* 0xe410e4102c2c7430 */ /* 0x000fe20000000000 */
[----:B------:R-:W-:Y:S01]  /*d830*/  LOP3.LUT R79, R36, 0x64006400, RZ, 0xfc, !PT ;  /* 0x64006400244f7812 */ /* 0x000fe200078efcff */
[----:B------:R-:W-:-:S02]  /*d840*/  HFMA2 R80, R71, R45, R80 ;  /* 0x0000002d47507231 */ /* 0x000fc40000000050 */
        /* <DEDUP_REMOVED lines=8> */
[-C--:B------:R-:W-:Y:S01]  /*d8d0*/  HFMA2 R73, R43, R78.reuse.H0_H0, -48, -48 ;  /* 0xd200d2002b497431 */ /* 0x080fe2000004004e */
[----:B------:R-:W-:Y:S01]  /*d8e0*/  LOP3.LUT R35, R35, 0x1f001f, RZ, 0xc0, !PT ;  /* 0x001f001f23237812 */ /* 0x000fe200078ec0ff */
[----:B------:R-:W-:-:S02]  /*d8f0*/  HFMA2 R45, R79, R78.H0_H0, -48, -48 ;  /* 0xd200d2004f2d7431 */ /* 0x000fc4000004004e */
[-C--:B------:R-:W-:Y:S02]  /*d900*/  HFMA2 R80, R74, R46.reuse, R80 ;  /* 0x0000002e4a507231 */ /* 0x080fe40000000050 */
[-C--:B------:R-:W-:Y:S02]  /*d910*/  HFMA2 R81, R73, R46.reuse, R81 ;  /* 0x0000002e49517231 */ /* 0x080fe40000000051 */
[-C--:B------:R-:W-:Y:S02]  /*d920*/  HFMA2 R36, R72, R46.reuse, R36 ;  /* 0x0000002e48247231 */ /* 0x080fe40000000024 */
[----:B------:R-:W-:Y:S01]  /*d930*/  HFMA2 R82, R45, R46, R82 ;  /* 0x0000002e2d527231 */ /* 0x000fe20000000052 */
[----:B------:R-:W-:Y:S02]  /*d940*/  LOP3.LUT R77, R32, 0x64006400, RZ, 0xfc, !PT ;  /* 0x64006400204d7812 */ /* 0x000fe400078efcff */
[----:B------:R-:W-:Y:S02]  /*d950*/  LOP3.LUT R76, R33, 0x64006400, RZ, 0xfc, !PT ;  /* 0x64006400214c7812 */ /* 0x000fe400078efcff */
[----:B------:R-:W-:-:S02]  /*d960*/  LOP3.LUT R75, R34, 0x64006400, RZ, 0xfc, !PT ;  /* 0x64006400224b7812 */ /* 0x000fc400078efcff */
[----:B------:R-:W-:Y:S02]  /*d970*/  LOP3.LUT R46, R35, 0x64006400, RZ, 0xfc, !PT ;  /* 0x64006400232e7812 */ /* 0x000fe400078efcff */
[----:B------:R-:W0:Y:S01]  /*d980*/  LDS.128 R32, [UR4+0x30] ;  /* 0x00003004ff207984 */ /* 0x000e220008000c00 */
[----:B------:R-:W-:Y:S02]  /*d990*/  HADD2 R77, R77, -1040, -1040 ;  /* 0xe410e4104d4d7430 */ /* 0x000fe40000000000 */
[----:B------:R-:W-:Y:S02]  /*d9a0*/  HADD2 R75, R75, -1040, -1040 ;  /* 0xe410e4104b4b7430 */ /* 0x000fe40000000000 */
[----:B------:R-:W-:Y:S02]  /*d9b0*/  HADD2 R76, R76, -1040, -1040 ;  /* 0xe410e4104c4c7430 */ /* 0x000fe40000000000 */
[----:B------:R-:W-:Y:S02]  /*d9c0*/  HADD2 R46, R46, -1040, -1040 ;  /* 0xe410e4102e2e7430 */ /* 0x000fe40000000000 */
[----:B------:R-:W-:-:S02]  /*d9d0*/  HFMA2 R89, R77, R47, R80 ;  /* 0x0000002f4d597231 */ /* 0x000fc40000000050 */
[-C--:B------:R-:W-:Y:S02]  /*d9e0*/  HFMA2 R88, R76, R47.reuse, R81 ;  /* 0x0000002f4c587231 */ /* 0x080fe40000000051 */
[-C--:B------:R-:W-:Y:S02]  /*d9f0*/  HFMA2 R87, R75, R47.reuse, R36 ;  /* 0x0000002f4b577231 */ /* 0x080fe40000000024 */
[----:B------:R-:W-:Y:S01]  /*da00*/  HFMA2 R91, R46, R47, R82 ;  /* 0x0000002f2e5b7231 */ /* 0x000fe20000000052 */
        /* <DEDUP_REMOVED lines=8> */
[----:B------:R-:W-:Y:S02]  /*da90*/  SHF.R.U32.HI R30, RZ, 0xb, R30 ;  /* 0x0000000bff1e7819 */ /* 0x000fe4000001161e */
[----:B------:R-:W-:-:S02]  /*daa0*/  LOP3.LUT R82, R31, 0x3e003e0, RZ, 0xc0, !PT ;  /* 0x03e003e01f527812 */ /* 0x000fc400078ec0ff */
[----:B------:R-:W-:Y:S02]  /*dab0*/  LOP3.LUT R41, R29, 0x1f001f, RZ, 0xc0, !PT ;  /* 0x001f001f1d297812 */ /* 0x000fe400078ec0ff */
[----:B------:R-:W-:Y:S02]  /*dac0*/  LOP3.LUT R28, R37, 0x100010, R28, 0xf8, !PT ;  /* 0x00100010251c7812 */ /* 0x000fe400078ef81c */
[----:B------:R-:W-:Y:S02]  /*dad0*/  LOP3.LUT R30, R39, 0x100010, R30, 0xf8, !PT ;  /* 0x00100010271e7812 */ /* 0x000fe400078ef81e */
[----:B------:R-:W-:Y:S02]  /*dae0*/  LOP3.LUT R47, R47, 0x64006400, RZ, 0xfc, !PT ;  /* 0x640064002f2f7812 */ /* 0x000fe400078efcff */
[----:B------:R-:W-:Y:S02]  /*daf0*/  LOP3.LUT R79, R79, 0x64006400, RZ, 0xfc, !PT ;  /* 0x640064004f4f7812 */ /* 0x000fe400078efcff */
[----:B------:R-:W-:-:S02]  /*db00*/  LOP3.LUT R37, R81, 0x64006400, RZ, 0xfc, !PT ;  /* 0x6400640051257812 */ /* 0x000fc400078efcff */
[----:B------:R-:W-:Y:S02]  /*db10*/  LOP3.LUT R39, R82, 0x64006400, RZ, 0xfc, !PT ;  /* 0x6400640052277812 */ /* 0x000fe400078efcff */
[----:B------:R-:W-:Y:S02]  /*db20*/  LOP3.LUT R43, R31, 0x1f001f, RZ, 0xc0, !PT ;  /* 0x001f001f1f2b7812 */ /* 0x000fe400078ec0ff */
[--C-:B------:R-:W-:Y:S02]  /*db30*/  SHF.R.U32.HI R90, RZ, 0xa, R31.reuse ;  /* 0x0000000aff5a7819 */ /* 0x100fe4000001161f */
[----:B------:R-:W-:Y:S02]  /*db40*/  LOP3.LUT R84, R42, 0x64006400, RZ, 0xfc, !PT ;  /* 0x640064002a547812 */ /* 0x000fe400078efcff */
[----:B------:R-:W-:Y:S01]  /*db50*/  SHF.R.U32.HI R31, RZ, 0xb, R31 ;  /* 0x0000000bff1f7819 */ /* 0x000fe2000001161f */
[-C--:B------:R-:W-:Y:S01]  /*db60*/  HFMA2 R83, R47, R78.reuse.H0_H0, -48, -48 ;  /* 0xd200d2002f537431 */ /* 0x080fe2000004004e */
[----:B------:R-:W-:Y:S01]  /*db70*/  LOP3.LUT R82, R41, 0x64006400, RZ, 0xfc, !PT ;  /* 0x6400640029527812 */ /* 0x000fe200078efcff */
[-C--:B------:R-:W-:Y:S01]  /*db80*/  HFMA2 R81, R79, R78.reuse.H0_H0, -48, -48 ;  /* 0xd200d2004f517431 */ /* 0x080fe2000004004e */
[----:B------:R-:W-:Y:S01]  /*db90*/  LOP3.LUT R31, R40, 0x100010, R31, 0xf8, !PT ;  /* 0x00100010281f7812 */ /* 0x000fe200078ef81f */
[----:B------:R-:W-:-:S02]  /*dba0*/  HFMA2 R79, R37, R78.H0_H0, -48, -48 ;  /* 0xd200d200254f7431 */ /* 0x000fc4000004004e */
[----:B------:R-:W-:Y:S01]  /*dbb0*/  HFMA2 R47, R39, R78.H0_H0, -48, -48 ;  /* 0xd200d200272f7431 */ /* 0x000fe2000004004e */
[----:B------:R-:W-:Y:S01]  /*dbc0*/  LOP3.LUT R78, R43, 0x64006400, RZ, 0xfc, !PT ;  /* 0x640064002b4e7812 */ /* 0x000fe200078efcff */
[----:B------:R-:W-:Y:S01]  /*dbd0*/  HADD2 R84, R84, -1040, -1040 ;  /* 0xe410e41054547430 */ /* 0x000fe20000000000 */
[----:B------:R-:W1:Y:S01]  /*dbe0*/  LDS.128 R40, [UR4+0x80] ;  /* 0x00008004ff287984 */ /* 0x000e620008000c00 */
[----:B------:R-:W-:Y:S01]  /*dbf0*/  LOP3.LUT R80, R80, 0x64006400, RZ, 0xfc, !PT ;  /* 0x6400640050507812 */ /* 0x000fe200078efcff */
[----:B------:R-:W-:Y:S02]  /*dc00*/  HADD2 R82, R82, -1040, -1040 ;  /* 0xe410e41052527430 */ /* 0x000fe40000000000 */
[----:B------:R-:W-:Y:S02]  /*dc10*/  HADD2 R78, R78, -1040, -1040 ;  /* 0xe410e4104e4e7430 */ /* 0x000fe40000000000 */
[-C--:B0-----:R-:W-:Y:S02]  /*dc20*/  HFMA2 R89, R84, R32.reuse, R89 ;  /* 0x0000002054597231 */ /* 0x081fe40000000059 */
[----:B------:R-:W-:Y:S01]  /*dc30*/  HFMA2 R88, R82, R32, R88 ;  /* 0x0000002052587231 */ /* 0x000fe20000000058 */
[----:B------:R-:W-:Y:S01]  /*dc40*/  LOP3.LUT R36, R36, 0x1f001f, RZ, 0xc0, !PT ;  /* 0x001f001f24247812 */ /* 0x000fe200078ec0ff */
[----:B------:R-:W-:-:S02]  /*dc50*/  HADD2 R80, R80, -1040, -1040 ;  /* 0xe410e41050507430 */ /* 0x000fc40000000000 */
[-C--:B------:R-:W-:Y:S02]  /*dc60*/  HFMA2 R37, R78, R32.reuse, R91 ;  /* 0x000000204e257231 */ /* 0x080fe4000000005b */
[-C--:B------:R-:W-:Y:S01]  /*dc70*/  HFMA2 R91, R81, R33.reuse, R88 ;  /* 0x00000021515b7231 */ /* 0x080fe20000000058 */
[----:B------:R-:W-:Y:S01]  /*dc80*/  LOP3.LUT R88, R36, 0x64006400, RZ, 0xfc, !PT ;  /* 0x6400640024587812 */ /* 0x000fe200078efcff */
[----:B------:R-:W-:Y:S02]  /*dc90*/  HFMA2 R87, R80, R32, R87 ;  /* 0x0000002050577231 */ /* 0x000fe40000000057 */
[----:B------:R-:W-:Y:S02]  /*dca0*/  HFMA2 R32, R83, R33, R89 ;  /* 0x0000002153207231 */ /* 0x000fe40000000059 */
[----:B------:R-:W-:Y:S01]  /*dcb0*/  HADD2 R88, R88, -1040, -1040 ;  /* 0xe410e41058587430 */ /* 0x000fe20000000000 */
[----:B------:R-:W-:Y:S02]  /*dcc0*/  LOP3.LUT R92, R28, 0x64006400, RZ, 0xfc, !PT ;  /* 0x640064001c5c7812 */ /* 0x000fe400078efcff */
[----:B------:R-:W-:Y:S01]  /*dcd0*/  SHF.R.U32.HI R85, RZ, 0xa, R29 ;  /* 0x0000000aff557819 */ /* 0x000fe2000001161d */
[----:B------:R-:W-:-:S02]  /*dce0*/  HFMA2 R32, R88, R34, R32 ;  /* 0x0000002258207231 */ /* 0x000fc40000000020 */
[----:B------:R-:W-:Y:S01]  /*dcf0*/  HADD2 R92, R92, -1040, -1040 ;  /* 0xe410e4105c5c7430 */ /* 0x000fe20000000000 */
[----:B------:R-:W-:Y:S02]  /*dd00*/  LOP3.LUT R86, R86, 0x1f001f, RZ, 0xc0, !PT ;  /* 0x001f001f56567812 */ /* 0x000fe400078ec0ff */
[----:B------:R-:W-:Y:S02]  /*dd10*/  LOP3.LUT R85, R85, 0x1f001f, RZ, 0xc0, !PT ;  /* 0x001f001f55557812 */ /* 0x000fe400078ec0ff */
[----:B------:R-:W-:Y:S02]  /*dd20*/  SHF.R.U32.HI R29, RZ, 0xb, R29 ;  /* 0x0000000bff1d7819 */ /* 0x000fe4000001161d */
[----:B------:R-:W-:Y:S01]  /*dd30*/  LOP3.LUT R90, R90, 0x1f001f, RZ, 0xc0, !PT ;  /* 0x001f001f5a5a7812 */ /* 0x000fe200078ec0ff */
[----:B------:R-:W-:Y:S01]  /*dd40*/  HFMA2 R32, R92, R35, R32 ;  /* 0x000000235c207231 */ /* 0x000fe20000000020 */
[----:B------:R-:W-:Y:S01]  /*dd50*/  LOP3.LUT R86, R86, 0x64006400, RZ, 0xfc, !PT ;  /* 0x6400640056567812 */ /* 0x000fe200078efcff */
[-C--:B------:R-:W-:Y:S01]  /*dd60*/  HFMA2 R89, R79, R33.reuse, R87 ;  /* 0x000000214f597231 */ /* 0x080fe20000000057 */
[----:B------:R-:W-:Y:S01]  /*dd70*/  LOP3.LUT R85, R85, 0x64006400, RZ, 0xfc, !PT ;  /* 0x6400640055557812 */ /* 0x000fe200078efcff */
[----:B------:R-:W-:Y:S01]  /*dd80*/  HFMA2 R33, R47, R33, R37 ;  /* 0x000000212f217231 */ /* 0x000fe20000000025 */
[----:B------:R-:W-:-:S02]  /*dd90*/  LOP3.LUT R29, R38, 0x100010, R29, 0xf8, !PT ;  /* 0x00100010261d7812 */ /* 0x000fc400078ef81d */
[----:B------:R-:W-:Y:S01]  /*dda0*/  LOP3.LUT R90, R90, 0x64006400, RZ, 0xfc, !PT ;  /* 0x640064005a5a7812 */ /* 0x000fe200078efcff */
[----:B------:R-:W0:Y:S01]  /*ddb0*/  LDS.128 R36, [UR4+0x90] ;  /* 0x00009004ff247984 */ /* 0x000e220008000c00 */
[----:B------:R-:W-:Y:S02]  /*ddc0*/  HADD2 R86, R86, -1040, -1040 ;  /* 0xe410e41056567430 */ /* 0x000fe40000000000 */
[----:B------:R-:W-:Y:S02]  /*ddd0*/  HADD2 R87, R85, -1040, -1040 ;  /* 0xe410e41055577430 */ /* 0x000fe40000000000 */
[----:B------:R-:W-:Y:S02]  /*dde0*/  HADD2 R85, R90, -1040, -1040 ;  /* 0xe410e4105a557430 */ /* 0x000fe40000000000 */
[-C--:B------:R-:W-:Y:S02]  /*ddf0*/  HFMA2 R93, R87, R34.reuse, R91 ;  /* 0x00000022575d7231 */ /* 0x080fe4000000005b */
[-C--:B------:R-:W-:Y:S01]  /*de00*/  HFMA2 R94, R86, R34.reuse, R89 ;  /* 0x00000022565e7231 */ /* 0x080fe20000000059 */
[----:B------:R-:W-:Y:S01]  /*de10*/  LOP3.LUT R91, R29, 0x64006400, RZ, 0xfc, !PT ;  /* 0x640064001d5b7812 */ /* 0x000fe200078efcff */
[----:B------:R-:W-:Y:S01]  /*de20*/  HADD2 R96, R32.H0_H0, R32.H1_H1 ;  /* 0x3000002020607230 */ /* 0x000fe20000000800 */
[----:B------:R-:W-:Y:S01]  /*de30*/  LOP3.LUT R89, R31, 0x64006400, RZ, 0xfc, !PT ;  /* 0x640064001f597812 */ /* 0x000fe200078efcff */
[----:B------:R-:W-:-:S02]  /*de40*/  HFMA2 R33, R85, R34, R33 ;  /* 0x0000002255217231 */ /* 0x000fc40000000021 */
[-C--:B-1----:R-:W-:Y:S02]  /*de50*/  HFMA2 R32, R64, R40.reuse, RZ ;  /* 0x0000002840207231 */ /* 0x082fe400000000ff */
[----:B------:R-:W-:Y:S02]  /*de60*/  HFMA2 R34, R54, R40, RZ ;  /* 0x0000002836227231 */ /* 0x000fe400000000ff */
[----:B------:R-:W-:Y:S02]  /*de70*/  HADD2 R91, R91, -1040, -1040 ;  /* 0xe410e4105b5b7430 */ /* 0x000fe40000000000 */
[----:B------:R-:W-:Y:S02]  /*de80*/  HADD2 R89, R89, -1040, -1040 ;  /* 0xe410e41059597430 */ /* 0x000fe40000000000 */
[----:B------:R-:W-:Y:S02]  /*de90*/  HFMA2 R93, R91, R35, R93 ;  /* 0x000000235b5d7231 */ /* 0x000fe4000000005d */
[----:B------:R-:W-:-:S02]  /*dea0*/  HFMA2 R32, R57, R41, R32 ;  /* 0x0000002939207231 */ /* 0x000fc40000000020 */
[----:B------:R-:W-:Y:S02]  /*deb0*/  HFMA2 R33, R89, R35, R33 ;  /* 0x0000002359217231 */ /* 0x000fe40000000021 */
[----:B------:R-:W-:Y:S01]  /*dec0*/  HFMA2 R34, R53, R41, R34 ;  /* 0x0000002935227231 */ /* 0x000fe20000000022 */
[----:B------:R-:W-:Y:S01]  /*ded0*/  LOP3.LUT R90, R30, 0x64006400, RZ, 0xfc, !PT ;  /* 0x640064001e5a7812 */ /* 0x000fe200078efcff */
[----:B------:R-:W-:Y:S01]  /*dee0*/  HADD2 R95, R93.H0_H0, R93.H1_H1 ;  /* 0x3000005d5d5f7230 */ /* 0x000fe20000000800 */
[----:B------:R-:W1:Y:S01]  /*def0*/  LDS.128 R28, [UR4+0xa0] ;  /* 0x0000a004ff1c7984 */ /* 0x000e620008000c00 */
[----:B------:R-:W-:Y:S02]  /*df00*/  HADD2 R93, R33.H0_H0, R33.H1_H1 ;  /* 0x30000021215d7230 */ /* 0x000fe40000000800 */
[----:B------:R-:W-:Y:S02]  /*df10*/  HFMA2 R33, R63, R40, RZ.H0_H0 ;  /* 0x000000283f217231 */ /* 0x000fe400000400ff */
[----:B------:R-:W-:-:S02]  /*df20*/  HFMA2 R32, R58, R42, R32 ;  /* 0x0000002a3a207231 */ /* 0x000fc40000000020 */
[----:B------:R-:W-:Y:S02]  /*df30*/  HFMA2 R40, R52, R40, RZ.H0_H0 ;  /* 0x0000002834287231 */ /* 0x000fe400000400ff */
[----:B------:R-:W-:Y:S02]  /*df40*/  HFMA2 R34, R0, R42, R34 ;  /* 0x0000002a00227231 */ /* 0x000fe40000000022 */
[----:B------:R-:W-:Y:S02]  /*df50*/  HADD2 R90, R90, -1040, -1040 ;  /* 0xe410e4105a5a7430 */ /* 0x000fe40000000000 */
[-C--:B------:R-:W-:Y:S02]  /*df60*/  HFMA2 R40, R51, R41.reuse, R40 ;  /* 0x0000002933287231 */ /* 0x080fe40000000028 */
[----:B------:R-:W-:Y:S02]  /*df70*/  HFMA2 R33, R56, R41, R33 ;  /* 0x0000002938217231 */ /* 0x000fe40000000021 */
[----:B------:R-:W-:-:S02]  /*df80*/  HFMA2 R94, R90, R35, R94 ;  /* 0x000000235a5e7231 */ /* 0x000fc4000000005e */
[-C--:B------:R-:W-:Y:S02]  /*df90*/  HFMA2 R35, R22, R42.reuse, R40 ;  /* 0x0000002a16237231 */ /* 0x080fe40000000028 */
[-C--:B------:R-:W-:Y:S02]  /*dfa0*/  HFMA2 R40, R21, R43.reuse, R32 ;  /* 0x0000002b15287231 */ /* 0x080fe40000000020 */
[----:B------:R-:W-:Y:S02]  /*dfb0*/  HFMA2 R33, R55, R42, R33 ;  /* 0x0000002a37217231 */ /* 0x000fe40000000021 */
[----:B------:R-:W-:Y:S02]  /*dfc0*/  HFMA2 R42, R19, R43, R34 ;  /* 0x0000002b132a7231 */ /* 0x000fe40000000022 */
[-C--:B0-----:R-:W-:Y:S02]  /*dfd0*/  HFMA2 R40, R17, R36.reuse, R40 ;  /* 0x0000002411287231 */ /* 0x081fe40000000028 */
[----:B------:R-:W-:-:S02]  /*dfe0*/  HFMA2 R42, R3, R36, R42 ;  /* 0x00000024032a7231 */ /* 0x000fc4000000002a */
[-C--:B------:R-:W-:Y:S02]  /*dff0*/  HFMA2 R40, R26, R37.reuse, R40 ;  /* 0x000000251a287231 */ /* 0x080fe40000000028 */
[----:B------:R-:W-:Y:S02]  /*e000*/  HFMA2 R42, R24, R37, R42 ;  /* 0x00000025182a7231 */ /* 0x000fe4000000002a */
[-C--:B------:R-:W-:Y:S02]  /*e010*/  HFMA2 R40, R50, R38.reuse, R40 ;  /* 0x0000002632287231 */ /* 0x080fe40000000028 */
[----:B------:R-:W-:Y:S02]  /*e020*/  HFMA2 R42, R48, R38, R42 ;  /* 0x00000026302a7231 */ /* 0x000fe4000000002a */
[-C--:B------:R-:W-:Y:S02]  /*e030*/  HFMA2 R41, R20, R43.reuse, R33 ;  /* 0x0000002b14297231 */ /* 0x080fe40000000021 */
[----:B------:R-:W-:-:S02]  /*e040*/  HFMA2 R43, R18, R43, R35 ;  /* 0x0000002b122b7231 */ /* 0x000fc40000000023 */
[----:B------:R-:W0:Y:S01]  /*e050*/  LDS.128 R32, [UR4+0xb0] ;  /* 0x0000b004ff207984 */ /* 0x000e220008000c00 */
[-C--:B------:R-:W-:Y:S02]  /*e060*/  HFMA2 R40, R62, R39.reuse, R40 ;  /* 0x000000273e287231 */ /* 0x080fe40000000028 */
        /* <DEDUP_REMOVED lines=13> */
[----:B------:R-:W1:Y:S01]  /*e140*/  LDS.128 R36, [UR4+0x100] ;  /* 0x00010004ff247984 */ /* 0x000e620008000c00 */
        /* <DEDUP_REMOVED lines=12> */
[-C--:B0-----:R-:W-:Y:S02]  /*e210*/  HFMA2 R41, R82, R32.reuse, R41 ;  /* 0x0000002052297231 */ /* 0x081fe40000000029 */
[-C--:B------:R-:W-:Y:S01]  /*e220*/  HFMA2 R42, R84, R32.reuse, R42 ;  /* 0x00000020542a7231 */ /* 0x080fe2000000002a */
[----:B------:R-:W0:Y:S01]  /*e230*/  LDS.128 R28, [UR4+0x110] ;  /* 0x00011004ff1c7984 */ /* 0x000e220008000c00 */
[-C--:B------:R-:W-:Y:S02]  /*e240*/  HFMA2 R40, R80, R32.reuse, R40 ;  /* 0x0000002050287231 */ /* 0x080fe40000000028 */
[----:B------:R-:W-:-:S04]  /*e250*/  HFMA2 R32, R78, R32, R43 ;  /* 0x000000204e207231 */ /* 0x000fc8000000002b */
        /* <DEDUP_REMOVED lines=8> */
[----:B------:R-:W-:Y:S02]  /*e2e0*/  HADD2 R97, R32.H0_H0, R32.H1_H1 ;  /* 0x3000002020617230 */ /* 0x000fe40000000800 */
[----:B-1----:R-:W-:Y:S02]  /*e2f0*/  HFMA2 R32, R64, R36, RZ ;  /* 0x0000002440207231 */ /* 0x002fe400000000ff */
[----:B------:R-:W-:Y:S02]  /*e300*/  HFMA2 R43, R86, R34, R43 ;  /* 0x00000022562b7231 */ /* 0x000fe4000000002b */
[----:B------:R-:W-:-:S02]  /*e310*/  HFMA2 R34, R54, R36, RZ ;  /* 0x0000002436227231 */ /* 0x000fc400000000ff */
[-C--:B------:R-:W-:Y:S02]  /*e320*/  HFMA2 R32, R57, R37.reuse, R32 ;  /* 0x0000002539207231 */ /* 0x080fe40000000020 */
[-C--:B------:R-:W-:Y:S02]  /*e330*/  HFMA2 R34, R53, R37.reuse, R34 ;  /* 0x0000002535227231 */ /* 0x080fe40000000022 */
[-C--:B------:R-:W-:Y:S02]  /*e340*/  HFMA2 R33, R63, R36.reuse, RZ.H0_H0 ;  /* 0x000000243f217231 */ /* 0x080fe400000400ff */
[----:B------:R-:W-:Y:S02]  /*e350*/  HFMA2 R36, R52, R36, RZ.H0_H0 ;  /* 0x0000002434247231 */ /* 0x000fe400000400ff */
[-C--:B------:R-:W-:Y:S01]  /*e360*/  HFMA2 R32, R58, R38.reuse, R32 ;  /* 0x000000263a207231 */ /* 0x080fe20000000020 */
[----:B------:R-:W-:Y:S01]  /*e370*/  @!P0 PRMT R110, R98, 0x7610, R110 ;  /* 0x00007610626e8816 */ /* 0x000fe2000000006e */
[----:B------:R-:W-:Y:S01]  /*e380*/  HFMA2 R33, R56, R37, R33 ;  /* 0x0000002538217231 */ /* 0x000fe20000000021 */
[----:B------:R-:W-:Y:S01]  /*e390*/  @!P0 PRMT R105, R99, 0x7610, R105 ;  /* 0x0000761063698816 */ /* 0x000fe20000000069 */
[----:B------:R-:W-:-:S02]  /*e3a0*/  HFMA2 R101, R0, R38, R34 ;  /* 0x0000002600657231 */ /* 0x000fc40000000022 */
[----:B------:R-:W-:Y:S01]  /*e3b0*/  HFMA2 R36, R51, R37, R36 ;  /* 0x0000002533247231 */ /* 0x000fe20000000024 */
[----:B------:R-:W-:Y:S01]  /*e3c0*/  @!P0 PRMT R110, R110, 0x7610, R98 ;  /* 0x000076106e6e8816 */ /* 0x000fe20000000062 */
[-C--:B------:R-:W-:Y:S01]  /*e3d0*/  HFMA2 R33, R55, R38.reuse, R33 ;  /* 0x0000002637217231 */ /* 0x080fe20000000021 */
[----:B------:R-:W-:Y:S01]  /*e3e0*/  @!P0 PRMT R105, R105, 0x7610, R99 ;  /* 0x0000761069698816 */ /* 0x000fe20000000063 */
[-C--:B------:R-:W-:Y:S02]  /*e3f0*/  HFMA2 R100, R92, R35.reuse, R42 ;  /* 0x000000235c647231 */ /* 0x080fe4000000002a */
[-C--:B------:R-:W-:Y:S02]  /*e400*/  HFMA2 R99, R91, R35.reuse, R41 ;  /* 0x000000235b637231 */ /* 0x080fe40000000029 */
[----:B------:R-:W-:Y:S02]  /*e410*/  HFMA2 R98, R90, R35, R43 ;  /* 0x000000235a627231 */ /* 0x000fe4000000002b */
[----:B------:R-:W-:Y:S01]  /*e420*/  HFMA2 R38, R22, R38, R36 ;  /* 0x0000002616267231 */ /* 0x000fe20000000024 */
[----:B------:R-:W1:Y:S01]  /*e430*/  LDS.128 R40, [UR4+0x120] ;  /* 0x00012004ff287984 */ /* 0x000e620008000c00 */
[----:B------:R-:W-:-:S02]  /*e440*/  HFMA2 R36, R21, R39, R32 ;  /* 0x0000002715247231 */ /* 0x000fc40000000020 */
[-C--:B------:R-:W-:Y:S02]  /*e450*/  HFMA2 R101, R19, R39.reuse, R101 ;  /* 0x0000002713657231 */ /* 0x080fe40000000065 */
[-C--:B0-----:R-:W-:Y:S02]  /*e460*/  HFMA2 R36, R17, R28.reuse, R36 ;  /* 0x0000001c11247231 */ /* 0x081fe40000000024 */
[----:B------:R-:W-:Y:S02]  /*e470*/  HFMA2 R101, R3, R28, R101 ;  /* 0x0000001c03657231 */ /* 0x000fe40000000065 */
[-C--:B------:R-:W-:Y:S02]  /*e480*/  HFMA2 R37, R20, R39.reuse, R33 ;  /* 0x0000002714257231 */ /* 0x080fe40000000021 */
[----:B------:R-:W-:Y:S01]  /*e490*/  HFMA2 R38, R18, R39, R38 ;  /* 0x0000002712267231 */ /* 0x000fe20000000026 */
[----:B------:R-:W0:Y:S01]  /*e4a0*/  LDS.128 R32, [UR4+0x130] ;  /* 0x00013004ff207984 */ /* 0x000e220008000c00 */
        /* <DEDUP_REMOVED lines=14> */
[----:B------:R-:W2:Y:S01]  /*e590*/  LDS.128 R28, [UR4+0x180] ;  /* 0x00018004ff1c7984 */ /* 0x000ea20008000c00 */
[-C--:B-1----:R-:W-:Y:S02]  /*e5a0*/  HFMA2 R38, R68, R40.reuse, R36 ;  /* 0x0000002844267231 */ /* 0x082fe40000000024 */
        /* <DEDUP_REMOVED lines=15> */
[----:B0-----:R-:W-:-:S02]  /*e6a0*/  HFMA2 R41, R82, R32, R41 ;  /* 0x0000002052297231 */ /* 0x001fc40000000029 */
        /* <DEDUP_REMOVED lines=8> */
[----:B--2---:R-:W-:Y:S02]  /*e730*/  HFMA2 R40, R64, R28, RZ ;  /* 0x0000001c40287231 */ /* 0x004fe400000000ff */
[----:B------:R-:W-:Y:S02]  /*e740*/  HFMA2 R41, R91, R35, R41 ;  /* 0x000000235b297231 */ /* 0x000fe40000000029 */
[-C--:B------:R-:W-:Y:S02]  /*e750*/  HFMA2 R42, R88, R34.reuse, R42 ;  /* 0x00000022582a7231 */ /* 0x080fe4000000002a */
[----:B------:R-:W-:Y:S02]  /*e760*/  HFMA2 R43, R86, R34, R43 ;  /* 0x00000022562b7231 */ /* 0x000fe4000000002b */
[----:B------:R-:W-:-:S02]  /*e770*/  HADD2 R103, R41.H0_H0, R41.H1_H1 ;  /* 0x3000002929677230 */ /* 0x000fc40000000800 */
[----:B------:R-:W-:Y:S02]  /*e780*/  HFMA2 R41, R54, R28, RZ ;  /* 0x0000001c36297231 */ /* 0x000fe400000000ff */
        /* <DEDUP_REMOVED lines=8> */
[----:B------:R-:W-:Y:S02]  /*e810*/  HADD2 R104, R42.H0_H0, R42.H1_H1 ;  /* 0x3000002a2a687230 */ /* 0x000fe40000000800 */
[----:B------:R-:W-:Y:S02]  /*e820*/  HADD2 R102, R43.H0_H0, R43.H1_H1 ;  /* 0x3000002b2b667230 */ /* 0x000fe40000000800 */
[----:B------:R-:W-:-:S02]  /*e830*/  HFMA2 R41, R0, R30, R41 ;  /* 0x0000001e00297231 */ /* 0x000fc40000000029 */
[-C--:B------:R-:W-:Y:S02]  /*e840*/  HFMA2 R43, R63, R28.reuse, RZ.H0_H0 ;  /* 0x0000001c3f2b7231 */ /* 0x080fe400000400ff */
[----:B------:R-:W-:Y:S02]  /*e850*/  HFMA2 R40, R21, R31, R40 ;  /* 0x0000001f15287231 */ /* 0x000fe40000000028 */
[----:B------:R-:W-:Y:S02]  /*e860*/  HADD2 R101, R32.H0_H0, R32.H1_H1 ;  /* 0x3000002020657230 */ /* 0x000fe40000000800 */
[----:B------:R-:W-:Y:S01]  /*e870*/  HFMA2 R42, R52, R28, RZ.H0_H0 ;  /* 0x0000001c342a7231 */ /* 0x000fe200000400ff */
[----:B------:R-:W1:Y:S01]  /*e880*/  LDS.128 R32, [UR4+0x1a0] ;  /* 0x0001a004ff207984 */ /* 0x000e620008000c00 */
[-C--:B------:R-:W-:Y:S02]  /*e890*/  HFMA2 R28, R56, R29.reuse, R43 ;  /* 0x0000001d381c7231 */ /* 0x080fe4000000002b */
[----:B------:R-:W-:-:S02]  /*e8a0*/  HFMA2 R42, R51, R29, R42 ;  /* 0x0000001d332a7231 */ /* 0x000fc4000000002a */
[-C--:B------:R-:W-:Y:S02]  /*e8b0*/  HFMA2 R41, R19, R31.reuse, R41 ;  /* 0x0000001f13297231 */ /* 0x080fe40000000029 */
[----:B------:R-:W-:Y:S02]  /*e8c0*/  HFMA2 R28, R55, R30, R28 ;  /* 0x0000001e371c7231 */ /* 0x000fe4000000001c */
[----:B0-----:R-:W-:Y:S02]  /*e8d0*/  HFMA2 R43, R17, R36, R40 ;  /* 0x00000024112b7231 */ /* 0x001fe40000000028 */
[----:B------:R-:W-:Y:S02]  /*e8e0*/  HFMA2 R42, R22, R30, R42 ;  /* 0x0000001e162a7231 */ /* 0x000fe4000000002a */
[-C--:B------:R-:W-:Y:S02]  /*e8f0*/  HFMA2 R28, R20, R31.reuse, R28 ;  /* 0x0000001f141c7231 */ /* 0x080fe4000000001c */
        /* <DEDUP_REMOVED lines=15> */
[----:B------:R-:W-:Y:S01]  /*e9f0*/  @!P0 MOV R122, R124 ;  /* 0x0000007c007a8202 */ /* 0x000fe20000000f00 */
[-C--:B------:R-:W-:Y:S02]  /*ea00*/  HFMA2 R42, R61, R39.reuse, R42 ;  /* 0x000000273d2a7231 */ /* 0x080fe4000000002a */
[-C--:B-1----:R-:W-:Y:S02]  /*ea10*/  HFMA2 R36, R68, R32.reuse, R36 ;  /* 0x0000002044247231 */ /* 0x082fe40000000024 */
[----:B------:R-:W-:Y:S01]  /*ea20*/  HFMA2 R38, R59, R39, R38 ;  /* 0x000000273b267231 */ /* 0x000fe20000000026 */
[----:B------:R1:W2:Y:S01]  /*ea30*/  @!P0 LDG.E.U16.CONSTANT R131, desc[UR8][R122.64] ;  /* 0x000000087a838981 */ /* 0x0002a2000c1e9500 */
[-C--:B------:R-:W-:Y:S02]  /*ea40*/  HFMA2 R40, R67, R32.reuse, R42 ;  /* 0x0000002043287231 */ /* 0x080fe4000000002a */
[----:B------:R-:W-:-:S02]  /*ea50*/  HFMA2 R41, R66, R32, R41 ;  /* 0x0000002042297231 */ /* 0x000fc40000000029 */
[----:B------:R-:W-:Y:S02]  /*ea60*/  HFMA2 R42, R65, R32, R38 ;  /* 0x00000020412a7231 */ /* 0x000fe40000000026 */
[-C--:B------:R-:W-:Y:S02]  /*ea70*/  HFMA2 R32, R71, R33.reuse, R36 ;  /* 0x0000002147207231 */ /* 0x080fe40000000024 */
[----:B------:R-:W3:Y:S01]  /*ea80*/  LDS.128 R36, [UR4+0x200] ;  /* 0x00020004ff247984 */ /* 0x000ee20008000c00 */
        /* <DEDUP_REMOVED lines=20> */
[----:B------:R-:W-:Y:S02]  /*ebd0*/  HFMA2 R28, R88, R30, R28 ;  /* 0x0000001e581c7231 */ /* 0x000fe4000000001c */
[----:B---3--:R-:W-:Y:S02]  /*ebe0*/  HFMA2 R41, R64, R36, RZ ;  /* 0x0000002440297231 */ /* 0x008fe400000000ff */
[----:B------:R-:W-:-:S02]  /*ebf0*/  HFMA2 R28, R92, R31, R28 ;  /* 0x0000001f5c1c7231 */ /* 0x000fc4000000001c */
[-C--:B------:R-:W-:Y:S02]  /*ec00*/  HFMA2 R40, R87, R30.reuse, R40 ;  /* 0x0000001e57287231 */ /* 0x080fe40000000028 */
[----:B------:R-:W-:Y:S02]  /*ec10*/  HFMA2 R29, R85, R30, R29 ;  /* 0x0000001e551d7231 */ /* 0x000fe4000000001d */
[----:B------:R-:W-:Y:S02]  /*ec20*/  HFMA2 R41, R57, R37, R41 ;  /* 0x0000002539297231 */ /* 0x000fe40000000029 */
[-C--:B------:R-:W-:Y:S02]  /*ec30*/  HFMA2 R40, R91, R31.reuse, R40 ;  /* 0x0000001f5b287231 */ /* 0x080fe40000000028 */
[----:B------:R-:W-:Y:S02]  /*ec40*/  HFMA2 R29, R89, R31, R29 ;  /* 0x0000001f591d7231 */ /* 0x000fe4000000001d */
[----:B------:R-:W-:-:S02]  /*ec50*/  HADD2 R106, R28.H0_H0, R28.H1_H1 ;  /* 0x3000001c1c6a7230 */ /* 0x000fc40000000800 */
[----:B------:R-:W-:Y:S02]  /*ec60*/  HFMA2 R28, R54, R36, RZ ;  /* 0x00000024361c7231 */ /* 0x000fe400000000ff */
[----:B------:R-:W-:Y:S02]  /*ec70*/  HADD2 R107, R40.H0_H0, R40.H1_H1 ;  /* 0x30000028286b7230 */ /* 0x000fe40000000800 */
[----:B------:R-:W-:Y:S02]  /*ec80*/  HADD2 R109, R29.H0_H0, R29.H1_H1 ;  /* 0x3000001d1d6d7230 */ /* 0x000fe40000000800 */
[----:B------:R-:W-:Y:S02]  /*ec90*/  HFMA2 R43, R86, R30, R43 ;  /* 0x0000001e562b7231 */ /* 0x000fe4000000002b */
[-C--:B------:R-:W-:Y:S02]  /*eca0*/  HFMA2 R40, R63, R36.reuse, RZ.H0_H0 ;  /* 0x000000243f287231 */ /* 0x080fe400000400ff */
[----:B------:R-:W-:-:S02]  /*ecb0*/  HFMA2 R29, R52, R36, RZ.H0_H0 ;  /* 0x00000024341d7231 */ /* 0x000fc400000400ff */
[-C--:B------:R-:W-:Y:S02]  /*ecc0*/  HFMA2 R36, R53, R37.reuse, R28 ;  /* 0x0000002535247231 */ /* 0x080fe4000000001c */
[-C--:B------:R-:W-:Y:S02]  /*ecd0*/  HFMA2 R41, R58, R38.reuse, R41 ;  /* 0x000000263a297231 */ /* 0x080fe40000000029 */
[----:B------:R-:W-:Y:S02]  /*ece0*/  HFMA2 R40, R56, R37, R40 ;  /* 0x0000002538287231 */ /* 0x000fe40000000028 */
[----:B------:R-:W-:Y:S02]  /*ecf0*/  HFMA2 R43, R90, R31, R43 ;  /* 0x0000001f5a2b7231 */ /* 0x000fe4000000002b */
[----:B------:R-:W-:Y:S02]  /*ed00*/  HFMA2 R37, R51, R37, R29 ;  /* 0x0000002533257231 */ /* 0x000fe4000000001d */
[----:B------:R-:W3:Y:S01]  /*ed10*/  LDS.128 R28, [UR4+0x220] ;  /* 0x00022004ff1c7984 */ /* 0x000ee20008000c00 */
[----:B------:R-:W-:-:S02]  /*ed20*/  HFMA2 R36, R0, R38, R36 ;  /* 0x0000002600247231 */ /* 0x000fc40000000024 */
[-C--:B------:R-:W-:Y:S02]  /*ed30*/  HFMA2 R41, R21, R39.reuse, R41 ;  /* 0x0000002715297231 */ /* 0x080fe40000000029 */
[----:B------:R-:W-:Y:S02]  /*ed40*/  HFMA2 R36, R19, R39, R36 ;  /* 0x0000002713247231 */ /* 0x000fe40000000024 */
[----:B0-----:R-:W-:Y:S02]  /*ed50*/  HFMA2 R41, R17, R32, R41 ;  /* 0x0000002011297231 */ /* 0x001fe40000000029 */
        /* <DEDUP_REMOVED lines=16> */
[----:B------:R-:W0:Y:S01]  /*ee60*/  LDS.128 R36, [UR4+0x230] ;  /* 0x00023004ff247984 */ /* 0x000e220008000c00 */
[-C--:B------:R-:W-:Y:S02]  /*ee70*/  HFMA2 R32, R60, R35.reuse, R32 ;  /* 0x000000233c207231 */ /* 0x080fe40000000020 */
[-C--:B---3--:R-:W-:Y:S02]  /*ee80*/  HFMA2 R34, R68, R28.reuse, R34 ;  /* 0x0000001c44227231 */ /* 0x088fe40000000022 */
        /* <DEDUP_REMOVED lines=10> */
[----:B------:R-:W3:Y:S01]  /*ef30*/  LDS.128 R32, [UR4+0x280] ;  /* 0x00028004ff207984 */ /* 0x000ee20008000c00 */
[----:B------:R-:W-:-:S04]  /*ef40*/  HFMA2 R29, R45, R30, R29 ;  /* 0x0000001e2d1d7231 */ /* 0x000fc8000000001d */
[----:B------:R-:W-:Y:S02]  /*ef50*/  HFMA2 R29, R46, R31, R29 ;  /* 0x0000001f2e1d7231 */ /* 0x000fe4000000001d */
[-C--:B------:R-:W-:Y:S02]  /*ef60*/  HFMA2 R40, R72, R30.reuse, R40 ;  /* 0x0000001e48287231 */ /* 0x080fe40000000028 */
[----:B------:R-:W-:Y:S02]  /*ef70*/  HFMA2 R28, R73, R30, R28 ;  /* 0x0000001e491c7231 */ /* 0x000fe4000000001c */
[----:B0-----:R-:W-:-:S04]  /*ef80*/  HFMA2 R29, R78, R36, R29 ;  /* 0x000000244e1d7231 */ /* 0x001fc8000000001d */
[----:B------:R-:W-:Y:S02]  /*ef90*/  HFMA2 R29, R47, R37, R29 ;  /* 0x000000252f1d7231 */ /* 0x000fe4000000001d */
[-C--:B------:R-:W-:Y:S02]  /*efa0*/  HFMA2 R42, R77, R31.reuse, R41 ;  /* 0x0000001f4d2a7231 */ /* 0x080fe40000000029 */
[-C--:B------:R-:W-:Y:S02]  /*efb0*/  HFMA2 R41, R76, R31.reuse, R28 ;  /* 0x0000001f4c297231 */ /* 0x080fe4000000001c */
[----:B------:R-:W-:Y:S02]  /*efc0*/  HFMA2 R40, R75, R31, R40 ;  /* 0x0000001f4b287231 */ /* 0x000fe40000000028 */
[----:B-1----:R-:W-:Y:S02]  /*efd0*/  HFMA2 R122, R85, R38, R29 ;  /* 0x00000026557a7231 */ /* 0x002fe4000000001d */
[----:B------:R-:W0:Y:S01]  /*efe0*/  LDS.128 R28, [UR4+0x290] ;  /* 0x00029004ff1c7984 */ /* 0x000e220008000c00 */
[----:B------:R-:W-:-:S02]  /*eff0*/  HFMA2 R42, R84, R36, R42 ;  /* 0x00000024542a7231 */ /* 0x000fc4000000002a */
[----:B------:R-:W-:Y:S02]  /*f000*/  HFMA2 R40, R80, R36, R40 ;  /* 0x0000002450287231 */ /* 0x000fe40000000028 */
[----:B------:R-:W-:Y:S02]  /*f010*/  HADD2 R108, R43.H0_H0, R43.H1_H1 ;  /* 0x3000002b2b6c7230 */ /* 0x000fe40000000800 */
[-C--:B---3--:R-:W-:Y:S02]  /*f020*/  HFMA2 R64, R64, R32.reuse, RZ ;  /* 0x0000002040407231 */ /* 0x088fe400000000ff */
        /* <DEDUP_REMOVED lines=13> */
[-C--:B------:R-:W-:Y:S02]  /*f100*/  HFMA2 R117, R92, R39.reuse, R117 ;  /* 0x000000275c757231 */ /* 0x080fe40000000075 */
[----:B------:R-:W-:-:S02]  /*f110*/  HFMA2 R120, R91, R39, R120 ;  /* 0x000000275b787231 */ /* 0x000fc40000000078 */
[----:B------:R-:W-:Y:S02]  /*f120*/  HFMA2 R121, R90, R39, R121 ;  /* 0x000000275a797231 */ /* 0x000fe40000000079 */
[----:B------:R-:W-:Y:S01]  /*f130*/  HFMA2 R63, R63, R32, RZ.H0_H0 ;  /* 0x000000203f3f7231 */ /* 0x000fe200000400ff */
[----:B------:R-:W1:Y:S01]  /*f140*/  LDS.128 R36, [UR4+0x2a0] ;  /* 0x0002a004ff247984 */ /* 0x000e620008000c00 */
[-C--:B------:R-:W-:Y:S02]  /*f150*/  HFMA2 R64, R21, R35.reuse, R64 ;  /* 0x0000002315407231 */ /* 0x080fe40000000040 */
[----:B------:R-:W-:Y:S01]  /*f160*/  HFMA2 R54, R19, R35, R54 ;  /* 0x0000002313367231 */ /* 0x000fe20000000036 */
[----:B------:R-:W3:Y:S01]  /*f170*/  LDS.128 R40, [UR4+0x2b0] ;  /* 0x0002b004ff287984 */ /* 0x000ee20008000c00 */
[-C--:B0-----:R-:W-:Y:S02]  /*f180*/  HFMA2 R64, R17, R28.reuse, R64 ;  /* 0x0000001c11407231 */ /* 0x081fe40000000040 */
[----:B------:R-:W-:-:S02]  /*f190*/  HFMA2 R54, R3, R28, R54 ;  /* 0x0000001c03367231 */ /* 0x000fc40000000036 */
[----:B------:R-:W-:Y:S02]  /*f1a0*/  HFMA2 R32, R52, R32, RZ.H0_H0 ;  /* 0x0000002034207231 */ /* 0x000fe400000400ff */
[-C--:B------:R-:W-:Y:S02]  /*f1b0*/  HFMA2 R64, R26, R29.reuse, R64 ;  /* 0x0000001d1a407231 */ /* 0x080fe40000000040 */
[----:B------:R-:W-:Y:S02]  /*f1c0*/  HFMA2 R24, R24, R29, R54 ;  /* 0x0000001d18187231 */ /* 0x000fe40000000036 */
[-C--:B------:R-:W-:Y:S02]  /*f1d0*/  HFMA2 R63, R56, R33.reuse, R63 ;  /* 0x00000021383f7231 */ /* 0x080fe4000000003f */
[----:B------:R-:W-:Y:S02]  /*f1e0*/  HFMA2 R32, R51, R33, R32 ;  /* 0x0000002133207231 */ /* 0x000fe40000000020 */
[----:B------:R-:W-:-:S02]  /*f1f0*/  HFMA2 R64, R50, R30, R64 ;  /* 0x0000001e32407231 */ /* 0x000fc40000000040 */
[----:B------:R-:W-:Y:S02]  /*f200*/  HFMA2 R63, R55, R34, R63 ;  /* 0x00000022373f7231 */ /* 0x000fe4000000003f */
[----:B------:R-:W-:Y:S02]  /*f210*/  HFMA2 R24, R48, R30, R24 ;  /* 0x0000001e30187231 */ /* 0x000fe40000000018 */
[----:B------:R-:W-:Y:S01]  /*f220*/  HFMA2 R32, R22, R34, R32 ;  /* 0x0000002216207231 */ /* 0x000fe20000000020 */
[----:B------:R-:W-:Y:S01]  /*f230*/  @!P0 IADD3 R33, PT, PT, R112, 0x1, RZ ;  /* 0x0000000170218810 */ /* 0x000fe20007ffe0ff */
[-C--:B------:R-:W-:Y:S02]  /*f240*/  HFMA2 R63, R20, R35.reuse, R63 ;  /* 0x00000023143f7231 */ /* 0x080fe4000000003f */
[----:B------:R-:W-:Y:S02]  /*f250*/  HFMA2 R32, R18, R35, R32 ;  /* 0x0000002312207231 */ /* 0x000fe40000000020 */
[----:B------:R-:W-:Y:S01]  /*f260*/  HFMA2 R34, R62, R31, R64 ;  /* 0x0000001f3e227231 */ /* 0x000fe20000000040 */
[----:B------:R-:W-:Y:S01]  /*f270*/  @!P0 MOV R112, R33 ;  /* 0x0000002100708202 */ /* 0x000fe20000000f00 */
        /* <DEDUP_REMOVED lines=18> */
[----:B------:R-:W-:-:S02]  /*f3a0*/  HFMA2 R36, R75, R39, R36 ;  /* 0x000000274b247231 */ /* 0x000fc40000000024 */
[-C--:B---3--:R-:W-:Y:S02]  /*f3b0*/  HFMA2 R20, R84, R40.reuse, R20 ;  /* 0x0000002854147231 */ /* 0x088fe40000000014 */
        /* <DEDUP_REMOVED lines=16> */
[----:B--2---:R-:W-:Y:S01]  /*f4c0*/  @!P0 IADD3 R113, PT, PT, R131, R114, RZ ;  /* 0x0000007283718210 */ /* 0x004fe20007ffe0ff */
        /* <DEDUP_REMOVED lines=18> */
[----:B------:R-:W-:Y:S01]  /*f5f0*/  HADD2 R39, R39.H0_H0, R39.H1_H1 ;  /* 0x3000002727277230 */ /* 0x000fe20000000800 */
        /* <DEDUP_REMOVED lines=29> */
[----:B------:R-:W-:Y:S01]  /*f7d0*/  HFMA2 R5, R45, R105, R5 ;  /* 0x000000692d057231 */ /* 0x000fe20000000005 */
[----:B------:R-:W-:Y:S06]  /*f7e0*/  @!P0 BRA `(.L_x_2559) ;  /* 0xffffffd000808947 */ /* 0x000fec000383ffff */
[----:B------:R-:W-:-:S07]  /*f7f0*/  IMAD.WIDE R120, R111, 0x14, R120 ;  /* 0x000000146f787825 */ /* 0x000fce00078e0278 */
.L_x_2558:
[C---:B------:R-:W-:Y:S02]  /*f800*/  VIMNMX R19, PT, PT, R115.reuse, UR13, PT ;  /* 0x0000000d73137c48 */ /* 0x040fe4000bfe0100 */
[----:B------:R-:W-:Y:S02]  /*f810*/  VIMNMX R125, PT, PT, R115, UR14, PT ;  /* 0x0000000e737d7c48 */ /* 0x000fe4000bfe0100 */
[----:B------:R-:W-:-:S13]  /*f820*/  ISETP.GT.AND P0, PT, R19, R114, PT ;  /* 0x000000721300720c */ /* 0x000fda0003f04270 */
[----:B------:R-:W-:Y:S05]  /*f830*/  @!P0 BRA `(.L_x_2560) ;  /* 0x00000068000c8947 */ /* 0x000fea0003800000 */
.L_x_2561:
[C---:B------:R-:W-:Y:S01]  /*f840*/  ISETP.NE.AND P0, PT, R114.reuse, R113, PT ;  /* 0x000000717200720c */ /* 0x040fe20003f05270 */
[----:B------:R0:W2:Y:S04]  /*f850*/  LDG.E.128.CONSTANT R20, desc[UR8][R120.64] ;  /* 0x0000000878147981 */ /* 0x0000a8000c1e9d00 */
[----:B------:R-:W1:Y:S08]  /*f860*/  LDS.64 R34, [UR4] ;  /* 0x00000004ff227984 */ /* 0x000e700008000a00 */
[----:B------:R-:W3:Y:S01]  /*f870*/  @!P0 LDC.64 R2, c[0x0][0x3b8] ;  /* 0x0000ee00ff028b82 */ /* 0x000ee20000000a00 */
[----:B------:R-:W-:-:S05]  /*f880*/  @!P0 SHF.L.U32 R17, R114, 0x1, RZ ;  /* 0x0000000172118819 */ /* 0x000fca00000006ff */
[----:B---3--:R-:W-:-:S06]  /*f890*/  @!P0 IMAD.WIDE.U32 R2, R17, 0x2, R2 ;  /* 0x0000000211028825 */ /* 0x008fcc00078e0002 */
[----:B------:R3:W4:Y:S01]  /*f8a0*/  @!P0 LDG.E.U16.CONSTANT R3, desc[UR8][R2.64+0x2] ;  /* 0x0000020802038981 */ /* 0x000722000c1e9500 */
[----:B------:R-:W-:-:S06]  /*f8b0*/  @!P0 LEA R24, R112, R1, 0x3 ;  /* 0x0000000170188211 */ /* 0x000fcc00078e18ff */
[----:B------:R-:W5:Y:S01]  /*f8c0*/  @!P0 LDL.64 R24, [R24+0x8] ;  /* 0x0000080018188983 */ /* 0x000f620000100a00 */
[----:B------:R-:W-:-:S04]  /*f8d0*/  @!P0 IADD3 R0, PT, PT, R112, 0x1, RZ ;  /* 0x0000000170008810 */ /* 0x000fc80007ffe0ff */
[----:B------:R-:W-:Y:S01]  /*f8e0*/  @!P0 MOV R112, R0 ;  /* 0x0000000000708202 */ /* 0x000fe20000000f00 */
[----:B------:R-:W-:Y:S02]  /*f8f0*/  HFMA2 R18, -RZ, RZ, 0, 0.0625 ;  /* 0x00002c00ff127431 */ /* 0x000fe400000001ff */
[--C-:B-1----:R-:W-:Y:S02]  /*f900*/  HADD2.F32 R17, -RZ, R34.reuse.H0_H0 ;  /* 0x20000022ff117230 */ /* 0x102fe40000004100 */
[----:B------:R-:W-:Y:S02]  /*f910*/  HADD2.F32 R34, -RZ, R34.H1_H1 ;  /* 0x30000022ff227230 */ /* 0x000fe40000004100 */
[--C-:B------:R-:W-:Y:S02]  /*f920*/  HADD2.F32 R48, -RZ, R35.reuse.H0_H0 ;  /* 0x20000023ff307230 */ /* 0x100fe40000004100 */
[----:B------:R-:W-:Y:S01]  /*f930*/  HADD2.F32 R49, -RZ, R35.H1_H1 ;  /* 0x30000023ff317230 */ /* 0x000fe20000004100 */
[----:B------:R-:W-:-:S05]  /*f940*/  MOV R111, UR10 ;  /* 0x0000000a006f7c02 */ /* 0x000fca0008000f00 */
[----:B0-----:R-:W-:Y:S01]  /*f950*/  IMAD.WIDE R120, R111, 0x4, R120 ;  /* 0x000000046f787825 */ /* 0x001fe200078e0278 */
[C---:B--2---:R-:W-:Y:S02]  /*f960*/  LOP3.LUT R0, R20.reuse, 0xf000f, RZ, 0xc0, !PT ;  /* 0x000f000f14007812 */ /* 0x044fe400078ec0ff */
[----:B------:R-:W-:Y:S02]  /*f970*/  LOP3.LUT R4, R20, 0xf000f0, RZ, 0xc0, !PT ;  /* 0x00f000f014047812 */ /* 0x000fe400078ec0ff */
[----:B------:R-:W-:Y:S02]  /*f980*/  SHF.R.U32.HI R27, RZ, 0x8, R20 ;  /* 0x00000008ff1b7819 */ /* 0x000fe40000011614 */
[C---:B---3--:R-:W-:Y:S02]  /*f990*/  LOP3.LUT R2, R21.reuse, 0xf000f, RZ, 0xc0, !PT ;  /* 0x000f000f15027812 */ /* 0x048fe400078ec0ff */
[----:B------:R-:W-:Y:S02]  /*f9a0*/  LOP3.LUT R28, R21, 0xf000f0, RZ, 0xc0, !PT ;  /* 0x00f000f0151c7812 */ /* 0x000fe400078ec0ff */
[----:B------:R-:W-:-:S02]  /*f9b0*/  SHF.R.U32.HI R26, RZ, 0x8, R21 ;  /* 0x00000008ff1a7819 */ /* 0x000fc40000011615 */
[----:B------:R-:W-:Y:S02]  /*f9c0*/  LOP3.LUT R21, R23, 0xf000f, RZ, 0xc0, !PT ;  /* 0x000f000f17157812 */ /* 0x000fe400078ec0ff */
[----:B------:R-:W-:Y:S02]  /*f9d0*/  LOP3.LUT R0, R0, 0x64006400, RZ, 0xfc, !PT ;  /* 0x6400640000007812 */ /* 0x000fe400078efcff */
[----:B------:R-:W-:Y:S02]  /*f9e0*/  LOP3.LUT R31, R21, 0x64006400, RZ, 0xfc, !PT ;  /* 0x64006400151f7812 */ /* 0x000fe400078efcff */
[----:B------:R-:W-:Y:S01]  /*f9f0*/  LOP3.LUT R2, R2, 0x64006400, RZ, 0xfc, !PT ;  /* 0x6400640002027812 */ /* 0x000fe200078efcff */
[----:B------:R-:W-:-:S04]  /*fa00*/  HADD2 R0, R0, -1032, -1032 ;  /* 0xe408e40800007430 */ /* 0x000fc80000000000 */
[----:B------:R-:W-:Y:S01]  /*fa10*/  HADD2 R2, R2, -1032, -1032 ;  /* 0xe408e40802027430 */ /* 0x000fe20000000000 */
[----:B----4-:R-:W-:Y:S02]  /*fa20*/  @!P0 IADD3 R113, PT, PT, R3, R114, RZ ;  /* 0x0000007203718210 */ /* 0x010fe40007ffe0ff */
[----:B------:R-:W-:-:S04]  /*fa30*/  LOP3.LUT R3, R22, 0xf000f, RZ, 0xc0, !PT ;  /* 0x000f000f16037812 */ /* 0x000fc800078ec0ff */
[----:B------:R-:W-:-:S05]  /*fa40*/  LOP3.LUT R20, R3, 0x64006400, RZ, 0xfc, !PT ;  /* 0x6400640003147812 */ /* 0x000fca00078efcff */
[----:B------:R-:W-:Y:S02]  /*fa50*/  HADD2 R29, R20, -1032, -1032 ;  /* 0xe408e408141d7430 */ /* 0x000fe40000000000 */
[----:B------:R-:W0:Y:S01]  /*fa60*/  LDS.64 R20, [UR4+0x8] ;  /* 0x00000804ff147984 */ /* 0x000e220008000a00 */
[--C-:B------:R-:W-:Y:S02]  /*fa70*/  HADD2.F32 R3, -RZ, R0.reuse.H0_H0 ;  /* 0x20000000ff037230 */ /* 0x100fe40000004100 */
[----:B------:R-:W-:Y:S02]  /*fa80*/  HADD2.F32 R37, -RZ, R0.H1_H1 ;  /* 0x30000000ff257230 */ /* 0x000fe40000004100 */
[----:B------:R-:W-:Y:S02]  /*fa90*/  HADD2 R31, R31, -1032, -1032 ;  /* 0xe408e4081f1f7430 */ /* 0x000fe40000000000 */
[--C-:B------:R-:W-:Y:S02]  /*faa0*/  HADD2.F32 R0, -RZ, R2.reuse.H0_H0 ;  /* 0x20000002ff007230 */ /* 0x100fe40000004100 */
[----:B------:R-:W-:-:S02]  /*fab0*/  HADD2.F32 R38, -RZ, R2.H1_H1 ;  /* 0x30000002ff267230 */ /* 0x000fc40000004100 */
[--C-:B------:R-:W-:Y:S02]  /*fac0*/  HADD2.F32 R2, -RZ, R29.reuse.H0_H0 ;  /* 0x2000001dff027230 */ /* 0x100fe40000004100 */
[----:B------:R-:W-:Y:S01]  /*fad0*/  HADD2.F32 R36, -RZ, R29.H1_H1 ;  /* 0x3000001dff247230 */ /* 0x000fe20000004100 */
[----:B------:R-:W-:Y:S02]  /*fae0*/  LOP3.LUT R29, R4, 0x64006400, RZ, 0xfc, !PT ;  /* 0x64006400041d7812 */ /* 0x000fe400078efcff */
[----:B------:R-:W-:Y:S01]  /*faf0*/  LOP3.LUT R30, R22, 0xf000f0, RZ, 0xc0, !PT ;  /* 0x00f000f0161e7812 */ /* 0x000fe200078ec0ff */
[--C-:B------:R-:W-:Y:S01]  /*fb00*/  HADD2.F32 R4, -RZ, R31.reuse.H0_H0 ;  /* 0x2000001fff047230 */ /* 0x100fe20000004100 */
[----:B------:R-:W-:Y:S01]  /*fb10*/  LOP3.LUT R32, R23, 0xf000f0, RZ, 0xc0, !PT ;  /* 0x00f000f017207812 */ /* 0x000fe200078ec0ff */
[----:B------:R-:W-:Y:S02]  /*fb20*/  HADD2.F32 R39, -RZ, R31.H1_H1 ;  /* 0x3000001fff277230 */ /* 0x000fe40000004100 */
[----:B------:R-:W-:Y:S01]  /*fb30*/  HFMA2 R29, R29, R18.H0_H0, -72, -72 ;  /* 0xd480d4801d1d7431 */ /* 0x000fe20000040012 */
[----:B------:R-:W-:Y:S01]  /*fb40*/  LOP3.LUT R31, R28, 0x64006400, RZ, 0xfc, !PT ;  /* 0x640064001c1f7812 */ /* 0x000fe200078efcff */
[----:B------:R-:W-:Y:S01]  /*fb50*/  FFMA.FTZ R28, R3, R17, RZ ;  /* 0x00000011031c7223 */ /* 0x000fe200000100ff */
[----:B------:R-:W-:Y:S01]  /*fb60*/  LOP3.LUT R33, R30, 0x64006400, RZ, 0xfc, !PT ;  /* 0x640064001e217812 */ /* 0x000fe200078efcff */
[C---:B------:R-:W-:Y:S01]  /*fb70*/  FFMA.FTZ R41, R17.reuse, R0, RZ ;  /* 0x0000000011297223 */ /* 0x040fe200000100ff */
[C---:B------:R-:W-:Y:S01]  /*fb80*/  FFMA.FTZ R43, R17.reuse, R2, RZ ;  /* 0x00000002112b7223 */ /* 0x040fe200000100ff */
[----:B------:R-:W-:Y:S01]  /*fb90*/  FFMA.FTZ R30, R17, R4, RZ ;  /* 0x00000004111e7223 */ /* 0x000fe200000100ff */
[----:B------:R-:W-:Y:S01]  /*fba0*/  LOP3.LUT R17, R32, 0x64006400, RZ, 0xfc, !PT ;  /* 0x6400640020117812 */ /* 0x000fe200078efcff */
[----:B------:R-:W-:-:S02]  /*fbb0*/  HADD2.F32 R46, -RZ, R29.H0_H0 ;  /* 0x2000001dff2e7230 */ /* 0x000fc40000004100 */
[----:B------:R-:W-:Y:S01]  /*fbc0*/  FFMA.FTZ R35, R37, R34, R28 ;  /* 0x0000002225237223 */ /* 0x000fe2000001001c */
[-C--:B------:R-:W-:Y:S02]  /*fbd0*/  HFMA2 R33, R33, R18.reuse.H0_H0, -72, -72 ;  /* 0xd480d48021217431 */ /* 0x080fe40000040012 */
[C---:B------:R-:W-:Y:S01]  /*fbe0*/  FFMA.FTZ R50, R34.reuse, R36, R43 ;  /* 0x0000002422327223 */ /* 0x040fe2000001002b */
[----:B------:R-:W-:Y:S02]  /*fbf0*/  HADD2.F32 R43, -RZ, R29.H1_H1 ;  /* 0x3000001dff2b7230 */ /* 0x000fe40000004100 */
[----:B------:R-:W-:Y:S01]  /*fc00*/  FFMA.FTZ R51, R34, R38, R41 ;  /* 0x0000002622337223 */ /* 0x000fe20000010029 */
[-C--:B------:R-:W-:Y:S02]  /*fc10*/  HFMA2 R17, R17, R18.reuse.H0_H0, -72, -72 ;  /* 0xd480d48011117431 */ /* 0x080fe40000040012 */
[----:B------:R-:W-:Y:S01]  /*fc20*/  FFMA.FTZ R28, R46, R48, R35 ;  /* 0x000000302e1c7223 */ /* 0x000fe20000010023 */
[----:B------:R-:W-:-:S02]  /*fc30*/  HFMA2 R31, R31, R18.H0_H0, -72, -72 ;  /* 0xd480d4801f1f7431 */ /* 0x000fc40000040012 */
[--C-:B------:R-:W-:Y:S02]  /*fc40*/  HADD2.F32 R41, -RZ, R33.reuse.H0_H0 ;  /* 0x20000021ff297230 */ /* 0x100fe40000004100 */
[----:B------:R-:W-:Y:S01]  /*fc50*/  FFMA.FTZ R32, R43, R49, R28 ;  /* 0x000000312b207223 */ /* 0x000fe2000001001c */
[----:B------:R-:W-:Y:S01]  /*fc60*/  HADD2.F32 R44, -RZ, R33.H1_H1 ;  /* 0x30000021ff2c7230 */ /* 0x000fe20000004100 */
[----:B------:R-:W-:Y:S01]  /*fc70*/  LOP3.LUT R28, R26, 0xf000f, RZ, 0xc0, !PT ;  /* 0x000f000f1a1c7812 */ /* 0x000fe200078ec0ff */
[--C-:B------:R-:W-:Y:S02]  /*fc80*/  HADD2.F32 R40, -RZ, R17.reuse.H0_H0 ;  /* 0x20000011ff287230 */ /* 0x100fe40000004100 */
[----:B------:R-:W-:Y:S02]  /*fc90*/  HADD2.F32 R45, -RZ, R17.H1_H1 ;  /* 0x30000011ff2d7230 */ /* 0x000fe40000004100 */
[----:B------:R-:W-:Y:S01]  /*fca0*/  FFMA.FTZ R17, R48, R41, R50 ;  /* 0x0000002930117223 */ /* 0x000fe20000010032 */
[--C-:B------:R-:W-:Y:S01]  /*fcb0*/  HADD2.F32 R47, -RZ, R31.reuse.H0_H0 ;  /* 0x2000001fff2f7230 */ /* 0x100fe20000004100 */
[----:B------:R-:W-:Y:S01]  /*fcc0*/  SHF.R.U32.HI R22, RZ, 0x8, R22 ;  /* 0x00000008ff167819 */ /* 0x000fe20000011616 */
[----:B------:R-:W-:Y:S01]  /*fcd0*/  FFMA.FTZ R53, R34, R39, R30 ;  /* 0x0000002722357223 */ /* 0x000fe2000001001e */
[----:B------:R-:W-:Y:S01]  /*fce0*/  LOP3.LUT R28, R28, 0x64006400, RZ, 0xfc, !PT ;  /* 0x640064001c1c7812 */ /* 0x000fe200078efcff */
[----:B------:R-:W-:-:S02]  /*fcf0*/  HADD2.F32 R42, -RZ, R31.H1_H1 ;  /* 0x3000001fff2a7230 */ /* 0x000fc40000004100 */
[----:B------:R-:W-:Y:S01]  /*fd00*/  FFMA.FTZ R54, R49, R44, R17 ;  /* 0x0000002c31367223 */ /* 0x000fe20000010011 */
[----:B------:R-:W-:Y:S01]  /*fd10*/  FFMA.FTZ R30, R48, R47, R51 ;  /* 0x0000002f301e7223 */ /* 0x000fe20000010033 */
[----:B------:R-:W-:Y:S01]  /*fd20*/  LOP3.LUT R17, R27, 0xf000f, RZ, 0xc0, !PT ;  /* 0x000f000f1b117812 */ /* 0x000fe200078ec0ff */
[--C-:B0-----:R-:W-:Y:S01]  /*fd30*/  HADD2.F32 R33, -RZ, R20.reuse.H0_H0 ;  /* 0x20000014ff217230 */ /* 0x101fe20000004100 */
[----:B------:R-:W-:Y:S01]  /*fd40*/  SHF.R.U32.HI R23, RZ, 0x8, R23 ;  /* 0x00000008ff177819 */ /* 0x000fe20000011617 */
[----:B------:R-:W-:Y:S01]  /*fd50*/  HADD2.F32 R34, -RZ, R20.H1_H1 ;  /* 0x30000014ff227230 */ /* 0x000fe20000004100 */
[----:B------:R-:W-:Y:S01]  /*fd60*/  LOP3.LUT R29, R22, 0xf000f, RZ, 0xc0, !PT ;  /* 0x000f000f161d7812 */ /* 0x000fe200078ec0ff */
[----:B------:R-:W-:Y:S02]  /*fd70*/  HADD2 R20, R28, -1032, -1032 ;  /* 0xe408e4081c147430 */ /* 0x000fe40000000000 */
[----:B------:R-:W-:Y:S01]  /*fd80*/  FFMA.FTZ R52, R49, R42, R30 ;  /* 0x0000002a31347223 */ /* 0x000fe2000001001e */
[----:B------:R-:W-:-:S02]  /*fd90*/  LOP3.LUT R17, R17, 0x64006400, RZ, 0xfc, !PT ;  /* 0x6400640011117812 */ /* 0x000fc400078efcff */
[----:B------:R-:W-:Y:S02]  /*fda0*/  LOP3.LUT R30, R23, 0xf000f, RZ, 0xc0, !PT ;  /* 0x000f000f171e7812 */ /* 0x000fe400078ec0ff */
[----:B------:R-:W-:Y:S01]  /*fdb0*/  LOP3.LUT R29, R29, 0x64006400, RZ, 0xfc, !PT ;  /* 0x640064001d1d7812 */ /* 0x000fe200078efcff */
[----:B------:R-:W-:Y:S01]  /*fdc0*/  HADD2.F32 R50, -RZ, R20.H0_H0 ;  /* 0x20000014ff327230 */ /* 0x000fe20000004100 */
[----:B------:R-:W-:Y:S01]  /*fdd0*/  LOP3.LUT R31, R30, 0x64006400, RZ, 0xfc, !PT ;  /* 0x640064001e1f7812 */ /* 0x000fe200078efcff */
[----:B------:R-:W-:Y:S02]  /*fde0*/  HADD2 R17, R17, -1032, -1032 ;  /* 0xe408e40811117430 */ /* 0x000fe40000000000 */
[----:B------:R-:W-:Y:S01]  /*fdf0*/  FFMA.FTZ R48, R48, R40, R53 ;  /* 0x0000002830307223 */ /* 0x000fe20000010035 */
[----:B------:R-:W-:Y:S01]  /*fe00*/  HADD2 R30, R29, -1032, -1032 ;  /* 0xe408e4081d1e7430 */ /* 0x000fe20000000000 */
[----:B------:R-:W-:Y:S01]  /*fe10*/  LOP3.LUT R22, R22, 0xf000f0, RZ, 0xc0, !PT ;  /* 0x00f000f016167812 */ /* 0x000fe200078ec0ff */
[----:B------:R-:W-:Y:S01]  /*fe20*/  FFMA.FTZ R57, R33, R50, R52 ;  /* 0x0000003221397223 */ /* 0x000fe20000010034 */
[----:B------:R-:W-:-:S02]  /*fe30*/  HADD2 R31, R31, -1032, -1032 ;  /* 0xe408e4081f1f7430 */ /* 0x000fc40000000000 */
[--C-:B------:R-:W-:Y:S02]  /*fe40*/  HADD2.F32 R51, -RZ, R17.reuse.H0_H0 ;  /* 0x20000011ff337230 */ /* 0x100fe40000004100 */
[----:B------:R-:W-:Y:S01]  /*fe50*/  FFMA.FTZ R53, R49, R45, R48 ;  /* 0x0000002d31357223 */ /* 0x000fe20000010030 */
[----:B------:R-:W-:Y:S01]  /*fe60*/  HADD2.F32 R52, -RZ, R17.H1_H1 ;  /* 0x30000011ff347230 */ /* 0x000fe20000004100 */
[----:B------:R-:W-:Y:S01]  /*fe70*/  LOP3.LUT R17, R23, 0xf000f0, RZ, 0xc0, !PT ;  /* 0x00f000f017117812 */ /* 0x000fe200078ec0ff */
[----:B------:R-:W-:Y:S01]  /*fe80*/  HADD2.F32 R49, -RZ, R30.H0_H0 ;  /* 0x2000001eff317230 */ /* 0x000fe20000004100 */
[----:B------:R-:W-:Y:S01]  /*fe90*/  LOP3.LUT R23, R22, 0x64006400, RZ, 0xfc, !PT ;  /* 0x6400640016177812 */ /* 0x000fe200078efcff */
[----:B------:R-:W-:Y:S01]  /*fea0*/  HADD2.F32 R48, -RZ, R31.H0_H0 ;  /* 0x2000001fff307230 */ /* 0x000fe20000004100 */
[----:B------:R-:W-:Y:S01]  /*feb0*/  LOP3.LUT R26, R26, 0xf000f0, RZ, 0xc0, !PT ;  /* 0x00f000f01a1a7812 */ /* 0x000fe200078ec0ff */
[----:B------:R-:W0:Y:S01]  /*fec0*/  LDS.64 R28, [UR4+0x80] ;  /* 0x00008004ff1c7984 */ /* 0x000e220008000a00 */
[----:B------:R-:W-:-:S02]  /*fed0*/  HADD2.F32 R60, -RZ, R21.H0_H0 ;  /* 0x20000015ff3c7230 */ /* 0x000fc40000004100 */
[----:B------:R-:W-:Y:S01]  /*fee0*/  FFMA.FTZ R59, R33, R49, R54 ;  /* 0x00000031213b7223 */ /* 0x000fe20000010036 */
[----:B------:R-:W-:Y:S02]  /*fef0*/  HADD2.F32 R64, -RZ, R21.H1_H1 ;  /* 0x30000015ff407230 */ /* 0x000fe40000004100 */
[----:B------:R-:W-:Y:S02]  /*ff00*/  HFMA2 R23, R23, R18.H0_H0, -72, -72 ;  /* 0xd480d48017177431 */ /* 0x000fe40000040012 */
[----:B------:R-:W-:Y:S01]  /*ff10*/  HADD2.F32 R54, -RZ, R30.H1_H1 ;  /* 0x3000001eff367230 */ /* 0x000fe20000004100 */
[----:B------:R-:W-:Y:S01]  /*ff20*/  LOP3.LUT R21, R26, 0x64006400, RZ, 0xfc, !PT ;  /* 0x640064001a157812 */ /* 0x000fe200078efcff */
[----:B------:R-:W-:Y:S01]  /*ff30*/  FFMA.FTZ R35, R51, R33, R32 ;  /* 0x0000002133237223 */ /* 0x000fe20000010020 */
[----:B------:R-:W-:Y:S01]  /*ff40*/  FFMA.FTZ R32, R33, R48, R53 ;  /* 0x0000003021207223 */ /* 0x000fe20000010035 */
[----:B------:R-:W-:Y:S02]  /*ff50*/  HADD2.F32 R55, -RZ, R20.H1_H1 ;  /* 0x30000014ff377230 */ /* 0x000fe40000004100 */
[----:B------:R-:W-:-:S02]  /*ff60*/  HADD2.F32 R53, -RZ, R31.H1_H1 ;  /* 0x3000001fff357230 */ /* 0x000fc40000004100 */
[----:B------:R-:W-:Y:S01]  /*ff70*/  FFMA.FTZ R61, R34, R54, R59 ;  /* 0x00000036223d7223 */ /* 0x000fe2000001003b */
[----:B------:R-:W-:Y:S02]  /*ff80*/  HADD2.F32 R58, -RZ, R23.H0_H0 ;  /* 0x20000017ff3a7230 */ /* 0x000fe40000004100 */
[----:B------:R-:W-:Y:S02]  /*ff90*/  HFMA2 R21, R21, R18.H0_H0, -72, -72 ;  /* 0xd480d48015157431 */ /* 0x000fe40000040012 */
[----:B------:R-:W-:Y:S01]  /*ffa0*/  FFMA.FTZ R35, R52, R34, R35 ;  /* 0x0000002234237223 */ /* 0x000fe20000010023 */
[C---:B------:R-:W-:Y:S01]  /*ffb0*/  FFMA.FTZ R33, R34.reuse, R55, R57 ;  /* 0x0000003722217223 */ /* 0x040fe20000010039 */
[----:B------:R-:W-:Y:S01]  /*ffc0*/  FFMA.FTZ R34, R34, R53, R32 ;  /* 0x0000003522227223 */ /* 0x000fe20000010020 */
[----:B------:R-:W-:Y:S01]  /*ffd0*/  FFMA.FTZ R32, R60, R58, R61 ;  /* 0x0000003a3c207223 */ /* 0x000fe2000001003d */
[--C-:B------:R-:W-:Y:S02]  /*ffe0*/  HADD2.F32 R57, -RZ, R21.reuse.H0_H0 ;  /* 0x20000015ff397230 */ /* 0x100fe40000004100 */
[----:B------:R-:W-:-:S02]  /*fff0*/  HADD2.F32 R62, -RZ, R21.H1_H1 ;  /* 0x30000015ff3e7230 */ /* 0x000fc40000004100 */
[----:B------:R-:W-:Y:S02]  /*10000*/  HADD2.F32 R61, -RZ, R23.H1_H1 ;  /* 0x30000017ff3d7230 */ /* 0x000fe40000004100 */
[----:B------:R-:W2:Y:S01]  /*10010*/  LDG.E.128.CONSTANT R20, desc[UR8][R120.64] ;  /* 0x0000000878147981 */ /* 0x000ea2000c1e9d00 */
[----:B------:R-:W-:-:S04]  /*10020*/  LOP3.LUT R27, R27, 0xf000f0, RZ, 0xc0, !PT ;  /* 0x00f000f01b1b7812 */ /* 0x000fc800078ec0ff */
[----:B------:R-:W-:Y:S02]  /*10030*/  LOP3.LUT R27, R27, 0x64006400, RZ, 0xfc, !PT ;  /* 0x640064001b1b7812 */ /* 0x000fe400078efcff */
[----:B------:R-:W-:-:S03]  /*10040*/  LOP3.LUT R31, R17, 0x64006400, RZ, 0xfc, !PT ;  /* 0x64006400111f7812 */ /* 0x000fc600078efcff */
[-C--:B------:R-:W-:Y:S02]  /*10050*/  HFMA2 R17, R27, R18.reuse.H0_H0, -72, -72 ;  /* 0xd480d4801b117431 */ /* 0x080fe40000040012 */
[----:B------:R-:W1:Y:S01]  /*10060*/  LDS.64 R26, [UR4+0x88] ;  /* 0x00008804ff1a7984 */ /* 0x000e620008000a00 */
[----:B------:R-:W-:Y:S02]  /*10070*/  HFMA2 R31, R31, R18.H0_H0, -72, -72 ;  /* 0xd480d4801f1f7431 */ /* 0x000fe40000040012 */
[----:B------:R-:W-:-:S03]  /*10080*/  HADD2.F32 R56, -RZ, R17.H0_H0 ;  /* 0x20000011ff387230 */ /* 0x000fc60000004100 */
[----:B------:R-:W-:Y:S02]  /*10090*/  HADD2.F32 R59, -RZ, R31.H0_H0 ;  /* 0x2000001fff3b7230 */ /* 0x000fe40000004100 */
[----:B------:R-:W-:Y:S01]  /*100a0*/  FFMA.FTZ R33, R60, R57, R33 ;  /* 0x000000393c217223 */ /* 0x000fe20000010021 */
[----:B------:R-:W-:Y:S02]  /*100b0*/  HADD2.F32 R63, -RZ, R17.H1_H1 ;  /* 0x30000011ff3f7230 */ /* 0x000fe40000004100 */
[----:B------:R-:W-:Y:S01]  /*100c0*/  FFMA.FTZ R30, R56, R60, R35 ;  /* 0x0000003c381e7223 */ /* 0x000fe20000010023 */
[----:B------:R-:W-:Y:S01]  /*100d0*/  FFMA.FTZ R65, R60, R59, R34 ;  /* 0x0000003b3c417223 */ /* 0x000fe20000010022 */
[----:B------:R-:W-:Y:S02]  /*100e0*/  HADD2.F32 R60, -RZ, R31.H1_H1 ;  /* 0x3000001fff3c7230 */ /* 0x000fe40000004100 */
[--C-:B0-----:R-:W-:Y:S02]  /*100f0*/  HADD2.F32 R17, -RZ, R28.reuse.H0_H0 ;  /* 0x2000001cff117230 */ /* 0x101fe40000004100 */
[----:B------:R-:W-:Y:S01]  /*10100*/  FFMA.FTZ R35, R63, R64, R30 ;  /* 0x000000403f237223 */ /* 0x000fe2000001001e */
[----:B------:R-:W-:Y:S01]  /*10110*/  FFMA.FTZ R34, R64, R62, R33 ;  /* 0x0000003e40227223 */ /* 0x000fe20000010021 */
[----:B------:R-:W-:-:S02]  /*10120*/  HADD2.F32 R30, -RZ, R28.H1_H1 ;  /* 0x3000001cff1e7230 */ /* 0x000fc40000004100 */
[C---:B------:R-:W-:Y:S01]  /*10130*/  FFMA.FTZ R32, R64.reuse, R61, R32 ;  /* 0x0000003d40207223 */ /* 0x040fe20000010020 */
[--C-:B------:R-:W-:Y:S02]  /*10140*/  HADD2.F32 R66, -RZ, R29.reuse.H0_H0 ;  /* 0x2000001dff427230 */ /* 0x100fe40000004100 */
[----:B------:R-:W-:Y:S01]  /*10150*/  FFMA.FTZ R33, R64, R60, R65 ;  /* 0x0000003c40217223 */ /* 0x000fe20000010041 */
[----:B------:R-:W-:Y:S02]  /*10160*/  HADD2.F32 R31, -RZ, R29.H1_H1 ;  /* 0x3000001dff1f7230 */ /* 0x000fe40000004100 */
[-C--:B------:R-:W-:Y:S01]  /*10170*/  FFMA.FTZ R64, R3, R17.reuse, RZ ;  /* 0x0000001103407223 */ /* 0x080fe200000100ff */
[----:B------:R-:W0:Y:S01]  /*10180*/  LDS.64 R28, [UR4+0x100] ;  /* 0x00010004ff1c7984 */ /* 0x000e220008000a00 */
        /* <DEDUP_REMOVED lines=15> */
[----:B------:R-:W3:Y:S01]  /*10280*/  LDS.64 R30, [UR4+0x108] ;  /* 0x00010804ff1e7984 */ /* 0x000ee20008000a00 */
[--C-:B-1----:R-:W-:Y:S02]  /*10290*/  HADD2.F32 R17, -RZ, R26.reuse.H0_H0 ;  /* 0x2000001aff117230 */ /* 0x102fe40000004100 */
        /* <DEDUP_REMOVED lines=16> */
[----:B-----5:R-:W-:Y:S01]  /*103a0*/  @!P0 PRMT R110, R24, 0x7610, R110 ;  /* 0x00007610186e8816 */ /* 0x020fe2000000006e */
[--C-:B0-----:R-:W-:Y:S01]  /*103b0*/  HADD2.F32 R17, -RZ, R28.reuse.H0_H0 ;  /* 0x2000001cff117230 */ /* 0x101fe20000004100 */
[----:B------:R-:W-:Y:S01]  /*103c0*/  @!P0 PRMT R105, R25, 0x7610, R105 ;  /* 0x0000761019698816 */ /* 0x000fe20000000069 */
[-C--:B------:R-:W-:Y:S01]  /*103d0*/  FFMA.FTZ R65, R63, R67.reuse, R26 ;  /* 0x000000433f417223 */ /* 0x080fe2000001001a */
[-C--:B------:R-:W-:Y:S01]  /*103e0*/  FFMA.FTZ R64, R61, R67.reuse, R64 ;  /* 0x000000433d407223 */ /* 0x080fe20000010040 */
[----:B------:R-:W-:Y:S01]  /*103f0*/  FFMA.FTZ R27, R60, R67, R27 ;  /* 0x000000433c1b7223 */ /* 0x000fe2000001001b */
[----:B------:R-:W-:Y:S01]  /*10400*/  @!P0 PRMT R110, R110, 0x7610, R24 ;  /* 0x000076106e6e8816 */ /* 0x000fe20000000018 */
[----:B------:R-:W-:Y:S01]  /*10410*/  HADD2.F32 R28, -RZ, R28.H1_H1 ;  /* 0x3000001cff1c7230 */ /* 0x000fe20000004100 */
[----:B------:R-:W-:Y:S01]  /*10420*/  @!P0 PRMT R105, R105, 0x7610, R25 ;  /* 0x0000761069698816 */ /* 0x000fe20000000019 */
        /* <DEDUP_REMOVED lines=29> */
[----:B------:R-:W-:Y:S01]  /*10600*/  FFMA.FTZ R30, R58, R26, R29 ;  /* 0x0000001a3a1e7223 */ /* 0x000fe2000001001d */
[----:B------:R-:W-:-:S02]  /*10610*/  HADD2.F32 R31, -RZ, R31.H1_H1 ;  /* 0x3000001fff1f7230 */ /* 0x000fc40000004100 */
[-C--:B------:R-:W-:Y:S01]  /*10620*/  FFMA.FTZ R28, R56, R26.reuse, R25 ;  /* 0x0000001a381c7223 */ /* 0x080fe20000010019 */
[----:B------:R-:W-:-:S03]  /*10630*/  FFMA.FTZ R29, R59, R26, R68 ;  /* 0x0000001a3b1d7223 */ /* 0x000fc60000010044 */
[-C--:B------:R-:W-:Y:S01]  /*10640*/  FFMA.FTZ R67, R63, R31.reuse, R28 ;  /* 0x0000001f3f437223 */ /* 0x080fe2000001001c */
[-C--:B------:R-:W-:Y:S02]  /*10650*/  FFMA.FTZ R69, R60, R31.reuse, R29 ;  /* 0x0000001f3c457223 */ /* 0x080fe4000001001d */
[----:B------:R-:W0:Y:S01]  /*10660*/  LDS.64 R28, [UR4+0x180] ;  /* 0x00018004ff1c7984 */ /* 0x000e220008000a00 */
[----:B------:R-:W-:Y:S01]  /*10670*/  FFMA.FTZ R25, R57, R26, R24 ;  /* 0x0000001a39197223 */ /* 0x000fe20000010018 */
[--C-:B------:R-:W-:Y:S02]  /*10680*/  HADD2.F32 R24, -RZ, R110.reuse.H0_H0 ;  /* 0x2000006eff187230 */ /* 0x100fe40000004100 */
[----:B------:R-:W-:Y:S02]  /*10690*/  HADD2.F32 R17, -RZ, R110.H1_H1 ;  /* 0x3000006eff117230 */ /* 0x000fe40000004100 */
[----:B------:R-:W-:Y:S01]  /*106a0*/  FFMA.FTZ R68, R62, R31, R25 ;  /* 0x0000001f3e447223 */ /* 0x000fe20000010019 */
[----:B------:R-:W-:-:S02]  /*106b0*/  HADD2.F32 R25, -RZ, R105.H0_H0 ;  /* 0x20000069ff197230 */ /* 0x000fc40000004100 */
[----:B------:R-:W-:Y:S02]  /*106c0*/  HADD2.F32 R26, -RZ, R105.H1_H1 ;  /* 0x30000069ff1a7230 */ /* 0x000fe40000004100 */
[-C--:B------:R-:W-:Y:S01]  /*106d0*/  FMUL.FTZ R35, R35, R24.reuse ;  /* 0x0000001823237220 */ /* 0x080fe20000410000 */
[----:B------:R-:W-:Y:S01]  /*106e0*/  FMUL.FTZ R34, R34, R17 ;  /* 0x0000001122227220 */ /* 0x000fe20000410000 */
[----:B------:R-:W-:Y:S01]  /*106f0*/  FFMA.FTZ R70, R61, R31, R30 ;  /* 0x0000001f3d467223 */ /* 0x000fe2000001001e */
[----:B------:R-:W-:Y:S01]  /*10700*/  FMUL.FTZ R67, R67, R24 ;  /* 0x0000001843437220 */ /* 0x000fe20000410000 */
[----:B------:R-:W-:Y:S01]  /*10710*/  FMUL.FTZ R68, R68, R17 ;  /* 0x0000001144447220 */ /* 0x000fe20000410000 */
[-C--:B------:R-:W-:Y:S01]  /*10720*/  FMUL.FTZ R64, R64, R25.reuse ;  /* 0x0000001940407220 */ /* 0x080fe20000410000 */
[-C--:B------:R-:W-:Y:S01]  /*10730*/  FMUL.FTZ R27, R27, R26.reuse ;  /* 0x0000001a1b1b7220 */ /* 0x080fe20000410000 */
[----:B------:R-:W1:Y:S01]  /*10740*/  LDS.64 R30, [UR4+0x188] ;  /* 0x00018804ff1e7984 */ /* 0x000e620008000a00 */
        /* <DEDUP_REMOVED lines=13> */
[----:B------:R-:W-:Y:S02]  /*10820*/  F2FP.F16.F32.PACK_AB R65, RZ, R65 ;  /* 0x00000041ff41723e */ /* 0x000fe400000000ff */
[----:B------:R-:W-:Y:S02]  /*10830*/  F2FP.F16.F32.PACK_AB R66, RZ, R66 ;  /* 0x00000042ff42723e */ /* 0x000fe400000000ff */
[----:B------:R-:W-:Y:S02]  /*10840*/  PRMT R67, R67, 0x5410, R68 ;  /* 0x0000541043437816 */ /* 0x000fe40000000044 */
[----:B------:R-:W-:Y:S01]  /*10850*/  PRMT R64, R64, 0x5410, R27 ;  /* 0x0000541040407816 */ /* 0x000fe2000000001b */
[----:B------:R-:W-:Y:S01]  /*10860*/  HFMA2 R34, R35, 1, 1, R16 ;  /* 0x3c003c0023227831 */ /* 0x000fe20000000010 */
[----:B------:R-:W-:Y:S02]  /*10870*/  PRMT R32, R32, 0x5410, R33 ;  /* 0x0000541020207816 */ /* 0x000fe40000000021 */
[----:B------:R-:W-:Y:S01]  /*10880*/  PRMT R65, R65, 0x5410, R66 ;  /* 0x0000541041417816 */ /* 0x000fe20000000042 */
[----:B------:R-:W-:Y:S01]  /*10890*/  HADD2 R33, R64, R13 ;  /* 0x0000000d40217230 */ /* 0x000fe20000000000 */
[----:B------:R-:W-:Y:S01]  /*108a0*/  MOV R27, R11 ;  /* 0x0000000b001b7202 */ /* 0x000fe20000000f00 */
[----:B------:R-:W-:-:S02]  /*108b0*/  HFMA2 R16, R67, 1, 1, R12 ;  /* 0x3c003c0043107831 */ /* 0x000fc4000000000c */
[----:B0-----:R-:W-:Y:S01]  /*108c0*/  HADD2.F32 R11, -RZ, R28.H0_H0 ;  /* 0x2000001cff0b7230 */ /* 0x001fe20000004100 */
[----:B------:R-:W0:Y:S01]  /*108d0*/  LDS.64 R12, [UR4+0x200] ;  /* 0x00020004ff0c7984 */ /* 0x000e220008000a00 */
[----:B------:R-:W-:Y:S02]  /*108e0*/  HADD2 R35, R32, R15 ;  /* 0x0000000f20237230 */ /* 0x000fe40000000000 */
[----:B------:R-:W-:Y:S02]  /*108f0*/  HFMA2 R32, R65, 1, 1, R14 ;  /* 0x3c003c0041207831 */ /* 0x000fe4000000000e */
[----:B------:R-:W-:Y:S02]  /*10900*/  HADD2.F32 R28, -RZ, R28.H1_H1 ;  /* 0x3000001cff1c7230 */ /* 0x000fe40000004100 */
[-C--:B------:R-:W-:Y:S01]  /*10910*/  FFMA.FTZ R14, R3, R11.reuse, RZ ;  /* 0x0000000b030e7223 */ /* 0x080fe200000100ff */
[-C--:B------:R-:W-:Y:S01]  /*10920*/  FFMA.FTZ R15, R0, R11.reuse, RZ ;  /* 0x0000000b000f7223 */ /* 0x080fe200000100ff */
[-C--:B------:R-:W-:Y:S01]  /*10930*/  FFMA.FTZ R65, R2, R11.reuse, RZ ;  /* 0x0000000b02417223 */ /* 0x080fe200000100ff */
[----:B------:R-:W-:Y:S01]  /*10940*/  FFMA.FTZ R68, R4, R11, RZ ;  /* 0x0000000b04447223 */ /* 0x000fe200000100ff */
        /* <DEDUP_REMOVED lines=10> */
[----:B------:R-:W-:Y:S02]  /*109f0*/  HADD2.F32 R29, -RZ, R29.H1_H1 ;  /* 0x3000001dff1d7230 */ /* 0x000fe40000004100 */
[----:B-1----:R-:W-:-:S03]  /*10a00*/  HADD2.F32 R11, -RZ, R30.H0_H0 ;  /* 0x2000001eff0b7230 */ /* 0x002fc60000004100 */
[-C--:B------:R-:W-:Y:S01]  /*10a10*/  FFMA.FTZ R28, R43, R29.reuse, R28 ;  /* 0x0000001d2b1c7223 */ /* 0x080fe2000001001c */
[-C--:B------:R-:W-:Y:S01]  /*10a20*/  FFMA.FTZ R65, R42, R29.reuse, R65 ;  /* 0x0000001d2a417223 */ /* 0x080fe20000010041 */
[-C--:B------:R-:W-:Y:S01]  /*10a30*/  FFMA.FTZ R66, R44, R29.reuse, R67 ;  /* 0x0000001d2c427223 */ /* 0x080fe20000010043 */
[----:B------:R-:W-:Y:S01]  /*10a40*/  FFMA.FTZ R67, R45, R29, R64 ;  /* 0x0000001d2d437223 */ /* 0x000fe20000010040 */
[----:B------:R-:W-:Y:S02]  /*10a50*/  HADD2.F32 R30, -RZ, R30.H1_H1 ;  /* 0x3000001eff1e7230 */ /* 0x000fe40000004100 */
[----:B------:R-:W-:Y:S01]  /*10a60*/  FFMA.FTZ R29, R51, R11, R28 ;  /* 0x0000000b331d7223 */ /* 0x000fe2000001001c */
[----:B------:R-:W-:Y:S01]  /*10a70*/  FMUL.FTZ R70, R70, R25 ;  /* 0x0000001946467220 */ /* 0x000fe20000410000 */
[----:B------:R-:W-:Y:S01]  /*10a80*/  FMUL.FTZ R69, R69, R26 ;  /* 0x0000001a45457220 */ /* 0x000fe20000410000 */
[-C--:B------:R-:W-:Y:S01]  /*10a90*/  FFMA.FTZ R28, R50, R11.reuse, R65 ;  /* 0x0000000b321c7223 */ /* 0x080fe20000010041 */
[----:B------:R-:W-:Y:S01]  /*10aa0*/  FFMA.FTZ R65, R49, R11, R66 ;  /* 0x0000000b31417223 */ /* 0x000fe20000010042 */
[----:B------:R-:W-:-:S02]  /*10ab0*/  HADD2.F32 R64, -RZ, R31.H0_H0 ;  /* 0x2000001fff407230 */ /* 0x000fc40000004100 */
[----:B------:R-:W-:Y:S01]  /*10ac0*/  FFMA.FTZ R68, R48, R11, R67 ;  /* 0x0000000b30447223 */ /* 0x000fe20000010043 */
[-C--:B------:R-:W-:Y:S01]  /*10ad0*/  FFMA.FTZ R29, R52, R30.reuse, R29 ;  /* 0x0000001e341d7223 */ /* 0x080fe2000001001d */
[----:B------:R-:W-:Y:S01]  /*10ae0*/  FFMA.FTZ R66, R55, R30, R28 ;  /* 0x0000001e37427223 */ /* 0x000fe2000001001c */
[----:B------:R-:W-:Y:S01]  /*10af0*/  F2FP.F16.F32.PACK_AB R70, RZ, R70 ;  /* 0x00000046ff46723e */ /* 0x000fe200000000ff */
[-C--:B------:R-:W-:Y:S01]  /*10b00*/  FFMA.FTZ R65, R54, R30.reuse, R65 ;  /* 0x0000001e36417223 */ /* 0x080fe20000010041 */
[----:B------:R-:W-:Y:S01]  /*10b10*/  F2FP.F16.F32.PACK_AB R69, RZ, R69 ;  /* 0x00000045ff45723e */ /* 0x000fe200000000ff */
[----:B------:R-:W-:Y:S01]  /*10b20*/  FFMA.FTZ R68, R53, R30, R68 ;  /* 0x0000001e35447223 */ /* 0x000fe20000010044 */
[-C--:B------:R-:W-:Y:S01]  /*10b30*/  FFMA.FTZ R28, R56, R64.reuse, R29 ;  /* 0x00000040381c7223 */ /* 0x080fe2000001001d */
[----:B------:R-:W-:Y:S02]  /*10b40*/  HADD2.F32 R31, -RZ, R31.H1_H1 ;  /* 0x3000001fff1f7230 */ /* 0x000fe40000004100 */
[-C--:B------:R-:W-:Y:S01]  /*10b50*/  FFMA.FTZ R29, R57, R64.reuse, R66 ;  /* 0x00000040391d7223 */ /* 0x080fe20000010042 */
[----:B------:R-:W-:Y:S01]  /*10b60*/  PRMT R70, R70, 0x5410, R69 ;  /* 0x0000541046467816 */ /* 0x000fe20000000045 */
[----:B------:R-:W-:Y:S01]  /*10b70*/  FFMA.FTZ R66, R58, R64, R65 ;  /* 0x000000403a427223 */ /* 0x000fe20000010041 */
[----:B0-----:R-:W-:-:S02]  /*10b80*/  HADD2.F32 R67, -RZ, R12.H0_H0 ;  /* 0x2000000cff437230 */ /* 0x001fc40000004100 */
[----:B------:R-:W-:Y:S01]  /*10b90*/  FFMA.FTZ R65, R59, R64, R68 ;  /* 0x000000403b417223 */ /* 0x000fe20000010044 */
[-C--:B------:R-:W-:Y:S01]  /*10ba0*/  FFMA.FTZ R11, R63, R31.reuse, R28 ;  /* 0x0000001f3f0b7223 */ /* 0x080fe2000001001c */
[----:B------:R-:W-:Y:S02]  /*10bb0*/  HADD2.F32 R12, -RZ, R12.H1_H1 ;  /* 0x3000000cff0c7230 */ /* 0x000fe40000004100 */
[-C--:B------:R-:W-:Y:S01]  /*10bc0*/  FFMA.FTZ R30, R62, R31.reuse, R29 ;  /* 0x0000001f3e1e7223 */ /* 0x080fe2000001001d */
[-C--:B------:R-:W-:Y:S01]  /*10bd0*/  FFMA.FTZ R28, R61, R31.reuse, R66 ;  /* 0x0000001f3d1c7223 */ /* 0x080fe20000010042 */
[----:B------:R-:W-:Y:S01]  /*10be0*/  FFMA.FTZ R65, R60, R31, R65 ;  /* 0x0000001f3c417223 */ /* 0x000fe20000010041 */
[-C--:B------:R-:W-:Y:S01]  /*10bf0*/  FFMA.FTZ R64, R3, R67.reuse, RZ ;  /* 0x0000004303407223 */ /* 0x080fe200000100ff */
[----:B------:R-:W-:Y:S02]  /*10c00*/  HFMA2 R27, R70, 1, 1, R27 ;  /* 0x3c003c00461b7831 */ /* 0x000fe4000000001b */
[-C--:B------:R-:W-:Y:S01]  /*10c10*/  FFMA.FTZ R31, R0, R67.reuse, RZ ;  /* 0x00000043001f7223 */ /* 0x080fe200000100ff */
[-C--:B------:R-:W-:Y:S01]  /*10c20*/  FFMA.FTZ R69, R2, R67.reuse, RZ ;  /* 0x0000004302457223 */ /* 0x080fe200000100ff */
[----:B------:R-:W-:Y:S01]  /*10c30*/  FFMA.FTZ R70, R4, R67, RZ ;  /* 0x0000004304467223 */ /* 0x000fe200000100ff */
        /* <DEDUP_REMOVED lines=22> */
[----:B------:R-:W-:Y:S02]  /*10da0*/  FFMA.FTZ R66, R55, R14, R12 ;  /* 0x0000000e37427223 */ /* 0x000fe4000001000c */
[----:B------:R-:W0:Y:S01]  /*10db0*/  LDS.64 R12, [UR4+0x280] ;  /* 0x00028004ff0c7984 */ /* 0x000e220008000a00 */
[----:B------:R-:W-:Y:S01]  /*10dc0*/  FMUL.FTZ R11, R11, R24 ;  /* 0x000000180b0b7220 */ /* 0x000fe20000410000 */
[----:B------:R-:W-:Y:S01]  /*10dd0*/  FMUL.FTZ R30, R30, R17 ;  /* 0x000000111e1e7220 */ /* 0x000fe20000410000 */
[-C--:B------:R-:W-:Y:S01]  /*10de0*/  FFMA.FTZ R15, R52, R14.reuse, R15 ;  /* 0x0000000e340f7223 */ /* 0x080fe2000001000f */
[-C--:B------:R-:W-:Y:S01]  /*10df0*/  FFMA.FTZ R67, R54, R14.reuse, R31 ;  /* 0x0000000e36437223 */ /* 0x080fe2000001001f */
[----:B------:R-:W-:Y:S01]  /*10e00*/  FFMA.FTZ R68, R53, R14, R68 ;  /* 0x0000000e35447223 */ /* 0x000fe20000010044 */
[----:B------:R-:W-:Y:S02]  /*10e10*/  F2FP.F16.F32.PACK_AB R11, RZ, R11 ;  /* 0x0000000bff0b723e */ /* 0x000fe400000000ff */
[----:B------:R-:W-:Y:S01]  /*10e20*/  F2FP.F16.F32.PACK_AB R30, RZ, R30 ;  /* 0x0000001eff1e723e */ /* 0x000fe200000000ff */
[-C--:B------:R-:W-:Y:S01]  /*10e30*/  FFMA.FTZ R14, R56, R64.reuse, R15 ;  /* 0x00000040380e7223 */ /* 0x080fe2000001000f */
[-C--:B------:R-:W-:Y:S01]  /*10e40*/  FFMA.FTZ R31, R57, R64.reuse, R66 ;  /* 0x00000040391f7223 */ /* 0x080fe20000010042 */
[-C--:B------:R-:W-:Y:S01]  /*10e50*/  FFMA.FTZ R66, R58, R64.reuse, R67 ;  /* 0x000000403a427223 */ /* 0x080fe20000010043 */
[----:B------:R-:W-:Y:S01]  /*10e60*/  PRMT R11, R11, 0x5410, R30 ;  /* 0x000054100b0b7816 */ /* 0x000fe2000000001e */
[----:B------:R-:W-:Y:S01]  /*10e70*/  FFMA.FTZ R67, R59, R64, R68 ;  /* 0x000000403b437223 */ /* 0x000fe20000010044 */
[-C--:B------:R-:W-:Y:S01]  /*10e80*/  FFMA.FTZ R15, R63, R29.reuse, R14 ;  /* 0x0000001d3f0f7223 */ /* 0x080fe2000001000e */
[----:B------:R-:W-:-:S03]  /*10e90*/  FFMA.FTZ R64, R62, R29, R31 ;  /* 0x0000001d3e407223 */ /* 0x000fc6000001001f */
[----:B------:R-:W-:Y:S01]  /*10ea0*/  FMUL.FTZ R15, R15, R24 ;  /* 0x000000180f0f7220 */ /* 0x000fe20000410000 */
[----:B------:R-:W-:Y:S02]  /*10eb0*/  HFMA2 R14, R11, 1, 1, R10 ;  /* 0x3c003c000b0e7831 */ /* 0x000fe4000000000a */
[----:B------:R-:W-:Y:S01]  /*10ec0*/  FMUL.FTZ R64, R64, R17 ;  /* 0x0000001140407220 */ /* 0x000fe20000410000 */
[----:B------:R-:W1:Y:S01]  /*10ed0*/  LDS.64 R10, [UR4+0x288] ;  /* 0x00028804ff0a7984 */ /* 0x000e620008000a00 */
[----:B------:R-:W-:-:S03]  /*10ee0*/  F2FP.F16.F32.PACK_AB R15, RZ, R15 ;  /* 0x0000000fff0f723e */ /* 0x000fc600000000ff */
[----:B------:R-:W-:Y:S01]  /*10ef0*/  F2FP.F16.F32.PACK_AB R64, RZ, R64 ;  /* 0x00000040ff40723e */ /* 0x000fe200000000ff */
[----:B------:R-:W-:Y:S01]  /*10f00*/  FMUL.FTZ R28, R28, R25 ;  /* 0x000000191c1c7220 */ /* 0x000fe20000410000 */
[----:B------:R-:W-:Y:S01]  /*10f10*/  FMUL.FTZ R65, R65, R26 ;  /* 0x0000001a41417220 */ /* 0x000fe20000410000 */
[-C--:B------:R-:W-:Y:S01]  /*10f20*/  FFMA.FTZ R66, R61, R29.reuse, R66 ;  /* 0x0000001d3d427223 */ /* 0x080fe20000010042 */
[----:B------:R-:W-:Y:S01]  /*10f30*/  FFMA.FTZ R67, R60, R29, R67 ;  /* 0x0000001d3c437223 */ /* 0x000fe20000010043 */
[----:B------:R-:W-:Y:S02]  /*10f40*/  PRMT R15, R15, 0x5410, R64 ;  /* 0x000054100f0f7816 */ /* 0x000fe40000000040 */
[----:B------:R-:W-:Y:S02]  /*10f50*/  MOV R29, R7 ;  /* 0x00000007001d7202 */ /* 0x000fe40000000f00 */
[----:B------:R-:W-:Y:S02]  /*10f60*/  F2FP.F16.F32.PACK_AB R28, RZ, R28 ;  /* 0x0000001cff1c723e */ /* 0x000fe400000000ff */
[----:B------:R-:W-:Y:S01]  /*10f70*/  F2FP.F16.F32.PACK_AB R65, RZ, R65 ;  /* 0x00000041ff41723e */ /* 0x000fe200000000ff */
[----:B0-----:R-:W-:-:S02]  /*10f80*/  HADD2.F32 R7, -RZ, R12.H0_H0 ;  /* 0x2000000cff077230 */ /* 0x001fc40000004100 */
[----:B------:R-:W-:Y:S01]  /*10f90*/  HFMA2 R15, R15, 1, 1, R8 ;  /* 0x3c003c000f0f7831 */ /* 0x000fe20000000008 */
[----:B------:R-:W-:Y:S01]  /*10fa0*/  PRMT R28, R28, 0x5410, R65 ;  /* 0x000054101c1c7816 */ /* 0x000fe20000000041 */
[----:B------:R-:W-:Y:S02]  /*10fb0*/  HADD2.F32 R12, -RZ, R12.H1_H1 ;  /* 0x3000000cff0c7230 */ /* 0x000fe40000004100 */
[-C--:B------:R-:W-:Y:S01]  /*10fc0*/  FFMA.FTZ R8, R3, R7.reuse, RZ ;  /* 0x0000000703087223 */ /* 0x080fe200000100ff */
[-C--:B------:R-:W-:Y:S01]  /*10fd0*/  FFMA.FTZ R3, R0, R7.reuse, RZ ;  /* 0x0000000700037223 */ /* 0x080fe200000100ff */
[----:B------:R-:W-:Y:S02]  /*10fe0*/  HADD2 R28, R28, R9 ;  /* 0x000000091c1c7230 */ /* 0x000fe40000000000 */
[-C--:B------:R-:W-:Y:S01]  /*10ff0*/  FFMA.FTZ R9, R2, R7.reuse, RZ ;  /* 0x0000000702097223 */ /* 0x080fe200000100ff */
[----:B------:R-:W-:Y:S02]  /*11000*/  FFMA.FTZ R38, R38, R12, R3 ;  /* 0x0000000c26267223 */ /* 0x000fe40000010003 */
[----:B------:R-:W0:Y:S01]  /*11010*/  LDS.64 R2, [UR4+0x10] ;  /* 0x00001004ff027984 */ /* 0x000e220008000a00 */
[----:B------:R-:W-:Y:S01]  /*11020*/  FFMA.FTZ R4, R4, R7, RZ ;  /* 0x0000000704047223 */ /* 0x000fe200000100ff */
[----:B------:R-:W-:-:S02]  /*11030*/  HADD2.F32 R30, -RZ, R13.H0_H0 ;  /* 0x2000000dff1e7230 */ /* 0x000fc40000004100 */
        /* <DEDUP_REMOVED lines=11> */
[----:B-1----:R-:W-:-:S02]  /*110f0*/  HADD2.F32 R7, -RZ, R10.H0_H0 ;  /* 0x2000000aff077230 */ /* 0x002fc40000004100 */
[----:B------:R-:W-:Y:S01]  /*11100*/  FFMA.FTZ R13, R45, R13, R30 ;  /* 0x0000000d2d0d7223 */ /* 0x000fe2000001001e */
[----:B------:R-:W-:Y:S02]  /*11110*/  HADD2.F32 R10, -RZ, R10.H1_H1 ;  /* 0x3000000aff0a7230 */ /* 0x000fe40000004100 */
        /* <DEDUP_REMOVED lines=14> */
[----:B--2---:R-:W-:Y:S02]  /*11200*/  LOP3.LUT R0, R20, 0xf000f, RZ, 0xc0, !PT ;  /* 0x000f000f14007812 */ /* 0x004fe400078ec0ff */
[----:B------:R-:W-:Y:S01]  /*11210*/  LOP3.LUT R8, R21, 0xf000f, RZ, 0xc0, !PT ;  /* 0x000f000f15087812 */ /* 0x000fe200078ec0ff */
[-C--:B------:R-:W-:Y:S01]  /*11220*/  FFMA.FTZ R63, R63, R11.reuse, R56 ;  /* 0x0000000b3f3f7223 */ /* 0x080fe20000010038 */
[----:B------:R-:W-:Y:S01]  /*11230*/  LOP3.LUT R9, R22, 0xf000f, RZ, 0xc0, !PT ;  /* 0x000f000f16097812 */ /* 0x000fe200078ec0ff */
[-C--:B------:R-:W-:Y:S01]  /*11240*/  FFMA.FTZ R62, R62, R11.reuse, R57 ;  /* 0x0000000b3e3e7223 */ /* 0x080fe20000010039 */
[-C--:B------:R-:W-:Y:S01]  /*11250*/  FFMA.FTZ R52, R61, R11.reuse, R52 ;  /* 0x0000000b3d347223 */ /* 0x080fe20000010034 */
[----:B------:R-:W-:Y:S01]  /*11260*/  FFMA.FTZ R53, R60, R11, R53 ;  /* 0x0000000b3c357223 */ /* 0x000fe20000010035 */
[----:B------:R-:W-:-:S02]  /*11270*/  LOP3.LUT R11, R23, 0xf000f, RZ, 0xc0, !PT ;  /* 0x000f000f170b7812 */ /* 0x000fc400078ec0ff */
[----:B------:R-:W-:Y:S02]  /*11280*/  LOP3.LUT R0, R0, 0x64006400, RZ, 0xfc, !PT ;  /* 0x6400640000007812 */ /* 0x000fe400078efcff */
[----:B------:R-:W-:Y:S02]  /*11290*/  LOP3.LUT R8, R8, 0x64006400, RZ, 0xfc, !PT ;  /* 0x6400640008087812 */ /* 0x000fe400078efcff */
[----:B------:R-:W-:Y:S01]  /*112a0*/  LOP3.LUT R9, R9, 0x64006400, RZ, 0xfc, !PT ;  /* 0x6400640009097812 */ /* 0x000fe200078efcff */
[--C-:B0-----:R-:W-:Y:S01]  /*112b0*/  HADD2.F32 R7, -RZ, R2.reuse.H0_H0 ;  /* 0x20000002ff077230 */ /* 0x101fe20000004100 */
[----:B------:R-:W-:Y:S01]  /*112c0*/  LOP3.LUT R13, R11, 0x64006400, RZ, 0xfc, !PT ;  /* 0x640064000b0d7812 */ /* 0x000fe200078efcff */
[----:B------:R-:W-:Y:S02]  /*112d0*/  HADD2.F32 R39, -RZ, R2.H1_H1 ;  /* 0x30000002ff277230 */ /* 0x000fe40000004100 */
[----:B------:R-:W-:Y:S02]  /*112e0*/  HADD2 R2, R0, -1032, -1032 ;  /* 0xe408e40800027430 */ /* 0x000fe40000000000 */
[----:B------:R-:W-:-:S02]  /*112f0*/  HADD2.F32 R47, -RZ, R3.H0_H0 ;  /* 0x20000003ff2f7230 */ /* 0x000fc40000004100 */
[----:B------:R-:W-:Y:S02]  /*11300*/  HADD2.F32 R46, -RZ, R3.H1_H1 ;  /* 0x30000003ff2e7230 */ /* 0x000fe40000004100 */
[----:B------:R-:W-:Y:S02]  /*11310*/  HADD2 R3, R8, -1032, -1032 ;  /* 0xe408e40808037430 */ /* 0x000fe40000000000 */
[----:B------:R-:W-:Y:S01]  /*11320*/  HADD2 R11, R9, -1032, -1032 ;  /* 0xe408e408090b7430 */ /* 0x000fe20000000000 */
[----:B------:R-:W-:Y:S01]  /*11330*/  LOP3.LUT R4, R20, 0xf000f0, RZ, 0xc0, !PT ;  /* 0x00f000f014047812 */ /* 0x000fe200078ec0ff */
[----:B------:R-:W-:Y:S02]  /*11340*/  HADD2 R13, R13, -1032, -1032 ;  /* 0xe408e4080d0d7430 */ /* 0x000fe40000000000 */
[--C-:B------:R-:W-:Y:S01]  /*11350*/  HADD2.F32 R0, -RZ, R2.reuse.H0_H0 ;  /* 0x20000002ff007230 */ /* 0x100fe20000004100 */
[----:B------:R-:W0:Y:S01]  /*11360*/  LDS.64 R8, [UR4+0x18] ;  /* 0x00001804ff087984 */ /* 0x000e220008000a00 */
[----:B------:R-:W-:-:S02]  /*11370*/  HADD2.F32 R36, -RZ, R2.H1_H1 ;  /* 0x30000002ff247230 */ /* 0x000fc40000004100 */
[--C-:B------:R-:W-:Y:S02]  /*11380*/  HADD2.F32 R2, -RZ, R3.reuse.H0_H0 ;  /* 0x20000003ff027230 */ /* 0x100fe40000004100 */
[----:B------:R-:W-:Y:S01]  /*11390*/  HADD2.F32 R31, -RZ, R3.H1_H1 ;  /* 0x30000003ff1f7230 */ /* 0x000fe20000004100 */
[----:B------:R-:W-:Y:S01]  /*113a0*/  LOP3.LUT R12, R22, 0xf000f0, RZ, 0xc0, !PT ;  /* 0x00f000f0160c7812 */ /* 0x000fe200078ec0ff */
        /* <DEDUP_REMOVED lines=11> */
[----:B------:R-:W-:-:S02]  /*11460*/  LOP3.LUT R38, R23, 0xf000f0, RZ, 0xc0, !PT ;  /* 0x00f000f017267812 */ /* 0x000fc400078ec0ff */
[----:B------:R-:W-:Y:S01]  /*11470*/  LOP3.LUT R13, R10, 0x64006400, RZ, 0xfc, !PT ;  /* 0x640064000a0d7812 */ /* 0x000fe200078efcff */
[----:B------:R-:W-:Y:S01]  /*11480*/  FFMA.FTZ R48, R39, R42, R7 ;  /* 0x0000002a27307223 */ /* 0x000fe20000010007 */
[----:B------:R-:W-:-:S03]  /*11490*/  LOP3.LUT R7, R38, 0x64006400, RZ, 0xfc, !PT ;  /* 0x6400640026077812 */ /* 0x000fc600078efcff */
[-C--:B------:R-:W-:Y:S02]  /*114a0*/  HFMA2 R13, R13, R18.reuse.H0_H0, -72, -72 ;  /* 0xd480d4800d0d7431 */ /* 0x080fe40000040012 */
[-C--:B------:R-:W-:Y:S02]  /*114b0*/  HFMA2 R11, R11, R18.reuse.H0_H0, -72, -72 ;  /* 0xd480d4800b0b7431 */ /* 0x080fe40000040012 */
[-C--:B------:R-:W-:Y:S02]  /*114c0*/  HFMA2 R37, R37, R18.reuse.H0_H0, -72, -72 ;  /* 0xd480d48025257431 */ /* 0x080fe40000040012 */
[----:B------:R-:W-:Y:S02]  /*114d0*/  HADD2.F32 R44, -RZ, R13.H0_H0 ;  /* 0x2000000dff2c7230 */ /* 0x000fe40000004100 */
[----:B------:R-:W-:Y:S02]  /*114e0*/  HFMA2 R7, R7, R18.H0_H0, -72, -72 ;  /* 0xd480d48007077431 */ /* 0x000fe40000040012 */
[C---:B------:R-:W-:Y:S01]  /*114f0*/  FFMA.FTZ R12, R39.reuse, R31, R12 ;  /* 0x0000001f270c7223 */ /* 0x040fe2000001000c */
[----:B------:R-:W-:Y:S01]  /*11500*/  SHF.R.U32.HI R23, RZ, 0x8, R23 ;  /* 0x00000008ff177819 */ /* 0x000fe20000011617 */
[----:B------:R-:W-:Y:S01]  /*11510*/  FFMA.FTZ R49, R39, R30, R43 ;  /* 0x0000001e27317223 */ /* 0x000fe2000001002b */
[----:B------:R-:W-:-:S02]  /*11520*/  HADD2.F32 R45, -RZ, R11.H0_H0 ;  /* 0x2000000bff2d7230 */ /* 0x000fc40000004100 */
[----:B------:R-:W-:Y:S01]  /*11530*/  FFMA.FTZ R10, R36, R39, R41 ;  /* 0x00000027240a7223 */ /* 0x000fe20000010029 */
[--C-:B------:R-:W-:Y:S02]  /*11540*/  HADD2.F32 R38, -RZ, R37.reuse.H0_H0 ;  /* 0x20000025ff267230 */ /* 0x100fe40000004100 */
[----:B------:R-:W-:Y:S02]  /*11550*/  HADD2.F32 R40, -RZ, R37.H1_H1 ;  /* 0x30000025ff287230 */ /* 0x000fe40000004100 */
[--C-:B------:R-:W-:Y:S02]  /*11560*/  HADD2.F32 R37, -RZ, R7.reuse.H0_H0 ;  /* 0x20000007ff257230 */ /* 0x100fe40000004100 */
[----:B------:R-:W-:Y:S02]  /*11570*/  HADD2.F32 R43, -RZ, R7.H1_H1 ;  /* 0x30000007ff2b7230 */ /* 0x000fe40000004100 */
[----:B------:R-:W-:Y:S01]  /*11580*/  FFMA.FTZ R7, R47, R44, R12 ;  /* 0x0000002c2f077223 */ /* 0x000fe2000001000c */
[----:B------:R-:W-:Y:S01]  /*11590*/  HADD2.F32 R41, -RZ, R13.H1_H1 ;  /* 0x3000000dff297230 */ /* 0x000fe20000004100 */
[----:B------:R-:W-:Y:S01]  /*115a0*/  LOP3.LUT R12, R23, 0xf000f, RZ, 0xc0, !PT ;  /* 0x000f000f170c7812 */ /* 0x000fe200078ec0ff */
[----:B------:R-:W-:Y:S01]  /*115b0*/  HADD2.F32 R39, -RZ, R11.H1_H1 ;  /* 0x3000000bff277230 */ /* 0x000fe20000004100 */
[----:B------:R-:W-:Y:S01]  /*115c0*/  SHF.R.U32.HI R20, RZ, 0x8, R20 ;  /* 0x00000008ff147819 */ /* 0x000fe20000011614 */
[----:B------:R-:W-:Y:S01]  /*115d0*/  FFMA.FTZ R10, R45, R47, R10 ;  /* 0x0000002f2d0a7223 */ /* 0x000fe2000001000a */
[----:B------:R-:W-:Y:S01]  /*115e0*/  SHF.R.U32.HI R21, RZ, 0x8, R21 ;  /* 0x00000008ff157819 */ /* 0x000fe20000011615 */
[----:B------:R-:W-:Y:S01]  /*115f0*/  FMUL.FTZ R66, R66, R25 ;  /* 0x0000001942427220 */ /* 0x000fe20000410000 */
[----:B------:R-:W-:Y:S01]  /*11600*/  FMUL.FTZ R67, R67, R26 ;  /* 0x0000001a43437220 */ /* 0x000fe20000410000 */
[----:B------:R-:W-:Y:S01]  /*11610*/  LOP3.LUT R12, R12, 0x64006400, RZ, 0xfc, !PT ;  /* 0x640064000c0c7812 */ /* 0x000fe200078efcff */
[----:B------:R-:W-:Y:S01]  /*11620*/  FFMA.FTZ R54, R46, R41, R7 ;  /* 0x000000292e367223 */ /* 0x000fe20000010007 */
[----:B------:R-:W-:Y:S01]  /*11630*/  SHF.R.U32.HI R22, RZ, 0x8, R22 ;  /* 0x00000008ff167819 */ /* 0x000fe20000011616 */
[----:B------:R-:W-:Y:S01]  /*11640*/  FFMA.FTZ R50, R39, R46, R10 ;  /* 0x0000002e27327223 */ /* 0x000fe2000001000a */
[----:B------:R-:W-:-:S02]  /*11650*/  LOP3.LUT R7, R20, 0xf000f, RZ, 0xc0, !PT ;  /* 0x000f000f14077812 */ /* 0x000fc400078ec0ff */
[----:B------:R-:W-:Y:S01]  /*11660*/  LOP3.LUT R10, R21, 0xf000f, RZ, 0xc0, !PT ;  /* 0x000f000f150a7812 */ /* 0x000fe200078ec0ff */
[C---:B------:R-:W-:Y:S01]  /*11670*/  FFMA.FTZ R49, R47.reuse, R38, R49 ;  /* 0x000000262f317223 */ /* 0x040fe20000010031 */
[----:B------:R-:W-:Y:S01]  /*11680*/  F2FP.F16.F32.PACK_AB R66, RZ, R66 ;  /* 0x00000042ff42723e */ /* 0x000fe200000000ff */
[----:B------:R-:W-:Y:S01]  /*11690*/  FFMA.FTZ R48, R47, R37, R48 ;  /* 0x000000252f307223 */ /* 0x000fe20000010030 */
[----:B------:R-:W-:Y:S01]  /*116a0*/  F2FP.F16.F32.PACK_AB R67, RZ, R67 ;  /* 0x00000043ff43723e */ /* 0x000fe200000000ff */
[----:B------:R-:W-:Y:S01]  /*116b0*/  HADD2 R12, R12, -1032, -1032 ;  /* 0xe408e4080c0c7430 */ /* 0x000fe20000000000 */
[----:B------:R-:W-:Y:S02]  /*116c0*/  LOP3.LUT R11, R22, 0xf000f, RZ, 0xc0, !PT ;  /* 0x000f000f160b7812 */ /* 0x000fe400078ec0ff */
[----:B------:R-:W-:Y:S02]  /*116d0*/  LOP3.LUT R7, R7, 0x64006400, RZ, 0xfc, !PT ;  /* 0x6400640007077812 */ /* 0x000fe400078efcff */
[----:B------:R-:W-:Y:S01]  /*116e0*/  LOP3.LUT R10, R10, 0x64006400, RZ, 0xfc, !PT ;  /* 0x640064000a0a7812 */ /* 0x000fe200078efcff */
[----:B------:R-:W-:Y:S01]  /*116f0*/  FFMA.FTZ R56, R46, R40, R49 ;  /* 0x000000282e387223 */ /* 0x000fe20000010031 */
[----:B------:R-:W-:Y:S01]  /*11700*/  PRMT R66, R66, 0x5410, R67 ;  /* 0x0000541042427816 */ /* 0x000fe20000000043 */
[----:B------:R-:W-:Y:S01]  /*11710*/  FFMA.FTZ R51, R46, R43, R48 ;  /* 0x0000002b2e337223 */ /* 0x000fe20000010030 */
[----:B------:R-:W-:Y:S01]  /*11720*/  LOP3.LUT R11, R11, 0x64006400, RZ, 0xfc, !PT ;  /* 0x640064000b0b7812 */ /* 0x000fe200078efcff */
[----:B0-----:R-:W-:-:S02]  /*11730*/  HADD2.F32 R13, -RZ, R8.H0_H0 ;  /* 0x20000008ff0d7230 */ /* 0x001fc40000004100 */
[----:B------:R-:W-:Y:S02]  /*11740*/  HADD2 R7, R7, -1032, -1032 ;  /* 0xe408e40807077430 */ /* 0x000fe40000000000 */
[----:B------:R-:W-:Y:S02]  /*11750*/  HADD2.F32 R46, -RZ, R12.H0_H0 ;  /* 0x2000000cff2e7230 */ /* 0x000fe40000004100 */
[----:B------:R-:W-:Y:S01]  /*11760*/  HADD2 R10, R10, -1032, -1032 ;  /* 0xe408e4080a0a7430 */ /* 0x000fe20000000000 */
[----:B------:R-:W-:Y:S01]  /*11770*/  LOP3.LUT R20, R20, 0xf000f0, RZ, 0xc0, !PT ;  /* 0x00f000f014147812 */ /* 0x000fe200078ec0ff */
[----:B------:R-:W-:Y:S01]  /*11780*/  HADD2 R11, R11, -1032, -1032 ;  /* 0xe408e4080b0b7430 */ /* 0x000fe20000000000 */
[----:B------:R-:W-:Y:S02]  /*11790*/  LOP3.LUT R21, R21, 0xf000f0, RZ, 0xc0, !PT ;  /* 0x00f000f015157812 */ /* 0x000fe400078ec0ff */
[----:B------:R-:W-:Y:S02]  /*117a0*/  LOP3.LUT R22, R22, 0xf000f0, RZ, 0xc0, !PT ;  /* 0x00f000f016167812 */ /* 0x000fe400078ec0ff */
[----:B------:R-:W-:Y:S01]  /*117b0*/  LOP3.LUT R23, R23, 0xf000f0, RZ, 0xc0, !PT ;  /* 0x00f000f017177812 */ /* 0x000fe200078ec0ff */
[----:B------:R-:W-:-:S02]  /*117c0*/  HFMA2 R29, R66, 1, 1, R29 ;  /* 0x3c003c00421d7831 */ /* 0x000fc4000000001d */
[----:B------:R-:W-:Y:S01]  /*117d0*/  FFMA.FTZ R68, R13, R46, R51 ;  /* 0x0000002e0d447223 */ /* 0x000fe20000010033 */
[----:B------:R-:W-:Y:S01]  /*117e0*/  HADD2.F32 R64, -RZ, R9.H0_H0 ;  /* 0x20000009ff407230 */ /* 0x000fe20000004100 */
[----:B------:R-:W-:Y:S01]  /*117f0*/  LOP3.LUT R21, R21, 0x64006400, RZ, 0xfc, !PT ;  /* 0x6400640015157812 */ /* 0x000fe200078efcff */
[----:B------:R-:W-:Y:S01]  /*11800*/  HADD2.F32 R49, -RZ, R7.H0_H0 ;  /* 0x20000007ff317230 */ /* 0x000fe20000004100 */
[----:B------:R-:W-:Y:S01]  /*11810*/  LOP3.LUT R23, R23, 0x64006400, RZ, 0xfc, !PT ;  /* 0x6400640017177812 */ /* 0x000fe200078efcff */
[----:B------:R-:W-:Y:S01]  /*11820*/  HADD2.F32 R66, -RZ, R9.H1_H1 ;  /* 0x30000009ff427230 */ /* 0x000fe20000004100 */
[----:B------:R-:W-:Y:S01]  /*11830*/  LOP3.LUT R9, R22, 0x64006400, RZ, 0xfc, !PT ;  /* 0x6400640016097812 */ /* 0x000fe200078efcff */
[----:B------:R-:W-:Y:S01]  /*11840*/  HADD2.F32 R51, -RZ, R7.H1_H1 ;  /* 0x30000007ff337230 */ /* 0x000fe20000004100 */
[----:B------:R-:W-:Y:S01]  /*11850*/  LOP3.LUT R7, R20, 0x64006400, RZ, 0xfc, !PT ;  /* 0x6400640014077812 */ /* 0x000fe200078efcff */
[----:B------:R-:W-:Y:S02]  /*11860*/  HADD2.F32 R48, -RZ, R10.H0_H0 ;  /* 0x2000000aff307230 */ /* 0x000fe40000004100 */
[----:B------:R-:W-:-:S02]  /*11870*/  HADD2.F32 R47, -RZ, R11.H0_H0 ;  /* 0x2000000bff2f7230 */ /* 0x000fc40000004100 */
[----:B------:R-:W-:Y:S01]  /*11880*/  FFMA.FTZ R60, R49, R13, R50 ;  /* 0x0000000d313c7223 */ /* 0x000fe20000010032 */
[-C--:B------:R-:W-:Y:S02]  /*11890*/  HFMA2 R7, R7, R18.reuse.H0_H0, -72, -72 ;  /* 0xd480d48007077431 */ /* 0x080fe40000040012 */
[----:B------:R-:W-:Y:S01]  /*118a0*/  FFMA.FTZ R61, R13, R48, R54 ;  /* 0x000000300d3d7223 */ /* 0x000fe20000010036 */
[-C--:B------:R-:W-:Y:S02]  /*118b0*/  HFMA2 R21, R21, R18.reuse.H0_H0, -72, -72 ;  /* 0xd480d48015157431 */ /* 0x080fe40000040012 */
[----:B------:R-:W-:Y:S02]  /*118c0*/  HADD2.F32 R8, -RZ, R8.H1_H1 ;  /* 0x30000008ff087230 */ /* 0x000fe40000004100 */
[----:B------:R-:W-:Y:S02]  /*118d0*/  HFMA2 R9, R9, R18.H0_H0, -72, -72 ;  /* 0xd480d48009097431 */ /* 0x000fe40000040012 */
[----:B------:R-:W-:-:S02]  /*118e0*/  HADD2.F32 R50, -RZ, R10.H1_H1 ;  /* 0x3000000aff327230 */ /* 0x000fc40000004100 */
[----:B------:R-:W-:Y:S02]  /*118f0*/  HFMA2 R23, R23, R18.H0_H0, -72, -72 ;  /* 0xd480d48017177431 */ /* 0x000fe40000040012 */
[----:B------:R-:W-:Y:S02]  /*11900*/  HADD2.F32 R54, -RZ, R11.H1_H1 ;  /* 0x3000000bff367230 */ /* 0x000fe40000004100 */
[----:B------:R-:W-:Y:S01]  /*11910*/  FFMA.FTZ R65, R13, R47, R56 ;  /* 0x0000002f0d417223 */ /* 0x000fe20000010038 */
[----:B------:R-:W-:Y:S02]  /*11920*/  HADD2.F32 R59, -RZ, R12.H1_H1 ;  /* 0x3000000cff3b7230 */ /* 0x000fe40000004100 */
        /* <DEDUP_REMOVED lines=8> */
[----:B------:R-:W-:-:S04]  /*119b0*/  IMAD.WIDE R120, R111, 0x4, R120 ;  /* 0x000000046f787825 */ /* 0x000fc800078e0278 */
[----:B------:R-:W-:Y:S01]  /*119c0*/  FFMA.FTZ R67, R58, R64, R11 ;  /* 0x000000403a437223 */ /* 0x000fe2000001000b */
[C---:B------:R-:W-:Y:S01]  /*119d0*/  FFMA.FTZ R69, R64.reuse, R57, R61 ;  /* 0x0000003940457223 */ /* 0x040fe2000001003d */
[C---:B------:R-:W-:Y:S01]  /*119e0*/  FFMA.FTZ R71, R64.reuse, R56, R65 ;  /* 0x0000003840477223 */ /* 0x040fe20000010041 */
[----:B------:R-:W-:Y:S01]  /*119f0*/  FFMA.FTZ R68, R64, R55, R68 ;  /* 0x0000003740447223 */ /* 0x000fe20000010044 */
[----:B------:R-:W-:Y:S01]  /*11a00*/  HADD2.F32 R64, -RZ, R9.H1_H1 ;  /* 0x30000009ff407230 */ /* 0x000fe20000004100 */
[----:B------:R-:W0:Y:S04]  /*11a10*/  LDS.64 R12, [UR4+0x90] ;  /* 0x00009004ff0c7984 */ /* 0x000e280008000a00 */
[----:B------:R-:W2:Y:S01]  /*11a20*/  LDG.E.128.CONSTANT R8, desc[UR8][R120.64] ;  /* 0x0000000878087981 */ /* 0x000ea2000c1e9d00 */
[----:B------:R-:W-:-:S02]  /*11a30*/  HADD2.F32 R61, -RZ, R21.H1_H1 ;  /* 0x30000015ff3d7230 */ /* 0x000fc40000004100 */
[----:B------:R-:W-:Y:S02]  /*11a40*/  HADD2.F32 R65, -RZ, R23.H1_H1 ;  /* 0x30000017ff417230 */ /* 0x000fe40000004100 */
[----:B------:R-:W-:Y:S01]  /*11a50*/  HADD2.F32 R60, -RZ, R7.H1_H1 ;  /* 0x30000007ff3c7230 */ /* 0x000fe20000004100 */
[----:B------:R-:W-:Y:S01]  /*11a60*/  MOV R23, R6 ;  /* 0x0000000600177202 */ /* 0x000fe20000000f00 */
[C---:B------:R-:W-:Y:S01]  /*11a70*/  FFMA.FTZ R20, R66.reuse, R61, R69 ;  /* 0x0000003d42147223 */ /* 0x040fe20000010045 */
[----:B------:R-:W-:Y:S01]  /*11a80*/  FFMA.FTZ R21, R66, R65, R68 ;  /* 0x0000004142157223 */ /* 0x000fe20000010044 */
[----:B------:R-:W1:Y:S01]  /*11a90*/  LDS.64 R6, [UR4+0x98] ;  /* 0x00009804ff067984 */ /* 0x000e620008000a00 */
[----:B------:R-:W-:Y:S01]  /*11aa0*/  FFMA.FTZ R67, R60, R66, R67 ;  /* 0x000000423c437223 */ /* 0x000fe20000010043 */
[----:B------:R-:W-:Y:S01]  /*11ab0*/  FFMA.FTZ R22, R66, R64, R71 ;  /* 0x0000004042167223 */ /* 0x000fe20000010047 */
[----:B------:R-:W-:Y:S01]  /*11ac0*/  FMUL.FTZ R52, R52, R25 ;  /* 0x0000001934347220 */ /* 0x000fe20000410000 */
[-C--:B------:R-:W-:Y:S01]  /*11ad0*/  FMUL.FTZ R53, R53, R26.reuse ;  /* 0x0000001a35357220 */ /* 0x080fe20000410000 */
[----:B------:R-:W-:Y:S01]  /*11ae0*/  FMUL.FTZ R20, R20, R17 ;  /* 0x0000001114147220 */ /* 0x000fe20000410000 */
[----:B------:R-:W-:Y:S01]  /*11af0*/  FMUL.FTZ R21, R21, R26 ;  /* 0x0000001a15157220 */ /* 0x000fe20000410000 */
[-C--:B------:R-:W-:Y:S01]  /*11b00*/  FMUL.FTZ R67, R67, R24.reuse ;  /* 0x0000001843437220 */ /* 0x080fe20000410000 */
[----:B------:R-:W-:Y:S01]  /*11b10*/  FMUL.FTZ R22, R22, R25 ;  /* 0x0000001916167220 */ /* 0x000fe20000410000 */
        /* <DEDUP_REMOVED lines=13> */
[----:B------:R-:W3:Y:S01]  /*11bf0*/  LDS.64 R20, [UR4+0x110] ;  /* 0x00011004ff147984 */ /* 0x000ee20008000a00 */
[----:B------:R-:W-:Y:S01]  /*11c00*/  PRMT R63, R63, 0x5410, R62 ;  /* 0x000054103f3f7816 */ /* 0x000fe2000000003e */
[----:B------:R-:W-:-:S02]  /*11c10*/  HADD2 R22, R52, R5 ;  /* 0x0000000534167230 */ /* 0x000fc40000000000 */
[--C-:B0-----:R-:W-:Y:S02]  /*11c20*/  HADD2.F32 R5, -RZ, R12.reuse.H0_H0 ;  /* 0x2000000cff057230 */ /* 0x101fe40000004100 */
[----:B------:R-:W-:Y:S02]  /*11c30*/  HFMA2 R35, R53, 1, 1, R35 ;  /* 0x3c003c0035237831 */ /* 0x000fe40000000023 */
[----:B------:R-:W-:Y:S02]  /*11c40*/  HADD2.F32 R53, -RZ, R12.H1_H1 ;  /* 0x3000000cff357230 */ /* 0x000fe40000004100 */
[----:B------:R-:W-:Y:S02]  /*11c50*/  HFMA2 R23, R63, 1, 1, R23 ;  /* 0x3c003c003f177831 */ /* 0x000fe40000000017 */
[--C-:B------:R-:W-:Y:S02]  /*11c60*/  HADD2.F32 R63, -RZ, R13.reuse.H0_H0 ;  /* 0x2000000dff3f7230 */ /* 0x100fe40000004100 */
[----:B------:R-:W-:-:S02]  /*11c70*/  HADD2.F32 R52, -RZ, R13.H1_H1 ;  /* 0x3000000dff347230 */ /* 0x000fc40000004100 */
[-C--:B------:R-:W-:Y:S01]  /*11c80*/  FFMA.FTZ R13, R0, R5.reuse, RZ ;  /* 0x00000005000d7223 */ /* 0x080fe200000100ff */
[----:B------:R-:W-:Y:S01]  /*11c90*/  FFMA.FTZ R62, R2, R5, RZ ;  /* 0x00000005023e7223 */ /* 0x000fe200000100ff */
[----:B------:R-:W-:Y:S02]  /*11ca0*/  HFMA2 R34, R67, 1, 1, R34 ;  /* 0x3c003c0043227831 */ /* 0x000fe40000000022 */
[----:B------:R-:W-:Y:S01]  /*11cb0*/  FFMA.FTZ R12, R36, R53, R13 ;  /* 0x00000035240c7223 */ /* 0x000fe2000001000d */
[-C--:B------:R-:W-:Y:S01]  /*11cc0*/  FFMA.FTZ R67, R3, R5.reuse, RZ ;  /* 0x0000000503437223 */ /* 0x080fe200000100ff */
[----:B------:R-:W-:Y:S01]  /*11cd0*/  FFMA.FTZ R69, R4, R5, RZ ;  /* 0x0000000504457223 */ /* 0x000fe200000100ff */
[----:B------:R-:W-:Y:S01]  /*11ce0*/  FFMA.FTZ R5, R31, R53, R62 ;  /* 0x000000351f057223 */ /* 0x000fe2000001003e */
[----:B------:R-:W-:Y:S01]  /*11cf0*/  FFMA.FTZ R62, R45, R63, R12 ;  /* 0x0000003f2d3e7223 */ /* 0x000fe2000001000c */
[-C--:B------:R-:W-:Y:S01]  /*11d00*/  FFMA.FTZ R67, R30, R53.reuse, R67 ;  /* 0x000000351e437223 */ /* 0x080fe20000010043 */
[----:B------:R-:W0:Y:S01]  /*11d10*/  LDS.64 R12, [UR4+0x118] ;  /* 0x00011804ff0c7984 */ /* 0x000e220008000a00 */
[----:B------:R-:W-:Y:S01]  /*11d20*/  FFMA.FTZ R68, R42, R53, R69 ;  /* 0x000000352a447223 */ /* 0x000fe20000010045 */
[-C--:B------:R-:W-:Y:S01]  /*11d30*/  FFMA.FTZ R66, R44, R63.reuse, R5 ;  /* 0x0000003f2c427223 */ /* 0x080fe20000010005 */
        /* <DEDUP_REMOVED lines=34> */
[-C--:B------:R-:W-:Y:S02]  /*11f60*/  FFMA.FTZ R69, R30, R63.reuse, R69 ;  /* 0x0000003f1e457223 */ /* 0x080fe40000010045 */
        /* <DEDUP_REMOVED lines=21> */
[----:B------:R-:W-:Y:S01]  /*120c0*/  FFMA.FTZ R20, R50, R52, R63 ;  /* 0x0000003432147223 */ /* 0x000fe2000001003f */
[----:B------:R-:W-:-:S02]  /*120d0*/  FMUL.FTZ R6, R6, R25 ;  /* 0x0000001906067220 */ /* 0x000fc40000410000 */
[-C--:B------:R-:W-:Y:S01]  /*120e0*/  FFMA.FTZ R21, R58, R66.reuse, R21 ;  /* 0x000000423a157223 */ /* 0x080fe20000010015 */
[----:B------:R-:W-:Y:S01]  /*120f0*/  FFMA.FTZ R20, R57, R66, R20 ;  /* 0x0000004239147223 */ /* 0x000fe20000010014 */
[-C--:B------:R-:W-:Y:S01]  /*12100*/  FFMA.FTZ R67, R54, R52.reuse, R67 ;  /* 0x0000003436437223 */ /* 0x080fe20000010043 */
[----:B------:R-:W-:Y:S01]  /*12110*/  FFMA.FTZ R68, R59, R52, R68 ;  /* 0x000000343b447223 */ /* 0x000fe20000010044 */
[-C--:B------:R-:W-:Y:S01]  /*12120*/  FFMA.FTZ R63, R60, R53.reuse, R21 ;  /* 0x000000353c3f7223 */ /* 0x080fe20000010015 */
[----:B------:R-:W-:Y:S01]  /*12130*/  FFMA.FTZ R52, R61, R53, R20 ;  /* 0x000000353d347223 */ /* 0x000fe20000010014 */
[----:B------:R-:W-:Y:S01]  /*12140*/  FMUL.FTZ R21, R7, R26 ;  /* 0x0000001a07157220 */ /* 0x000fe20000410000 */
[----:B------:R-:W-:Y:S02]  /*12150*/  F2FP.F16.F32.PACK_AB R20, RZ, R6 ;  /* 0x00000006ff14723e */ /* 0x000fe400000000ff */
[----:B------:R-:W1:Y:S01]  /*12160*/  LDS.64 R6, [UR4+0x198] ;  /* 0x00019804ff067984 */ /* 0x000e620008000a00 */
[----:B------:R-:W-:Y:S01]  /*12170*/  FMUL.FTZ R5, R5, R24 ;  /* 0x0000001805057220 */ /* 0x000fe20000410000 */
[----:B------:R-:W-:Y:S01]  /*12180*/  FMUL.FTZ R62, R62, R17 ;  /* 0x000000113e3e7220 */ /* 0x000fe20000410000 */
[-C--:B------:R-:W-:Y:S01]  /*12190*/  FFMA.FTZ R67, R56, R66.reuse, R67 ;  /* 0x0000004238437223 */ /* 0x080fe20000010043 */
[----:B------:R-:W-:Y:S01]  /*121a0*/  F2FP.F16.F32.PACK_AB R21, RZ, R21 ;  /* 0x00000015ff15723e */ /* 0x000fe200000000ff */
[----:B------:R-:W-:Y:S01]  /*121b0*/  FFMA.FTZ R68, R55, R66, R68 ;  /* 0x0000004237447223 */ /* 0x000fe20000010044 */
[----:B------:R-:W-:Y:S01]  /*121c0*/  FMUL.FTZ R63, R63, R24 ;  /* 0x000000183f3f7220 */ /* 0x000fe20000410000 */
[----:B------:R-:W-:Y:S01]  /*121d0*/  FMUL.FTZ R52, R52, R17 ;  /* 0x0000001134347220 */ /* 0x000fe20000410000 */
[----:B------:R-:W-:Y:S01]  /*121e0*/  FFMA.FTZ R66, R64, R53, R67 ;  /* 0x0000003540427223 */ /* 0x000fe20000010043 */
[----:B------:R-:W-:Y:S01]  /*121f0*/  F2FP.F16.F32.PACK_AB R5, RZ, R5 ;  /* 0x00000005ff05723e */ /* 0x000fe200000000ff */
[----:B------:R-:W-:Y:S01]  /*12200*/  FFMA.FTZ R53, R65, R53, R68 ;  /* 0x0000003541357223 */ /* 0x000fe20000010044 */
[----:B------:R-:W-:-:S02]  /*12210*/  F2FP.F16.F32.PACK_AB R62, RZ, R62 ;  /* 0x0000003eff3e723e */ /* 0x000fc400000000ff */
[----:B------:R-:W-:Y:S01]  /*12220*/  PRMT R20, R20, 0x5410, R21 ;  /* 0x0000541014147816 */ /* 0x000fe20000000015 */
[----:B------:R-:W-:Y:S01]  /*12230*/  FMUL.FTZ R66, R66, R25 ;  /* 0x0000001942427220 */ /* 0x000fe20000410000 */
[----:B------:R-:W-:Y:S01]  /*12240*/  PRMT R5, R5, 0x5410, R62 ;  /* 0x0000541005057816 */ /* 0x000fe2000000003e */
[----:B------:R-:W-:Y:S01]  /*12250*/  FMUL.FTZ R53, R53, R26 ;  /* 0x0000001a35357220 */ /* 0x000fe20000410000 */
[----:B------:R-:W-:Y:S01]  /*12260*/  F2FP.F16.F32.PACK_AB R63, RZ, R63 ;  /* 0x0000003fff3f723e */ /* 0x000fe200000000ff */
[----:B------:R-:W-:Y:S01]  /*12270*/  HADD2 R33, R20, R33 ;  /* 0x0000002114217230 */ /* 0x000fe20000000000 */
[----:B------:R-:W-:Y:S01]  /*12280*/  F2FP.F16.F32.PACK_AB R52, RZ, R52 ;  /* 0x00000034ff34723e */ /* 0x000fe200000000ff */
[----:B------:R-:W3:Y:S01]  /*12290*/  LDS.64 R20, [UR4+0x210] ;  /* 0x00021004ff147984 */ /* 0x000ee20008000a00 */
[----:B------:R-:W-:Y:S02]  /*122a0*/  HFMA2 R32, R5, 1, 1, R32 ;  /* 0x3c003c0005207831 */ /* 0x000fe40000000020 */
[----:B------:R-:W-:Y:S01]  /*122b0*/  PRMT R63, R63, 0x5410, R52 ;  /* 0x000054103f3f7816 */ /* 0x000fe20000000034 */
[----:B0-----:R-:W-:Y:S01]  /*122c0*/  HADD2.F32 R5, -RZ, R12.H0_H0 ;  /* 0x2000000cff057230 */ /* 0x001fe20000004100 */
[----:B------:R-:W-:-:S02]  /*122d0*/  F2FP.F16.F32.PACK_AB R66, RZ, R66 ;  /* 0x00000042ff42723e */ /* 0x000fc400000000ff */
[----:B------:R-:W-:Y:S01]  /*122e0*/  F2FP.F16.F32.PACK_AB R53, RZ, R53 ;  /* 0x00000035ff35723e */ /* 0x000fe200000000ff */
[--C-:B------:R-:W-:Y:S02]  /*122f0*/  HADD2.F32 R52, -RZ, R13.reuse.H1_H1 ;  /* 0x3000000dff347230 */ /* 0x100fe40000004100 */
[----:B------:R-:W-:Y:S02]  /*12300*/  HFMA2 R16, R63, 1, 1, R16 ;  /* 0x3c003c003f107831 */ /* 0x000fe40000000010 */
[----:B------:R-:W-:Y:S01]  /*12310*/  HADD2.F32 R63, -RZ, R13.H0_H0 ;  /* 0x2000000dff3f7230 */ /* 0x000fe20000004100 */
[----:B------:R-:W-:Y:S01]  /*12320*/  PRMT R66, R66, 0x5410, R53 ;  /* 0x0000541042427816 */ /* 0x000fe20000000035 */
        /* <DEDUP_REMOVED lines=10> */
[----:B------:R-:W-:Y:S01]  /*123d0*/  HFMA2 R27, R66, 1, 1, R27 ;  /* 0x3c003c00421b7831 */ /* 0x000fe2000000001b */
        /* <DEDUP_REMOVED lines=64> */
[-C--:B------:R-:W-:Y:S01]  /*127e0*/  FFMA.FTZ R69, R56, R52.reuse, R69 ;  /* 0x0000003438457223 */ /* 0x080fe20000010045 */
[----:B------:R-:W-:Y:S01]  /*127f0*/  FFMA.FTZ R68, R55, R52, R66 ;  /* 0x0000003437447223 */ /* 0x000fe20000010042 */
[-C--:B------:R-:W-:Y:S01]  /*12800*/  FFMA.FTZ R52, R61, R63.reuse, R20 ;  /* 0x0000003f3d347223 */ /* 0x080fe20000010014 */
[----:B------:R-:W-:Y:S01]  /*12810*/  FFMA.FTZ R21, R60, R63, R7 ;  /* 0x0000003f3c157223 */ /* 0x000fe20000010007 */
[----:B------:R-:W-:-:S02]  /*12820*/  F2FP.F16.F32.PACK_AB R20, RZ, R6 ;  /* 0x00000006ff14723e */ /* 0x000fc400000000ff */
[----:B------:R-:W1:Y:S01]  /*12830*/  LDS.64 R6, [UR4+0x298] ;  /* 0x00029804ff067984 */ /* 0x000e620008000a00 */
[----:B------:R-:W-:Y:S01]  /*12840*/  FMUL.FTZ R21, R21, R24 ;  /* 0x0000001815157220 */ /* 0x000fe20000410000 */
[-C--:B------:R-:W-:Y:S01]  /*12850*/  FMUL.FTZ R52, R52, R17.reuse ;  /* 0x0000001134347220 */ /* 0x080fe20000410000 */
[----:B------:R-:W-:Y:S01]  /*12860*/  FMUL.FTZ R5, R5, R26 ;  /* 0x0000001a05057220 */ /* 0x000fe20000410000 */
[----:B------:R-:W-:Y:S01]  /*12870*/  FMUL.FTZ R53, R53, R24 ;  /* 0x0000001835357220 */ /* 0x000fe20000410000 */
[----:B------:R-:W-:Y:S01]  /*12880*/  FMUL.FTZ R62, R62, R17 ;  /* 0x000000113e3e7220 */ /* 0x000fe20000410000 */
[----:B------:R-:W-:Y:S01]  /*12890*/  FFMA.FTZ R66, R64, R63, R69 ;  /* 0x0000003f40427223 */ /* 0x000fe20000010045 */
[----:B------:R-:W-:Y:S01]  /*128a0*/  F2FP.F16.F32.PACK_AB R21, RZ, R21 ;  /* 0x00000015ff15723e */ /* 0x000fe200000000ff */
[----:B------:R-:W-:Y:S01]  /*128b0*/  FFMA.FTZ R63, R65, R63, R68 ;  /* 0x0000003f413f7223 */ /* 0x000fe20000010044 */
[----:B------:R-:W-:Y:S02]  /*128c0*/  F2FP.F16.F32.PACK_AB R52, RZ, R52 ;  /* 0x00000034ff34723e */ /* 0x000fe400000000ff */
[----:B------:R-:W-:-:S02]  /*128d0*/  F2FP.F16.F32.PACK_AB R5, RZ, R5 ;  /* 0x00000005ff05723e */ /* 0x000fc400000000ff */
[----:B------:R-:W-:Y:S02]  /*128e0*/  F2FP.F16.F32.PACK_AB R53, RZ, R53 ;  /* 0x00000035ff35723e */ /* 0x000fe400000000ff */
[----:B------:R-:W-:Y:S01]  /*128f0*/  F2FP.F16.F32.PACK_AB R62, RZ, R62 ;  /* 0x0000003eff3e723e */ /* 0x000fe200000000ff */
[----:B------:R-:W-:Y:S01]  /*12900*/  FMUL.FTZ R66, R66, R25 ;  /* 0x0000001942427220 */ /* 0x000fe20000410000 */
[----:B------:R-:W-:Y:S01]  /*12910*/  PRMT R21, R21, 0x5410, R52 ;  /* 0x0000541015157816 */ /* 0x000fe20000000034 */
[----:B------:R-:W-:Y:S01]  /*12920*/  FMUL.FTZ R63, R63, R26 ;  /* 0x0000001a3f3f7220 */ /* 0x000fe20000410000 */
[----:B------:R-:W-:Y:S02]  /*12930*/  PRMT R20, R20, 0x5410, R5 ;  /* 0x0000541014147816 */ /* 0x000fe40000000005 */
[----:B------:R-:W-:Y:S01]  /*12940*/  PRMT R53, R53, 0x5410, R62 ;  /* 0x0000541035357816 */ /* 0x000fe2000000003e */
[--C-:B0-----:R-:W-:Y:S01]  /*12950*/  HADD2.F32 R5, -RZ, R12.reuse.H0_H0 ;  /* 0x2000000cff057230 */ /* 0x101fe20000004100 */
[----:B------:R-:W-:Y:S01]  /*12960*/  F2FP.F16.F32.PACK_AB R66, RZ, R66 ;  /* 0x00000042ff42723e */ /* 0x000fe200000000ff */
[----:B------:R-:W-:Y:S01]  /*12970*/  HFMA2 R15, R21, 1, 1, R15 ;  /* 0x3c003c00150f7831 */ /* 0x000fe2000000000f */
[----:B------:R-:W-:Y:S01]  /*12980*/  F2FP.F16.F32.PACK_AB R63, RZ, R63 ;  /* 0x0000003fff3f723e */ /* 0x000fe200000000ff */
[----:B------:R-:W-:-:S02]  /*12990*/  HADD2.F32 R21, -RZ, R12.H1_H1 ;  /* 0x3000000cff157230 */ /* 0x000fc40000004100 */
[-C--:B------:R-:W-:Y:S01]  /*129a0*/  FFMA.FTZ R2, R2, R5.reuse, RZ ;  /* 0x0000000502027223 */ /* 0x080fe200000100ff */
[-C--:B------:R-:W-:Y:S01]  /*129b0*/  FFMA.FTZ R3, R3, R5.reuse, RZ ;  /* 0x0000000503037223 */ /* 0x080fe200000100ff */
[----:B------:R-:W-:Y:S01]  /*129c0*/  HFMA2 R14, R53, 1, 1, R14 ;  /* 0x3c003c00350e7831 */ /* 0x000fe2000000000e */
[----:B------:R-:W-:Y:S01]  /*129d0*/  PRMT R66, R66, 0x5410, R63 ;  /* 0x0000541042427816 */ /* 0x000fe2000000003f */
[--C-:B------:R-:W-:Y:S02]  /*129e0*/  HADD2.F32 R53, -RZ, R13.reuse.H0_H0 ;  /* 0x2000000dff357230 */ /* 0x100fe40000004100 */
[-C--:B------:R-:W-:Y:S01]  /*129f0*/  FFMA.FTZ R63, R4, R5.reuse, RZ ;  /* 0x00000005043f7223 */ /* 0x080fe200000100ff */
[----:B------:R-:W-:Y:S02]  /*12a00*/  HADD2.F32 R12, -RZ, R13.H1_H1 ;  /* 0x3000000dff0c7230 */ /* 0x000fe40000004100 */
[----:B------:R-:W-:Y:S01]  /*12a10*/  FFMA.FTZ R13, R0, R5, RZ ;  /* 0x00000005000d7223 */ /* 0x000fe200000100ff */
[-C--:B------:R-:W-:Y:S01]  /*12a20*/  FFMA.FTZ R31, R31, R21.reuse, R2 ;  /* 0x000000151f1f7223 */ /* 0x080fe20000010002 */
[----:B------:R-:W-:-:S02]  /*12a30*/  FFMA.FTZ R5, R30, R21, R3 ;  /* 0x000000151e057223 */ /* 0x000fc40000010003 */
        /* <DEDUP_REMOVED lines=30> */
[----:B------:R-:W-:Y:S01]  /*12c20*/  LOP3.LUT R6, R10, 0xf000f, RZ, 0xc0, !PT ;  /* 0x000f000f0a067812 */ /* 0x000fe200078ec0ff */
[-C--:B------:R-:W-:Y:S01]  /*12c30*/  FFMA.FTZ R13, R60, R7.reuse, R13 ;  /* 0x000000073c0d7223 */ /* 0x080fe2000001000d */
[----:B------:R-:W-:Y:S01]  /*12c40*/  LOP3.LUT R4, R4, 0x64006400, RZ, 0xfc, !PT ;  /* 0x6400640004047812 */ /* 0x000fe200078efcff */
[-C--:B------:R-:W-:Y:S01]  /*12c50*/  FFMA.FTZ R12, R61, R7.reuse, R12 ;  /* 0x000000073d0c7223 */ /* 0x080fe2000001000c */
[-C--:B------:R-:W-:Y:S01]  /*12c60*/  FFMA.FTZ R64, R64, R7.reuse, R47 ;  /* 0x0000000740407223 */ /* 0x080fe2000001002f */
[----:B------:R-:W-:Y:S01]  /*12c70*/  FFMA.FTZ R65, R65, R7, R46 ;  /* 0x0000000741417223 */ /* 0x000fe2000001002e */
[----:B------:R-:W-:Y:S01]  /*12c80*/  HADD2 R0, R0, -1032, -1032 ;  /* 0xe408e40800007430 */ /* 0x000fe20000000000 */
[----:B------:R-:W-:Y:S02]  /*12c90*/  LOP3.LUT R7, R11, 0xf000f, RZ, 0xc0, !PT ;  /* 0x000f000f0b077812 */ /* 0x000fe400078ec0ff */
[----:B------:R-:W-:Y:S01]  /*12ca0*/  LOP3.LUT R6, R6, 0x64006400, RZ, 0xfc, !PT ;  /* 0x6400640006067812 */ /* 0x000fe200078efcff */
[----:B0-----:R-:W-:-:S02]  /*12cb0*/  HADD2.F32 R5, -RZ, R2.H0_H0 ;  /* 0x20000002ff057230 */ /* 0x001fc40000004100 */
[----:B------:R-:W-:Y:S02]  /*12cc0*/  HADD2.F32 R43, -RZ, R2.H1_H1 ;  /* 0x30000002ff2b7230 */ /* 0x000fe40000004100 */
[----:B------:R-:W-:Y:S02]  /*12cd0*/  HADD2 R2, R4, -1032, -1032 ;  /* 0xe408e40804027430 */ /* 0x000fe40000000000 */
[--C-:B------:R-:W-:Y:S02]  /*12ce0*/  HADD2.F32 R46, -RZ, R3.reuse.H0_H0 ;  /* 0x20000003ff2e7230 */ /* 0x100fe40000004100 */
[----:B------:R-:W-:Y:S01]  /*12cf0*/  HADD2.F32 R47, -RZ, R3.H1_H1 ;  /* 0x30000003ff2f7230 */ /* 0x000fe20000004100 */
[----:B------:R-:W-:Y:S01]  /*12d00*/  LOP3.LUT R3, R7, 0x64006400, RZ, 0xfc, !PT ;  /* 0x6400640007037812 */ /* 0x000fe200078efcff */
[--C-:B------:R-:W-:Y:S02]  /*12d10*/  HADD2.F32 R4, -RZ, R0.reuse.H0_H0 ;  /* 0x20000000ff047230 */ /* 0x100fe40000004100 */
[----:B------:R-:W-:-:S02]  /*12d20*/  HADD2.F32 R37, -RZ, R0.H1_H1 ;  /* 0x30000000ff257230 */ /* 0x000fc40000004100 */
[----:B------:R-:W-:Y:S02]  /*12d30*/  HADD2 R0, R6, -1032, -1032 ;  /* 0xe408e40806007430 */ /* 0x000fe40000000000 */
[----:B------:R-:W0:Y:S01]  /*12d40*/  LDS.64 R6, [UR4+0x28] ;  /* 0x00002804ff067984 */ /* 0x000e220008000a00 */
[----:B------:R-:W-:Y:S01]  /*12d50*/  HADD2 R28, R20, R28 ;  /* 0x0000001c141c7230 */ /* 0x000fe20000000000 */
[----:B------:R-:W-:Y:S01]  /*12d60*/  LOP3.LUT R20, R8, 0xf000f0, RZ, 0xc0, !PT ;  /* 0x00f000f008147812 */ /* 0x000fe200078ec0ff */
[----:B------:R-:W-:Y:S01]  /*12d70*/  HADD2 R31, R3, -1032, -1032 ;  /* 0xe408e408031f7430 */ /* 0x000fe20000000000 */
[----:B------:R-:W-:Y:S01]  /*12d80*/  LOP3.LUT R38, R9, 0xf000f0, RZ, 0xc0, !PT ;  /* 0x00f000f009267812 */ /* 0x000fe200078ec0ff */
[--C-:B------:R-:W-:Y:S01]  /*12d90*/  HADD2.F32 R3, -RZ, R2.reuse.H0_H0 ;  /* 0x20000002ff037230 */ /* 0x100fe20000004100 */
[----:B------:R-:W-:Y:S01]  /*12da0*/  LOP3.LUT R40, R10, 0xf000f0, RZ, 0xc0, !PT ;  /* 0x00f000f00a287812 */ /* 0x000fe200078ec0ff */
[----:B------:R-:W-:Y:S01]  /*12db0*/  HADD2.F32 R30, -RZ, R2.H1_H1 ;  /* 0x30000002ff1e7230 */ /* 0x000fe20000004100 */
[----:B------:R-:W-:Y:S01]  /*12dc0*/  LOP3.LUT R21, R20, 0x64006400, RZ, 0xfc, !PT ;  /* 0x6400640014157812 */ /* 0x000fe200078efcff */
[----:B------:R-:W-:-:S02]  /*12dd0*/  HADD2.F32 R2, -RZ, R0.H0_H0 ;  /* 0x20000000ff027230 */ /* 0x000fc40000004100 */
[----:B------:R-:W-:Y:S02]  /*12de0*/  HADD2.F32 R36, -RZ, R0.H1_H1 ;  /* 0x30000000ff247230 */ /* 0x000fe40000004100 */
[----:B------:R-:W-:Y:S01]  /*12df0*/  HADD2.F32 R0, -RZ, R31.H0_H0 ;  /* 0x2000001fff007230 */ /* 0x000fe20000004100 */
[----:B------:R-:W-:Y:S01]  /*12e00*/  LOP3.LUT R42, R11, 0xf000f0, RZ, 0xc0, !PT ;  /* 0x00f000f00b2a7812 */ /* 0x000fe200078ec0ff */
[----:B------:R-:W-:Y:S01]  /*12e10*/  FFMA.FTZ R20, R4, R5, RZ ;  /* 0x0000000504147223 */ /* 0x000fe200000100ff */
[----:B------:R-:W-:Y:S02]  /*12e20*/  LOP3.LUT R39, R38, 0x64006400, RZ, 0xfc, !PT ;  /* 0x6400640026277812 */ /* 0x000fe400078efcff */
[----:B------:R-:W-:Y:S01]  /*12e30*/  LOP3.LUT R41, R40, 0x64006400, RZ, 0xfc, !PT ;  /* 0x6400640028297812 */ /* 0x000fe200078efcff */
[-C--:B------:R-:W-:Y:S02]  /*12e40*/  HFMA2 R21, R21, R18.reuse.H0_H0, -72, -72 ;  /* 0xd480d48015157431 */ /* 0x080fe40000040012 */
[C---:B------:R-:W-:Y:S01]  /*12e50*/  FFMA.FTZ R38, R5.reuse, R3, RZ ;  /* 0x0000000305267223 */ /* 0x040fe200000100ff */
[C---:B------:R-:W-:Y:S01]  /*12e60*/  FFMA.FTZ R51, R5.reuse, R2, RZ ;  /* 0x0000000205337223 */ /* 0x040fe200000100ff */
[----:B------:R-:W-:Y:S01]  /*12e70*/  FFMA.FTZ R40, R5, R0, RZ ;  /* 0x0000000005287223 */ /* 0x000fe200000100ff */
[----:B------:R-:W-:Y:S01]  /*12e80*/  FFMA.FTZ R45, R37, R43, R20 ;  /* 0x0000002b252d7223 */ /* 0x000fe20000010014 */
[----:B------:R-:W-:Y:S01]  /*12e90*/  LOP3.LUT R5, R42, 0x64006400, RZ, 0xfc, !PT ;  /* 0x640064002a057812 */ /* 0x000fe200078efcff */
[----:B------:R-:W-:-:S02]  /*12ea0*/  HFMA2 R39, R39, R18.H0_H0, -72, -72 ;  /* 0xd480d48027277431 */ /* 0x000fc40000040012 */
[-C--:B------:R-:W-:Y:S02]  /*12eb0*/  HFMA2 R20, R41, R18.reuse.H0_H0, -72, -72 ;  /* 0xd480d48029147431 */ /* 0x080fe40000040012 */
[----:B------:R-:W-:Y:S01]  /*12ec0*/  FFMA.FTZ R49, R43, R30, R38 ;  /* 0x0000001e2b317223 */ /* 0x000fe20000010026 */
[----:B------:R-:W-:Y:S02]  /*12ed0*/  HADD2.F32 R31, -RZ, R31.H1_H1 ;  /* 0x3000001fff1f7230 */ /* 0x000fe40000004100 */
[--C-:B------:R-:W-:Y:S02]  /*12ee0*/  HADD2.F32 R38, -RZ, R21.reuse.H0_H0 ;  /* 0x20000015ff267230 */ /* 0x100fe40000004100 */
[----:B------:R-:W-:Y:S02]  /*12ef0*/  HADD2.F32 R42, -RZ, R21.H1_H1 ;  /* 0x30000015ff2a7230 */ /* 0x000fe40000004100 */
[----:B------:R-:W-:Y:S02]  /*12f00*/  HFMA2 R21, R5, R18.H0_H0, -72, -72 ;  /* 0xd480d48005157431 */ /* 0x000fe40000040012 */
[----:B------:R-:W-:-:S02]  /*12f10*/  HADD2.F32 R5, -RZ, R39.H0_H0 ;  /* 0x20000027ff057230 */ /* 0x000fc40000004100 */
[C---:B------:R-:W-:Y:S01]  /*12f20*/  FFMA.FTZ R51, R43.reuse, R36, R51 ;  /* 0x000000242b337223 */ /* 0x040fe20000010033 */
[--C-:B------:R-:W-:Y:S02]  /*12f30*/  HADD2.F32 R44, -RZ, R20.reuse.H0_H0 ;  /* 0x20000014ff2c7230 */ /* 0x100fe40000004100 */
[----:B------:R-:W-:Y:S01]  /*12f40*/  FFMA.FTZ R48, R43, R31, R40 ;  /* 0x0000001f2b307223 */ /* 0x000fe20000010028 */
[----:B------:R-:W-:Y:S02]  /*12f50*/  HADD2.F32 R41, -RZ, R39.H1_H1 ;  /* 0x30000027ff297230 */ /* 0x000fe40000004100 */
[----:B------:R-:W-:Y:S01]  /*12f60*/  FFMA.FTZ R45, R38, R46, R45 ;  /* 0x0000002e262d7223 */ /* 0x000fe2000001002d */
[----:B------:R-:W-:Y:S02]  /*12f70*/  HADD2.F32 R40, -RZ, R20.H1_H1 ;  /* 0x30000014ff287230 */ /* 0x000fe40000004100 */
[----:B------:R-:W-:Y:S01]  /*12f80*/  FFMA.FTZ R20, R46, R5, R49 ;  /* 0x000000052e147223 */ /* 0x000fe20000010031 */
[----:B------:R-:W-:-:S02]  /*12f90*/  HADD2.F32 R43, -RZ, R21.H0_H0 ;  /* 0x20000015ff2b7230 */ /* 0x000fc40000004100 */
[----:B------:R-:W-:Y:S02]  /*12fa0*/  HADD2.F32 R39, -RZ, R21.H1_H1 ;  /* 0x30000015ff277230 */ /* 0x000fe40000004100 */
[C---:B------:R-:W-:Y:S01]  /*12fb0*/  FFMA.FTZ R21, R46.reuse, R44, R51 ;  /* 0x0000002c2e157223 */ /* 0x040fe20000010033 */
[----:B------:R-:W-:Y:S02]  /*12fc0*/  SHF.R.U32.HI R8, RZ, 0x8, R8 ;  /* 0x00000008ff087819 */ /* 0x000fe40000011608 */
[----:B------:R-:W-:Y:S02]  /*12fd0*/  SHF.R.U32.HI R9, RZ, 0x8, R9 ;  /* 0x00000008ff097819 */ /* 0x000fe40000011609 */
[----:B------:R-:W-:Y:S02]  /*12fe0*/  SHF.R.U32.HI R10, RZ, 0x8, R10 ;  /* 0x00000008ff0a7819 */ /* 0x000fe4000001160a */
[----:B------:R-:W-:Y:S01]  /*12ff0*/  SHF.R.U32.HI R11, RZ, 0x8, R11 ;  /* 0x00000008ff0b7819 */ /* 0x000fe2000001160b */
        /* <DEDUP_REMOVED lines=12> */
[--C-:B0-----:R-:W-:Y:S02]  /*130c0*/  HADD2.F32 R50, -RZ, R6.reuse.H0_H0 ;  /* 0x20000006ff327230 */ /* 0x101fe40000004100 */
[----:B------:R-:W-:Y:S02]  /*130d0*/  HADD2 R20, R20, -1032, -1032 ;  /* 0xe408e40814147430 */ /* 0x000fe40000000000 */
[----:B------:R-:W-:Y:S02]  /*130e0*/  HADD2.F32 R57, -RZ, R6.H1_H1 ;  /* 0x30000006ff397230 */ /* 0x000fe40000004100 */
[----:B------:R-:W-:Y:S02]  /*130f0*/  HADD2 R21, R21, -1032, -1032 ;  /* 0xe408e40815157430 */ /* 0x000fe40000000000 */
[----:B------:R-:W-:Y:S02]  /*13100*/  HADD2 R6, R45, -1032, -1032 ;  /* 0xe408e4082d067430 */ /* 0x000fe40000000000 */
[----:B------:R-:W-:-:S02]  /*13110*/  HADD2 R52, R46, -1032, -1032 ;  /* 0xe408e4082e347430 */ /* 0x000fc40000000000 */
[----:B------:R-:W-:Y:S01]  /*13120*/  FFMA.FTZ R54, R47, R39, R48 ;  /* 0x000000272f367223 */ /* 0x000fe20000010030 */
[----:B------:R-:W-:Y:S02]  /*13130*/  HADD2.F32 R48, -RZ, R20.H0_H0 ;  /* 0x20000014ff307230 */ /* 0x000fe40000004100 */
[----:B------:R-:W-:Y:S02]  /*13140*/  HADD2.F32 R47, -RZ, R21.H0_H0 ;  /* 0x20000015ff2f7230 */ /* 0x000fe40000004100 */
[----:B------:R-:W-:Y:S02]  /*13150*/  HADD2.F32 R46, -RZ, R6.H0_H0 ;  /* 0x20000006ff2e7230 */ /* 0x000fe40000004100 */
[----:B------:R-:W-:Y:S02]  /*13160*/  HADD2.F32 R45, -RZ, R52.H0_H0 ;  /* 0x20000034ff2d7230 */ /* 0x000fe40000004100 */
[----:B------:R-:W-:Y:S01]  /*13170*/  FFMA.FTZ R59, R48, R50, R49 ;  /* 0x00000032303b7223 */ /* 0x000fe20000010031 */
[C---:B------:R-:W-:Y:S01]  /*13180*/  FFMA.FTZ R58, R50.reuse, R47, R51 ;  /* 0x0000002f323a7223 */ /* 0x040fe20000010033 */
[C---:B------:R-:W-:Y:S01]  /*13190*/  FFMA.FTZ R60, R50.reuse, R46, R53 ;  /* 0x0000002e323c7223 */ /* 0x040fe20000010035 */
[----:B------:R-:W-:Y:S01]  /*131a0*/  FFMA.FTZ R63, R50, R45, R54 ;  /* 0x0000002d323f7223 */ /* 0x000fe20000010036 */
[----:B------:R-:W-:Y:S01]  /*131b0*/  HADD2.F32 R50, -RZ, R20.H1_H1 ;  /* 0x30000014ff327230 */ /* 0x000fe20000004100 */
[----:B------:R-:W-:-:S02]  /*131c0*/  LOP3.LUT R20, R11, 0xf000f0, RZ, 0xc0, !PT ;  /* 0x00f000f00b147812 */ /* 0x000fc400078ec0ff */
[----:B------:R-:W-:Y:S01]  /*131d0*/  LOP3.LUT R8, R8, 0xf000f0, RZ, 0xc0, !PT ;  /* 0x00f000f008087812 */ /* 0x000fe200078ec0ff */
[----:B------:R-:W-:Y:S01]  /*131e0*/  HADD2.F32 R49, -RZ, R21.H1_H1 ;  /* 0x30000015ff317230 */ /* 0x000fe20000004100 */
[----:B------:R-:W-:Y:S01]  /*131f0*/  LOP3.LUT R21, R20, 0x64006400, RZ, 0xfc, !PT ;  /* 0x6400640014157812 */ /* 0x000fe200078efcff */
[--C-:B------:R-:W-:Y:S01]  /*13200*/  HADD2.F32 R61, -RZ, R7.reuse.H0_H0 ;  /* 0x20000007ff3d7230 */ /* 0x100fe20000004100 */
[----:B------:R-:W-:Y:S01]  /*13210*/  LOP3.LUT R9, R9, 0xf000f0, RZ, 0xc0, !PT ;  /* 0x00f000f009097812 */ /* 0x000fe200078ec0ff */
[----:B------:R-:W-:Y:S01]  /*13220*/  HADD2.F32 R62, -RZ, R7.H1_H1 ;  /* 0x30000007ff3e7230 */ /* 0x000fe20000004100 */
[----:B------:R-:W-:Y:S02]  /*13230*/  LOP3.LUT R10, R10, 0xf000f0, RZ, 0xc0, !PT ;  /* 0x00f000f00a0a7812 */ /* 0x000fe400078ec0ff */
[----:B------:R-:W-:Y:S01]  /*13240*/  LOP3.LUT R7, R8, 0x64006400, RZ, 0xfc, !PT ;  /* 0x6400640008077812 */ /* 0x000fe200078efcff */
[----:B------:R-:W-:Y:S01]  /*13250*/  HADD2.F32 R51, -RZ, R6.H1_H1 ;  /* 0x30000006ff337230 */ /* 0x000fe20000004100 */
[----:B------:R-:W-:Y:S01]  /*13260*/  LOP3.LUT R9, R9, 0x64006400, RZ, 0xfc, !PT ;  /* 0x6400640009097812 */ /* 0x000fe200078efcff */
[-C--:B------:R-:W-:Y:S01]  /*13270*/  HFMA2 R21, R21, R18.reuse.H0_H0, -72, -72 ;  /* 0xd480d48015157431 */ /* 0x080fe20000040012 */
[----:B------:R-:W-:Y:S01]  /*13280*/  LOP3.LUT R11, R10, 0x64006400, RZ, 0xfc, !PT ;  /* 0x640064000a0b7812 */ /* 0x000fe200078efcff */
[----:B------:R-:W-:-:S02]  /*13290*/  HFMA2 R8, R7, R18.H0_H0, -72, -72 ;  /* 0xd480d48007087431 */ /* 0x000fc40000040012 */
[----:B------:R-:W-:Y:S02]  /*132a0*/  HADD2.F32 R52, -RZ, R52.H1_H1 ;  /* 0x30000034ff347230 */ /* 0x000fe40000004100 */
[-C--:B------:R-:W-:Y:S02]  /*132b0*/  HFMA2 R9, R9, R18.reuse.H0_H0, -72, -72 ;  /* 0xd480d48009097431 */ /* 0x080fe40000040012 */
[----:B------:R-:W-:Y:S02]  /*132c0*/  HADD2.F32 R56, -RZ, R21.H0_H0 ;  /* 0x20000015ff387230 */ /* 0x000fe40000004100 */
[----:B------:R-:W-:Y:S02]  /*132d0*/  HFMA2 R11, R11, R18.H0_H0, -72, -72 ;  /* 0xd480d4800b0b7431 */ /* 0x000fe40000040012 */
[----:B------:R-:W-:Y:S01]  /*132e0*/  FFMA.FTZ R6, R50, R57, R59 ;  /* 0x0000003932067223 */ /* 0x000fe2000001003b */
[C---:B------:R-:W-:Y:S01]  /*132f0*/  FFMA.FTZ R58, R57.reuse, R49, R58 ;  /* 0x00000031393a7223 */ /* 0x040fe2000001003a */
[----:B------:R-:W-:Y:S01]  /*13300*/  FFMA.FTZ R60, R57, R51, R60 ;  /* 0x00000033393c7223 */ /* 0x000fe2000001003c */
[----:B------:R-:W-:-:S02]  /*13310*/  HADD2.F32 R53, -RZ, R8.H0_H0 ;  /* 0x20000008ff357230 */ /* 0x000fc40000004100 */
[----:B------:R-:W-:Y:S01]  /*13320*/  FFMA.FTZ R57, R57, R52, R63 ;  /* 0x0000003439397223 */ /* 0x000fe2000001003f */
[----:B------:R-:W-:Y:S02]  /*13330*/  HADD2.F32 R54, -RZ, R9.H0_H0 ;  /* 0x20000009ff367230 */ /* 0x000fe40000004100 */
[----:B------:R-:W-:Y:S02]  /*13340*/  HADD2.F32 R55, -RZ, R11.H0_H0 ;  /* 0x2000000bff377230 */ /* 0x000fe40000004100 */
[----:B------:R-:W-:Y:S01]  /*13350*/  FFMA.FTZ R67, R61, R56, R57 ;  /* 0x000000383d437223 */ /* 0x000fe20000010039 */
[----:B------:R-:W-:Y:S01]  /*13360*/  FFMA.FTZ R10, R53, R61, R6 ;  /* 0x0000003d350a7223 */ /* 0x000fe20000010006 */
[----:B------:R-:W-:Y:S02]  /*13370*/  HADD2.F32 R57, -RZ, R8.H1_H1 ;  /* 0x30000008ff397230 */ /* 0x000fe40000004100 */
[----:B------:R-:W-:-:S04]  /*13380*/  IMAD.WIDE R120, R111, 0x4, R120 ;  /* 0x000000046f787825 */ /* 0x000fc800078e0278 */
[C---:B------:R-:W-:Y:S01]  /*13390*/  FFMA.FTZ R63, R61.reuse, R54, R58 ;  /* 0x000000363d3f7223 */ /* 0x040fe2000001003a */
[----:B------:R-:W-:Y:S01]  /*133a0*/  FFMA.FTZ R20, R61, R55, R60 ;  /* 0x000000373d147223 */ /* 0x000fe2000001003c */
[----:B------:R-:W-:Y:S01]  /*133b0*/  FFMA.FTZ R61, R57, R62, R10 ;  /* 0x0000003e393d7223 */ /* 0x000fe2000001000a */
[----:B------:R-:W-:Y:S01]  /*133c0*/  HADD2.F32 R58, -RZ, R9.H1_H1 ;  /* 0x30000009ff3a7230 */ /* 0x000fe20000004100 */
[----:B------:R-:W0:Y:S01]  /*133d0*/  LDS.64 R6, [UR4+0xa0] ;  /* 0x0000a004ff067984 */ /* 0x000e220008000a00 */
[----:B------:R-:W-:-:S03]  /*133e0*/  HADD2.F32 R59, -RZ, R11.H1_H1 ;  /* 0x3000000bff3b7230 */ /* 0x000fc60000004100 */
[----:B------:R-:W2:Y:S01]  /*133f0*/  LDG.E.128.CONSTANT R8, desc[UR8][R120.64] ;  /* 0x0000000878087981 */ /* 0x000ea2000c1e9d00 */
[----:B------:R-:W-:Y:S01]  /*13400*/  FMUL.FTZ R13, R13, R24 ;  /* 0x000000180d0d7220 */ /* 0x000fe20000410000 */
[----:B------:R-:W-:Y:S01]  /*13410*/  FMUL.FTZ R12, R12, R17 ;  /* 0x000000110c0c7220 */ /* 0x000fe20000410000 */
[----:B------:R-:W-:Y:S02]  /*13420*/  HADD2.F32 R60, -RZ, R21.H1_H1 ;  /* 0x30000015ff3c7230 */ /* 0x000fe40000004100 */
[C---:B------:R-:W-:Y:S01]  /*13430*/  FFMA.FTZ R68, R62.reuse, R59, R20 ;  /* 0x0000003b3e447223 */ /* 0x040fe20000010014 */
[----:B------:R-:W-:Y:S02]  /*13440*/  F2FP.F16.F32.PACK_AB R20, RZ, R13 ;  /* 0x0000000dff14723e */ /* 0x000fe400000000ff */
[----:B------:R-:W-:Y:S01]  /*13450*/  F2FP.F16.F32.PACK_AB R21, RZ, R12 ;  /* 0x0000000cff15723e */ /* 0x000fe200000000ff */
[----:B------:R-:W-:Y:S01]  /*13460*/  HFMA2 R29, R66, 1, 1, R29 ;  /* 0x3c003c00421d7831 */ /* 0x000fe2000000001d */
[----:B------:R-:W1:Y:S01]  /*13470*/  LDS.64 R12, [UR4+0xa8] ;  /* 0x0000a804ff0c7984 */ /* 0x000e620008000a00 */
[----:B------:R-:W-:Y:S01]  /*13480*/  FFMA.FTZ R66, R62, R58, R63 ;  /* 0x0000003a3e427223 */ /* 0x000fe2000001003f */
[----:B------:R-:W-:Y:S01]  /*13490*/  FMUL.FTZ R64, R64, R25 ;  /* 0x0000001940407220 */ /* 0x000fe20000410000 */
[----:B------:R-:W-:Y:S01]  /*134a0*/  FMUL.FTZ R65, R65, R26 ;  /* 0x0000001a41417220 */ /* 0x000fe20000410000 */
[----:B------:R-:W-:Y:S01]  /*134b0*/  FFMA.FTZ R67, R62, R60, R67 ;  /* 0x0000003c3e437223 */ /* 0x000fe20000010043 */
[----:B------:R-:W-:Y:S01]  /*134c0*/  FMUL.FTZ R61, R61, R24 ;  /* 0x000000183d3d7220 */ /* 0x000fe20000410000 */
[----:B------:R-:W-:Y:S01]  /*134d0*/  FMUL.FTZ R66, R66, R17 ;  /* 0x0000001142427220 */ /* 0x000fe20000410000 */
[----:B------:R-:W-:Y:S01]  /*134e0*/  PRMT R20, R20, 0x5410, R21 ;  /* 0x0000541014147816 */ /* 0x000fe20000000015 */
[----:B------:R-:W-:Y:S01]  /*134f0*/  FMUL.FTZ R68, R68, R25 ;  /* 0x0000001944447220 */ /* 0x000fe20000410000 */
[----:B------:R-:W-:Y:S01]  /*13500*/  F2FP.F16.F32.PACK_AB R64, RZ, R64 ;  /* 0x00000040ff40723e */ /* 0x000fe200000000ff */
[----:B------:R-:W-:Y:S01]  /*13510*/  FMUL.FTZ R67, R67, R26 ;  /* 0x0000001a43437220 */ /* 0x000fe20000410000 */
[----:B------:R-:W-:-:S02]  /*13520*/  F2FP.F16.F32.PACK_AB R65, RZ, R65 ;  /* 0x00000041ff41723e */ /* 0x000fc400000000ff */
[----:B------:R-:W-:Y:S02]  /*13530*/  F2FP.F16.F32.PACK_AB R61, RZ, R61 ;  /* 0x0000003dff3d723e */ /* 0x000fe400000000ff */
[----:B------:R-:W-:Y:S01]  /*13540*/  F2FP.F16.F32.PACK_AB R66, RZ, R66 ;  /* 0x00000042ff42723e */ /* 0x000fe200000000ff */
[----:B------:R-:W-:Y:S01]  /*13550*/  HFMA2 R23, R20, 1, 1, R23 ;  /* 0x3c003c0014177831 */ /* 0x000fe20000000017 */
[----:B------:R-:W-:Y:S01]  /*13560*/  PRMT R64, R64, 0x5410, R65 ;  /* 0x0000541040407816 */ /* 0x000fe20000000041 */
[----:B------:R-:W3:Y:S01]  /*13570*/  LDS.64 R20, [UR4+0x120] ;  /* 0x00012004ff147984 */ /* 0x000ee20008000a00 */
[----:B------:R-:W-:Y:S02]  /*13580*/  F2FP.F16.F32.PACK_AB R68, RZ, R68 ;  /* 0x00000044ff44723e */ /* 0x000fe400000000ff */
[----:B------:R-:W-:Y:S02]  /*13590*/  F2FP.F16.F32.PACK_AB R67, RZ, R67 ;  /* 0x00000043ff43723e */ /* 0x000fe400000000ff */
[----:B------:R-:W-:Y:S01]  /*135a0*/  PRMT R62, R61, 0x5410, R66 ;  /* 0x000054103d3e7816 */ /* 0x000fe20000000042 */
[----:B0-----:R-:W-:-:S02]  /*135b0*/  HADD2.F32 R63, -RZ, R6.H0_H0 ;  /* 0x20000006ff3f7230 */ /* 0x001fc40000004100 */
[----:B------:R-:W-:Y:S02]  /*135c0*/  HADD2 R61, R64, R22 ;  /* 0x00000016403d7230 */ /* 0x000fe40000000000 */
[----:B------:R-:W-:Y:S01]  /*135d0*/  HADD2.F32 R6, -RZ, R6.H1_H1 ;  /* 0x30000006ff067230 */ /* 0x000fe20000004100 */
[----:B------:R-:W-:Y:S01]  /*135e0*/  PRMT R68, R68, 0x5410, R67 ;  /* 0x0000541044447816 */ /* 0x000fe20000000043 */
[-C--:B------:R-:W-:Y:S01]  /*135f0*/  FFMA.FTZ R22, R4, R63.reuse, RZ ;  /* 0x0000003f04167223 */ /* 0x080fe200000100ff */
[-C--:B------:R-:W-:Y:S01]  /*13600*/  FFMA.FTZ R65, R3, R63.reuse, RZ ;  /* 0x0000003f03417223 */ /* 0x080fe200000100ff */
[-C--:B------:R-:W-:Y:S01]  /*13610*/  FFMA.FTZ R67, R2, R63.reuse, RZ ;  /* 0x0000003f02437223 */ /* 0x080fe200000100ff */
[----:B------:R-:W-:Y:S02]  /*13620*/  HFMA2 R34, R62, 1, 1, R34 ;  /* 0x3c003c003e227831 */ /* 0x000fe40000000022 */
        /* <DEDUP_REMOVED lines=26> */
[----:B------:R-:W-:Y:S02]  /*137d0*/  HADD2.F32 R13, -RZ, R13.H1_H1 ;  /* 0x3000000dff0d7230 */ /* 0x000fe40000004100 */
[----:B------:R-:W-:Y:S01]  /*137e0*/  FFMA.FTZ R62, R51, R12, R62 ;  /* 0x0000000c333e7223 */ /* 0x000fe2000001003e */
[-C--:B------:R-:W-:Y:S01]  /*137f0*/  FFMA.FTZ R22, R53, R65.reuse, R22 ;  /* 0x0000004135167223 */ /* 0x080fe20000010016 */
[-C--:B------:R-:W-:Y:S01]  /*13800*/  FFMA.FTZ R63, R54, R65.reuse, R63 ;  /* 0x00000041363f7223 */ /* 0x080fe2000001003f */
[--C-:B---3--:R-:W-:Y:S02]  /*13810*/  HADD2.F32 R69, -RZ, R20.reuse.H0_H0 ;  /* 0x20000014ff457230 */ /* 0x108fe40000004100 */
[-C--:B------:R-:W-:Y:S01]  /*13820*/  FFMA.FTZ R67, R56, R65.reuse, R67 ;  /* 0x0000004138437223 */ /* 0x080fe20000010043 */
[----:B------:R-:W-:Y:S01]  /*13830*/  FFMA.FTZ R62, R55, R65, R62 ;  /* 0x00000041373e7223 */ /* 0x000fe2000001003e */
[-C--:B------:R-:W-:Y:S01]  /*13840*/  FFMA.FTZ R65, R57, R13.reuse, R22 ;  /* 0x0000000d39417223 */ /* 0x080fe20000010016 */
[----:B------:R-:W-:Y:S01]  /*13850*/  FFMA.FTZ R22, R58, R13, R63 ;  /* 0x0000000d3a167223 */ /* 0x000fe2000001003f */
[----:B------:R-:W-:-:S02]  /*13860*/  HADD2.F32 R20, -RZ, R20.H1_H1 ;  /* 0x30000014ff147230 */ /* 0x000fc40000004100 */
[----:B------:R-:W-:Y:S01]  /*13870*/  FFMA.FTZ R63, R60, R13, R67 ;  /* 0x0000000d3c3f7223 */ /* 0x000fe20000010043 */
[-C--:B------:R-:W-:Y:S01]  /*13880*/  FFMA.FTZ R12, R4, R69.reuse, RZ ;  /* 0x00000045040c7223 */ /* 0x080fe200000100ff */
[-C--:B------:R-:W-:Y:S01]  /*13890*/  FFMA.FTZ R67, R3, R69.reuse, RZ ;  /* 0x0000004503437223 */ /* 0x080fe200000100ff */
[-C--:B------:R-:W-:Y:S01]  /*138a0*/  FFMA.FTZ R71, R2, R69.reuse, RZ ;  /* 0x0000004502477223 */ /* 0x080fe200000100ff */
[----:B------:R-:W-:Y:S01]  /*138b0*/  FFMA.FTZ R66, R0, R69, RZ ;  /* 0x0000004500427223 */ /* 0x000fe200000100ff */
        /* <DEDUP_REMOVED lines=16> */
[----:B------:R-:W-:-:S02]  /*139c0*/  HFMA2 R35, R68, 1, 1, R35 ;  /* 0x3c003c0044237831 */ /* 0x000fc40000000023 */
[----:B------:R-:W-:Y:S02]  /*139d0*/  HADD2.F32 R6, -RZ, R6.H1_H1 ;  /* 0x30000006ff067230 */ /* 0x000fe40000004100 */
[-C--:B------:R-:W-:Y:S01]  /*139e0*/  FFMA.FTZ R66, R47, R12.reuse, R20 ;  /* 0x0000000c2f427223 */ /* 0x080fe20000010014 */
[--C-:B------:R-:W-:Y:S02]  /*139f0*/  HADD2.F32 R21, -RZ, R7.reuse.H0_H0 ;  /* 0x20000007ff157230 */ /* 0x100fe40000004100 */
[-C--:B------:R-:W-:Y:S01]  /*13a00*/  FFMA.FTZ R68, R46, R12.reuse, R71 ;  /* 0x0000000c2e447223 */ /* 0x080fe20000010047 */
[----:B------:R-:W-:Y:S02]  /*13a10*/  HADD2.F32 R64, -RZ, R7.H1_H1 ;  /* 0x30000007ff407230 */ /* 0x000fe40000004100 */
[-C--:B------:R-:W-:Y:S01]  /*13a20*/  FFMA.FTZ R7, R48, R12.reuse, R13 ;  /* 0x0000000c30077223 */ /* 0x080fe2000001000d */
[----:B------:R-:W-:Y:S02]  /*13a30*/  FFMA.FTZ R67, R45, R12, R70 ;  /* 0x0000000c2d437223 */ /* 0x000fe40000010046 */
        /* <DEDUP_REMOVED lines=10> */
[----:B------:R-:W-:-:S02]  /*13ae0*/  FFMA.FTZ R20, R58, R64, R7 ;  /* 0x000000403a147223 */ /* 0x000fc40000010007 */
[----:B------:R-:W1:Y:S01]  /*13af0*/  LDS.64 R6, [UR4+0x1a8] ;  /* 0x0001a804ff067984 */ /* 0x000e620008000a00 */
[-C--:B------:R-:W-:Y:S01]  /*13b00*/  FMUL.FTZ R21, R21, R24.reuse ;  /* 0x0000001815157220 */ /* 0x080fe20000410000 */
[-C--:B------:R-:W-:Y:S01]  /*13b10*/  FMUL.FTZ R20, R20, R17.reuse ;  /* 0x0000001114147220 */ /* 0x080fe20000410000 */
[----:B------:R-:W-:Y:S01]  /*13b20*/  FMUL.FTZ R65, R65, R24 ;  /* 0x0000001841417220 */ /* 0x000fe20000410000 */
[----:B------:R-:W-:Y:S02]  /*13b30*/  FMUL.FTZ R22, R22, R17 ;  /* 0x0000001116167220 */ /* 0x000fe40000410000 */
[----:B------:R-:W-:Y:S02]  /*13b40*/  F2FP.F16.F32.PACK_AB R21, RZ, R21 ;  /* 0x00000015ff15723e */ /* 0x000fe400000000ff */
[----:B------:R-:W-:Y:S02]  /*13b50*/  F2FP.F16.F32.PACK_AB R20, RZ, R20 ;  /* 0x00000014ff14723e */ /* 0x000fe400000000ff */
[----:B------:R-:W-:-:S02]  /*13b60*/  F2FP.F16.F32.PACK_AB R65, RZ, R65 ;  /* 0x00000041ff41723e */ /* 0x000fc400000000ff */
[----:B------:R-:W-:Y:S02]  /*13b70*/  PRMT R21, R21, 0x5410, R20 ;  /* 0x0000541015157816 */ /* 0x000fe40000000014 */
[----:B------:R-:W-:Y:S01]  /*13b80*/  F2FP.F16.F32.PACK_AB R22, RZ, R22 ;  /* 0x00000016ff16723e */ /* 0x000fe200000000ff */
[----:B------:R-:W-:Y:S01]  /*13b90*/  FMUL.FTZ R62, R62, R25 ;  /* 0x000000193e3e7220 */ /* 0x000fe20000410000 */
[----:B------:R-:W-:Y:S02]  /*13ba0*/  FMUL.FTZ R63, R63, R26 ;  /* 0x0000001a3f3f7220 */ /* 0x000fe40000410000 */
[----:B------:R-:W-:Y:S01]  /*13bb0*/  PRMT R65, R65, 0x5410, R22 ;  /* 0x0000541041417816 */ /* 0x000fe20000000016 */
[----:B------:R-:W-:Y:S02]  /*13bc0*/  HFMA2 R22, R21, 1, 1, R16 ;  /* 0x3c003c0015167831 */ /* 0x000fe40000000010 */
[-C--:B------:R-:W-:Y:S01]  /*13bd0*/  FFMA.FTZ R68, R59, R64.reuse, R68 ;  /* 0x000000403b447223 */ /* 0x080fe20000010044 */
[----:B------:R-:W3:Y:S01]  /*13be0*/  LDS.64 R20, [UR4+0x220] ;  /* 0x00022004ff147984 */ /* 0x000ee20008000a00 */
[----:B------:R-:W-:Y:S01]  /*13bf0*/  FFMA.FTZ R67, R60, R64, R67 ;  /* 0x000000403c437223 */ /* 0x000fe20000010043 */
[----:B------:R-:W-:-:S02]  /*13c00*/  F2FP.F16.F32.PACK_AB R62, RZ, R62 ;  /* 0x0000003eff3e723e */ /* 0x000fc400000000ff */
[----:B------:R-:W-:Y:S01]  /*13c10*/  F2FP.F16.F32.PACK_AB R63, RZ, R63 ;  /* 0x0000003fff3f723e */ /* 0x000fe200000000ff */
[----:B------:R-:W-:Y:S01]  /*13c20*/  FMUL.FTZ R68, R68, R25 ;  /* 0x0000001944447220 */ /* 0x000fe20000410000 */
[----:B------:R-:W-:Y:S02]  /*13c30*/  FMUL.FTZ R67, R67, R26 ;  /* 0x0000001a43437220 */ /* 0x000fe40000410000 */
[----:B------:R-:W-:Y:S01]  /*13c40*/  PRMT R62, R62, 0x5410, R63 ;  /* 0x000054103e3e7816 */ /* 0x000fe2000000003f */
[--C-:B0-----:R-:W-:Y:S01]  /*13c50*/  HADD2.F32 R63, -RZ, R12.reuse.H0_H0 ;  /* 0x2000000cff3f7230 */ /* 0x101fe20000004100 */
[----:B------:R-:W-:Y:S02]  /*13c60*/  F2FP.F16.F32.PACK_AB R68, RZ, R68 ;  /* 0x00000044ff44723e */ /* 0x000fe400000000ff */
[----:B------:R-:W-:Y:S01]  /*13c70*/  F2FP.F16.F32.PACK_AB R67, RZ, R67 ;  /* 0x00000043ff43723e */ /* 0x000fe200000000ff */
[----:B------:R-:W-:Y:S02]  /*13c80*/  HADD2.F32 R12, -RZ, R12.H1_H1 ;  /* 0x3000000cff0c7230 */ /* 0x000fe40000004100 */
[----:B------:R-:W-:-:S02]  /*13c90*/  HFMA2 R32, R65, 1, 1, R32 ;  /* 0x3c003c0041207831 */ /* 0x000fc40000000020 */
[-C--:B------:R-:W-:Y:S01]  /*13ca0*/  FFMA.FTZ R16, R4, R63.reuse, RZ ;  /* 0x0000003f04107223 */ /* 0x080fe200000100ff */
[----:B------:R-:W-:Y:S01]  /*13cb0*/  PRMT R68, R68, 0x5410, R67 ;  /* 0x0000541044447816 */ /* 0x000fe20000000043 */
[-C--:B------:R-:W-:Y:S01]  /*13cc0*/  FFMA.FTZ R65, R3, R63.reuse, RZ ;  /* 0x0000003f03417223 */ /* 0x080fe200000100ff */
[----:B------:R-:W-:Y:S02]  /*13cd0*/  HADD2 R33, R62, R33 ;  /* 0x000000213e217230 */ /* 0x000fe40000000000 */
[-C--:B------:R-:W-:Y:S01]  /*13ce0*/  FFMA.FTZ R67, R2, R63.reuse, RZ ;  /* 0x0000003f02437223 */ /* 0x080fe200000100ff */
[--C-:B------:R-:W-:Y:S02]  /*13cf0*/  HADD2.F32 R62, -RZ, R13.reuse.H0_H0 ;  /* 0x2000000dff3e7230 */ /* 0x100fe40000004100 */
[----:B------:R-:W-:Y:S01]  /*13d00*/  FFMA.FTZ R66, R0, R63, RZ ;  /* 0x0000003f00427223 */ /* 0x000fe200000100ff */
        /* <DEDUP_REMOVED lines=9> */
[----:B-1----:R-:W-:Y:S01]  /*13da0*/  HADD2.F32 R16, -RZ, R6.H0_H0 ;  /* 0x20000006ff107230 */ /* 0x002fe20000004100 */
[----:B------:R-:W0:Y:S01]  /*13db0*/  LDS.64 R12, [UR4+0x228] ;  /* 0x00022804ff0c7984 */ /* 0x000e220008000a00 */
[----:B------:R-:W-:Y:S01]  /*13dc0*/  FFMA.FTZ R66, R41, R64, R66 ;  /* 0x0000004029427223 */ /* 0x000fe20000010042 */
[----:B------:R-:W-:-:S02]  /*13dd0*/  HFMA2 R27, R68, 1, 1, R27 ;  /* 0x3c003c00441b7831 */ /* 0x000fc4000000001b */
        /* <DEDUP_REMOVED lines=19> */
[--C-:B---3--:R-:W-:Y:S02]  /*13f10*/  HADD2.F32 R69, -RZ, R20.reuse.H0_H0 ;  /* 0x20000014ff457230 */ /* 0x108fe40000004100 */
        /* <DEDUP_REMOVED lines=20> */
[--C-:B0-----:R-:W-:Y:S02]  /*14060*/  HADD2.F32 R64, -RZ, R12.reuse.H0_H0 ;  /* 0x2000000cff407230 */ /* 0x101fe40000004100 */
        /* <DEDUP_REMOVED lines=17> */
[----:B-1----:R-:W-:-:S02]  /*14180*/  HADD2.F32 R73, -RZ, R6.H0_H0 ;  /* 0x20000006ff497230 */ /* 0x002fc40000004100 */
[-C--:B------:R-:W-:Y:S01]  /*14190*/  FFMA.FTZ R12, R55, R67.reuse, R66 ;  /* 0x00000043370c7223 */ /* 0x080fe20000010042 */
[----:B------:R-:W-:Y:S01]  /*141a0*/  FFMA.FTZ R71, R56, R67, R71 ;  /* 0x0000004338477223 */ /* 0x000fe20000010047 */
        /* <DEDUP_REMOVED lines=18> */
[----:B---3--:R-:W-:-:S02]  /*142d0*/  HADD2.F32 R0, -RZ, R20.H0_H0 ;  /* 0x20000014ff007230 */ /* 0x008fc40000004100 */
        /* <DEDUP_REMOVED lines=20> */
[----:B------:R-:W-:Y:S02]  /*14420*/  FFMA.FTZ R13, R60, R13, R71 ;  /* 0x0000000d3c0d7223 */ /* 0x000fe40000010047 */
[-C--:B------:R-:W-:Y:S01]  /*14430*/  FFMA.FTZ R57, R57, R21.reuse, R50 ;  /* 0x0000001539397223 */ /* 0x080fe20000010032 */
[----:B------:R-:W-:Y:S01]  /*14440*/  FFMA.FTZ R58, R58, R21, R49 ;  /* 0x000000153a3a7223 */ /* 0x000fe20000010031 */
[-C--:B------:R-:W-:Y:S01]  /*14450*/  FMUL.FTZ R12, R12, R25.reuse ;  /* 0x000000190c0c7220 */ /* 0x080fe20000410000 */
[-C--:B------:R-:W-:Y:S01]  /*14460*/  FMUL.FTZ R13, R13, R26.reuse ;  /* 0x0000001a0d0d7220 */ /* 0x080fe20000410000 */
[----:B------:R-:W-:Y:S01]  /*14470*/  FMUL.FTZ R16, R16, R25 ;  /* 0x0000001910107220 */ /* 0x000fe20000410000 */
[----:B------:R-:W-:Y:S01]  /*14480*/  FMUL.FTZ R63, R63, R26 ;  /* 0x0000001a3f3f7220 */ /* 0x000fe20000410000 */
[-C--:B------:R-:W-:Y:S01]  /*14490*/  FMUL.FTZ R57, R57, R24.reuse ;  /* 0x0000001839397220 */ /* 0x080fe20000410000 */
        /* <DEDUP_REMOVED lines=8> */
[----:B------:R-:W-:Y:S01]  /*14520*/  F2FP.F16.F32.PACK_AB R58, RZ, R58 ;  /* 0x0000003aff3a723e */ /* 0x000fe200000000ff */
[----:B------:R-:W-:Y:S01]  /*14530*/  FMUL.FTZ R65, R65, R24 ;  /* 0x0000001841417220 */ /* 0x000fe20000410000 */
[----:B------:R-:W-:Y:S01]  /*14540*/  FMUL.FTZ R62, R62, R17 ;  /* 0x000000113e3e7220 */ /* 0x000fe20000410000 */
[----:B------:R-:W-:-:S02]  /*14550*/  F2FP.F16.F32.PACK_AB R67, RZ, R67 ;  /* 0x00000043ff43723e */ /* 0x000fc400000000ff */
[----:B------:R-:W-:Y:S02]  /*14560*/  F2FP.F16.F32.PACK_AB R64, RZ, R64 ;  /* 0x00000040ff40723e */ /* 0x000fe400000000ff */
[----:B------:R-:W-:Y:S02]  /*14570*/  PRMT R12, R12, 0x5410, R13 ;  /* 0x000054100c0c7816 */ /* 0x000fe4000000000d */
[----:B--2---:R-:W-:Y:S02]  /*14580*/  LOP3.LUT R0, R8, 0xf000f, RZ, 0xc0, !PT ;  /* 0x000f000f08007812 */ /* 0x004fe400078ec0ff */
[----:B------:R-:W-:Y:S02]  /*14590*/  LOP3.LUT R7, R10, 0xf000f, RZ, 0xc0, !PT ;  /* 0x000f000f0a077812 */ /* 0x000fe400078ec0ff */
[----:B------:R-:W-:Y:S02]  /*145a0*/  PRMT R16, R16, 0x5410, R63 ;  /* 0x0000541010107816 */ /* 0x000fe4000000003f */
[----:B------:R-:W-:-:S02]  /*145b0*/  PRMT R57, R57, 0x5410, R58 ;  /* 0x0000541039397816 */ /* 0x000fc4000000003a */
[----:B------:R-:W-:Y:S02]  /*145c0*/  LOP3.LUT R4, R8, 0xf000f0, RZ, 0xc0, !PT ;  /* 0x00f000f008047812 */ /* 0x000fe400078ec0ff */
[----:B------:R-:W-:Y:S02]  /*145d0*/  SHF.R.U32.HI R13, RZ, 0x8, R8 ;  /* 0x00000008ff0d7819 */ /* 0x000fe40000011608 */
[----:B------:R-:W-:Y:S02]  /*145e0*/  LOP3.LUT R6, R9, 0xf000f, RZ, 0xc0, !PT ;  /* 0x000f000f09067812 */ /* 0x000fe400078ec0ff */
[----:B------:R-:W-:Y:S01]  /*145f0*/  LOP3.LUT R8, R11, 0xf000f, RZ, 0xc0, !PT ;  /* 0x000f000f0b087812 */ /* 0x000fe200078ec0ff */
[--C-:B0-----:R-:W-:Y:S01]  /*14600*/  HADD2.F32 R49, -RZ, R3.reuse.H0_H0 ;  /* 0x20000003ff317230 */ /* 0x101fe20000004100 */
[----:B------:R-:W-:Y:S01]  /*14610*/  F2FP.F16.F32.PACK_AB R65, RZ, R65 ;  /* 0x00000041ff41723e */ /* 0x000fe200000000ff */
[----:B------:R-:W-:Y:S01]  /*14620*/  HADD2.F32 R48, -RZ, R3.H1_H1 ;  /* 0x30000003ff307230 */ /* 0x000fe20000004100 */
[----:B------:R-:W-:-:S02]  /*14630*/  F2FP.F16.F32.PACK_AB R62, RZ, R62 ;  /* 0x0000003eff3e723e */ /* 0x000fc400000000ff */
[----:B------:R-:W-:Y:S02]  /*14640*/  PRMT R67, R67, 0x5410, R64 ;  /* 0x0000541043437816 */ /* 0x000fe40000000040 */
[----:B------:R-:W-:Y:S02]  /*14650*/  LOP3.LUT R0, R0, 0x64006400, RZ, 0xfc, !PT ;  /* 0x6400640000007812 */ /* 0x000fe400078efcff */
[----:B------:R-:W-:Y:S01]  /*14660*/  LOP3.LUT R7, R7, 0x64006400, RZ, 0xfc, !PT ;  /* 0x6400640007077812 */ /* 0x000fe200078efcff */
[----:B------:R-:W-:Y:S01]  /*14670*/  HADD2 R36, R16, R28 ;  /* 0x0000001c10247230 */ /* 0x000fe20000000000 */
[----:B------:R-:W-:Y:S01]  /*14680*/  LOP3.LUT R6, R6, 0x64006400, RZ, 0xfc, !PT ;  /* 0x6400640006067812 */ /* 0x000fe200078efcff */
[----:B------:R-:W-:Y:S01]  /*14690*/  HFMA2 R28, R57, 1, 1, R23 ;  /* 0x3c003c00391c7831 */ /* 0x000fe20000000017 */
[----:B------:R-:W-:Y:S01]  /*146a0*/  LOP3.LUT R3, R8, 0x64006400, RZ, 0xfc, !PT ;  /* 0x6400640008037812 */ /* 0x000fe200078efcff */
[--C-:B------:R-:W-:Y:S01]  /*146b0*/  HADD2.F32 R5, -RZ, R2.reuse.H0_H0 ;  /* 0x20000002ff057230 */ /* 0x100fe20000004100 */
[----:B------:R-:W-:Y:S01]  /*146c0*/  PRMT R65, R65, 0x5410, R62 ;  /* 0x0000541041417816 */ /* 0x000fe2000000003e */
[----:B------:R-:W-:-:S02]  /*146d0*/  HADD2.F32 R23, -RZ, R2.H1_H1 ;  /* 0x30000002ff177230 */ /* 0x000fc40000004100 */
[----:B------:R-:W-:Y:S02]  /*146e0*/  HADD2 R2, R0, -1032, -1032 ;  /* 0xe408e40800027430 */ /* 0x000fe40000000000 */
[----:B------:R-:W-:Y:S02]  /*146f0*/  HFMA2 R31, R67, 1, 1, R15 ;  /* 0x3c003c00431f7831 */ /* 0x000fe4000000000f */
[----:B------:R-:W-:Y:S02]  /*14700*/  HADD2 R7, R7, -1032, -1032 ;  /* 0xe408e40807077430 */ /* 0x000fe40000000000 */
[----:B------:R-:W-:Y:S02]  /*14710*/  HADD2 R6, R6, -1032, -1032 ;  /* 0xe408e40806067430 */ /* 0x000fe40000000000 */
[----:B------:R-:W-:Y:S02]  /*14720*/  HADD2 R15, R3, -1032, -1032 ;  /* 0xe408e408030f7430 */ /* 0x000fe40000000000 */
[----:B------:R-:W-:-:S02]  /*14730*/  HFMA2 R30, R65, 1, 1, R14 ;  /* 0x3c003c00411e7831 */ /* 0x000fc4000000000e */
[--C-:B------:R-:W-:Y:S01]  /*14740*/  HADD2.F32 R0, -RZ, R2.reuse.H0_H0 ;  /* 0x20000002ff007230 */ /* 0x100fe20000004100 */
[----:B------:R-:W-:Y:S01]  /*14750*/  LOP3.LUT R14, R9, 0xf000f0, RZ, 0xc0, !PT ;  /* 0x00f000f0090e7812 */ /* 0x000fe200078ec0ff */
[----:B------:R-:W-:Y:S01]  /*14760*/  HADD2.F32 R37, -RZ, R2.H1_H1 ;  /* 0x30000002ff257230 */ /* 0x000fe20000004100 */
[----:B------:R-:W-:Y:S01]  /*14770*/  LOP3.LUT R16, R10, 0xf000f0, RZ, 0xc0, !PT ;  /* 0x00f000f00a107812 */ /* 0x000fe200078ec0ff */
[--C-:B------:R-:W-:Y:S02]  /*14780*/  HADD2.F32 R3, -RZ, R7.reuse.H0_H0 ;  /* 0x20000007ff037230 */ /* 0x100fe40000004100 */
[----:B------:R-:W-:Y:S01]  /*14790*/  HADD2.F32 R39, -RZ, R7.H1_H1 ;  /* 0x30000007ff277230 */ /* 0x000fe20000004100 */
[----:B------:R-:W-:Y:S01]  /*147a0*/  LOP3.LUT R7, R4, 0x64006400, RZ, 0xfc, !PT ;  /* 0x6400640004077812 */ /* 0x000fe200078efcff */
[----:B------:R-:W-:Y:S02]  /*147b0*/  HADD2.F32 R2, -RZ, R6.H0_H0 ;  /* 0x20000006ff027230 */ /* 0x000fe40000004100 */
[----:B------:R-:W-:Y:S01]  /*147c0*/  FFMA.FTZ R46, R59, R21, R46 ;  /* 0x000000153b2e7223 */ /* 0x000fe2000001002e */
[----:B------:R-:W-:-:S02]  /*147d0*/  HADD2.F32 R4, -RZ, R15.H0_H0 ;  /* 0x2000000fff047230 */ /* 0x000fc40000004100 */
[----:B------:R-:W-:Y:S01]  /*147e0*/  FFMA.FTZ R45, R60, R21, R45 ;  /* 0x000000153c2d7223 */ /* 0x000fe2000001002d */
[----:B------:R-:W-:Y:S02]  /*147f0*/  HADD2 R29, R12, R29 ;  /* 0x0000001d0c1d7230 */ /* 0x000fe40000000000 */
[----:B------:R-:W-:Y:S01]  /*14800*/  HADD2.F32 R40, -RZ, R15.H1_H1 ;  /* 0x3000000fff287230 */ /* 0x000fe20000004100 */
[----:B------:R-:W-:Y:S01]  /*14810*/  SHF.R.U32.HI R12, RZ, 0x8, R9 ;  /* 0x00000008ff0c7819 */ /* 0x000fe20000011609 */
[----:B------:R-:W-:Y:S01]  /*14820*/  HADD2.F32 R38, -RZ, R6.H1_H1 ;  /* 0x30000006ff267230 */ /* 0x000fe20000004100 */
[----:B------:R-:W-:Y:S01]  /*14830*/  LOP3.LUT R15, R14, 0x64006400, RZ, 0xfc, !PT ;  /* 0x640064000e0f7812 */ /* 0x000fe200078efcff */
[----:B------:R-:W0:Y:S01]  /*14840*/  LDS.64 R8, [UR4+0x38] ;  /* 0x00003804ff087984 */ /* 0x000e220008000a00 */
[----:B------:R-:W-:Y:S01]  /*14850*/  LOP3.LUT R21, R16, 0x64006400, RZ, 0xfc, !PT ;  /* 0x6400640010157812 */ /* 0x000fe200078efcff */
[----:B------:R-:W-:Y:S01]  /*14860*/  FFMA.FTZ R6, R0, R5, RZ ;  /* 0x0000000500067223 */ /* 0x000fe200000100ff */
[C---:B------:R-:W-:Y:S01]  /*14870*/  FFMA.FTZ R14, R5.reuse, R2, RZ ;  /* 0x00000002050e7223 */ /* 0x040fe200000100ff */
[----:B------:R-:W-:Y:S01]  /*14880*/  FFMA.FTZ R16, R5, R3, RZ ;  /* 0x0000000305107223 */ /* 0x000fe200000100ff */
[----:B------:R-:W-:Y:S01]  /*14890*/  FMUL.FTZ R46, R46, R25 ;  /* 0x000000192e2e7220 */ /* 0x000fe20000410000 */
[----:B------:R-:W-:Y:S01]  /*148a0*/  FMUL.FTZ R45, R45, R26 ;  /* 0x0000001a2d2d7220 */ /* 0x000fe20000410000 */
[----:B------:R-:W-:Y:S01]  /*148b0*/  FFMA.FTZ R5, R5, R4, RZ ;  /* 0x0000000405057223 */ /* 0x000fe200000100ff */
[----:B------:R-:W-:Y:S01]  /*148c0*/  LOP3.LUT R20, R11, 0xf000f0, RZ, 0xc0, !PT ;  /* 0x00f000f00b147812 */ /* 0x000fe200078ec0ff */
[----:B------:R-:W-:Y:S01]  /*148d0*/  FFMA.FTZ R6, R37, R23, R6 ;  /* 0x0000001725067223 */ /* 0x000fe20000010006 */
[C---:B------:R-:W-:Y:S01]  /*148e0*/  FFMA.FTZ R14, R23.reuse, R38, R14 ;  /* 0x00000026170e7223 */ /* 0x040fe2000001000e */
[C---:B------:R-:W-:Y:S01]  /*148f0*/  FFMA.FTZ R51, R23.reuse, R39, R16 ;  /* 0x0000002717337223 */ /* 0x040fe20000010010 */
[----:B------:R-:W-:Y:S01]  /*14900*/  FFMA.FTZ R53, R23, R40, R5 ;  /* 0x0000002817357223 */ /* 0x000fe20000010005 */
[----:B------:R-:W-:-:S02]  /*14910*/  F2FP.F16.F32.PACK_AB R46, RZ, R46 ;  /* 0x0000002eff2e723e */ /* 0x000fc400000000ff */
[----:B------:R-:W-:Y:S02]  /*14920*/  F2FP.F16.F32.PACK_AB R45, RZ, R45 ;  /* 0x0000002dff2d723e */ /* 0x000fe400000000ff */
[----:B------:R-:W-:Y:S01]  /*14930*/  LOP3.LUT R23, R20, 0x64006400, RZ, 0xfc, !PT ;  /* 0x6400640014177812 */ /* 0x000fe200078efcff */
[-C--:B------:R-:W-:Y:S01]  /*14940*/  HFMA2 R15, R15, R18.reuse.H0_H0, -72, -72 ;  /* 0xd480d4800f0f7431 */ /* 0x080fe20000040012 */
[----:B------:R-:W-:Y:S01]  /*14950*/  PRMT R46, R46, 0x5410, R45 ;  /* 0x000054102e2e7816 */ /* 0x000fe2000000002d */
[-C--:B------:R-:W-:Y:S02]  /*14960*/  HFMA2 R21, R21, R18.reuse.H0_H0, -72, -72 ;  /* 0xd480d48015157431 */ /* 0x080fe40000040012 */
[-C--:B------:R-:W-:Y:S02]  /*14970*/  HFMA2 R23, R23, R18.reuse.H0_H0, -72, -72 ;  /* 0xd480d48017177431 */ /* 0x080fe40000040012 */
[----:B------:R-:W-:Y:S02]  /*14980*/  HFMA2 R7, R7, R18.H0_H0, -72, -72 ;  /* 0xd480d48007077431 */ /* 0x000fe40000040012 */
[----:B------:R-:W-:-:S02]  /*14990*/  HADD2.F32 R42, -RZ, R15.H0_H0 ;  /* 0x2000000fff2a7230 */ /* 0x000fc40000004100 */
[----:B------:R-:W-:Y:S02]  /*149a0*/  HADD2 R61, R46, R61 ;  /* 0x0000003d2e3d7230 */ /* 0x000fe40000000000 */
[----:B------:R-:W-:Y:S02]  /*149b0*/  HADD2.F32 R44, -RZ, R21.H0_H0 ;  /* 0x20000015ff2c7230 */ /* 0x000fe40000004100 */
[----:B------:R-:W-:Y:S02]  /*149c0*/  HADD2.F32 R46, -RZ, R23.H0_H0 ;  /* 0x20000017ff2e7230 */ /* 0x000fe40000004100 */
[--C-:B------:R-:W-:Y:S02]  /*149d0*/  HADD2.F32 R5, -RZ, R7.reuse.H0_H0 ;  /* 0x20000007ff057230 */ /* 0x100fe40000004100 */
[----:B------:R-:W-:Y:S02]  /*149e0*/  HADD2.F32 R41, -RZ, R7.H1_H1 ;  /* 0x30000007ff297230 */ /* 0x000fe40000004100 */
[----:B------:R-:W-:Y:S01]  /*149f0*/  FFMA.FTZ R7, R49, R42, R14 ;  /* 0x0000002a31077223 */ /* 0x000fe2000001000e */
[----:B------:R-:W-:-:S02]  /*14a00*/  HADD2.F32 R45, -RZ, R21.H1_H1 ;  /* 0x30000015ff2d7230 */ /* 0x000fc40000004100 */
[C---:B------:R-:W-:Y:S01]  /*14a10*/  FFMA.FTZ R14, R49.reuse, R44, R51 ;  /* 0x0000002c310e7223 */ /* 0x040fe20000010033 */
[----:B------:R-:W-:Y:S02]  /*14a20*/  HADD2.F32 R47, -RZ, R23.H1_H1 ;  /* 0x30000017ff2f7230 */ /* 0x000fe40000004100 */
[----:B------:R-:W-:Y:S01]  /*14a30*/  FFMA.FTZ R16, R49, R46, R53 ;  /* 0x0000002e31107223 */ /* 0x000fe20000010035 */
[----:B------:R-:W-:Y:S01]  /*14a40*/  SHF.R.U32.HI R10, RZ, 0x8, R10 ;  /* 0x00000008ff0a7819 */ /* 0x000fe2000001160a */
[----:B------:R-:W-:Y:S01]  /*14a50*/  HADD2.F32 R43, -RZ, R15.H1_H1 ;  /* 0x3000000fff2b7230 */ /* 0x000fe20000004100 */
[----:B------:R-:W-:Y:S01]  /*14a60*/  SHF.R.U32.HI R11, RZ, 0x8, R11 ;  /* 0x00000008ff0b7819 */ /* 0x000fe2000001160b */
[----:B------:R-:W-:Y:S01]  /*14a70*/  FFMA.FTZ R6, R5, R49, R6 ;  /* 0x0000003105067223 */ /* 0x000fe20000010006 */
[C---:B------:R-:W-:Y:S01]  /*14a80*/  FFMA.FTZ R56, R48.reuse, R45, R14 ;  /* 0x0000002d30387223 */ /* 0x040fe2000001000e */
[----:B------:R-:W-:Y:S01]  /*14a90*/  FFMA.FTZ R53, R48, R47, R16 ;  /* 0x0000002f30357223 */ /* 0x000fe20000010010 */
[----:B------:R-:W-:-:S02]  /*14aa0*/  LOP3.LUT R14, R13, 0xf000f, RZ, 0xc0, !PT ;  /* 0x000f000f0d0e7812 */ /* 0x000fc400078ec0ff */
[----:B------:R-:W-:Y:S02]  /*14ab0*/  LOP3.LUT R15, R12, 0xf000f, RZ, 0xc0, !PT ;  /* 0x000f000f0c0f7812 */ /* 0x000fe400078ec0ff */
[----:B------:R-:W-:Y:S02]  /*14ac0*/  LOP3.LUT R16, R10, 0xf000f, RZ, 0xc0, !PT ;  /* 0x000f000f0a107812 */ /* 0x000fe400078ec0ff */
[----:B------:R-:W-:Y:S01]  /*14ad0*/  LOP3.LUT R20, R11, 0xf000f, RZ, 0xc0, !PT ;  /* 0x000f000f0b147812 */ /* 0x000fe200078ec0ff */
[----:B------:R-:W-:Y:S01]  /*14ae0*/  FFMA.FTZ R52, R41, R48, R6 ;  /* 0x0000003029347223 */ /* 0x000fe20000010006 */
[----:B------:R-:W-:Y:S01]  /*14af0*/  FFMA.FTZ R54, R48, R43, R7 ;  /* 0x0000002b30367223 */ /* 0x000fe20000010007 */
[----:B------:R-:W-:Y:S01]  /*14b00*/  LOP3.LUT R14, R14, 0x64006400, RZ, 0xfc, !PT ;  /* 0x640064000e0e7812 */ /* 0x000fe200078efcff */
[----:B------:R-:W1:Y:S01]  /*14b10*/  LDS.64 R6, [UR4+0xb0] ;  /* 0x0000b004ff067984 */ /* 0x000e620008000a00 */
[----:B------:R-:W-:Y:S02]  /*14b20*/  LOP3.LUT R15, R15, 0x64006400, RZ, 0xfc, !PT ;  /* 0x640064000f0f7812 */ /* 0x000fe400078efcff */
[----:B------:R-:W-:-:S02]  /*14b30*/  LOP3.LUT R16, R16, 0x64006400, RZ, 0xfc, !PT ;  /* 0x6400640010107812 */ /* 0x000fc400078efcff */
[----:B------:R-:W-:Y:S01]  /*14b40*/  LOP3.LUT R20, R20, 0x64006400, RZ, 0xfc, !PT ;  /* 0x6400640014147812 */ /* 0x000fe200078efcff */
[----:B------:R-:W-:Y:S02]  /*14b50*/  HADD2 R14, R14, -1032, -1032 ;  /* 0xe408e4080e0e7430 */ /* 0x000fe40000000000 */
[----:B------:R-:W-:Y:S02]  /*14b60*/  HADD2 R15, R15, -1032, -1032 ;  /* 0xe408e4080f0f7430 */ /* 0x000fe40000000000 */
[----:B------:R-:W-:Y:S02]  /*14b70*/  HADD2 R16, R16, -1032, -1032 ;  /* 0xe408e40810107430 */ /* 0x000fe40000000000 */
[----:B------:R-:W-:Y:S02]  /*14b80*/  HADD2 R20, R20, -1032, -1032 ;  /* 0xe408e40814147430 */ /* 0x000fe40000000000 */
[--C-:B0-----:R-:W-:Y:S02]  /*14b90*/  HADD2.F32 R21, -RZ, R8.reuse.H0_H0 ;  /* 0x20000008ff157230 */ /* 0x101fe40000004100 */
[----:B------:R-:W-:Y:S01]  /*14ba0*/  HADD2.F32 R23, -RZ, R8.H1_H1 ;  /* 0x30000008ff177230 */ /* 0x000fe20000004100 */
[----:B------:R-:W-:Y:S01]  /*14bb0*/  LOP3.LUT R8, R11, 0xf000f0, RZ, 0xc0, !PT ;  /* 0x00f000f00b087812 */ /* 0x000fe200078ec0ff */
[----:B------:R-:W-:-:S02]  /*14bc0*/  HADD2.F32 R51, -RZ, R14.H0_H0 ;  /* 0x2000000eff337230 */ /* 0x000fc40000004100 */
[----:B------:R-:W-:Y:S02]  /*14bd0*/  HADD2.F32 R50, -RZ, R15.H0_H0 ;  /* 0x2000000fff327230 */ /* 0x000fe40000004100 */
[----:B------:R-:W-:Y:S02]  /*14be0*/  HADD2.F32 R49, -RZ, R16.H0_H0 ;  /* 0x20000010ff317230 */ /* 0x000fe40000004100 */
[----:B------:R-:W-:Y:S02]  /*14bf0*/  HADD2.F32 R48, -RZ, R20.H0_H0 ;  /* 0x20000014ff307230 */ /* 0x000fe40000004100 */
[----:B------:R-:W-:Y:S01]  /*14c00*/  FFMA.FTZ R59, R51, R21, R52 ;  /* 0x00000015333b7223 */ /* 0x000fe20000010034 */
[C---:B------:R-:W-:Y:S01]  /*14c10*/  FFMA.FTZ R60, R21.reuse, R50, R54 ;  /* 0x00000032153c7223 */ /* 0x040fe20000010036 */
[C---:B------:R-:W-:Y:S01]  /*14c20*/  FFMA.FTZ R65, R21.reuse, R49, R56 ;  /* 0x0000003115417223 */ /* 0x040fe20000010038 */
[--C-:B------:R-:W-:Y:S02]  /*14c30*/  HADD2.F32 R63, -RZ, R9.reuse.H0_H0 ;  /* 0x20000009ff3f7230 */ /* 0x100fe40000004100 */
[----:B------:R-:W-:Y:S01]  /*14c40*/  FFMA.FTZ R67, R21, R48, R53 ;  /* 0x0000003015437223 */ /* 0x000fe20000010035 */
[----:B------:R-:W-:Y:S01]  /*14c50*/  HADD2.F32 R64, -RZ, R9.H1_H1 ;  /* 0x30000009ff407230 */ /* 0x000fe20000004100 */
[----:B------:R-:W-:-:S02]  /*14c60*/  LOP3.LUT R21, R8, 0x64006400, RZ, 0xfc, !PT ;  /* 0x6400640008157812 */ /* 0x000fc400078efcff */
[----:B------:R-:W0:Y:S01]  /*14c70*/  LDS.64 R8, [UR4+0xb8] ;  /* 0x0000b804ff087984 */ /* 0x000e220008000a00 */
[----:B------:R-:W-:Y:S02]  /*14c80*/  LOP3.LUT R13, R13, 0xf000f0, RZ, 0xc0, !PT ;  /* 0x00f000f00d0d7812 */ /* 0x000fe400078ec0ff */
[----:B------:R-:W-:Y:S02]  /*14c90*/  LOP3.LUT R12, R12, 0xf000f0, RZ, 0xc0, !PT ;  /* 0x00f000f00c0c7812 */ /* 0x000fe400078ec0ff */
[----:B------:R-:W-:Y:S01]  /*14ca0*/  LOP3.LUT R10, R10, 0xf000f0, RZ, 0xc0, !PT ;  /* 0x00f000f00a0a7812 */ /* 0x000fe200078ec0ff */
[----:B------:R-:W-:Y:S01]  /*14cb0*/  HADD2.F32 R53, -RZ, R15.H1_H1 ;  /* 0x3000000fff357230 */ /* 0x000fe20000004100 */
[----:B------:R-:W-:Y:S02]  /*14cc0*/  LOP3.LUT R13, R13, 0x64006400, RZ, 0xfc, !PT ;  /* 0x640064000d0d7812 */ /* 0x000fe400078efcff */
[----:B------:R-:W-:Y:S02]  /*14cd0*/  LOP3.LUT R11, R12, 0x64006400, RZ, 0xfc, !PT ;  /* 0x640064000c0b7812 */ /* 0x000fe400078efcff */
[----:B------:R-:W-:Y:S01]  /*14ce0*/  LOP3.LUT R15, R10, 0x64006400, RZ, 0xfc, !PT ;  /* 0x640064000a0f7812 */ /* 0x000fe200078efcff */
[----:B------:R-:W-:-:S02]  /*14cf0*/  HFMA2 R13, R13, R18.H0_H0, -72, -72 ;  /* 0xd480d4800d0d7431 */ /* 0x000fc40000040012 */
[----:B------:R-:W-:Y:S02]  /*14d00*/  HADD2.F32 R52, -RZ, R14.H1_H1 ;  /* 0x3000000eff347230 */ /* 0x000fe40000004100 */
[-C--:B------:R-:W-:Y:S02]  /*14d10*/  HFMA2 R11, R11, R18.reuse.H0_H0, -72, -72 ;  /* 0xd480d4800b0b7431 */ /* 0x080fe40000040012 */
[----:B------:R-:W-:Y:S02]  /*14d20*/  HADD2.F32 R54, -RZ, R16.H1_H1 ;  /* 0x30000010ff367230 */ /* 0x000fe40000004100 */
[-C--:B------:R-:W-:Y:S02]  /*14d30*/  HFMA2 R15, R15, R18.reuse.H0_H0, -72, -72 ;  /* 0xd480d4800f0f7431 */ /* 0x080fe40000040012 */
[----:B------:R-:W-:Y:S02]  /*14d40*/  HADD2.F32 R58, -RZ, R20.H1_H1 ;  /* 0x30000014ff3a7230 */ /* 0x000fe40000004100 */
        /* <DEDUP_REMOVED lines=20> */
[----:B------:R-:W-:Y:S01]  /*14e90*/  FFMA.FTZ R13, R64, R63, R14 ;  /* 0x0000003f400d7223 */ /* 0x000fe2000001000e */
[----:B------:R-:W-:-:S02]  /*14ea0*/  HADD2.F32 R6, -RZ, R6.H1_H1 ;  /* 0x30000006ff067230 */ /* 0x000fc40000004100 */
[-C--:B------:R-:W-:Y:S01]  /*14eb0*/  FFMA.FTZ R14, R0, R15.reuse, RZ ;  /* 0x0000000f000e7223 */ /* 0x080fe200000100ff */
        /* <DEDUP_REMOVED lines=38> */
[----:B------:R-:W1:Y:S01]  /*15120*/  LDS.64 R6, [UR4+0x138] ;  /* 0x00013804ff067984 */ /* 0x000e620008000a00 */
        /* <DEDUP_REMOVED lines=20> */
[----:B------:R-:W-:Y:S01]  /*15270*/  PRMT R13, R15, 0x5410, R14 ;  /* 0x000054100f0d7816 */ /* 0x000fe2000000000e */
[----:B------:R-:W2:Y:S01]  /*15280*/  LDS.64 R10, [UR4+0x1b0] ;  /* 0x0001b004ff0a7984 */ /* 0x000ea20008000a00 */
[----:B------:R-:W-:Y:S01]  /*15290*/  PRMT R20, R20, 0x5410, R21 ;  /* 0x0000541014147816 */ /* 0x000fe20000000015 */
[----:B0-----:R-:W-:Y:S02]  /*152a0*/  HADD2.F32 R21, -RZ, R8.H0_H0 ;  /* 0x20000008ff157230 */ /* 0x001fe40000004100 */
[----:B------:R-:W-:Y:S02]  /*152b0*/  HFMA2 R14, R13, 1, 1, R32 ;  /* 0x3c003c000d0e7831 */ /* 0x000fe40000000020 */
[----:B------:R-:W-:Y:S02]  /*152c0*/  HADD2.F32 R8, -RZ, R8.H1_H1 ;  /* 0x30000008ff087230 */ /* 0x000fe40000004100 */
[----:B------:R-:W-:-:S02]  /*152d0*/  HFMA2 R13, R20, 1, 1, R33 ;  /* 0x3c003c00140d7831 */ /* 0x000fc40000000021 */
[--C-:B------:R-:W-:Y:S02]  /*152e0*/  HADD2.F32 R23, -RZ, R9.reuse.H0_H0 ;  /* 0x20000009ff177230 */ /* 0x100fe40000004100 */
[----:B------:R-:W-:Y:S02]  /*152f0*/  HADD2.F32 R20, -RZ, R9.H1_H1 ;  /* 0x30000009ff147230 */ /* 0x000fe40000004100 */
[-C--:B------:R-:W-:Y:S01]  /*15300*/  FFMA.FTZ R9, R2, R21.reuse, RZ ;  /* 0x0000001502097223 */ /* 0x080fe200000100ff */
[----:B------:R-:W-:Y:S02]  /*15310*/  HADD2 R15, R12, R35 ;  /* 0x000000230c0f7230 */ /* 0x000fe40000000000 */
[-C--:B------:R-:W-:Y:S01]  /*15320*/  FFMA.FTZ R32, R3, R21.reuse, RZ ;  /* 0x0000001503207223 */ /* 0x080fe200000100ff */
        /* <DEDUP_REMOVED lines=59> */
[----:B------:R-:W-:Y:S02]  /*156e0*/  FFMA.FTZ R9, R51, R11, R20 ;  /* 0x0000000b33097223 */ /* 0x000fe40000010014 */
[----:B------:R-:W0:Y:S01]  /*156f0*/  LDS.64 R20, [UR4+0x230] ;  /* 0x00023004ff147984 */ /* 0x000e220008000a00 */
[----:B------:R-:W-:-:S02]  /*15700*/  HADD2.F32 R33, -RZ, R8.H1_H1 ;  /* 0x30000008ff217230 */ /* 0x000fc40000004100 */
[-C--:B------:R-:W-:Y:S01]  /*15710*/  FFMA.FTZ R65, R49, R11.reuse, R34 ;  /* 0x0000000b31417223 */ /* 0x080fe20000010022 */
[----:B------:R-:W-:Y:S02]  /*15720*/  FFMA.FTZ R67, R48, R11, R67 ;  /* 0x0000000b30437223 */ /* 0x000fe40000010043 */
[-C--:B------:R-:W-:Y:S01]  /*15730*/  FFMA.FTZ R8, R52, R33.reuse, R9 ;  /* 0x0000002134087223 */ /* 0x080fe20000010009 */
[-C--:B------:R-:W-:Y:S01]  /*15740*/  FFMA.FTZ R9, R53, R33.reuse, R32 ;  /* 0x0000002135097223 */ /* 0x080fe20000010020 */
[----:B------:R-:W-:Y:S01]  /*15750*/  FFMA.FTZ R32, R54, R33, R65 ;  /* 0x0000002136207223 */ /* 0x000fe20000010041 */
[----:B------:R-:W-:Y:S01]  /*15760*/  FMUL.FTZ R7, R7, R24 ;  /* 0x0000001807077220 */ /* 0x000fe20000410000 */
[-C--:B------:R-:W-:Y:S01]  /*15770*/  FFMA.FTZ R8, R57, R35.reuse, R8 ;  /* 0x0000002339087223 */ /* 0x080fe20000010008 */
[----:B------:R-:W-:Y:S01]  /*15780*/  FFMA.FTZ R9, R56, R35, R9 ;  /* 0x0000002338097223 */ /* 0x000fe20000010009 */
[----:B------:R-:W-:Y:S01]  /*15790*/  FMUL.FTZ R6, R6, R17 ;  /* 0x0000001106067220 */ /* 0x000fe20000410000 */
[----:B------:R-:W-:Y:S01]  /*157a0*/  FFMA.FTZ R67, R58, R33, R67 ;  /* 0x000000213a437223 */ /* 0x000fe20000010043 */
[----:B------:R-:W-:Y:S01]  /*157b0*/  FFMA.FTZ R33, R55, R35, R32 ;  /* 0x0000002337217223 */ /* 0x000fe20000010020 */
[-C--:B------:R-:W-:Y:S01]  /*157c0*/  FFMA.FTZ R11, R59, R10.reuse, R8 ;  /* 0x0000000a3b0b7223 */ /* 0x080fe20000010008 */
[----:B------:R-:W-:Y:S01]  /*157d0*/  FFMA.FTZ R32, R60, R10, R9 ;  /* 0x0000000a3c207223 */ /* 0x000fe20000010009 */
[----:B------:R-:W-:-:S02]  /*157e0*/  F2FP.F16.F32.PACK_AB R8, RZ, R7 ;  /* 0x00000007ff08723e */ /* 0x000fc400000000ff */
[----:B------:R-:W-:Y:S02]  /*157f0*/  F2FP.F16.F32.PACK_AB R9, RZ, R6 ;  /* 0x00000006ff09723e */ /* 0x000fe400000000ff */
[----:B------:R-:W1:Y:S01]  /*15800*/  LDS.64 R6, [UR4+0x238] ;  /* 0x00023804ff067984 */ /* 0x000e620008000a00 */
[----:B------:R-:W-:Y:S01]  /*15810*/  FFMA.FTZ R64, R18, R35, R67 ;  /* 0x0000002312407223 */ /* 0x000fe20000010043 */
[----:B------:R-:W-:Y:S01]  /*15820*/  FMUL.FTZ R12, R12, R25 ;  /* 0x000000190c0c7220 */ /* 0x000fe20000410000 */
[----:B------:R-:W-:Y:S01]  /*15830*/  FMUL.FTZ R23, R23, R26 ;  /* 0x0000001a17177220 */ /* 0x000fe20000410000 */
[----:B------:R-:W-:Y:S01]  /*15840*/  FFMA.FTZ R34, R62, R10, R33 ;  /* 0x0000000a3e227223 */ /* 0x000fe20000010021 */
[----:B------:R-:W-:Y:S01]  /*15850*/  FMUL.FTZ R11, R11, R24 ;  /* 0x000000180b0b7220 */ /* 0x000fe20000410000 */
[----:B------:R-:W-:Y:S01]  /*15860*/  FMUL.FTZ R32, R32, R17 ;  /* 0x0000001120207220 */ /* 0x000fe20000410000 */
[----:B------:R-:W-:Y:S01]  /*15870*/  FFMA.FTZ R33, R63, R10, R64 ;  /* 0x0000000a3f217223 */ /* 0x000fe20000010040 */
[----:B------:R-:W-:-:S02]  /*15880*/  F2FP.F16.F32.PACK_AB R10, RZ, R12 ;  /* 0x0000000cff0a723e */ /* 0x000fc400000000ff */
[----:B------:R-:W-:Y:S02]  /*15890*/  F2FP.F16.F32.PACK_AB R23, RZ, R23 ;  /* 0x00000017ff17723e */ /* 0x000fe400000000ff */
[----:B------:R-:W-:Y:S01]  /*158a0*/  PRMT R8, R8, 0x5410, R9 ;  /* 0x0000541008087816 */ /* 0x000fe20000000009 */
[----:B------:R-:W-:Y:S01]  /*158b0*/  FMUL.FTZ R34, R34, R25 ;  /* 0x0000001922227220 */ /* 0x000fe20000410000 */
[----:B------:R-:W-:Y:S01]  /*158c0*/  F2FP.F16.F32.PACK_AB R11, RZ, R11 ;  /* 0x0000000bff0b723e */ /* 0x000fe200000000ff */
[----:B------:R-:W-:Y:S01]  /*158d0*/  FMUL.FTZ R33, R33, R26 ;  /* 0x0000001a21217220 */ /* 0x000fe20000410000 */
[----:B------:R-:W-:Y:S02]  /*158e0*/  F2FP.F16.F32.PACK_AB R32, RZ, R32 ;  /* 0x00000020ff20723e */ /* 0x000fe400000000ff */
[----:B------:R-:W-:Y:S01]  /*158f0*/  PRMT R10, R10, 0x5410, R23 ;  /* 0x000054100a0a7816 */ /* 0x000fe20000000017 */
[----:B------:R-:W-:Y:S01]  /*15900*/  HFMA2 R12, R8, 1, 1, R22 ;  /* 0x3c003c00080c7831 */ /* 0x000fe20000000016 */
[----:B------:R-:W-:Y:S01]  /*15910*/  PRMT R8, R11, 0x5410, R32 ;  /* 0x000054100b087816 */ /* 0x000fe20000000020 */
[----:B------:R-:W2:Y:S01]  /*15920*/  LDS.64 R22, [UR4+0x2b0] ;  /* 0x0002b004ff167984 */ /* 0x000ea20008000a00 */
[----:B------:R-:W-:Y:S01]  /*15930*/  F2FP.F16.F32.PACK_AB R34, RZ, R34 ;  /* 0x00000022ff22723e */ /* 0x000fe200000000ff */
[----:B------:R-:W-:Y:S01]  /*15940*/  HADD2 R11, R10, R27 ;  /* 0x0000001b0a0b7230 */ /* 0x000fe20000000000 */
[----:B------:R-:W-:Y:S01]  /*15950*/  F2FP.F16.F32.PACK_AB R33, RZ, R33 ;  /* 0x00000021ff21723e */ /* 0x000fe200000000ff */
[----:B0-----:R-:W-:-:S02]  /*15960*/  HADD2.F32 R27, -RZ, R20.H0_H0 ;  /* 0x20000014ff1b7230 */ /* 0x001fc40000004100 */
[----:B------:R-:W-:Y:S02]  /*15970*/  HFMA2 R10, R8, 1, 1, R30 ;  /* 0x3c003c00080a7831 */ /* 0x000fe4000000001e */
[----:B------:R-:W-:Y:S01]  /*15980*/  HADD2.F32 R20, -RZ, R20.H1_H1 ;  /* 0x30000014ff147230 */ /* 0x000fe20000004100 */
[----:B------:R-:W-:Y:S01]  /*15990*/  PRMT R34, R34, 0x5410, R33 ;  /* 0x0000541022227816 */ /* 0x000fe20000000021 */
        /* <DEDUP_REMOVED lines=69> */
[----:B------:R-:W-:Y:S01]  /*15df0*/  FFMA.FTZ R54, R54, R5, R49 ;  /* 0x0000000536367223 */ /* 0x000fe20000010031 */
[----:B------:R-:W-:-:S02]  /*15e00*/  HADD2.F32 R21, -RZ, R21.H1_H1 ;  /* 0x30000015ff157230 */ /* 0x000fc40000004100 */
        /* <DEDUP_REMOVED lines=8> */
[----:B------:R-:W-:Y:S01]  /*15e90*/  IADD3 R114, PT, PT, R114, 0x20, RZ ;  /* 0x0000002072727810 */ /* 0x000fe20007ffe0ff */
[----:B------:R-:W-:Y:S01]  /*15ea0*/  FFMA.FTZ R21, R63, R21, R18 ;  /* 0x000000153f157223 */ /* 0x000fe20000010012 */
[-C--:B------:R-:W-:Y:S01]  /*15eb0*/  FMUL.FTZ R59, R59, R24.reuse ;  /* 0x000000183b3b7220 */ /* 0x080fe20000410000 */
[-C--:B------:R-:W-:Y:S01]  /*15ec0*/  FMUL.FTZ R60, R60, R17.reuse ;  /* 0x000000113c3c7220 */ /* 0x080fe20000410000 */
[----:B------:R-:W-:Y:S01]  /*15ed0*/  FMUL.FTZ R7, R7, R24 ;  /* 0x0000001807077220 */ /* 0x000fe20000410000 */
        /* <DEDUP_REMOVED lines=20> */
[----:B------:R-:W-:-:S04]  /*16020*/  IMAD.WIDE R120, R111, 0x4, R120 ;  /* 0x000000046f787825 */ /* 0x000fc800078e0278 */
[----:B------:R-:W-:Y:S02]  /*16030*/  HFMA2 R8, R7, 1, 1, R31 ;  /* 0x3c003c0007087831 */ /* 0x000fe4000000001f */
[----:B------:R-:W-:Y:S02]  /*16040*/  HADD2 R7, R0, R29 ;  /* 0x0000001d00077230 */ /* 0x000fe40000000000 */
[----:B------:R-:W-:Y:S01]  /*16050*/  HADD2 R5, R62, R61 ;  /* 0x0000003d3e057230 */ /* 0x000fe20000000000 */
[----:B------:R-:W-:Y:S06]  /*16060*/  @!P0 BRA `(.L_x_2561) ;  /* 0xffffff9400f48947 */ /* 0x000fec000383ffff */
.L_x_2560:
[----:B------:R-:W-:-:S13]  /*16070*/  ISETP.GT.AND P0, PT, R125, R114, PT ;  /* 0x000000727d00720c */ /* 0x000fda0003f04270 */
[----:B------:R-:W-:Y:S05]  /*16080*/  @!P0 BRA `(.L_x_2562) ;  /* 0x0000002c002c8947 */ /* 0x000fea0003800000 */
[----:B------:R-:W-:Y:S01]  /*16090*/  IMAD.WIDE.U32 R2, R114, 0x4, R118 ;  /* 0x0000000472027825 */ /* 0x000fe200078e0076 */
[----:B------:R-:W-:Y:S02]  /*160a0*/  MOV R130, R120 ;  /* 0x0000007800827202 */ /* 0x000fe40000000f00 */
[----:B------:R-:W-:Y:S02]  /*160b0*/  MOV R131, R121 ;  /* 0x0000007900837202 */ /* 0x000fe40000000f00 */
[----:B------:R-:W-:-:S04]  /*160c0*/  IADD3 R124, P0, PT, R2, 0x2, RZ ;  /* 0x00000002027c7810 */ /* 0x000fc80007f1e0ff */
[----:B------:R-:W-:-:S09]  /*160d0*/  IADD3.X R123, PT, PT, RZ, R3, RZ, P0, !PT ;  /* 0x00000003ff7b7210 */ /* 0x000fd200007fe4ff */
.L_x_2563:
        /* <DEDUP_REMOVED lines=9> */
[----:B------:R-:W-:-:S06]  /*16170*/  @!P0 LEA R40, R112, R1, 0x3 ;  /* 0x0000000170288211 */ /* 0x000fcc00078e18ff */
[----:B------:R-:W5:Y:S01]  /*16180*/  @!P0 LDL.64 R40, [R40+0x8] ;  /* 0x0000080028288983 */ /* 0x000f620000100a00 */
[C---:B--2---:R-:W-:Y:S02]  /*16190*/  LOP3.LUT R4, R20.reuse, 0x70007, RZ, 0xc0, !PT ;  /* 0x0007000714047812 */ /* 0x044fe400078ec0ff */
[----:B------:R-:W-:Y:S02]  /*161a0*/  LOP3.LUT R17, R20, 0x380038, RZ, 0xc0, !PT ;  /* 0x0038003814117812 */ /* 0x000fe400078ec0ff */
[--C-:B------:R-:W-:Y:S02]  /*161b0*/  SHF.R.U32.HI R37, RZ, 0x6, R20.reuse ;  /* 0x00000006ff257819 */ /* 0x100fe40000011614 */
[----:B0-----:R-:W-:Y:S02]  /*161c0*/  SHF.R.U32.HI R2, RZ, 0xf, R20 ;  /* 0x0000000fff027819 */ /* 0x001fe40000011614 */
        /* <DEDUP_REMOVED lines=17> */
[----:B------:R-:W-:Y:S02]  /*162e0*/  LOP3.LUT R33, R33, 0x10001, RZ, 0xc0, !PT ;  /* 0x0001000121217812 */ /* 0x000fe400078ec0ff */
[----:B------:R-:W-:Y:S02]  /*162f0*/  SHF.R.U32.HI R3, RZ, 0xe, R24 ;  /* 0x0000000eff037819 */ /* 0x000fe40000011618 */
[----:B------:R-:W-:Y:S01]  /*16300*/  LOP3.LUT R2, R2, 0x10001, RZ, 0xc0, !PT ;  /* 0x0001000102027812 */ /* 0x000fe200078ec0ff */
[----:B------:R-:W-:Y:S01]  /*16310*/  HADD2 R56, R35, -1028, -1028 ;  /* 0xe404e40423387430 */ /* 0x000fe20000000000 */
[----:B------:R-:W-:Y:S02]  /*16320*/  LOP3.LUT R17, R17, 0x64006400, RZ, 0xfc, !PT ;  /* 0x6400640011117812 */ /* 0x000fe400078efcff */
[----:B------:R-:W-:-:S02]  /*16330*/  LOP3.LUT R89, R42, 0x10001, RZ, 0xc0, !PT ;  /* 0x000100012a597812 */ /* 0x000fc400078ec0ff */
[----:B------:R-:W-:Y:S02]  /*16340*/  LOP3.LUT R71, R43, 0x10001, RZ, 0xc0, !PT ;  /* 0x000100012b477812 */ /* 0x000fe400078ec0ff */
[----:B------:R-:W-:Y:S02]  /*16350*/  LOP3.LUT R19, R19, 0x64006400, RZ, 0xfc, !PT ;  /* 0x6400640013137812 */ /* 0x000fe400078efcff */
[----:B------:R-:W-:Y:S02]  /*16360*/  LOP3.LUT R49, R49, 0x64006400, RZ, 0xfc, !PT ;  /* 0x6400640031317812 */ /* 0x000fe400078efcff */
[----:B------:R-:W-:Y:S02]  /*16370*/  LOP3.LUT R42, R2, 0x20002, R3, 0xf8, !PT ;  /* 0x00020002022a7812 */ /* 0x000fe400078ef803 */
[----:B------:R-:W-:Y:S02]  /*16380*/  LOP3.LUT R43, R33, 0x20002, R34, 0xf8, !PT ;  /* 0x00020002212b7812 */ /* 0x000fe400078ef822 */
[----:B------:R-:W-:-:S02]  /*16390*/  LOP3.LUT R59, R32, 0x64006400, RZ, 0xfc, !PT ;  /* 0x64006400203b7812 */ /* 0x000fc400078efcff */
[C---:B------:R-:W-:Y:S01]  /*163a0*/  LOP3.LUT R18, R24.reuse, 0x70007, RZ, 0xc0, !PT ;  /* 0x0007000718127812 */ /* 0x040fe200078ec0ff */
[----:B------:R-:W1:Y:S01]  /*163b0*/  LDS.128 R32, [UR4+0x10] ;  /* 0x00001004ff207984 */ /* 0x000e620008000c00 */
[----:B------:R-:W-:Y:S02]  /*163c0*/  LOP3.LUT R44, R24, 0x380038, RZ, 0xc0, !PT ;  /* 0x00380038182c7812 */ /* 0x000fe400078ec0ff */
[----:B------:R-:W-:Y:S02]  /*163d0*/  SHF.R.U32.HI R51, RZ, 0x6, R24 ;  /* 0x00000006ff337819 */ /* 0x000fe40000011618 */
[----:B------:R-:W-:Y:S01]  /*163e0*/  LOP3.LUT R55, R48, 0x64006400, RZ, 0xfc, !PT ;  /* 0x6400640030377812 */ /* 0x000fe200078efcff */
[----:B------:R-:W-:Y:S01]  /*163f0*/  HFMA2 R62, R17, R70.H0_H0, -132, -132 ;  /* 0xd820d820113e7431 */ /* 0x000fe20000040046 */
[C---:B------:R-:W-:Y:S02]  /*16400*/  LOP3.LUT R24, R26.reuse, 0x70007, RZ, 0xc0, !PT ;  /* 0x000700071a187812 */ /* 0x040fe400078ec0ff */
[----:B------:R-:W-:Y:S01]  /*16410*/  LOP3.LUT R46, R26, 0x380038, RZ, 0xc0, !PT ;  /* 0x003800381a2e7812 */ /* 0x000fe200078ec0ff */
[----:B0-----:R-:W-:Y:S01]  /*16420*/  HFMA2 R2, R64, R20, RZ ;  /* 0x0000001440027231 */ /* 0x001fe200000000ff */
[----:B------:R-:W-:-:S02]  /*16430*/  SHF.R.U32.HI R57, RZ, 0x6, R26 ;  /* 0x00000006ff397819 */ /* 0x000fc4000001161a */
[----:B------:R-:W-:Y:S02]  /*16440*/  SHF.R.U32.HI R52, RZ, 0xe, R27 ;  /* 0x0000000eff347819 */ /* 0x000fe4000001161b */
[----:B------:R-:W-:Y:S01]  /*16450*/  LOP3.LUT R3, R50, 0x64006400, RZ, 0xfc, !PT ;  /* 0x6400640032037812 */ /* 0x000fe200078efcff */
[----:B------:R-:W-:Y:S01]  /*16460*/  HADD2 R63, R19, -1028, -1028 ;  /* 0xe404e404133f7430 */ /* 0x000fe20000000000 */
[----:B------:R-:W-:Y:S01]  /*16470*/  SHF.R.U32.HI R26, RZ, 0xe, R26 ;  /* 0x0000000eff1a7819 */ /* 0x000fe2000001161a */
[----:B------:R-:W-:Y:S02]  /*16480*/  HADD2 R53, R49, -1028, -1028 ;  /* 0xe404e40431357430 */ /* 0x000fe40000000000 */
[----:B------:R-:W-:Y:S01]  /*16490*/  HFMA2 R4, R56, R20, RZ ;  /* 0x0000001438047231 */ /* 0x000fe200000000ff */
[----:B------:R-:W-:Y:S01]  /*164a0*/  LOP3.LUT R71, R71, 0x20002, R52, 0xf8, !PT ;  /* 0x0002000247477812 */ /* 0x000fe200078ef834 */
[-C--:B------:R-:W-:Y:S01]  /*164b0*/  HFMA2 R55, R55, R70.reuse.H0_H0, -132, -132 ;  /* 0xd820d82037377431 */ /* 0x080fe20000040046 */
[----:B------:R-:W-:Y:S01]  /*164c0*/  LOP3.LUT R89, R89, 0x20002, R26, 0xf8, !PT ;  /* 0x0002000259597812 */ /* 0x000fe200078ef81a */
[----:B------:R-:W-:-:S02]  /*164d0*/  HFMA2 R52, R3, R70.H0_H0, -132, -132 ;  /* 0xd820d82003347431 */ /* 0x000fc40000040046 */
[-C--:B------:R-:W-:Y:S02]  /*164e0*/  HFMA2 R50, R62, R21.reuse, R2 ;  /* 0x000000153e327231 */ /* 0x080fe40000000002 */
[----:B------:R-:W-:Y:S01]  /*164f0*/  HFMA2 R59, R59, R70.H0_H0, -132, -132 ;  /* 0xd820d8203b3b7431 */ /* 0x000fe20000040046 */
[C---:B------:R-:W-:Y:S01]  /*16500*/  LOP3.LUT R0, R25.reuse, 0x70007, RZ, 0xc0, !PT ;  /* 0x0007000719007812 */ /* 0x040fe200078ec0ff */
[-C--:B------:R-:W-:Y:S01]  /*16510*/  HFMA2 R3, R63, R20.reuse, RZ.H0_H0 ;  /* 0x000000143f037231 */ /* 0x080fe200000400ff */
[----:B------:R-:W-:Y:S01]  /*16520*/  LOP3.LUT R45, R25, 0x380038, RZ, 0xc0, !PT ;  /* 0x00380038192d7812 */ /* 0x000fe200078ec0ff */
[----:B------:R-:W-:Y:S01]  /*16530*/  HFMA2 R26, R53, R20, RZ.H0_H0 ;  /* 0x00000014351a7231 */ /* 0x000fe200000400ff */
[----:B------:R-:W-:Y:S02]  /*16540*/  LOP3.LUT R2, R37, 0x70007, RZ, 0xc0, !PT ;  /* 0x0007000725027812 */ /* 0x000fe400078ec0ff */
[----:B------:R-:W-:Y:S01]  /*16550*/  LOP3.LUT R19, R36, 0x70007, RZ, 0xc0, !PT ;  /* 0x0007000724137812 */ /* 0x000fe200078ec0ff */
        /* <DEDUP_REMOVED lines=12> */
[----:B------:R-:W-:Y:S01]  /*16620*/  LOP3.LUT R21, R17, 0x64006400, RZ, 0xfc, !PT ;  /* 0x6400640011157812 */ /* 0x000fe200078efcff */
[----:B------:R-:W-:Y:S01]  /*16630*/  HADD2 R17, R20, -1028, -1028 ;  /* 0xe404e40414117430 */ /* 0x000fe20000000000 */
[----:B------:R-:W-:Y:S02]  /*16640*/  SHF.R.U32.HI R54, RZ, 0x6, R25 ;  /* 0x00000006ff367819 */ /* 0x000fe40000011619 */
[----:B------:R-:W-:-:S02]  /*16650*/  LOP3.LUT R49, R39, 0x380038, RZ, 0xc0, !PT ;  /* 0x0038003827317812 */ /* 0x000fc400078ec0ff */
[----:B------:R-:W-:Y:S02]  /*16660*/  LOP3.LUT R4, R4, 0x64006400, RZ, 0xfc, !PT ;  /* 0x6400640004047812 */ /* 0x000fe400078efcff */
[C---:B------:R-:W-:Y:S02]  /*16670*/  LOP3.LUT R25, R27.reuse, 0x70007, RZ, 0xc0, !PT ;  /* 0x000700071b197812 */ /* 0x040fe400078ec0ff */
[----:B------:R-:W-:Y:S02]  /*16680*/  LOP3.LUT R47, R27, 0x380038, RZ, 0xc0, !PT ;  /* 0x003800381b2f7812 */ /* 0x000fe400078ec0ff */
[----:B------:R-:W-:Y:S02]  /*16690*/  SHF.R.U32.HI R60, RZ, 0x6, R27 ;  /* 0x00000006ff3c7819 */ /* 0x000fe4000001161b */
[----:B------:R-:W-:Y:S02]  /*166a0*/  LOP3.LUT R19, R3, 0x64006400, RZ, 0xfc, !PT ;  /* 0x6400640003137812 */ /* 0x000fe400078efcff */
[----:B------:R-:W-:Y:S01]  /*166b0*/  LOP3.LUT R27, R26, 0x64006400, RZ, 0xfc, !PT ;  /* 0x640064001a1b7812 */ /* 0x000fe200078efcff */
[----:B------:R-:W-:Y:S01]  /*166c0*/  HADD2 R58, R4, -1028, -1028 ;  /* 0xe404e404043a7430 */ /* 0x000fe20000000000 */
[----:B------:R-:W-:Y:S01]  /*166d0*/  LOP3.LUT R49, R49, 0x64006400, RZ, 0xfc, !PT ;  /* 0x6400640031317812 */ /* 0x000fe200078efcff */
[----:B------:R-:W-:-:S02]  /*166e0*/  HADD2 R3, R48, -1028, -1028 ;  /* 0xe404e40430037430 */ /* 0x000fc40000000000 */
[-C--:B------:R-:W-:Y:S01]  /*166f0*/  HFMA2 R50, R61, R22.reuse, R50 ;  /* 0x000000163d327231 */ /* 0x080fe20000000032 */
[----:B------:R-:W-:Y:S01]  /*16700*/  LOP3.LUT R36, R36, 0x1c001c0, RZ, 0xc0, !PT ;  /* 0x01c001c024247812 */ /* 0x000fe200078ec0ff */
[----:B------:R-:W-:Y:S02]  /*16710*/  HFMA2 R66, R17, R22, R66 ;  /* 0x0000001611427231 */ /* 0x000fe40000000042 */
[-C--:B------:R-:W-:Y:S02]  /*16720*/  HFMA2 R2, R19, R70.reuse.H0_H0, -132, -132 ;  /* 0xd820d82013027431 */ /* 0x080fe40000040046 */
[----:B------:R-:W-:Y:S01]  /*16730*/  HFMA2 R4, R27, R70.H0_H0, -132, -132 ;  /* 0xd820d8201b047431 */ /* 0x000fe20000040046 */
[----:B------:R-:W-:Y:S01]  /*16740*/  LOP3.LUT R36, R36, 0x64006400, RZ, 0xfc, !PT ;  /* 0x6400640024247812 */ /* 0x000fe200078efcff */
        /* <DEDUP_REMOVED lines=16> */
[----:B------:R-:W-:Y:S01]  /*16850*/  LOP3.LUT R27, R24, 0x64006400, RZ, 0xfc, !PT ;  /* 0x64006400181b7812 */ /* 0x000fe200078efcff */
[----:B-1----:R-:W-:Y:S01]  /*16860*/  HFMA2 R36, R18, R32, R66 ;  /* 0x0000002012247231 */ /* 0x002fe20000000042 */
[----:B------:R-:W-:Y:S01]  /*16870*/  LOP3.LUT R48, R39, 0x64006400, RZ, 0xfc, !PT ;  /* 0x6400640027307812 */ /* 0x000fe200078efcff */
[-C--:B------:R-:W-:Y:S02]  /*16880*/  HFMA2 R0, R22, R69.reuse.H0_H0, -20, -20 ;  /* 0xcd00cd0016007431 */ /* 0x080fe40000040045 */
[----:B------:R-:W-:Y:S01]  /*16890*/  HADD2 R24, R26, -1028, -1028 ;  /* 0xe404e4041a187430 */ /* 0x000fe20000000000 */
[----:B------:R-:W-:Y:S01]  /*168a0*/  LOP3.LUT R37, R25, 0x64006400, RZ, 0xfc, !PT ;  /* 0x6400640019257812 */ /* 0x000fe200078efcff */
[-C--:B------:R-:W-:Y:S02]  /*168b0*/  HFMA2 R22, R38, R69.reuse.H0_H0, -20, -20 ;  /* 0xcd00cd0026167431 */ /* 0x080fe40000040045 */
[----:B------:R-:W-:Y:S02]  /*168c0*/  HADD2 R26, R27, -1028, -1028 ;  /* 0xe404e4041b1a7430 */ /* 0x000fe40000000000 */
[----:B------:R-:W-:-:S02]  /*168d0*/  HFMA2 R21, R48, R69.H0_H0, -20, -20 ;  /* 0xcd00cd0030157431 */ /* 0x000fc40000040045 */
[-C--:B------:R-:W-:Y:S02]  /*168e0*/  HFMA2 R50, R0, R32.reuse, R50 ;  /* 0x0000002000327231 */ /* 0x080fe40000000032 */
[-C--:B------:R-:W-:Y:S02]  /*168f0*/  HFMA2 R65, R22, R32.reuse, R65 ;  /* 0x0000002016417231 */ /* 0x080fe40000000041 */
[----:B------:R-:W-:Y:S02]  /*16900*/  HFMA2 R32, R21, R32, R67 ;  /* 0x0000002015207231 */ /* 0x000fe40000000043 */
[----:B------:R-:W-:Y:S02]  /*16910*/  HFMA2 R67, R26, R33, R36 ;  /* 0x000000211a437231 */ /* 0x000fe40000000024 */
[----:B------:R-:W-:Y:S02]  /*16920*/  HADD2 R25, R23, -1028, -1028 ;  /* 0xe404e40417197430 */ /* 0x000fe40000000000 */
[----:B------:R-:W-:-:S02]  /*16930*/  HADD2 R23, R37, -1028, -1028 ;  /* 0xe404e40425177430 */ /* 0x000fc40000000000 */
[----:B------:R-:W0:Y:S01]  /*16940*/  LDS.128 R36, [UR4+0x20] ;  /* 0x00002004ff247984 */ /* 0x000e220008000c00 */
[----:B------:R-:W-:Y:S02]  /*16950*/  LOP3.LUT R49, R46, 0x64006400, RZ, 0xfc, !PT ;  /* 0x640064002e317812 */ /* 0x000fe400078efcff */
[----:B------:R-:W-:Y:S02]  /*16960*/  LOP3.LUT R27, R44, 0x64006400, RZ, 0xfc, !PT ;  /* 0x640064002c1b7812 */ /* 0x000fe400078efcff */
[----:B------:R-:W-:Y:S02]  /*16970*/  LOP3.LUT R45, R45, 0x64006400, RZ, 0xfc, !PT ;  /* 0x640064002d2d7812 */ /* 0x000fe400078efcff */
[----:B------:R-:W-:Y:S02]  /*16980*/  LOP3.LUT R46, R60, 0x70007, RZ, 0xc0, !PT ;  /* 0x000700073c2e7812 */ /* 0x000fe400078ec0ff */
[----:B------:R-:W-:Y:S01]  /*16990*/  LOP3.LUT R44, R57, 0x70007, RZ, 0xc0, !PT ;  /* 0x00070007392c7812 */ /* 0x000fe200078ec0ff */
[----:B------:R-:W-:-:S02]  /*169a0*/  HFMA2 R66, R24, R33, R65 ;  /* 0x0000002118427231 */ /* 0x000fc40000000041 */
[-C--:B------:R-:W-:Y:S02]  /*169b0*/  HFMA2 R50, R25, R33.reuse, R50 ;  /* 0x0000002119327231 */ /* 0x080fe40000000032 */
[----:B------:R-:W-:Y:S01]  /*169c0*/  HFMA2 R68, R23, R33, R32 ;  /* 0x0000002117447231 */ /* 0x000fe20000000020 */
        /* <DEDUP_REMOVED lines=10> */
[----:B------:R-:W-:Y:S01]  /*16a70*/  LOP3.LUT R33, R33, 0x64006400, RZ, 0xfc, !PT ;  /* 0x6400640021217812 */ /* 0x000fe200078efcff */
[-C--:B------:R-:W-:Y:S02]  /*16a80*/  HFMA2 R65, R44, R34.reuse, R50 ;  /* 0x000000222c417231 */ /* 0x080fe40000000032 */
[-C--:B------:R-:W-:Y:S02]  /*16a90*/  HFMA2 R67, R45, R34.reuse, R67 ;  /* 0x000000222d437231 */ /* 0x080fe40000000043 */
[----:B------:R-:W-:Y:S02]  /*16aa0*/  HADD2 R50, R32, -1028, -1028 ;  /* 0xe404e40420327430 */ /* 0x000fe40000000000 */
[----:B------:R-:W-:Y:S02]  /*16ab0*/  HADD2 R47, R47, -1028, -1028 ;  /* 0xe404e4042f2f7430 */ /* 0x000fe40000000000 */
[----:B------:R-:W-:-:S02]  /*16ac0*/  HFMA2 R66, R46, R34, R66 ;  /* 0x000000222e427231 */ /* 0x000fc40000000042 */
[----:B------:R-:W-:Y:S02]  /*16ad0*/  HFMA2 R68, R27, R34, R68 ;  /* 0x000000221b447231 */ /* 0x000fe40000000044 */
[----:B------:R-:W-:Y:S02]  /*16ae0*/  HADD2 R49, R33, -1028, -1028 ;  /* 0xe404e40421317430 */ /* 0x000fe40000000000 */
[----:B------:R-:W-:Y:S02]  /*16af0*/  HADD2 R48, R48, -1028, -1028 ;  /* 0xe404e40430307430 */ /* 0x000fe40000000000 */
[-C--:B------:R-:W-:Y:S02]  /*16b00*/  HFMA2 R72, R50, R35.reuse, R65 ;  /* 0x0000002332487231 */ /* 0x080fe40000000041 */
[-C--:B------:R-:W-:Y:S02]  /*16b10*/  HFMA2 R73, R49, R35.reuse, R66 ;  /* 0x0000002331497231 */ /* 0x080fe40000000042 */
[----:B------:R-:W-:-:S02]  /*16b20*/  HFMA2 R74, R47, R35, R67 ;  /* 0x000000232f4a7231 */ /* 0x000fc40000000043 */
[----:B------:R-:W-:Y:S01]  /*16b30*/  HFMA2 R75, R48, R35, R68 ;  /* 0x00000023304b7231 */ /* 0x000fe20000000044 */
        /* <DEDUP_REMOVED lines=17> */
[----:B------:R-:W-:Y:S01]  /*16c50*/  LOP3.LUT R66, R65, 0x64006400, RZ, 0xfc, !PT ;  /* 0x6400640041427812 */ /* 0x000fe200078efcff */
[----:B0-----:R-:W-:Y:S02]  /*16c60*/  HFMA2 R33, R54, R36, R74 ;  /* 0x0000002436217231 */ /* 0x001fe4000000004a */
[----:B------:R-:W-:Y:S02]  /*16c70*/  HFMA2 R57, R57, R70.H0_H0, -132, -132 ;  /* 0xd820d82039397431 */ /* 0x000fe40000040046 */
[----:B------:R-:W-:Y:S02]  /*16c80*/  HFMA2 R72, R60, R36, R72 ;  /* 0x000000243c487231 */ /* 0x000fe40000000048 */
[----:B------:R-:W-:Y:S02]  /*16c90*/  HFMA2 R51, R51, R70.H0_H0, -132, -132 ;  /* 0xd820d82033337431 */ /* 0x000fe40000040046 */
[----:B------:R-:W-:-:S02]  /*16ca0*/  HFMA2 R66, R66, R69.H0_H0, -20, -20 ;  /* 0xcd00cd0042427431 */ /* 0x000fc40000040045 */
[-C--:B------:R-:W-:Y:S02]  /*16cb0*/  HFMA2 R68, R68, R69.reuse.H0_H0, -20, -20 ;  /* 0xcd00cd0044447431 */ /* 0x080fe40000040045 */
[-C--:B------:R-:W-:Y:S02]  /*16cc0*/  HFMA2 R73, R57, R36.reuse, R73 ;  /* 0x0000002439497231 */ /* 0x080fe40000000049 */
[----:B------:R-:W-:Y:S02]  /*16cd0*/  HFMA2 R75, R51, R36, R75 ;  /* 0x00000024334b7231 */ /* 0x000fe4000000004b */
[-C--:B------:R-:W-:Y:S02]  /*16ce0*/  HFMA2 R67, R32, R69.reuse.H0_H0, -20, -20 ;  /* 0xcd00cd0020437431 */ /* 0x080fe40000040045 */
[----:B------:R-:W-:Y:S02]  /*16cf0*/  HFMA2 R65, R34, R69.H0_H0, -20, -20 ;  /* 0xcd00cd0022417431 */ /* 0x000fe40000040045 */
[----:B------:R-:W-:-:S02]  /*16d00*/  HFMA2 R86, R66, R37, R33 ;  /* 0x0000002542567231 */ /* 0x000fc40000000021 */
[-C--:B------:R-:W-:Y:S02]  /*16d10*/  HFMA2 R87, R67, R37.reuse, R73 ;  /* 0x0000002543577231 */ /* 0x080fe40000000049 */
[-C--:B------:R-:W-:Y:S02]  /*16d20*/  HFMA2 R91, R68, R37.reuse, R72 ;  /* 0x00000025445b7231 */ /* 0x080fe40000000048 */
[----:B------:R-:W-:Y:S01]  /*16d30*/  HFMA2 R92, R65, R37, R75 ;  /* 0x00000025415c7231 */ /* 0x000fe2000000004b */
[--C-:B----4-:R-:W-:Y:S02]  /*16d40*/  SHF.R.U32.HI R33, RZ, 0xd, R28.reuse ;  /* 0x0000000dff217819 */ /* 0x110fe4000001161c */
[--C-:B------:R-:W-:Y:S02]  /*16d50*/  SHF.R.U32.HI R32, RZ, 0xd, R29.reuse ;  /* 0x0000000dff207819 */ /* 0x100fe4000001161d */
[----:B------:R-:W-:Y:S02]  /*16d60*/  SHF.R.U32.HI R36, RZ, 0x6, R28 ;  /* 0x00000006ff247819 */ /* 0x000fe4000001161c */
[----:B------:R-:W-:-:S02]  /*16d70*/  SHF.R.U32.HI R37, RZ, 0x6, R29 ;  /* 0x00000006ff257819 */ /* 0x000fc4000001161d */
[----:B------:R-:W-:Y:S02]  /*16d80*/  SHF.R.U32.HI R34, RZ, 0xd, R30 ;  /* 0x0000000dff227819 */ /* 0x000fe4000001161e */
[----:B------:R-:W-:Y:S02]  /*16d90*/  LOP3.LUT R42, R42, 0x40004, R33, 0xf8, !PT ;  /* 0x000400042a2a7812 */ /* 0x000fe400078ef821 */
[----:B------:R-:W-:Y:S02]  /*16da0*/  LOP3.LUT R43, R43, 0x40004, R32, 0xf8, !PT ;  /* 0x000400042b2b7812 */ /* 0x000fe400078ef820 */
[----:B------:R-:W-:Y:S02]  /*16db0*/  SHF.R.U32.HI R85, RZ, 0x6, R30 ;  /* 0x00000006ff557819 */ /* 0x000fe4000001161e */
[----:B------:R-:W-:Y:S02]  /*16dc0*/  LOP3.LUT R32, R36, 0x1c001c0, RZ, 0xc0, !PT ;  /* 0x01c001c024207812 */ /* 0x000fe400078ec0ff */
[----:B------:R-:W-:-:S02]  /*16dd0*/  LOP3.LUT R33, R37, 0x1c001c0, RZ, 0xc0, !PT ;  /* 0x01c001c025217812 */ /* 0x000fc400078ec0ff */
[----:B------:R-:W-:Y:S02]  /*16de0*/  LOP3.LUT R89, R89, 0x40004, R34, 0xf8, !PT ;  /* 0x0004000459597812 */ /* 0x000fe400078ef822 */
[----:B------:R-:W-:Y:S02]  /*16df0*/  LOP3.LUT R35, R85, 0x1c001c0, RZ, 0xc0, !PT ;  /* 0x01c001c055237812 */ /* 0x000fe400078ec0ff */
[----:B------:R-:W-:Y:S02]  /*16e00*/  LOP3.LUT R32, R32, 0x64006400, RZ, 0xfc, !PT ;  /* 0x6400640020207812 */ /* 0x000fe400078efcff */
[----:B------:R-:W-:Y:S02]  /*16e10*/  LOP3.LUT R34, R33, 0x64006400, RZ, 0xfc, !PT ;  /* 0x6400640021227812 */ /* 0x000fe400078efcff */
[----:B------:R-:W-:Y:S01]  /*16e20*/  SHF.R.U32.HI R88, RZ, 0x6, R31 ;  /* 0x00000006ff587819 */ /* 0x000fe2000001161f */
[-C--:B------:R-:W-:Y:S01]  /*16e30*/  HFMA2 R81, R32, R69.reuse.H0_H0, -20, -20 ;  /* 0xcd00cd0020517431 */ /* 0x080fe20000040045 */
[----:B------:R-:W-:Y:S01]  /*16e40*/  LOP3.LUT R76, R35, 0x64006400, RZ, 0xfc, !PT ;  /* 0x64006400234c7812 */ /* 0x000fe200078efcff */
[----:B------:R-:W-:Y:S01]  /*16e50*/  HFMA2 R77, R34, R69.H0_H0, -20, -20 ;  /* 0xcd00cd00224d7431 */ /* 0x000fe20000040045 */
[----:B------:R-:W-:Y:S01]  /*16e60*/  LOP3.LUT R73, R88, 0x1c001c0, RZ, 0xc0, !PT ;  /* 0x01c001c058497812 */ /* 0x000fe200078ec0ff */
[----:B------:R-:W0:Y:S01]  /*16e70*/  LDS.128 R32, [UR4+0x30] ;  /* 0x00003004ff207984 */ /* 0x000e220008000c00 */
[----:B------:R-:W-:-:S02]  /*16e80*/  LOP3.LUT R84, R28, 0x70007, RZ, 0xc0, !PT ;  /* 0x000700071c547812 */ /* 0x000fc400078ec0ff */
[----:B------:R-:W-:Y:S02]  /*16e90*/  LOP3.LUT R72, R28, 0x380038, RZ, 0xc0, !PT ;  /* 0x003800381c487812 */ /* 0x000fe400078ec0ff */
[C---:B------:R-:W-:Y:S02]  /*16ea0*/  LOP3.LUT R75, R30.reuse, 0x380038, RZ, 0xc0, !PT ;  /* 0x003800381e4b7812 */ /* 0x040fe400078ec0ff */
[----:B------:R-:W-:Y:S02]  /*16eb0*/  LOP3.LUT R28, R29, 0x380038, RZ, 0xc0, !PT ;  /* 0x003800381d1c7812 */ /* 0x000fe400078ec0ff */
[----:B------:R-:W-:Y:S02]  /*16ec0*/  LOP3.LUT R30, R30, 0x70007, RZ, 0xc0, !PT ;  /* 0x000700071e1e7812 */ /* 0x000fe400078ec0ff */
[----:B------:R-:W-:Y:S01]  /*16ed0*/  LOP3.LUT R78, R73, 0x64006400, RZ, 0xfc, !PT ;  /* 0x64006400494e7812 */ /* 0x000fe200078efcff */
[----:B------:R-:W-:Y:S01]  /*16ee0*/  HFMA2 R73, R76, R69.H0_H0, -20, -20 ;  /* 0xcd00cd004c497431 */ /* 0x000fe20000040045 */
[----:B------:R-:W-:-:S02]  /*16ef0*/  LOP3.LUT R74, R31, 0x380038, RZ, 0xc0, !PT ;  /* 0x003800381f4a7812 */ /* 0x000fc400078ec0ff */
        /* <DEDUP_REMOVED lines=14> */
[----:B------:R-:W-:Y:S02]  /*16fe0*/  HFMA2 R78, R31, R70.H0_H0, -132, -132 ;  /* 0xd820d8201f4e7431 */ /* 0x000fe40000040046 */
[----:B------:R-:W-:Y:S01]  /*16ff0*/  HADD2 R76, R76, -1028, -1028 ;  /* 0xe404e4044c4c7430 */ /* 0x000fe20000000000 */
[----:B------:R-:W1:Y:S01]  /*17000*/  LDS.128 R28, [UR4+0x80] ;  /* 0x00008004ff1c7984 */ /* 0x000e620008000c00 */
[----:B------:R-:W-:Y:S02]  /*17010*/  LOP3.LUT R84, R84, 0x64006400, RZ, 0xfc, !PT ;  /* 0x6400640054547812 */ /* 0x000fe400078efcff */
[----:B------:R-:W-:Y:S02]  /*17020*/  LOP3.LUT R90, R71, 0x40004, R90, 0xf8, !PT ;  /* 0x00040004475a7812 */ /* 0x000fe400078ef85a */
[----:B------:R-:W-:-:S02]  /*17030*/  LOP3.LUT R75, R75, 0x64006400, RZ, 0xfc, !PT ;  /* 0x640064004b4b7812 */ /* 0x000fc400078efcff */
[C---:B------:R-:W-:Y:S01]  /*17040*/  LOP3.LUT R71, R85.reuse, 0x380038, RZ, 0xc0, !PT ;  /* 0x0038003855477812 */ /* 0x040fe200078ec0ff */
[----:B------:R-:W-:Y:S01]  /*17050*/  HFMA2 R86, R76, R38, R86 ;  /* 0x000000264c567231 */ /* 0x000fe20000000056 */
[----:B------:R-:W-:Y:S01]  /*17060*/  LOP3.LUT R95, R74, 0x64006400, RZ, 0xfc, !PT ;  /* 0x640064004a5f7812 */ /* 0x000fe200078efcff */
[----:B------:R-:W-:Y:S01]  /*17070*/  HADD2 R84, R84, -1028, -1028 ;  /* 0xe404e40454547430 */ /* 0x000fe20000000000 */
[----:B------:R-:W-:Y:S01]  /*17080*/  LOP3.LUT R85, R85, 0x70007, RZ, 0xc0, !PT ;  /* 0x0007000755557812 */ /* 0x000fe200078ec0ff */
[----:B------:R-:W-:Y:S01]  /*17090*/  HFMA2 R75, R75, R70.H0_H0, -132, -132 ;  /* 0xd820d8204b4b7431 */ /* 0x000fe20000040046 */
[----:B------:R-:W-:Y:S02]  /*170a0*/  LOP3.LUT R74, R88, 0x380038, RZ, 0xc0, !PT ;  /* 0x00380038584a7812 */ /* 0x000fe400078ec0ff */
[----:B------:R-:W-:Y:S01]  /*170b0*/  LOP3.LUT R93, R71, 0x64006400, RZ, 0xfc, !PT ;  /* 0x64006400475d7812 */ /* 0x000fe200078efcff */
[----:B------:R-:W-:Y:S01]  /*170c0*/  HADD2 R80, R80, -1028, -1028 ;  /* 0xe404e40450507430 */ /* 0x000fe20000000000 */
[----:B------:R-:W-:Y:S01]  /*170d0*/  LOP3.LUT R85, R85, 0x64006400, RZ, 0xfc, !PT ;  /* 0x6400640055557812 */ /* 0x000fe200078efcff */
[----:B------:R-:W-:Y:S01]  /*170e0*/  HFMA2 R91, R84, R38, R91 ;  /* 0x00000026545b7231 */ /* 0x000fe2000000005b */
[----:B------:R-:W-:Y:S01]  /*170f0*/  LOP3.LUT R97, R74, 0x64006400, RZ, 0xfc, !PT ;  /* 0x640064004a617812 */ /* 0x000fe200078efcff */
[-C--:B------:R-:W-:Y:S01]  /*17100*/  HFMA2 R74, R93, R70.reuse.H0_H0, -132, -132 ;  /* 0xd820d8205d4a7431 */ /* 0x080fe20000040046 */
[----:B------:R-:W-:Y:S01]  /*17110*/  LOP3.LUT R37, R37, 0x70007, RZ, 0xc0, !PT ;  /* 0x0007000725257812 */ /* 0x000fe200078ec0ff */
[----:B------:R-:W-:Y:S01]  /*17120*/  HFMA2 R93, R75, R39, R86 ;  /* 0x000000274b5d7231 */ /* 0x000fe20000000056 */
[----:B------:R-:W-:Y:S01]  /*17130*/  LOP3.LUT R36, R36, 0x70007, RZ, 0xc0, !PT ;  /* 0x0007000724247812 */ /* 0x000fe200078ec0ff */
[-C--:B------:R-:W-:Y:S01]  /*17140*/  HFMA2 R83, R83, R70.reuse.H0_H0, -132, -132 ;  /* 0xd820d82053537431 */ /* 0x080fe20000040046 */
[----:B------:R-:W-:Y:S01]  /*17150*/  LOP3.LUT R37, R37, 0x64006400, RZ, 0xfc, !PT ;  /* 0x6400640025257812 */ /* 0x000fe200078efcff */
[----:B------:R-:W-:Y:S01]  /*17160*/  HADD2 R72, R72, -1028, -1028 ;  /* 0xe404e40448487430 */ /* 0x000fe20000000000 */
[----:B------:R-:W-:Y:S01]  /*17170*/  LOP3.LUT R88, R88, 0x70007, RZ, 0xc0, !PT ;  /* 0x0007000758587812 */ /* 0x000fe200078ec0ff */
[----:B------:R-:W-:-:S02]  /*17180*/  HFMA2 R79, R79, R70.H0_H0, -132, -132 ;  /* 0xd820d8204f4f7431 */ /* 0x000fc40000040046 */
[-C--:B------:R-:W-:Y:S02]  /*17190*/  HFMA2 R87, R80, R38.reuse, R87 ;  /* 0x0000002650577231 */ /* 0x080fe40000000057 */
[----:B------:R-:W-:Y:S01]  /*171a0*/  HADD2 R86, R85, -1028, -1028 ;  /* 0xe404e40455567430 */ /* 0x000fe20000000000 */
[----:B------:R-:W-:Y:S01]  /*171b0*/  LOP3.LUT R36, R36, 0x64006400, RZ, 0xfc, !PT ;  /* 0x6400640024247812 */ /* 0x000fe200078efcff */
[----:B------:R-:W-:Y:S01]  /*171c0*/  HFMA2 R94, R72, R38, R92 ;  /* 0x00000026485e7231 */ /* 0x000fe2000000005c */
[----:B------:R-:W-:Y:S01]  /*171d0*/  LOP3.LUT R38, R88, 0x64006400, RZ, 0xfc, !PT ;  /* 0x6400640058267812 */ /* 0x000fe200078efcff */
[-C--:B------:R-:W-:Y:S02]  /*171e0*/  HFMA2 R92, R79, R39.reuse, R87 ;  /* 0x000000274f5c7231 */ /* 0x080fe40000000057 */
[----:B------:R-:W-:Y:S02]  /*171f0*/  HFMA2 R91, R83, R39, R91 ;  /* 0x00000027535b7231 */ /* 0x000fe4000000005b */
[----:B------:R-:W-:-:S02]  /*17200*/  HFMA2 R71, R95, R70.H0_H0, -132, -132 ;  /* 0xd820d8205f477431 */ /* 0x000fc40000040046 */
[----:B------:R-:W-:Y:S02]  /*17210*/  HADD2 R87, R37, -1028, -1028 ;  /* 0xe404e40425577430 */ /* 0x000fe40000000000 */
[-C--:B0-----:R-:W-:Y:S02]  /*17220*/  HFMA2 R37, R86, R32.reuse, R93 ;  /* 0x0000002056257231 */ /* 0x081fe4000000005d */
[----:B------:R-:W-:Y:S02]  /*17230*/  HADD2 R88, R36, -1028, -1028 ;  /* 0xe404e40424587430 */ /* 0x000fe40000000000 */
[----:B------:R-:W-:Y:S02]  /*17240*/  HFMA2 R94, R71, R39, R94 ;  /* 0x00000027475e7231 */ /* 0x000fe4000000005e */
[----:B------:R-:W-:Y:S02]  /*17250*/  HADD2 R85, R38, -1028, -1028 ;  /* 0xe404e40426557430 */ /* 0x000fe40000000000 */
[----:B------:R-:W-:-:S02]  /*17260*/  HFMA2 R39, R87, R32, R92 ;  /* 0x0000002057277231 */ /* 0x000fc4000000005c */
[-C--:B------:R-:W-:Y:S02]  /*17270*/  HFMA2 R91, R88, R32.reuse, R91 ;  /* 0x00000020585b7231 */ /* 0x080fe4000000005b */
[----:B------:R-:W-:Y:S02]  /*17280*/  HFMA2 R32, R85, R32, R94 ;  /* 0x0000002055207231 */ /* 0x000fe4000000005e */
[-C--:B------:R-:W-:Y:S02]  /*17290*/  HFMA2 R94, R74, R33.reuse, R37 ;  /* 0x000000214a5e7231 */ /* 0x080fe40000000025 */
[-C--:B------:R-:W-:Y:S02]  /*172a0*/  HFMA2 R92, R78, R33.reuse, R39 ;  /* 0x000000214e5c7231 */ /* 0x080fe40000000027 */
[----:B------:R-:W0:Y:S01]  /*172b0*/  LDS.128 R36, [UR4+0x90] ;  /* 0x00009004ff247984 */ /* 0x000e220008000c00 */
[----:B------:R-:W-:Y:S02]  /*172c0*/  HFMA2 R70, R97, R70.H0_H0, -132, -132 ;  /* 0xd820d82061467431 */ /* 0x000fe40000040046 */
[----:B------:R-:W-:Y:S01]  /*172d0*/  HFMA2 R91, R82, R33, R91 ;  /* 0x00000021525b7231 */ /* 0x000fe2000000005b */
[----:B------:R-:W-:Y:S01]  /*172e0*/  LOP3.LUT R42, R42, 0x64006400, RZ, 0xfc, !PT ;  /* 0x640064002a2a7812 */ /* 0x000fe200078efcff */
[----:B-1----:R-:W-:-:S02]  /*172f0*/  HFMA2 R97, R56, R28, RZ ;  /* 0x0000001c38617231 */ /* 0x002fc400000000ff */
[----:B------:R-:W-:Y:S02]  /*17300*/  HFMA2 R95, R70, R33, R32 ;  /* 0x00000021465f7231 */ /* 0x000fe40000000020 */
[-C--:B------:R-:W-:Y:S01]  /*17310*/  HFMA2 R93, R77, R34.reuse, R92 ;  /* 0x000000224d5d7231 */ /* 0x080fe2000000005c */
[----:B------:R-:W-:Y:S01]  /*17320*/  LOP3.LUT R89, R89, 0x64006400, RZ, 0xfc, !PT ;  /* 0x6400640059597812 */ /* 0x000fe200078efcff */
[----:B------:R-:W-:Y:S02]  /*17330*/  HADD2 R92, R42, -1028, -1028 ;  /* 0xe404e4042a5c7430 */ /* 0x000fe40000000000 */
[----:B------:R-:W-:Y:S02]  /*17340*/  HFMA2 R33, R81, R34, R91 ;  /* 0x0000002251217231 */ /* 0x000fe4000000005b */
[----:B------:R-:W-:Y:S01]  /*17350*/  HFMA2 R42, R64, R28, RZ ;  /* 0x0000001c402a7231 */ /* 0x000fe200000000ff */
[----:B------:R-:W-:Y:S01]  /*17360*/  LOP3.LUT R43, R43, 0x64006400, RZ, 0xfc, !PT ;  /* 0x640064002b2b7812 */ /* 0x000fe200078efcff */
[----:B------:R-:W-:Y:S01]  /*17370*/  HFMA2 R97, R55, R29, R97 ;  /* 0x0000001d37617231 */ /* 0x000fe20000000061 */
[----:B------:R-:W-:Y:S01]  /*17380*/  LOP3.LUT R32, R90, 0x64006400, RZ, 0xfc, !PT ;  /* 0x640064005a207812 */ /* 0x000fe200078efcff */
[----:B------:R-:W-:-:S02]  /*17390*/  HFMA2 R94, R73, R34, R94 ;  /* 0x00000022495e7231 */ /* 0x000fc4000000005e */
[----:B------:R-:W-:Y:S02]  /*173a0*/  HADD2 R90, R89, -1028, -1028 ;  /* 0xe404e404595a7430 */ /* 0x000fe40000000000 */
[----:B------:R-:W-:Y:S02]  /*173b0*/  HFMA2 R33, R92, R35, R33 ;  /* 0x000000235c217231 */ /* 0x000fe40000000021 */
[----:B------:R-:W-:Y:S02]  /*173c0*/  HADD2 R91, R43, -1028, -1028 ;  /* 0xe404e4042b5b7430 */ /* 0x000fe40000000000 */
[----:B------:R-:W-:Y:S02]  /*173d0*/  HFMA2 R42, R62, R29, R42 ;  /* 0x0000001d3e2a7231 */ /* 0x000fe4000000002a */
[----:B------:R-:W-:Y:S02]  /*173e0*/  HFMA2 R95, R69, R34, R95 ;  /* 0x00000022455f7231 */ /* 0x000fe4000000005f */
[----:B------:R-:W-:-:S02]  /*173f0*/  HADD2 R89, R32, -1028, -1028 ;  /* 0xe404e40420597430 */ /* 0x000fc40000000000 */
[-C--:B------:R-:W-:Y:S02]  /*17400*/  HFMA2 R97, R17, R30.reuse, R97 ;  /* 0x0000001e11617231 */ /* 0x080fe40000000061 */
[-C--:B------:R-:W-:Y:S02]  /*17410*/  HFMA2 R93, R91, R35.reuse, R93 ;  /* 0x000000235b5d7231 */ /* 0x080fe4000000005d */
[-C--:B------:R-:W-:Y:S02]  /*17420*/  HFMA2 R94, R90, R35.reuse, R94 ;  /* 0x000000235a5e7231 */ /* 0x080fe4000000005e */
[----:B------:R-:W-:Y:S02]  /*17430*/  HFMA2 R35, R89, R35, R95 ;  /* 0x0000002359237231 */ /* 0x000fe4000000005f */
[----:B------:R-:W-:Y:S02]  /*17440*/  HFMA2 R42, R61, R30, R42 ;  /* 0x0000001e3d2a7231 */ /* 0x000fe4000000002a */
[----:B------:R-:W-:-:S02]  /*17450*/  HADD2 R95, R93.H0_H0, R93.H1_H1 ;  /* 0x3000005d5d5f7230 */ /* 0x000fc40000000800 */
[----:B------:R-:W-:Y:S02]  /*17460*/  HADD2 R96, R33.H0_H0, R33.H1_H1 ;  /* 0x3000002121607230 */ /* 0x000fe40000000800 */
[-C--:B------:R-:W-:Y:S02]  /*17470*/  HFMA2 R97, R4, R31.reuse, R97 ;  /* 0x0000001f04617231 */ /* 0x080fe40000000061 */
[----:B------:R-:W-:Y:S02]  /*17480*/  HADD2 R93, R35.H0_H0, R35.H1_H1 ;  /* 0x30000023235d7230 */ /* 0x000fe40000000800 */
[----:B------:R-:W1:Y:S01]  /*17490*/  LDS.128 R32, [UR4+0xa0] ;  /* 0x0000a004ff207984 */ /* 0x000e620008000c00 */
[----:B------:R-:W-:Y:S02]  /*174a0*/  HFMA2 R42, R2, R31, R42 ;  /* 0x0000001f022a7231 */ /* 0x000fe4000000002a */
[----:B0-----:R-:W-:Y:S02]  /*174b0*/  HFMA2 R97, R18, R36, R97 ;  /* 0x0000002412617231 */ /* 0x001fe40000000061 */
[----:B------:R-:W-:-:S02]  /*174c0*/  HFMA2 R43, R63, R28, RZ.H0_H0 ;  /* 0x0000001c3f2b7231 */ /* 0x000fc400000400ff */
[----:B------:R-:W-:Y:S02]  /*174d0*/  HFMA2 R42, R0, R36, R42 ;  /* 0x00000024002a7231 */ /* 0x000fe4000000002a */
[----:B------:R-:W-:Y:S02]  /*174e0*/  HFMA2 R28, R53, R28, RZ.H0_H0 ;  /* 0x0000001c351c7231 */ /* 0x000fe400000400ff */
        /* <DEDUP_REMOVED lines=10> */
[----:B------:R-:W0:Y:S01]  /*17590*/  LDS.128 R28, [UR4+0xb0] ;  /* 0x0000b004ff1c7984 */ /* 0x000e220008000c00 */
[-C--:B------:R-:W-:Y:S02]  /*175a0*/  HFMA2 R97, R47, R39.reuse, R97 ;  /* 0x000000272f617231 */ /* 0x080fe40000000061 */
[----:B------:R-:W-:Y:S02]  /*175b0*/  HFMA2 R42, R50, R39, R42 ;  /* 0x00000027322a7231 */ /* 0x000fe4000000002a */
[-C--:B-1----:R-:W-:Y:S02]  /*175c0*/  HFMA2 R97, R54, R32.reuse, R97 ;  /* 0x0000002036617231 */ /* 0x082fe40000000061 */
        /* <DEDUP_REMOVED lines=13> */
[----:B------:R-:W-:Y:S01]  /*176a0*/  HFMA2 R97, R75, R35, R97 ;  /* 0x000000234b617231 */ /* 0x000fe20000000061 */
[----:B------:R-:W1:Y:S01]  /*176b0*/  LDS.128 R36, [UR4+0x100] ;  /* 0x00010004ff247984 */ /* 0x000e620008000c00 */
[----:B------:R-:W-:-:S02]  /*176c0*/  HFMA2 R43, R57, R32, R43 ;  /* 0x00000020392b7231 */ /* 0x000fc4000000002b */
[----:B------:R-:W-:Y:S02]  /*176d0*/  HFMA2 R98, R51, R32, R98 ;  /* 0x0000002033627231 */ /* 0x000fe40000000062 */
[----:B------:R-:W-:Y:S01]  /*176e0*/  HFMA2 R32, R83, R35, R42 ;  /* 0x0000002353207231 */ /* 0x000fe2000000002a */
[----:B-----5:R-:W-:Y:S01]  /*176f0*/  @!P0 PRMT R110, R40, 0x7610, R110 ;  /* 0x00007610286e8816 */ /* 0x020fe2000000006e */
[----:B0-----:R-:W-:-:S03]  /*17700*/  HFMA2 R97, R86, R28, R97 ;  /* 0x0000001c56617231 */ /* 0x001fc60000000061 */
[----:B------:R-:W-:Y:S01]  /*17710*/  @!P0 PRMT R110, R110, 0x7610, R40 ;  /* 0x000076106e6e8816 */ /* 0x000fe20000000028 */
[-C--:B------:R-:W-:Y:S02]  /*17720*/  HFMA2 R40, R67, R33.reuse, R43 ;  /* 0x0000002143287231 */ /* 0x080fe4000000002b */
[----:B------:R-:W-:Y:S02]  /*17730*/  HFMA2 R32, R88, R28, R32 ;  /* 0x0000001c58207231 */ /* 0x000fe40000000020 */
        /* <DEDUP_REMOVED lines=8> */
[-C--:B------:R-:W-:Y:S02]  /*177c0*/  HFMA2 R33, R87, R28.reuse, R33 ;  /* 0x0000001c57217231 */ /* 0x080fe40000000021 */
[----:B------:R-:W-:Y:S01]  /*177d0*/  HFMA2 R35, R85, R28, R98 ;  /* 0x0000001c55237231 */ /* 0x000fe20000000062 */
[----:B------:R-:W-:Y:S01]  /*177e0*/  @!P0 PRMT R105, R41, 0x7610, R105 ;  /* 0x0000761029698816 */ /* 0x000fe20000000069 */
[----:B------:R-:W-:-:S02]  /*177f0*/  HFMA2 R33, R78, R29, R33 ;  /* 0x0000001d4e217231 */ /* 0x000fc40000000021 */
[-C--:B------:R-:W-:Y:S02]  /*17800*/  HFMA2 R32, R81, R30.reuse, R32 ;  /* 0x0000001e51207231 */ /* 0x080fe40000000020 */
[----:B------:R-:W-:Y:S02]  /*17810*/  HFMA2 R35, R70, R29, R35 ;  /* 0x0000001d46237231 */ /* 0x000fe40000000023 */
[-C--:B------:R-:W-:Y:S02]  /*17820*/  HFMA2 R97, R90, R31.reuse, R97 ;  /* 0x0000001f5a617231 */ /* 0x080fe40000000061 */
[-C--:B------:R-:W-:Y:S01]  /*17830*/  HFMA2 R33, R77, R30.reuse, R33 ;  /* 0x0000001e4d217231 */ /* 0x080fe20000000021 */
[----:B------:R-:W-:Y:S01]  /*17840*/  @!P0 PRMT R105, R105, 0x7610, R41 ;  /* 0x0000761069698816 */ /* 0x000fe20000000029 */
[----:B------:R-:W-:Y:S01]  /*17850*/  HFMA2 R35, R69, R30, R35 ;  /* 0x0000001e45237231 */ /* 0x000fe20000000023 */
[----:B------:R-:W0:Y:S01]  /*17860*/  LDS.128 R40, [UR4+0x110] ;  /* 0x00011004ff287984 */ /* 0x000e220008000c00 */
[----:B------:R-:W-:-:S02]  /*17870*/  HFMA2 R99, R91, R31, R33 ;  /* 0x0000001f5b637231 */ /* 0x000fc40000000021 */
[-C--:B------:R-:W-:Y:S02]  /*17880*/  HFMA2 R100, R92, R31.reuse, R32 ;  /* 0x0000001f5c647231 */ /* 0x080fe40000000020 */
[----:B------:R-:W-:Y:S02]  /*17890*/  HFMA2 R31, R89, R31, R35 ;  /* 0x0000001f591f7231 */ /* 0x000fe40000000023 */
[----:B------:R-:W-:Y:S02]  /*178a0*/  HADD2 R98, R97.H0_H0, R97.H1_H1 ;  /* 0x3000006161627230 */ /* 0x000fe40000000800 */
[-C--:B-1----:R-:W-:Y:S02]  /*178b0*/  HFMA2 R30, R56, R36.reuse, RZ ;  /* 0x00000024381e7231 */ /* 0x082fe400000000ff */
[----:B------:R-:W-:Y:S02]  /*178c0*/  HADD2 R97, R31.H0_H0, R31.H1_H1 ;  /* 0x3000001f1f617230 */ /* 0x000fe40000000800 */
[----:B------:R-:W-:-:S02]  /*178d0*/  HFMA2 R31, R64, R36, RZ ;  /* 0x00000024401f7231 */ /* 0x000fc400000000ff */
[-C--:B------:R-:W-:Y:S01]  /*178e0*/  HFMA2 R28, R63, R36.reuse, RZ.H0_H0 ;  /* 0x000000243f1c7231 */ /* 0x080fe200000400ff */
[----:B------:R-:W1:Y:S01]  /*178f0*/  LDS.128 R32, [UR4+0x120] ;  /* 0x00012004ff207984 */ /* 0x000e620008000c00 */
[-C--:B------:R-:W-:Y:S02]  /*17900*/  HFMA2 R31, R62, R37.reuse, R31 ;  /* 0x000000253e1f7231 */ /* 0x080fe4000000001f */
[----:B------:R-:W-:Y:S02]  /*17910*/  HFMA2 R36, R53, R36, RZ.H0_H0 ;  /* 0x0000002435247231 */ /* 0x000fe400000400ff */
[-C--:B------:R-:W-:Y:S02]  /*17920*/  HFMA2 R30, R55, R37.reuse, R30 ;  /* 0x00000025371e7231 */ /* 0x080fe4000000001e */
        /* <DEDUP_REMOVED lines=11> */
[----:B------:R-:W-:Y:S02]  /*179e0*/  HFMA2 R101, R26, R41, R101 ;  /* 0x000000291a657231 */ /* 0x000fe40000000065 */
[-C--:B------:R-:W-:Y:S02]  /*179f0*/  HFMA2 R37, R20, R39.reuse, R29 ;  /* 0x0000002714257231 */ /* 0x080fe4000000001d */
[----:B------:R-:W-:Y:S01]  /*17a00*/  HFMA2 R38, R19, R39, R38 ;  /* 0x0000002713267231 */ /* 0x000fe20000000026 */
[----:B------:R-:W0:Y:S01]  /*17a10*/  LDS.128 R28, [UR4+0x130] ;  /* 0x00013004ff1c7984 */ /* 0x000e220008000c00 */
        /* <DEDUP_REMOVED lines=19> */
[----:B------:R-:W-:Y:S01]  /*17b50*/  HFMA2 R43, R51, R32, R43 ;  /* 0x00000020332b7231 */ /* 0x000fe2000000002b */
[----:B------:R-:W1:Y:S01]  /*17b60*/  LDS.128 R36, [UR4+0x180] ;  /* 0x00018004ff247984 */ /* 0x000e620008000c00 */
[----:B------:R-:W-:Y:S02]  /*17b70*/  HFMA2 R40, R67, R33, R40 ;  /* 0x0000002143287231 */ /* 0x000fe40000000028 */
[----:B------:R-:W-:Y:S02]  /*17b80*/  HFMA2 R42, R83, R35, R42 ;  /* 0x00000023532a7231 */ /* 0x000fe4000000002a */
[----:B------:R-:W-:Y:S02]  /*17b90*/  HFMA2 R43, R65, R33, R43 ;  /* 0x00000021412b7231 */ /* 0x000fe4000000002b */
[-C--:B------:R-:W-:Y:S02]  /*17ba0*/  HFMA2 R40, R80, R34.reuse, R40 ;  /* 0x0000002250287231 */ /* 0x080fe40000000028 */
[----:B------:R-:W-:-:S02]  /*17bb0*/  HFMA2 R34, R72, R34, R43 ;  /* 0x0000002248227231 */ /* 0x000fc4000000002b */
[-C--:B------:R-:W-:Y:S02]  /*17bc0*/  HFMA2 R43, R75, R35.reuse, R41 ;  /* 0x000000234b2b7231 */ /* 0x080fe40000000029 */
[-C--:B0-----:R-:W-:Y:S02]  /*17bd0*/  HFMA2 R41, R88, R28.reuse, R42 ;  /* 0x0000001c58297231 */ /* 0x081fe4000000002a */
        /* <DEDUP_REMOVED lines=9> */
[----:B------:R-:W0:Y:S01]  /*17c70*/  LDS.128 R32, [UR4+0x190] ;  /* 0x00019004ff207984 */ /* 0x000e220008000c00 */
[----:B------:R-:W-:-:S02]  /*17c80*/  HFMA2 R41, R92, R31, R41 ;  /* 0x0000001f5c297231 */ /* 0x000fc40000000029 */
[----:B------:R-:W-:Y:S02]  /*17c90*/  HFMA2 R40, R91, R31, R40 ;  /* 0x0000001f5b287231 */ /* 0x000fe40000000028 */
[----:B------:R-:W-:Y:S02]  /*17ca0*/  HFMA2 R43, R74, R29, R43 ;  /* 0x0000001d4a2b7231 */ /* 0x000fe4000000002b */
[----:B------:R-:W-:Y:S02]  /*17cb0*/  HADD2 R103, R40.H0_H0, R40.H1_H1 ;  /* 0x3000002828677230 */ /* 0x000fe40000000800 */
[-C--:B-1----:R-:W-:Y:S02]  /*17cc0*/  HFMA2 R40, R64, R36.reuse, RZ ;  /* 0x0000002440287231 */ /* 0x082fe400000000ff */
[----:B------:R-:W-:Y:S02]  /*17cd0*/  HADD2 R104, R41.H0_H0, R41.H1_H1 ;  /* 0x3000002929687230 */ /* 0x000fe40000000800 */
[----:B------:R-:W-:-:S02]  /*17ce0*/  HFMA2 R41, R56, R36, RZ ;  /* 0x0000002438297231 */ /* 0x000fc400000000ff */
        /* <DEDUP_REMOVED lines=9> */
[----:B------:R-:W-:Y:S02]  /*17d80*/  HADD2 R101, R28.H0_H0, R28.H1_H1 ;  /* 0x3000001c1c657230 */ /* 0x000fe40000000800 */
[----:B------:R-:W1:Y:S01]  /*17d90*/  LDS.128 R28, [UR4+0x1a0] ;  /* 0x0001a004ff1c7984 */ /* 0x000e620008000c00 */
[----:B------:R-:W-:Y:S02]  /*17da0*/  HFMA2 R40, R2, R39, R40 ;  /* 0x0000002702287231 */ /* 0x000fe40000000028 */
[----:B------:R-:W-:-:S02]  /*17db0*/  HADD2 R102, R43.H0_H0, R43.H1_H1 ;  /* 0x3000002b2b667230 */ /* 0x000fc40000000800 */
[----:B------:R-:W-:Y:S02]  /*17dc0*/  HFMA2 R41, R4, R39, R41 ;  /* 0x0000002704297231 */ /* 0x000fe40000000029 */
[-C--:B------:R-:W-:Y:S02]  /*17dd0*/  HFMA2 R43, R63, R36.reuse, RZ.H0_H0 ;  /* 0x000000243f2b7231 */ /* 0x080fe400000400ff */
[----:B------:R-:W-:Y:S02]  /*17de0*/  HFMA2 R42, R53, R36, RZ.H0_H0 ;  /* 0x00000024352a7231 */ /* 0x000fe400000400ff */
[-C--:B------:R-:W-:Y:S02]  /*17df0*/  HFMA2 R36, R59, R37.reuse, R43 ;  /* 0x000000253b247231 */ /* 0x080fe4000000002b */
[----:B0-----:R-:W-:Y:S02]  /*17e00*/  HFMA2 R43, R0, R32, R40 ;  /* 0x00000020002b7231 */ /* 0x001fe40000000028 */
        /* <DEDUP_REMOVED lines=11> */
[----:B------:R-:W0:Y:S01]  /*17ec0*/  LDS.128 R36, [UR4+0x1b0] ;  /* 0x0001b004ff247984 */ /* 0x000e220008000c00 */
[----:B------:R-:W-:Y:S02]  /*17ed0*/  HFMA2 R40, R45, R34, R40 ;  /* 0x000000222d287231 */ /* 0x000fe40000000028 */
[----:B------:R-:W-:-:S02]  /*17ee0*/  HFMA2 R41, R23, R33, R41 ;  /* 0x0000002117297231 */ /* 0x000fc40000000029 */
[-C--:B------:R-:W-:Y:S02]  /*17ef0*/  HFMA2 R42, R46, R34.reuse, R42 ;  /* 0x000000222e2a7231 */ /* 0x080fe4000000002a */
[-C--:B------:R-:W-:Y:S02]  /*17f00*/  HFMA2 R32, R44, R34.reuse, R32 ;  /* 0x000000222c207231 */ /* 0x080fe40000000020 */
[----:B------:R-:W-:Y:S02]  /*17f10*/  HFMA2 R34, R27, R34, R41 ;  /* 0x000000221b227231 */ /* 0x000fe40000000029 */
[-C--:B------:R-:W-:Y:S01]  /*17f20*/  HFMA2 R41, R47, R35.reuse, R40 ;  /* 0x000000232f297231 */ /* 0x080fe20000000028 */
[----:B------:R-:W-:Y:S01]  /*17f30*/  @!P0 MOV R122, R124 ;  /* 0x0000007c007a8202 */ /* 0x000fe20000000f00 */
[-C--:B------:R-:W-:Y:S02]  /*17f40*/  HFMA2 R32, R50, R35.reuse, R32 ;  /* 0x0000002332207231 */ /* 0x080fe40000000020 */
[----:B------:R-:W-:-:S02]  /*17f50*/  HFMA2 R42, R49, R35, R42 ;  /* 0x00000023312a7231 */ /* 0x000fc4000000002a */
[----:B------:R2:W3:Y:S01]  /*17f60*/  @!P0 LDG.E.U16.CONSTANT R127, desc[UR8][R122.64] ;  /* 0x000000087a7f8981 */ /* 0x0004e2000c1e9500 */
[-C--:B-1----:R-:W-:Y:S02]  /*17f70*/  HFMA2 R41, R54, R28.reuse, R41 ;  /* 0x0000001c36297231 */ /* 0x082fe40000000029 */
[----:B------:R-:W-:Y:S02]  /*17f80*/  HFMA2 R43, R48, R35, R34 ;  /* 0x00000023302b7231 */ /* 0x000fe40000000022 */
[-C--:B------:R-:W-:Y:S02]  /*17f90*/  HFMA2 R40, R57, R28.reuse, R42 ;  /* 0x0000001c39287231 */ /* 0x080fe4000000002a */
[-C--:B------:R-:W-:Y:S02]  /*17fa0*/  HFMA2 R34, R60, R28.reuse, R32 ;  /* 0x0000001c3c227231 */ /* 0x080fe40000000020 */
[----:B------:R-:W-:Y:S02]  /*17fb0*/  HFMA2 R43, R51, R28, R43 ;  /* 0x0000001c332b7231 */ /* 0x000fe4000000002b */
[----:B------:R-:W-:-:S02]  /*17fc0*/  HFMA2 R28, R66, R29, R41 ;  /* 0x0000001d421c7231 */ /* 0x000fc40000000029 */
[-C--:B------:R-:W-:Y:S02]  /*17fd0*/  HFMA2 R42, R68, R29.reuse, R34 ;  /* 0x0000001d442a7231 */ /* 0x080fe40000000022 */
[-C--:B------:R-:W-:Y:S01]  /*17fe0*/  HFMA2 R40, R67, R29.reuse, R40 ;  /* 0x0000001d43287231 */ /* 0x080fe20000000028 */
[----:B------:R-:W1:Y:S01]  /*17ff0*/  LDS.128 R32, [UR4+0x200] ;  /* 0x00020004ff207984 */ /* 0x000e620008000c00 */
[-C--:B------:R-:W-:Y:S02]  /*18000*/  HFMA2 R28, R76, R30.reuse, R28 ;  /* 0x0000001e4c1c7231 */ /* 0x080fe4000000001c */
[----:B------:R-:W-:Y:S02]  /*18010*/  HFMA2 R29, R65, R29, R43 ;  /* 0x0000001d411d7231 */ /* 0x000fe4000000002b */
[----:B------:R-:W-:Y:S02]  /*18020*/  HFMA2 R42, R84, R30, R42 ;  /* 0x0000001e542a7231 */ /* 0x000fe4000000002a */
[----:B------:R-:W-:-:S02]  /*18030*/  HFMA2 R43, R75, R31, R28 ;  /* 0x0000001f4b2b7231 */ /* 0x000fc4000000001c */
[-C--:B------:R-:W-:Y:S02]  /*18040*/  HFMA2 R40, R80, R30.reuse, R40 ;  /* 0x0000001e50287231 */ /* 0x080fe40000000028 */
[----:B------:R-:W-:Y:S02]  /*18050*/  HFMA2 R29, R72, R30, R29 ;  /* 0x0000001e481d7231 */ /* 0x000fe4000000001d */
[-C--:B------:R-:W-:Y:S02]  /*18060*/  HFMA2 R42, R83, R31.reuse, R42 ;  /* 0x0000001f532a7231 */ /* 0x080fe4000000002a */
[-C--:B------:R-:W-:Y:S02]  /*18070*/  HFMA2 R40, R79, R31.reuse, R40 ;  /* 0x0000001f4f287231 */ /* 0x080fe40000000028 */
[----:B0-----:R-:W-:Y:S02]  /*18080*/  HFMA2 R43, R86, R36, R43 ;  /* 0x00000024562b7231 */ /* 0x001fe4000000002b */
        /* <DEDUP_REMOVED lines=20> */
[----:B------:R-:W-:Y:S02]  /*181d0*/  HFMA2 R37, R89, R39, R37 ;  /* 0x0000002759257231 */ /* 0x000fe40000000025 */
        /* <DEDUP_REMOVED lines=8> */
[-C--:B------:R-:W-:Y:S02]  /*18260*/  HFMA2 R40, R59, R33.reuse, R40 ;  /* 0x000000213b287231 */ /* 0x080fe40000000028 */
[----:B------:R-:W-:Y:S02]  /*18270*/  HFMA2 R33, R52, R33, R37 ;  /* 0x0000002134217231 */ /* 0x000fe40000000025 */
[-C--:B------:R-:W-:Y:S01]  /*18280*/  HFMA2 R41, R2, R35.reuse, R41 ;  /* 0x0000002302297231 */ /* 0x080fe20000000029 */
[----:B------:R-:W1:Y:S01]  /*18290*/  LDS.128 R36, [UR4+0x220] ;  /* 0x00022004ff247984 */ /* 0x000e620008000c00 */
[----:B------:R-:W-:-:S02]  /*182a0*/  HFMA2 R32, R4, R35, R32 ;  /* 0x0000002304207231 */ /* 0x000fc40000000020 */
[-C--:B------:R-:W-:Y:S02]  /*182b0*/  HFMA2 R40, R58, R34.reuse, R40 ;  /* 0x000000223a287231 */ /* 0x080fe40000000028 */
[----:B------:R-:W-:Y:S02]  /*182c0*/  HFMA2 R33, R3, R34, R33 ;  /* 0x0000002203217231 */ /* 0x000fe40000000021 */
        /* <DEDUP_REMOVED lines=36> */
[-C--:B0-----:R-:W-:Y:S02]  /*18510*/  HFMA2 R39, R87, R32.reuse, R40 ;  /* 0x0000002057277231 */ /* 0x081fe40000000028 */
[----:B------:R-:W-:Y:S02]  /*18520*/  HFMA2 R37, R85, R32, R37 ;  /* 0x0000002055257231 */ /* 0x000fe40000000025 */
[-C--:B------:R-:W-:Y:S02]  /*18530*/  HFMA2 R39, R78, R33.reuse, R39 ;  /* 0x000000214e277231 */ /* 0x080fe40000000027 */
[----:B------:R-:W-:Y:S02]  /*18540*/  HFMA2 R37, R70, R33, R37 ;  /* 0x0000002146257231 */ /* 0x000fe40000000025 */
[-C--:B------:R-:W-:Y:S02]  /*18550*/  HFMA2 R120, R77, R34.reuse, R39 ;  /* 0x000000224d787231 */ /* 0x080fe40000000027 */
[----:B--2---:R-:W-:-:S02]  /*18560*/  HFMA2 R122, R69, R34, R37 ;  /* 0x00000022457a7231 */ /* 0x004fc40000000025 */
[----:B------:R-:W0:Y:S01]  /*18570*/  LDS.128 R36, [UR4+0x290] ;  /* 0x00029004ff247984 */ /* 0x000e220008000c00 */
[-C--:B------:R-:W-:Y:S02]  /*18580*/  HFMA2 R41, R88, R32.reuse, R41 ;  /* 0x0000002058297231 */ /* 0x080fe40000000029 */
[----:B------:R-:W-:Y:S02]  /*18590*/  HFMA2 R43, R86, R32, R43 ;  /* 0x00000020562b7231 */ /* 0x000fe4000000002b */
[-C--:B-1----:R-:W-:Y:S02]  /*185a0*/  HFMA2 R64, R64, R28.reuse, RZ ;  /* 0x0000001c40407231 */ /* 0x082fe400000000ff */
[----:B------:R-:W-:Y:S02]  /*185b0*/  HFMA2 R56, R56, R28, RZ ;  /* 0x0000001c38387231 */ /* 0x000fe400000000ff */
[-C--:B------:R-:W-:Y:S02]  /*185c0*/  HFMA2 R41, R82, R33.reuse, R41 ;  /* 0x0000002152297231 */ /* 0x080fe40000000029 */
[----:B------:R-:W-:-:S02]  /*185d0*/  HFMA2 R43, R74, R33, R43 ;  /* 0x000000214a2b7231 */ /* 0x000fc4000000002b */
        /* <DEDUP_REMOVED lines=8> */
[-C--:B------:R-:W-:Y:S02]  /*18660*/  HFMA2 R117, R92, R35.reuse, R117 ;  /* 0x000000235c757231 */ /* 0x080fe40000000075 */
[----:B------:R-:W-:Y:S02]  /*18670*/  HFMA2 R63, R63, R28, RZ.H0_H0 ;  /* 0x0000001c3f3f7231 */ /* 0x000fe400000400ff */
[----:B------:R-:W-:Y:S01]  /*18680*/  HFMA2 R121, R90, R35, R121 ;  /* 0x000000235a797231 */ /* 0x000fe20000000079 */
[----:B------:R-:W-:Y:S01]  /*18690*/  LDS.128 R40, [UR4+0x2b0] ;  /* 0x0002b004ff287984 */ /* 0x000fe20008000c00 */
[----:B------:R-:W-:-:S03]  /*186a0*/  HFMA2 R64, R2, R31, R64 ;  /* 0x0000001f02407231 */ /* 0x000fc60000000040 */
[----:B------:R-:W1:Y:S01]  /*186b0*/  LDS.128 R32, [UR4+0x2a0] ;  /* 0x0002a004ff207984 */ /* 0x000e620008000c00 */
[----:B------:R-:W-:Y:S02]  /*186c0*/  HFMA2 R63, R59, R29, R63 ;  /* 0x0000001d3b3f7231 */ /* 0x000fe4000000003f */
[-C--:B------:R-:W-:Y:S02]  /*186d0*/  HFMA2 R56, R4, R31.reuse, R56 ;  /* 0x0000001f04387231 */ /* 0x080fe40000000038 */
[----:B------:R-:W-:Y:S02]  /*186e0*/  HFMA2 R63, R58, R30, R63 ;  /* 0x0000001e3a3f7231 */ /* 0x000fe4000000003f */
[----:B0-----:R-:W-:Y:S02]  /*186f0*/  HFMA2 R64, R0, R36, R64 ;  /* 0x0000002400407231 */ /* 0x001fe40000000040 */
[----:B------:R-:W-:Y:S02]  /*18700*/  HFMA2 R28, R53, R28, RZ.H0_H0 ;  /* 0x0000001c351c7231 */ /* 0x000fe400000400ff */
        /* <DEDUP_REMOVED lines=14> */
[----:B------:R-:W-:Y:S02]  /*187f0*/  HFMA2 R24, R27, R38, R28 ;  /* 0x000000261b187231 */ /* 0x000fe4000000001c */
[----:B------:R-:W-:Y:S02]  /*18800*/  HFMA2 R27, R47, R39, R56 ;  /* 0x000000272f1b7231 */ /* 0x000fe40000000038 */
[-C--:B-1----:R-:W-:Y:S02]  /*18810*/  HFMA2 R30, R60, R32.reuse, R30 ;  /* 0x000000203c1e7231 */ /* 0x082fe4000000001e */
        /* <DEDUP_REMOVED lines=29> */
[-C--:B------:R-:W-:Y:S01]  /*189f0*/  HFMA2 R39, R77, R42.reuse, R39 ;  /* 0x0000002a4d277231 */ /* 0x080fe20000000027 */
[----:B------:R-:W-:Y:S01]  /*18a00*/  @!P0 IADD3 R29, PT, PT, R112, 0x1, RZ ;  /* 0x00000001701d8810 */ /* 0x000fe20007ffe0ff */
[-C--:B------:R-:W-:Y:S01]  /*18a10*/  HFMA2 R45, R90, R43.reuse, R45 ;  /* 0x0000002b5a2d7231 */ /* 0x080fe2000000002d */
[----:B---3--:R-:W-:Y:S01]  /*18a20*/  @!P0 IADD3 R113, PT, PT, R127, R114, RZ ;  /* 0x000000727f718210 */ /* 0x008fe20007ffe0ff */
        /* <DEDUP_REMOVED lines=49> */
.L_x_2562:
        /* <DEDUP_REMOVED lines=8> */
.L_x_2565:
[----:B------:R-:W2:Y:S01]  /*18dc0*/  LDG.E.128.CONSTANT R20, desc[UR8][R120.64] ;  /* 0x0000000878147981 */ /* 0x000ea2000c1e9d00 */
[----:B------:R-:W-:-:S13]  /*18dd0*/  ISETP.NE.AND P0, PT, R114, R113, PT ;  /* 0x000000717200720c */ /* 0x000fda0003f05270 */
[----:B------:R-:W-:-:S06]  /*18de0*/  @!P0 LEA R18, R112, R1, 0x3 ;  /* 0x0000000170128211 */ /* 0x000fcc00078e18ff */
[----:B------:R-:W3:Y:S01]  /*18df0*/  @!P0 LDL.64 R18, [R18+0x8] ;  /* 0x0000080012128983 */ /* 0x000ee20000100a00 */
[----:B------:R-:W-:Y:S01]  /*18e00*/  @!P0 IADD3 R4, PT, PT, R112, 0x1, RZ ;  /* 0x0000000170048810 */ /* 0x000fe20007ffe0ff */
[----:B------:R-:W-:Y:S01]  /*18e10*/  HFMA2 R43, -RZ, RZ, 0, 0.25 ;  /* 0x00003400ff2b7431 */ /* 0x000fe200000001ff */
[----:B------:R-:W-:Y:S01]  /*18e20*/  @!P0 MOV R24, R0 ;  /* 0x0000000000188202 */ /* 0x000fe20000000f00 */
[----:B------:R-:W-:Y:S01]  /*18e30*/  HFMA2 R61, -RZ, RZ, 0, 0.015625 ;  /* 0x00002400ff3d7431 */ /* 0x000fe200000001ff */
[----:B------:R-:W-:Y:S02]  /*18e40*/  @!P0 MOV R25, R17 ;  /* 0x0000001100198202 */ /* 0x000fe40000000f00 */
[----:B------:R-:W-:Y:S02]  /*18e50*/  @!P0 MOV R112, R4 ;  /* 0x0000000400708202 */ /* 0x000fe40000000f00 */
[----:B------:R-:W-:Y:S01]  /*18e60*/  MOV R54, 0x2c00 ;  /* 0x00002c0000367802 */ /* 0x000fe20000000f00 */
[----:B------:R0:W4:Y:S01]  /*18e70*/  @!P0 LDG.E.U16.CONSTANT R37, desc[UR8][R24.64] ;  /* 0x0000000818258981 */ /* 0x000122000c1e9500 */
[----:B------:R-:W-:-:S02]  /*18e80*/  PRMT R43, R43, 0x5410, R43 ;  /* 0x000054102b2b7816 */ /* 0x000fc4000000002b */
[C---:B--2---:R-:W-:Y:S02]  /*18e90*/  LOP3.LUT R51, R20.reuse, 0x30003, RZ, 0xc0, !PT ;  /* 0x0003000314337812 */ /* 0x044fe400078ec0ff */
        /* <DEDUP_REMOVED lines=11> */
[----:B------:R-:W-:Y:S02]  /*18f50*/  SHF.R.U32.HI R35, RZ, 0x8, R23 ;  /* 0x00000008ff237819 */ /* 0x000fe40000011617 */
[C---:B------:R-:W-:Y:S02]  /*18f60*/  LOP3.LUT R56, R22.reuse, 0x30003, RZ, 0xc0, !PT ;  /* 0x0003000316387812 */ /* 0x040fe400078ec0ff */
[C---:B0-----:R-:W-:Y:S02]  /*18f70*/  LOP3.LUT R24, R22.reuse, 0x300030, RZ, 0xc0, !PT ;  /* 0x0030003016187812 */ /* 0x041fe400078ec0ff */
[----:B------:R-:W-:Y:S02]  /*18f80*/  LOP3.LUT R57, R22, 0xc000c0, RZ, 0xc0, !PT ;  /* 0x00c000c016397812 */ /* 0x000fe400078ec0ff */
[C---:B------:R-:W-:Y:S02]  /*18f90*/  LOP3.LUT R62, R23.reuse, 0x30003, RZ, 0xc0, !PT ;  /* 0x00030003173e7812 */ /* 0x040fe400078ec0ff */
        /* <DEDUP_REMOVED lines=15> */
[-C--:B------:R-:W-:Y:S02]  /*19090*/  HFMA2 R47, R4, R43.reuse.H1_H1, -258, -258 ;  /* 0xdc08dc08042f7431 */ /* 0x080fe4000006002b */
[-C--:B------:R-:W-:Y:S02]  /*190a0*/  HFMA2 R36, R36, R43.reuse.H1_H1, -258, -258 ;  /* 0xdc08dc0824247431 */ /* 0x080fe4000006002b */
[-C--:B------:R-:W-:Y:S02]  /*190b0*/  HFMA2 R4, R22, R43.reuse.H1_H1, -258, -258 ;  /* 0xdc08dc0816047431 */ /* 0x080fe4000006002b */
[-C--:B------:R-:W-:Y:S02]  /*190c0*/  HFMA2 R48, R25, R43.reuse.H1_H1, -258, -258 ;  /* 0xdc08dc0819307431 */ /* 0x080fe4000006002b */
[----:B------:R-:W-:-:S02]  /*190d0*/  HFMA2 R46, R20, R43.H1_H1, -258, -258 ;  /* 0xdc08dc08142e7431 */ /* 0x000fc4000006002b */
[-C--:B------:R-:W-:Y:S02]  /*190e0*/  HFMA2 R45, R21, R43.reuse.H1_H1, -258, -258 ;  /* 0xdc08dc08152d7431 */ /* 0x080fe4000006002b */
[-C--:B------:R-:W-:Y:S02]  /*190f0*/  HFMA2 R44, R23, R43.reuse.H1_H1, -258, -258 ;  /* 0xdc08dc08172c7431 */ /* 0x080fe4000006002b */
[----:B------:R-:W-:Y:S02]  /*19100*/  HFMA2 R43, R28, R43.H1_H1, -258, -258 ;  /* 0xdc08dc081c2b7431 */ /* 0x000fe4000006002b */
[----:B------:R-:W0:Y:S01]  /*19110*/  LDS.128 R28, [UR4] ;  /* 0x00000004ff1c7984 */ /* 0x000e220008000c00 */
        /* <DEDUP_REMOVED lines=33> */
[----:B------:R-:W-:Y:S01]  /*19330*/  LOP3.LUT R63, R53, 0x64006400, RZ, 0xfc, !PT ;  /* 0x64006400353f7812 */ /* 0x000fe200078efcff */
[-C--:B------:R-:W-:Y:S01]  /*19340*/  HFMA2 R57, R52, R61.reuse.H0_H0, -18, -18 ;  /* 0xcc80cc8034397431 */ /* 0x080fe2000004003d */
[----:B------:R-:W-:Y:S01]  /*19350*/  LOP3.LUT R62, R23, 0x64006400, RZ, 0xfc, !PT ;  /* 0x64006400173e7812 */ /* 0x000fe200078efcff */
[----:B------:R-:W-:-:S02]  /*19360*/  HFMA2 R53, R20, R61.H0_H0, -18, -18 ;  /* 0xcc80cc8014357431 */ /* 0x000fc4000004003d */
[-C--:B0-----:R-:W-:Y:S02]  /*19370*/  HFMA2 R20, R60, R28.reuse, RZ ;  /* 0x0000001c3c147231 */ /* 0x081fe400000000ff */
[-C--:B------:R-:W-:Y:S02]  /*19380*/  HFMA2 R52, R22, R61.reuse.H0_H0, -18, -18 ;  /* 0xcc80cc8016347431 */ /* 0x080fe4000004003d */
[----:B------:R-:W-:Y:S01]  /*19390*/  HFMA2 R22, R59, R28, RZ ;  /* 0x0000001c3b167231 */ /* 0x000fe200000000ff */
[----:B------:R-:W-:Y:S01]  /*193a0*/  LOP3.LUT R68, R51, 0x64006400, RZ, 0xfc, !PT ;  /* 0x6400640033447812 */ /* 0x000fe200078efcff */
[----:B------:R-:W-:Y:S01]  /*193b0*/  HFMA2 R51, R62, R61.H0_H0, -18, -18 ;  /* 0xcc80cc803e337431 */ /* 0x000fe2000004003d */
[----:B------:R-:W0:Y:S01]  /*193c0*/  LDS.128 R24, [UR4+0x10] ;  /* 0x00001004ff187984 */ /* 0x000e220008000c00 */
[----:B------:R-:W-:Y:S02]  /*193d0*/  HADD2 R63, R63, -1026, -1026 ;  /* 0xe402e4023f3f7430 */ /* 0x000fe40000000000 */
[----:B------:R-:W-:-:S02]  /*193e0*/  HADD2 R62, R64, -1026, -1026 ;  /* 0xe402e402403e7430 */ /* 0x000fc40000000000 */
[-C--:B------:R-:W-:Y:S02]  /*193f0*/  HFMA2 R20, R47, R29.reuse, R20 ;  /* 0x0000001d2f147231 */ /* 0x080fe40000000014 */
[-C--:B------:R-:W-:Y:S02]  /*19400*/  HFMA2 R21, R63, R28.reuse, RZ.H0_H0 ;  /* 0x0000001c3f157231 */ /* 0x080fe400000400ff */
        /* <DEDUP_REMOVED lines=8> */
[----:B------:R-:W2:Y:S01]  /*19490*/  LDS.128 R20, [UR4+0x80] ;  /* 0x00008004ff147984 */ /* 0x000ea20008000c00 */
        /* <DEDUP_REMOVED lines=13> */
[----:B------:R-:W-:Y:S01]  /*19570*/  LOP3.LUT R32, R32, 0x64006400, RZ, 0xfc, !PT ;  /* 0x6400640020207812 */ /* 0x000fe200078efcff */
[----:B------:R-:W5:Y:S01]  /*19580*/  LDS.128 R28, [UR4+0x90] ;  /* 0x00009004ff1c7984 */ /* 0x000f620008000c00 */
[----:B------:R-:W-:Y:S02]  /*19590*/  LOP3.LUT R34, R34, 0x64006400, RZ, 0xfc, !PT ;  /* 0x6400640022227812 */ /* 0x000fe400078efcff */
[----:B------:R-:W-:Y:S01]  /*195a0*/  LOP3.LUT R33, R33, 0x64006400, RZ, 0xfc, !PT ;  /* 0x6400640021217812 */ /* 0x000fe200078efcff */
[----:B------:R-:W-:-:S02]  /*195b0*/  HADD2 R64, R32, -1026, -1026 ;  /* 0xe402e40220407430 */ /* 0x000fc40000000000 */
[----:B------:R-:W-:Y:S02]  /*195c0*/  HADD2 R66, R34, -1026, -1026 ;  /* 0xe402e40222427430 */ /* 0x000fe40000000000 */
[----:B------:R-:W-:Y:S01]  /*195d0*/  HADD2 R65, R33, -1026, -1026 ;  /* 0xe402e40221417430 */ /* 0x000fe20000000000 */
[----:B------:R-:W-:Y:S01]  /*195e0*/  LOP3.LUT R35, R35, 0x30003, RZ, 0xc0, !PT ;  /* 0x0003000323237812 */ /* 0x000fe200078ec0ff */
[-C--:B0-----:R-:W-:Y:S01]  /*195f0*/  HFMA2 R68, R64, R24.reuse, R68 ;  /* 0x0000001840447231 */ /* 0x081fe20000000044 */
[----:B---3--:R-:W-:Y:S01]  /*19600*/  @!P0 PRMT R110, R18, 0x7610, R110 ;  /* 0x00007610126e8816 */ /* 0x008fe2000000006e */
[----:B------:R-:W-:Y:S01]  /*19610*/  HFMA2 R70, R66, R24, R70 ;  /* 0x0000001842467231 */ /* 0x000fe20000000046 */
[----:B------:R-:W-:Y:S02]  /*19620*/  LOP3.LUT R35, R35, 0x64006400, RZ, 0xfc, !PT ;  /* 0x6400640023237812 */ /* 0x000fe400078efcff */
[----:B------:R-:W-:Y:S01]  /*19630*/  @!P0 PRMT R110, R110, 0x7610, R18 ;  /* 0x000076106e6e8816 */ /* 0x000fe20000000012 */
[----:B--2---:R-:W-:-:S02]  /*19640*/  HFMA2 R33, R59, R20, RZ ;  /* 0x000000143b217231 */ /* 0x004fc400000000ff */
[-C--:B------:R-:W-:Y:S01]  /*19650*/  HFMA2 R18, R60, R20.reuse, RZ ;  /* 0x000000143c127231 */ /* 0x080fe200000000ff */
[----:B------:R-:W-:Y:S01]  /*19660*/  @!P0 PRMT R105, R19, 0x7610, R105 ;  /* 0x0000761013698816 */ /* 0x000fe20000000069 */
[----:B------:R-:W-:Y:S02]  /*19670*/  HADD2 R67, R35, -1026, -1026 ;  /* 0xe402e40223437430 */ /* 0x000fe40000000000 */
[----:B------:R-:W-:Y:S02]  /*19680*/  HFMA2 R68, R46, R25, R68 ;  /* 0x000000192e447231 */ /* 0x000fe40000000044 */
[-C--:B------:R-:W-:Y:S02]  /*19690*/  HFMA2 R32, R63, R20.reuse, RZ.H0_H0 ;  /* 0x000000143f207231 */ /* 0x080fe400000400ff */
[----:B------:R-:W-:Y:S02]  /*196a0*/  HFMA2 R33, R4, R21, R33 ;  /* 0x0000001504217231 */ /* 0x000fe40000000021 */
[----:B------:R-:W-:-:S02]  /*196b0*/  HFMA2 R20, R62, R20, RZ.H0_H0 ;  /* 0x000000143e147231 */ /* 0x000fc400000400ff */
[----:B------:R-:W-:Y:S01]  /*196c0*/  HFMA2 R70, R44, R25, R70 ;  /* 0x000000192c467231 */ /* 0x000fe20000000046 */
[----:B------:R-:W-:Y:S01]  /*196d0*/  @!P0 PRMT R105, R105, 0x7610, R19 ;  /* 0x0000761069698816 */ /* 0x000fe20000000013 */
        /* <DEDUP_REMOVED lines=20> */
[----:B------:R-:W-:Y:S02]  /*19820*/  HFMA2 R21, R49, R22, R21 ;  /* 0x0000001631157231 */ /* 0x000fe40000000015 */
[----:B-----5:R-:W-:Y:S01]  /*19830*/  HFMA2 R22, R66, R28, R20 ;  /* 0x0000001c42167231 */ /* 0x020fe20000000014 */
[----:B------:R-:W2:Y:S01]  /*19840*/  LDS.128 R32, [UR4+0x110] ;  /* 0x00011004ff207984 */ /* 0x000ea20008000c00 */
        /* <DEDUP_REMOVED lines=12> */
[-C--:B------:R-:W-:Y:S02]  /*19910*/  HFMA2 R21, R42, R30.reuse, R21 ;  /* 0x0000001e2a157231 */ /* 0x080fe40000000015 */
[----:B------:R-:W-:-:S02]  /*19920*/  HFMA2 R28, R54, R30, R28 ;  /* 0x0000001e361c7231 */ /* 0x000fc4000000001c */
[----:B------:R-:W-:Y:S02]  /*19930*/  HFMA2 R19, R41, R30, R18 ;  /* 0x0000001e29137231 */ /* 0x000fe40000000012 */
[----:B------:R-:W-:Y:S02]  /*19940*/  HADD2 R72, R20.H0_H0, R20.H1_H1 ;  /* 0x3000001414487230 */ /* 0x000fe40000000800 */
[-C--:B0-----:R-:W-:Y:S02]  /*19950*/  HFMA2 R20, R60, R24.reuse, RZ ;  /* 0x000000183c147231 */ /* 0x081fe400000000ff */
[----:B------:R-:W-:Y:S02]  /*19960*/  HFMA2 R22, R59, R24, RZ ;  /* 0x000000183b167231 */ /* 0x000fe400000000ff */
[-C--:B------:R-:W-:Y:S02]  /*19970*/  HFMA2 R19, R52, R31.reuse, R19 ;  /* 0x0000001f34137231 */ /* 0x080fe40000000013 */
[----:B------:R-:W-:-:S02]  /*19980*/  HFMA2 R18, R53, R31, R21 ;  /* 0x0000001f35127231 */ /* 0x000fc40000000015 */
[----:B------:R-:W-:Y:S02]  /*19990*/  HFMA2 R73, R61, R31, R28 ;  /* 0x0000001f3d497231 */ /* 0x000fe4000000001c */
[----:B------:R-:W0:Y:S01]  /*199a0*/  LDS.128 R28, [UR4+0x180] ;  /* 0x00018004ff1c7984 */ /* 0x000e220008000c00 */
        /* <DEDUP_REMOVED lines=23> */
[----:B0-----:R-:W-:Y:S02]  /*19b20*/  HFMA2 R32, R60, R28, RZ ;  /* 0x0000001c3c207231 */ /* 0x001fe400000000ff */
[-C--:B------:R-:W-:Y:S02]  /*19b30*/  HFMA2 R26, R41, R34.reuse, R25 ;  /* 0x00000022291a7231 */ /* 0x080fe40000000019 */
[-C--:B------:R-:W-:Y:S02]  /*19b40*/  HFMA2 R24, R42, R34.reuse, R24 ;  /* 0x000000222a187231 */ /* 0x080fe40000000018 */
[-C--:B------:R-:W-:Y:S02]  /*19b50*/  HFMA2 R27, R54, R34.reuse, R27 ;  /* 0x00000022361b7231 */ /* 0x080fe4000000001b */
[----:B------:R-:W-:Y:S02]  /*19b60*/  HFMA2 R74, R40, R34, R74 ;  /* 0x00000022284a7231 */ /* 0x000fe4000000004a */
[----:B------:R-:W-:-:S02]  /*19b70*/  HFMA2 R34, R59, R28, RZ ;  /* 0x0000001c3b227231 */ /* 0x000fc400000000ff */
[----:B------:R-:W-:Y:S02]  /*19b80*/  HFMA2 R32, R47, R29, R32 ;  /* 0x0000001d2f207231 */ /* 0x000fe40000000020 */
[-C--:B------:R-:W-:Y:S02]  /*19b90*/  HFMA2 R33, R63, R28.reuse, RZ.H0_H0 ;  /* 0x0000001c3f217231 */ /* 0x080fe400000400ff */
[----:B------:R-:W-:Y:S02]  /*19ba0*/  HFMA2 R24, R53, R35, R24 ;  /* 0x0000002335187231 */ /* 0x000fe40000000018 */
[----:B------:R-:W-:Y:S02]  /*19bb0*/  HFMA2 R28, R62, R28, RZ.H0_H0 ;  /* 0x0000001c3e1c7231 */ /* 0x000fe400000400ff */
[----:B------:R-:W-:Y:S02]  /*19bc0*/  HFMA2 R34, R4, R29, R34 ;  /* 0x0000001d04227231 */ /* 0x000fe40000000022 */
[----:B------:R-:W-:-:S02]  /*19bd0*/  HFMA2 R26, R52, R35, R26 ;  /* 0x00000023341a7231 */ /* 0x000fc4000000001a */
[-C--:B------:R-:W-:Y:S02]  /*19be0*/  HFMA2 R76, R51, R35.reuse, R74 ;  /* 0x00000023334c7231 */ /* 0x080fe4000000004a */
[----:B------:R-:W-:Y:S02]  /*19bf0*/  HFMA2 R77, R61, R35, R27 ;  /* 0x000000233d4d7231 */ /* 0x000fe4000000001b */
[----:B------:R-:W-:Y:S02]  /*19c00*/  HFMA2 R35, R48, R29, R28 ;  /* 0x0000001d30237231 */ /* 0x000fe4000000001c */
[-C--:B------:R-:W-:Y:S02]  /*19c10*/  HFMA2 R28, R38, R30.reuse, R32 ;  /* 0x0000001e261c7231 */ /* 0x080fe40000000020 */
[----:B------:R-:W-:Y:S02]  /*19c20*/  HADD2 R74, R24.H0_H0, R24.H1_H1 ;  /* 0x30000018184a7230 */ /* 0x000fe40000000800 */
[----:B------:R-:W-:-:S02]  /*19c30*/  HFMA2 R78, R50, R30, R34 ;  /* 0x0000001e324e7231 */ /* 0x000fc40000000022 */
[----:B------:R-:W-:Y:S02]  /*19c40*/  HADD2 R75, R26.H0_H0, R26.H1_H1 ;  /* 0x3000001a1a4b7230 */ /* 0x000fe40000000800 */
[----:B------:R-:W0:Y:S01]  /*19c50*/  LDS.128 R24, [UR4+0x200] ;  /* 0x00020004ff187984 */ /* 0x000e220008000c00 */
[-C--:B------:R-:W-:Y:S02]  /*19c60*/  HFMA2 R28, R57, R31.reuse, R28 ;  /* 0x0000001f391c7231 */ /* 0x080fe4000000001c */
[----:B------:R-:W-:Y:S02]  /*19c70*/  HFMA2 R78, R56, R31, R78 ;  /* 0x0000001f384e7231 */ /* 0x000fe4000000004e */
[----:B------:R-:W-:Y:S02]  /*19c80*/  HFMA2 R33, R36, R29, R33 ;  /* 0x0000001d24217231 */ /* 0x000fe40000000021 */
[----:B--2---:R-:W-:Y:S02]  /*19c90*/  HFMA2 R28, R64, R20, R28 ;  /* 0x00000014401c7231 */ /* 0x004fe4000000001c */
[----:B------:R-:W-:-:S02]  /*19ca0*/  HFMA2 R29, R39, R30, R33 ;  /* 0x0000001e271d7231 */ /* 0x000fc40000000021 */
[----:B------:R-:W-:Y:S02]  /*19cb0*/  HFMA2 R78, R66, R20, R78 ;  /* 0x00000014424e7231 */ /* 0x000fe4000000004e */
[----:B------:R-:W-:Y:S02]  /*19cc0*/  HFMA2 R30, R49, R30, R35 ;  /* 0x0000001e311e7231 */ /* 0x000fe40000000023 */
[-C--:B------:R-:W-:Y:S01]  /*19cd0*/  HFMA2 R29, R58, R31.reuse, R29 ;  /* 0x0000001f3a1d7231 */ /* 0x080fe2000000001d */
[----:B------:R-:W2:Y:S01]  /*19ce0*/  LDS.128 R32, [UR4+0x280] ;  /* 0x00028004ff207984 */ /* 0x000ea20008000c00 */
        /* <DEDUP_REMOVED lines=11> */
[-C--:B------:R-:W-:Y:S01]  /*19da0*/  HFMA2 R21, R52, R23.reuse, R21 ;  /* 0x0000001734157231 */ /* 0x080fe20000000015 */
[----:B------:R-:W3:Y:S01]  /*19db0*/  LDS.128 R28, [UR4+0x210] ;  /* 0x00021004ff1c7984 */ /* 0x000ee20008000c00 */
[-C--:B------:R-:W-:Y:S02]  /*19dc0*/  HFMA2 R22, R61, R23.reuse, R22 ;  /* 0x000000173d167231 */ /* 0x080fe40000000016 */
[----:B------:R-:W-:Y:S02]  /*19dd0*/  HFMA2 R20, R53, R23, R20 ;  /* 0x0000001735147231 */ /* 0x000fe40000000014 */
[----:B------:R-:W-:-:S02]  /*19de0*/  HADD2 R79, R21.H0_H0, R21.H1_H1 ;  /* 0x30000015154f7230 */ /* 0x000fc40000000800 */
[----:B------:R-:W-:Y:S02]  /*19df0*/  HADD2 R81, R22.H0_H0, R22.H1_H1 ;  /* 0x3000001616517230 */ /* 0x000fe40000000800 */
[-C--:B0-----:R-:W-:Y:S02]  /*19e00*/  HFMA2 R21, R63, R24.reuse, RZ ;  /* 0x000000183f157231 */ /* 0x081fe400000000ff */
[-C--:B------:R-:W-:Y:S02]  /*19e10*/  HFMA2 R22, R59, R24.reuse, RZ ;  /* 0x000000183b167231 */ /* 0x080fe400000000ff */
[----:B------:R-:W-:Y:S02]  /*19e20*/  HFMA2 R80, R51, R23, R78 ;  /* 0x0000001733507231 */ /* 0x000fe4000000004e */
[----:B------:R-:W-:Y:S02]  /*19e30*/  HADD2 R78, R20.H0_H0, R20.H1_H1 ;  /* 0x30000014144e7230 */ /* 0x000fe40000000800 */
        /* <DEDUP_REMOVED lines=11> */
[-C--:B--2---:R-:W-:Y:S02]  /*19ef0*/  HFMA2 R59, R59, R32.reuse, RZ ;  /* 0x000000203b3b7231 */ /* 0x084fe400000000ff */
[-C--:B------:R-:W-:Y:S02]  /*19f00*/  HFMA2 R63, R63, R32.reuse, RZ ;  /* 0x000000203f3f7231 */ /* 0x080fe400000000ff */
        /* <DEDUP_REMOVED lines=11> */
[C---:B------:R-:W-:Y:S02]  /*19fc0*/  HFMA2 R24, R57.reuse, R27, R24 ;  /* 0x0000001b39187231 */ /* 0x040fe40000000018 */
[----:B------:R-:W-:-:S02]  /*19fd0*/  HFMA2 R32, R57, R35, R60 ;  /* 0x0000002339207231 */ /* 0x000fc4000000003c */
[-C--:B------:R-:W-:Y:S02]  /*19fe0*/  HFMA2 R33, R56, R35.reuse, R59 ;  /* 0x0000002338217231 */ /* 0x080fe4000000003b */
[-C--:B------:R-:W-:Y:S02]  /*19ff0*/  HFMA2 R63, R58, R35.reuse, R63 ;  /* 0x000000233a3f7231 */ /* 0x080fe4000000003f */
[-C--:B---3--:R-:W-:Y:S02]  /*1a000*/  HFMA2 R24, R64, R28.reuse, R24 ;  /* 0x0000001c40187231 */ /* 0x088fe40000000018 */
[----:B------:R-:W-:Y:S02]  /*1a010*/  HFMA2 R82, R66, R28, R82 ;  /* 0x0000001c42527231 */ /* 0x000fe40000000052 */
[----:B------:R-:W-:Y:S02]  /*1a020*/  HFMA2 R34, R55, R35, R34 ;  /* 0x0000002337227231 */ /* 0x000fe40000000022 */
[----:B0-----:R-:W-:-:S02]  /*1a030*/  HFMA2 R32, R64, R20, R32 ;  /* 0x0000001440207231 */ /* 0x001fc40000000020 */
[-C--:B------:R-:W-:Y:S02]  /*1a040*/  HFMA2 R33, R66, R20.reuse, R33 ;  /* 0x0000001442217231 */ /* 0x080fe40000000021 */
[----:B------:R-:W-:Y:S02]  /*1a050*/  HFMA2 R25, R58, R27, R25 ;  /* 0x0000001b3a197231 */ /* 0x000fe40000000019 */
[C---:B------:R-:W-:Y:S02]  /*1a060*/  HFMA2 R24, R46.reuse, R29, R24 ;  /* 0x0000001d2e187231 */ /* 0x040fe40000000018 */
[----:B------:R-:W-:Y:S02]  /*1a070*/  HFMA2 R32, R46, R21, R32 ;  /* 0x000000152e207231 */ /* 0x000fe40000000020 */
[----:B------:R-:W-:Y:S02]  /*1a080*/  HFMA2 R63, R65, R20, R63 ;  /* 0x00000014413f7231 */ /* 0x000fe4000000003f */
[----:B------:R-:W-:-:S02]  /*1a090*/  HFMA2 R82, R44, R29, R82 ;  /* 0x0000001d2c527231 */ /* 0x000fc40000000052 */
[----:B------:R-:W-:Y:S02]  /*1a0a0*/  HFMA2 R34, R67, R20, R34 ;  /* 0x0000001443227231 */ /* 0x000fe40000000022 */
[----:B------:R-:W-:Y:S02]  /*1a0b0*/  HFMA2 R20, R44, R21, R33 ;  /* 0x000000152c147231 */ /* 0x000fe40000000021 */
[----:B------:R-:W-:Y:S02]  /*1a0c0*/  HFMA2 R26, R55, R27, R26 ;  /* 0x0000001b371a7231 */ /* 0x000fe4000000001a */
[C---:B------:R-:W-:Y:S02]  /*1a0d0*/  HFMA2 R24, R42.reuse, R30, R24 ;  /* 0x0000001e2a187231 */ /* 0x040fe40000000018 */
[----:B------:R-:W-:Y:S02]  /*1a0e0*/  HFMA2 R32, R42, R22, R32 ;  /* 0x000000162a207231 */ /* 0x000fe40000000020 */
[----:B------:R-:W-:-:S02]  /*1a0f0*/  HFMA2 R25, R65, R28, R25 ;  /* 0x0000001c41197231 */ /* 0x000fc40000000019 */
[C---:B------:R-:W-:Y:S02]  /*1a100*/  HFMA2 R82, R40.reuse, R30, R82 ;  /* 0x0000001e28527231 */ /* 0x040fe40000000052 */
[----:B------:R-:W-:Y:S02]  /*1a110*/  HFMA2 R20, R40, R22, R20 ;  /* 0x0000001628147231 */ /* 0x000fe40000000014 */
[----:B------:R-:W-:Y:S02]  /*1a120*/  HFMA2 R26, R67, R28, R26 ;  /* 0x0000001c431a7231 */ /* 0x000fe4000000001a */
[C---:B------:R-:W-:Y:S02]  /*1a130*/  HFMA2 R25, R45.reuse, R29, R25 ;  /* 0x0000001d2d197231 */ /* 0x040fe40000000019 */
        /* <DEDUP_REMOVED lines=8> */
[----:B------:R-:W-:Y:S01]  /*1a1c0*/  HFMA2 R63, R41, R22, R63 ;  /* 0x00000016293f7231 */ /* 0x000fe2000000003f */
[----:B----4-:R-:W-:Y:S01]  /*1a1d0*/  @!P0 IADD3 R113, PT, PT, R37, R114, RZ ;  /* 0x0000007225718210 */ /* 0x010fe20007ffe0ff */
[C---:B------:R-:W-:Y:S01]  /*1a1e0*/  HFMA2 R27, R54.reuse, R30, R27 ;  /* 0x0000001e361b7231 */ /* 0x040fe2000000001b */
[----:B------:R-:W-:Y:S01]  /*1a1f0*/  IADD3 R114, PT, PT, R114, 0x10, RZ ;  /* 0x0000001072727810 */ /* 0x000fe20007ffe0ff */
[----:B------:R-:W-:Y:S02]  /*1a200*/  HFMA2 R34, R54, R22, R34 ;  /* 0x0000001636227231 */ /* 0x000fe40000000022 */
[C---:B------:R-:W-:Y:S02]  /*1a210*/  HFMA2 R26, R52.reuse, R31, R26 ;  /* 0x0000001f341a7231 */ /* 0x040fe4000000001a */
[----:B------:R-:W-:Y:S01]  /*1a220*/  HFMA2 R63, R52, R23, R63 ;  /* 0x00000017343f7231 */ /* 0x000fe2000000003f */
[----:B------:R-:W-:Y:S01]  /*1a230*/  ISETP.GE.AND P0, PT, R114, R115, PT ;  /* 0x000000737200720c */ /* 0x000fe20003f06270 */
[----:B------:R-:W-:-:S02]  /*1a240*/  HFMA2 R27, R61, R31, R27 ;  /* 0x0000001f3d1b7231 */ /* 0x000fc4000000001b */
[----:B------:R-:W-:Y:S02]  /*1a250*/  HFMA2 R34, R61, R23, R34 ;  /* 0x000000173d227231 */ /* 0x000fe40000000022 */
        /* <DEDUP_REMOVED lines=30> */
[----:B------:R-:W-:Y:S01]  /*1a440*/  MOV R111, UR10 ;  /* 0x0000000a006f7c02 */ /* 0x000fe20008000f00 */
[----:B------:R-:W-:Y:S01]  /*1a450*/  UIADD3 UR4, UPT, UPT, UR4, 0x20, URZ ;  /* 0x0000002004047890 */ /* 0x000fe2000fffe0ff */
[----:B------:R-:W-:Y:S01]  /*1a460*/  IADD3 R0, P1, PT, R0, 0x40, RZ ;  /* 0x0000004000007810 */ /* 0x000fe20007f3e0ff */
        /* <DEDUP_REMOVED lines=13> */
[----:B------:R-:W-:Y:S01]  /*1a540*/  HFMA2 R5, R20, R105, R5 ;  /* 0x0000006914057231 */ /* 0x000fe20000000005 */
[----:B------:R-:W-:Y:S06]  /*1a550*/  @!P0 BRA `(.L_x_2565) ;  /* 0xffffffe800188947 */ /* 0x000fec000383ffff */
.L_x_2564:
        /* <DEDUP_REMOVED lines=12> */
.L_x_2569:
[----:B------:R-:W0:Y:S02]  /*1a620*/  LDS R2, [R0] ;  /* 0x0000000000027984 */ /* 0x000e240000000800 */
[----:B0-----:R-:W-:-:S05]  /*1a630*/  HADD2 R3, R2, R19 ;  /* 0x0000001302037230 */ /* 0x001fca0000000000 */
[----:B------:R-:W0:Y:S02]  /*1a640*/  ATOMS.CAST.SPIN P0, [R0], R2, R3 ;  /* 0x000000020000758d */ /* 0x000e240001800003 */
[----:B0-----:R-:W-:Y:S05]  /*1a650*/  @!P0 BRA `(.L_x_2569) ;  /* 0xfffffffc00f08947 */ /* 0x001fea000383ffff */
[----:B------:R-:W-:Y:S05]  /*1a660*/  BRA `(.L_x_2567) ;  /* 0x00000000000c7947 */ /* 0x000fea0003800000 */
.L_x_2568:
[----:B------:R-:W2:Y:S02]  /*1a670*/  LD.E R0, desc[UR8][R16.64] ;  /* 0x0000000810007980 */ /* 0x000ea4000c101900 */
[----:B--2---:R-:W-:-:S05]  /*1a680*/  IADD3 R3, PT, PT, R19, R0, RZ ;  /* 0x0000000013037210 */ /* 0x004fca0007ffe0ff */
[----:B------:R0:W-:Y:S02]  /*1a690*/  ST.E desc[UR8][R16.64], R3 ;  /* 0x0000000310007985 */ /* 0x0001e4000c101908 */
.L_x_2567:
[----:B------:R-:W-:Y:S05]  /*1a6a0*/  BSYNC.RECONVERGENT B0 ;  /* 0x0000000000007941 */ /* 0x000fea0003800200 */
.L_x_2566:
[----:B------:R1:W-:Y:S01]  /*1a6b0*/  ATOM.E.ADD.F16x2.RN.STRONG.GPU P0, RZ, desc[UR8][R16.64+0x4], R15 ;  /* 0x8000040f10ff79a2 */ /* 0x0003e2000c10e108 */
[----:B------:R-:W-:Y:S04]  /*1a6c0*/  BSSY.RECONVERGENT B0, `(.L_x_2570) ;  /* 0x000000e000007945 */ /* 0x000fe80003800200 */
[----:B-1----:R-:W-:Y:S05]  /*1a6d0*/  @P0 BRA `(.L_x_2571) ;  /* 0x0000000000300947 */ /* 0x002fea0003800000 */
[----:B------:R-:W1:Y:S02]  /*1a6e0*/  QSPC.E.S P0, RZ, [R16+0x4] ;  /* 0x0000040010ff73aa */ /* 0x000e640000000500 */
[----:B-1----:R-:W-:Y:S05]  /*1a6f0*/  @!P0 BRA `(.L_x_2572) ;  /* 0x00000000001c8947 */ /* 0x002fea0003800000 */
[----:B------:R-:W-:-:S04]  /*1a700*/  MOV R2, R16 ;  /* 0x0000001000027202 */ /* 0x000fc80000000f00 */
[----:B------:R-:W-:-:S07]  /*1a710*/  MOV R0, R2 ;  /* 0x0000000200007202 */ /* 0x000fce0000000f00 */
.L_x_2573:
[----:B------:R-:W0:Y:S02]  /*1a720*/  LDS R2, [R0+0x4] ;  /* 0x0000040000027984 */ /* 0x000e240000000800 */
[----:B0-----:R-:W-:-:S05]  /*1a730*/  HFMA2 R3, R2, 1, 1, R15 ;  /* 0x3c003c0002037831 */ /* 0x001fca000000000f */
[----:B------:R-:W0:Y:S02]  /*1a740*/  ATOMS.CAST.SPIN P0, [R0+0x4], R2, R3 ;  /* 0x000004020000758d */ /* 0x000e240001800003 */
[----:B0-----:R-:W-:Y:S05]  /*1a750*/  @!P0 BRA `(.L_x_2573) ;  /* 0xfffffffc00f08947 */ /* 0x001fea000383ffff */
[----:B------:R-:W-:Y:S05]  /*1a760*/  BRA `(.L_x_2571) ;  /* 0x00000000000c7947 */ /* 0x000fea0003800000 */
.L_x_2572:
[----:B------:R-:W0:Y:S02]  /*1a770*/  LD.E R0, desc[UR8][R16.64+0x4] ;  /* 0x0000040810007980 */ /* 0x000e24000c101900 */
[----:B0-----:R-:W-:-:S05]  /*1a780*/  IADD3 R3, PT, PT, R15, R0, RZ ;  /* 0x000000000f037210 */ /* 0x001fca0007ffe0ff */
[----:B------:R1:W-:Y:S02]  /*1a790*/  ST.E desc[UR8][R16.64+0x4], R3 ;  /* 0x0000040310007985 */ /* 0x0003e4000c101908 */
.L_x_2571:
[----:B------:R-:W-:Y:S05]  /*1a7a0*/  BSYNC.RECONVERGENT B0 ;  /* 0x0000000000007941 */ /* 0x000fea0003800200 */
.L_x_2570:
        /* <DEDUP_REMOVED lines=10> */
.L_x_2577:
[----:B------:R-:W0:Y:S02]  /*1a850*/  LDS R2, [R0] ;  /* 0x0000000000027984 */ /* 0x000e240000000800 */
[----:B0-----:R-:W-:-:S05]  /*1a860*/  HADD2 R3, R2, R15 ;  /* 0x0000000f02037230 */ /* 0x001fca0000000000 */
[----:B------:R-:W0:Y:S02]  /*1a870*/  ATOMS.CAST.SPIN P0, [R0], R2, R3 ;  /* 0x000000020000758d */ /* 0x000e240001800003 */
[----:B0-----:R-:W-:Y:S05]  /*1a880*/  @!P0 BRA `(.L_x_2577) ;  /* 0xfffffffc00f08947 */ /* 0x001fea000383ffff */
[----:B------:R-:W-:Y:S05]  /*1a890*/  BRA `(.L_x_2575) ;  /* 0x00000000000c7947 */ /* 0x000fea0003800000 */
.L_x_2576:
[----:B------:R-:W2:Y:S02]  /*1a8a0*/  LD.E R0, desc[UR8][R16.64] ;  /* 0x0000000810007980 */ /* 0x000ea4000c101900 */
[----:B--2---:R-:W-:-:S05]  /*1a8b0*/  IADD3 R3, PT, PT, R15, R0, RZ ;  /* 0x000000000f037210 */ /* 0x004fca0007ffe0ff */
[----:B------:R0:W-:Y:S02]  /*1a8c0*/  ST.E desc[UR8][R16.64], R3 ;  /* 0x0000000310007985 */ /* 0x0001e4000c101908 */
.L_x_2575:
[----:B------:R-:W-:Y:S05]  /*1a8d0*/  BSYNC.RECONVERGENT B0 ;  /* 0x0000000000007941 */ /* 0x000fea0003800200 */
.L_x_2574:
[----:B------:R1:W-:Y:S01]  /*1a8e0*/  ATOM.E.ADD.F16x2.RN.STRONG.GPU P0, RZ, desc[UR8][R16.64+0x4], R13 ;  /* 0x8000040d10ff79a2 */ /* 0x0003e2000c10e108 */
[----:B------:R-:W-:Y:S04]  /*1a8f0*/  BSSY.RECONVERGENT B0, `(.L_x_2578) ;  /* 0x000000e000007945 */ /* 0x000fe80003800200 */
[----:B-1----:R-:W-:Y:S05]  /*1a900*/  @P0 BRA `(.L_x_2579) ;  /* 0x0000000000300947 */ /* 0x002fea0003800000 */
[----:B------:R-:W1:Y:S02]  /*1a910*/  QSPC.E.S P0, RZ, [R16+0x4] ;  /* 0x0000040010ff73aa */ /* 0x000e640000000500 */
[----:B-1----:R-:W-:Y:S05]  /*1a920*/  @!P0 BRA `(.L_x_2580) ;  /* 0x00000000001c8947 */ /* 0x002fea0003800000 */
[----:B------:R-:W-:-:S04]  /*1a930*/  MOV R2, R16 ;  /* 0x0000001000027202 */ /* 0x000fc80000000f00 */
[----:B------:R-:W-:-:S07]  /*1a940*/  MOV R0, R2 ;  /* 0x0000000200007202 */ /* 0x000fce0000000f00 */
.L_x_2581:
[----:B------:R-:W0:Y:S02]  /*1a950*/  LDS R2, [R0+0x4] ;  /* 0x0000040000027984 */ /* 0x000e240000000800 */
[----:B0-----:R-:W-:-:S05]  /*1a960*/  HFMA2 R3, R2, 1, 1, R13 ;  /* 0x3c003c0002037831 */ /* 0x001fca000000000d */
[----:B------:R-:W0:Y:S02]  /*1a970*/  ATOMS.CAST.SPIN P0, [R0+0x4], R2, R3 ;  /* 0x000004020000758d */ /* 0x000e240001800003 */
[----:B0-----:R-:W-:Y:S05]  /*1a980*/  @!P0 BRA `(.L_x_2581) ;  /* 0xfffffffc00f08947 */ /* 0x001fea000383ffff */
[----:B------:R-:W-:Y:S05]  /*1a990*/  BRA `(.L_x_2579) ;  /* 0x00000000000c7947 */ /* 0x000fea0003800000 */
.L_x_2580:
[----:B------:R-:W0:Y:S02]  /*1a9a0*/  LD.E R0, desc[UR8][R16.64+0x4] ;  /* 0x0000040810007980 */ /* 0x000e24000c101900 */
[----:B0-----:R-:W-:-:S05]  /*1a9b0*/  IADD3 R3, PT, PT, R13, R0, RZ ;  /* 0x000000000d037210 */ /* 0x001fca0007ffe0ff */
[----:B------:R1:W-:Y:S02]  /*1a9c0*/  ST.E desc[UR8][R16.64+0x4], R3 ;  /* 0x0000040310007985 */ /* 0x0003e4000c101908 */
.L_x_2579:
[----:B------:R-:W-:Y:S05]  /*1a9d0*/  BSYNC.RECONVERGENT B0 ;  /* 0x0000000000007941 */ /* 0x000fea0003800200 */
.L_x_2578:
        /* <DEDUP_REMOVED lines=10> */
.L_x_2585:
[----:B------:R-:W0:Y:S02]  /*1aa80*/  LDS R2, [R0] ;  /* 0x0000000000027984 */ /* 0x000e240000000800 */
[----:B0-----:R-:W-:-:S05]  /*1aa90*/  HADD2 R3, R2, R13 ;  /* 0x0000000d02037230 */ /* 0x001fca0000000000 */
[----:B------:R-:W0:Y:S02]  /*1aaa0*/  ATOMS.CAST.SPIN P0, [R0], R2, R3 ;  /* 0x000000020000758d */ /* 0x000e240001800003 */
[----:B0-----:R-:W-:Y:S05]  /*1aab0*/  @!P0 BRA `(.L_x_2585) ;  /* 0xfffffffc00f08947 */ /* 0x001fea000383ffff */
[----:B------:R-:W-:Y:S05]  /*1aac0*/  BRA `(.L_x_2583) ;  /* 0x00000000000c7947 */ /* 0x000fea0003800000 */
.L_x_2584:
[----:B------:R-:W2:Y:S02]  /*1aad0*/  LD.E R0, desc[UR8][R16.64] ;  /* 0x0000000810007980 */ /* 0x000ea4000c101900 */
[----:B--2---:R-:W-:-:S05]  /*1aae0*/  IADD3 R3, PT, PT, R13, R0, RZ ;  /* 0x000000000d037210 */ /* 0x004fca0007ffe0ff */
[----:B------:R0:W-:Y:S02]  /*1aaf0*/  ST.E desc[UR8][R16.64], R3 ;  /* 0x0000000310007985 */ /* 0x0001e4000c101908 */
.L_x_2583:
[----:B------:R-:W-:Y:S05]  /*1ab00*/  BSYNC.RECONVERGENT B0 ;  /* 0x0000000000007941 */ /* 0x000fea0003800200 */
.L_x_2582:
[----:B------:R1:W-:Y:S01]  /*1ab10*/  ATOM.E.ADD.F16x2.RN.STRONG.GPU P0, RZ, desc[UR8][R16.64+0x4], R11 ;  /* 0x8000040b10ff79a2 */ /* 0x0003e2000c10e108 */
[----:B------:R-:W-:Y:S04]  /*1ab20*/  BSSY.RECONVERGENT B0, `(.L_x_2586) ;  /* 0x000000e000007945 */ /* 0x000fe80003800200 */
[----:B-1----:R-:W-:Y:S05]  /*1ab30*/  @P0 BRA `(.L_x_2587) ;  /* 0x0000000000300947 */ /* 0x002fea0003800000 */
[----:B------:R-:W1:Y:S02]  /*1ab40*/  QSPC.E.S P0, RZ, [R16+0x4] ;  /* 0x0000040010ff73aa */ /* 0x000e640000000500 */
[----:B-1----:R-:W-:Y:S05]  /*1ab50*/  @!P0 BRA `(.L_x_2588) ;  /* 0x00000000001c8947 */ /* 0x002fea0003800000 */
[----:B------:R-:W-:-:S04]  /*1ab60*/  MOV R2, R16 ;  /* 0x0000001000027202 */ /* 0x000fc80000000f00 */
[----:B------:R-:W-:-:S07]  /*1ab70*/  MOV R0, R2 ;  /* 0x0000000200007202 */ /* 0x000fce0000000f00 */
.L_x_2589:
[----:B------:R-:W0:Y:S02]  /*1ab80*/  LDS R2, [R0+0x4] ;  /* 0x0000040000027984 */ /* 0x000e240000000800 */
[----:B0-----:R-:W-:-:S05]  /*1ab90*/  HFMA2 R3, R2, 1, 1, R11 ;  /* 0x3c003c0002037831 */ /* 0x001fca000000000b */
[----:B------:R-:W0:Y:S02]  /*1aba0*/  ATOMS.CAST.SPIN P0, [R0+0x4], R2, R3 ;  /* 0x000004020000758d */ /* 0x000e240001800003 */
[----:B0-----:R-:W-:Y:S05]  /*1abb0*/  @!P0 BRA `(.L_x_2589) ;  /* 0xfffffffc00f08947 */ /* 0x001fea000383ffff */
[----:B------:R-:W-:Y:S05]  /*1abc0*/  BRA `(.L_x_2587) ;  /* 0x00000000000c7947 */ /* 0x000fea0003800000 */
.L_x_2588:
[----:B------:R-:W0:Y:S02]  /*1abd0*/  LD.E R0, desc[UR8][R16.64+0x4] ;  /* 0x0000040810007980 */ /* 0x000e24000c101900 */
[----:B0-----:R-:W-:-:S05]  /*1abe0*/  IADD3 R3, PT, PT, R11, R0, RZ ;  /* 0x000000000b037210 */ /* 0x001fca0007ffe0ff */
[----:B------:R1:W-:Y:S02]  /*1abf0*/  ST.E desc[UR8][R16.64+0x4], R3 ;  /* 0x0000040310007985 */ /* 0x0003e4000c101908 */
.L_x_2587:
[----:B------:R-:W-:Y:S05]  /*1ac00*/  BSYNC.RECONVERGENT B0 ;  /* 0x0000000000007941 */ /* 0x000fea0003800200 */
.L_x_2586:
        /* <DEDUP_REMOVED lines=10> */
.L_x_2593:
[----:B------:R-:W0:Y:S02]  /*1acb0*/  LDS R2, [R0] ;  /* 0x0000000000027984 */ /* 0x000e240000000800 */
[----:B0-----:R-:W-:-:S05]  /*1acc0*/  HADD2 R3, R2, R11 ;  /* 0x0000000b02037230 */ /* 0x001fca0000000000 */
[----:B------:R-:W0:Y:S02]  /*1acd0*/  ATOMS.CAST.SPIN P0, [R0], R2, R3 ;  /* 0x000000020000758d */ /* 0x000e240001800003 */
[----:B0-----:R-:W-:Y:S05]  /*1ace0*/  @!P0 BRA `(.L_x_2593) ;  /* 0xfffffffc00f08947 */ /* 0x001fea000383ffff */
[----:B------:R-:W-:Y:S05]  /*1acf0*/  BRA `(.L_x_2591) ;  /* 0x00000000000c7947 */ /* 0x000fea0003800000 */
.L_x_2592:
[----:B------:R-:W2:Y:S02]  /*1ad00*/  LD.E R0, desc[UR8][R16.64] ;  /* 0x0000000810007980 */ /* 0x000ea4000c101900 */
[----:B--2---:R-:W-:-:S05]  /*1ad10*/  IADD3 R3, PT, PT, R11, R0, RZ ;  /* 0x000000000b037210 */ /* 0x004fca0007ffe0ff */
[----:B------:R0:W-:Y:S02]  /*1ad20*/  ST.E desc[UR8][R16.64], R3 ;  /* 0x0000000310007985 */ /* 0x0001e4000c101908 */
.L_x_2591:
[----:B------:R-:W-:Y:S05]  /*1ad30*/  BSYNC.RECONVERGENT B0 ;  /* 0x0000000000007941 */ /* 0x000fea0003800200 */
.L_x_2590:
[----:B------:R1:W-:Y:S01]  /*1ad40*/  ATOM.E.ADD.F16x2.RN.STRONG.GPU P0, RZ, desc[UR8][R16.64+0x4], R9 ;  /* 0x8000040910ff79a2 */ /* 0x0003e2000c10e108 */
[----:B------:R-:W-:Y:S04]  /*1ad50*/  BSSY.RECONVERGENT B0, `(.L_x_2594) ;  /* 0x000000e000007945 */ /* 0x000fe80003800200 */
[----:B-1----:R-:W-:Y:S05]  /*1ad60*/  @P0 BRA `(.L_x_2595) ;  /* 0x0000000000300947 */ /* 0x002fea0003800000 */
[----:B------:R-:W1:Y:S02]  /*1ad70*/  QSPC.E.S P0, RZ, [R16+0x4] ;  /* 0x0000040010ff73aa */ /* 0x000e640000000500 */
[----:B-1----:R-:W-:Y:S05]  /*1ad80*/  @!P0 BRA `(.L_x_2596) ;  /* 0x00000000001c8947 */ /* 0x002fea0003800000 */
[----:B------:R-:W-:-:S04]  /*1ad90*/  MOV R2, R16 ;  /* 0x0000001000027202 */ /* 0x000fc80000000f00 */
[----:B------:R-:W-:-:S07]  /*1ada0*/  MOV R0, R2 ;  /* 0x0000000200007202 */ /* 0x000fce0000000f00 */
.L_x_2597:
[----:B------:R-:W0:Y:S02]  /*1adb0*/  LDS R2, [R0+0x4] ;  /* 0x0000040000027984 */ /* 0x000e240000000800 */
[----:B0-----:R-:W-:-:S05]  /*1adc0*/  HFMA2 R3, R2, 1, 1, R9 ;  /* 0x3c003c0002037831 */ /* 0x001fca0000000009 */
[----:B------:R-:W0:Y:S02]  /*1add0*/  ATOMS.CAST.SPIN P0, [R0+0x4], R2, R3 ;  /* 0x000004020000758d */ /* 0x000e240001800003 */
[----:B0-----:R-:W-:Y:S05]  /*1ade0*/  @!P0 BRA `(.L_x_2597) ;  /* 0xfffffffc00f08947 */ /* 0x001fea000383ffff */
[----:B------:R-:W-:Y:S05]  /*1adf0*/  BRA `(.L_x_2595) ;  /* 0x00000000000c7947 */ /* 0x000fea0003800000 */
.L_x_2596:
[----:B------:R-:W0:Y:S02]  /*1ae00*/  LD.E R0, desc[UR8][R16.64+0x4] ;  /* 0x0000040810007980 */ /* 0x000e24000c101900 */
[----:B0-----:R-:W-:-:S05]  /*1ae10*/  IADD3 R3, PT, PT, R9, R0, RZ ;  /* 0x0000000009037210 */ /* 0x001fca0007ffe0ff */
[----:B------:R1:W-:Y:S02]  /*1ae20*/  ST.E desc[UR8][R16.64+0x4], R3 ;  /* 0x0000040310007985 */ /* 0x0003e4000c101908 */
.L_x_2595:
[----:B------:R-:W-:Y:S05]  /*1ae30*/  BSYNC.RECONVERGENT B0 ;  /* 0x0000000000007941 */ /* 0x000fea0003800200 */
.L_x_2594:
        /* <DEDUP_REMOVED lines=11> */
.L_x_2601:
[----:B------:R-:W0:Y:S02]  /*1aef0*/  LDS R2, [R0] ;  /* 0x0000000000027984 */ /* 0x000e240000000800 */
[----:B0-----:R-:W-:-:S05]  /*1af00*/  HADD2 R3, R2, R11 ;  /* 0x0000000b02037230 */ /* 0x001fca0000000000 */
[----:B------:R-:W0:Y:S02]  /*1af10*/  ATOMS.CAST.SPIN P0, [R0], R2, R3 ;  /* 0x000000020000758d */ /* 0x000e240001800003 */
[----:B0-----:R-:W-:Y:S05]  /*1af20*/  @!P0 BRA `(.L_x_2601) ;  /* 0xfffffffc00f08947 */ /* 0x001fea000383ffff */
[----:B------:R-:W-:Y:S05]  /*1af30*/  BRA `(.L_x_2599) ;  /* 0x00000000000c7947 */ /* 0x000fea0003800000 */
.L_x_2600:
[----:B------:R-:W2:Y:S02]  /*1af40*/  LD.E R0, desc[UR8][R16.64] ;  /* 0x0000000810007980 */ /* 0x000ea4000c101900 */
[----:B--2---:R-:W-:-:S05]  /*1af50*/  IADD3 R3, PT, PT, R11, R0, RZ ;  /* 0x000000000b037210 */ /* 0x004fca0007ffe0ff */
[----:B------:R0:W-:Y:S02]  /*1af60*/  ST.E desc[UR8][R16.64], R3 ;  /* 0x0000000310007985 */ /* 0x0001e4000c101908 */
.L_x_2599:
[----:B------:R-:W-:Y:S05]  /*1af70*/  BSYNC.RECONVERGENT B0 ;  /* 0x0000000000007941 */ /* 0x000fea0003800200 */
.L_x_2598:
[----:B------:R1:W-:Y:S01]  /*1af80*/  ATOM.E.ADD.F16x2.RN.STRONG.GPU P0, RZ, desc[UR8][R16.64+0x4], R7 ;  /* 0x8000040710ff79a2 */ /* 0x0003e2000c10e108 */
[----:B------:R-:W-:Y:S04]  /*1af90*/  BSSY.RECONVERGENT B0, `(.L_x_2602) ;  /* 0x000000e000007945 */ /* 0x000fe80003800200 */
[----:B-1----:R-:W-:Y:S05]  /*1afa0*/  @P0 BRA `(.L_x_2603) ;  /* 0x0000000000300947 */ /* 0x002fea0003800000 */
[----:B------:R-:W1:Y:S02]  /*1afb0*/  QSPC.E.S P0, RZ, [R16+0x4] ;  /* 0x0000040010ff73aa */ /* 0x000e640000000500 */
[----:B-1----:R-:W-:Y:S05]  /*1afc0*/  @!P0 BRA `(.L_x_2604) ;  /* 0x00000000001c8947 */ /* 0x002fea0003800000 */
[----:B------:R-:W-:-:S04]  /*1afd0*/  MOV R2, R16 ;  /* 0x0000001000027202 */ /* 0x000fc80000000f00 */
[----:B------:R-:W-:-:S07]  /*1afe0*/  MOV R0, R2 ;  /* 0x0000000200007202 */ /* 0x000fce0000000f00 */
.L_x_2605:
[----:B------:R-:W0:Y:S02]  /*1aff0*/  LDS R2, [R0+0x4] ;  /* 0x0000040000027984 */ /* 0x000e240000000800 */
[----:B0-----:R-:W-:-:S05]  /*1b000*/  HFMA2 R3, R2, 1, 1, R7 ;  /* 0x3c003c0002037831 */ /* 0x001fca0000000007 */
[----:B------:R-:W0:Y:S02]  /*1b010*/  ATOMS.CAST.SPIN P0, [R0+0x4], R2, R3 ;  /* 0x000004020000758d */ /* 0x000e240001800003 */
[----:B0-----:R-:W-:Y:S05]  /*1b020*/  @!P0 BRA `(.L_x_2605) ;  /* 0xfffffffc00f08947 */ /* 0x001fea000383ffff */
[----:B------:R-:W-:Y:S05]  /*1b030*/  BRA `(.L_x_2603) ;  /* 0x00000000000c7947 */ /* 0x000fea0003800000 */
.L_x_2604:
[----:B------:R-:W0:Y:S02]  /*1b040*/  LD.E R0, desc[UR8][R16.64+0x4] ;  /* 0x0000040810007980 */ /* 0x000e24000c101900 */
[----:B0-----:R-:W-:-:S05]  /*1b050*/  IADD3 R3, PT, PT, R7, R0, RZ ;  /* 0x0000000007037210 */ /* 0x001fca0007ffe0ff */
[----:B------:R1:W-:Y:S02]  /*1b060*/  ST.E desc[UR8][R16.64+0x4], R3 ;  /* 0x0000040310007985 */ /* 0x0003e4000c101908 */
.L_x_2603:
[----:B------:R-:W-:Y:S05]  /*1b070*/  BSYNC.RECONVERGENT B0 ;  /* 0x0000000000007941 */ /* 0x000fea0003800200 */
.L_x_2602:
        /* <DEDUP_REMOVED lines=10> */
.L_x_2609:
[----:B------:R-:W0:Y:S02]  /*1b120*/  LDS R2, [R0] ;  /* 0x0000000000027984 */ /* 0x000e240000000800 */
[----:B0-----:R-:W-:-:S05]  /*1b130*/  HADD2 R3, R2, R7 ;  /* 0x0000000702037230 */ /* 0x001fca0000000000 */
[----:B------:R-:W0:Y:S02]  /*1b140*/  ATOMS.CAST.SPIN P0, [R0], R2, R3 ;  /* 0x000000020000758d */ /* 0x000e240001800003 */
[----:B0-----:R-:W-:Y:S05]  /*1b150*/  @!P0 BRA `(.L_x_2609) ;  /* 0xfffffffc00f08947 */ /* 0x001fea000383ffff */
[----:B------:R-:W-:Y:S05]  /*1b160*/  BRA `(.L_x_2607) ;  /* 0x00000000000c7947 */ /* 0x000fea0003800000 */
.L_x_2608:
[----:B------:R-:W2:Y:S02]  /*1b170*/  LD.E R0, desc[UR8][R16.64] ;  /* 0x0000000810007980 */ /* 0x000ea4000c101900 */
[----:B--2---:R-:W-:-:S05]  /*1b180*/  IADD3 R3, PT, PT, R7, R0, RZ ;  /* 0x0000000007037210 */ /* 0x004fca0007ffe0ff */
[----:B------:R0:W-:Y:S02]  /*1b190*/  ST.E desc[UR8][R16.64], R3 ;  /* 0x0000000310007985 */ /* 0x0001e4000c101908 */
.L_x_2607:
[----:B------:R-:W-:Y:S05]  /*1b1a0*/  BSYNC.RECONVERGENT B0 ;  /* 0x0000000000007941 */ /* 0x000fea0003800200 */
.L_x_2606:
[----:B------:R1:W-:Y:S02]  /*1b1b0*/  ATOM.E.ADD.F16x2.RN.STRONG.GPU P0, RZ, desc[UR8][R16.64+0x4], R5 ;  /* 0x8000040510ff79a2 */ /* 0x0003e4000c10e108 */
[----:B-1----:R-:W-:Y:S05]  /*1b1c0*/  @P0 EXIT ;  /* 0x000000000000094d */ /* 0x002fea0003800000 */
[----:B------:R-:W1:Y:S02]  /*1b1d0*/  QSPC.E.S P0, RZ, [R16+0x4] ;  /* 0x0000040010ff73aa */ /* 0x000e640000000500 */
[----:B-1----:R-:W-:Y:S05]  /*1b1e0*/  @!P0 BRA `(.L_x_2610) ;  /* 0x00000000001c8947 */ /* 0x002fea0003800000 */
[----:B------:R-:W-:-:S04]  /*1b1f0*/  MOV R2, R16 ;  /* 0x0000001000027202 */ /* 0x000fc80000000f00 */
[----:B------:R-:W-:-:S07]  /*1b200*/  MOV R0, R2 ;  /* 0x0000000200007202 */ /* 0x000fce0000000f00 */
.L_x_2611:
[----:B------:R-:W0:Y:S02]  /*1b210*/  LDS R2, [R0+0x4] ;  /* 0x0000040000027984 */ /* 0x000e240000000800 */
[----:B0-----:R-:W-:-:S05]  /*1b220*/  HFMA2 R3, R2, 1, 1, R5 ;  /* 0x3c003c0002037831 */ /* 0x001fca0000000005 */
[----:B------:R-:W0:Y:S02]  /*1b230*/  ATOMS.CAST.SPIN P0, [R0+0x4], R2, R3 ;  /* 0x000004020000758d */ /* 0x000e240001800003 */
[----:B0-----:R-:W-:Y:S05]  /*1b240*/  @!P0 BRA `(.L_x_2611) ;  /* 0xfffffffc00f08947 */ /* 0x001fea000383ffff */
[----:B------:R-:W-:Y:S05]  /*1b250*/  EXIT ;  /* 0x000000000000794d */ /* 0x000fea0003800000 */
.L_x_2610:
[----:B------:R-:W0:Y:S02]  /*1b260*/  LD.E R0, desc[UR8][R16.64+0x4] ;  /* 0x0000040810007980 */ /* 0x000e24000c101900 */
[----:B0-----:R-:W-:-:S05]  /*1b270*/  IADD3 R3, PT, PT, R5, R0, RZ ;  /* 0x0000000005037210 */ /* 0x001fca0007ffe0ff */
[----:B------:R-:W-:Y:S01]  /*1b280*/  ST.E desc[UR8][R16.64+0x4], R3 ;  /* 0x0000040310007985 */ /* 0x000fe2000c101908 */
[----:B------:R-:W-:Y:S05]  /*1b290*/  EXIT ;  /* 0x000000000000794d */ /* 0x000fea0003800000 */
.L_x_2612:
        /* <DEDUP_REMOVED lines=14> */
.L_x_3337:


//--------------------- .text._Z23gemm_half_q_half_kernelILi5ELb0ELb1EEvPK6__halfPKjS4_S2_PS0_iiiiPKtS7_iiiiiibS2_i --------------------------
	.section	.text._Z23gemm_half_q_half_kernelILi5ELb0ELb1EEvPK6__halfPKjS4_S2_PS0_iiiiPKtS7_iiiiiibS2_i,"ax",@progbits
	.align	128
        .global         _Z23gemm_half_q_half_kernelILi5ELb0ELb1EEvPK6__halfPKjS4_S2_PS0_iiiiPKtS7_iiiiiibS2_i
        .type           _Z23gemm_half_q_half_kernelILi5ELb0ELb1EEvPK6__halfPKjS4_S2_PS0_iiiiPKtS7_iiiiiibS2_i,@function
        .size           _Z23gemm_half_q_half_kernelILi5ELb0ELb1EEvPK6__halfPKjS4_S2_PS0_iiiiPKtS7_iiiiiibS2_i,(.L_x_3338 - _Z23gemm_half_q_half_kernelILi5ELb0ELb1EEvPK6__halfPKjS4_S2_PS0_iiiiPKtS7_iiiiiibS2_i)
        .other          _Z23gemm_half_q_half_kernelILi5ELb0ELb1EEvPK6__halfPKjS4_S2_PS0_iiiiPKtS7_iiiiiibS2_i,@"STO_CUDA_ENTRY STV_DEFAULT"
_Z23gemm_half_q_half_kernelILi5ELb0ELb1EEvPK6__halfPKjS4_S2_PS0_iiiiPKtS7_iiiiiibS2_i:
.text._Z23gemm_half_q_half_kernelILi5ELb0ELb1EEvPK6__halfPKjS4_S2_PS0_iiiiPKtS7_iiiiiibS2_i:
        /* <DEDUP_REMOVED lines=32> */
[----:B------:R-:W-:Y:S02]  /*0200*/  LEA.HI.X R9, R9, UR5, R12, 0x1, P1 ;  /* 0x0000000509097c11 */ /* 0x000fe400088f0c0c */
[----:B------:R-:W-:Y:S02]  /*0210*/  IADD3 R11, P1, PT, R0, R10, RZ ;  /* 0x0000000a000b7210 */ /* 0x000fe40007f3e0ff */
[----:B------:R-:W-:Y:S02]  /*0220*/  LEA.HI.X.SX32 R7, R4, RZ, 0x1, P2 ;  /* 0x000000ff04077211 */ /* 0x000fe400010f0eff */
[----:B------:R-:W-:Y:S01]  /*0230*/  LEA R6, P2, R16, UR4, 0x1 ;  /* 0x0000000410067c11 */ /* 0x000fe2000f8408ff */
[----:B------:R-:W2:Y:S01]  /*0240*/  LDG.E.U16.CONSTANT R9, desc[UR8][R8.64] ;  /* 0x0000000808097981 */ /* 0x000ea2000c1e9500 */
[----:B------:R-:W-:Y:S02]  /*0250*/  IADD3 R15, PT, PT, R2, R5, RZ ;  /* 0x00000005020f7210 */ /* 0x000fe40007ffe0ff */
[----:B------:R-:W-:-:S02]  /*0260*/  LEA.HI.X.SX32 R14, R10, RZ, 0x1, P1 ;  /* 0x000000ff0a0e7211 */ /* 0x000fc400008f0eff */
[----:B------:R-:W-:Y:S02]  /*0270*/  IADD3 R4, P3, PT, R0, R2, RZ ;  /* 0x0000000200047210 */ /* 0x000fe40007f7e0ff */
[C---:B------:R-:W-:Y:S02]  /*0280*/  LEA R10, P1, R11.reuse, UR4, 0x1 ;  /* 0x000000040b0a7c11 */ /* 0x040fe4000f8208ff */
[----:B------:R-:W-:Y:S02]  /*0290*/  LEA.HI.X R7, R16, UR5, R7, 0x1, P2 ;  /* 0x0000000510077c11 */ /* 0x000fe400090f0c07 */
[----:B------:R-:W-:Y:S02]  /*02a0*/  IADD3 R0, P2, PT, R0, R15, RZ ;  /* 0x0000000f00007210 */ /* 0x000fe40007f5e0ff */
[----:B------:R-:W-:Y:S02]  /*02b0*/  LEA.HI.X.SX32 R13, R2, RZ, 0x1, P3 ;  /* 0x000000ff020d7211 */ /* 0x000fe400018f0eff */
[----:B------:R-:W-:Y:S01]  /*02c0*/  LEA.HI.X R11, R11, UR5, R14, 0x1, P1 ;  /* 0x000000050b0b7c11 */ /* 0x000fe200088f0c0e */
[----:B------:R-:W3:Y:S01]  /*02d0*/  LDG.E.U16.CONSTANT R7, desc[UR8][R6.64] ;  /* 0x0000000806077981 */ /* 0x000ee2000c1e9500 */
[----:B------:R-:W-:-:S02]  /*02e0*/  LEA R12, P3, R4, UR4, 0x1 ;  /* 0x00000004040c7c11 */ /* 0x000fc4000f8608ff */
[----:B------:R-:W-:Y:S02]  /*02f0*/  LEA.HI.X.SX32 R15, R15, RZ, 0x1, P2 ;  /* 0x000000ff0f0f7211 */ /* 0x000fe400010f0eff */
[----:B------:R-:W-:Y:S01]  /*0300*/  LEA R14, P1, R0, UR4, 0x1 ;  /* 0x00000004000e7c11 */ /* 0x000fe2000f8208ff */
[----:B------:R-:W4:Y:S01]  /*0310*/  LDG.E.U16.CONSTANT R11, desc[UR8][R10.64] ;  /* 0x000000080a0b7981 */ /* 0x000f22000c1e9500 */
        /* <DEDUP_REMOVED lines=13> */
.L_x_2614:
[----:B------:R-:W-:Y:S05]  /*03f0*/  BSYNC.RECONVERGENT B0 ;  /* 0x0000000000007941 */ /* 0x000fea0003800200 */
.L_x_2613:
[----:B------:R-:W-:Y:S05]  /*0400*/  @P0 EXIT ;  /* 0x000000000000094d */ /* 0x000fea0003800000 */
[----:B------:R-:W1:Y:S01]  /*0410*/  LDC.64 R112, c[0x0][0x3b8] ;  /* 0x0000ee00ff707b82 */ /* 0x000e620000000a00 */
[----:B0-----:R-:W-:Y:S01]  /*0420*/  SHF.L.U32 R15, R3, 0x7, RZ ;  /* 0x00000007030f7819 */ /* 0x001fe200000006ff */
[----:B------:R-:W0:Y:S04]  /*0430*/  LDCU.U8 UR4, c[0x0][0x3e0] ;  /* 0x00007c00ff0477ac */ /* 0x000e280008000000 */
[----:B-1----:R-:W-:-:S05]  /*0440*/  IMAD.WIDE.U32 R14, R15, 0x2, R112 ;  /* 0x000000020f0e7825 */ /* 0x002fca00078e0070 */
[----:B------:R1:W5:Y:S01]  /*0450*/  LDG.E.U16.CONSTANT R103, desc[UR8][R14.64+0x2] ;  /* 0x000002080e677981 */ /* 0x000362000c1e9500 */
[----:B0-----:R-:W-:Y:S01]  /*0460*/  UPRMT UR4, UR4, 0x8880, URZ ;  /* 0x0000888004047896 */ /* 0x001fe200080000ff */
[----:B------:R-:W-:-:S05]  /*0470*/  ISETP.GE.AND P1, PT, R108, R5, PT ;  /* 0x000000056c00720c */ /* 0x000fca0003f26270 */
[----:B------:R-:W-:-:S04]  /*0480*/  ISETP.NE.AND P0, PT, RZ, UR4, PT ;  /* 0x00000004ff007c0c */ /* 0x000fc8000bf05270 */
[----:B------:R-:W-:-:S13]  /*0490*/  ISETP.NE.OR P0, PT, R3, RZ, !P0 ;  /* 0x000000ff0300720c */ /* 0x000fda0004705670 */
[----:B-1----:R-:W-:Y:S05]  /*04a0*/  @P0 BRA `(.L_x_2615) ;  /* 0x0000000000300947 */ /* 0x002fea0003800000 */
        /* <DEDUP_REMOVED lines=12> */
.L_x_2615:
        /* <DEDUP_REMOVED lines=10> */
.L_x_2617:
        /* <DEDUP_REMOVED lines=44> */
.L_x_2616:
        /* <DEDUP_REMOVED lines=12> */
.L_x_2618:
        /* <DEDUP_REMOVED lines=11> */
.L_x_2619:
[----:B------:R-:W2:Y:S01]  /*0a40*/  LDCU UR14, c[0x0][0x3d0] ;  /* 0x00007a00ff0e77ac */ /* 0x000ea20008000800 */
[----:B0-----:R-:W-:Y:S02]  /*0a50*/  MOV R7, RZ ;  /* 0x000000ff00077202 */ /* 0x001fe40000000f00 */
        /* <DEDUP_REMOVED lines=9> */
.L_x_2620:
        /* <DEDUP_REMOVED lines=11> */
.L_x_2621:
[----:B------:R-:W0:Y:S01]  /*0ba0*/  LDCU UR16, c[0x0][0x3d8] ;  /* 0x00007b00ff1077ac */ /* 0x000e220008000800 */
[----:B------:R-:W-:Y:S02]  /*0bb0*/  MOV R9, RZ ;  /* 0x000000ff00097202 */ /* 0x000fe40000000f00 */
[----:B0-----:R-:W-:-:S13]  /*0bc0*/  ISETP.GT.AND P0, PT, R108, UR16, PT ;  /* 0x000000106c007c0c */ /* 0x001fda000bf04270 */
        /* <DEDUP_REMOVED lines=8> */
.L_x_2622:
[----:B-1----:R-:W-:Y:S01]  /*0c50*/  VIMNMX R6, PT, PT, R108, UR6, PT ;  /* 0x000000066c067c48 */ /* 0x002fe2000bfe0100 */
        /* <DEDUP_REMOVED lines=24> */
[----:B------:R-:W-:Y:S02]  /*0de0*/  ISETP.GT.AND P0, PT, R5, R108, PT ;  /* 0x0000006c0500720c */ /* 0x000fe40003f04270 */
[C---:B------:R-:W-:Y:S02]  /*0df0*/  SHF.L.U32 R0, R2.reuse, 0x2, RZ ;  /* 0x0000000202007819 */ /* 0x040fe400000006ff */
[----:B------:R-:W-:Y:S02]  /*0e00*/  SHF.L.U64.HI R7, R2, 0x2, R7 ;  /* 0x0000000202077819 */ /* 0x000fe40000010207 */
[----:B-1----:R-:W-:-:S02]  /*0e10*/  IADD3 R40, P1, PT, R0, UR10, RZ ;  /* 0x0000000a00287c10 */ /* 0x002fc4000ff3e0ff */
[----:B------:R-:W-:Y:S02]  /*0e20*/  PRMT R5, RZ, 0x5410, RZ ;  /* 0x00005410ff057816 */ /* 0x000fe400000000ff */
[----:B------:R-:W-:Y:S02]  /*0e30*/  IADD3.X R43, PT, PT, R7, UR11, RZ, P1, !PT ;  /* 0x0000000b072b7c10 */ /* 0x000fe40008ffe4ff */
[----:B------:R-:W-:Y:S02]  /*0e40*/  PRMT R7, RZ, 0x5410, RZ ;  /* 0x00005410ff077816 */ /* 0x000fe400000000ff */
[----:B------:R-:W-:Y:S02]  /*0e50*/  PRMT R4, RZ, 0x5410, RZ ;  /* 0x00005410ff047816 */ /* 0x000fe400000000ff */
[----:B------:R-:W-:Y:S02]  /*0e60*/  IADD3 R103, PT, PT, R108, R103, RZ ;  /* 0x000000676c677210 */ /* 0x000fe40007ffe0ff */
[----:B------:R-:W-:-:S02]  /*0e70*/  MOV R80, R40 ;  /* 0x0000002800507202 */ /* 0x000fc40000000f00 */
        /* <DEDUP_REMOVED lines=8> */
.L_x_2624:
[----:B------:R-:W-:Y:S01]  /*0f00*/  MOV R28, R40 ;  /* 0x00000028001c7202 */ /* 0x000fe20000000f00 */
[----:B------:R-:W-:Y:S01]  /*0f10*/  LDS.64 R48, [UR4+0x8] ;  /* 0x00000804ff307984 */ /* 0x000fe20008000a00 */
[----:B------:R-:W-:-:S05]  /*0f20*/  MOV R29, R43 ;  /* 0x0000002b001d7202 */ /* 0x000fca0000000f00 */
[----:B------:R-:W2:Y:S01]  /*0f30*/  LDG.E.128.CONSTANT R16, desc[UR8][R28.64] ;  /* 0x000000081c107981 */ /* 0x000ea2000c1e9d00 */
[----:B------:R-:W-:-:S05]  /*0f40*/  MOV R101, UR12 ;  /* 0x0000000c00657c02 */ /* 0x000fca0008000f00 */
[----:B------:R-:W-:-:S05]  /*0f50*/  IMAD.WIDE R14, R101, 0x4, R28 ;  /* 0x00000004650e7825 */ /* 0x000fca00078e021c */
[----:B------:R0:W3:Y:S01]  /*0f60*/  LDG.E.128.CONSTANT R24, desc[UR8][R14.64] ;  /* 0x000000080e187981 */ /* 0x0000e2000c1e9d00 */
[----:B------:R-:W-:-:S13]  /*0f70*/  ISETP.NE.AND P0, PT, R108, R103, PT ;  /* 0x000000676c00720c */ /* 0x000fda0003f05270 */
[----:B------:R-:W-:Y:S01]  /*0f80*/  @!P0 LEA R46, R102, R1, 0x3 ;  /* 0x00000001662e8211 */ /* 0x000fe200078e18ff */
[----:B0-----:R-:W-:Y:S01]  /*0f90*/  IMAD.WIDE R14, R101, 0x4, R14 ;  /* 0x00000004650e7825 */ /* 0x001fe200078e020e */
[----:B------:R-:W4:Y:S04]  /*0fa0*/  @!P0 LDG.E.U16.CONSTANT R45, desc[UR8][R38.64] ;  /* 0x00000008262d8981 */ /* 0x000f28000c1e9500 */
[----:B------:R-:W5:Y:S04]  /*0fb0*/  @!P0 LDL.64 R46, [R46+0x8] ;  /* 0x000008002e2e8983 */ /* 0x000f680000100a00 */
[----:B------:R0:W4:Y:S01]  /*0fc0*/  LDG.E.128.CONSTANT R20, desc[UR8][R14.64] ;  /* 0x000000080e147981 */ /* 0x000122000c1e9d00 */
[----:B--2---:R-:W-:-:S02]  /*0fd0*/  LOP3.LUT R2, R16, 0xff, RZ, 0xc0, !PT ;  /* 0x000000ff10027812 */ /* 0x004fc400078ec0ff */
[----:B------:R-:W-:Y:S02]  /*0fe0*/  LOP3.LUT R3, R18, 0xff, RZ, 0xc0, !PT ;  /* 0x000000ff12037812 */ /* 0x000fe400078ec0ff */
[----:B------:R-:W-:Y:S02]  /*0ff0*/  IADD3 R2, PT, PT, R2, -0x80, RZ ;  /* 0xffffff8002027810 */ /* 0x000fe40007ffe0ff */
[----:B------:R-:W-:Y:S02]  /*1000*/  IADD3 R44, PT, PT, R3, -0x80, RZ ;  /* 0xffffff80032c7810 */ /* 0x000fe40007ffe0ff */
[----:B------:R1:W2:Y:S01]  /*1010*/  I2F.F16 R51, R2 ;  /* 0x0000000200337306 */ /* 0x0002a20000200c00 */
[----:B------:R-:W-:Y:S02]  /*1020*/  SHF.R.U32.HI R3, RZ, 0x8, R16 ;  /* 0x00000008ff037819 */ /* 0x000fe40000011610 */
[----:B------:R-:W-:Y:S02]  /*1030*/  LEA.HI R68, R16, 0xffffff80, RZ, 0x8 ;  /* 0xffffff8010447811 */ /* 0x000fe400078f40ff */
[----:B------:R-:W-:-:S02]  /*1040*/  LOP3.LUT R3, R3, 0xff, RZ, 0xc0, !PT ;  /* 0x000000ff03037812 */ /* 0x000fc400078ec0ff */
[----:B------:R-:W-:Y:S01]  /*1050*/  SHF.R.U32.HI R16, RZ, 0x10, R16 ;  /* 0x00000010ff107819 */ /* 0x000fe20000011610 */
[----:B------:R-:W-:Y:S01]  /*1060*/  I2F.F16 R44, R44 ;  /* 0x0000002c002c7306 */ /* 0x000fe20000200c00 */
[----:B-1----:R-:W-:Y:S02]  /*1070*/  SHF.R.U32.HI R2, RZ, 0x8, R17 ;  /* 0x00000008ff027819 */ /* 0x002fe40000011611 */
[----:B------:R-:W-:Y:S02]  /*1080*/  IADD3 R3, PT, PT, R3, -0x80, RZ ;  /* 0xffffff8003037810 */ /* 0x000fe40007ffe0ff */
[----:B------:R-:W-:Y:S02]  /*1090*/  LOP3.LUT R2, R2, 0xff, RZ, 0xc0, !PT ;  /* 0x000000ff02027812 */ /* 0x000fe400078ec0ff */
[----:B------:R-:W-:Y:S01]  /*10a0*/  LEA.HI R65, R17, 0xffffff80, RZ, 0x8 ;  /* 0xffffff8011417811 */ /* 0x000fe200078f40ff */
[----:B------:R1:W-:Y:S01]  /*10b0*/  I2F.F16 R54, R3 ;  /* 0x0000000300367306 */ /* 0x0003e20000200c00 */
[----:B------:R-:W-:-:S02]  /*10c0*/  IADD3 R53, PT, PT, R2, -0x80, RZ ;  /* 0xffffff8002357810 */ /* 0x000fc40007ffe0ff */
[----:B------:R-:W-:Y:S02]  /*10d0*/  SHF.R.U32.HI R2, RZ, 0x8, R18 ;  /* 0x00000008ff027819 */ /* 0x000fe40000011612 */
[----:B------:R-:W-:Y:S02]  /*10e0*/  LOP3.LUT R0, R17, 0xff, RZ, 0xc0, !PT ;  /* 0x000000ff11007812 */ /* 0x000fe400078ec0ff */
[----:B------:R-:W-:Y:S01]  /*10f0*/  LOP3.LUT R16, R16, 0xff, RZ, 0xc0, !PT ;  /* 0x000000ff10107812 */ /* 0x000fe200078ec0ff */
[----:B------:R-:W-:Y:S01]  /*1100*/  I2F.F16 R68, R68 ;  /* 0x0000004400447306 */ /* 0x000fe20000200c00 */
[----:B------:R-:W-:Y:S02]  /*1110*/  SHF.R.U32.HI R17, RZ, 0x10, R17 ;  /* 0x00000010ff117819 */ /* 0x000fe40000011611 */
[----:B------:R-:W-:Y:S02]  /*1120*/  LOP3.LUT R30, R2, 0xff, RZ, 0xc0, !PT ;  /* 0x000000ff021e7812 */ /* 0x000fe400078ec0ff */
[----:B-1----:R-:W1:Y:S01]  /*1130*/  LDS.64 R2, [UR4] ;  /* 0x00000004ff027984 */ /* 0x002e620008000a00 */
[----:B------:R-:W-:-:S02]  /*1140*/  IADD3 R16, PT, PT, R16, -0x80, RZ ;  /* 0xffffff8010107810 */ /* 0x000fc40007ffe0ff */
[----:B------:R-:W-:Y:S01]  /*1150*/  LOP3.LUT R17, R17, 0xff, RZ, 0xc0, !PT ;  /* 0x000000ff11117812 */ /* 0x000fe200078ec0ff */
[----:B------:R-:W-:Y:S01]  /*1160*/  I2F.F16 R65, R65 ;  /* 0x0000004100417306 */ /* 0x000fe20000200c00 */
[----:B------:R-:W-:Y:S02]  /*1170*/  IADD3 R50, PT, PT, R0, -0x80, RZ ;  /* 0xffffff8000327810 */ /* 0x000fe40007ffe0ff */
[----:B------:R-:W-:Y:S02]  /*1180*/  IADD3 R62, PT, PT, R17, -0x80, RZ ;  /* 0xffffff80113e7810 */ /* 0x000fe40007ffe0ff */
[----:B------:R-:W-:Y:S02]  /*1190*/  LOP3.LUT R0, R19, 0xff, RZ, 0xc0, !PT ;  /* 0x000000ff13007812 */ /* 0x000fe400078ec0ff */
[----:B------:R-:W-:Y:S01]  /*11a0*/  LEA.HI R66, R18, 0xffffff80, RZ, 0x8 ;  /* 0xffffff8012427811 */ /* 0x000fe200078f40ff */
[----:B------:R0:W-:Y:S01]  /*11b0*/  I2F.F16 R56, R16 ;  /* 0x0000001000387306 */ /* 0x0001e20000200c00 */
[----:B------:R-:W-:-:S02]  /*11c0*/  IADD3 R30, PT, PT, R30, -0x80, RZ ;  /* 0xffffff801e1e7810 */ /* 0x000fc40007ffe0ff */
[----:B------:R-:W-:Y:S02]  /*11d0*/  IADD3 R0, PT, PT, R0, -0x80, RZ ;  /* 0xffffff8000007810 */ /* 0x000fe40007ffe0ff */
[----:B------:R-:W-:Y:S02]  /*11e0*/  SHF.R.U32.HI R18, RZ, 0x10, R18 ;  /* 0x00000010ff127819 */ /* 0x000fe40000011612 */
[----:B------:R-:W-:Y:S01]  /*11f0*/  LEA.HI R67, R19, 0xffffff80, RZ, 0x8 ;  /* 0xffffff8013437811 */ /* 0x000fe200078f40ff */
[----:B------:R-:W-:Y:S01]  /*1200*/  I2F.F16 R50, R50 ;  /* 0x0000003200327306 */ /* 0x000fe20000200c00 */
[----:B0-----:R-:W-:Y:S01]  /*1210*/  IMAD.WIDE R16, R101, 0x4, R14 ;  /* 0x0000000465107825 */ /* 0x001fe200078e020e */
[----:B---3--:R-:W-:Y:S02]  /*1220*/  LOP3.LUT R52, R27, 0xff, RZ, 0xc0, !PT ;  /* 0x000000ff1b347812 */ /* 0x008fe400078ec0ff */
[----:B------:R-:W-:Y:S02]  /*1230*/  LEA.HI R78, R24, 0xffffff80, RZ, 0x8 ;  /* 0xffffff80184e7811 */ /* 0x000fe400078f40ff */
[----:B------:R-:W-:Y:S01]  /*1240*/  LEA.HI R79, R25, 0xffffff80, RZ, 0x8 ;  /* 0xffffff80194f7811 */ /* 0x000fe200078f40ff */
[----:B------:R-:W-:Y:S01]  /*1250*/  IMAD.WIDE R36, R101, 0x4, R16 ;  /* 0x0000000465247825 */ /* 0x000fe200078e0210 */
[----:B------:R-:W-:Y:S01]  /*1260*/  SHF.R.U32.HI R15, RZ, 0x10, R19 ;  /* 0x00000010ff0f7819 */ /* 0x000fe20000011613 */
[----:B------:R0:W-:Y:S01]  /*1270*/  I2F.F16 R58, R30 ;  /* 0x0000001e003a7306 */ /* 0x0001e20000200c00 */
[----:B------:R-:W-:-:S02]  /*1280*/  SHF.R.U32.HI R61, RZ, 0x8, R27 ;  /* 0x00000008ff3d7819 */ /* 0x000fc4000001161b */
[----:B------:R-:W-:Y:S01]  /*1290*/  LEA.HI R85, R27, 0xffffff80, RZ, 0x8 ;  /* 0xffffff801b557811 */ /* 0x000fe200078f40ff */
[----:B------:R-:W-:Y:S01]  /*12a0*/  IMAD.WIDE R34, R101, 0x4, R36 ;  /* 0x0000000465227825 */ /* 0x000fe200078e0224 */
[----:B------:R-:W-:Y:S02]  /*12b0*/  LOP3.LUT R15, R15, 0xff, RZ, 0xc0, !PT ;  /* 0x000000ff0f0f7812 */ /* 0x000fe400078ec0ff */
[----:B------:R-:W-:Y:S01]  /*12c0*/  SHF.R.U32.HI R14, RZ, 0x8, R19 ;  /* 0x00000008ff0e7819 */ /* 0x000fe20000011613 */
[----:B------:R-:W3:Y:S01]  /*12d0*/  I2F.F16 R0, R0 ;  /* 0x0000000000007306 */ /* 0x000ee20000200c00 */
[----:B------:R-:W-:Y:S01]  /*12e0*/  LEA.HI R81, R26, 0xffffff80, RZ, 0x8 ;  /* 0xffffff801a517811 */ /* 0x000fe200078f40ff */
[----:B------:R-:W-:Y:S01]  /*12f0*/  IMAD.WIDE R32, R101, 0x4, R34 ;  /* 0x0000000465207825 */ /* 0x000fe200078e0222 */
[----:B------:R-:W-:Y:S02]  /*1300*/  IADD3 R64, PT, PT, R15, -0x80, RZ ;  /* 0xffffff800f407810 */ /* 0x000fe40007ffe0ff */
[----:B------:R-:W-:-:S02]  /*1310*/  LOP3.LUT R15, R24, 0xff, RZ, 0xc0, !PT ;  /* 0x000000ff180f7812 */ /* 0x000fc400078ec0ff */
[----:B------:R-:W-:Y:S01]  /*1320*/  LOP3.LUT R14, R14, 0xff, RZ, 0xc0, !PT ;  /* 0x000000ff0e0e7812 */ /* 0x000fe200078ec0ff */
[----:B0-----:R-:W-:Y:S01]  /*1330*/  IMAD.WIDE R30, R101, 0x4, R32 ;  /* 0x00000004651e7825 */ /* 0x001fe200078e0220 */
[----:B------:R-:W-:Y:S01]  /*1340*/  IADD3 R69, PT, PT, R15, -0x80, RZ ;  /* 0xffffff800f457810 */ /* 0x000fe20007ffe0ff */
[----:B------:R-:W-:Y:S01]  /*1350*/  I2F.F16 R53, R53 ;  /* 0x0000003500357306 */ /* 0x000fe20000200c00 */
[----:B------:R-:W-:Y:S02]  /*1360*/  LOP3.LUT R15, R25, 0xff, RZ, 0xc0, !PT ;  /* 0x000000ff190f7812 */ /* 0x000fe400078ec0ff */
[----:B------:R-:W-:Y:S01]  /*1370*/  IADD3 R19, PT, PT, R14, -0x80, RZ ;  /* 0xffffff800e137810 */ /* 0x000fe20007ffe0ff */
[----:B------:R-:W-:Y:S01]  /*1380*/  IMAD.WIDE R42, R101, 0x4, R30 ;  /* 0x00000004652a7825 */ /* 0x000fe200078e021e */
[----:B------:R-:W-:Y:S02]  /*1390*/  LOP3.LUT R18, R18, 0xff, RZ, 0xc0, !PT ;  /* 0x000000ff12127812 */ /* 0x000fe400078ec0ff */
[----:B------:R-:W-:Y:S01]  /*13a0*/  IADD3 R70, PT, PT, R15, -0x80, RZ ;  /* 0xffffff800f467810 */ /* 0x000fe20007ffe0ff */
[--C-:B-1----:R-:W-:Y:S01]  /*13b0*/  HADD2.F32 R15, -RZ, R2.reuse.H0_H0 ;  /* 0x20000002ff0f7230 */ /* 0x102fe20000004100 */
[----:B------:R-:W0:Y:S01]  /*13c0*/  I2F.F16 R60, R19 ;  /* 0x00000013003c7306 */ /* 0x000e220000200c00 */
[----:B------:R-:W-:Y:S01]  /*13d0*/  HADD2.F32 R75, -RZ, R2.H1_H1 ;  /* 0x30000002ff4b7230 */ /* 0x000fe20000004100 */
[----:B------:R-:W-:-:S02]  /*13e0*/  LOP3.LUT R2, R26, 0xff, RZ, 0xc0, !PT ;  /* 0x000000ff1a027812 */ /* 0x000fc400078ec0ff */
[----:B------:R-:W-:Y:S01]  /*13f0*/  @!P0 IADD3 R14, PT, PT, R102, 0x1, RZ ;  /* 0x00000001660e8810 */ /* 0x000fe20007ffe0ff */
[--C-:B------:R-:W-:Y:S01]  /*1400*/  HADD2.F32 R57, -RZ, R3.reuse.H0_H0 ;  /* 0x20000003ff397230 */ /* 0x100fe20000004100 */
[----:B------:R-:W-:Y:S02]  /*1410*/  IADD3 R18, PT, PT, R18, -0x80, RZ ;  /* 0xffffff8012127810 */ /* 0x000fe40007ffe0ff */
[----:B------:R-:W-:Y:S01]  /*1420*/  MOV R40, R42 ;  /* 0x0000002a00287202 */ /* 0x000fe20000000f00 */
[----:B------:R-:W-:Y:S01]  /*1430*/  HADD2.F32 R42, -RZ, R3.H1_H1 ;  /* 0x30000003ff2a7230 */ /* 0x000fe20000004100 */
[----:B------:R-:W-:Y:S01]  /*1440*/  IADD3 R71, PT, PT, R2, -0x80, RZ ;  /* 0xffffff8002477810 */ /* 0x000fe20007ffe0ff */
[----:B------:R-:W1:Y:S01]  /*1450*/  I2F.F16 R62, R62 ;  /* 0x0000003e003e7306 */ /* 0x000e620000200c00 */
[----:B------:R-:W-:Y:S02]  /*1460*/  SHF.R.U32.HI R3, RZ, 0x8, R25 ;  /* 0x00000008ff037819 */ /* 0x000fe40000011619 */
[----:B------:R-:W-:-:S02]  /*1470*/  @!P0 MOV R102, R14 ;  /* 0x0000000e00668202 */ /* 0x000fc40000000f00 */
[----:B------:R-:W-:Y:S02]  /*1480*/  SHF.R.U32.HI R2, RZ, 0x8, R24 ;  /* 0x00000008ff027819 */ /* 0x000fe40000011618 */
[----:B------:R-:W-:Y:S01]  /*1490*/  SHF.R.U32.HI R14, RZ, 0x8, R26 ;  /* 0x00000008ff0e7819 */ /* 0x000fe2000001161a */
[----:B------:R5:W4:Y:S01]  /*14a0*/  I2F.F16 R63, R18 ;  /* 0x00000012003f7306 */ /* 0x000b220000200c00 */
[----:B------:R-:W-:Y:S02]  /*14b0*/  IADD3 R72, PT, PT, R52, -0x80, RZ ;  /* 0xffffff8034487810 */ /* 0x000fe40007ffe0ff */
[----:B------:R-:W-:Y:S01]  /*14c0*/  LOP3.LUT R55, R3, 0xff, RZ, 0xc0, !PT ;  /* 0x000000ff03377812 */ /* 0x000fe200078ec0ff */
[----:B--2---:R-:W-:Y:S01]  /*14d0*/  HADD2.F32 R3, -RZ, R51.H0_H0 ;  /* 0x20000033ff037230 */ /* 0x004fe20000004100 */
[----:B------:R-:W-:-:S03]  /*14e0*/  LOP3.LUT R52, R2, 0xff, RZ, 0xc0, !PT ;  /* 0x000000ff02347812 */ /* 0x000fc600078ec0ff */
[----:B------:R-:W2:Y:S01]  /*14f0*/  I2F.F16 R64, R64 ;  /* 0x0000004000407306 */ /* 0x000ea20000200c00 */
[----:B------:R-:W-:Y:S01]  /*1500*/  LOP3.LUT R59, R14, 0xff, RZ, 0xc0, !PT ;  /* 0x000000ff0e3b7812 */ /* 0x000fe200078ec0ff */
[----:B---3--:R-:W-:Y:S01]  /*1510*/  HADD2.F32 R2, -RZ, R0.H0_H0 ;  /* 0x20000000ff027230 */ /* 0x008fe20000004100 */
[----:B-----5:R-:W3:Y:S01]  /*1520*/  LDG.E.128.CONSTANT R16, desc[UR8][R16.64] ;  /* 0x0000000810107981 */ /* 0x020ee2000c1e9d00 */
[----:B------:R-:W-:Y:S02]  /*1530*/  HADD2.F32 R14, -RZ, R50.H0_H0 ;  /* 0x20000032ff0e7230 */ /* 0x000fe40000004100 */
[----:B------:R-:W-:Y:S01]  /*1540*/  HADD2.F32 R0, -RZ, R44.H0_H0 ;  /* 0x2000002cff007230 */ /* 0x000fe20000004100 */
[----:B------:R-:W-:Y:S01]  /*1550*/  IADD3 R74, PT, PT, R55, -0x80, RZ ;  /* 0xffffff80374a7810 */ /* 0x000fe20007ffe0ff */
[----:B------:R-:W-:Y:S02]  /*1560*/  HADD2.F32 R54, -RZ, R54.H0_H0 ;  /* 0x20000036ff367230 */ /* 0x000fe40000004100 */
[----:B------:R-:W-:Y:S01]  /*1570*/  FFMA.FTZ R51, R3, R15, RZ ;  /* 0x0000000f03337223 */ /* 0x000fe200000100ff */
[----:B0-----:R-:W-:Y:S01]  /*1580*/  HADD2.F32 R55, -RZ, R60.H0_H0 ;  /* 0x2000003cff377230 */ /* 0x001fe20000004100 */
[----:B------:R-:W-:Y:S01]  /*1590*/  IADD3 R73, PT, PT, R52, -0x80, RZ ;  /* 0xffffff8034497810 */ /* 0x000fe20007ffe0ff */
[----:B------:R-:W-:-:S02]  /*15a0*/  HADD2.F32 R53, -RZ, R53.H0_H0 ;  /* 0x20000035ff357230 */ /* 0x000fc40000004100 */
[C---:B------:R-:W-:Y:S01]  /*15b0*/  FFMA.FTZ R50, R15.reuse, R14, RZ ;  /* 0x0000000e0f327223 */ /* 0x040fe200000100ff */
[C---:B------:R-:W-:Y:S01]  /*15c0*/  FFMA.FTZ R77, R15.reuse, R0, RZ ;  /* 0x000000000f4d7223 */ /* 0x040fe200000100ff */
[----:B------:R-:W-:Y:S01]  /*15d0*/  FFMA.FTZ R60, R15, R2, RZ ;  /* 0x000000020f3c7223 */ /* 0x000fe200000100ff */
[----:B------:R-:W-:Y:S02]  /*15e0*/  HADD2.F32 R52, -RZ, R58.H0_H0 ;  /* 0x2000003aff347230 */ /* 0x000fe40000004100 */
[----:B------:R-:W-:Y:S01]  /*15f0*/  FFMA.FTZ R44, R54, R75, R51 ;  /* 0x0000004b362c7223 */ /* 0x000fe20000010033 */
[----:B------:R-:W-:Y:S01]  /*1600*/  HADD2.F32 R15, -RZ, R56.H0_H0 ;  /* 0x20000038ff0f7230 */ /* 0x000fe20000004100 */
[----:B------:R-:W-:Y:S01]  /*1610*/  SHF.R.U32.HI R24, RZ, 0x10, R24 ;  /* 0x00000010ff187819 */ /* 0x000fe20000011618 */
[----:B------:R-:W0:Y:S01]  /*1620*/  I2F.F16 R67, R67 ;  /* 0x0000004300437306 */ /* 0x000e220000200c00 */
[----:B------:R-:W-:Y:S01]  /*1630*/  SHF.R.U32.HI R25, RZ, 0x10, R25 ;  /* 0x00000010ff197819 */ /* 0x000fe20000011619 */
[----:B-1----:R-:W-:-:S02]  /*1640*/  HADD2.F32 R62, -RZ, R62.H0_H0 ;  /* 0x2000003eff3e7230 */ /* 0x002fc40000004100 */
[C---:B------:R-:W-:Y:S01]  /*1650*/  FFMA.FTZ R50, R75.reuse, R53, R50 ;  /* 0x000000354b327223 */ /* 0x040fe20000010032 */
[----:B----4-:R-:W-:Y:S02]  /*1660*/  HADD2.F32 R63, -RZ, R63.H0_H0 ;  /* 0x2000003fff3f7230 */ /* 0x010fe40000004100 */
[C---:B------:R-:W-:Y:S01]  /*1670*/  FFMA.FTZ R58, R75.reuse, R52, R77 ;  /* 0x000000344b3a7223 */ /* 0x040fe2000001004d */
[----:B--2---:R-:W-:Y:S02]  /*1680*/  HADD2.F32 R64, -RZ, R64.H0_H0 ;  /* 0x20000040ff407230 */ /* 0x004fe40000004100 */
[----:B------:R-:W-:Y:S01]  /*1690*/  FFMA.FTZ R87, R75, R55, R60 ;  /* 0x000000374b577223 */ /* 0x000fe2000001003c */
[----:B------:R-:W-:Y:S02]  /*16a0*/  HADD2.F32 R68, -RZ, R68.H0_H0 ;  /* 0x20000044ff447230 */ /* 0x000fe40000004100 */
[----:B------:R-:W-:Y:S01]  /*16b0*/  FFMA.FTZ R51, R15, R57, R44 ;  /* 0x000000390f337223 */ /* 0x000fe2000001002c */
[----:B------:R-:W-:Y:S01]  /*16c0*/  LOP3.LUT R24, R24, 0xff, RZ, 0xc0, !PT ;  /* 0x000000ff18187812 */ /* 0x000fe200078ec0ff */
[----:B------:R-:W-:Y:S01]  /*16d0*/  I2F.F16 R66, R66 ;  /* 0x0000004200427306 */ /* 0x000fe20000200c00 */
[----:B------:R-:W-:Y:S01]  /*16e0*/  LOP3.LUT R25, R25, 0xff, RZ, 0xc0, !PT ;  /* 0x000000ff19197812 */ /* 0x000fe200078ec0ff */
[----:B------:R-:W-:Y:S01]  /*16f0*/  FFMA.FTZ R77, R57, R62, R50 ;  /* 0x0000003e394d7223 */ /* 0x000fe20000010032 */
[----:B------:R-:W-:-:S02]  /*1700*/  LOP3.LUT R61, R61, 0xff, RZ, 0xc0, !PT ;  /* 0x000000ff3d3d7812 */ /* 0x000fc400078ec0ff */
[----:B------:R-:W-:Y:S01]  /*1710*/  SHF.R.U32.HI R27, RZ, 0x10, R27 ;  /* 0x00000010ff1b7819 */ /* 0x000fe2000001161b */
[C---:B------:R-:W-:Y:S01]  /*1720*/  FFMA.FTZ R83, R57.reuse, R63, R58 ;  /* 0x0000003f39537223 */ /* 0x040fe2000001003a */
[----:B------:R-:W-:Y:S01]  /*1730*/  FFMA.FTZ R50, R57, R64, R87 ;  /* 0x0000004039327223 */ /* 0x000fe20000010057 */
[----:B------:R-:W-:Y:S01]  /*1740*/  FFMA.FTZ R56, R68, R42, R51 ;  /* 0x0000002a44387223 */ /* 0x000fe20000010033 */
[--C-:B------:R-:W-:Y:S01]  /*1750*/  HADD2.F32 R51, -RZ, R48.reuse.H0_H0 ;  /* 0x20000030ff337230 */ /* 0x100fe20000004100 */
[----:B------:R-:W-:Y:S01]  /*1760*/  IADD3 R61, PT, PT, R61, -0x80, RZ ;  /* 0xffffff803d3d7810 */ /* 0x000fe20007ffe0ff */
[----:B------:R-:W-:Y:S01]  /*1770*/  HADD2.F32 R57, -RZ, R48.H1_H1 ;  /* 0x30000030ff397230 */ /* 0x000fe20000004100 */
[----:B------:R-:W-:Y:S01]  /*1780*/  IADD3 R84, PT, PT, R24, -0x80, RZ ;  /* 0xffffff8018547810 */ /* 0x000fe20007ffe0ff */
[----:B------:R-:W-:Y:S01]  /*1790*/  HADD2.F32 R65, -RZ, R65.H0_H0 ;  /* 0x20000041ff417230 */ /* 0x000fe20000004100 */
[----:B------:R-:W-:Y:S01]  /*17a0*/  IADD3 R44, PT, PT, R25, -0x80, RZ ;  /* 0xffffff80192c7810 */ /* 0x000fe20007ffe0ff */
[----:B------:R-:W-:Y:S01]  /*17b0*/  I2F.F16 R78, R78 ;  /* 0x0000004e004e7306 */ /* 0x000fe20000200c00 */
[----:B------:R-:W-:Y:S01]  /*17c0*/  LOP3.LUT R48, R27, 0xff, RZ, 0xc0, !PT ;  /* 0x000000ff1b307812 */ /* 0x000fe200078ec0ff */
[----:B------:R-:W1:Y:S01]  /*17d0*/  LDS.64 R24, [UR4+0x80] ;  /* 0x00008004ff187984 */ /* 0x000e620008000a00 */
[----:B------:R-:W-:-:S02]  /*17e0*/  SHF.R.U32.HI R26, RZ, 0x10, R26 ;  /* 0x00000010ff1a7819 */ /* 0x000fc4000001161a */
[----:B------:R-:W-:-:S03]  /*17f0*/  IADD3 R48, PT, PT, R48, -0x80, RZ ;  /* 0xffffff8030307810 */ /* 0x000fc60007ffe0ff */
[----:B------:R-:W2:Y:S01]  /*1800*/  I2F.F16 R69, R69 ;  /* 0x0000004500457306 */ /* 0x000ea20000200c00 */
[----:B0-----:R-:W-:-:S07]  /*1810*/  HADD2.F32 R67, -RZ, R67.H0_H0 ;  /* 0x20000043ff437230 */ /* 0x001fce0000004100 */
[----:B------:R-:W0:Y:S01]  /*1820*/  I2F.F16 R72, R72 ;  /* 0x0000004800487306 */ /* 0x000e220000200c00 */
[----:B------:R-:W-:Y:S01]  /*1830*/  LOP3.LUT R26, R26, 0xff, RZ, 0xc0, !PT ;  /* 0x000000ff1a1a7812 */ /* 0x000fe200078ec0ff */
[----:B------:R-:W-:-:S06]  /*1840*/  FFMA.FTZ R58, R42, R65, R77 ;  /* 0x000000412a3a7223 */ /* 0x000fcc000001004d */
[----:B------:R-:W4:Y:S01]  /*1850*/  I2F.F16 R73, R73 ;  /* 0x0000004900497306 */ /* 0x000f220000200c00 */
[----:B------:R-:W-:Y:S01]  /*1860*/  IADD3 R59, PT, PT, R59, -0x80, RZ ;  /* 0xffffff803b3b7810 */ /* 0x000fe20007ffe0ff */
[----:B------:R-:W-:-:S06]  /*1870*/  FFMA.FTZ R77, R42, R67, R50 ;  /* 0x000000432a4d7223 */ /* 0x000fcc0000010032 */
[----:B------:R-:W5:Y:S01]  /*1880*/  I2F.F16 R61, R61 ;  /* 0x0000003d003d7306 */ /* 0x000f620000200c00 */
[----:B------:R-:W-:-:S07]  /*1890*/  IADD3 R50, PT, PT, R26, -0x80, RZ ;  /* 0xffffff801a327810 */ /* 0x000fce0007ffe0ff */
[----:B------:R-:W1:Y:S01]  /*18a0*/  I2F.F16 R84, R84 ;  /* 0x0000005400547306 */ /* 0x000e620000200c00 */
[----:B--2---:R-:W-:Y:S01]  /*18b0*/  HADD2.F32 R69, -RZ, R69.H0_H0 ;  /* 0x20000045ff457230 */ /* 0x004fe20000004100 */
[----:B------:R-:W2:Y:S06]  /*18c0*/  LDS.64 R26, [UR4+0x100] ;  /* 0x00010004ff1a7984 */ /* 0x000eac0008000a00 */
[----:B------:R-:W1:Y:S01]  /*18d0*/  I2F.F16 R48, R48 ;  /* 0x0000003000307306 */ /* 0x000e620000200c00 */
[----:B0-----:R-:W-:-:S07]  /*18e0*/  HADD2.F32 R72, -RZ, R72.H0_H0 ;  /* 0x20000048ff487230 */ /* 0x001fce0000004100 */
[----:B------:R-:W0:Y:S01]  /*18f0*/  I2F.F16 R70, R70 ;  /* 0x0000004600467306 */ /* 0x000e220000200c00 */
[----:B------:R-:W-:-:S07]  /*1900*/  HADD2.F32 R66, -RZ, R66.H0_H0 ;  /* 0x20000042ff427230 */ /* 0x000fce0000004100 */
[----:B------:R-:W0:Y:S01]  /*1910*/  I2F.F16 R71, R71 ;  /* 0x0000004700477306 */ /* 0x000e220000200c00 */
[----:B----4-:R-:W-:-:S07]  /*1920*/  HADD2.F32 R73, -RZ, R73.H0_H0 ;  /* 0x20000049ff497230 */ /* 0x010fce0000004100 */
[----:B------:R-:W4:Y:S01]  /*1930*/  I2F.F16 R85, R85 ;  /* 0x0000005500557306 */ /* 0x000f220000200c00 */
[----:B-----5:R-:W-:Y:S02]  /*1940*/  HADD2.F32 R76, -RZ, R61.H0_H0 ;  /* 0x2000003dff4c7230 */ /* 0x020fe40000004100 */
[----:B------:R-:W-:-:S05]  /*1950*/  FFMA.FTZ R56, R69, R51, R56 ;  /* 0x0000003345387223 */ /* 0x000fca0000010038 */
[----:B------:R-:W5:Y:S01]  /*1960*/  I2F.F16 R74, R74 ;  /* 0x0000004a004a7306 */ /* 0x000f620000200c00 */
[----:B------:R-:W-:-:S07]  /*1970*/  FFMA.FTZ R77, R51, R72, R77 ;  /* 0x00000048334d7223 */ /* 0x000fce000001004d */
[----:B------:R1:W2:Y:S01]  /*1980*/  I2F.F16 R75, R59 ;  /* 0x0000003b004b7306 */ /* 0x0002a20000200c00 */
[----:B------:R-:W-:Y:S01]  /*1990*/  FFMA.FTZ R60, R42, R66, R83 ;  /* 0x000000422a3c7223 */ /* 0x000fe20000010053 */
[----:B------:R-:W-:-:S06]  /*19a0*/  HADD2.F32 R42, -RZ, R49.H1_H1 ;  /* 0x30000031ff2a7230 */ /* 0x000fcc0000004100 */
[----:B------:R-:W2:Y:S01]  /*19b0*/  I2F.F16 R50, R50 ;  /* 0x0000003200327306 */ /* 0x000ea20000200c00 */
[----:B-1----:R-:W-:Y:S02]  /*19c0*/  HADD2.F32 R59, -RZ, R49.H0_H0 ;  /* 0x20000031ff3b7230 */ /* 0x002fe40000004100 */
[----:B------:R-:W-:Y:S01]  /*19d0*/  FFMA.FTZ R49, R73, R57, R56 ;  /* 0x0000003949317223 */ /* 0x000fe20000010038 */
[----:B------:R-:W-:-:S04]  /*19e0*/  HADD2.F32 R84, -RZ, R84.H0_H0 ;  /* 0x20000054ff547230 */ /* 0x000fc80000004100 */
[----:B------:R-:W1:Y:S01]  /*19f0*/  I2F.F16 R44, R44 ;  /* 0x0000002c002c7306 */ /* 0x000e620000200c00 */
[----:B------:R-:W-:Y:S02]  /*1a00*/  HADD2.F32 R82, -RZ, R48.H0_H0 ;  /* 0x20000030ff527230 */ /* 0x000fe40000004100 */
[----:B------:R-:W-:Y:S01]  /*1a10*/  FFMA.FTZ R77, R57, R76, R77 ;  /* 0x0000004c394d7223 */ /* 0x000fe2000001004d */
[----:B0-----:R-:W-:Y:S02]  /*1a20*/  HADD2.F32 R70, -RZ, R70.H0_H0 ;  /* 0x20000046ff467230 */ /* 0x001fe40000004100 */
[----:B------:R-:W-:Y:S02]  /*1a30*/  HADD2.F32 R71, -RZ, R71.H0_H0 ;  /* 0x20000047ff477230 */ /* 0x000fe40000004100 */
[----:B------:R-:W-:Y:S01]  /*1a40*/  FFMA.FTZ R49, R84, R59, R49 ;  /* 0x0000003b54317223 */ /* 0x000fe20000010031 */
[----:B------:R-:W-:Y:S01]  /*1a50*/  HADD2.F32 R78, -RZ, R78.H0_H0 ;  /* 0x2000004eff4e7230 */ /* 0x000fe20000004100 */
[----:B------:R-:W0:Y:S01]  /*1a60*/  I2F.F16 R79, R79 ;  /* 0x0000004f004f7306 */ /* 0x000e220000200c00 */
[----:B----4-:R-:W-:-:S02]  /*1a70*/  HADD2.F32 R85, -RZ, R85.H0_H0 ;  /* 0x20000055ff557230 */ /* 0x010fc40000004100 */
[----:B------:R-:W-:Y:S01]  /*1a80*/  FFMA.FTZ R48, R59, R82, R77 ;  /* 0x000000523b307223 */ /* 0x000fe2000001004d */
[----:B-----5:R-:W-:Y:S02]  /*1a90*/  HADD2.F32 R74, -RZ, R74.H0_H0 ;  /* 0x2000004aff4a7230 */ /* 0x020fe40000004100 */
[C---:B------:R-:W-:Y:S01]  /*1aa0*/  FFMA.FTZ R58, R51.reuse, R70, R58 ;  /* 0x00000046333a7223 */ /* 0x040fe2000001003a */
[----:B--2---:R-:W-:Y:S01]  /*1ab0*/  HADD2.F32 R75, -RZ, R75.H0_H0 ;  /* 0x2000004bff4b7230 */ /* 0x004fe20000004100 */
[----:B------:R-:W2:Y:S01]  /*1ac0*/  I2F.F16 R81, R81 ;  /* 0x0000005100517306 */ /* 0x000ea20000200c00 */
[----:B------:R-:W-:Y:S01]  /*1ad0*/  FFMA.FTZ R60, R51, R71, R60 ;  /* 0x00000047333c7223 */ /* 0x000fe2000001003c */
[----:B------:R-:W-:Y:S02]  /*1ae0*/  HADD2.F32 R83, -RZ, R50.H0_H0 ;  /* 0x20000032ff537230 */ /* 0x000fe40000004100 */
[----:B------:R-:W-:Y:S01]  /*1af0*/  FFMA.FTZ R50, R78, R42, R49 ;  /* 0x0000002a4e327223 */ /* 0x000fe20000010031 */
[----:B-1----:R-:W-:-:S02]  /*1b00*/  HADD2.F32 R80, -RZ, R44.H0_H0 ;  /* 0x2000002cff507230 */ /* 0x002fc40000004100 */
[----:B------:R-:W-:Y:S01]  /*1b10*/  FFMA.FTZ R51, R42, R85, R48 ;  /* 0x000000552a337223 */ /* 0x000fe20000010030 */
[C---:B------:R-:W-:Y:S01]  /*1b20*/  FFMA.FTZ R58, R57.reuse, R74, R58 ;  /* 0x0000004a393a7223 */ /* 0x040fe2000001003a */
[----:B------:R-:W-:Y:S01]  /*1b30*/  FFMA.FTZ R60, R57, R75, R60 ;  /* 0x0000004b393c7223 */ /* 0x000fe2000001003c */
[----:B------:R-:W1:Y:S02]  /*1b40*/  LDS.64 R48, [UR4+0x88] ;  /* 0x00008804ff307984 */ /* 0x000e640008000a00 */
[C---:B------:R-:W-:Y:S01]  /*1b50*/  FFMA.FTZ R57, R59.reuse, R80, R58 ;  /* 0x000000503b397223 */ /* 0x040fe2000001003a */
[----:B------:R-:W-:Y:S01]  /*1b60*/  FFMA.FTZ R44, R59, R83, R60 ;  /* 0x000000533b2c7223 */ /* 0x000fe2000001003c */
[----:B------:R-:W-:Y:S02]  /*1b70*/  HADD2.F32 R59, -RZ, R24.H0_H0 ;  /* 0x20000018ff3b7230 */ /* 0x000fe40000004100 */
[----:B0-----:R-:W-:Y:S02]  /*1b80*/  HADD2.F32 R79, -RZ, R79.H0_H0 ;  /* 0x2000004fff4f7230 */ /* 0x001fe40000004100 */
[----:B--2---:R-:W-:-:S02]  /*1b90*/  HADD2.F32 R81, -RZ, R81.H0_H0 ;  /* 0x20000051ff517230 */ /* 0x004fc40000004100 */
[----:B------:R-:W-:Y:S02]  /*1ba0*/  HADD2.F32 R24, -RZ, R24.H1_H1 ;  /* 0x30000018ff187230 */ /* 0x000fe40000004100 */
[--C-:B------:R-:W-:Y:S02]  /*1bb0*/  HADD2.F32 R61, -RZ, R25.reuse.H0_H0 ;  /* 0x20000019ff3d7230 */ /* 0x100fe40000004100 */
[----:B------:R-:W-:Y:S02]  /*1bc0*/  HADD2.F32 R56, -RZ, R25.H1_H1 ;  /* 0x30000019ff387230 */ /* 0x000fe40000004100 */
[-C--:B------:R-:W-:Y:S01]  /*1bd0*/  FFMA.FTZ R25, R3, R59.reuse, RZ ;  /* 0x0000003b03197223 */ /* 0x080fe200000100ff */
[-C--:B------:R-:W-:Y:S01]  /*1be0*/  FFMA.FTZ R58, R14, R59.reuse, RZ ;  /* 0x0000003b0e3a7223 */ /* 0x080fe200000100ff */
[----:B------:R-:W-:Y:S01]  /*1bf0*/  FFMA.FTZ R77, R0, R59, RZ ;  /* 0x0000003b004d7223 */ /* 0x000fe200000100ff */
[C---:B------:R-:W-:Y:S01]  /*1c00*/  FFMA.FTZ R57, R42.reuse, R79, R57 ;  /* 0x0000004f2a397223 */ /* 0x040fe20000010039 */
[----:B------:R-:W-:Y:S01]  /*1c10*/  FFMA.FTZ R44, R42, R81, R44 ;  /* 0x000000512a2c7223 */ /* 0x000fe2000001002c */
        /* <DEDUP_REMOVED lines=14> */
[-C--:B------:R-:W-:Y:S01]  /*1d00*/  FFMA.FTZ R25, R3, R61.reuse, RZ ;  /* 0x0000003d03197223 */ /* 0x080fe200000100ff */
[----:B------:R-:W-:Y:S01]  /*1d10*/  FFMA.FTZ R87, R67, R56, R58 ;  /* 0x0000003843577223 */ /* 0x000fe2000001003a */
[-C--:B------:R-:W-:Y:S01]  /*1d20*/  FFMA.FTZ R56, R14, R61.reuse, RZ ;  /* 0x0000003d0e387223 */ /* 0x080fe200000100ff */
[--C-:B------:R-:W-:Y:S02]  /*1d30*/  HADD2.F32 R59, -RZ, R27.reuse.H0_H0 ;  /* 0x2000001bff3b7230 */ /* 0x100fe40000004100 */
[-C--:B------:R-:W-:Y:S01]  /*1d40*/  FFMA.FTZ R89, R0, R61.reuse, RZ ;  /* 0x0000003d00597223 */ /* 0x080fe200000100ff */
[----:B------:R-:W-:Y:S01]  /*1d50*/  @!P0 PRMT R100, R46, 0x7610, R100 ;  /* 0x000076102e648816 */ /* 0x000fe20000000064 */
[-C--:B------:R-:W-:Y:S01]  /*1d60*/  FFMA.FTZ R42, R54, R26.reuse, R25 ;  /* 0x0000001a362a7223 */ /* 0x080fe20000010019 */
[----:B------:R-:W-:Y:S01]  /*1d70*/  @!P0 PRMT R99, R47, 0x7610, R99 ;  /* 0x000076102f638816 */ /* 0x000fe20000000063 */
[----:B------:R-:W-:Y:S01]  /*1d80*/  FFMA.FTZ R58, R2, R61, RZ ;  /* 0x0000003d023a7223 */ /* 0x000fe200000100ff */
[----:B------:R-:W-:Y:S01]  /*1d90*/  FFMA.FTZ R61, R53, R26, R56 ;  /* 0x0000001a353d7223 */ /* 0x000fe20000010038 */
[----:B------:R-:W-:-:S02]  /*1da0*/  HADD2.F32 R27, -RZ, R27.H1_H1 ;  /* 0x3000001bff1b7230 */ /* 0x000fc40000004100 */
[-C--:B------:R-:W-:Y:S01]  /*1db0*/  FFMA.FTZ R56, R52, R26.reuse, R89 ;  /* 0x0000001a34387223 */ /* 0x080fe20000010059 */
[----:B------:R-:W-:Y:S01]  /*1dc0*/  @!P0 PRMT R100, R100, 0x7610, R46 ;  /* 0x0000761064648816 */ /* 0x000fe2000000002e */
[-C--:B------:R-:W-:Y:S01]  /*1dd0*/  FFMA.FTZ R25, R15, R59.reuse, R42 ;  /* 0x0000003b0f197223 */ /* 0x080fe2000001002a */
[----:B------:R-:W-:Y:S01]  /*1de0*/  @!P0 PRMT R99, R99, 0x7610, R47 ;  /* 0x0000761063638816 */ /* 0x000fe2000000002f */
[----:B------:R-:W-:Y:S01]  /*1df0*/  FFMA.FTZ R89, R55, R26, R58 ;  /* 0x0000001a37597223 */ /* 0x000fe2000001003a */
[----:B------:R-:W0:Y:S01]  /*1e00*/  LDS.64 R46, [UR4+0x108] ;  /* 0x00010804ff2e7984 */ /* 0x000e220008000a00 */
[-C--:B------:R-:W-:Y:S01]  /*1e10*/  FFMA.FTZ R26, R62, R59.reuse, R61 ;  /* 0x0000003b3e1a7223 */ /* 0x080fe2000001003d */
[----:B------:R-:W-:Y:S01]  /*1e20*/  FFMA.FTZ R61, R63, R59, R56 ;  /* 0x0000003b3f3d7223 */ /* 0x000fe20000010038 */
[----:B------:R-:W-:Y:S01]  /*1e30*/  FFMA.FTZ R56, R68, R27, R25 ;  /* 0x0000001b44387223 */ /* 0x000fe20000010019 */
[--C-:B-1----:R-:W-:Y:S02]  /*1e40*/  HADD2.F32 R25, -RZ, R48.reuse.H0_H0 ;  /* 0x20000030ff197230 */ /* 0x102fe40000004100 */
[----:B------:R-:W-:Y:S01]  /*1e50*/  FFMA.FTZ R42, R64, R59, R89 ;  /* 0x0000003b402a7223 */ /* 0x000fe20000010059 */
[----:B------:R-:W-:-:S02]  /*1e60*/  HADD2.F32 R48, -RZ, R48.H1_H1 ;  /* 0x30000030ff307230 */ /* 0x000fc40000004100 */
[----:B------:R-:W-:Y:S01]  /*1e70*/  FFMA.FTZ R58, R66, R27, R61 ;  /* 0x0000001b423a7223 */ /* 0x000fe2000001003d */
[-C--:B------:R-:W-:Y:S01]  /*1e80*/  FFMA.FTZ R24, R69, R25.reuse, R24 ;  /* 0x0000001945187223 */ /* 0x080fe20000010018 */
[----:B------:R-:W-:Y:S01]  /*1e90*/  FFMA.FTZ R60, R71, R25, R60 ;  /* 0x00000019473c7223 */ /* 0x000fe2000001003c */
[-C--:B------:R-:W-:Y:S01]  /*1ea0*/  FFMA.FTZ R59, R65, R27.reuse, R26 ;  /* 0x0000001b413b7223 */ /* 0x080fe2000001001a */
[----:B------:R-:W-:Y:S01]  /*1eb0*/  FFMA.FTZ R61, R67, R27, R42 ;  /* 0x0000001b433d7223 */ /* 0x000fe2000001002a */
[-C--:B------:R-:W-:Y:S01]  /*1ec0*/  FFMA.FTZ R77, R70, R25.reuse, R77 ;  /* 0x00000019464d7223 */ /* 0x080fe2000001004d */
[----:B------:R-:W-:Y:S01]  /*1ed0*/  FFMA.FTZ R87, R72, R25, R87 ;  /* 0x0000001948577223 */ /* 0x000fe20000010057 */
[--C-:B------:R-:W-:Y:S02]  /*1ee0*/  HADD2.F32 R27, -RZ, R49.reuse.H0_H0 ;  /* 0x20000031ff1b7230 */ /* 0x100fe40000004100 */
[-C--:B------:R-:W-:Y:S01]  /*1ef0*/  FFMA.FTZ R25, R73, R48.reuse, R24 ;  /* 0x0000003049197223 */ /* 0x080fe20000010018 */
[----:B------:R-:W-:Y:S01]  /*1f00*/  FFMA.FTZ R24, R75, R48, R60 ;  /* 0x000000304b187223 */ /* 0x000fe2000001003c */
[----:B------:R-:W-:-:S02]  /*1f10*/  HADD2.F32 R42, -RZ, R49.H1_H1 ;  /* 0x30000031ff2a7230 */ /* 0x000fc40000004100 */
[-C--:B------:R-:W-:Y:S01]  /*1f20*/  FFMA.FTZ R49, R84, R27.reuse, R25 ;  /* 0x0000001b54317223 */ /* 0x080fe20000010019 */
[----:B------:R-:W-:Y:S01]  /*1f30*/  FFMA.FTZ R86, R83, R27, R24 ;  /* 0x0000001b53567223 */ /* 0x000fe20000010018 */
[--C-:B------:R-:W-:Y:S02]  /*1f40*/  HADD2.F32 R25, -RZ, R99.reuse.H0_H0 ;  /* 0x20000063ff197230 */ /* 0x100fe40000004100 */
[----:B------:R-:W-:Y:S02]  /*1f50*/  HADD2.F32 R24, -RZ, R99.H1_H1 ;  /* 0x30000063ff187230 */ /* 0x000fe40000004100 */
[-C--:B------:R-:W-:Y:S01]  /*1f60*/  FFMA.FTZ R77, R74, R48.reuse, R77 ;  /* 0x000000304a4d7223 */ /* 0x080fe2000001004d */
[----:B------:R-:W-:Y:S01]  /*1f70*/  FFMA.FTZ R87, R76, R48, R87 ;  /* 0x000000304c577223 */ /* 0x000fe20000010057 */
[----:B------:R-:W-:Y:S01]  /*1f80*/  FMUL.FTZ R44, R25, R44 ;  /* 0x0000002c192c7220 */ /* 0x000fe20000410000 */
[----:B------:R-:W-:Y:S01]  /*1f90*/  FMUL.FTZ R51, R24, R51 ;  /* 0x0000003318337220 */ /* 0x000fe20000410000 */
[-C--:B------:R-:W-:Y:S01]  /*1fa0*/  FFMA.FTZ R60, R80, R27.reuse, R77 ;  /* 0x0000001b503c7223 */ /* 0x080fe2000001004d */
[----:B------:R-:W-:Y:S01]  /*1fb0*/  FFMA.FTZ R88, R82, R27, R87 ;  /* 0x0000001b52587223 */ /* 0x000fe20000010057 */
[----:B------:R-:W-:-:S02]  /*1fc0*/  HADD2.F32 R27, -RZ, R100.H0_H0 ;  /* 0x20000064ff1b7230 */ /* 0x000fc40000004100 */
[-C--:B------:R-:W-:Y:S01]  /*1fd0*/  FFMA.FTZ R48, R78, R42.reuse, R49 ;  /* 0x0000002a4e307223 */ /* 0x080fe20000010031 */
[----:B------:R-:W-:Y:S02]  /*1fe0*/  HADD2.F32 R26, -RZ, R100.H1_H1 ;  /* 0x30000064ff1a7230 */ /* 0x000fe40000004100 */
[-C--:B------:R-:W-:Y:S01]  /*1ff0*/  FFMA.FTZ R49, R79, R42.reuse, R60 ;  /* 0x0000002a4f317223 */ /* 0x080fe2000001003c */
[-C--:B------:R-:W-:Y:S01]  /*2000*/  FFMA.FTZ R86, R81, R42.reuse, R86 ;  /* 0x0000002a51567223 */ /* 0x080fe20000010056 */
[----:B------:R-:W-:Y:S01]  /*2010*/  FFMA.FTZ R77, R85, R42, R88 ;  /* 0x0000002a554d7223 */ /* 0x000fe20000010058 */
[----:B------:R-:W-:Y:S02]  /*2020*/  F2FP.F16.F32.PACK_AB R44, RZ, R44 ;  /* 0x0000002cff2c723e */ /* 0x000fe400000000ff */
[----:B------:R-:W-:Y:S01]  /*2030*/  F2FP.F16.F32.PACK_AB R51, RZ, R51 ;  /* 0x00000033ff33723e */ /* 0x000fe200000000ff */
[C---:B------:R-:W-:Y:S01]  /*2040*/  FMUL.FTZ R50, R27.reuse, R50 ;  /* 0x000000321b327220 */ /* 0x040fe20000410000 */
[C---:B------:R-:W-:Y:S01]  /*2050*/  FMUL.FTZ R57, R26.reuse, R57 ;  /* 0x000000391a397220 */ /* 0x040fe20000410000 */
[----:B------:R-:W-:Y:S01]  /*2060*/  FMUL.FTZ R48, R27, R48 ;  /* 0x000000301b307220 */ /* 0x000fe20000410000 */
[----:B------:R-:W-:Y:S01]  /*2070*/  FMUL.FTZ R49, R26, R49 ;  /* 0x000000311a317220 */ /* 0x000fe20000410000 */
[----:B------:R-:W-:Y:S01]  /*2080*/  FMUL.FTZ R86, R25, R86 ;  /* 0x0000005619567220 */ /* 0x000fe20000410000 */
[----:B------:R-:W-:Y:S01]  /*2090*/  FMUL.FTZ R77, R24, R77 ;  /* 0x0000004d184d7220 */ /* 0x000fe20000410000 */
[----:B------:R-:W-:-:S02]  /*20a0*/  PRMT R44, R44, 0x5410, R51 ;  /* 0x000054102c2c7816 */ /* 0x000fc40000000033 */
[----:B------:R-:W-:Y:S02]  /*20b0*/  F2FP.F16.F32.PACK_AB R50, RZ, R50 ;  /* 0x00000032ff32723e */ /* 0x000fe400000000ff */
[----:B------:R-:W-:Y:S01]  /*20c0*/  F2FP.F16.F32.PACK_AB R57, RZ, R57 ;  /* 0x00000039ff39723e */ /* 0x000fe200000000ff */
[----:B------:R-:W-:Y:S01]  /*20d0*/  HADD2 R44, R44, R12 ;  /* 0x0000000c2c2c7230 */ /* 0x000fe20000000000 */
[----:B------:R-:W-:Y:S01]  /*20e0*/  F2FP.F16.F32.PACK_AB R48, RZ, R48 ;  /* 0x00000030ff30723e */ /* 0x000fe200000000ff */
[----:B0-----:R-:W-:Y:S01]  /*20f0*/  HADD2.F32 R12, -RZ, R46.H0_H0 ;  /* 0x2000002eff0c7230 */ /* 0x001fe20000004100 */
[----:B------:R-:W-:Y:S02]  /*2100*/  F2FP.F16.F32.PACK_AB R49, RZ, R49 ;  /* 0x00000031ff31723e */ /* 0x000fe400000000ff */
[----:B------:R-:W-:Y:S02]  /*2110*/  F2FP.F16.F32.PACK_AB R86, RZ, R86 ;  /* 0x00000056ff56723e */ /* 0x000fe400000000ff */
[----:B------:R-:W-:-:S02]  /*2120*/  F2FP.F16.F32.PACK_AB R77, RZ, R77 ;  /* 0x0000004dff4d723e */ /* 0x000fc400000000ff */
[----:B------:R-:W-:Y:S01]  /*2130*/  PRMT R50, R50, 0x5410, R57 ;  /* 0x0000541032327816 */ /* 0x000fe20000000039 */
[----:B------:R-:W-:Y:S01]  /*2140*/  HADD2.F32 R46, -RZ, R46.H1_H1 ;  /* 0x3000002eff2e7230 */ /* 0x000fe20000004100 */
[----:B------:R-:W-:Y:S02]  /*2150*/  PRMT R48, R48, 0x5410, R49 ;  /* 0x0000541030307816 */ /* 0x000fe40000000031 */
[----:B------:R-:W-:Y:S01]  /*2160*/  PRMT R86, R86, 0x5410, R77 ;  /* 0x0000541056567816 */ /* 0x000fe2000000004d */
[-C--:B------:R-:W-:Y:S01]  /*2170*/  FFMA.FTZ R56, R69, R12.reuse, R56 ;  /* 0x0000000c45387223 */ /* 0x080fe20000010038 */
[----:B------:R-:W-:Y:S01]  /*2180*/  FFMA.FTZ R59, R70, R12, R59 ;  /* 0x0000000c463b7223 */ /* 0x000fe2000001003b */
[----:B------:R-:W-:Y:S02]  /*2190*/  HFMA2 R42, R50, 1, 1, R13 ;  /* 0x3c003c00322a7831 */ /* 0x000fe4000000000d */
[----:B------:R-:W-:Y:S02]  /*21a0*/  HADD2.F32 R51, -RZ, R47.H0_H0 ;  /* 0x2000002fff337230 */ /* 0x000fe40000004100 */
[----:B------:R-:W-:-:S02]  /*21b0*/  HFMA2 R48, R48, 1, 1, R11 ;  /* 0x3c003c0030307831 */ /* 0x000fc4000000000b */
[----:B------:R-:W-:Y:S01]  /*21c0*/  FFMA.FTZ R13, R73, R46, R56 ;  /* 0x0000002e490d7223 */ /* 0x000fe20000010038 */
[----:B------:R-:W-:Y:S02]  /*21d0*/  HFMA2 R49, R86, 1, 1, R10 ;  /* 0x3c003c0056317831 */ /* 0x000fe4000000000a */
[-C--:B------:R-:W-:Y:S01]  /*21e0*/  FFMA.FTZ R58, R71, R12.reuse, R58 ;  /* 0x0000000c473a7223 */ /* 0x080fe2000001003a */
[----:B------:R-:W-:Y:S01]  /*21f0*/  FFMA.FTZ R61, R72, R12, R61 ;  /* 0x0000000c483d7223 */ /* 0x000fe2000001003d */
[----:B------:R-:W0:Y:S01]  /*2200*/  LDS.64 R10, [UR4+0x180] ;  /* 0x00018004ff0a7984 */ /* 0x000e220008000a00 */
[-C--:B------:R-:W-:Y:S01]  /*2210*/  FFMA.FTZ R59, R74, R46.reuse, R59 ;  /* 0x0000002e4a3b7223 */ /* 0x080fe2000001003b */
[----:B------:R-:W-:Y:S02]  /*2220*/  HADD2.F32 R50, -RZ, R47.H1_H1 ;  /* 0x3000002fff327230 */ /* 0x000fe40000004100 */
[-C--:B------:R-:W-:Y:S01]  /*2230*/  FFMA.FTZ R13, R84, R51.reuse, R13 ;  /* 0x00000033540d7223 */ /* 0x080fe2000001000d */
[-C--:B------:R-:W-:Y:S01]  /*2240*/  FFMA.FTZ R58, R75, R46.reuse, R58 ;  /* 0x0000002e4b3a7223 */ /* 0x080fe2000001003a */
[----:B------:R-:W-:Y:S01]  /*2250*/  FFMA.FTZ R61, R76, R46, R61 ;  /* 0x0000002e4c3d7223 */ /* 0x000fe2000001003d */
[----:B------:R-:W-:Y:S01]  /*2260*/  FFMA.FTZ R46, R80, R51, R59 ;  /* 0x00000033502e7223 */ /* 0x000fe2000001003b */
[----:B------:R-:W-:-:S02]  /*2270*/  FFMA.FTZ R12, R78, R50, R13 ;  /* 0x000000324e0c7223 */ /* 0x000fc4000001000d */
[-C--:B------:R-:W-:Y:S01]  /*2280*/  FFMA.FTZ R56, R82, R51.reuse, R61 ;  /* 0x0000003352387223 */ /* 0x080fe2000001003d */
[----:B------:R-:W-:Y:S01]  /*2290*/  FFMA.FTZ R13, R79, R50, R46 ;  /* 0x000000324f0d7223 */ /* 0x000fe2000001002e */
[----:B------:R-:W-:Y:S01]  /*22a0*/  FFMA.FTZ R58, R83, R51, R58 ;  /* 0x00000033533a7223 */ /* 0x000fe2000001003a */
[----:B------:R-:W-:Y:S01]  /*22b0*/  FMUL.FTZ R12, R27, R12 ;  /* 0x0000000c1b0c7220 */ /* 0x000fe20000410000 */
[-C--:B------:R-:W-:Y:S01]  /*22c0*/  FFMA.FTZ R47, R85, R50.reuse, R56 ;  /* 0x00000032552f7223 */ /* 0x080fe20000010038 */
[----:B------:R-:W-:Y:S01]  /*22d0*/  FMUL.FTZ R13, R26, R13 ;  /* 0x0000000d1a0d7220 */ /* 0x000fe20000410000 */
[----:B------:R-:W-:Y:S02]  /*22e0*/  FFMA.FTZ R58, R81, R50, R58 ;  /* 0x00000032513a7223 */ /* 0x000fe4000001003a */
[----:B------:R-:W-:Y:S01]  /*22f0*/  FMUL.FTZ R50, R24, R47 ;  /* 0x0000002f18327220 */ /* 0x000fe20000410000 */
[----:B------:R-:W-:Y:S02]  /*2300*/  F2FP.F16.F32.PACK_AB R46, RZ, R12 ;  /* 0x0000000cff2e723e */ /* 0x000fe400000000ff */
[----:B------:R-:W-:-:S02]  /*2310*/  F2FP.F16.F32.PACK_AB R47, RZ, R13 ;  /* 0x0000000dff2f723e */ /* 0x000fc400000000ff */
[----:B------:R-:W1:Y:S01]  /*2320*/  LDS.64 R12, [UR4+0x188] ;  /* 0x00018804ff0c7984 */ /* 0x000e620008000a00 */
[----:B------:R-:W-:Y:S01]  /*2330*/  FMUL.FTZ R58, R25, R58 ;  /* 0x0000003a193a7220 */ /* 0x000fe20000410000 */
[----:B------:R-:W-:Y:S02]  /*2340*/  PRMT R46, R46, 0x5410, R47 ;  /* 0x000054102e2e7816 */ /* 0x000fe4000000002f */
[----:B------:R-:W-:Y:S02]  /*2350*/  F2FP.F16.F32.PACK_AB R50, RZ, R50 ;  /* 0x00000032ff32723e */ /* 0x000fe400000000ff */
[----:B------:R-:W-:-:S04]  /*2360*/  F2FP.F16.F32.PACK_AB R58, RZ, R58 ;  /* 0x0000003aff3a723e */ /* 0x000fc800000000ff */
[----:B------:R-:W-:Y:S01]  /*2370*/  PRMT R51, R58, 0x5410, R50 ;  /* 0x000054103a337816 */ /* 0x000fe20000000032 */
[----:B------:R-:W-:Y:S01]  /*2380*/  HFMA2 R50, R46, 1, 1, R9 ;  /* 0x3c003c002e327831 */ /* 0x000fe20000000009 */
[----:B------:R-:W-:Y:S01]  /*2390*/  LEA.HI R59, R22, 0xffffff80, RZ, 0x8 ;  /* 0xffffff80163b7811 */ /* 0x000fe200078f40ff */
[--C-:B0-----:R-:W-:Y:S02]  /*23a0*/  HADD2.F32 R9, -RZ, R10.reuse.H0_H0 ;  /* 0x2000000aff097230 */ /* 0x101fe40000004100 */
[----:B------:R-:W-:Y:S02]  /*23b0*/  HADD2.F32 R10, -RZ, R10.H1_H1 ;  /* 0x3000000aff0a7230 */ /* 0x000fe40000004100 */
[--C-:B------:R-:W-:Y:S02]  /*23c0*/  HADD2.F32 R47, -RZ, R11.reuse.H0_H0 ;  /* 0x2000000bff2f7230 */ /* 0x100fe40000004100 */
[----:B------:R-:W-:Y:S02]  /*23d0*/  HADD2.F32 R46, -RZ, R11.H1_H1 ;  /* 0x3000000bff2e7230 */ /* 0x000fe40000004100 */
[----:B------:R-:W-:Y:S01]  /*23e0*/  FFMA.FTZ R11, R3, R9, RZ ;  /* 0x00000009030b7223 */ /* 0x000fe200000100ff */
[----:B------:R0:W-:Y:S01]  /*23f0*/  I2F.F16 R58, R59 ;  /* 0x0000003b003a7306 */ /* 0x0001e20000200c00 */
[----:B------:R-:W-:-:S02]  /*2400*/  HADD2 R51, R51, R8 ;  /* 0x0000000833337230 */ /* 0x000fc40000000000 */
[-C--:B------:R-:W-:Y:S01]  /*2410*/  FFMA.FTZ R60, R14, R9.reuse, RZ ;  /* 0x000000090e3c7223 */ /* 0x080fe200000100ff */
[-C--:B------:R-:W-:Y:S01]  /*2420*/  FFMA.FTZ R8, R54, R10.reuse, R11 ;  /* 0x0000000a36087223 */ /* 0x080fe2000001000b */
[-C--:B------:R-:W-:Y:S02]  /*2430*/  FFMA.FTZ R86, R2, R9.reuse, RZ ;  /* 0x0000000902567223 */ /* 0x080fe400000100ff */
[----:B------:R-:W-:Y:S01]  /*2440*/  FFMA.FTZ R11, R53, R10, R60 ;  /* 0x0000000a350b7223 */ /* 0x000fe2000001003c */
[----:B0-----:R-:W-:Y:S01]  /*2450*/  FFMA.FTZ R59, R0, R9, RZ ;  /* 0x00000009003b7223 */ /* 0x001fe200000100ff */
[----:B------:R-:W-:-:S03]  /*2460*/  FFMA.FTZ R9, R15, R47, R8 ;  /* 0x0000002f0f097223 */ /* 0x000fc60000010008 */
[-C--:B------:R-:W-:Y:S01]  /*2470*/  FFMA.FTZ R60, R52, R10.reuse, R59 ;  /* 0x0000000a343c7223 */ /* 0x080fe2000001003b */
[----:B------:R-:W-:Y:S01]  /*2480*/  FFMA.FTZ R59, R55, R10, R86 ;  /* 0x0000000a373b7223 */ /* 0x000fe20000010056 */
[-C--:B------:R-:W-:Y:S01]  /*2490*/  FFMA.FTZ R10, R62, R47.reuse, R11 ;  /* 0x0000002f3e0a7223 */ /* 0x080fe2000001000b */
[-C--:B------:R-:W-:Y:S01]  /*24a0*/  FFMA.FTZ R8, R68, R46.reuse, R9 ;  /* 0x0000002e44087223 */ /* 0x080fe20000010009 */
[-C--:B------:R-:W-:Y:S01]  /*24b0*/  FFMA.FTZ R11, R63, R47.reuse, R60 ;  /* 0x0000002f3f0b7223 */ /* 0x080fe2000001003c */
[----:B------:R-:W-:Y:S01]  /*24c0*/  FFMA.FTZ R86, R64, R47, R59 ;  /* 0x0000002f40567223 */ /* 0x000fe2000001003b */
[--C-:B-1----:R-:W-:Y:S02]  /*24d0*/  HADD2.F32 R9, -RZ, R12.reuse.H0_H0 ;  /* 0x2000000cff097230 */ /* 0x102fe40000004100 */
        /* <DEDUP_REMOVED lines=15> */
[----:B------:R-:W-:-:S03]  /*25d0*/  FFMA.FTZ R10, R80, R11, R47 ;  /* 0x0000000b500a7223 */ /* 0x000fc6000001002f */
[-C--:B------:R-:W-:Y:S01]  /*25e0*/  FFMA.FTZ R8, R78, R46.reuse, R9 ;  /* 0x0000002e4e087223 */ /* 0x080fe20000010009 */
[----:B------:R-:W-:-:S03]  /*25f0*/  FFMA.FTZ R9, R79, R46, R10 ;  /* 0x0000002e4f097223 */ /* 0x000fc6000001000a */
[----:B------:R-:W-:Y:S01]  /*2600*/  FMUL.FTZ R8, R27, R8 ;  /* 0x000000081b087220 */ /* 0x000fe20000410000 */
[----:B------:R-:W-:Y:S01]  /*2610*/  FMUL.FTZ R9, R26, R9 ;  /* 0x000000091a097220 */ /* 0x000fe20000410000 */
[-C--:B------:R-:W-:Y:S01]  /*2620*/  FFMA.FTZ R92, R82, R11.reuse, R59 ;  /* 0x0000000b525c7223 */ /* 0x080fe2000001003b */
[----:B------:R-:W-:Y:S02]  /*2630*/  FFMA.FTZ R60, R83, R11, R60 ;  /* 0x0000000b533c7223 */ /* 0x000fe4000001003c */
[----:B------:R-:W-:Y:S02]  /*2640*/  F2FP.F16.F32.PACK_AB R8, RZ, R8 ;  /* 0x00000008ff08723e */ /* 0x000fe400000000ff */
[----:B------:R-:W-:Y:S01]  /*2650*/  F2FP.F16.F32.PACK_AB R9, RZ, R9 ;  /* 0x00000009ff09723e */ /* 0x000fe200000000ff */
[-C--:B------:R-:W-:Y:S01]  /*2660*/  FFMA.FTZ R11, R85, R46.reuse, R92 ;  /* 0x0000002e550b7223 */ /* 0x080fe2000001005c */
[----:B------:R-:W-:Y:S01]  /*2670*/  FFMA.FTZ R60, R81, R46, R60 ;  /* 0x0000002e513c7223 */ /* 0x000fe2000001003c */
[----:B------:R-:W-:-:S02]  /*2680*/  MOV R46, R7 ;  /* 0x00000007002e7202 */ /* 0x000fc40000000f00 */
[----:B------:R-:W-:Y:S01]  /*2690*/  PRMT R8, R8, 0x5410, R9 ;  /* 0x0000541008087816 */ /* 0x000fe20000000009 */
[----:B------:R-:W-:Y:S01]  /*26a0*/  FMUL.FTZ R11, R24, R11 ;  /* 0x0000000b180b7220 */ /* 0x000fe20000410000 */
[----:B------:R-:W-:Y:S01]  /*26b0*/  FMUL.FTZ R60, R25, R60 ;  /* 0x0000003c193c7220 */ /* 0x000fe20000410000 */
[----:B------:R-:W-:Y:S02]  /*26c0*/  LOP3.LUT R87, R23, 0xff, RZ, 0xc0, !PT ;  /* 0x000000ff17577812 */ /* 0x000fe400078ec0ff */
[----:B------:R-:W-:Y:S01]  /*26d0*/  LOP3.LUT R12, R20, 0xff, RZ, 0xc0, !PT ;  /* 0x000000ff140c7812 */ /* 0x000fe200078ec0ff */
[----:B------:R-:W-:Y:S01]  /*26e0*/  HFMA2 R46, R8, 1, 1, R46 ;  /* 0x3c003c00082e7831 */ /* 0x000fe2000000002e */
[----:B------:R-:W-:Y:S02]  /*26f0*/  F2FP.F16.F32.PACK_AB R11, RZ, R11 ;  /* 0x0000000bff0b723e */ /* 0x000fe400000000ff */
[----:B------:R-:W-:Y:S02]  /*2700*/  SHF.R.U32.HI R8, RZ, 0x8, R21 ;  /* 0x00000008ff087819 */ /* 0x000fe40000011615 */
[----:B------:R-:W-:-:S02]  /*2710*/  F2FP.F16.F32.PACK_AB R60, RZ, R60 ;  /* 0x0000003cff3c723e */ /* 0x000fc400000000ff */
[----:B------:R-:W-:Y:S02]  /*2720*/  IADD3 R90, PT, PT, R87, -0x80, RZ ;  /* 0xffffff80575a7810 */ /* 0x000fe40007ffe0ff */
[----:B------:R-:W-:Y:S02]  /*2730*/  IADD3 R87, PT, PT, R12, -0x80, RZ ;  /* 0xffffff800c577810 */ /* 0x000fe40007ffe0ff */
[----:B------:R-:W-:Y:S01]  /*2740*/  PRMT R47, R60, 0x5410, R11 ;  /* 0x000054103c2f7816 */ /* 0x000fe2000000000b */
[----:B------:R-:W0:Y:S01]  /*2750*/  LDS.64 R12, [UR4+0x200] ;  /* 0x00020004ff0c7984 */ /* 0x000e220008000a00 */
[----:B------:R-:W-:-:S03]  /*2760*/  LOP3.LUT R91, R8, 0xff, RZ, 0xc0, !PT ;  /* 0x000000ff085b7812 */ /* 0x000fc600078ec0ff */
[----:B------:R1:W2:Y:S01]  /*2770*/  LDG.E.128.CONSTANT R8, desc[UR8][R36.64] ;  /* 0x0000000824087981 */ /* 0x0002a2000c1e9d00 */
[----:B------:R-:W-:-:S04]  /*2780*/  SHF.R.U32.HI R7, RZ, 0x8, R20 ;  /* 0x00000008ff077819 */ /* 0x000fc80000011614 */
[----:B------:R-:W-:Y:S01]  /*2790*/  LOP3.LUT R7, R7, 0xff, RZ, 0xc0, !PT ;  /* 0x000000ff07077812 */ /* 0x000fe200078ec0ff */
[----:B------:R-:W-:-:S03]  /*27a0*/  HADD2 R47, R47, R6 ;  /* 0x000000062f2f7230 */ /* 0x000fc60000000000 */
[----:B------:R-:W-:Y:S02]  /*27b0*/  IADD3 R89, PT, PT, R7, -0x80, RZ ;  /* 0xffffff8007597810 */ /* 0x000fe40007ffe0ff */
[----:B------:R-:W4:Y:S01]  /*27c0*/  LDS.64 R6, [UR4+0x208] ;  /* 0x00020804ff067984 */ /* 0x000f220008000a00 */
[--C-:B0-----:R-:W-:Y:S02]  /*27d0*/  HADD2.F32 R93, -RZ, R12.reuse.H0_H0 ;  /* 0x2000000cff5d7230 */ /* 0x101fe40000004100 */
[----:B------:R-:W-:-:S03]  /*27e0*/  HADD2.F32 R92, -RZ, R12.H1_H1 ;  /* 0x3000000cff5c7230 */ /* 0x000fc60000004100 */
[-C--:B------:R-:W-:Y:S01]  /*27f0*/  FFMA.FTZ R3, R3, R93.reuse, RZ ;  /* 0x0000005d03037223 */ /* 0x080fe200000100ff */
[-C--:B------:R-:W-:Y:S01]  /*2800*/  FFMA.FTZ R14, R14, R93.reuse, RZ ;  /* 0x0000005d0e0e7223 */ /* 0x080fe200000100ff */
[-C--:B-1----:R-:W-:Y:S01]  /*2810*/  FFMA.FTZ R37, R0, R93.reuse, RZ ;  /* 0x0000005d00257223 */ /* 0x082fe200000100ff */
        /* <DEDUP_REMOVED lines=15> */
[--C-:B----4-:R-:W-:Y:S01]  /*2910*/  HADD2.F32 R13, -RZ, R6.reuse.H0_H0 ;  /* 0x20000006ff0d7230 */ /* 0x110fe20000004100 */
[----:B------:R-:W0:Y:S01]  /*2920*/  LDS.64 R2, [UR4+0x90] ;  /* 0x00009004ff027984 */ /* 0x000e220008000a00 */
[----:B------:R-:W-:-:S03]  /*2930*/  HADD2.F32 R6, -RZ, R6.H1_H1 ;  /* 0x30000006ff067230 */ /* 0x000fc60000004100 */
[-C--:B------:R-:W-:Y:S01]  /*2940*/  FFMA.FTZ R65, R70, R13.reuse, R65 ;  /* 0x0000000d46417223 */ /* 0x080fe20000010041 */
[-C--:B------:R-:W-:Y:S01]  /*2950*/  FFMA.FTZ R68, R69, R13.reuse, R68 ;  /* 0x0000000d45447223 */ /* 0x080fe20000010044 */
[-C--:B------:R-:W-:Y:S01]  /*2960*/  FFMA.FTZ R66, R71, R13.reuse, R66 ;  /* 0x0000000d47427223 */ /* 0x080fe20000010042 */
[----:B------:R-:W-:Y:S01]  /*2970*/  FFMA.FTZ R67, R72, R13, R67 ;  /* 0x0000000d48437223 */ /* 0x000fe20000010043 */
[----:B------:R-:W-:Y:S02]  /*2980*/  HADD2.F32 R15, -RZ, R7.H0_H0 ;  /* 0x20000007ff0f7230 */ /* 0x000fe40000004100 */
[-C--:B------:R-:W-:Y:S01]  /*2990*/  FFMA.FTZ R65, R74, R6.reuse, R65 ;  /* 0x000000064a417223 */ /* 0x080fe20000010041 */
[----:B---3--:R-:W-:Y:S01]  /*29a0*/  LOP3.LUT R12, R18, 0xff, RZ, 0xc0, !PT ;  /* 0x000000ff120c7812 */ /* 0x008fe200078ec0ff */
[-C--:B------:R-:W-:Y:S01]  /*29b0*/  FFMA.FTZ R73, R73, R6.reuse, R68 ;  /* 0x0000000649497223 */ /* 0x080fe20000010044 */
[-C--:B------:R-:W-:Y:S01]  /*29c0*/  FFMA.FTZ R66, R75, R6.reuse, R66 ;  /* 0x000000064b427223 */ /* 0x080fe20000010042 */
[----:B------:R-:W-:Y:S01]  /*29d0*/  FFMA.FTZ R67, R76, R6, R67 ;  /* 0x000000064c437223 */ /* 0x000fe20000010043 */
[-C--:B------:R-:W-:Y:S01]  /*29e0*/  FFMA.FTZ R80, R80, R15.reuse, R65 ;  /* 0x0000000f50507223 */ /* 0x080fe20000010041 */
[-C--:B------:R-:W-:Y:S01]  /*29f0*/  FFMA.FTZ R73, R84, R15.reuse, R73 ;  /* 0x0000000f54497223 */ /* 0x080fe20000010049 */
[-C--:B------:R-:W-:Y:S01]  /*2a00*/  FFMA.FTZ R54, R83, R15.reuse, R66 ;  /* 0x0000000f53367223 */ /* 0x080fe20000010042 */
[----:B------:R-:W-:Y:S01]  /*2a10*/  FFMA.FTZ R82, R82, R15, R67 ;  /* 0x0000000f52527223 */ /* 0x000fe20000010043 */
[----:B------:R-:W-:-:S02]  /*2a20*/  IADD3 R65, PT, PT, R12, -0x80, RZ ;  /* 0xffffff800c417810 */ /* 0x000fc40007ffe0ff */
[----:B------:R1:W3:Y:S01]  /*2a30*/  LDG.E.128.CONSTANT R12, desc[UR8][R34.64] ;  /* 0x00000008220c7981 */ /* 0x0002e2000c1e9d00 */
[----:B------:R-:W-:Y:S02]  /*2a40*/  LOP3.LUT R61, R21, 0xff, RZ, 0xc0, !PT ;  /* 0x000000ff153d7812 */ /* 0x000fe400078ec0ff */
[----:B------:R-:W-:Y:S02]  /*2a50*/  LEA.HI R94, R18, 0xffffff80, RZ, 0x8 ;  /* 0xffffff80125e7811 */ /* 0x000fe400078f40ff */
[----:B------:R-:W-:Y:S02]  /*2a60*/  IADD3 R61, PT, PT, R61, -0x80, RZ ;  /* 0xffffff803d3d7810 */ /* 0x000fe40007ffe0ff */
[----:B------:R4:W-:Y:S01]  /*2a70*/  I2F.F16 R60, R94 ;  /* 0x0000005e003c7306 */ /* 0x0009e20000200c00 */
[----:B------:R-:W-:Y:S02]  /*2a80*/  SHF.R.U32.HI R95, RZ, 0x8, R23 ;  /* 0x00000008ff5f7819 */ /* 0x000fe40000011617 */
[----:B------:R-:W-:-:S02]  /*2a90*/  LEA.HI R57, R20, 0xffffff80, RZ, 0x8 ;  /* 0xffffff8014397811 */ /* 0x000fc400078f40ff */
[----:B------:R-:W-:Y:S02]  /*2aa0*/  LEA.HI R56, R21, 0xffffff80, RZ, 0x8 ;  /* 0xffffff8015387811 */ /* 0x000fe400078f40ff */
[----:B------:R-:W-:Y:S01]  /*2ab0*/  SHF.R.U32.HI R20, RZ, 0x10, R20 ;  /* 0x00000010ff147819 */ /* 0x000fe20000011614 */
[----:B------:R5:W-:Y:S01]  /*2ac0*/  I2F.F16 R88, R61 ;  /* 0x0000003d00587306 */ /* 0x000be20000200c00 */
[----:B----4-:R-:W-:Y:S02]  /*2ad0*/  SHF.R.U32.HI R94, RZ, 0x8, R22 ;  /* 0x00000008ff5e7819 */ /* 0x010fe40000011616 */
[----:B------:R-:W-:Y:S02]  /*2ae0*/  SHF.R.U32.HI R21, RZ, 0x10, R21 ;  /* 0x00000010ff157819 */ /* 0x000fe40000011615 */
[----:B------:R-:W-:Y:S02]  /*2af0*/  LOP3.LUT R94, R94, 0xff, RZ, 0xc0, !PT ;  /* 0x000000ff5e5e7812 */ /* 0x000fe400078ec0ff */
[----:B------:R-:W-:-:S02]  /*2b00*/  LOP3.LUT R95, R95, 0xff, RZ, 0xc0, !PT ;  /* 0x000000ff5f5f7812 */ /* 0x000fc400078ec0ff */
[----:B-----5:R-:W-:Y:S02]  /*2b10*/  LOP3.LUT R61, R22, 0xff, RZ, 0xc0, !PT ;  /* 0x000000ff163d7812 */ /* 0x020fe400078ec0ff */
[----:B------:R-:W-:Y:S02]  /*2b20*/  LOP3.LUT R20, R20, 0xff, RZ, 0xc0, !PT ;  /* 0x000000ff14147812 */ /* 0x000fe400078ec0ff */
[----:B------:R-:W-:Y:S02]  /*2b30*/  IADD3 R61, PT, PT, R61, -0x80, RZ ;  /* 0xffffff803d3d7810 */ /* 0x000fe40007ffe0ff */
[----:B------:R-:W-:Y:S02]  /*2b40*/  LOP3.LUT R21, R21, 0xff, RZ, 0xc0, !PT ;  /* 0x000000ff15157812 */ /* 0x000fe400078ec0ff */
[----:B------:R-:W-:Y:S01]  /*2b50*/  SHF.R.U32.HI R22, RZ, 0x10, R22 ;  /* 0x00000010ff167819 */ /* 0x000fe20000011616 */
[----:B------:R-:W4:Y:S01]  /*2b60*/  I2F.F16 R90, R90 ;  /* 0x0000005a005a7306 */ /* 0x000f220000200c00 */
[----:B------:R-:W-:Y:S01]  /*2b70*/  IADD3 R36, PT, PT, R94, -0x80, RZ ;  /* 0xffffff805e247810 */ /* 0x000fe20007ffe0ff */
[----:B------:R-:W-:Y:S01]  /*2b80*/  HADD2.F32 R0, -RZ, R7.H1_H1 ;  /* 0x30000007ff007230 */ /* 0x000fe20000004100 */
[----:B------:R-:W-:-:S02]  /*2b90*/  IADD3 R95, PT, PT, R95, -0x80, RZ ;  /* 0xffffff805f5f7810 */ /* 0x000fc40007ffe0ff */
[----:B------:R-:W-:Y:S02]  /*2ba0*/  LEA.HI R77, R23, 0xffffff80, RZ, 0x8 ;  /* 0xffffff80174d7811 */ /* 0x000fe400078f40ff */
[----:B------:R-:W-:Y:S01]  /*2bb0*/  IADD3 R20, PT, PT, R20, -0x80, RZ ;  /* 0xffffff8014147810 */ /* 0x000fe20007ffe0ff */
[----:B------:R-:W5:Y:S01]  /*2bc0*/  I2F.F16 R86, R61 ;  /* 0x0000003d00567306 */ /* 0x000f620000200c00 */
[----:B------:R-:W-:Y:S02]  /*2bd0*/  IADD3 R21, PT, PT, R21, -0x80, RZ ;  /* 0xffffff8015157810 */ /* 0x000fe40007ffe0ff */
[----:B------:R-:W-:Y:S02]  /*2be0*/  LOP3.LUT R22, R22, 0xff, RZ, 0xc0, !PT ;  /* 0x000000ff16167812 */ /* 0x000fe400078ec0ff */
[----:B------:R-:W-:Y:S01]  /*2bf0*/  SHF.R.U32.HI R23, RZ, 0x10, R23 ;  /* 0x00000010ff177819 */ /* 0x000fe20000011617 */
[-C--:B------:R-:W-:Y:S01]  /*2c00*/  FFMA.FTZ R78, R78, R0.reuse, R73 ;  /* 0x000000004e4e7223 */ /* 0x080fe20000010049 */
[----:B------:R-:W-:Y:S01]  /*2c10*/  IADD3 R91, PT, PT, R91, -0x80, RZ ;  /* 0xffffff805b5b7810 */ /* 0x000fe20007ffe0ff */
[----:B------:R-:W1:Y:S01]  /*2c20*/  I2F.F16 R37, R95 ;  /* 0x0000005f00257306 */ /* 0x000e620000200c00 */
[-C--:B------:R-:W-:Y:S01]  /*2c30*/  FFMA.FTZ R79, R79, R0.reuse, R80 ;  /* 0x000000004f4f7223 */ /* 0x080fe20000010050 */
[-C--:B------:R-:W-:Y:S01]  /*2c40*/  FFMA.FTZ R54, R81, R0.reuse, R54 ;  /* 0x0000000051367223 */ /* 0x080fe20000010036 */
[----:B------:R-:W-:Y:S01]  /*2c50*/  FFMA.FTZ R85, R85, R0, R82 ;  /* 0x0000000055557223 */ /* 0x000fe20000010052 */
[----:B------:R-:W-:-:S02]  /*2c60*/  IADD3 R22, PT, PT, R22, -0x80, RZ ;  /* 0xffffff8016167810 */ /* 0x000fc40007ffe0ff */
[----:B------:R-:W-:Y:S02]  /*2c70*/  SHF.R.U32.HI R0, RZ, 0x8, R16 ;  /* 0x00000008ff007819 */ /* 0x000fe40000011610 */
[----:B------:R-:W-:Y:S01]  /*2c80*/  I2F.F16 R87, R87 ;  /* 0x0000005700577306 */ /* 0x000fe20000200c00 */
[----:B------:R-:W-:Y:S01]  /*2c90*/  LOP3.LUT R23, R23, 0xff, RZ, 0xc0, !PT ;  /* 0x000000ff17177812 */ /* 0x000fe200078ec0ff */
[--C-:B0-----:R-:W-:Y:S01]  /*2ca0*/  HADD2.F32 R73, -RZ, R2.reuse.H0_H0 ;  /* 0x20000002ff497230 */ /* 0x101fe20000004100 */
[----:B------:R-:W-:Y:S01]  /*2cb0*/  LOP3.LUT R7, R16, 0xff, RZ, 0xc0, !PT ;  /* 0x000000ff10077812 */ /* 0x000fe200078ec0ff */
[----:B------:R-:W-:-:S04]  /*2cc0*/  HADD2.F32 R74, -RZ, R2.H1_H1 ;  /* 0x30000002ff4a7230 */ /* 0x000fc80000004100 */
[----:B------:R-:W0:Y:S01]  /*2cd0*/  I2F.F16 R36, R36 ;  /* 0x0000002400247306 */ /* 0x000e220000200c00 */
[----:B------:R-:W-:Y:S02]  /*2ce0*/  LOP3.LUT R2, R19, 0xff, RZ, 0xc0, !PT ;  /* 0x000000ff13027812 */ /* 0x000fe400078ec0ff */
[----:B------:R-:W-:-:S05]  /*2cf0*/  LOP3.LUT R0, R0, 0xff, RZ, 0xc0, !PT ;  /* 0x000000ff00007812 */ /* 0x000fca00078ec0ff */
[----:B------:R-:W-:Y:S01]  /*2d00*/  I2F.F16 R52, R20 ;  /* 0x0000001400347306 */ /* 0x000fe20000200c00 */
[----:B------:R-:W-:Y:S02]  /*2d10*/  IADD3 R23, PT, PT, R23, -0x80, RZ ;  /* 0xffffff8017177810 */ /* 0x000fe40007ffe0ff */
[----:B------:R-:W-:-:S05]  /*2d20*/  LOP3.LUT R6, R17, 0xff, RZ, 0xc0, !PT ;  /* 0x000000ff11067812 */ /* 0x000fca00078ec0ff */
[----:B------:R4:W-:Y:S01]  /*2d30*/  I2F.F16 R53, R21 ;  /* 0x0000001500357306 */ /* 0x0009e20000200c00 */
[----:B------:R-:W-:Y:S02]  /*2d40*/  LEA.HI R59, R16, 0xffffff80, RZ, 0x8 ;  /* 0xffffff80103b7811 */ /* 0x000fe400078f40ff */
[----:B------:R-:W-:-:S05]  /*2d50*/  SHF.R.U32.HI R16, RZ, 0x10, R16 ;  /* 0x00000010ff107819 */ /* 0x000fca0000011610 */
[----:B------:R-:W0:Y:S01]  /*2d60*/  I2F.F16 R89, R89 ;  /* 0x0000005900597306 */ /* 0x000e220000200c00 */
[----:B----4-:R-:W4:Y:S01]  /*2d70*/  LDS.64 R20, [UR4+0x98] ;  /* 0x00009804ff147984 */ /* 0x010f220008000a00 */
[----:B------:R-:W-:Y:S02]  /*2d80*/  IADD3 R7, PT, PT, R7, -0x80, RZ ;  /* 0xffffff8007077810 */ /* 0x000fe40007ffe0ff */
[----:B------:R-:W-:-:S04]  /*2d90*/  IADD3 R66, PT, PT, R2, -0x80, RZ ;  /* 0xffffff8002427810 */ /* 0x000fc80007ffe0ff */
[----:B------:R1:W4:Y:S01]  /*2da0*/  I2F.F16 R55, R22 ;  /* 0x0000001600377306 */ /* 0x0003220000200c00 */
[----:B------:R-:W-:Y:S01]  /*2db0*/  IADD3 R68, PT, PT, R0, -0x80, RZ ;  /* 0xffffff8000447810 */ /* 0x000fe20007ffe0ff */
[----:B------:R-:W-:Y:S01]  /*2dc0*/  HADD2.F32 R0, -RZ, R90.H0_H0 ;  /* 0x2000005aff007230 */ /* 0x000fe20000004100 */
[----:B------:R-:W-:-:S05]  /*2dd0*/  IADD3 R6, PT, PT, R6, -0x80, RZ ;  /* 0xffffff8006067810 */ /* 0x000fca0007ffe0ff */
[----:B------:R-:W4:Y:S01]  /*2de0*/  I2F.F16 R91, R91 ;  /* 0x0000005b005b7306 */ /* 0x000f220000200c00 */
[----:B------:R-:W-:Y:S01]  /*2df0*/  SHF.R.U32.HI R2, RZ, 0x8, R17 ;  /* 0x00000008ff027819 */ /* 0x000fe20000011611 */
[--C-:B------:R-:W-:Y:S01]  /*2e00*/  HADD2.F32 R71, -RZ, R3.reuse.H0_H0 ;  /* 0x20000003ff477230 */ /* 0x100fe20000004100 */
[----:B------:R-:W-:Y:S01]  /*2e10*/  LOP3.LUT R16, R16, 0xff, RZ, 0xc0, !PT ;  /* 0x000000ff10107812 */ /* 0x000fe200078ec0ff */
[----:B------:R-:W-:Y:S02]  /*2e20*/  HADD2.F32 R67, -RZ, R3.H1_H1 ;  /* 0x30000003ff437230 */ /* 0x000fe40000004100 */
[----:B-----5:R-:W-:Y:S02]  /*2e30*/  HADD2.F32 R3, -RZ, R86.H0_H0 ;  /* 0x20000056ff037230 */ /* 0x020fe40000004100 */
[----:B------:R-:W5:Y:S01]  /*2e40*/  I2F.F16 R62, R23 ;  /* 0x00000017003e7306 */ /* 0x000f620000200c00 */
[----:B-1----:R-:W-:Y:S02]  /*2e50*/  HADD2.F32 R22, -RZ, R37.H0_H0 ;  /* 0x20000025ff167230 */ /* 0x002fe40000004100 */
[----:B------:R-:W-:Y:S01]  /*2e60*/  FFMA.FTZ R37, R0, R73, RZ ;  /* 0x0000004900257223 */ /* 0x000fe200000100ff */
[----:B------:R-:W-:Y:S01]  /*2e70*/  IADD3 R16, PT, PT, R16, -0x80, RZ ;  /* 0xffffff8010107810 */ /* 0x000fe20007ffe0ff */
[----:B0-----:R-:W-:-:S03]  /*2e80*/  HADD2.F32 R34, -RZ, R36.H0_H0 ;  /* 0x20000024ff227230 */ /* 0x001fc60000004100 */
[----:B------:R0:W-:Y:S01]  /*2e90*/  I2F.F16 R63, R7 ;  /* 0x00000007003f7306 */ /* 0x0001e20000200c00 */
[----:B------:R-:W-:Y:S01]  /*2ea0*/  FFMA.FTZ R35, R3, R73, RZ ;  /* 0x0000004903237223 */ /* 0x000fe200000100ff */
[----:B------:R-:W-:-:S06]  /*2eb0*/  FFMA.FTZ R81, R22, R74, R37 ;  /* 0x0000004a16517223 */ /* 0x000fcc0000010025 */
[----:B------:R-:W1:Y:S01]  /*2ec0*/  I2F.F16 R57, R57 ;  /* 0x0000003900397306 */ /* 0x000e620000200c00 */
[----:B0-----:R-:W-:Y:S01]  /*2ed0*/  LOP3.LUT R7, R2, 0xff, RZ, 0xc0, !PT ;  /* 0x000000ff02077812 */ /* 0x001fe200078ec0ff */
[----:B------:R-:W-:-:S06]  /*2ee0*/  HADD2.F32 R2, -RZ, R88.H0_H0 ;  /* 0x20000058ff027230 */ /* 0x000fcc0000004100 */
[----:B------:R-:W0:Y:S01]  /*2ef0*/  I2F.F16 R56, R56 ;  /* 0x0000003800387306 */ /* 0x000e220000200c00 */
[----:B------:R-:W-:Y:S01]  /*2f00*/  IADD3 R70, PT, PT, R7, -0x80, RZ ;  /* 0xffffff8007467810 */ /* 0x000fe20007ffe0ff */
[----:B------:R-:W-:-:S06]  /*2f10*/  HADD2.F32 R7, -RZ, R89.H0_H0 ;  /* 0x20000059ff077230 */ /* 0x000fcc0000004100 */
[----:B------:R-:W0:Y:S01]  /*2f20*/  I2F.F16 R77, R77 ;  /* 0x0000004d004d7306 */ /* 0x000e220000200c00 */
[----:B----4-:R-:W-:-:S07]  /*2f30*/  HADD2.F32 R37, -RZ, R55.H0_H0 ;  /* 0x20000037ff257230 */ /* 0x010fce0000004100 */
[----:B------:R4:W0:Y:S01]  /*2f40*/  I2F.F16 R64, R6 ;  /* 0x0000000600407306 */ /* 0x0008220000200c00 */
[----:B------:R-:W-:Y:S01]  /*2f50*/  LEA.HI R61, R17, 0xffffff80, RZ, 0x8 ;  /* 0xffffff80113d7811 */ /* 0x000fe200078f40ff */
[----:B------:R-:W-:Y:S02]  /*2f60*/  HADD2.F32 R23, -RZ, R91.H0_H0 ;  /* 0x2000005bff177230 */ /* 0x000fe40000004100 */
[----:B----4-:R-:W-:-:S04]  /*2f70*/  HADD2.F32 R6, -RZ, R87.H0_H0 ;  /* 0x20000057ff067230 */ /* 0x010fc80000004100 */
[----:B------:R4:W-:Y:S01]  /*2f80*/  I2F.F16 R69, R16 ;  /* 0x0000001000457306 */ /* 0x0009e20000200c00 */
[----:B------:R-:W-:Y:S01]  /*2f90*/  SHF.R.U32.HI R17, RZ, 0x10, R17 ;  /* 0x00000010ff117819 */ /* 0x000fe20000011611 */
[-C--:B------:R-:W-:Y:S01]  /*2fa0*/  FFMA.FTZ R80, R2, R73.reuse, RZ ;  /* 0x0000004902507223 */ /* 0x080fe200000100ff */
[----:B------:R-:W-:Y:S01]  /*2fb0*/  FFMA.FTZ R36, R6, R73, RZ ;  /* 0x0000004906247223 */ /* 0x000fe200000100ff */
[----:B----4-:R-:W-:-:S03]  /*2fc0*/  FFMA.FTZ R16, R34, R74, R35 ;  /* 0x0000004a22107223 */ /* 0x010fc60000010023 */
[-C--:B------:R-:W-:Y:S01]  /*2fd0*/  FFMA.FTZ R76, R7, R74.reuse, R36 ;  /* 0x0000004a074c7223 */ /* 0x080fe20000010024 */
[----:B------:R-:W-:Y:S01]  /*2fe0*/  HADD2.F32 R35, -RZ, R52.H0_H0 ;  /* 0x20000034ff237230 */ /* 0x000fe20000004100 */
[----:B------:R-:W-:Y:S01]  /*2ff0*/  LOP3.LUT R17, R17, 0xff, RZ, 0xc0, !PT ;  /* 0x000000ff11117812 */ /* 0x000fe200078ec0ff */
[----:B------:R-:W-:Y:S02]  /*3000*/  HADD2.F32 R52, -RZ, R53.H0_H0 ;  /* 0x20000035ff347230 */ /* 0x000fe40000004100 */
[----:B------:R-:W-:Y:S01]  /*3010*/  FFMA.FTZ R75, R37, R71, R16 ;  /* 0x00000047254b7223 */ /* 0x000fe20000010010 */
[----:B-----5:R-:W-:Y:S02]  /*3020*/  HADD2.F32 R36, -RZ, R62.H0_H0 ;  /* 0x2000003eff247230 */ /* 0x020fe40000004100 */
[----:B------:R-:W-:Y:S01]  /*3030*/  FFMA.FTZ R73, R23, R74, R80 ;  /* 0x0000004a17497223 */ /* 0x000fe20000010050 */
[----:B------:R-:W-:Y:S01]  /*3040*/  SHF.R.U32.HI R16, RZ, 0x8, R19 ;  /* 0x00000008ff107819 */ /* 0x000fe20000011613 */
[----:B-1----:R-:W-:Y:S01]  /*3050*/  HADD2.F32 R57, -RZ, R57.H0_H0 ;  /* 0x20000039ff397230 */ /* 0x002fe20000004100 */
[----:B------:R-:W-:Y:S01]  /*3060*/  IADD3 R17, PT, PT, R17, -0x80, RZ ;  /* 0xffffff8011117810 */ /* 0x000fe20007ffe0ff */
[----:B0-----:R-:W-:-:S02]  /*3070*/  HADD2.F32 R56, -RZ, R56.H0_H0 ;  /* 0x20000038ff387230 */ /* 0x001fc40000004100 */
[-C--:B------:R-:W-:Y:S01]  /*3080*/  FFMA.FTZ R76, R35, R71.reuse, R76 ;  /* 0x00000047234c7223 */ /* 0x080fe2000001004c */
[----:B------:R-:W-:Y:S02]  /*3090*/  HADD2.F32 R58, -RZ, R58.H0_H0 ;  /* 0x2000003aff3a7230 */ /* 0x000fe40000004100 */
[-C--:B------:R-:W-:Y:S01]  /*30a0*/  FFMA.FTZ R55, R52, R71.reuse, R73 ;  /* 0x0000004734377223 */ /* 0x080fe20000010049 */
[----:B------:R-:W-:Y:S02]  /*30b0*/  HADD2.F32 R77, -RZ, R77.H0_H0 ;  /* 0x2000004dff4d7230 */ /* 0x000fe40000004100 */
[----:B------:R-:W-:Y:S01]  /*30c0*/  FFMA.FTZ R62, R36, R71, R81 ;  /* 0x00000047243e7223 */ /* 0x000fe20000010051 */
[----:B------:R-:W-:Y:S01]  /*30d0*/  LOP3.LUT R16, R16, 0xff, RZ, 0xc0, !PT ;  /* 0x000000ff10107812 */ /* 0x000fe200078ec0ff */
[----:B------:R-:W0:Y:S01]  /*30e0*/  I2F.F16 R65, R65 ;  /* 0x0000004100417306 */ /* 0x000e220000200c00 */
[-C--:B------:R-:W-:Y:S01]  /*30f0*/  FFMA.FTZ R76, R57, R67.reuse, R76 ;  /* 0x00000043394c7223 */ /* 0x080fe2000001004c */
[-C--:B------:R-:W-:Y:S01]  /*3100*/  FFMA.FTZ R81, R56, R67.reuse, R55 ;  /* 0x0000004338517223 */ /* 0x080fe20000010037 */
[-C--:B------:R-:W-:Y:S01]  /*3110*/  FFMA.FTZ R86, R58, R67.reuse, R75 ;  /* 0x000000433a567223 */ /* 0x080fe2000001004b */
[----:B------:R-:W-:-:S04]  /*3120*/  FFMA.FTZ R83, R77, R67, R62 ;  /* 0x000000434d537223 */ /* 0x000fc8000001003e */
[----:B------:R-:W1:Y:S01]  /*3130*/  I2F.F16 R66, R66 ;  /* 0x0000004200427306 */ /* 0x000e620000200c00 */
[----:B------:R-:W-:Y:S02]  /*3140*/  IADD3 R67, PT, PT, R16, -0x80, RZ ;  /* 0xffffff8010437810 */ /* 0x000fe40007ffe0ff */
[----:B------:R-:W-:Y:S02]  /*3150*/  SHF.R.U32.HI R72, RZ, 0x8, R18 ;  /* 0x00000008ff487819 */ /* 0x000fe40000011612 */
[----:B------:R-:W-:-:S03]  /*3160*/  SHF.R.U32.HI R55, RZ, 0x10, R19 ;  /* 0x00000010ff377819 */ /* 0x000fc60000011613 */
[----:B------:R4:W-:Y:S01]  /*3170*/  I2F.F16 R53, R17 ;  /* 0x0000001100357306 */ /* 0x0009e20000200c00 */
[----:B------:R-:W-:Y:S02]  /*3180*/  SHF.R.U32.HI R18, RZ, 0x10, R18 ;  /* 0x00000010ff127819 */ /* 0x000fe40000011612 */
[----:B------:R-:W-:Y:S02]  /*3190*/  LOP3.LUT R72, R72, 0xff, RZ, 0xc0, !PT ;  /* 0x000000ff48487812 */ /* 0x000fe400078ec0ff */
[----:B------:R-:W-:Y:S01]  /*31a0*/  LOP3.LUT R55, R55, 0xff, RZ, 0xc0, !PT ;  /* 0x000000ff37377812 */ /* 0x000fe200078ec0ff */
[----:B----4-:R-:W4:Y:S01]  /*31b0*/  LDS.64 R16, [UR4+0x110] ;  /* 0x00011004ff107984 */ /* 0x010f220008000a00 */
[----:B------:R-:W-:Y:S01]  /*31c0*/  LOP3.LUT R18, R18, 0xff, RZ, 0xc0, !PT ;  /* 0x000000ff12127812 */ /* 0x000fe200078ec0ff */
[--C-:B------:R-:W-:Y:S01]  /*31d0*/  HADD2.F32 R80, -RZ, R20.reuse.H1_H1 ;  /* 0x30000014ff507230 */ /* 0x100fe20000004100 */
[----:B------:R-:W-:Y:S01]  /*31e0*/  LEA.HI R74, R19, 0xffffff80, RZ, 0x8 ;  /* 0xffffff80134a7811 */ /* 0x000fe200078f40ff */
[----:B------:R-:W-:Y:S01]  /*31f0*/  HADD2.F32 R19, -RZ, R20.H0_H0 ;  /* 0x20000014ff137230 */ /* 0x000fe20000004100 */
[----:B------:R-:W-:Y:S01]  /*3200*/  IADD3 R72, PT, PT, R72, -0x80, RZ ;  /* 0xffffff8048487810 */ /* 0x000fe20007ffe0ff */
[----:B------:R-:W-:Y:S01]  /*3210*/  HADD2.F32 R62, -RZ, R64.H0_H0 ;  /* 0x20000040ff3e7230 */ /* 0x000fe20000004100 */
[----:B------:R-:W-:Y:S01]  /*3220*/  IADD3 R20, PT, PT, R55, -0x80, RZ ;  /* 0xffffff8037147810 */ /* 0x000fe20007ffe0ff */
[----:B------:R-:W-:Y:S01]  /*3230*/  HADD2.F32 R55, -RZ, R63.H0_H0 ;  /* 0x2000003fff377230 */ /* 0x000fe20000004100 */
[----:B------:R-:W-:Y:S01]  /*3240*/  IADD3 R18, PT, PT, R18, -0x80, RZ ;  /* 0xffffff8012127810 */ /* 0x000fe20007ffe0ff */
[----:B0-----:R-:W-:Y:S01]  /*3250*/  HADD2.F32 R63, -RZ, R65.H0_H0 ;  /* 0x20000041ff3f7230 */ /* 0x001fe20000004100 */
[----:B------:R-:W0:Y:S01]  /*3260*/  I2F.F16 R68, R68 ;  /* 0x0000004400447306 */ /* 0x000e220000200c00 */
[----:B-1----:R-:W-:-:S02]  /*3270*/  HADD2.F32 R64, -RZ, R66.H0_H0 ;  /* 0x20000042ff407230 */ /* 0x002fc40000004100 */
[-C--:B------:R-:W-:Y:S01]  /*3280*/  FFMA.FTZ R76, R55, R19.reuse, R76 ;  /* 0x00000013374c7223 */ /* 0x080fe2000001004c */
[-C--:B------:R-:W-:Y:S01]  /*3290*/  FFMA.FTZ R84, R62, R19.reuse, R81 ;  /* 0x000000133e547223 */ /* 0x080fe20000010051 */
[----:B------:R-:W-:-:S03]  /*32a0*/  FFMA.FTZ R86, R63, R19, R86 ;  /* 0x000000133f567223 */ /* 0x000fc60000010056 */
[----:B------:R-:W1:Y:S01]  /*32b0*/  I2F.F16 R71, R72 ;  /* 0x0000004800477306 */ /* 0x000e620000200c00 */
[----:B------:R-:W-:-:S07]  /*32c0*/  FFMA.FTZ R88, R64, R19, R83 ;  /* 0x0000001340587223 */ /* 0x000fce0000010053 */
[----:B------:R-:W5:Y:S08]  /*32d0*/  I2F.F16 R70, R70 ;  /* 0x0000004600467306 */ /* 0x000f700000200c00 */
[----:B------:R2:W-:Y:S08]  /*32e0*/  I2F.F16 R73, R18 ;  /* 0x0000001200497306 */ /* 0x0005f00000200c00 */
[----:B------:R5:W4:Y:S01]  /*32f0*/  I2F.F16 R72, R67 ;  /* 0x0000004300487306 */ /* 0x000b220000200c00 */
[----:B--2---:R-:W2:Y:S07]  /*3300*/  LDS.64 R18, [UR4+0x118] ;  /* 0x00011804ff127984 */ /* 0x004eae0008000a00 */
[----:B------:R-:W4:Y:S01]  /*3310*/  I2F.F16 R20, R20 ;  /* 0x0000001400147306 */ /* 0x000f220000200c00 */
[----:B0-----:R-:W-:-:S02]  /*3320*/  HADD2.F32 R65, -RZ, R68.H0_H0 ;  /* 0x20000044ff417230 */ /* 0x001fc40000004100 */
[----:B------:R-:W-:-:S05]  /*3330*/  HADD2.F32 R66, -RZ, R69.H0_H0 ;  /* 0x20000045ff427230 */ /* 0x000fca0000004100 */
[----:B------:R-:W0:Y:S01]  /*3340*/  I2F.F16 R59, R59 ;  /* 0x0000003b003b7306 */ /* 0x000e220000200c00 */
[----:B-1----:R-:W-:-:S07]  /*3350*/  HADD2.F32 R69, -RZ, R71.H0_H0 ;  /* 0x20000047ff457230 */ /* 0x002fce0000004100 */
[----:B------:R-:W1:Y:S01]  /*3360*/  I2F.F16 R74, R74 ;  /* 0x0000004a004a7306 */ /* 0x000e620000200c00 */
[--C-:B------:R-:W-:Y:S02]  /*3370*/  HADD2.F32 R75, -RZ, R21.reuse.H0_H0 ;  /* 0x20000015ff4b7230 */ /* 0x100fe40000004100 */
[----:B------:R-:W-:-:S05]  /*3380*/  HADD2.F32 R82, -RZ, R21.H1_H1 ;  /* 0x30000015ff527230 */ /* 0x000fca0000004100 */
[----:B------:R-:W3:Y:S01]  /*3390*/  I2F.F16 R61, R61 ;  /* 0x0000003d003d7306 */ /* 0x000ee20000200c00 */
[----:B-----5:R-:W-:Y:S02]  /*33a0*/  HADD2.F32 R67, -RZ, R70.H0_H0 ;  /* 0x20000046ff437230 */ /* 0x020fe40000004100 */
[-C--:B------:R-:W-:Y:S01]  /*33b0*/  FFMA.FTZ R21, R65, R80.reuse, R76 ;  /* 0x0000005041157223 */ /* 0x080fe2000001004c */
[----:B----4-:R-:W-:Y:S02]  /*33c0*/  HADD2.F32 R71, -RZ, R72.H0_H0 ;  /* 0x20000048ff477230 */ /* 0x010fe40000004100 */
[----:B------:R-:W-:Y:S02]  /*33d0*/  HADD2.F32 R70, -RZ, R73.H0_H0 ;  /* 0x20000049ff467230 */ /* 0x000fe40000004100 */
[-C--:B------:R-:W-:Y:S01]  /*33e0*/  FFMA.FTZ R73, R69, R80.reuse, R86 ;  /* 0x0000005045497223 */ /* 0x080fe20000010056 */
[----:B------:R-:W-:Y:S02]  /*33f0*/  HADD2.F32 R68, -RZ, R53.H0_H0 ;  /* 0x20000035ff447230 */ /* 0x000fe40000004100 */
[----:B------:R-:W-:Y:S01]  /*3400*/  FFMA.FTZ R53, R67, R80, R84 ;  /* 0x0000005043357223 */ /* 0x000fe20000010054 */
[----:B------:R-:W-:-:S02]  /*3410*/  HADD2.F32 R72, -RZ, R20.H0_H0 ;  /* 0x20000014ff487230 */ /* 0x000fc40000004100 */
[----:B------:R-:W-:Y:S01]  /*3420*/  FFMA.FTZ R81, R71, R80, R88 ;  /* 0x0000005047517223 */ /* 0x000fe20000010058 */
[-C--:B------:R-:W-:Y:S01]  /*3430*/  FFMA.FTZ R20, R66, R75.reuse, R21 ;  /* 0x0000004b42147223 */ /* 0x080fe20000010015 */
[-C--:B------:R-:W-:Y:S01]  /*3440*/  FFMA.FTZ R21, R70, R75.reuse, R73 ;  /* 0x0000004b46157223 */ /* 0x080fe20000010049 */
[----:B0-----:R-:W-:Y:S02]  /*3450*/  HADD2.F32 R73, -RZ, R59.H0_H0 ;  /* 0x2000003bff497230 */ /* 0x001fe40000004100 */
[-C--:B------:R-:W-:Y:S01]  /*3460*/  FFMA.FTZ R76, R68, R75.reuse, R53 ;  /* 0x0000004b444c7223 */ /* 0x080fe20000010035 */
[----:B------:R-:W-:Y:S02]  /*3470*/  HADD2.F32 R60, -RZ, R60.H0_H0 ;  /* 0x2000003cff3c7230 */ /* 0x000fe40000004100 */
[----:B------:R-:W-:Y:S01]  /*3480*/  FFMA.FTZ R80, R72, R75, R81 ;  /* 0x0000004b48507223 */ /* 0x000fe20000010051 */
[----:B-1----:R-:W-:Y:S02]  /*3490*/  HADD2.F32 R59, -RZ, R74.H0_H0 ;  /* 0x2000004aff3b7230 */ /* 0x002fe40000004100 */
[----:B---3--:R-:W-:-:S02]  /*34a0*/  HADD2.F32 R61, -RZ, R61.H0_H0 ;  /* 0x2000003dff3d7230 */ /* 0x008fc40000004100 */
[--C-:B------:R-:W-:Y:S02]  /*34b0*/  HADD2.F32 R75, -RZ, R16.reuse.H0_H0 ;  /* 0x20000010ff4b7230 */ /* 0x100fe40000004100 */
[-C--:B------:R-:W-:Y:S01]  /*34c0*/  FFMA.FTZ R74, R73, R82.reuse, R20 ;  /* 0x00000052494a7223 */ /* 0x080fe20000010014 */
[-C--:B------:R-:W-:Y:S01]  /*34d0*/  FFMA.FTZ R20, R60, R82.reuse, R21 ;  /* 0x000000523c147223 */ /* 0x080fe20000010015 */
[-C--:B------:R-:W-:Y:S01]  /*34e0*/  FFMA.FTZ R21, R59, R82.reuse, R80 ;  /* 0x000000523b157223 */ /* 0x080fe20000010050 */
[----:B------:R-:W-:Y:S02]  /*34f0*/  HADD2.F32 R16, -RZ, R16.H1_H1 ;  /* 0x30000010ff107230 */ /* 0x000fe40000004100 */
        /* <DEDUP_REMOVED lines=40> */
[----:B------:R-:W-:Y:S01]  /*3780*/  FMUL.FTZ R78, R27, R78 ;  /* 0x0000004e1b4e7220 */ /* 0x000fe20000410000 */
[----:B------:R-:W-:-:S04]  /*3790*/  FMUL.FTZ R79, R26, R79 ;  /* 0x0000004f1a4f7220 */ /* 0x000fc80000410000 */
[----:B------:R-:W-:Y:S02]  /*37a0*/  F2FP.F16.F32.PACK_AB R78, RZ, R78 ;  /* 0x0000004eff4e723e */ /* 0x000fe400000000ff */
[----:B------:R-:W-:Y:S01]  /*37b0*/  F2FP.F16.F32.PACK_AB R79, RZ, R79 ;  /* 0x0000004fff4f723e */ /* 0x000fe200000000ff */
[----:B------:R-:W-:-:S03]  /*37c0*/  FMUL.FTZ R54, R25, R54 ;  /* 0x0000003619367220 */ /* 0x000fc60000410000 */
[----:B------:R-:W-:Y:S02]  /*37d0*/  PRMT R78, R78, 0x5410, R79 ;  /* 0x000054104e4e7816 */ /* 0x000fe4000000004f */
[----:B------:R-:W-:Y:S02]  /*37e0*/  F2FP.F16.F32.PACK_AB R18, RZ, R54 ;  /* 0x00000036ff12723e */ /* 0x000fe400000000ff */
[----:B------:R-:W-:Y:S01]  /*37f0*/  MOV R81, R4 ;  /* 0x0000000400517202 */ /* 0x000fe20000000f00 */
[----:B------:R-:W-:Y:S02]  /*3800*/  HFMA2 R54, R78, 1, 1, R5 ;  /* 0x3c003c004e367831 */ /* 0x000fe40000000005 */
[----:B------:R-:W1:Y:S01]  /*3810*/  LDS.64 R4, [UR4+0x198] ;  /* 0x00019804ff047984 */ /* 0x000e620008000a00 */
[----:B------:R-:W-:Y:S01]  /*3820*/  FMUL.FTZ R85, R24, R85 ;  /* 0x0000005518557220 */ /* 0x000fe20000410000 */
[C---:B------:R-:W-:Y:S01]  /*3830*/  FMUL.FTZ R74, R27.reuse, R74 ;  /* 0x0000004a1b4a7220 */ /* 0x040fe20000410000 */
[C---:B------:R-:W-:Y:S01]  /*3840*/  FMUL.FTZ R53, R26.reuse, R53 ;  /* 0x000000351a357220 */ /* 0x040fe20000410000 */
[----:B------:R-:W-:Y:S01]  /*3850*/  FMUL.FTZ R76, R27, R76 ;  /* 0x0000004c1b4c7220 */ /* 0x000fe20000410000 */
[----:B------:R-:W-:Y:S01]  /*3860*/  FMUL.FTZ R19, R26, R19 ;  /* 0x000000131a137220 */ /* 0x000fe20000410000 */
[----:B------:R-:W-:Y:S01]  /*3870*/  FMUL.FTZ R20, R25, R20 ;  /* 0x0000001419147220 */ /* 0x000fe20000410000 */
[----:B------:R-:W-:Y:S01]  /*3880*/  FMUL.FTZ R21, R24, R21 ;  /* 0x0000001518157220 */ /* 0x000fe20000410000 */
[----:B------:R-:W-:-:S02]  /*3890*/  F2FP.F16.F32.PACK_AB R85, RZ, R85 ;  /* 0x00000055ff55723e */ /* 0x000fc400000000ff */
[----:B------:R-:W-:Y:S02]  /*38a0*/  F2FP.F16.F32.PACK_AB R74, RZ, R74 ;  /* 0x0000004aff4a723e */ /* 0x000fe400000000ff */
[----:B------:R-:W-:Y:S02]  /*38b0*/  F2FP.F16.F32.PACK_AB R53, RZ, R53 ;  /* 0x00000035ff35723e */ /* 0x000fe400000000ff */
[----:B------:R-:W-:Y:S02]  /*38c0*/  F2FP.F16.F32.PACK_AB R76, RZ, R76 ;  /* 0x0000004cff4c723e */ /* 0x000fe400000000ff */
[----:B------:R-:W-:Y:S01]  /*38d0*/  F2FP.F16.F32.PACK_AB R19, RZ, R19 ;  /* 0x00000013ff13723e */ /* 0x000fe200000000ff */
[----:B------:R-:W-:Y:S01]  /*38e0*/  FMUL.FTZ R80, R25, R80 ;  /* 0x0000005019507220 */ /* 0x000fe20000410000 */
[----:B------:R-:W-:Y:S01]  /*38f0*/  FMUL.FTZ R75, R24, R75 ;  /* 0x0000004b184b7220 */ /* 0x000fe20000410000 */
[----:B------:R-:W-:Y:S02]  /*3900*/  F2FP.F16.F32.PACK_AB R20, RZ, R20 ;  /* 0x00000014ff14723e */ /* 0x000fe400000000ff */
[----:B------:R-:W-:-:S02]  /*3910*/  F2FP.F16.F32.PACK_AB R21, RZ, R21 ;  /* 0x00000015ff15723e */ /* 0x000fc400000000ff */
[----:B------:R-:W-:Y:S02]  /*3920*/  PRMT R18, R18, 0x5410, R85 ;  /* 0x0000541012127816 */ /* 0x000fe40000000055 */
[----:B------:R-:W-:Y:S02]  /*3930*/  PRMT R74, R74, 0x5410, R53 ;  /* 0x000054104a4a7816 */ /* 0x000fe40000000035 */
[----:B------:R-:W-:Y:S01]  /*3940*/  PRMT R76, R76, 0x5410, R19 ;  /* 0x000054104c4c7816 */ /* 0x000fe20000000013 */
[----:B0-----:R-:W-:Y:S01]  /*3950*/  HADD2.F32 R19, -RZ, R16.H0_H0 ;  /* 0x20000010ff137230 */ /* 0x001fe20000004100 */
[----:B------:R-:W-:Y:S02]  /*3960*/  F2FP.F16.F32.PACK_AB R80, RZ, R80 ;  /* 0x00000050ff50723e */ /* 0x000fe400000000ff */
[----:B------:R-:W-:Y:S02]  /*3970*/  F2FP.F16.F32.PACK_AB R75, RZ, R75 ;  /* 0x0000004bff4b723e */ /* 0x000fe400000000ff */
[----:B------:R-:W-:Y:S01]  /*3980*/  PRMT R20, R20, 0x5410, R21 ;  /* 0x0000541014147816 */ /* 0x000fe20000000015 */
[----:B------:R-:W-:-:S02]  /*3990*/  HADD2 R53, R18, R81 ;  /* 0x0000005112357230 */ /* 0x000fc40000000000 */
[----:B------:R-:W-:Y:S02]  /*39a0*/  HFMA2 R48, R74, 1, 1, R48 ;  /* 0x3c003c004a307831 */ /* 0x000fe40000000030 */
[----:B------:R-:W-:Y:S02]  /*39b0*/  HADD2.F32 R18, -RZ, R16.H1_H1 ;  /* 0x30000010ff127230 */ /* 0x000fe40000004100 */
[----:B------:R-:W-:Y:S01]  /*39c0*/  HFMA2 R50, R76, 1, 1, R50 ;  /* 0x3c003c004c327831 */ /* 0x000fe20000000032 */
[----:B------:R-:W-:Y:S01]  /*39d0*/  PRMT R80, R80, 0x5410, R75 ;  /* 0x0000541050507816 */ /* 0x000fe2000000004b */
[--C-:B------:R-:W-:Y:S02]  /*39e0*/  HADD2.F32 R21, -RZ, R17.reuse.H0_H0 ;  /* 0x20000011ff157230 */ /* 0x100fe40000004100 */
[-C--:B------:R-:W-:Y:S01]  /*39f0*/  FFMA.FTZ R76, R2, R19.reuse, RZ ;  /* 0x00000013024c7223 */ /* 0x080fe200000100ff */
[----:B------:R-:W-:Y:S02]  /*3a00*/  HADD2.F32 R74, -RZ, R17.H1_H1 ;  /* 0x30000011ff4a7230 */ /* 0x000fe40000004100 */
[----:B------:R-:W-:Y:S01]  /*3a10*/  HADD2 R49, R20, R49 ;  /* 0x0000003114317230 */ /* 0x000fe20000000000 */
        /* <DEDUP_REMOVED lines=14> */
[----:B-1----:R-:W-:-:S02]  /*3b00*/  HADD2.F32 R19, -RZ, R4.H0_H0 ;  /* 0x20000004ff137230 */ /* 0x002fc40000004100 */
[-C--:B------:R-:W-:Y:S01]  /*3b10*/  FFMA.FTZ R20, R57, R74.reuse, R20 ;  /* 0x0000004a39147223 */ /* 0x080fe20000010014 */
[----:B------:R-:W-:Y:S01]  /*3b20*/  FFMA.FTZ R79, R77, R74, R76 ;  /* 0x0000004a4d4f7223 */ /* 0x000fe2000001004c */
[----:B------:R-:W-:Y:S02]  /*3b30*/  HADD2 R51, R80, R51 ;  /* 0x0000003350337230 */ /* 0x000fe40000000000 */
[-C--:B------:R-:W-:Y:S01]  /*3b40*/  FFMA.FTZ R20, R55, R19.reuse, R20 ;  /* 0x0000001337147223 */ /* 0x080fe20000010014 */
[-C--:B------:R-:W-:Y:S01]  /*3b50*/  FFMA.FTZ R78, R62, R19.reuse, R75 ;  /* 0x000000133e4e7223 */ /* 0x080fe2000001004b */
[-C--:B------:R-:W-:Y:S01]  /*3b60*/  FFMA.FTZ R80, R63, R19.reuse, R18 ;  /* 0x000000133f507223 */ /* 0x080fe20000010012 */
[----:B------:R-:W-:Y:S02]  /*3b70*/  FFMA.FTZ R82, R64, R19, R79 ;  /* 0x0000001340527223 */ /* 0x000fe4000001004f */
[----:B------:R-:W1:Y:S01]  /*3b80*/  LDS.64 R18, [UR4+0x18] ;  /* 0x00001804ff127984 */ /* 0x000e620008000a00 */
        /* <DEDUP_REMOVED lines=9> */
[----:B------:R-:W-:-:S03]  /*3c20*/  FFMA.FTZ R5, R70, R21, R79 ;  /* 0x0000001546057223 */ /* 0x000fc6000001004f */
[-C--:B------:R-:W-:Y:S01]  /*3c30*/  FFMA.FTZ R79, R61, R76.reuse, R20 ;  /* 0x0000004c3d4f7223 */ /* 0x080fe20000010014 */
[-C--:B------:R-:W-:Y:S01]  /*3c40*/  FFMA.FTZ R20, R60, R76.reuse, R5 ;  /* 0x0000004c3c147223 */ /* 0x080fe20000010005 */
[--C-:B0-----:R-:W-:Y:S02]  /*3c50*/  HADD2.F32 R5, -RZ, R16.reuse.H0_H0 ;  /* 0x20000010ff057230 */ /* 0x101fe40000004100 */
[----:B------:R-:W-:Y:S01]  /*3c60*/  FFMA.FTZ R78, R72, R21, R81 ;  /* 0x00000015484e7223 */ /* 0x000fe20000010051 */
[----:B------:R-:W-:Y:S01]  /*3c70*/  HADD2.F32 R16, -RZ, R16.H1_H1 ;  /* 0x30000010ff107230 */ /* 0x000fe20000004100 */
[----:B------:R-:W-:Y:S01]  /*3c80*/  LEA.HI R80, R9, 0xffffff80, RZ, 0x8 ;  /* 0xffffff8009507811 */ /* 0x000fe200078f40ff */
[----:B------:R-:W-:Y:S01]  /*3c90*/  FFMA.FTZ R85, R5, R3, RZ ;  /* 0x0000000305557223 */ /* 0x000fe200000100ff */
[----:B------:R-:W-:Y:S01]  /*3ca0*/  FFMA.FTZ R21, R59, R76, R78 ;  /* 0x0000004c3b157223 */ /* 0x000fe2000001004e */
[----:B------:R-:W-:Y:S01]  /*3cb0*/  FFMA.FTZ R78, R6, R5, RZ ;  /* 0x00000005064e7223 */ /* 0x000fe200000100ff */
[----:B------:R-:W-:Y:S01]  /*3cc0*/  FFMA.FTZ R83, R5, R2, RZ ;  /* 0x0000000205537223 */ /* 0x000fe200000100ff */
[----:B------:R-:W-:-:S02]  /*3cd0*/  HADD2.F32 R81, -RZ, R17.H0_H0 ;  /* 0x20000011ff517230 */ /* 0x000fc40000004100 */
[----:B------:R-:W-:Y:S01]  /*3ce0*/  FFMA.FTZ R5, R5, R0, RZ ;  /* 0x0000000005057223 */ /* 0x000fe200000100ff */
[C---:B------:R-:W-:Y:S01]  /*3cf0*/  FFMA.FTZ R84, R16.reuse, R34, R85 ;  /* 0x0000002210547223 */ /* 0x040fe20000010055 */
[----:B------:R0:W-:Y:S01]  /*3d00*/  I2F.F16 R75, R80 ;  /* 0x00000050004b7306 */ /* 0x0001e20000200c00 */
[----:B------:R-:W-:Y:S01]  /*3d10*/  FFMA.FTZ R78, R7, R16, R78 ;  /* 0x00000010074e7223 */ /* 0x000fe2000001004e */
[----:B------:R-:W-:Y:S02]  /*3d20*/  HADD2.F32 R17, -RZ, R17.H1_H1 ;  /* 0x30000011ff117230 */ /* 0x000fe40000004100 */
[C---:B0-----:R-:W-:Y:S01]  /*3d30*/  FFMA.FTZ R80, R16.reuse, R23, R83 ;  /* 0x0000001710507223 */ /* 0x041fe20000010053 */
[----:B------:R-:W-:Y:S01]  /*3d40*/  FFMA.FTZ R83, R16, R22, R5 ;  /* 0x0000001610537223 */ /* 0x000fe20000010005 */
[----:B------:R-:W-:Y:S01]  /*3d50*/  FFMA.FTZ R5, R81, R37, R84 ;  /* 0x0000002551057223 */ /* 0x000fe20000010054 */
[----:B------:R-:W-:Y:S01]  /*3d60*/  FFMA.FTZ R16, R35, R81, R78 ;  /* 0x0000005123107223 */ /* 0x000fe2000001004e */
[C---:B------:R-:W-:Y:S01]  /*3d70*/  FFMA.FTZ R82, R81.reuse, R52, R80 ;  /* 0x0000003451527223 */ /* 0x040fe20000010050 */
[----:B------:R-:W-:Y:S01]  /*3d80*/  FFMA.FTZ R84, R81, R36, R83 ;  /* 0x0000002451547223 */ /* 0x000fe20000010053 */
[----:B------:R-:W-:Y:S01]  /*3d90*/  FFMA.FTZ R86, R17, R58, R5 ;  /* 0x0000003a11567223 */ /* 0x000fe20000010005 */
[----:B-1----:R-:W-:-:S02]  /*3da0*/  HADD2.F32 R5, -RZ, R18.H0_H0 ;  /* 0x20000012ff057230 */ /* 0x002fc40000004100 */
[----:B------:R-:W-:Y:S01]  /*3db0*/  FFMA.FTZ R80, R57, R17, R16 ;  /* 0x0000001139507223 */ /* 0x000fe20000010010 */
[----:B------:R-:W-:Y:S01]  /*3dc0*/  LOP3.LUT R83, R9, 0xff, RZ, 0xc0, !PT ;  /* 0x000000ff09537812 */ /* 0x000fe200078ec0ff */
[C---:B------:R-:W-:Y:S01]  /*3dd0*/  FFMA.FTZ R82, R17.reuse, R56, R82 ;  /* 0x0000003811527223 */ /* 0x040fe20000010052 */
[----:B------:R-:W-:Y:S01]  /*3de0*/  FFMA.FTZ R81, R17, R77, R84 ;  /* 0x0000004d11517223 */ /* 0x000fe20000010054 */
[----:B------:R-:W-:Y:S02]  /*3df0*/  HADD2.F32 R18, -RZ, R18.H1_H1 ;  /* 0x30000012ff127230 */ /* 0x000fe40000004100 */
[----:B------:R-:W-:Y:S01]  /*3e00*/  FFMA.FTZ R80, R55, R5, R80 ;  /* 0x0000000537507223 */ /* 0x000fe20000010050 */
[----:B------:R-:W-:Y:S01]  /*3e10*/  IADD3 R84, PT, PT, R83, -0x80, RZ ;  /* 0xffffff8053547810 */ /* 0x000fe20007ffe0ff */
[--C-:B------:R-:W-:Y:S01]  /*3e20*/  HADD2.F32 R17, -RZ, R19.reuse.H0_H0 ;  /* 0x20000013ff117230 */ /* 0x100fe20000004100 */
[----:B------:R-:W-:Y:S01]  /*3e30*/  LOP3.LUT R83, R11, 0xff, RZ, 0xc0, !PT ;  /* 0x000000ff0b537812 */ /* 0x000fe200078ec0ff */
[----:B------:R-:W-:-:S02]  /*3e40*/  HADD2.F32 R16, -RZ, R19.H1_H1 ;  /* 0x30000013ff107230 */ /* 0x000fc40000004100 */
[C---:B------:R-:W-:Y:S01]  /*3e50*/  FFMA.FTZ R19, R5.reuse, R62, R82 ;  /* 0x0000003e05137223 */ /* 0x040fe20000010052 */
[C---:B------:R-:W-:Y:S01]  /*3e60*/  FFMA.FTZ R86, R5.reuse, R63, R86 ;  /* 0x0000003f05567223 */ /* 0x040fe20000010056 */
[----:B------:R-:W-:Y:S01]  /*3e70*/  FFMA.FTZ R82, R5, R64, R81 ;  /* 0x0000004005527223 */ /* 0x000fe20000010051 */
[----:B------:R-:W-:Y:S01]  /*3e80*/  LEA.HI R85, R11, 0xffffff80, RZ, 0x8 ;  /* 0xffffff800b557811 */ /* 0x000fe200078f40ff */
[----:B------:R-:W-:Y:S01]  /*3e90*/  FFMA.FTZ R5, R65, R18, R80 ;  /* 0x0000001241057223 */ /* 0x000fe20000010050 */
[----:B------:R-:W-:Y:S01]  /*3ea0*/  FFMA.FTZ R4, R73, R76, R4 ;  /* 0x0000004c49047223 */ /* 0x000fe20000010004 */
[----:B------:R-:W-:Y:S01]  /*3eb0*/  IADD3 R87, PT, PT, R83, -0x80, RZ ;  /* 0xffffff8053577810 */ /* 0x000fe20007ffe0ff */
[C---:B------:R-:W-:Y:S01]  /*3ec0*/  FFMA.FTZ R80, R18.reuse, R67, R19 ;  /* 0x0000004312507223 */ /* 0x040fe20000010013 */
[C---:B------:R-:W-:Y:S01]  /*3ed0*/  FFMA.FTZ R81, R18.reuse, R69, R86 ;  /* 0x0000004512517223 */ /* 0x040fe20000010056 */
[----:B------:R-:W-:Y:S01]  /*3ee0*/  FFMA.FTZ R83, R18, R71, R82 ;  /* 0x0000004712537223 */ /* 0x000fe20000010052 */
[----:B------:R0:W-:Y:S01]  /*3ef0*/  I2F.F16 R78, R85 ;  /* 0x00000055004e7306 */ /* 0x0001e20000200c00 */
[----:B------:R-:W-:Y:S01]  /*3f00*/  FFMA.FTZ R18, R66, R17, R5 ;  /* 0x0000001142127223 */ /* 0x000fe20000010005 */
[----:B------:R-:W-:Y:S01]  /*3f10*/  FMUL.FTZ R4, R27, R4 ;  /* 0x000000041b047220 */ /* 0x000fe20000410000 */
[----:B------:R-:W-:Y:S01]  /*3f20*/  FMUL.FTZ R5, R26, R79 ;  /* 0x0000004f1a057220 */ /* 0x000fe20000410000 */
[C---:B------:R-:W-:Y:S01]  /*3f30*/  FFMA.FTZ R19, R17.reuse, R68, R80 ;  /* 0x0000004411137223 */ /* 0x040fe20000010050 */
[C---:B------:R-:W-:Y:S01]  /*3f40*/  FFMA.FTZ R81, R17.reuse, R70, R81 ;  /* 0x0000004611517223 */ /* 0x040fe20000010051 */
[----:B------:R-:W-:Y:S01]  /*3f50*/  FFMA.FTZ R17, R17, R72, R83 ;  /* 0x0000004811117223 */ /* 0x000fe20000010053 */
[----:B0-----:R-:W-:-:S02]  /*3f60*/  LOP3.LUT R85, R8, 0xff, RZ, 0xc0, !PT ;  /* 0x000000ff08557812 */ /* 0x001fc400078ec0ff */
[----:B------:R-:W-:Y:S02]  /*3f70*/  LOP3.LUT R80, R10, 0xff, RZ, 0xc0, !PT ;  /* 0x000000ff0a507812 */ /* 0x000fe400078ec0ff */
[----:B------:R-:W-:Y:S02]  /*3f80*/  IADD3 R83, PT, PT, R85, -0x80, RZ ;  /* 0xffffff8055537810 */ /* 0x000fe40007ffe0ff */
[----:B------:R-:W-:Y:S02]  /*3f90*/  F2FP.F16.F32.PACK_AB R79, RZ, R4 ;  /* 0x00000004ff4f723e */ /* 0x000fe400000000ff */
[----:B------:R-:W-:Y:S02]  /*3fa0*/  F2FP.F16.F32.PACK_AB R85, RZ, R5 ;  /* 0x00000005ff55723e */ /* 0x000fe400000000ff */
[----:B------:R-:W0:Y:S01]  /*3fb0*/  LDS.64 R4, [UR4+0x210] ;  /* 0x00021004ff047984 */ /* 0x000e220008000a00 */
[----:B------:R-:W-:Y:S01]  /*3fc0*/  IADD3 R86, PT, PT, R80, -0x80, RZ ;  /* 0xffffff8050567810 */ /* 0x000fe20007ffe0ff */
[----:B------:R-:W-:Y:S01]  /*3fd0*/  FFMA.FTZ R18, R73, R16, R18 ;  /* 0x0000001049127223 */ /* 0x000fe20000010012 */
[C---:B------:R-:W-:Y:S01]  /*3fe0*/  FFMA.FTZ R19, R16.reuse, R61, R19 ;  /* 0x0000003d10137223 */ /* 0x040fe20000010013 */
[----:B------:R-:W-:Y:S01]  /*3ff0*/  FFMA.FTZ R80, R16, R60, R81 ;  /* 0x0000003c10507223 */ /* 0x000fe20000010051 */
[----:B------:R-:W-:Y:S01]  /*4000*/  FMUL.FTZ R20, R25, R20 ;  /* 0x0000001419147220 */ /* 0x000fe20000410000 */
[----:B------:R-:W-:Y:S01]  /*4010*/  FMUL.FTZ R21, R24, R21 ;  /* 0x0000001518157220 */ /* 0x000fe20000410000 */
[----:B------:R-:W-:Y:S01]  /*4020*/  FFMA.FTZ R17, R16, R59, R17 ;  /* 0x0000003b10117223 */ /* 0x000fe20000010011 */
        /* <DEDUP_REMOVED lines=11> */
[----:B------:R-:W-:Y:S02]  /*40e0*/  SHF.R.U32.HI R81, RZ, 0x8, R8 ;  /* 0x00000008ff517819 */ /* 0x000fe40000011608 */
[----:B------:R-:W-:Y:S01]  /*40f0*/  PRMT R18, R18, 0x5410, R19 ;  /* 0x0000541012127816 */ /* 0x000fe20000000013 */
[----:B------:R-:W-:Y:S01]  /*4100*/  HADD2 R47, R20, R47 ;  /* 0x0000002f142f7230 */ /* 0x000fe20000000000 */
[----:B------:R-:W-:Y:S01]  /*4110*/  PRMT R19, R16, 0x5410, R17 ;  /* 0x0000541010137816 */ /* 0x000fe20000000011 */
[----:B------:R-:W1:Y:S01]  /*4120*/  LDS.64 R20, [UR4+0x218] ;  /* 0x00021804ff147984 */ /* 0x000e620008000a00 */
[----:B------:R-:W-:Y:S02]  /*4130*/  LOP3.LUT R16, R81, 0xff, RZ, 0xc0, !PT ;  /* 0x000000ff51107812 */ /* 0x000fe400078ec0ff */
[----:B------:R-:W-:Y:S01]  /*4140*/  PRMT R79, R79, 0x5410, R85 ;  /* 0x000054104f4f7816 */ /* 0x000fe20000000055 */
[----:B------:R-:W-:Y:S01]  /*4150*/  HFMA2 R42, R18, 1, 1, R42 ;  /* 0x3c003c00122a7831 */ /* 0x000fe2000000002a */
[----:B------:R2:W-:Y:S01]  /*4160*/  I2F.F16 R85, R86 ;  /* 0x0000005600557306 */ /* 0x0005e20000200c00 */
[----:B------:R-:W-:Y:S01]  /*4170*/  HADD2 R44, R19, R44 ;  /* 0x0000002c132c7230 */ /* 0x000fe20000000000 */
[----:B--2---:R-:W-:-:S02]  /*4180*/  IADD3 R86, PT, PT, R16, -0x80, RZ ;  /* 0xffffff8010567810 */ /* 0x004fc40007ffe0ff */
[----:B------:R2:W3:Y:S04]  /*4190*/  LDG.E.128.CONSTANT R16, desc[UR8][R32.64] ;  /* 0x0000000820107981 */ /* 0x0004e8000c1e9d00 */
[----:B------:R4:W-:Y:S01]  /*41a0*/  I2F.F16 R82, R87 ;  /* 0x0000005700527306 */ /* 0x0009e20000200c00 */
[----:B------:R-:W-:Y:S02]  /*41b0*/  LEA.HI R90, R14, 0xffffff80, RZ, 0x8 ;  /* 0xffffff800e5a7811 */ /* 0x000fe400078f40ff */
[----:B----4-:R-:W-:-:S04]  /*41c0*/  SHF.R.U32.HI R87, RZ, 0x8, R9 ;  /* 0x00000008ff577819 */ /* 0x010fc80000011609 */
[----:B------:R-:W-:Y:S01]  /*41d0*/  LOP3.LUT R89, R87, 0xff, RZ, 0xc0, !PT ;  /* 0x000000ff57597812 */ /* 0x000fe200078ec0ff */
[--C-:B0-----:R-:W-:Y:S02]  /*41e0*/  HADD2.F32 R87, -RZ, R4.reuse.H0_H0 ;  /* 0x20000004ff577230 */ /* 0x101fe40000004100 */
[----:B------:R-:W-:Y:S01]  /*41f0*/  HADD2.F32 R88, -RZ, R4.H1_H1 ;  /* 0x30000004ff587230 */ /* 0x000fe20000004100 */
[----:B------:R0:W-:Y:S02]  /*4200*/  I2F.F16 R81, R90 ;  /* 0x0000005a00517306 */ /* 0x0001e40000200c00 */
[-C--:B--2---:R-:W-:Y:S01]  /*4210*/  FFMA.FTZ R33, R3, R87.reuse, RZ ;  /* 0x0000005703217223 */ /* 0x084fe200000100ff */
[-C--:B------:R-:W-:Y:S01]  /*4220*/  FFMA.FTZ R6, R6, R87.reuse, RZ ;  /* 0x0000005706067223 */ /* 0x080fe200000100ff */
[-C--:B------:R-:W-:Y:S01]  /*4230*/  FFMA.FTZ R2, R2, R87.reuse, RZ ;  /* 0x0000005702027223 */ /* 0x080fe200000100ff */
[----:B------:R-:W-:Y:S01]  /*4240*/  FFMA.FTZ R87, R0, R87, RZ ;  /* 0x0000005700577223 */ /* 0x000fe200000100ff */
[----:B------:R-:W-:Y:S01]  /*4250*/  FFMA.FTZ R34, R34, R88, R33 ;  /* 0x0000005822227223 */ /* 0x000fe20000010021 */
[----:B0-----:R-:W-:Y:S01]  /*4260*/  IADD3 R90, PT, PT, R89, -0x80, RZ ;  /* 0xffffff80595a7810 */ /* 0x001fe20007ffe0ff */
        /* <DEDUP_REMOVED lines=9> */
[----:B------:R-:W-:Y:S01]  /*4300*/  LEA.HI R74, R8, 0xffffff80, RZ, 0x8 ;  /* 0xffffff80084a7811 */ /* 0x000fe200078f40ff */
[----:B------:R-:W-:Y:S01]  /*4310*/  FFMA.FTZ R58, R58, R4, R7 ;  /* 0x000000043a3a7223 */ /* 0x000fe20000010007 */
[----:B------:R-:W-:Y:S01]  /*4320*/  LEA.HI R76, R10, 0xffffff80, RZ, 0x8 ;  /* 0xffffff800a4c7811 */ /* 0x000fe200078f40ff */
[----:B-1----:R-:W-:Y:S01]  /*4330*/  HADD2.F32 R7, -RZ, R20.H0_H0 ;  /* 0x20000014ff077230 */ /* 0x002fe20000004100 */
[----:B------:R-:W-:-:S02]  /*4340*/  SHF.R.U32.HI R91, RZ, 0x8, R10 ;  /* 0x00000008ff5b7819 */ /* 0x000fc4000001160a */
[----:B------:R-:W-:Y:S02]  /*4350*/  SHF.R.U32.HI R92, RZ, 0x8, R11 ;  /* 0x00000008ff5c7819 */ /* 0x000fe4000001160b */
[----:B------:R-:W-:Y:S01]  /*4360*/  SHF.R.U32.HI R9, RZ, 0x10, R9 ;  /* 0x00000010ff097819 */ /* 0x000fe20000011609 */
[-C--:B------:R-:W-:Y:S01]  /*4370*/  FFMA.FTZ R6, R57, R4.reuse, R6 ;  /* 0x0000000439067223 */ /* 0x080fe20000010006 */
[----:B------:R-:W-:Y:S01]  /*4380*/  SHF.R.U32.HI R8, RZ, 0x10, R8 ;  /* 0x00000010ff087819 */ /* 0x000fe20000011608 */
[-C--:B------:R-:W-:Y:S01]  /*4390*/  FFMA.FTZ R37, R56, R4.reuse, R3 ;  /* 0x0000000438257223 */ /* 0x080fe20000010003 */
[----:B------:R-:W-:Y:S01]  /*43a0*/  SHF.R.U32.HI R10, RZ, 0x10, R10 ;  /* 0x00000010ff0a7819 */ /* 0x000fe2000001160a */
[----:B------:R-:W-:Y:S01]  /*43b0*/  FFMA.FTZ R77, R77, R4, R36 ;  /* 0x000000044d4d7223 */ /* 0x000fe20000010024 */
[----:B------:R-:W-:Y:S01]  /*43c0*/  SHF.R.U32.HI R11, RZ, 0x10, R11 ;  /* 0x00000010ff0b7819 */ /* 0x000fe2000001160b */
[----:B------:R-:W-:Y:S01]  /*43d0*/  HADD2.F32 R20, -RZ, R20.H1_H1 ;  /* 0x30000014ff147230 */ /* 0x000fe20000004100 */
[----:B------:R-:W-:Y:S01]  /*43e0*/  LOP3.LUT R9, R9, 0xff, RZ, 0xc0, !PT ;  /* 0x000000ff09097812 */ /* 0x000fe200078ec0ff */
[-C--:B------:R-:W-:Y:S01]  /*43f0*/  FFMA.FTZ R6, R55, R7.reuse, R6 ;  /* 0x0000000737067223 */ /* 0x080fe20000010006 */
[----:B------:R-:W-:Y:S01]  /*4400*/  LOP3.LUT R8, R8, 0xff, RZ, 0xc0, !PT ;  /* 0x000000ff08087812 */ /* 0x000fe200078ec0ff */
[-C--:B------:R-:W-:Y:S01]  /*4410*/  FFMA.FTZ R62, R62, R7.reuse, R37 ;  /* 0x000000073e3e7223 */ /* 0x080fe20000010025 */
[----:B------:R-:W-:Y:S01]  /*4420*/  LOP3.LUT R10, R10, 0xff, RZ, 0xc0, !PT ;  /* 0x000000ff0a0a7812 */ /* 0x000fe200078ec0ff */
[-C--:B------:R-:W-:Y:S01]  /*4430*/  FFMA.FTZ R58, R63, R7.reuse, R58 ;  /* 0x000000073f3a7223 */ /* 0x080fe2000001003a */
[----:B------:R-:W-:Y:S01]  /*4440*/  LOP3.LUT R11, R11, 0xff, RZ, 0xc0, !PT ;  /* 0x000000ff0b0b7812 */ /* 0x000fe200078ec0ff */
[----:B------:R-:W-:Y:S01]  /*4450*/  FFMA.FTZ R64, R64, R7, R77 ;  /* 0x0000000740407223 */ /* 0x000fe2000001004d */
[----:B------:R-:W-:Y:S01]  /*4460*/  IADD3 R34, PT, PT, R9, -0x80, RZ ;  /* 0xffffff8009227810 */ /* 0x000fe20007ffe0ff */
[----:B------:R-:W-:Y:S01]  /*4470*/  HADD2.F32 R9, -RZ, R21.H0_H0 ;  /* 0x20000015ff097230 */ /* 0x000fe20000004100 */
[----:B------:R-:W-:Y:S01]  /*4480*/  IADD3 R8, PT, PT, R8, -0x80, RZ ;  /* 0xffffff8008087810 */ /* 0x000fe20007ffe0ff */
[-C--:B------:R-:W-:Y:S01]  /*4490*/  FFMA.FTZ R65, R65, R20.reuse, R6 ;  /* 0x0000001441417223 */ /* 0x080fe20000010006 */
[----:B------:R-:W-:Y:S01]  /*44a0*/  IADD3 R10, PT, PT, R10, -0x80, RZ ;  /* 0xffffff800a0a7810 */ /* 0x000fe20007ffe0ff */
[-C--:B------:R-:W-:Y:S01]  /*44b0*/  FFMA.FTZ R67, R67, R20.reuse, R62 ;  /* 0x0000001443437223 */ /* 0x080fe2000001003e */
[----:B------:R-:W-:Y:S01]  /*44c0*/  IADD3 R11, PT, PT, R11, -0x80, RZ ;  /* 0xffffff800b0b7810 */ /* 0x000fe20007ffe0ff */
[-C--:B------:R-:W-:Y:S01]  /*44d0*/  FFMA.FTZ R69, R69, R20.reuse, R58 ;  /* 0x0000001445457223 */ /* 0x080fe2000001003a */
[----:B------:R-:W-:Y:S01]  /*44e0*/  FFMA.FTZ R71, R71, R20, R64 ;  /* 0x0000001447477223 */ /* 0x000fe20000010040 */
[----:B------:R-:W-:Y:S01]  /*44f0*/  I2F.F16 R33, R8 ;  /* 0x0000000800217306 */ /* 0x000fe20000200c00 */
[-C--:B------:R-:W-:Y:S01]  /*4500*/  FFMA.FTZ R36, R66, R9.reuse, R65 ;  /* 0x0000000942247223 */ /* 0x080fe20000010041 */
[-C--:B------:R-:W-:Y:S01]  /*4510*/  FFMA.FTZ R68, R68, R9.reuse, R67 ;  /* 0x0000000944447223 */ /* 0x080fe20000010043 */
[-C--:B------:R-:W-:Y:S01]  /*4520*/  FFMA.FTZ R69, R70, R9.reuse, R69 ;  /* 0x0000000946457223 */ /* 0x080fe20000010045 */
[----:B------:R-:W-:Y:S01]  /*4530*/  FFMA.FTZ R72, R72, R9, R71 ;  /* 0x0000000948487223 */ /* 0x000fe20000010047 */
[----:B------:R-:W0:Y:S03]  /*4540*/  LDS.64 R2, [UR4+0xa0] ;  /* 0x0000a004ff027984 */ /* 0x000e260008000a00 */
[----:B------:R-:W-:Y:S08]  /*4550*/  I2F.F16 R35, R10 ;  /* 0x0000000a00237306 */ /* 0x000ff00000200c00 */
[----:B------:R1:W-:Y:S02]  /*4560*/  I2F.F16 R37, R11 ;  /* 0x0000000b00257306 */ /* 0x0003e40000200c00 */
[----:B-1----:R1:W2:Y:S01]  /*4570*/  LDG.E.128.CONSTANT R8, desc[UR8][R30.64] ;  /* 0x000000081e087981 */ /* 0x0022a2000c1e9d00 */
[----:B------:R-:W-:-:S02]  /*4580*/  LOP3.LUT R6, R13, 0xff, RZ, 0xc0, !PT ;  /* 0x000000ff0d067812 */ /* 0x000fc400078ec0ff */
[----:B------:R-:W-:Y:S02]  /*4590*/  LOP3.LUT R7, R14, 0xff, RZ, 0xc0, !PT ;  /* 0x000000ff0e077812 */ /* 0x000fe400078ec0ff */
[----:B------:R-:W-:Y:S02]  /*45a0*/  IADD3 R6, PT, PT, R6, -0x80, RZ ;  /* 0xffffff8006067810 */ /* 0x000fe40007ffe0ff */
[----:B------:R-:W-:Y:S02]  /*45b0*/  LOP3.LUT R91, R91, 0xff, RZ, 0xc0, !PT ;  /* 0x000000ff5b5b7812 */ /* 0x000fe400078ec0ff */
[----:B------:R4:W-:Y:S01]  /*45c0*/  I2F.F16 R57, R6 ;  /* 0x0000000600397306 */ /* 0x0009e20000200c00 */
[----:B------:R-:W-:Y:S02]  /*45d0*/  IADD3 R58, PT, PT, R7, -0x80, RZ ;  /* 0xffffff80073a7810 */ /* 0x000fe40007ffe0ff */
[----:B------:R-:W-:Y:S02]  /*45e0*/  LOP3.LUT R92, R92, 0xff, RZ, 0xc0, !PT ;  /* 0x000000ff5c5c7812 */ /* 0x000fe400078ec0ff */
[----:B------:R-:W-:Y:S01]  /*45f0*/  IADD3 R32, PT, PT, R91, -0x80, RZ ;  /* 0xffffff805b207810 */ /* 0x000fe20007ffe0ff */
[----:B----4-:R-:W4:Y:S02]  /*4600*/  LDS.64 R6, [UR4+0xa8] ;  /* 0x0000a804ff067984 */ /* 0x010f240008000a00 */
[----:B------:R-:W5:Y:S01]  /*4610*/  I2F.F16 R83, R83 ;  /* 0x0000005300537306 */ /* 0x000f620000200c00 */
[----:B------:R-:W-:Y:S01]  /*4620*/  IADD3 R23, PT, PT, R92, -0x80, RZ ;  /* 0xffffff805c177810 */ /* 0x000fe20007ffe0ff */
[----:B------:R-:W-:Y:S01]  /*4630*/  HADD2.F32 R0, -RZ, R21.H1_H1 ;  /* 0x30000015ff007230 */ /* 0x000fe20000004100 */
[----:B------:R-:W-:Y:S01]  /*4640*/  LOP3.LUT R4, R12, 0xff, RZ, 0xc0, !PT ;  /* 0x000000ff0c047812 */ /* 0x000fe200078ec0ff */
[----:B0-----:R-:W-:-:S02]  /*4650*/  HADD2.F32 R63, -RZ, R2.H0_H0 ;  /* 0x20000002ff3f7230 */ /* 0x001fc40000004100 */
[----:B------:R-:W-:Y:S02]  /*4660*/  HADD2.F32 R64, -RZ, R2.H1_H1 ;  /* 0x30000002ff407230 */ /* 0x000fe40000004100 */
[----:B------:R-:W0:Y:S01]  /*4670*/  I2F.F16 R84, R84 ;  /* 0x0000005400547306 */ /* 0x000e220000200c00 */
[----:B------:R-:W-:Y:S01]  /*4680*/  LOP3.LUT R2, R15, 0xff, RZ, 0xc0, !PT ;  /* 0x000000ff0f027812 */ /* 0x000fe200078ec0ff */
[-C--:B------:R-:W-:Y:S01]  /*4690*/  FFMA.FTZ R36, R73, R0.reuse, R36 ;  /* 0x0000000049247223 */ /* 0x080fe20000010024 */
[-C--:B------:R-:W-:Y:S01]  /*46a0*/  FFMA.FTZ R55, R61, R0.reuse, R68 ;  /* 0x000000003d377223 */ /* 0x080fe20000010044 */
[-C--:B------:R-:W-:Y:S01]  /*46b0*/  FFMA.FTZ R52, R60, R0.reuse, R69 ;  /* 0x000000003c347223 */ /* 0x080fe20000010045 */
[----:B------:R-:W-:-:S03]  /*46c0*/  FFMA.FTZ R67, R59, R0, R72 ;  /* 0x000000003b437223 */ /* 0x000fc60000010048 */
[----:B------:R-:W1:Y:S01]  /*46d0*/  I2F.F16 R86, R86 ;  /* 0x0000005600567306 */ /* 0x000e620000200c00 */
[----:B------:R-:W-:Y:S01]  /*46e0*/  IADD3 R4, PT, PT, R4, -0x80, RZ ;  /* 0xffffff8004047810 */ /* 0x000fe20007ffe0ff */
[--C-:B------:R-:W-:Y:S01]  /*46f0*/  HADD2.F32 R60, -RZ, R3.reuse.H0_H0 ;  /* 0x20000003ff3c7230 */ /* 0x100fe20000004100 */
[----:B------:R-:W-:Y:S01]  /*4700*/  SHF.R.U32.HI R0, RZ, 0x8, R12 ;  /* 0x00000008ff007819 */ /* 0x000fe2000001160c */
[----:B------:R-:W-:Y:S01]  /*4710*/  HADD2.F32 R59, -RZ, R3.H1_H1 ;  /* 0x30000003ff3b7230 */ /* 0x000fe20000004100 */
[----:B------:R-:W-:-:S03]  /*4720*/  IADD3 R22, PT, PT, R2, -0x80, RZ ;  /* 0xffffff8002167810 */ /* 0x000fc60007ffe0ff */
[----:B------:R-:W4:Y:S01]  /*4730*/  I2F.F16 R5, R90 ;  /* 0x0000005a00057306 */ /* 0x000f220000200c00 */
[----:B------:R-:W-:Y:S02]  /*4740*/  SHF.R.U32.HI R2, RZ, 0x10, R12 ;  /* 0x00000010ff027819 */ /* 0x000fe4000001160c */
[----:B------:R-:W-:-:S05]  /*4750*/  SHF.R.U32.HI R3, RZ, 0x8, R13 ;  /* 0x00000008ff037819 */ /* 0x000fca000001160d */
[----:B------:R-:W-:Y:S01]  /*4760*/  I2F.F16 R32, R32 ;  /* 0x0000002000207306 */ /* 0x000fe20000200c00 */
[----:B------:R-:W-:-:S07]  /*4770*/  LOP3.LUT R0, R0, 0xff, RZ, 0xc0, !PT ;  /* 0x000000ff00007812 */ /* 0x000fce00078ec0ff */
[----:B------:R-:W4:Y:S01]  /*4780*/  I2F.F16 R23, R23 ;  /* 0x0000001700177306 */ /* 0x000f220000200c00 */
[----:B------:R-:W-:Y:S01]  /*4790*/  LOP3.LUT R20, R3, 0xff, RZ, 0xc0, !PT ;  /* 0x000000ff03147812 */ /* 0x000fe200078ec0ff */
[----:B-----5:R-:W-:Y:S01]  /*47a0*/  HADD2.F32 R3, -RZ, R83.H0_H0 ;  /* 0x20000053ff037230 */ /* 0x020fe20000004100 */
[----:B------:R-:W-:Y:S02]  /*47b0*/  LEA.HI R80, R13, 0xffffff80, RZ, 0x8 ;  /* 0xffffff800d507811 */ /* 0x000fe400078f40ff */
[----:B------:R-:W-:-:S03]  /*47c0*/  SHF.R.U32.HI R21, RZ, 0x10, R13 ;  /* 0x00000010ff157819 */ /* 0x000fc6000001160d */
[----:B------:R-:W5:Y:S01]  /*47d0*/  I2F.F16 R34, R34 ;  /* 0x0000002200227306 */ /* 0x000f620000200c00 */
[----:B------:R-:W-:Y:S01]  /*47e0*/  IADD3 R13, PT, PT, R0, -0x80, RZ ;  /* 0xffffff80000d7810 */ /* 0x000fe20007ffe0ff */
[----:B0-----:R-:W-:-:S06]  /*47f0*/  HADD2.F32 R0, -RZ, R84.H0_H0 ;  /* 0x20000054ff007230 */ /* 0x001fcc0000004100 */
[----:B------:R0:W-:Y:S01]  /*4800*/  I2F.F16 R56, R4 ;  /* 0x0000000400387306 */ /* 0x0001e20000200c00 */
[----:B------:R-:W-:Y:S01]  /*4810*/  HFMA2 R46, R79, 1, 1, R46 ;  /* 0x3c003c004f2e7831 */ /* 0x000fe2000000002e */
[----:B------:R-:W-:Y:S01]  /*4820*/  IADD3 R61, PT, PT, R20, -0x80, RZ ;  /* 0xffffff80143d7810 */ /* 0x000fe20007ffe0ff */
[----:B-1----:R-:W-:Y:S01]  /*4830*/  HADD2.F32 R20, -RZ, R86.H0_H0 ;  /* 0x20000056ff147230 */ /* 0x002fe20000004100 */
[----:B0-----:R-:W-:Y:S01]  /*4840*/  LOP3.LUT R4, R2, 0xff, RZ, 0xc0, !PT ;  /* 0x000000ff02047812 */ /* 0x001fe200078ec0ff */
[----:B------:R-:W-:Y:S01]  /*4850*/  HADD2.F32 R2, -RZ, R82.H0_H0 ;  /* 0x20000052ff027230 */ /* 0x000fe20000004100 */
[----:B------:R-:W-:Y:S02]  /*4860*/  LEA.HI R79, R12, 0xffffff80, RZ, 0x8 ;  /* 0xffffff800c4f7811 */ /* 0x000fe400078f40ff */
[----:B------:R-:W-:Y:S01]  /*4870*/  IADD3 R62, PT, PT, R4, -0x80, RZ ;  /* 0xffffff80043e7810 */ /* 0x000fe20007ffe0ff */
[----:B------:R-:W-:Y:S01]  /*4880*/  HADD2.F32 R4, -RZ, R85.H0_H0 ;  /* 0x20000055ff047230 */ /* 0x000fe20000004100 */
[----:B------:R0:W-:Y:S01]  /*4890*/  I2F.F16 R12, R22 ;  /* 0x00000016000c7306 */ /* 0x0001e20000200c00 */
[----:B------:R-:W-:Y:S01]  /*48a0*/  LOP3.LUT R30, R21, 0xff, RZ, 0xc0, !PT ;  /* 0x000000ff151e7812 */ /* 0x000fe200078ec0ff */
[----:B------:R-:W-:Y:S01]  /*48b0*/  FFMA.FTZ R65, R3, R63, RZ ;  /* 0x0000003f03417223 */ /* 0x000fe200000100ff */
[----:B------:R-:W-:Y:S01]  /*48c0*/  SHF.R.U32.HI R31, RZ, 0x8, R14 ;  /* 0x00000008ff1f7819 */ /* 0x000fe2000001160e */
[----:B----4-:R-:W-:-:S02]  /*48d0*/  HADD2.F32 R21, -RZ, R5.H0_H0 ;  /* 0x20000005ff157230 */ /* 0x010fc40000004100 */
[-C--:B------:R-:W-:Y:S01]  /*48e0*/  FFMA.FTZ R71, R4, R63.reuse, RZ ;  /* 0x0000003f04477223 */ /* 0x080fe200000100ff */
[----:B------:R-:W-:Y:S02]  /*48f0*/  HADD2.F32 R23, -RZ, R23.H0_H0 ;  /* 0x20000017ff177230 */ /* 0x000fe40000004100 */
[-C--:B------:R-:W-:Y:S01]  /*4900*/  FFMA.FTZ R68, R2, R63.reuse, RZ ;  /* 0x0000003f02447223 */ /* 0x080fe200000100ff */
[----:B0-----:R-:W-:Y:S02]  /*4910*/  HADD2.F32 R22, -RZ, R32.H0_H0 ;  /* 0x20000020ff167230 */ /* 0x001fe40000004100 */
[----:B------:R-:W-:Y:S01]  /*4920*/  FFMA.FTZ R32, R0, R63, RZ ;  /* 0x0000003f00207223 */ /* 0x000fe200000100ff */
[-C--:B------:R-:W-:Y:S01]  /*4930*/  FFMA.FTZ R69, R20, R64.reuse, R65 ;  /* 0x0000004014457223 */ /* 0x080fe20000010041 */
[----:B------:R-:W-:Y:S02]  /*4940*/  SHF.R.U32.HI R63, RZ, 0x10, R14 ;  /* 0x00000010ff3f7819 */ /* 0x000fe4000001160e */
[----:B------:R-:W-:Y:S01]  /*4950*/  LOP3.LUT R14, R31, 0xff, RZ, 0xc0, !PT ;  /* 0x000000ff1f0e7812 */ /* 0x000fe200078ec0ff */
[----:B------:R-:W-:Y:S01]  /*4960*/  FFMA.FTZ R66, R21, R64, R32 ;  /* 0x0000004015427223 */ /* 0x000fe20000010020 */
[----:B------:R-:W-:Y:S01]  /*4970*/  IADD3 R65, PT, PT, R30, -0x80, RZ ;  /* 0xffffff801e417810 */ /* 0x000fe20007ffe0ff */
[----:B------:R-:W-:-:S02]  /*4980*/  HADD2.F32 R30, -RZ, R33.H0_H0 ;  /* 0x20000021ff1e7230 */ /* 0x000fc40000004100 */
[-C--:B------:R-:W-:Y:S01]  /*4990*/  FFMA.FTZ R71, R22, R64.reuse, R71 ;  /* 0x0000004016477223 */ /* 0x080fe20000010047 */
[----:B-----5:R-:W-:Y:S02]  /*49a0*/  HADD2.F32 R31, -RZ, R34.H0_H0 ;  /* 0x20000022ff1f7230 */ /* 0x020fe40000004100 */
[----:B------:R-:W-:Y:S01]  /*49b0*/  FFMA.FTZ R68, R23, R64, R68 ;  /* 0x0000004017447223 */ /* 0x000fe20000010044 */
[----:B------:R-:W-:Y:S02]  /*49c0*/  HADD2.F32 R32, -RZ, R35.H0_H0 ;  /* 0x20000023ff207230 */ /* 0x000fe40000004100 */
[----:B------:R-:W-:Y:S01]  /*49d0*/  HADD2.F32 R33, -RZ, R37.H0_H0 ;  /* 0x20000025ff217230 */ /* 0x000fe20000004100 */
[----:B------:R-:W-:Y:S01]  /*49e0*/  IADD3 R14, PT, PT, R14, -0x80, RZ ;  /* 0xffffff800e0e7810 */ /* 0x000fe20007ffe0ff */
[----:B------:R-:W-:Y:S02]  /*49f0*/  HADD2.F32 R75, -RZ, R75.H0_H0 ;  /* 0x2000004bff4b7230 */ /* 0x000fe40000004100 */
[-C--:B------:R-:W-:Y:S01]  /*4a00*/  FFMA.FTZ R69, R30, R60.reuse, R69 ;  /* 0x0000003c1e457223 */ /* 0x080fe20000010045 */
[-C--:B------:R-:W-:Y:S01]  /*4a10*/  FFMA.FTZ R66, R31, R60.reuse, R66 ;  /* 0x0000003c1f427223 */ /* 0x080fe20000010042 */
[-C--:B------:R-:W-:Y:S01]  /*4a20*/  FFMA.FTZ R71, R32, R60.reuse, R71 ;  /* 0x0000003c20477223 */ /* 0x080fe20000010047 */
[----:B------:R-:W-:-:S02]  /*4a30*/  FFMA.FTZ R35, R33, R60, R68 ;  /* 0x0000003c21237223 */ /* 0x000fc40000010044 */
[----:B------:R0:W-:Y:S01]  /*4a40*/  I2F.F16 R60, R14 ;  /* 0x0000000e003c7306 */ /* 0x0001e20000200c00 */
[----:B------:R-:W-:Y:S01]  /*4a50*/  FFMA.FTZ R70, R75, R59, R66 ;  /* 0x0000003b4b467223 */ /* 0x000fe20000010042 */
[----:B------:R-:W-:Y:S01]  /*4a60*/  LOP3.LUT R63, R63, 0xff, RZ, 0xc0, !PT ;  /* 0x000000ff3f3f7812 */ /* 0x000fe200078ec0ff */
[--C-:B------:R-:W-:Y:S02]  /*4a70*/  HADD2.F32 R64, -RZ, R6.reuse.H0_H0 ;  /* 0x20000006ff407230 */ /* 0x100fe40000004100 */
[----:B------:R-:W-:Y:S01]  /*4a80*/  HADD2.F32 R66, -RZ, R6.H1_H1 ;  /* 0x30000006ff427230 */ /* 0x000fe20000004100 */
[----:B0-----:R-:W-:Y:S02]  /*4a90*/  SHF.R.U32.HI R14, RZ, 0x10, R15 ;  /* 0x00000010ff0e7819 */ /* 0x001fe4000001160f */
[----:B------:R-:W0:Y:S02]  /*4aa0*/  I2F.F16 R74, R74 ;  /* 0x0000004a004a7306 */ /* 0x000e240000200c00 */
[----:B------:R-:W-:-:S06]  /*4ab0*/  LOP3.LUT R6, R14, 0xff, RZ, 0xc0, !PT ;  /* 0x000000ff0e067812 */ /* 0x000fcc00078ec0ff */
[----:B------:R-:W1:Y:S01]  /*4ac0*/  I2F.F16 R76, R76 ;  /* 0x0000004c004c7306 */ /* 0x000e620000200c00 */
[----:B------:R-:W-:Y:S02]  /*4ad0*/  IADD3 R63, PT, PT, R63, -0x80, RZ ;  /* 0xffffff803f3f7810 */ /* 0x000fe40007ffe0ff */
[----:B------:R-:W-:Y:S02]  /*4ae0*/  IADD3 R6, PT, PT, R6, -0x80, RZ ;  /* 0xffffff8006067810 */ /* 0x000fe40007ffe0ff */
[----:B------:R-:W-:-:S03]  /*4af0*/  SHF.R.U32.HI R34, RZ, 0x8, R15 ;  /* 0x00000008ff227819 */ /* 0x000fc6000001160f */
[----:B------:R-:W4:Y:S01]  /*4b00*/  I2F.F16 R58, R58 ;  /* 0x0000003a003a7306 */ /* 0x000f220000200c00 */
[----:B------:R-:W-:Y:S01]  /*4b10*/  LOP3.LUT R34, R34, 0xff, RZ, 0xc0, !PT ;  /* 0x000000ff22227812 */ /* 0x000fe200078ec0ff */
[----:B------:R-:W-:Y:S01]  /*4b20*/  HADD2.F32 R78, -RZ, R78.H0_H0 ;  /* 0x2000004eff4e7230 */ /* 0x000fe20000004100 */
[----:B------:R-:W-:-:S05]  /*4b30*/  LEA.HI R37, R15, 0xffffff80, RZ, 0x8 ;  /* 0xffffff800f257811 */ /* 0x000fca00078f40ff */
[----:B------:R-:W5:Y:S01]  /*4b40*/  I2F.F16 R63, R63 ;  /* 0x0000003f003f7306 */ /* 0x000f620000200c00 */
[----:B0-----:R-:W-:Y:S01]  /*4b50*/  HADD2.F32 R74, -RZ, R74.H0_H0 ;  /* 0x2000004aff4a7230 */ /* 0x001fe20000004100 */
[----:B------:R-:W-:Y:S01]  /*4b60*/  IADD3 R15, PT, PT, R34, -0x80, RZ ;  /* 0xffffff80220f7810 */ /* 0x000fe20007ffe0ff */
[----:B-1----:R-:W-:-:S05]  /*4b70*/  HADD2.F32 R76, -RZ, R76.H0_H0 ;  /* 0x2000004cff4c7230 */ /* 0x002fca0000004100 */
[----:B------:R-:W0:Y:S01]  /*4b80*/  I2F.F16 R6, R6 ;  /* 0x0000000600067306 */ /* 0x000e220000200c00 */
[-C--:B------:R-:W-:Y:S01]  /*4b90*/  FFMA.FTZ R72, R78, R59.reuse, R35 ;  /* 0x0000003b4e487223 */ /* 0x080fe20000010023 */
[----:B------:R-:W-:Y:S02]  /*4ba0*/  HADD2.F32 R34, -RZ, R56.H0_H0 ;  /* 0x20000038ff227230 */ /* 0x000fe40000004100 */
[----:B------:R-:W-:Y:S02]  /*4bb0*/  HADD2.F32 R35, -RZ, R57.H0_H0 ;  /* 0x20000039ff237230 */ /* 0x000fe40000004100 */
[-C--:B------:R-:W-:Y:S01]  /*4bc0*/  FFMA.FTZ R69, R74, R59.reuse, R69 ;  /* 0x0000003b4a457223 */ /* 0x080fe20000010045 */
[----:B----4-:R-:W-:Y:S02]  /*4bd0*/  HADD2.F32 R56, -RZ, R58.H0_H0 ;  /* 0x2000003aff387230 */ /* 0x010fe40000004100 */
[----:B------:R-:W-:Y:S01]  /*4be0*/  FFMA.FTZ R71, R76, R59, R71 ;  /* 0x0000003b4c477223 */ /* 0x000fe20000010047 */
[----:B------:R-:W-:Y:S01]  /*4bf0*/  HADD2.F32 R57, -RZ, R12.H0_H0 ;  /* 0x2000000cff397230 */ /* 0x000fe20000004100 */
[----:B------:R-:W1:Y:S01]  /*4c00*/  I2F.F16 R13, R13 ;  /* 0x0000000d000d7306 */ /* 0x000e620000200c00 */
[-C--:B------:R-:W-:Y:S01]  /*4c10*/  FFMA.FTZ R69, R34, R64.reuse, R69 ;  /* 0x0000004022457223 */ /* 0x080fe20000010045 */
[-C--:B------:R-:W-:Y:S01]  /*4c20*/  FFMA.FTZ R70, R35, R64.reuse, R70 ;  /* 0x0000004023467223 */ /* 0x080fe20000010046 */
[-C--:B------:R-:W-:Y:S01]  /*4c30*/  FFMA.FTZ R71, R56, R64.reuse, R71 ;  /* 0x0000004038477223 */ /* 0x080fe20000010047 */
[----:B------:R-:W-:-:S04]  /*4c40*/  FFMA.FTZ R72, R57, R64, R72 ;  /* 0x0000004039487223 */ /* 0x000fc80000010048 */
[----:B------:R-:W4:Y:S01]  /*4c50*/  I2F.F16 R15, R15 ;  /* 0x0000000f000f7306 */ /* 0x000f220000200c00 */
[----:B-----5:R-:W-:Y:S02]  /*4c60*/  HADD2.F32 R64, -RZ, R63.H0_H0 ;  /* 0x2000003fff407230 */ /* 0x020fe40000004100 */
[--C-:B------:R-:W-:Y:S02]  /*4c70*/  HADD2.F32 R68, -RZ, R7.reuse.H0_H0 ;  /* 0x20000007ff447230 */ /* 0x100fe40000004100 */
[----:B------:R-:W-:-:S03]  /*4c80*/  HADD2.F32 R14, -RZ, R7.H1_H1 ;  /* 0x30000007ff0e7230 */ /* 0x000fc60000004100 */
[----:B------:R4:W5:Y:S01]  /*4c90*/  I2F.F16 R5, R61 ;  /* 0x0000003d00057306 */ /* 0x0009620000200c00 */
[----:B0-----:R-:W-:Y:S02]  /*4ca0*/  HADD2.F32 R63, -RZ, R6.H0_H0 ;  /* 0x20000006ff3f7230 */ /* 0x001fe40000004100 */
[----:B------:R-:W0:Y:S05]  /*4cb0*/  LDS.64 R6, [UR4+0x120] ;  /* 0x00012004ff067984 */ /* 0x000e2a0008000a00 */
[----:B------:R-:W3:Y:S08]  /*4cc0*/  I2F.F16 R62, R62 ;  /* 0x0000003e003e7306 */ /* 0x000ef00000200c00 */
[----:B------:R-:W3:Y:S01]  /*4cd0*/  I2F.F16 R65, R65 ;  /* 0x0000004100417306 */ /* 0x000ee20000200c00 */
[----:B-1----:R-:W-:-:S07]  /*4ce0*/  HADD2.F32 R58, -RZ, R13.H0_H0 ;  /* 0x2000000dff3a7230 */ /* 0x002fce0000004100 */
[----:B------:R-:W1:Y:S01]  /*4cf0*/  I2F.F16 R79, R79 ;  /* 0x0000004f004f7306 */ /* 0x000e620000200c00 */
[----:B----4-:R-:W-:-:S07]  /*4d00*/  HADD2.F32 R61, -RZ, R15.H0_H0 ;  /* 0x2000000fff3d7230 */ /* 0x010fce0000004100 */
[----:B------:R-:W4:Y:S01]  /*4d10*/  I2F.F16 R37, R37 ;  /* 0x0000002500257306 */ /* 0x000f220000200c00 */
[----:B-----5:R-:W-:-:S07]  /*4d20*/  HADD2.F32 R59, -RZ, R5.H0_H0 ;  /* 0x20000005ff3b7230 */ /* 0x020fce0000004100 */
[----:B------:R-:W5:Y:S01]  /*4d30*/  I2F.F16 R80, R80 ;  /* 0x0000005000507306 */ /* 0x000f620000200c00 */
[----:B------:R-:W-:Y:S02]  /*4d40*/  HADD2.F32 R60, -RZ, R60.H0_H0 ;  /* 0x2000003cff3c7230 */ /* 0x000fe40000004100 */
[-C--:B------:R-:W-:Y:S01]  /*4d50*/  FFMA.FTZ R69, R58, R66.reuse, R69 ;  /* 0x000000423a457223 */ /* 0x080fe20000010045 */
[----:B---3--:R-:W-:Y:S02]  /*4d60*/  HADD2.F32 R62, -RZ, R62.H0_H0 ;  /* 0x2000003eff3e7230 */ /* 0x008fe40000004100 */
[-C--:B------:R-:W-:Y:S01]  /*4d70*/  FFMA.FTZ R72, R61, R66.reuse, R72 ;  /* 0x000000423d487223 */ /* 0x080fe20000010048 */
[----:B------:R-:W-:Y:S02]  /*4d80*/  HADD2.F32 R65, -RZ, R65.H0_H0 ;  /* 0x20000041ff417230 */ /* 0x000fe40000004100 */
[-C--:B------:R-:W-:Y:S01]  /*4d90*/  FFMA.FTZ R70, R59, R66.reuse, R70 ;  /* 0x000000423b467223 */ /* 0x080fe20000010046 */
[----:B------:R-:W-:Y:S01]  /*4da0*/  FFMA.FTZ R71, R60, R66, R71 ;  /* 0x000000423c477223 */ /* 0x000fe20000010047 */
[-C--:B------:R-:W-:Y:S01]  /*4db0*/  FFMA.FTZ R12, R62, R68.reuse, R69 ;  /* 0x000000443e0c7223 */ /* 0x080fe20000010045 */
[----:B------:R-:W-:Y:S01]  /*4dc0*/  FFMA.FTZ R13, R63, R68, R72 ;  /* 0x000000443f0d7223 */ /* 0x000fe20000010048 */
[----:B-1----:R-:W-:-:S02]  /*4dd0*/  HADD2.F32 R79, -RZ, R79.H0_H0 ;  /* 0x2000004fff4f7230 */ /* 0x002fc40000004100 */
[----:B----4-:R-:W-:Y:S02]  /*4de0*/  HADD2.F32 R66, -RZ, R37.H0_H0 ;  /* 0x20000025ff427230 */ /* 0x010fe40000004100 */
[-C--:B------:R-:W-:Y:S01]  /*4df0*/  FFMA.FTZ R5, R65, R68.reuse, R70 ;  /* 0x0000004441057223 */ /* 0x080fe20000010046 */
[----:B------:R-:W-:Y:S02]  /*4e00*/  HADD2.F32 R81, -RZ, R81.H0_H0 ;  /* 0x20000051ff517230 */ /* 0x000fe40000004100 */
[----:B------:R-:W-:Y:S01]  /*4e10*/  FFMA.FTZ R70, R64, R68, R71 ;  /* 0x0000004440467223 */ /* 0x000fe20000010047 */
[----:B-----5:R-:W-:Y:S02]  /*4e20*/  HADD2.F32 R80, -RZ, R80.H0_H0 ;  /* 0x20000050ff507230 */ /* 0x020fe40000004100 */
[-C--:B------:R-:W-:Y:S01]  /*4e30*/  FFMA.FTZ R68, R79, R14.reuse, R12 ;  /* 0x0000000e4f447223 */ /* 0x080fe2000001000c */
[-C--:B------:R-:W-:Y:S01]  /*4e40*/  FFMA.FTZ R15, R66, R14.reuse, R13 ;  /* 0x0000000e420f7223 */ /* 0x080fe2000001000d */
[-C--:B------:R-:W-:Y:S01]  /*4e50*/  FFMA.FTZ R70, R81, R14.reuse, R70 ;  /* 0x0000000e51467223 */ /* 0x080fe20000010046 */
[----:B------:R-:W1:Y:S01]  /*4e60*/  LDS.64 R12, [UR4+0x128] ;  /* 0x00012804ff0c7984 */ /* 0x000e620008000a00 */
[----:B------:R-:W-:Y:S01]  /*4e70*/  FFMA.FTZ R5, R80, R14, R5 ;  /* 0x0000000e50057223 */ /* 0x000fe20000010005 */
[----:B------:R-:W-:Y:S01]  /*4e80*/  FMUL.FTZ R36, R27, R36 ;  /* 0x000000241b247220 */ /* 0x000fe20000410000 */
[----:B------:R-:W-:Y:S01]  /*4e90*/  FMUL.FTZ R55, R26, R55 ;  /* 0x000000371a377220 */ /* 0x000fe20000410000 */
[----:B------:R-:W-:Y:S01]  /*4ea0*/  FMUL.FTZ R15, R24, R15 ;  /* 0x0000000f180f7220 */ /* 0x000fe20000410000 */
[----:B------:R-:W-:Y:S01]  /*4eb0*/  FMUL.FTZ R70, R25, R70 ;  /* 0x0000004619467220 */ /* 0x000fe20000410000 */
[----:B------:R-:W-:Y:S01]  /*4ec0*/  FMUL.FTZ R68, R27, R68 ;  /* 0x000000441b447220 */ /* 0x000fe20000410000 */
[----:B------:R-:W-:Y:S01]  /*4ed0*/  FMUL.FTZ R5, R26, R5 ;  /* 0x000000051a057220 */ /* 0x000fe20000410000 */
[----:B------:R-:W-:-:S02]  /*4ee0*/  F2FP.F16.F32.PACK_AB R36, RZ, R36 ;  /* 0x00000024ff24723e */ /* 0x000fc400000000ff */
[----:B------:R-:W-:Y:S02]  /*4ef0*/  F2FP.F16.F32.PACK_AB R55, RZ, R55 ;  /* 0x00000037ff37723e */ /* 0x000fe400000000ff */
[----:B------:R-:W-:Y:S01]  /*4f00*/  F2FP.F16.F32.PACK_AB R15, RZ, R15 ;  /* 0x0000000fff0f723e */ /* 0x000fe200000000ff */
[----:B------:R-:W-:Y:S01]  /*4f10*/  FMUL.FTZ R52, R25, R52 ;  /* 0x0000003419347220 */ /* 0x000fe20000410000 */
[----:B------:R-:W-:Y:S01]  /*4f20*/  F2FP.F16.F32.PACK_AB R70, RZ, R70 ;  /* 0x00000046ff46723e */ /* 0x000fe200000000ff */
[----:B------:R-:W-:Y:S01]  /*4f30*/  FMUL.FTZ R67, R24, R67 ;  /* 0x0000004318437220 */ /* 0x000fe20000410000 */
[----:B------:R-:W-:Y:S02]  /*4f40*/  F2FP.F16.F32.PACK_AB R68, RZ, R68 ;  /* 0x00000044ff44723e */ /* 0x000fe400000000ff */
[----:B------:R-:W-:Y:S02]  /*4f50*/  F2FP.F16.F32.PACK_AB R5, RZ, R5 ;  /* 0x00000005ff05723e */ /* 0x000fe400000000ff */
[----:B------:R-:W-:-:S02]  /*4f60*/  PRMT R36, R36, 0x5410, R55 ;  /* 0x0000541024247816 */ /* 0x000fc40000000037 */
[----:B------:R-:W-:Y:S02]  /*4f70*/  PRMT R70, R70, 0x5410, R15 ;  /* 0x0000541046467816 */ /* 0x000fe4000000000f */
[----:B------:R-:W-:Y:S01]  /*4f80*/  PRMT R68, R68, 0x5410, R5 ;  /* 0x0000541044447816 */ /* 0x000fe20000000005 */
[----:B------:R-:W3:Y:S01]  /*4f90*/  LDS.64 R14, [UR4+0x1a0] ;  /* 0x0001a004ff0e7984 */ /* 0x000ee20008000a00 */
[----:B------:R-:W-:Y:S01]  /*4fa0*/  F2FP.F16.F32.PACK_AB R52, RZ, R52 ;  /* 0x00000034ff34723e */ /* 0x000fe200000000ff */
[----:B0-----:R-:W-:Y:S01]  /*4fb0*/  HADD2.F32 R5, -RZ, R6.H0_H0 ;  /* 0x20000006ff057230 */ /* 0x001fe20000004100 */
[----:B------:R-:W-:Y:S01]  /*4fc0*/  F2FP.F16.F32.PACK_AB R67, RZ, R67 ;  /* 0x00000043ff43723e */ /* 0x000fe200000000ff */
[----:B------:R-:W-:Y:S02]  /*4fd0*/  HFMA2 R54, R36, 1, 1, R54 ;  /* 0x3c003c0024367831 */ /* 0x000fe40000000036 */
[----:B------:R-:W-:Y:S01]  /*4fe0*/  HADD2.F32 R6, -RZ, R6.H1_H1 ;  /* 0x30000006ff067230 */ /* 0x000fe20000004100 */
[----:B------:R-:W-:Y:S01]  /*4ff0*/  PRMT R52, R52, 0x5410, R67 ;  /* 0x0000541034347816 */ /* 0x000fe20000000043 */
[----:B------:R-:W-:-:S02]  /*5000*/  HADD2.F32 R36, -RZ, R7.H0_H0 ;  /* 0x20000007ff247230 */ /* 0x000fc40000004100 */
[----:B------:R-:W-:Y:S02]  /*5010*/  HADD2.F32 R37, -RZ, R7.H1_H1 ;  /* 0x30000007ff257230 */ /* 0x000fe40000004100 */
[-C--:B------:R-:W-:Y:S01]  /*5020*/  FFMA.FTZ R7, R3, R5.reuse, RZ ;  /* 0x0000000503077223 */ /* 0x080fe200000100ff */
[----:B------:R-:W-:Y:S02]  /*5030*/  HADD2 R53, R52, R53 ;  /* 0x0000003534357230 */ /* 0x000fe40000000000 */
[----:B------:R-:W-:Y:S02]  /*5040*/  HFMA2 R48, R68, 1, 1, R48 ;  /* 0x3c003c0044307831 */ /* 0x000fe40000000030 */
[-C--:B------:R-:W-:Y:S01]  /*5050*/  FFMA.FTZ R52, R0, R5.reuse, RZ ;  /* 0x0000000500347223 */ /* 0x080fe200000100ff */
[-C--:B------:R-:W-:Y:S01]  /*5060*/  FFMA.FTZ R7, R20, R6.reuse, R7 ;  /* 0x0000000614077223 */ /* 0x080fe20000010007 */
[-C--:B------:R-:W-:Y:S01]  /*5070*/  FFMA.FTZ R55, R4, R5.reuse, RZ ;  /* 0x0000000504377223 */ /* 0x080fe200000100ff */
[----:B------:R-:W-:Y:S01]  /*5080*/  FFMA.FTZ R68, R2, R5, RZ ;  /* 0x0000000502447223 */ /* 0x000fe200000100ff */
[----:B------:R-:W-:Y:S01]  /*5090*/  FFMA.FTZ R52, R21, R6, R52 ;  /* 0x0000000615347223 */ /* 0x000fe20000010034 */
[----:B------:R-:W-:Y:S01]  /*50a0*/  FFMA.FTZ R5, R30, R36, R7 ;  /* 0x000000241e057223 */ /* 0x000fe20000010007 */
[-C--:B------:R-:W-:Y:S01]  /*50b0*/  FFMA.FTZ R55, R22, R6.reuse, R55 ;  /* 0x0000000616377223 */ /* 0x080fe20000010037 */
[----:B------:R-:W-:-:S02]  /*50c0*/  FFMA.FTZ R68, R23, R6, R68 ;  /* 0x0000000617447223 */ /* 0x000fc40000010044 */
[----:B------:R-:W0:Y:S01]  /*50d0*/  LDS.64 R6, [UR4+0x1a8] ;  /* 0x0001a804ff067984 */ /* 0x000e220008000a00 */
[-C--:B------:R-:W-:Y:S01]  /*50e0*/  FFMA.FTZ R52, R31, R36.reuse, R52 ;  /* 0x000000241f347223 */ /* 0x080fe20000010034 */
[-C--:B------:R-:W-:Y:S01]  /*50f0*/  FFMA.FTZ R55, R32, R36.reuse, R55 ;  /* 0x0000002420377223 */ /* 0x080fe20000010037 */
[----:B------:R-:W-:Y:S01]  /*5100*/  FFMA.FTZ R67, R33, R36, R68 ;  /* 0x0000002421437223 */ /* 0x000fe20000010044 */
        /* <DEDUP_REMOVED lines=21> */
[--C-:B---3--:R-:W-:Y:S02]  /*5260*/  HADD2.F32 R55, -RZ, R14.reuse.H0_H0 ;  /* 0x2000000eff377230 */ /* 0x108fe40000004100 */
[-C--:B------:R-:W-:Y:S01]  /*5270*/  FFMA.FTZ R36, R79, R37.reuse, R36 ;  /* 0x000000254f247223 */ /* 0x080fe20000010024 */
[-C--:B------:R-:W-:Y:S01]  /*5280*/  FFMA.FTZ R13, R80, R37.reuse, R13 ;  /* 0x00000025500d7223 */ /* 0x080fe2000001000d */
[-C--:B------:R-:W-:Y:S01]  /*5290*/  FFMA.FTZ R12, R81, R37.reuse, R12 ;  /* 0x00000025510c7223 */ /* 0x080fe2000001000c */
        /* <DEDUP_REMOVED lines=42> */
[-C--:B------:R-:W-:Y:S01]  /*5540*/  FFMA.FTZ R70, R81, R37.reuse, R68 ;  /* 0x0000002551467223 */ /* 0x080fe20000010044 */
[-C--:B------:R-:W-:Y:S01]  /*5550*/  FFMA.FTZ R55, R66, R37.reuse, R55 ;  /* 0x0000002542377223 */ /* 0x080fe20000010037 */
[----:B------:R-:W-:Y:S01]  /*5560*/  FFMA.FTZ R52, R79, R37, R14 ;  /* 0x000000254f347223 */ /* 0x000fe2000001000e */
[----:B------:R-:W-:Y:S01]  /*5570*/  FMUL.FTZ R14, R24, R5 ;  /* 0x00000005180e7220 */ /* 0x000fe20000410000 */
[----:B------:R-:W-:Y:S01]  /*5580*/  PRMT R36, R36, 0x5410, R13 ;  /* 0x0000541024247816 */ /* 0x000fe2000000000d */
[----:B------:R-:W-:Y:S01]  /*5590*/  FMUL.FTZ R55, R24, R55 ;  /* 0x0000003718377220 */ /* 0x000fe20000410000 */
[----:B------:R-:W-:Y:S01]  /*55a0*/  F2FP.F16.F32.PACK_AB R5, RZ, R12 ;  /* 0x0000000cff05723e */ /* 0x000fe200000000ff */
[----:B------:R-:W-:Y:S01]  /*55b0*/  FMUL.FTZ R12, R25, R70 ;  /* 0x00000046190c7220 */ /* 0x000fe20000410000 */
[----:B------:R-:W-:Y:S01]  /*55c0*/  FFMA.FTZ R15, R80, R37, R15 ;  /* 0x00000025500f7223 */ /* 0x000fe2000001000f */
[----:B------:R-:W-:Y:S01]  /*55d0*/  F2FP.F16.F32.PACK_AB R14, RZ, R14 ;  /* 0x0000000eff0e723e */ /* 0x000fe200000000ff */
[----:B------:R-:W-:Y:S01]  /*55e0*/  HFMA2 R50, R36, 1, 1, R50 ;  /* 0x3c003c0024327831 */ /* 0x000fe20000000032 */
[----:B------:R-:W-:-:S02]  /*55f0*/  F2FP.F16.F32.PACK_AB R55, RZ, R55 ;  /* 0x00000037ff37723e */ /* 0x000fc400000000ff */
[----:B------:R-:W-:Y:S01]  /*5600*/  F2FP.F16.F32.PACK_AB R36, RZ, R12 ;  /* 0x0000000cff24723e */ /* 0x000fe200000000ff */
[----:B------:R-:W-:Y:S01]  /*5610*/  FMUL.FTZ R52, R27, R52 ;  /* 0x000000341b347220 */ /* 0x000fe20000410000 */
[----:B------:R-:W1:Y:S01]  /*5620*/  LDS.64 R12, [UR4+0x28] ;  /* 0x00002804ff0c7984 */ /* 0x000e620008000a00 */
[----:B------:R-:W-:Y:S01]  /*5630*/  FMUL.FTZ R15, R26, R15 ;  /* 0x0000000f1a0f7220 */ /* 0x000fe20000410000 */
[----:B------:R-:W-:Y:S02]  /*5640*/  PRMT R5, R5, 0x5410, R14 ;  /* 0x0000541005057816 */ /* 0x000fe4000000000e */
[----:B------:R-:W-:Y:S02]  /*5650*/  PRMT R36, R36, 0x5410, R55 ;  /* 0x0000541024247816 */ /* 0x000fe40000000037 */
[----:B------:R-:W-:Y:S01]  /*5660*/  LOP3.LUT R37, R17, 0xff, RZ, 0xc0, !PT ;  /* 0x000000ff11257812 */ /* 0x000fe200078ec0ff */
[----:B------:R-:W-:Y:S01]  /*5670*/  HADD2 R51, R5, R51 ;  /* 0x0000003305337230 */ /* 0x000fe20000000000 */
[----:B------:R-:W-:Y:S01]  /*5680*/  LEA.HI R71, R18, 0xffffff80, RZ, 0x8 ;  /* 0xffffff8012477811 */ /* 0x000fe200078f40ff */
[----:B------:R-:W-:Y:S01]  /*5690*/  HADD2 R47, R36, R47 ;  /* 0x0000002f242f7230 */ /* 0x000fe20000000000 */
[----:B------:R-:W-:-:S02]  /*56a0*/  F2FP.F16.F32.PACK_AB R52, RZ, R52 ;  /* 0x00000034ff34723e */ /* 0x000fc400000000ff */
[----:B------:R-:W-:Y:S02]  /*56b0*/  F2FP.F16.F32.PACK_AB R15, RZ, R15 ;  /* 0x0000000fff0f723e */ /* 0x000fe400000000ff */
[----:B------:R-:W-:Y:S01]  /*56c0*/  LOP3.LUT R14, R19, 0xff, RZ, 0xc0, !PT ;  /* 0x000000ff130e7812 */ /* 0x000fe200078ec0ff */
[--C-:B0-----:R-:W-:Y:S01]  /*56d0*/  HADD2.F32 R5, -RZ, R6.reuse.H0_H0 ;  /* 0x20000006ff057230 */ /* 0x101fe20000004100 */
[----:B------:R-:W-:Y:S02]  /*56e0*/  IADD3 R37, PT, PT, R37, -0x80, RZ ;  /* 0xffffff8025257810 */ /* 0x000fe40007ffe0ff */
[----:B------:R-:W-:Y:S01]  /*56f0*/  LOP3.LUT R36, R16, 0xff, RZ, 0xc0, !PT ;  /* 0x000000ff10247812 */ /* 0x000fe200078ec0ff */
[----:B------:R-:W-:Y:S01]  /*5700*/  I2F.F16 R70, R71 ;  /* 0x0000004700467306 */ /* 0x000fe20000200c00 */
[----:B------:R-:W-:Y:S01]  /*5710*/  PRMT R52, R52, 0x5410, R15 ;  /* 0x0000541034347816 */ /* 0x000fe2000000000f */
[--C-:B------:R-:W-:Y:S01]  /*5720*/  HADD2.F32 R15, -RZ, R7.reuse.H1_H1 ;  /* 0x30000007ff0f7230 */ /* 0x100fe20000004100 */
[----:B------:R-:W-:Y:S01]  /*5730*/  IADD3 R72, PT, PT, R14, -0x80, RZ ;  /* 0xffffff800e487810 */ /* 0x000fe20007ffe0ff */
[----:B------:R-:W-:Y:S01]  /*5740*/  HADD2.F32 R14, -RZ, R7.H0_H0 ;  /* 0x20000007ff0e7230 */ /* 0x000fe20000004100 */
[----:B------:R-:W-:Y:S01]  /*5750*/  IADD3 R73, PT, PT, R36, -0x80, RZ ;  /* 0xffffff8024497810 */ /* 0x000fe20007ffe0ff */
[----:B------:R-:W-:-:S02]  /*5760*/  HADD2.F32 R6, -RZ, R6.H1_H1 ;  /* 0x30000006ff067230 */ /* 0x000fc40000004100 */
[----:B------:R-:W-:Y:S01]  /*5770*/  FFMA.FTZ R7, R3, R5, RZ ;  /* 0x0000000503077223 */ /* 0x000fe200000100ff */
[----:B------:R0:W3:Y:S01]  /*5780*/  I2F.F16 R71, R37 ;  /* 0x0000002500477306 */ /* 0x0000e20000200c00 */
[C---:B------:R-:W-:Y:S01]  /*5790*/  FFMA.FTZ R55, R5.reuse, R4, RZ ;  /* 0x0000000405377223 */ /* 0x040fe200000100ff */
[C---:B------:R-:W-:Y:S01]  /*57a0*/  FFMA.FTZ R36, R5.reuse, R2, RZ ;  /* 0x0000000205247223 */ /* 0x040fe200000100ff */
[----:B------:R-:W-:Y:S02]  /*57b0*/  HFMA2 R46, R52, 1, 1, R46 ;  /* 0x3c003c00342e7831 */ /* 0x000fe4000000002e */
[----:B------:R-:W-:Y:S01]  /*57c0*/  FFMA.FTZ R55, R6, R22, R55 ;  /* 0x0000001606377223 */ /* 0x000fe20000010037 */
[----:B0-----:R-:W-:Y:S01]  /*57d0*/  FFMA.FTZ R37, R5, R0, RZ ;  /* 0x0000000005257223 */ /* 0x001fe200000100ff */
[----:B------:R-:W-:Y:S01]  /*57e0*/  FFMA.FTZ R5, R20, R6, R7 ;  /* 0x0000000614057223 */ /* 0x000fe20000010007 */
[C---:B------:R-:W-:Y:S02]  /*57f0*/  FFMA.FTZ R52, R6.reuse, R23, R36 ;  /* 0x0000001706347223 */ /* 0x040fe40000010024 */
[----:B------:R-:W-:-:S02]  /*5800*/  FFMA.FTZ R37, R6, R21, R37 ;  /* 0x0000001506257223 */ /* 0x000fc40000010025 */
[----:B------:R-:W0:Y:S02]  /*5810*/  LDS.64 R6, [UR4+0x220] ;  /* 0x00022004ff067984 */ /* 0x000e240008000a00 */
[----:B------:R-:W-:Y:S01]  /*5820*/  FFMA.FTZ R36, R14, R31, R37 ;  /* 0x0000001f0e247223 */ /* 0x000fe20000010025 */
[----:B------:R-:W-:Y:S01]  /*5830*/  FFMA.FTZ R5, R30, R14, R5 ;  /* 0x0000000e1e057223 */ /* 0x000fe20000010005 */
[C---:B------:R-:W-:Y:S01]  /*5840*/  FFMA.FTZ R55, R14.reuse, R32, R55 ;  /* 0x000000200e377223 */ /* 0x040fe20000010037 */
[----:B------:R-:W-:Y:S01]  /*5850*/  FFMA.FTZ R83, R14, R33, R52 ;  /* 0x000000210e537223 */ /* 0x000fe20000010034 */
[C---:B------:R-:W-:Y:S01]  /*5860*/  FFMA.FTZ R37, R15.reuse, R75, R36 ;  /* 0x0000004b0f257223 */ /* 0x040fe20000010024 */
[--C-:B-1----:R-:W-:Y:S02]  /*5870*/  HADD2.F32 R36, -RZ, R12.reuse.H0_H0 ;  /* 0x2000000cff247230 */ /* 0x102fe40000004100 */
        /* <DEDUP_REMOVED lines=8> */
[--C-:B------:R-:W-:Y:S01]  /*5900*/  HADD2.F32 R52, -RZ, R13.reuse.H0_H0 ;  /* 0x2000000dff347230 */ /* 0x100fe20000004100 */
[----:B------:R-:W-:Y:S01]  /*5910*/  SHF.R.U32.HI R36, RZ, 0x8, R16 ;  /* 0x00000008ff247819 */ /* 0x000fe20000011610 */
[----:B------:R-:W-:Y:S01]  /*5920*/  FFMA.FTZ R5, R58, R12, R5 ;  /* 0x0000000c3a057223 */ /* 0x000fe20000010005 */
[C---:B------:R-:W-:Y:S01]  /*5930*/  FFMA.FTZ R15, R12.reuse, R59, R15 ;  /* 0x0000003b0c0f7223 */ /* 0x040fe2000001000f */
[C---:B------:R-:W-:Y:S01]  /*5940*/  FFMA.FTZ R55, R12.reuse, R60, R55 ;  /* 0x0000003c0c377223 */ /* 0x040fe20000010037 */
[----:B------:R-:W-:Y:S01]  /*5950*/  FFMA.FTZ R84, R12, R61, R82 ;  /* 0x0000003d0c547223 */ /* 0x000fe20000010052 */
[----:B------:R-:W-:Y:S01]  /*5960*/  HADD2.F32 R13, -RZ, R13.H1_H1 ;  /* 0x3000000dff0d7230 */ /* 0x000fe20000004100 */
[----:B------:R-:W-:Y:S01]  /*5970*/  LOP3.LUT R83, R36, 0xff, RZ, 0xc0, !PT ;  /* 0x000000ff24537812 */ /* 0x000fe200078ec0ff */
[----:B------:R-:W-:Y:S01]  /*5980*/  FFMA.FTZ R12, R62, R52, R5 ;  /* 0x000000343e0c7223 */ /* 0x000fe20000010005 */
[----:B--2---:R-:W-:Y:S01]  /*5990*/  LEA.HI R85, R9, 0xffffff80, RZ, 0x8 ;  /* 0xffffff8009557811 */ /* 0x004fe200078f40ff */
[C---:B------:R-:W-:Y:S01]  /*59a0*/  FFMA.FTZ R36, R52.reuse, R65, R15 ;  /* 0x0000004134247223 */ /* 0x040fe2000001000f */
[C---:B------:R-:W-:Y:S01]  /*59b0*/  FFMA.FTZ R82, R52.reuse, R64, R55 ;  /* 0x0000004034527223 */ /* 0x040fe20000010037 */
[----:B------:R-:W-:Y:S01]  /*59c0*/  FFMA.FTZ R5, R52, R63, R84 ;  /* 0x0000003f34057223 */ /* 0x000fe20000010054 */
[----:B------:R-:W-:Y:S01]  /*59d0*/  LEA.HI R86, R10, 0xffffff80, RZ, 0x8 ;  /* 0xffffff800a567811 */ /* 0x000fe200078f40ff */
[----:B------:R0:W-:Y:S01]  /*59e0*/  I2F.F16 R37, R85 ;  /* 0x0000005500257306 */ /* 0x0001e20000200c00 */
[----:B------:R-:W-:Y:S01]  /*59f0*/  SHF.R.U32.HI R84, RZ, 0x8, R17 ;  /* 0x00000008ff547819 */ /* 0x000fe20000011611 */
[----:B------:R-:W-:Y:S01]  /*5a00*/  FFMA.FTZ R55, R13, R80, R36 ;  /* 0x000000500d377223 */ /* 0x000fe20000010024 */
[----:B------:R-:W-:Y:S01]  /*5a10*/  FFMA.FTZ R52, R79, R13, R12 ;  /* 0x0000000d4f347223 */ /* 0x000fe2000001000c */
[C---:B------:R-:W-:Y:S01]  /*5a20*/  FFMA.FTZ R36, R13.reuse, R81, R82 ;  /* 0x000000510d247223 */ /* 0x040fe20000010052 */
[----:B------:R-:W-:Y:S01]  /*5a30*/  FFMA.FTZ R5, R13, R66, R5 ;  /* 0x000000420d057223 */ /* 0x000fe20000010005 */
[----:B------:R-:W-:Y:S01]  /*5a40*/  LOP3.LUT R84, R84, 0xff, RZ, 0xc0, !PT ;  /* 0x000000ff54547812 */ /* 0x000fe200078ec0ff */
[----:B------:R-:W1:Y:S01]  /*5a50*/  LDS.64 R12, [UR4+0x228] ;  /* 0x00022804ff0c7984 */ /* 0x000e620008000a00 */
[----:B------:R2:W-:Y:S01]  /*5a60*/  I2F.F16 R15, R86 ;  /* 0x00000056000f7306 */ /* 0x0005e20000200c00 */
[----:B0-----:R-:W-:-:S02]  /*5a70*/  HADD2.F32 R85, -RZ, R6.H0_H0 ;  /* 0x20000006ff557230 */ /* 0x001fc40000004100 */
[----:B------:R-:W-:Y:S01]  /*5a80*/  HADD2.F32 R6, -RZ, R6.H1_H1 ;  /* 0x30000006ff067230 */ /* 0x000fe20000004100 */
[----:B------:R-:W-:Y:S02]  /*5a90*/  IADD3 R82, PT, PT, R84, -0x80, RZ ;  /* 0xffffff8054527810 */ /* 0x000fe40007ffe0ff */
[-C--:B------:R-:W-:Y:S01]  /*5aa0*/  FFMA.FTZ R3, R3, R85.reuse, RZ ;  /* 0x0000005503037223 */ /* 0x080fe200000100ff */
[----:B--2---:R-:W-:Y:S01]  /*5ab0*/  SHF.R.U32.HI R86, RZ, 0x8, R18 ;  /* 0x00000008ff567819 */ /* 0x004fe20000011612 */
[----:B------:R-:W-:Y:S02]  /*5ac0*/  FFMA.FTZ R2, R2, R85, RZ ;  /* 0x0000005502027223 */ /* 0x000fe400000100ff */
[-C--:B------:R-:W-:Y:S01]  /*5ad0*/  FFMA.FTZ R3, R20, R6.reuse, R3 ;  /* 0x0000000614037223 */ /* 0x080fe20000010003 */
[----:B------:R-:W-:Y:S01]  /*5ae0*/  LOP3.LUT R84, R86, 0xff, RZ, 0xc0, !PT ;  /* 0x000000ff56547812 */ /* 0x000fe200078ec0ff */
[--C-:B------:R-:W-:Y:S01]  /*5af0*/  HADD2.F32 R86, -RZ, R7.reuse.H0_H0 ;  /* 0x20000007ff567230 */ /* 0x100fe20000004100 */
[----:B------:R-:W-:Y:S01]  /*5b00*/  SHF.R.U32.HI R87, RZ, 0x8, R19 ;  /* 0x00000008ff577819 */ /* 0x000fe20000011613 */
[----:B------:R-:W-:Y:S01]  /*5b10*/  HADD2.F32 R7, -RZ, R7.H1_H1 ;  /* 0x30000007ff077230 */ /* 0x000fe20000004100 */
[----:B------:R-:W-:Y:S01]  /*5b20*/  LEA.HI R69, R17, 0xffffff80, RZ, 0x8 ;  /* 0xffffff8011457811 */ /* 0x000fe200078f40ff */
[----:B------:R-:W-:Y:S01]  /*5b30*/  FFMA.FTZ R2, R23, R6, R2 ;  /* 0x0000000617027223 */ /* 0x000fe20000010002 */
[----:B------:R-:W-:Y:S01]  /*5b40*/  FFMA.FTZ R3, R30, R86, R3 ;  /* 0x000000561e037223 */ /* 0x000fe20000010003 */
[----:B------:R-:W-:-:S02]  /*5b50*/  SHF.R.U32.HI R17, RZ, 0x10, R17 ;  /* 0x00000010ff117819 */ /* 0x000fc40000011611 */
[----:B------:R-:W-:Y:S01]  /*5b60*/  LOP3.LUT R88, R87, 0xff, RZ, 0xc0, !PT ;  /* 0x000000ff57587812 */ /* 0x000fe200078ec0ff */
[----:B------:R-:W-:Y:S01]  /*5b70*/  FFMA.FTZ R87, R4, R85, RZ ;  /* 0x0000005504577223 */ /* 0x000fe200000100ff */
[----:B------:R-:W-:Y:S01]  /*5b80*/  LOP3.LUT R4, R17, 0xff, RZ, 0xc0, !PT ;  /* 0x000000ff11047812 */ /* 0x000fe200078ec0ff */
[----:B------:R-:W-:Y:S01]  /*5b90*/  FFMA.FTZ R33, R33, R86, R2 ;  /* 0x0000005621217223 */ /* 0x000fe20000010002 */
[----:B------:R-:W-:Y:S02]  /*5ba0*/  FFMA.FTZ R17, R74, R7, R3 ;  /* 0x000000074a117223 */ /* 0x000fe40000010003 */
[----:B------:R-:W0:Y:S01]  /*5bb0*/  LDS.64 R2, [UR4+0xb0] ;  /* 0x0000b004ff027984 */ /* 0x000e220008000a00 */
[----:B------:R-:W-:Y:S01]  /*5bc0*/  FFMA.FTZ R0, R0, R85, RZ ;  /* 0x0000005500007223 */ /* 0x000fe200000100ff */
[----:B------:R-:W-:-:S03]  /*5bd0*/  FFMA.FTZ R87, R22, R6, R87 ;  /* 0x0000000616577223 */ /* 0x000fc60000010057 */
[----:B------:R-:W-:Y:S01]  /*5be0*/  FFMA.FTZ R0, R21, R6, R0 ;  /* 0x0000000615007223 */ /* 0x000fe20000010000 */
[----:B------:R-:W-:-:S03]  /*5bf0*/  FFMA.FTZ R87, R32, R86, R87 ;  /* 0x0000005620577223 */ /* 0x000fc60000010057 */
[----:B------:R-:W-:Y:S01]  /*5c00*/  FFMA.FTZ R0, R31, R86, R0 ;  /* 0x000000561f007223 */ /* 0x000fe20000010000 */
[-C--:B------:R-:W-:Y:S01]  /*5c10*/  FFMA.FTZ R87, R76, R7.reuse, R87 ;  /* 0x000000074c577223 */ /* 0x080fe20000010057 */
[-C--:B------:R-:W-:Y:S02]  /*5c20*/  FFMA.FTZ R78, R78, R7.reuse, R33 ;  /* 0x000000074e4e7223 */ /* 0x080fe40000010021 */
[----:B------:R-:W-:Y:S01]  /*5c30*/  FFMA.FTZ R6, R75, R7, R0 ;  /* 0x000000074b067223 */ /* 0x000fe20000010000 */
[--C-:B-1----:R-:W-:Y:S02]  /*5c40*/  HADD2.F32 R0, -RZ, R12.reuse.H0_H0 ;  /* 0x2000000cff007230 */ /* 0x102fe40000004100 */
[----:B------:R-:W-:Y:S01]  /*5c50*/  HADD2.F32 R12, -RZ, R12.H1_H1 ;  /* 0x3000000cff0c7230 */ /* 0x000fe20000004100 */
[----:B------:R-:W-:Y:S02]  /*5c60*/  IADD3 R30, PT, PT, R4, -0x80, RZ ;  /* 0xffffff80041e7810 */ /* 0x000fe40007ffe0ff */
        /* <DEDUP_REMOVED lines=11> */
[----:B------:R-:W-:Y:S01]  /*5d20*/  IADD3 R77, PT, PT, R77, -0x80, RZ ;  /* 0xffffff804d4d7810 */ /* 0x000fe20007ffe0ff */
[----:B------:R-:W-:Y:S01]  /*5d30*/  HADD2.F32 R13, -RZ, R13.H1_H1 ;  /* 0x3000000dff0d7230 */ /* 0x000fe20000004100 */
[----:B------:R-:W-:Y:S01]  /*5d40*/  IADD3 R21, PT, PT, R7, -0x80, RZ ;  /* 0xffffff8007157810 */ /* 0x000fe20007ffe0ff */
[-C--:B------:R-:W-:Y:S01]  /*5d50*/  FFMA.FTZ R12, R62, R4.reuse, R17 ;  /* 0x000000043e0c7223 */ /* 0x080fe20000010011 */
[-C--:B------:R-:W-:Y:S01]  /*5d60*/  FFMA.FTZ R65, R65, R4.reuse, R6 ;  /* 0x0000000441417223 */ /* 0x080fe20000010006 */
[-C--:B------:R-:W-:Y:S01]  /*5d70*/  FFMA.FTZ R64, R64, R4.reuse, R87 ;  /* 0x0000000440407223 */ /* 0x080fe20000010057 */
[----:B------:R-:W-:Y:S01]  /*5d80*/  FFMA.FTZ R7, R63, R4, R78 ;  /* 0x000000043f077223 */ /* 0x000fe2000001004e */
[----:B------:R-:W-:-:S02]  /*5d90*/  SHF.R.U32.HI R18, RZ, 0x10, R18 ;  /* 0x00000010ff127819 */ /* 0x000fc40000011612 */
[----:B------:R-:W-:Y:S02]  /*5da0*/  LOP3.LUT R0, R9, 0xff, RZ, 0xc0, !PT ;  /* 0x000000ff09007812 */ /* 0x000fe400078ec0ff */
[----:B------:R-:W-:Y:S01]  /*5db0*/  IADD3 R20, PT, PT, R88, -0x80, RZ ;  /* 0xffffff8058147810 */ /* 0x000fe20007ffe0ff */
[-C--:B------:R-:W-:Y:S01]  /*5dc0*/  FFMA.FTZ R12, R79, R13.reuse, R12 ;  /* 0x0000000d4f0c7223 */ /* 0x080fe2000001000c */
[----:B------:R-:W-:Y:S01]  /*5dd0*/  LEA.HI R67, R16, 0xffffff80, RZ, 0x8 ;  /* 0xffffff8010437811 */ /* 0x000fe200078f40ff */
[-C--:B------:R-:W-:Y:S01]  /*5de0*/  FFMA.FTZ R63, R80, R13.reuse, R65 ;  /* 0x0000000d503f7223 */ /* 0x080fe20000010041 */
[----:B------:R-:W-:Y:S01]  /*5df0*/  IADD3 R84, PT, PT, R84, -0x80, RZ ;  /* 0xffffff8054547810 */ /* 0x000fe20007ffe0ff */
[-C--:B------:R-:W-:Y:S01]  /*5e00*/  FFMA.FTZ R64, R81, R13.reuse, R64 ;  /* 0x0000000d51407223 */ /* 0x080fe20000010040 */
[----:B------:R-:W-:Y:S01]  /*5e10*/  I2F.F16 R77, R77 ;  /* 0x0000004d004d7306 */ /* 0x000fe20000200c00 */
[----:B------:R-:W-:Y:S01]  /*5e20*/  LOP3.LUT R18, R18, 0xff, RZ, 0xc0, !PT ;  /* 0x000000ff12127812 */ /* 0x000fe200078ec0ff */
[----:B------:R-:W-:Y:S01]  /*5e30*/  FFMA.FTZ R13, R66, R13, R7 ;  /* 0x0000000d420d7223 */ /* 0x000fe20000010007 */
[----:B------:R-:W-:Y:S01]  /*5e40*/  IADD3 R0, PT, PT, R0, -0x80, RZ ;  /* 0xffffff8000007810 */ /* 0x000fe20007ffe0ff */
[--C-:B0-----:R-:W-:Y:S01]  /*5e50*/  HADD2.F32 R59, -RZ, R2.reuse.H0_H0 ;  /* 0x20000002ff3b7230 */ /* 0x101fe20000004100 */
[----:B------:R-:W-:Y:S01]  /*5e60*/  LOP3.LUT R4, R10, 0xff, RZ, 0xc0, !PT ;  /* 0x000000ff0a047812 */ /* 0x000fe200078ec0ff */
[----:B------:R-:W-:Y:S01]  /*5e70*/  HADD2.F32 R58, -RZ, R2.H1_H1 ;  /* 0x30000002ff3a7230 */ /* 0x000fe20000004100 */
[----:B------:R-:W-:Y:S01]  /*5e80*/  LOP3.LUT R2, R11, 0xff, RZ, 0xc0, !PT ;  /* 0x000000ff0b027812 */ /* 0x000fe200078ec0ff */
[----:B------:R-:W0:Y:S01]  /*5e90*/  LDS.64 R6, [UR4+0xb8] ;  /* 0x0000b804ff067984 */ /* 0x000e220008000a00 */
[----:B------:R1:W-:Y:S01]  /*5ea0*/  I2F.F16 R68, R67 ;  /* 0x0000004300447306 */ /* 0x0003e20000200c00 */
[----:B------:R-:W-:-:S02]  /*5eb0*/  SHF.R.U32.HI R16, RZ, 0x10, R16 ;  /* 0x00000010ff107819 */ /* 0x000fc40000011610 */
[----:B------:R-:W-:Y:S02]  /*5ec0*/  IADD3 R18, PT, PT, R18, -0x80, RZ ;  /* 0xffffff8012127810 */ /* 0x000fe40007ffe0ff */
[----:B------:R-:W-:-:S03]  /*5ed0*/  IADD3 R83, PT, PT, R83, -0x80, RZ ;  /* 0xffffff8053537810 */ /* 0x000fc60007ffe0ff */
[----:B------:R-:W2:Y:S01]  /*5ee0*/  I2F.F16 R72, R72 ;  /* 0x0000004800487306 */ /* 0x000ea20000200c00 */
[----:B-1----:R-:W-:Y:S02]  /*5ef0*/  LEA.HI R67, R19, 0xffffff80, RZ, 0x8 ;  /* 0xffffff8013437811 */ /* 0x002fe400078f40ff */
[----:B------:R-:W-:Y:S02]  /*5f00*/  SHF.R.U32.HI R19, RZ, 0x10, R19 ;  /* 0x00000010ff137819 */ /* 0x000fe40000011613 */
[----:B------:R-:W-:-:S03]  /*5f10*/  IADD3 R4, PT, PT, R4, -0x80, RZ ;  /* 0xffffff8004047810 */ /* 0x000fc60007ffe0ff */
[----:B------:R-:W-:Y:S01]  /*5f20*/  I2F.F16 R73, R73 ;  /* 0x0000004900497306 */ /* 0x000fe20000200c00 */
[----:B------:R-:W-:Y:S01]  /*5f30*/  IADD3 R17, PT, PT, R2, -0x80, RZ ;  /* 0xffffff8002117810 */ /* 0x000fe20007ffe0ff */
[--C-:B------:R-:W-:Y:S01]  /*5f40*/  HADD2.F32 R60, -RZ, R3.reuse.H0_H0 ;  /* 0x20000003ff3c7230 */ /* 0x100fe20000004100 */
[----:B------:R-:W-:Y:S01]  /*5f50*/  SHF.R.U32.HI R2, RZ, 0x10, R8 ;  /* 0x00000010ff027819 */ /* 0x000fe20000011608 */
[----:B------:R-:W-:-:S04]  /*5f60*/  HADD2.F32 R35, -RZ, R3.H1_H1 ;  /* 0x30000003ff237230 */ /* 0x000fc80000004100 */
[----:B------:R-:W-:Y:S01]  /*5f70*/  I2F.F16 R82, R82 ;  /* 0x0000005200527306 */ /* 0x000fe20000200c00 */
[----:B------:R-:W-:Y:S02]  /*5f80*/  LOP3.LUT R16, R16, 0xff, RZ, 0xc0, !PT ;  /* 0x000000ff10107812 */ /* 0x000fe400078ec0ff */
[----:B------:R-:W-:-:S05]  /*5f90*/  LOP3.LUT R19, R19, 0xff, RZ, 0xc0, !PT ;  /* 0x000000ff13137812 */ /* 0x000fca00078ec0ff */
[----:B------:R-:W-:Y:S01]  /*5fa0*/  I2F.F16 R20, R20 ;  /* 0x0000001400147306 */ /* 0x000fe20000200c00 */
[--C-:B------:R-:W-:Y:S02]  /*5fb0*/  SHF.R.U32.HI R3, RZ, 0x8, R9.reuse ;  /* 0x00000008ff037819 */ /* 0x100fe40000011609 */
[----:B------:R-:W-:-:S05]  /*5fc0*/  SHF.R.U32.HI R9, RZ, 0x10, R9 ;  /* 0x00000010ff097819 */ /* 0x000fca0000011609 */
[----:B------:R-:W1:Y:S01]  /*5fd0*/  I2F.F16 R84, R84 ;  /* 0x0000005400547306 */ /* 0x000e620000200c00 */
[----:B------:R-:W-:-:S07]  /*5fe0*/  IADD3 R16, PT, PT, R16, -0x80, RZ ;  /* 0xffffff8010107810 */ /* 0x000fce0007ffe0ff */
[----:B------:R4:W-:Y:S01]  /*5ff0*/  I2F.F16 R23, R0 ;  /* 0x0000000000177306 */ /* 0x0009e20000200c00 */
[----:B------:R-:W-:Y:S02]  /*6000*/  IADD3 R19, PT, PT, R19, -0x80, RZ ;  /* 0xffffff8013137810 */ /* 0x000fe40007ffe0ff */
[----:B----4-:R-:W-:-:S05]  /*6010*/  SHF.R.U32.HI R0, RZ, 0x8, R8 ;  /* 0x00000008ff007819 */ /* 0x010fca0000011608 */
[----:B------:R-:W4:Y:S01]  /*6020*/  I2F.F16 R31, R18 ;  /* 0x00000012001f7306 */ /* 0x000f220000200c00 */
[----:B------:R-:W-:-:S07]  /*6030*/  LOP3.LUT R0, R0, 0xff, RZ, 0xc0, !PT ;  /* 0x000000ff00007812 */ /* 0x000fce00078ec0ff */
[----:B------:R5:W-:Y:S01]  /*6040*/  I2F.F16 R32, R4 ;  /* 0x0000000400207306 */ /* 0x000be20000200c00 */
[----:B------:R-:W-:Y:S01]  /*6050*/  IADD3 R34, PT, PT, R0, -0x80, RZ ;  /* 0xffffff8000227810 */ /* 0x000fe20007ffe0ff */
[----:B---3--:R-:W-:Y:S01]  /*6060*/  HADD2.F32 R0, -RZ, R71.H0_H0 ;  /* 0x20000047ff007230 */ /* 0x008fe20000004100 */
[----:B------:R-:W-:-:S05]  /*6070*/  LOP3.LUT R56, R9, 0xff, RZ, 0xc0, !PT ;  /* 0x000000ff09387812 */ /* 0x000fca00078ec0ff */
[----:B------:R-:W3:Y:S01]  /*6080*/  I2F.F16 R83, R83 ;  /* 0x0000005300537306 */ /* 0x000ee20000200c00 */
[----:B-----5:R-:W-:Y:S01]  /*6090*/  LOP3.LUT R4, R2, 0xff, RZ, 0xc0, !PT ;  /* 0x000000ff02047812 */ /* 0x020fe200078ec0ff */
[----:B--2---:R-:W-:Y:S01]  /*60a0*/  HADD2.F32 R2, -RZ, R72.H0_H0 ;  /* 0x20000048ff027230 */ /* 0x004fe20000004100 */
[----:B------:R-:W-:Y:S02]  /*60b0*/  LEA.HI R14, R8, 0xffffff80, RZ, 0x8 ;  /* 0xffffff80080e7811 */ /* 0x000fe400078f40ff */
[----:B------:R-:W-:Y:S01]  /*60c0*/  IADD3 R9, PT, PT, R4, -0x80, RZ ;  /* 0xffffff8004097810 */ /* 0x000fe20007ffe0ff */
[----:B------:R-:W-:Y:S02]  /*60d0*/  HADD2.F32 R4, -RZ, R77.H0_H0 ;  /* 0x2000004dff047230 */ /* 0x000fe40000004100 */
[----:B------:R-:W2:Y:S01]  /*60e0*/  I2F.F16 R30, R30 ;  /* 0x0000001e001e7306 */ /* 0x000ea20000200c00 */
[----:B-1----:R-:W-:Y:S02]  /*60f0*/  HADD2.F32 R18, -RZ, R84.H0_H0 ;  /* 0x20000054ff127230 */ /* 0x002fe40000004100 */
[----:B------:R-:W-:-:S05]  /*6100*/  FFMA.FTZ R71, R4, R59, RZ ;  /* 0x0000003b04477223 */ /* 0x000fca00000100ff */
[----:B------:R1:W5:Y:S01]  /*6110*/  I2F.F16 R22, R16 ;  /* 0x0000001000167306 */ /* 0x0003620000200c00 */
[----:B------:R-:W-:-:S07]  /*6120*/  FFMA.FTZ R62, R2, R59, RZ ;  /* 0x0000003b023e7223 */ /* 0x000fce00000100ff */
[----:B------:R0:W5:Y:S01]  /*6130*/  I2F.F16 R33, R19 ;  /* 0x0000001300217306 */ /* 0x0001620000200c00 */
[----:B-1----:R-:W-:Y:S01]  /*6140*/  LOP3.LUT R16, R3, 0xff, RZ, 0xc0, !PT ;  /* 0x000000ff03107812 */ /* 0x002fe200078ec0ff */
[----:B------:R-:W-:-:S06]  /*6150*/  HADD2.F32 R3, -RZ, R73.H0_H0 ;  /* 0x20000049ff037230 */ /* 0x000fcc0000004100 */
[----:B------:R1:W-:Y:S01]  /*6160*/  I2F.F16 R8, R17 ;  /* 0x0000001100087306 */ /* 0x0003e20000200c00 */
[----:B0-----:R-:W-:Y:S02]  /*6170*/  HADD2.F32 R19, -RZ, R20.H0_H0 ;  /* 0x20000014ff137230 */ /* 0x001fe40000004100 */
[-C--:B------:R-:W-:Y:S01]  /*6180*/  FFMA.FTZ R20, R0, R59.reuse, RZ ;  /* 0x0000003b00147223 */ /* 0x080fe200000100ff */
[----:B------:R-:W-:Y:S01]  /*6190*/  FFMA.FTZ R65, R3, R59, RZ ;  /* 0x0000003b03417223 */ /* 0x000fe200000100ff */
[----:B----4-:R-:W-:-:S03]  /*61a0*/  HADD2.F32 R31, -RZ, R31.H0_H0 ;  /* 0x2000001fff1f7230 */ /* 0x010fc60000004100 */
[----:B------:R-:W0:Y:S01]  /*61b0*/  I2F.F16 R69, R69 ;  /* 0x0000004500457306 */ /* 0x000e220000200c00 */
[----:B-1----:R-:W-:Y:S01]  /*61c0*/  HADD2.F32 R17, -RZ, R82.H0_H0 ;  /* 0x20000052ff117230 */ /* 0x002fe20000004100 */
[----:B------:R-:W-:-:S06]  /*61d0*/  IADD3 R61, PT, PT, R16, -0x80, RZ ;  /* 0xffffff80103d7810 */ /* 0x000fcc0007ffe0ff */
[----:B------:R-:W1:Y:S01]  /*61e0*/  I2F.F16 R67, R67 ;  /* 0x0000004300437306 */ /* 0x000e620000200c00 */
[-C--:B------:R-:W-:Y:S01]  /*61f0*/  FFMA.FTZ R59, R17, R58.reuse, R20 ;  /* 0x0000003a113b7223 */ /* 0x080fe20000010014 */
[----:B------:R-:W-:Y:S01]  /*6200*/  FFMA.FTZ R20, R18, R58, R71 ;  /* 0x0000003a12147223 */ /* 0x000fe20000010047 */
[----:B---3--:R-:W-:Y:S02]  /*6210*/  HADD2.F32 R16, -RZ, R83.H0_H0 ;  /* 0x20000053ff107230 */ /* 0x008fe40000004100 */
[----:B--2---:R-:W-:Y:S02]  /*6220*/  HADD2.F32 R30, -RZ, R30.H0_H0 ;  /* 0x2000001eff1e7230 */ /* 0x004fe40000004100 */
[----:B------:R-:W-:Y:S01]  /*6230*/  FFMA.FTZ R71, R31, R60, R20 ;  /* 0x0000003c1f477223 */ /* 0x000fe20000010014 */
[----:B------:R-:W-:Y:S01]  /*6240*/  SHF.R.U32.HI R20, RZ, 0x8, R11 ;  /* 0x00000008ff147819 */ /* 0x000fe2000001160b */
[----:B-----5:R-:W-:Y:S02]  /*6250*/  HADD2.F32 R22, -RZ, R22.H0_H0 ;  /* 0x20000016ff167230 */ /* 0x020fe40000004100 */
[-C--:B------:R-:W-:Y:S01]  /*6260*/  FFMA.FTZ R65, R16, R58.reuse, R65 ;  /* 0x0000003a10417223 */ /* 0x080fe20000010041 */
[----:B------:R-:W-:Y:S01]  /*6270*/  HADD2.F32 R33, -RZ, R33.H0_H0 ;  /* 0x20000021ff217230 */ /* 0x000fe20000004100 */
[----:B------:R-:W-:Y:S01]  /*6280*/  SHF.R.U32.HI R57, RZ, 0x8, R10 ;  /* 0x00000008ff397819 */ /* 0x000fe2000001160a */
[----:B------:R-:W-:Y:S01]  /*6290*/  FFMA.FTZ R58, R19, R58, R62 ;  /* 0x0000003a133a7223 */ /* 0x000fe2000001003e */
[----:B------:R-:W-:Y:S01]  /*62a0*/  FFMA.FTZ R62, R30, R60, R59 ;  /* 0x0000003c1e3e7223 */ /* 0x000fe2000001003b */
[----:B------:R-:W-:Y:S01]  /*62b0*/  LOP3.LUT R20, R20, 0xff, RZ, 0xc0, !PT ;  /* 0x000000ff14147812 */ /* 0x000fe200078ec0ff */
[----:B------:R-:W-:Y:S01]  /*62c0*/  HADD2.F32 R68, -RZ, R68.H0_H0 ;  /* 0x20000044ff447230 */ /* 0x000fe20000004100 */
[----:B------:R-:W-:Y:S01]  /*62d0*/  SHF.R.U32.HI R59, RZ, 0x10, R11 ;  /* 0x00000010ff3b7819 */ /* 0x000fe2000001160b */
[----:B0-----:R-:W-:-:S02]  /*62e0*/  HADD2.F32 R69, -RZ, R69.H0_H0 ;  /* 0x20000045ff457230 */ /* 0x001fc40000004100 */
[-C--:B------:R-:W-:Y:S01]  /*62f0*/  FFMA.FTZ R65, R22, R60.reuse, R65 ;  /* 0x0000003c16417223 */ /* 0x080fe20000010041 */
[----:B------:R-:W-:Y:S01]  /*6300*/  HADD2.F32 R70, -RZ, R70.H0_H0 ;  /* 0x20000046ff467230 */ /* 0x000fe20000004100 */
[----:B------:R-:W-:Y:S01]  /*6310*/  SHF.R.U32.HI R10, RZ, 0x10, R10 ;  /* 0x00000010ff0a7819 */ /* 0x000fe2000001160a */
[----:B-1----:R-:W-:Y:S01]  /*6320*/  HADD2.F32 R67, -RZ, R67.H0_H0 ;  /* 0x20000043ff437230 */ /* 0x002fe20000004100 */
[----:B------:R-:W-:Y:S01]  /*6330*/  LOP3.LUT R57, R57, 0xff, RZ, 0xc0, !PT ;  /* 0x000000ff39397812 */ /* 0x000fe200078ec0ff */
[----:B------:R-:W-:Y:S01]  /*6340*/  FFMA.FTZ R60, R33, R60, R58 ;  /* 0x0000003c213c7223 */ /* 0x000fe2000001003a */
[----:B------:R-:W0:Y:S01]  /*6350*/  I2F.F16 R21, R21 ;  /* 0x0000001500157306 */ /* 0x000e220000200c00 */
[----:B------:R-:W-:Y:S01]  /*6360*/  IADD3 R58, PT, PT, R20, -0x80, RZ ;  /* 0xffffff80143a7810 */ /* 0x000fe20007ffe0ff */
[-C--:B------:R-:W-:Y:S01]  /*6370*/  FFMA.FTZ R65, R68, R35.reuse, R65 ;  /* 0x0000002344417223 */ /* 0x080fe20000010041 */
[----:B------:R-:W-:Y:S01]  /*6380*/  LOP3.LUT R20, R59, 0xff, RZ, 0xc0, !PT ;  /* 0x000000ff3b147812 */ /* 0x000fe200078ec0ff */
[-C--:B------:R-:W-:Y:S01]  /*6390*/  FFMA.FTZ R66, R69, R35.reuse, R62 ;  /* 0x0000002345427223 */ /* 0x080fe2000001003e */
[-C--:B------:R-:W-:Y:S01]  /*63a0*/  FFMA.FTZ R72, R70, R35.reuse, R71 ;  /* 0x0000002346487223 */ /* 0x080fe20000010047 */
[----:B------:R-:W-:Y:S01]  /*63b0*/  IADD3 R57, PT, PT, R57, -0x80, RZ ;  /* 0xffffff8039397810 */ /* 0x000fe20007ffe0ff */
[----:B------:R-:W-:Y:S01]  /*63c0*/  FFMA.FTZ R35, R67, R35, R60 ;  /* 0x0000002343237223 */ /* 0x000fe2000001003c */
[----:B------:R-:W-:Y:S01]  /*63d0*/  LOP3.LUT R10, R10, 0xff, RZ, 0xc0, !PT ;  /* 0x000000ff0a0a7812 */ /* 0x000fe200078ec0ff */
[--C-:B------:R-:W-:Y:S01]  /*63e0*/  HADD2.F32 R60, -RZ, R6.reuse.H0_H0 ;  /* 0x20000006ff3c7230 */ /* 0x100fe20000004100 */
[----:B------:R-:W-:Y:S01]  /*63f0*/  IADD3 R56, PT, PT, R56, -0x80, RZ ;  /* 0xffffff8038387810 */ /* 0x000fe20007ffe0ff */
[----:B------:R-:W-:Y:S01]  /*6400*/  HADD2.F32 R62, -RZ, R6.H1_H1 ;  /* 0x30000006ff3e7230 */ /* 0x000fe20000004100 */
[----:B------:R-:W-:Y:S01]  /*6410*/  IADD3 R6, PT, PT, R20, -0x80, RZ ;  /* 0xffffff8014067810 */ /* 0x000fe20007ffe0ff */
[----:B------:R-:W1:Y:S01]  /*6420*/  I2F.F16 R34, R34 ;  /* 0x0000002200227306 */ /* 0x000e620000200c00 */
[----:B------:R-:W-:-:S02]  /*6430*/  IADD3 R10, PT, PT, R10, -0x80, RZ ;  /* 0xffffff800a0a7810 */ /* 0x000fc40007ffe0ff */
[----:B------:R-:W-:-:S05]  /*6440*/  LEA.HI R11, R11, 0xffffff80, RZ, 0x8 ;  /* 0xffffff800b0b7811 */ /* 0x000fca00078f40ff */
[----:B------:R-:W2:Y:S01]  /*6450*/  I2F.F16 R61, R61 ;  /* 0x0000003d003d7306 */ /* 0x000ea20000200c00 */
[----:B0-----:R-:W-:-:S07]  /*6460*/  HADD2.F32 R20, -RZ, R21.H0_H0 ;  /* 0x20000015ff147230 */ /* 0x001fce0000004100 */
[----:B------:R-:W0:Y:S01]  /*6470*/  I2F.F16 R57, R57 ;  /* 0x0000003900397306 */ /* 0x000e220000200c00 */
[----:B------:R-:W-:-:S07]  /*6480*/  HADD2.F32 R21, -RZ, R23.H0_H0 ;  /* 0x20000017ff157230 */ /* 0x000fce0000004100 */
[----:B------:R-:W3:Y:S01]  /*6490*/  I2F.F16 R56, R56 ;  /* 0x0000003800387306 */ /* 0x000ee20000200c00 */
[----:B------:R-:W-:-:S07]  /*64a0*/  HADD2.F32 R23, -RZ, R32.H0_H0 ;  /* 0x20000020ff177230 */ /* 0x000fce0000004100 */
[----:B------:R3:W4:Y:S01]  /*64b0*/  I2F.F16 R59, R58 ;  /* 0x0000003a003b7306 */ /* 0x0007220000200c00 */
[----:B------:R-:W-:-:S07]  /*64c0*/  HADD2.F32 R32, -RZ, R8.H0_H0 ;  /* 0x20000008ff207230 */ /* 0x000fce0000004100 */
[----:B------:R-:W5:Y:S08]  /*64d0*/  I2F.F16 R9, R9 ;  /* 0x0000000900097306 */ /* 0x000f700000200c00 */
[----:B------:R-:W5:Y:S08]  /*64e0*/  I2F.F16 R6, R6 ;  /* 0x0000000600067306 */ /* 0x000f700000200c00 */
[----:B------:R-:W5:Y:S01]  /*64f0*/  I2F.F16 R10, R10 ;  /* 0x0000000a000a7306 */ /* 0x000f620000200c00 */
[----:B------:R-:W-:Y:S01]  /*6500*/  FFMA.FTZ R73, R23, R60, R72 ;  /* 0x0000003c17497223 */ /* 0x000fe20000010048 */
[----:B-1----:R-:W-:-:S02]  /*6510*/  HADD2.F32 R34, -RZ, R34.H0_H0 ;  /* 0x20000022ff227230 */ /* 0x002fc40000004100 */
[----:B------:R-:W-:-:S04]  /*6520*/  FFMA.FTZ R65, R20, R60, R65 ;  /* 0x0000003c14417223 */ /* 0x000fc80000010041 */
[----:B------:R-:W1:Y:S01]  /*6530*/  I2F.F16 R14, R14 ;  /* 0x0000000e000e7306 */ /* 0x000e620000200c00 */
[-C--:B------:R-:W-:Y:S01]  /*6540*/  FFMA.FTZ R66, R21, R60.reuse, R66 ;  /* 0x0000003c15427223 */ /* 0x080fe20000010042 */
[----:B------:R-:W-:Y:S01]  /*6550*/  FFMA.FTZ R72, R32, R60, R35 ;  /* 0x0000003c20487223 */ /* 0x000fe20000010023 */
[----:B--2---:R-:W-:-:S05]  /*6560*/  HADD2.F32 R61, -RZ, R61.H0_H0 ;  /* 0x2000003dff3d7230 */ /* 0x004fca0000004100 */
[----:B------:R-:W2:Y:S01]  /*6570*/  I2F.F16 R11, R11 ;  /* 0x0000000b000b7306 */ /* 0x000ea20000200c00 */
[----:B0-----:R-:W-:Y:S02]  /*6580*/  HADD2.F32 R60, -RZ, R57.H0_H0 ;  /* 0x20000039ff3c7230 */ /* 0x001fe40000004100 */
[----:B---3--:R-:W-:Y:S02]  /*6590*/  HADD2.F32 R58, -RZ, R56.H0_H0 ;  /* 0x20000038ff3a7230 */ /* 0x008fe40000004100 */
[----:B----4-:R-:W-:Y:S02]  /*65a0*/  HADD2.F32 R59, -RZ, R59.H0_H0 ;  /* 0x2000003bff3b7230 */ /* 0x010fe40000004100 */
[----:B------:R-:W-:Y:S02]  /*65b0*/  HADD2.F32 R71, -RZ, R7.H0_H0 ;  /* 0x20000007ff477230 */ /* 0x000fe40000004100 */
[----:B-----5:R-:W-:Y:S02]  /*65c0*/  HADD2.F32 R35, -RZ, R9.H0_H0 ;  /* 0x20000009ff237230 */ /* 0x020fe40000004100 */
[----:B------:R-:W-:-:S02]  /*65d0*/  HADD2.F32 R56, -RZ, R6.H0_H0 ;  /* 0x20000006ff387230 */ /* 0x000fc40000004100 */
        /* <DEDUP_REMOVED lines=9> */
[-C--:B------:R-:W-:Y:S01]  /*6670*/  FFMA.FTZ R65, R57, R71.reuse, R8 ;  /* 0x0000004739417223 */ /* 0x080fe20000010008 */
[----:B-1----:R-:W-:Y:S02]  /*6680*/  HADD2.F32 R14, -RZ, R14.H0_H0 ;  /* 0x2000000eff0e7230 */ /* 0x002fe40000004100 */
[----:B------:R-:W-:Y:S01]  /*6690*/  FFMA.FTZ R8, R56, R71, R73 ;  /* 0x0000004738087223 */ /* 0x000fe20000010049 */
[----:B------:R-:W-:Y:S02]  /*66a0*/  HADD2.F32 R37, -RZ, R37.H0_H0 ;  /* 0x20000025ff257230 */ /* 0x000fe40000004100 */
[----:B--2---:R-:W-:Y:S02]  /*66b0*/  HADD2.F32 R15, -RZ, R11.H0_H0 ;  /* 0x2000000bff0f7230 */ /* 0x004fe40000004100 */
[-C--:B------:R-:W-:Y:S01]  /*66c0*/  FFMA.FTZ R66, R62, R7.reuse, R65 ;  /* 0x000000073e427223 */ /* 0x080fe20000010041 */
[-C--:B------:R-:W-:Y:S01]  /*66d0*/  FFMA.FTZ R10, R14, R7.reuse, R9 ;  /* 0x000000070e0a7223 */ /* 0x080fe20000010009 */
[-C--:B------:R-:W-:Y:S01]  /*66e0*/  FFMA.FTZ R11, R37, R7.reuse, R6 ;  /* 0x00000007250b7223 */ /* 0x080fe20000010006 */
[----:B------:R-:W-:-:S02]  /*66f0*/  FFMA.FTZ R65, R15, R7, R8 ;  /* 0x000000070f417223 */ /* 0x000fc40000010008 */
[----:B------:R-:W0:Y:S04]  /*6700*/  LDS.64 R6, [UR4+0x30] ;  /* 0x00003004ff067984 */ /* 0x000e280008000a00 */
[----:B------:R-:W1:Y:S01]  /*6710*/  LDS.64 R8, [UR4+0x130] ;  /* 0x00013004ff087984 */ /* 0x000e620008000a00 */
[----:B------:R-:W-:Y:S01]  /*6720*/  FMUL.FTZ R12, R27, R12 ;  /* 0x0000000c1b0c7220 */ /* 0x000fe20000410000 */
[----:B------:R-:W-:Y:S01]  /*6730*/  FMUL.FTZ R63, R26, R63 ;  /* 0x0000003f1a3f7220 */ /* 0x000fe20000410000 */
[----:B------:R-:W-:Y:S01]  /*6740*/  FMUL.FTZ R13, R24, R13 ;  /* 0x0000000d180d7220 */ /* 0x000fe20000410000 */
[----:B------:R-:W-:Y:S02]  /*6750*/  FMUL.FTZ R64, R25, R64 ;  /* 0x0000004019407220 */ /* 0x000fe40000410000 */
[----:B------:R-:W-:-:S02]  /*6760*/  F2FP.F16.F32.PACK_AB R12, RZ, R12 ;  /* 0x0000000cff0c723e */ /* 0x000fc400000000ff */
[----:B------:R-:W-:Y:S01]  /*6770*/  F2FP.F16.F32.PACK_AB R63, RZ, R63 ;  /* 0x0000003fff3f723e */ /* 0x000fe200000000ff */
[----:B------:R-:W-:Y:S01]  /*6780*/  FMUL.FTZ R10, R27, R10 ;  /* 0x0000000a1b0a7220 */ /* 0x000fe20000410000 */
[----:B------:R-:W-:Y:S01]  /*6790*/  FMUL.FTZ R11, R26, R11 ;  /* 0x0000000b1a0b7220 */ /* 0x000fe20000410000 */
[C---:B------:R-:W-:Y:S01]  /*67a0*/  FMUL.FTZ R36, R25.reuse, R36 ;  /* 0x0000002419247220 */ /* 0x040fe20000410000 */
[C---:B------:R-:W-:Y:S01]  /*67b0*/  FMUL.FTZ R5, R24.reuse, R5 ;  /* 0x0000000518057220 */ /* 0x040fe20000410000 */
[----:B------:R-:W-:Y:S01]  /*67c0*/  FMUL.FTZ R66, R25, R66 ;  /* 0x0000004219427220 */ /* 0x000fe20000410000 */
[----:B------:R-:W-:Y:S01]  /*67d0*/  FMUL.FTZ R65, R24, R65 ;  /* 0x0000004118417220 */ /* 0x000fe20000410000 */
[----:B------:R-:W-:Y:S01]  /*67e0*/  PRMT R12, R12, 0x5410, R63 ;  /* 0x000054100c0c7816 */ /* 0x000fe2000000003f */
[----:B------:R-:W-:Y:S01]  /*67f0*/  FMUL.FTZ R52, R27, R52 ;  /* 0x000000341b347220 */ /* 0x000fe20000410000 */
        /* <DEDUP_REMOVED lines=8> */
[----:B------:R-:W-:-:S02]  /*6880*/  F2FP.F16.F32.PACK_AB R66, RZ, R66 ;  /* 0x00000042ff42723e */ /* 0x000fc400000000ff */
[----:B------:R-:W-:Y:S02]  /*6890*/  F2FP.F16.F32.PACK_AB R65, RZ, R65 ;  /* 0x00000041ff41723e */ /* 0x000fe400000000ff */
[----:B------:R-:W-:Y:S02]  /*68a0*/  F2FP.F16.F32.PACK_AB R52, RZ, R52 ;  /* 0x00000034ff34723e */ /* 0x000fe400000000ff */
[----:B------:R-:W-:Y:S02]  /*68b0*/  F2FP.F16.F32.PACK_AB R55, RZ, R55 ;  /* 0x00000037ff37723e */ /* 0x000fe400000000ff */
[----:B------:R-:W-:Y:S02]  /*68c0*/  PRMT R64, R64, 0x5410, R13 ;  /* 0x0000541040407816 */ /* 0x000fe4000000000d */
[----:B------:R-:W-:Y:S01]  /*68d0*/  PRMT R10, R10, 0x5410, R11 ;  /* 0x000054100a0a7816 */ /* 0x000fe2000000000b */
[----:B------:R-:W2:Y:S01]  /*68e0*/  LDS.64 R12, [UR4+0x1b0] ;  /* 0x0001b004ff0c7984 */ /* 0x000ea20008000a00 */
[----:B------:R-:W-:Y:S01]  /*68f0*/  PRMT R36, R36, 0x5410, R5 ;  /* 0x0000541024247816 */ /* 0x000fe20000000005 */
[----:B0-----:R-:W-:Y:S01]  /*6900*/  HADD2.F32 R5, -RZ, R6.H0_H0 ;  /* 0x20000006ff057230 */ /* 0x001fe20000004100 */
[----:B------:R-:W-:-:S02]  /*6910*/  PRMT R66, R66, 0x5410, R65 ;  /* 0x0000541042427816 */ /* 0x000fc40000000041 */
[----:B------:R-:W-:Y:S01]  /*6920*/  PRMT R52, R52, 0x5410, R55 ;  /* 0x0000541034347816 */ /* 0x000fe20000000037 */
[----:B------:R-:W-:Y:S02]  /*6930*/  HFMA2 R11, R10, 1, 1, R48 ;  /* 0x3c003c000a0b7831 */ /* 0x000fe40000000030 */
[----:B------:R-:W-:Y:S02]  /*6940*/  HADD2 R44, R36, R44 ;  /* 0x0000002c242c7230 */ /* 0x000fe40000000000 */
[----:B------:R-:W-:Y:S02]  /*6950*/  HADD2.F32 R6, -RZ, R6.H1_H1 ;  /* 0x30000006ff067230 */ /* 0x000fe40000004100 */
[----:B------:R-:W-:Y:S02]  /*6960*/  HADD2 R10, R66, R49 ;  /* 0x00000031420a7230 */ /* 0x000fe40000000000 */
[--C-:B------:R-:W-:Y:S02]  /*6970*/  HADD2.F32 R36, -RZ, R7.reuse.H0_H0 ;  /* 0x20000007ff247230 */ /* 0x100fe40000004100 */
[----:B------:R-:W-:Y:S01]  /*6980*/  FFMA.FTZ R49, R5, R0, RZ ;  /* 0x0000000005317223 */ /* 0x000fe200000100ff */
[----:B------:R-:W-:-:S02]  /*6990*/  HADD2.F32 R63, -RZ, R7.H1_H1 ;  /* 0x30000007ff3f7230 */ /* 0x000fc40000004100 */
[----:B------:R-:W-:Y:S02]  /*69a0*/  HFMA2 R42, R52, 1, 1, R42 ;  /* 0x3c003c00342a7831 */ /* 0x000fe4000000002a */
[----:B------:R-:W-:Y:S01]  /*69b0*/  FFMA.FTZ R7, R3, R5, RZ ;  /* 0x0000000503077223 */ /* 0x000fe200000100ff */
[C---:B------:R-:W-:Y:S01]  /*69c0*/  FFMA.FTZ R55, R5.reuse, R4, RZ ;  /* 0x0000000405377223 */ /* 0x040fe200000100ff */
[----:B------:R-:W-:Y:S01]  /*69d0*/  FFMA.FTZ R52, R5, R2, RZ ;  /* 0x0000000205347223 */ /* 0x000fe200000100ff */
[----:B------:R-:W-:Y:S01]  /*69e0*/  FFMA.FTZ R49, R6, R17, R49 ;  /* 0x0000001106317223 */ /* 0x000fe20000010031 */
[----:B------:R-:W-:Y:S01]  /*69f0*/  FFMA.FTZ R7, R16, R6, R7 ;  /* 0x0000000610077223 */ /* 0x000fe20000010007 */
[C---:B------:R-:W-:Y:S01]  /*6a00*/  FFMA.FTZ R48, R6.reuse, R18, R55 ;  /* 0x0000001206307223 */ /* 0x040fe20000010037 */
[----:B------:R-:W-:Y:S01]  /*6a10*/  FFMA.FTZ R6, R6, R19, R52 ;  /* 0x0000001306067223 */ /* 0x000fe20000010034 */
[----:B------:R-:W-:Y:S01]  /*6a20*/  FFMA.FTZ R52, R36, R30, R49 ;  /* 0x0000001e24347223 */ /* 0x000fe20000010031 */
[----:B------:R-:W-:Y:S01]  /*6a30*/  FFMA.FTZ R5, R22, R36, R7 ;  /* 0x0000002416057223 */ /* 0x000fe20000010007 */
[C---:B------:R-:W-:Y:S01]  /*6a40*/  FFMA.FTZ R49, R36.reuse, R31, R48 ;  /* 0x0000001f24317223 */ /* 0x040fe20000010030 */
[----:B------:R-:W-:Y:S01]  /*6a50*/  FFMA.FTZ R36, R36, R33, R6 ;  /* 0x0000002124247223 */ /* 0x000fe20000010006 */
[----:B-1----:R-:W-:-:S02]  /*6a60*/  HADD2.F32 R55, -RZ, R8.H0_H0 ;  /* 0x20000008ff377230 */ /* 0x002fc40000004100 */
[----:B------:R-:W-:Y:S02]  /*6a70*/  HADD2 R53, R64, R53 ;  /* 0x0000003540357230 */ /* 0x000fe40000000000 */
[----:B------:R-:W-:Y:S01]  /*6a80*/  FFMA.FTZ R5, R68, R63, R5 ;  /* 0x0000003f44057223 */ /* 0x000fe20000010005 */
[C---:B------:R-:W-:Y:S01]  /*6a90*/  FFMA.FTZ R52, R63.reuse, R69, R52 ;  /* 0x000000453f347223 */ /* 0x040fe20000010034 */
[C---:B------:R-:W-:Y:S01]  /*6aa0*/  FFMA.FTZ R64, R63.reuse, R70, R49 ;  /* 0x000000463f407223 */ /* 0x040fe20000010031 */
[----:B------:R-:W-:Y:S01]  /*6ab0*/  FFMA.FTZ R63, R63, R67, R36 ;  /* 0x000000433f3f7223 */ /* 0x000fe20000010024 */
[----:B------:R-:W0:Y:S01]  /*6ac0*/  LDS.64 R6, [UR4+0x230] ;  /* 0x00023004ff067984 */ /* 0x000e220008000a00 */
[----:B------:R-:W-:Y:S02]  /*6ad0*/  HADD2.F32 R8, -RZ, R8.H1_H1 ;  /* 0x30000008ff087230 */ /* 0x000fe40000004100 */
[--C-:B------:R-:W-:Y:S02]  /*6ae0*/  HADD2.F32 R36, -RZ, R9.reuse.H0_H0 ;  /* 0x20000009ff247230 */ /* 0x100fe40000004100 */
[----:B------:R-:W-:-:S02]  /*6af0*/  HADD2.F32 R71, -RZ, R9.H1_H1 ;  /* 0x30000009ff477230 */ /* 0x000fc40000004100 */
[-C--:B------:R-:W-:Y:S01]  /*6b00*/  FFMA.FTZ R9, R3, R55.reuse, RZ ;  /* 0x0000003703097223 */ /* 0x080fe200000100ff */
[-C--:B------:R-:W-:Y:S01]  /*6b10*/  FFMA.FTZ R48, R0, R55.reuse, RZ ;  /* 0x0000003700307223 */ /* 0x080fe200000100ff */
[-C--:B------:R-:W-:Y:S02]  /*6b20*/  FFMA.FTZ R65, R4, R55.reuse, RZ ;  /* 0x0000003704417223 */ /* 0x080fe400000100ff */
[-C--:B------:R-:W-:Y:S01]  /*6b30*/  FFMA.FTZ R9, R16, R8.reuse, R9 ;  /* 0x0000000810097223 */ /* 0x080fe20000010009 */
[----:B------:R-:W-:Y:S01]  /*6b40*/  FFMA.FTZ R66, R2, R55, RZ ;  /* 0x0000003702427223 */ /* 0x000fe200000100ff */
[-C--:B------:R-:W-:Y:S01]  /*6b50*/  FFMA.FTZ R49, R17, R8.reuse, R48 ;  /* 0x0000000811317223 */ /* 0x080fe20000010030 */
[----:B------:R-:W-:Y:S01]  /*6b60*/  FFMA.FTZ R48, R18, R8, R65 ;  /* 0x0000000812307223 */ /* 0x000fe20000010041 */
[----:B------:R-:W-:Y:S01]  /*6b70*/  FFMA.FTZ R9, R22, R36, R9 ;  /* 0x0000002416097223 */ /* 0x000fe20000010009 */
[----:B------:R-:W-:Y:S01]  /*6b80*/  FFMA.FTZ R66, R19, R8, R66 ;  /* 0x0000000813427223 */ /* 0x000fe20000010042 */
[-C--:B------:R-:W-:Y:S01]  /*6b90*/  FFMA.FTZ R72, R30, R36.reuse, R49 ;  /* 0x000000241e487223 */ /* 0x080fe20000010031 */
[-C--:B------:R-:W-:Y:S01]  /*6ba0*/  FFMA.FTZ R49, R31, R36.reuse, R48 ;  /* 0x000000241f317223 */ /* 0x080fe20000010030 */
[-C--:B------:R-:W-:Y:S01]  /*6bb0*/  FFMA.FTZ R65, R68, R71.reuse, R9 ;  /* 0x0000004744417223 */ /* 0x080fe20000010009 */
[----:B------:R-:W-:Y:S01]  /*6bc0*/  FFMA.FTZ R36, R33, R36, R66 ;  /* 0x0000002421247223 */ /* 0x000fe20000010042 */
[----:B------:R-:W1:Y:S01]  /*6bd0*/  LDS.64 R8, [UR4+0x138] ;  /* 0x00013804ff087984 */ /* 0x000e620008000a00 */
[----:B------:R-:W-:Y:S01]  /*6be0*/  FFMA.FTZ R66, R70, R71, R49 ;  /* 0x0000004746427223 */ /* 0x000fe20000010031 */
[----:B--2---:R-:W-:-:S02]  /*6bf0*/  HADD2.F32 R49, -RZ, R12.H0_H0 ;  /* 0x2000000cff317230 */ /* 0x004fc40000004100 */
        /* <DEDUP_REMOVED lines=40> */
[-C--:B------:R-:W-:Y:S01]  /*6e80*/  FFMA.FTZ R7, R68, R73.reuse, R3 ;  /* 0x0000004944077223 */ /* 0x080fe20000010003 */
        /* <DEDUP_REMOVED lines=14> */
[----:B------:R-:W-:-:S02]  /*6f70*/  HADD2.F32 R9, -RZ, R9.H1_H1 ;  /* 0x30000009ff097230 */ /* 0x000fc40000004100 */
[--C-:B--2---:R-:W-:Y:S02]  /*6f80*/  HADD2.F32 R3, -RZ, R12.reuse.H0_H0 ;  /* 0x2000000cff037230 */ /* 0x104fe40000004100 */
[----:B------:R-:W-:Y:S02]  /*6f90*/  HADD2.F32 R12, -RZ, R12.H1_H1 ;  /* 0x3000000cff0c7230 */ /* 0x000fe40000004100 */
[----:B------:R-:W-:Y:S01]  /*6fa0*/  FFMA.FTZ R18, R14, R9, R17 ;  /* 0x000000090e127223 */ /* 0x000fe20000010011 */
[----:B------:R-:W-:Y:S01]  /*6fb0*/  FFMA.FTZ R5, R20, R3, R5 ;  /* 0x0000000314057223 */ /* 0x000fe20000010005 */
[----:B------:R-:W-:Y:S01]  /*6fc0*/  FFMA.FTZ R17, R3, R21, R52 ;  /* 0x0000001503117223 */ /* 0x000fe20000010034 */
[-C--:B------:R-:W-:Y:S01]  /*6fd0*/  FFMA.FTZ R31, R37, R9.reuse, R2 ;  /* 0x00000009251f7223 */ /* 0x080fe20000010002 */
[-C--:B------:R-:W-:Y:S01]  /*6fe0*/  FFMA.FTZ R22, R62, R9.reuse, R19 ;  /* 0x000000093e167223 */ /* 0x080fe20000010013 */
[----:B------:R-:W-:Y:S01]  /*6ff0*/  FFMA.FTZ R33, R15, R9, R4 ;  /* 0x000000090f217223 */ /* 0x000fe20000010004 */
[----:B------:R-:W-:-:S02]  /*7000*/  HADD2.F32 R9, -RZ, R13.H0_H0 ;  /* 0x2000000dff097230 */ /* 0x000fc40000004100 */
[C---:B------:R-:W-:Y:S01]  /*7010*/  FFMA.FTZ R19, R3.reuse, R23, R64 ;  /* 0x0000001703137223 */ /* 0x040fe20000010040 */
[----:B------:R-:W-:Y:S01]  /*7020*/  FFMA.FTZ R16, R3, R32, R63 ;  /* 0x0000002003107223 */ /* 0x000fe2000001003f */
[----:B------:R-:W-:Y:S01]  /*7030*/  FFMA.FTZ R4, R34, R12, R5 ;  /* 0x0000000c22047223 */ /* 0x000fe20000010005 */
[----:B------:R-:W0:Y:S01]  /*7040*/  LDS.64 R2, [UR4+0x1b8] ;  /* 0x0001b804ff027984 */ /* 0x000e220008000a00 */
[C---:B------:R-:W-:Y:S01]  /*7050*/  FFMA.FTZ R6, R12.reuse, R61, R17 ;  /* 0x0000003d0c067223 */ /* 0x040fe20000010011 */
[C---:B------:R-:W-:Y:S01]  /*7060*/  FFMA.FTZ R8, R12.reuse, R60, R19 ;  /* 0x0000003c0c087223 */ /* 0x040fe20000010013 */
[----:B------:R-:W-:Y:S01]  /*7070*/  FFMA.FTZ R5, R35, R9, R4 ;  /* 0x0000000923057223 */ /* 0x000fe20000010004 */
[----:B------:R-:W-:Y:S02]  /*7080*/  HADD2.F32 R13, -RZ, R13.H1_H1 ;  /* 0x3000000dff0d7230 */ /* 0x000fe40000004100 */
[----:B------:R-:W-:Y:S01]  /*7090*/  FFMA.FTZ R19, R12, R59, R16 ;  /* 0x0000003b0c137223 */ /* 0x000fe20000010010 */
[C---:B------:R-:W-:Y:S01]  /*70a0*/  FFMA.FTZ R4, R9.reuse, R58, R6 ;  /* 0x0000003a09047223 */ /* 0x040fe20000010006 */
[----:B------:R-:W-:-:S02]  /*70b0*/  FFMA.FTZ R17, R9, R57, R8 ;  /* 0x0000003909117223 */ /* 0x000fc40000010008 */
[----:B------:R-:W-:Y:S01]  /*70c0*/  FFMA.FTZ R12, R9, R56, R19 ;  /* 0x00000038090c7223 */ /* 0x000fe20000010013 */
[----:B------:R-:W-:Y:S01]  /*70d0*/  FFMA.FTZ R6, R14, R13, R5 ;  /* 0x0000000d0e067223 */ /* 0x000fe20000010005 */
[C---:B------:R-:W-:Y:S02]  /*70e0*/  FFMA.FTZ R9, R13.reuse, R37, R4 ;  /* 0x000000250d097223 */ /* 0x040fe40000010004 */
[----:B------:R-:W1:Y:S01]  /*70f0*/  LDS.64 R4, [UR4+0x238] ;  /* 0x00023804ff047984 */ /* 0x000e620008000a00 */
        /* <DEDUP_REMOVED lines=23> */
[----:B0-----:R-:W-:-:S02]  /*7270*/  HADD2.F32 R6, -RZ, R2.H0_H0 ;  /* 0x20000002ff067230 */ /* 0x001fc40000004100 */
[----:B------:R-:W-:Y:S02]  /*7280*/  HFMA2 R9, R18, 1, 1, R50 ;  /* 0x3c003c0012097831 */ /* 0x000fe40000000032 */
[----:B------:R-:W-:Y:S02]  /*7290*/  HADD2.F32 R2, -RZ, R2.H1_H1 ;  /* 0x30000002ff027230 */ /* 0x000fe40000004100 */
[-C--:B------:R-:W-:Y:S01]  /*72a0*/  FFMA.FTZ R55, R20, R6.reuse, R55 ;  /* 0x0000000614377223 */ /* 0x080fe20000010037 */
[-C--:B------:R-:W-:Y:S01]  /*72b0*/  FFMA.FTZ R18, R32, R6.reuse, R49 ;  /* 0x0000000620127223 */ /* 0x080fe20000010031 */
[----:B------:R-:W-:Y:S02]  /*72c0*/  HADD2.F32 R17, -RZ, R3.H0_H0 ;  /* 0x20000003ff117230 */ /* 0x000fe40000004100 */
[-C--:B------:R-:W-:Y:S01]  /*72d0*/  FFMA.FTZ R48, R21, R6.reuse, R48 ;  /* 0x0000000615307223 */ /* 0x080fe20000010030 */
[----:B------:R-:W-:Y:S01]  /*72e0*/  FFMA.FTZ R19, R23, R6, R36 ;  /* 0x0000000617137223 */ /* 0x000fe20000010024 */
[-C--:B------:R-:W-:Y:S01]  /*72f0*/  FFMA.FTZ R6, R34, R2.reuse, R55 ;  /* 0x0000000222067223 */ /* 0x080fe20000010037 */
[----:B------:R-:W-:Y:S01]  /*7300*/  FFMA.FTZ R33, R59, R2, R18 ;  /* 0x000000023b217223 */ /* 0x000fe20000010012 */
[----:B-1----:R-:W-:-:S02]  /*7310*/  HADD2.F32 R18, -RZ, R4.H0_H0 ;  /* 0x20000004ff127230 */ /* 0x002fc40000004100 */
[----:B------:R-:W-:Y:S01]  /*7320*/  FFMA.FTZ R0, R69, R73, R0 ;  /* 0x0000004945007223 */ /* 0x000fe20000010000 */
[----:B------:R-:W-:Y:S02]  /*7330*/  HADD2.F32 R3, -RZ, R3.H1_H1 ;  /* 0x30000003ff037230 */ /* 0x000fe40000004100 */
[----:B------:R-:W-:Y:S01]  /*7340*/  FFMA.FTZ R16, R60, R2, R19 ;  /* 0x000000023c107223 */ /* 0x000fe20000010013 */
[----:B------:R-:W-:Y:S01]  /*7350*/  FFMA.FTZ R19, R35, R17, R6 ;  /* 0x0000001123137223 */ /* 0x000fe20000010006 */
[----:B------:R-:W-:Y:S01]  /*7360*/  FFMA.FTZ R67, R67, R73, R74 ;  /* 0x0000004943437223 */ /* 0x000fe2000001004a */
[----:B------:R-:W-:Y:S02]  /*7370*/  HADD2.F32 R4, -RZ, R4.H1_H1 ;  /* 0x30000004ff047230 */ /* 0x000fe40000004100 */
[-C--:B------:R-:W-:Y:S01]  /*7380*/  FFMA.FTZ R7, R20, R18.reuse, R7 ;  /* 0x0000001214077223 */ /* 0x080fe20000010007 */
[----:B------:R-:W-:Y:S01]  /*7390*/  FFMA.FTZ R0, R21, R18, R0 ;  /* 0x0000001215007223 */ /* 0x000fe20000010000 */
[----:B------:R-:W-:Y:S01]  /*73a0*/  FFMA.FTZ R31, R61, R2, R48 ;  /* 0x000000023d1f7223 */ /* 0x000fe20000010030 */
[----:B------:R-:W-:Y:S01]  /*73b0*/  FFMA.FTZ R2, R14, R3, R19 ;  /* 0x000000030e027223 */ /* 0x000fe20000010013 */
[----:B------:R-:W-:Y:S01]  /*73c0*/  FFMA.FTZ R23, R23, R18, R70 ;  /* 0x0000001217177223 */ /* 0x000fe20000010046 */
[----:B------:R-:W-:-:S02]  /*73d0*/  HADD2.F32 R19, -RZ, R5.H0_H0 ;  /* 0x20000005ff137230 */ /* 0x000fc40000004100 */
[----:B------:R-:W-:Y:S01]  /*73e0*/  FFMA.FTZ R18, R32, R18, R67 ;  /* 0x0000001220127223 */ /* 0x000fe20000010043 */
[-C--:B------:R-:W-:Y:S01]  /*73f0*/  FFMA.FTZ R34, R34, R4.reuse, R7 ;  /* 0x0000000422227223 */ /* 0x080fe20000010007 */
[-C--:B------:R-:W-:Y:S01]  /*7400*/  FFMA.FTZ R61, R61, R4.reuse, R0 ;  /* 0x000000043d3d7223 */ /* 0x080fe20000010000 */
[-C--:B------:R-:W-:Y:S01]  /*7410*/  FFMA.FTZ R60, R60, R4.reuse, R23 ;  /* 0x000000043c3c7223 */ /* 0x080fe20000010017 */
[C---:B------:R-:W-:Y:S01]  /*7420*/  FFMA.FTZ R6, R58.reuse, R17, R31 ;  /* 0x000000113a067223 */ /* 0x040fe2000001001f */
[----:B------:R-:W-:Y:S02]  /*7430*/  HADD2.F32 R5, -RZ, R5.H1_H1 ;  /* 0x30000005ff057230 */ /* 0x000fe40000004100 */
[----:B------:R-:W-:Y:S01]  /*7440*/  FFMA.FTZ R59, R59, R4, R18 ;  /* 0x000000043b3b7223 */ /* 0x000fe20000010012 */
[-C--:B------:R-:W-:Y:S01]  /*7450*/  FFMA.FTZ R35, R35, R19.reuse, R34 ;  /* 0x0000001323237223 */ /* 0x080fe20000010022 */
[----:B------:R-:W-:Y:S01]  /*7460*/  FFMA.FTZ R58, R58, R19, R61 ;  /* 0x000000133a3a7223 */ /* 0x000fe2000001003d */
[CC--:B------:R-:W-:Y:S01]  /*7470*/  FFMA.FTZ R31, R57.reuse, R17.reuse, R16 ;  /* 0x00000011391f7223 */ /* 0x0c0fe20000010010 */
[C---:B------:R-:W-:Y:S01]  /*7480*/  FFMA.FTZ R16, R56.reuse, R17, R33 ;  /* 0x0000001138107223 */ /* 0x040fe20000010021 */
[----:B------:R-:W-:Y:S01]  /*7490*/  FFMA.FTZ R57, R57, R19, R60 ;  /* 0x0000001339397223 */ /* 0x000fe2000001003c */
[C---:B------:R-:W-:Y:S01]  /*74a0*/  FFMA.FTZ R17, R37.reuse, R3, R6 ;  /* 0x0000000325117223 */ /* 0x040fe20000010006 */
[----:B------:R-:W-:Y:S01]  /*74b0*/  FFMA.FTZ R56, R56, R19, R59 ;  /* 0x0000001338387223 */ /* 0x000fe2000001003b */
[-C--:B------:R-:W-:Y:S01]  /*74c0*/  FFMA.FTZ R14, R14, R5.reuse, R35 ;  /* 0x000000050e0e7223 */ /* 0x080fe20000010023 */
[----:B------:R-:W-:Y:S01]  /*74d0*/  FFMA.FTZ R37, R37, R5, R58 ;  /* 0x0000000525257223 */ /* 0x000fe2000001003a */
[C---:B------:R-:W-:Y:S01]  /*74e0*/  FFMA.FTZ R6, R62.reuse, R3, R31 ;  /* 0x000000033e067223 */ /* 0x040fe2000001001f */
[----:B------:R-:W-:Y:S01]  /*74f0*/  @!P0 IADD3 R103, PT, PT, R45, R108, RZ ;  /* 0x0000006c2d678210 */ /* 0x000fe20007ffe0ff */
[----:B------:R-:W-:Y:S01]  /*7500*/  FFMA.FTZ R62, R62, R5, R57 ;  /* 0x000000053e3e7223 */ /* 0x000fe20000010039 */
[----:B------:R-:W-:Y:S01]  /*7510*/  IADD3 R108, PT, PT, R108, 0x20, RZ ;  /* 0x000000206c6c7810 */ /* 0x000fe20007ffe0ff */
[C---:B------:R-:W-:Y:S01]  /*7520*/  FFMA.FTZ R3, R15.reuse, R3, R16 ;  /* 0x000000030f037223 */ /* 0x040fe20000010010 */
        /* <DEDUP_REMOVED lines=22> */
[----:B------:R-:W-:Y:S01]  /*7690*/  HADD2 R8, R12, R51 ;  /* 0x000000330c087230 */ /* 0x000fe20000000000 */
[----:B------:R-:W-:Y:S01]  /*76a0*/  IADD3 R38, P1, PT, R38, 0x80, RZ ;  /* 0x0000008026267810 */ /* 0x000fe20007f3e0ff */
[----:B------:R-:W-:Y:S01]  /*76b0*/  UIADD3 UR4, UPT, UPT, UR4, 0x40, URZ ;  /* 0x0000004004047890 */ /* 0x000fe2000fffe0ff */
[----:B------:R-:W-:-:S02]  /*76c0*/  HFMA2 R12, R22, 1, 1, R44 ;  /* 0x3c003c00160c7831 */ /* 0x000fc4000000002c */
[----:B------:R-:W-:Y:S02]  /*76d0*/  HFMA2 R7, R2, 1, 1, R46 ;  /* 0x3c003c0002077831 */ /* 0x000fe4000000002e */
[----:B------:R-:W-:Y:S02]  /*76e0*/  HFMA2 R5, R14, 1, 1, R54 ;  /* 0x3c003c000e057831 */ /* 0x000fe40000000036 */
[----:B------:R-:W-:Y:S01]  /*76f0*/  HADD2 R6, R6, R47 ;  /* 0x0000002f06067230 */ /* 0x000fe20000000000 */
[----:B------:R-:W-:Y:S01]  /*7700*/  IADD3.X R39, PT, PT, RZ, R39, RZ, P1, !PT ;  /* 0x00000027ff277210 */ /* 0x000fe20000ffe4ff */
[----:B------:R-:W-:Y:S01]  /*7710*/  HADD2 R4, R62, R53 ;  /* 0x000000353e047230 */ /* 0x000fe20000000000 */
[----:B------:R-:W-:Y:S06]  /*7720*/  @!P0 BRA `(.L_x_2624) ;  /* 0xffffff9400f48947 */ /* 0x000fec000383ffff */
[----:B------:R-:W-:-:S07]  /*7730*/  IMAD.WIDE R80, R101, 0x20, R28 ;  /* 0x0000002065507825 */ /* 0x000fce00078e021c */
.L_x_2623:
[----:B------:R-:W-:-:S04]  /*7740*/  VIMNMX R3, PT, PT, R109, UR13, PT ;  /* 0x0000000d6d037c48 */ /* 0x000fc8000bfe0100 */
[----:B------:R-:W-:-:S13]  /*7750*/  ISETP.GT.AND P0, PT, R3, R108, PT ;  /* 0x0000006c0300720c */ /* 0x000fda0003f04270 */
[----:B------:R-:W-:Y:S05]  /*7760*/  @!P0 BRA `(.L_x_2625) ;  /* 0x0000003c00cc8947 */ /* 0x000fea0003800000 */
[----:B------:R-:W-:-:S03]  /*7770*/  IMAD.WIDE.U32 R14, R108, 0x4, R112 ;  /* 0x000000046c0e7825 */ /* 0x000fc600078e0070 */
[----:B------:R-:W-:-:S04]  /*7780*/  IADD3 R0, P0, PT, R14, 0x2, RZ ;  /* 0x000000020e007810 */ /* 0x000fc80007f1e0ff */
[----:B------:R-:W-:-:S09]  /*7790*/  IADD3.X R15, PT, PT, RZ, R15, RZ, P0, !PT ;  /* 0x0000000fff0f7210 */ /* 0x000fd200007fe4ff */
.L_x_2626:
[----:B------:R-:W2:Y:S01]  /*77a0*/  LDG.E.128.CONSTANT R16, desc[UR8][R80.64] ;  /* 0x0000000850107981 */ /* 0x000ea2000c1e9d00 */
[----:B------:R-:W-:-:S05]  /*77b0*/  MOV R101, UR12 ;  /* 0x0000000c00657c02 */ /* 0x000fca0008000f00 */
[----:B------:R-:W-:-:S04]  /*77c0*/  IMAD.WIDE R20, R101, 0x4, R80 ;  /* 0x0000000465147825 */ /* 0x000fc800078e0250 */
[----:B------:R-:W-:Y:S02]  /*77d0*/  IMAD.WIDE R24, R101, 0x4, R20 ;  /* 0x0000000465187825 */ /* 0x000fe400078e0214 */
[----:B------:R-:W3:Y:S04]  /*77e0*/  LDG.E.128.CONSTANT R20, desc[UR8][R20.64] ;  /* 0x0000000814147981 */ /* 0x000ee8000c1e9d00 */
[----:B------:R0:W4:Y:S01]  /*77f0*/  LDG.E.128.CONSTANT R28, desc[UR8][R24.64] ;  /* 0x00000008181c7981 */ /* 0x000122000c1e9d00 */
[----:B------:R-:W-:-:S13]  /*7800*/  ISETP.NE.AND P0, PT, R108, R103, PT ;  /* 0x000000676c00720c */ /* 0x000fda0003f05270 */
[----:B------:R-:W-:-:S06]  /*7810*/  @!P0 LEA R50, R102, R1, 0x3 ;  /* 0x0000000166328211 */ /* 0x000fcc00078e18ff */
[----:B------:R-:W5:Y:S01]  /*7820*/  @!P0 LDL.64 R50, [R50+0x8] ;  /* 0x0000080032328983 */ /* 0x000f620000100a00 */
[----:B0-----:R-:W-:Y:S01]  /*7830*/  IMAD.WIDE R24, R101, 0x4, R24 ;  /* 0x0000000465187825 */ /* 0x001fe200078e0218 */
[----:B--2---:R-:W-:Y:S02]  /*7840*/  LOP3.LUT R2, R17, 0x3f, RZ, 0xc0, !PT ;  /* 0x0000003f11027812 */ /* 0x004fe400078ec0ff */
[----:B------:R-:W-:Y:S02]  /*7850*/  SHF.R.U32.HI R14, RZ, 0x6, R17 ;  /* 0x00000006ff0e7819 */ /* 0x000fe40000011611 */
[----:B------:R-:W-:Y:S02]  /*7860*/  IADD3 R85, PT, PT, R2, -0x20, RZ ;  /* 0xffffffe002557810 */ /* 0x000fe40007ffe0ff */
[----:B------:R-:W-:Y:S02]  /*7870*/  LOP3.LUT R2, R19, 0x3f, RZ, 0xc0, !PT ;  /* 0x0000003f13027812 */ /* 0x000fe400078ec0ff */
[----:B------:R-:W-:-:S02]  /*7880*/  LOP3.LUT R26, R18, 0x3f, RZ, 0xc0, !PT ;  /* 0x0000003f121a7812 */ /* 0x000fc400078ec0ff */
[----:B------:R-:W-:Y:S02]  /*7890*/  IADD3 R49, PT, PT, R2, -0x20, RZ ;  /* 0xffffffe002317810 */ /* 0x000fe40007ffe0ff */
[----:B------:R-:W-:Y:S02]  /*78a0*/  LOP3.LUT R2, R16, 0x3f, RZ, 0xc0, !PT ;  /* 0x0000003f10027812 */ /* 0x000fe400078ec0ff */
[----:B------:R-:W-:Y:S02]  /*78b0*/  LOP3.LUT R14, R14, 0x3f, RZ, 0xc0, !PT ;  /* 0x0000003f0e0e7812 */ /* 0x000fe400078ec0ff */
[----:B------:R-:W-:Y:S02]  /*78c0*/  SHF.R.U32.HI R27, RZ, 0x6, R19 ;  /* 0x00000006ff1b7819 */ /* 0x000fe40000011613 */
[----:B------:R-:W-:Y:S02]  /*78d0*/  IADD3 R2, PT, PT, R2, -0x20, RZ ;  /* 0xffffffe002027810 */ /* 0x000fe40007ffe0ff */
[----:B------:R-:W-:-:S02]  /*78e0*/  IADD3 R26, PT, PT, R26, -0x20, RZ ;  /* 0xffffffe01a1a7810 */ /* 0x000fc40007ffe0ff */
[----:B------:R-:W-:Y:S02]  /*78f0*/  IADD3 R34, PT, PT, R14, -0x20, RZ ;  /* 0xffffffe00e227810 */ /* 0x000fe40007ffe0ff */
[----:B------:R-:W-:Y:S02]  /*7900*/  LOP3.LUT R27, R27, 0x3f, RZ, 0xc0, !PT ;  /* 0x0000003f1b1b7812 */ /* 0x000fe400078ec0ff */
[--C-:B------:R-:W-:Y:S01]  /*7910*/  SHF.R.U32.HI R14, RZ, 0x6, R16.reuse ;  /* 0x00000006ff0e7819 */ /* 0x100fe20000011610 */
[----:B------:R0:W-:Y:S01]  /*7920*/  I2F.F16 R87, R2 ;  /* 0x0000000200577306 */ /* 0x0001e20000200c00 */
[----:B------:R-:W-:Y:S02]  /*7930*/  IADD3 R32, PT, PT, R27, -0x20, RZ ;  /* 0xffffffe01b207810 */ /* 0x000fe40007ffe0ff */
[----:B------:R-:W-:Y:S02]  /*7940*/  LOP3.LUT R14, R14, 0x3f, RZ, 0xc0, !PT ;  /* 0x0000003f0e0e7812 */ /* 0x000fe400078ec0ff */
[----:B------:R-:W-:-:S03]  /*7950*/  SHF.R.U32.HI R27, RZ, 0x18, R16 ;  /* 0x00000018ff1b7819 */ /* 0x000fc60000011610 */
[----:B------:R1:W-:Y:S01]  /*7960*/  I2F.F16 R83, R26 ;  /* 0x0000001a00537306 */ /* 0x0003e20000200c00 */
[--C-:B0-----:R-:W-:Y:S02]  /*7970*/  SHF.R.U32.HI R2, RZ, 0xc, R16.reuse ;  /* 0x0000000cff027819 */ /* 0x101fe40000011610 */
[----:B------:R-:W-:Y:S02]  /*7980*/  IADD3 R14, PT, PT, R14, -0x20, RZ ;  /* 0xffffffe00e0e7810 */ /* 0x000fe40007ffe0ff */
[----:B------:R-:W-:Y:S02]  /*7990*/  LOP3.LUT R2, R2, 0x3f, RZ, 0xc0, !PT ;  /* 0x0000003f02027812 */ /* 0x000fe400078ec0ff */
[----:B-1----:R-:W-:Y:S02]  /*79a0*/  SHF.R.U32.HI R26, RZ, 0x12, R16 ;  /* 0x00000012ff1a7819 */ /* 0x002fe40000011610 */
[----:B------:R-:W-:Y:S02]  /*79b0*/  LOP3.LUT R27, R27, 0x3f, RZ, 0xc0, !PT ;  /* 0x0000003f1b1b7812 */ /* 0x000fe400078ec0ff */
[----:B------:R-:W-:Y:S01]  /*79c0*/  LOP3.LUT R26, R26, 0x3f, RZ, 0xc0, !PT ;  /* 0x0000003f1a1a7812 */ /* 0x000fe200078ec0ff */
[----:B------:R0:W-:Y:S01]  /*79d0*/  I2F.F16 R36, R14 ;  /* 0x0000000e00247306 */ /* 0x0001e20000200c00 */
[----:B------:R-:W-:-:S02]  /*79e0*/  IADD3 R2, PT, PT, R2, -0x20, RZ ;  /* 0xffffffe002027810 */ /* 0x000fc40007ffe0ff */
[----:B------:R-:W-:Y:S02]  /*79f0*/  IADD3 R26, PT, PT, R26, -0x20, RZ ;  /* 0xffffffe01a1a7810 */ /* 0x000fe40007ffe0ff */
[----:B------:R-:W-:Y:S02]  /*7a00*/  IADD3 R27, PT, PT, R27, -0x20, RZ ;  /* 0xffffffe01b1b7810 */ /* 0x000fe40007ffe0ff */
[--C-:B------:R-:W-:Y:S02]  /*7a10*/  SHF.R.U32.HI R33, RZ, 0xc, R17.reuse ;  /* 0x0000000cff217819 */ /* 0x100fe40000011611 */
[----:B0-----:R-:W-:Y:S01]  /*7a20*/  SHF.R.U32.HI R14, RZ, 0x12, R17 ;  /* 0x00000012ff0e7819 */ /* 0x001fe20000011611 */
[----:B------:R0:W-:Y:S01]  /*7a30*/  I2F.F16 R82, R2 ;  /* 0x0000000200527306 */ /* 0x0001e20000200c00 */
[----:B------:R-:W-:Y:S02]  /*7a40*/  LOP3.LUT R33, R33, 0x3f, RZ, 0xc0, !PT ;  /* 0x0000003f21217812 */ /* 0x000fe400078ec0ff */
[----:B------:R-:W-:-:S05]  /*7a50*/  LOP3.LUT R14, R14, 0x3f, RZ, 0xc0, !PT ;  /* 0x0000003f0e0e7812 */ /* 0x000fca00078ec0ff */
[----:B------:R1:W-:Y:S01]  /*7a60*/  I2F.F16 R69, R26 ;  /* 0x0000001a00457306 */ /* 0x0003e20000200c00 */
[----:B0-----:R-:W-:Y:S02]  /*7a70*/  SHF.R.U32.HI R2, RZ, 0x18, R17 ;  /* 0x00000018ff027819 */ /* 0x001fe40000011611 */
[----:B------:R-:W-:-:S05]  /*7a80*/  IADD3 R33, PT, PT, R33, -0x20, RZ ;  /* 0xffffffe021217810 */ /* 0x000fca0007ffe0ff */
[----:B------:R0:W-:Y:S01]  /*7a90*/  I2F.F16 R41, R27 ;  /* 0x0000001b00297306 */ /* 0x0001e20000200c00 */
[--C-:B-1----:R-:W-:Y:S02]  /*7aa0*/  SHF.R.U32.HI R26, RZ, 0x6, R18.reuse ;  /* 0x00000006ff1a7819 */ /* 0x102fe40000011612 */
[----:B------:R-:W-:Y:S02]  /*7ab0*/  IADD3 R14, PT, PT, R14, -0x20, RZ ;  /* 0xffffffe00e0e7810 */ /* 0x000fe40007ffe0ff */
[----:B------:R-:W-:Y:S02]  /*7ac0*/  LOP3.LUT R2, R2, 0x3f, RZ, 0xc0, !PT ;  /* 0x0000003f02027812 */ /* 0x000fe400078ec0ff */
[----:B0-----:R-:W-:Y:S02]  /*7ad0*/  SHF.R.U32.HI R27, RZ, 0xc, R18 ;  /* 0x0000000cff1b7819 */ /* 0x001fe40000011612 */
[----:B------:R-:W-:Y:S02]  /*7ae0*/  LOP3.LUT R26, R26, 0x3f, RZ, 0xc0, !PT ;  /* 0x0000003f1a1a7812 */ /* 0x000fe400078ec0ff */
[----:B------:R-:W-:Y:S01]  /*7af0*/  LOP3.LUT R27, R27, 0x3f, RZ, 0xc0, !PT ;  /* 0x0000003f1b1b7812 */ /* 0x000fe200078ec0ff */
[----:B------:R0:W-:Y:S01]  /*7b00*/  I2F.F16 R44, R33 ;  /* 0x00000021002c7306 */ /* 0x0001e20000200c00 */
[----:B------:R-:W-:-:S02]  /*7b10*/  IADD3 R2, PT, PT, R2, -0x20, RZ ;  /* 0xffffffe002027810 */ /* 0x000fc40007ffe0ff */
[----:B------:R-:W-:Y:S02]  /*7b20*/  IADD3 R26, PT, PT, R26, -0x20, RZ ;  /* 0xffffffe01a1a7810 */ /* 0x000fe40007ffe0ff */
[----:B------:R-:W-:-:S03]  /*7b30*/  IADD3 R27, PT, PT, R27, -0x20, RZ ;  /* 0xffffffe01b1b7810 */ /* 0x000fc60007ffe0ff */
[----:B------:R1:W-:Y:S01]  /*7b40*/  I2F.F16 R71, R14 ;  /* 0x0000000e00477306 */ /* 0x0003e20000200c00 */
[----:B0-----:R-:W-:Y:S02]  /*7b50*/  SHF.R.U32.HI R33, RZ, 0x12, R18 ;  /* 0x00000012ff217819 */ /* 0x001fe40000011612 */
[----:B---3--:R-:W-:Y:S02]  /*7b60*/  SHF.R.U32 R16, R16, 0x1e, R20 ;  /* 0x0000001e10107819 */ /* 0x008fe40000001614 */
[----:B------:R-:W-:Y:S02]  /*7b70*/  SHF.R.U32 R17, R17, 0x1e, R21 ;  /* 0x0000001e11117819 */ /* 0x000fe40000001615 */
[----:B-1----:R-:W-:Y:S02]  /*7b80*/  SHF.R.U32.HI R14, RZ, 0x18, R18 ;  /* 0x00000018ff0e7819 */ /* 0x002fe40000011612 */
[----:B------:R-:W-:Y:S01]  /*7b90*/  SHF.R.U32 R18, R18, 0x1e, R22 ;  /* 0x0000001e12127819 */ /* 0x000fe20000001616 */
[----:B------:R0:W-:Y:S01]  /*7ba0*/  I2F.F16 R43, R2 ;  /* 0x00000002002b7306 */ /* 0x0001e20000200c00 */
[----:B------:R-:W-:-:S02]  /*7bb0*/  LOP3.LUT R16, R16, 0x3f, RZ, 0xc0, !PT ;  /* 0x0000003f10107812 */ /* 0x000fc400078ec0ff */
[----:B------:R-:W-:Y:S02]  /*7bc0*/  LOP3.LUT R17, R17, 0x3f, RZ, 0xc0, !PT ;  /* 0x0000003f11117812 */ /* 0x000fe400078ec0ff */
[----:B------:R-:W-:-:S03]  /*7bd0*/  LOP3.LUT R18, R18, 0x3f, RZ, 0xc0, !PT ;  /* 0x0000003f12127812 */ /* 0x000fc600078ec0ff */
[----:B------:R1:W-:Y:S01]  /*7be0*/  I2F.F16 R74, R26 ;  /* 0x0000001a004a7306 */ /* 0x0003e20000200c00 */
[----:B0-----:R-:W-:-:S07]  /*7bf0*/  SHF.R.U32.HI R2, RZ, 0xc, R19 ;  /* 0x0000000cff027819 */ /* 0x001fce0000011613 */
[----:B------:R0:W-:Y:S01]  /*7c00*/  I2F.F16 R35, R27 ;  /* 0x0000001b00237306 */ /* 0x0001e20000200c00 */
[--C-:B-1----:R-:W-:Y:S02]  /*7c10*/  SHF.R.U32.HI R26, RZ, 0x12, R19.reuse ;  /* 0x00000012ff1a7819 */ /* 0x102fe40000011613 */
[----:B------:R-:W-:Y:S02]  /*7c20*/  IADD3 R16, PT, PT, R16, -0x20, RZ ;  /* 0xffffffe010107810 */ /* 0x000fe40007ffe0ff */
[----:B0-----:R-:W-:Y:S02]  /*7c30*/  SHF.R.U32.HI R27, RZ, 0x18, R19 ;  /* 0x00000018ff1b7819 */ /* 0x001fe40000011613 */
[----:B------:R-:W-:Y:S02]  /*7c40*/  SHF.R.U32 R19, R19, 0x1e, R23 ;  /* 0x0000001e13137819 */ /* 0x000fe40000001617 */
[----:B------:R-:W-:Y:S02]  /*7c50*/  IADD3 R17, PT, PT, R17, -0x20, RZ ;  /* 0xffffffe011117810 */ /* 0x000fe40007ffe0ff */
[----:B------:R-:W-:-:S02]  /*7c60*/  IADD3 R18, PT, PT, R18, -0x20, RZ ;  /* 0xffffffe012127810 */ /* 0x000fc40007ffe0ff */
[----:B------:R-:W-:Y:S01]  /*7c70*/  LOP3.LUT R19, R19, 0x3f, RZ, 0xc0, !PT ;  /* 0x0000003f13137812 */ /* 0x000fe200078ec0ff */
[----:B------:R-:W-:Y:S03]  /*7c80*/  I2F.F16 R54, R16 ;  /* 0x0000001000367306 */ /* 0x000fe60000200c00 */
[----:B------:R-:W-:-:S05]  /*7c90*/  IADD3 R38, PT, PT, R19, -0x20, RZ ;  /* 0xffffffe013267810 */ /* 0x000fca0007ffe0ff */
[----:B------:R-:W-:Y:S08]  /*7ca0*/  I2F.F16 R42, R17 ;  /* 0x00000011002a7306 */ /* 0x000ff00000200c00 */
[----:B------:R0:W-:Y:S02]  /*7cb0*/  I2F.F16 R52, R18 ;  /* 0x0000001200347306 */ /* 0x0001e40000200c00 */
[----:B0-----:R0:W2:Y:S01]  /*7cc0*/  LDG.E.128.CONSTANT R16, desc[UR8][R24.64] ;  /* 0x0000000818107981 */ /* 0x0010a2000c1e9d00 */
[----:B------:R-:W-:-:S02]  /*7cd0*/  LOP3.LUT R2, R2, 0x3f, RZ, 0xc0, !PT ;  /* 0x0000003f02027812 */ /* 0x000fc400078ec0ff */
[----:B------:R-:W-:Y:S02]  /*7ce0*/  LOP3.LUT R33, R33, 0x3f, RZ, 0xc0, !PT ;  /* 0x0000003f21217812 */ /* 0x000fe400078ec0ff */
[----:B------:R-:W-:Y:S02]  /*7cf0*/  LOP3.LUT R14, R14, 0x3f, RZ, 0xc0, !PT ;  /* 0x0000003f0e0e7812 */ /* 0x000fe400078ec0ff */
[----:B------:R-:W-:Y:S02]  /*7d00*/  IADD3 R2, PT, PT, R2, -0x20, RZ ;  /* 0xffffffe002027810 */ /* 0x000fe40007ffe0ff */
[----:B------:R-:W-:Y:S02]  /*7d10*/  IADD3 R46, PT, PT, R33, -0x20, RZ ;  /* 0xffffffe0212e7810 */ /* 0x000fe40007ffe0ff */
[----:B------:R-:W-:Y:S01]  /*7d20*/  IADD3 R14, PT, PT, R14, -0x20, RZ ;  /* 0xffffffe00e0e7810 */ /* 0x000fe20007ffe0ff */
[----:B------:R1:W-:Y:S02]  /*7d30*/  I2F.F16 R33, R2 ;  /* 0x0000000200217306 */ /* 0x0003e40000200c00 */
[----:B-1----:R-:W-:-:S06]  /*7d40*/  SHF.R.U32.HI R2, RZ, 0x4, R20 ;  /* 0x00000004ff027819 */ /* 0x002fcc0000011614 */
[----:B------:R1:W-:Y:S01]  /*7d50*/  I2F.F16 R45, R14 ;  /* 0x0000000e002d7306 */ /* 0x0003e20000200c00 */
[----:B------:R-:W-:Y:S02]  /*7d60*/  LOP3.LUT R2, R2, 0x3f, RZ, 0xc0, !PT ;  /* 0x0000003f02027812 */ /* 0x000fe400078ec0ff */
[----:B-1----:R-:W-:Y:S02]  /*7d70*/  SHF.R.U32.HI R14, RZ, 0xa, R20 ;  /* 0x0000000aff0e7819 */ /* 0x002fe40000011614 */
[----:B------:R-:W-:Y:S02]  /*7d80*/  IADD3 R2, PT, PT, R2, -0x20, RZ ;  /* 0xffffffe002027810 */ /* 0x000fe40007ffe0ff */
[----:B------:R-:W-:Y:S02]  /*7d90*/  LOP3.LUT R14, R14, 0x3f, RZ, 0xc0, !PT ;  /* 0x0000003f0e0e7812 */ /* 0x000fe400078ec0ff */
[----:B------:R-:W-:Y:S01]  /*7da0*/  LOP3.LUT R26, R26, 0x3f, RZ, 0xc0, !PT ;  /* 0x0000003f1a1a7812 */ /* 0x000fe200078ec0ff */
[----:B------:R1:W-:Y:S01]  /*7db0*/  I2F.F16 R104, R2 ;  /* 0x0000000200687306 */ /* 0x0003e20000200c00 */
[----:B------:R-:W-:-:S02]  /*7dc0*/  LOP3.LUT R27, R27, 0x3f, RZ, 0xc0, !PT ;  /* 0x0000003f1b1b7812 */ /* 0x000fc400078ec0ff */
[----:B------:R-:W-:Y:S02]  /*7dd0*/  IADD3 R14, PT, PT, R14, -0x20, RZ ;  /* 0xffffffe00e0e7810 */ /* 0x000fe40007ffe0ff */
[--C-:B------:R-:W-:Y:S02]  /*7de0*/  SHF.R.U32.HI R37, RZ, 0x4, R22.reuse ;  /* 0x00000004ff257819 */ /* 0x100fe40000011616 */
[----:B------:R-:W-:Y:S02]  /*7df0*/  IADD3 R26, PT, PT, R26, -0x20, RZ ;  /* 0xffffffe01a1a7810 */ /* 0x000fe40007ffe0ff */
[----:B-1----:R-:W-:Y:S01]  /*7e00*/  SHF.R.U32.HI R2, RZ, 0xa, R22 ;  /* 0x0000000aff027819 */ /* 0x002fe20000011616 */
[----:B------:R1:W-:Y:S01]  /*7e10*/  I2F.F16 R53, R14 ;  /* 0x0000000e00357306 */ /* 0x0003e20000200c00 */
[----:B------:R-:W-:Y:S02]  /*7e20*/  IADD3 R27, PT, PT, R27, -0x20, RZ ;  /* 0xffffffe01b1b7810 */ /* 0x000fe40007ffe0ff */
[----:B------:R-:W-:-:S02]  /*7e30*/  LOP3.LUT R37, R37, 0x3f, RZ, 0xc0, !PT ;  /* 0x0000003f25257812 */ /* 0x000fc400078ec0ff */
[----:B------:R-:W-:Y:S02]  /*7e40*/  LOP3.LUT R2, R2, 0x3f, RZ, 0xc0, !PT ;  /* 0x0000003f02027812 */ /* 0x000fe400078ec0ff */
[----:B-1----:R-:W-:Y:S01]  /*7e50*/  SHF.R.U32.HI R14, RZ, 0x4, R23 ;  /* 0x00000004ff0e7819 */ /* 0x002fe20000011617 */
[----:B------:R-:W-:Y:S01]  /*7e60*/  I2F.F16 R85, R85 ;  /* 0x0000005500557306 */ /* 0x000fe20000200c00 */
[----:B------:R-:W-:Y:S02]  /*7e70*/  IADD3 R56, PT, PT, R37, -0x20, RZ ;  /* 0xffffffe025387810 */ /* 0x000fe40007ffe0ff */
[----:B------:R-:W-:Y:S02]  /*7e80*/  IADD3 R37, PT, PT, R2, -0x20, RZ ;  /* 0xffffffe002257810 */ /* 0x000fe40007ffe0ff */
[----:B------:R-:W-:-:S03]  /*7e90*/  LOP3.LUT R14, R14, 0x3f, RZ, 0xc0, !PT ;  /* 0x0000003f0e0e7812 */ /* 0x000fc600078ec0ff */
[----:B------:R-:W-:Y:S01]  /*7ea0*/  I2F.F16 R49, R49 ;  /* 0x0000003100317306 */ /* 0x000fe20000200c00 */
[----:B------:R-:W-:-:S07]  /*7eb0*/  SHF.R.U32.HI R2, RZ, 0xa, R23 ;  /* 0x0000000aff027819 */ /* 0x000fce0000011617 */
[----:B------:R-:W1:Y:S01]  /*7ec0*/  I2F.F16 R34, R34 ;  /* 0x0000002200227306 */ /* 0x000e620000200c00 */
[----:B------:R-:W-:-:S07]  /*7ed0*/  IADD3 R40, PT, PT, R14, -0x20, RZ ;  /* 0xffffffe00e287810 */ /* 0x000fce0007ffe0ff */
[----:B------:R-:W3:Y:S01]  /*7ee0*/  I2F.F16 R32, R32 ;  /* 0x0000002000207306 */ /* 0x000ee20000200c00 */
[----:B------:R-:W-:-:S07]  /*7ef0*/  LOP3.LUT R14, R2, 0x3f, RZ, 0xc0, !PT ;  /* 0x0000003f020e7812 */ /* 0x000fce00078ec0ff */
[----:B------:R-:W4:Y:S08]  /*7f00*/  I2F.F16 R46, R46 ;  /* 0x0000002e002e7306 */ /* 0x000f300000200c00 */
[----:B------:R5:W0:Y:S01]  /*7f10*/  I2F.F16 R48, R26 ;  /* 0x0000001a00307306 */ /* 0x000a220000200c00 */
[----:B------:R-:W-:-:S07]  /*7f20*/  SHF.R.U32.HI R2, RZ, 0x10, R20 ;  /* 0x00000010ff027819 */ /* 0x000fce0000011614 */
[----:B------:R1:W-:Y:S01]  /*7f30*/  I2F.F16 R47, R27 ;  /* 0x0000001b002f7306 */ /* 0x0003e20000200c00 */
[--C-:B-----5:R-:W-:Y:S02]  /*7f40*/  SHF.R.U32.HI R26, RZ, 0x4, R21.reuse ;  /* 0x00000004ff1a7819 */ /* 0x120fe40000011615 */
[----:B-1----:R-:W-:-:S04]  /*7f50*/  SHF.R.U32.HI R27, RZ, 0xa, R21 ;  /* 0x0000000aff1b7819 */ /* 0x002fc80000011615 */
[----:B------:R-:W-:Y:S02]  /*7f60*/  LOP3.LUT R27, R27, 0x3f, RZ, 0xc0, !PT ;  /* 0x0000003f1b1b7812 */ /* 0x000fe400078ec0ff */
[----:B------:R-:W-:Y:S02]  /*7f70*/  LOP3.LUT R26, R26, 0x3f, RZ, 0xc0, !PT ;  /* 0x0000003f1a1a7812 */ /* 0x000fe400078ec0ff */
[----:B------:R-:W-:Y:S02]  /*7f80*/  IADD3 R27, PT, PT, R27, -0x20, RZ ;  /* 0xffffffe01b1b7810 */ /* 0x000fe40007ffe0ff */
[----:B------:R-:W-:Y:S02]  /*7f90*/  LOP3.LUT R2, R2, 0x3f, RZ, 0xc0, !PT ;  /* 0x0000003f02027812 */ /* 0x000fe400078ec0ff */
[----:B------:R-:W-:Y:S01]  /*7fa0*/  IADD3 R26, PT, PT, R26, -0x20, RZ ;  /* 0xffffffe01a1a7810 */ /* 0x000fe20007ffe0ff */
[----:B------:R1:W-:Y:S01]  /*7fb0*/  I2F.F16 R96, R27 ;  /* 0x0000001b00607306 */ /* 0x0003e20000200c00 */
[----:B------:R-:W-:-:S02]  /*7fc0*/  PRMT R85, R85, 0x5410, R34 ;  /* 0x0000541055557816 */ /* 0x000fc40000000022 */
[----:B---3--:R-:W-:Y:S02]  /*7fd0*/  PRMT R49, R49, 0x5410, R32 ;  /* 0x0000541031317816 */ /* 0x008fe40000000020 */
[----:B----4-:R-:W-:Y:S02]  /*7fe0*/  PRMT R46, R35, 0x5410, R46 ;  /* 0x00005410232e7816 */ /* 0x010fe4000000002e */
[----:B0-----:R-:W-:Y:S02]  /*7ff0*/  PRMT R48, R33, 0x5410, R48 ;  /* 0x0000541021307816 */ /* 0x001fe40000000030 */
[----:B-1----:R-:W-:Y:S01]  /*8000*/  IADD3 R27, PT, PT, R14, -0x20, RZ ;  /* 0xffffffe00e1b7810 */ /* 0x002fe20007ffe0ff */
[----:B------:R-:W0:Y:S01]  /*8010*/  LDS.128 R32, [UR4+0x80] ;  /* 0x00008004ff207984 */ /* 0x000e220008000c00 */
[----:B------:R-:W-:Y:S02]  /*8020*/  SHF.R.U32.HI R14, RZ, 0x16, R20 ;  /* 0x00000016ff0e7819 */ /* 0x000fe40000011614 */
[----:B------:R-:W-:Y:S01]  /*8030*/  IADD3 R2, PT, PT, R2, -0x20, RZ ;  /* 0xffffffe002027810 */ /* 0x000fe20007ffe0ff */
[----:B------:R1:W-:Y:S01]  /*8040*/  I2F.F16 R39, R26 ;  /* 0x0000001a00277306 */ /* 0x0003e20000200c00 */
[----:B------:R-:W-:-:S02]  /*8050*/  LOP3.LUT R14, R14, 0x3f, RZ, 0xc0, !PT ;  /* 0x0000003f0e0e7812 */ /* 0x000fc400078ec0ff */
[----:B------:R-:W-:Y:S02]  /*8060*/  SHF.R.U32.HI R55, RZ, 0x16, R21 ;  /* 0x00000016ff377819 */ /* 0x000fe40000011615 */
[----:B------:R-:W-:-:S03]  /*8070*/  SHF.R.U32.HI R61, RZ, 0x10, R22 ;  /* 0x00000010ff3d7819 */ /* 0x000fc60000011616 */
[----:B------:R3:W-:Y:S01]  /*8080*/  I2F.F16 R59, R2 ;  /* 0x00000002003b7306 */ /* 0x0007e20000200c00 */
[----:B-1----:R-:W-:Y:S02]  /*8090*/  SHF.R.U32.HI R26, RZ, 0x10, R21 ;  /* 0x00000010ff1a7819 */ /* 0x002fe40000011615 */
[----:B------:R-:W-:Y:S02]  /*80a0*/  SHF.R.U32 R20, R20, 0x1c, R28 ;  /* 0x0000001c14147819 */ /* 0x000fe4000000161c */
[----:B------:R-:W-:Y:S02]  /*80b0*/  LOP3.LUT R26, R26, 0x3f, RZ, 0xc0, !PT ;  /* 0x0000003f1a1a7812 */ /* 0x000fe400078ec0ff */
[----:B---3--:R-:W-:Y:S02]  /*80c0*/  SHF.R.U32.HI R2, RZ, 0x16, R22 ;  /* 0x00000016ff027819 */ /* 0x008fe40000011616 */
[----:B------:R-:W-:Y:S02]  /*80d0*/  IADD3 R14, PT, PT, R14, -0x20, RZ ;  /* 0xffffffe00e0e7810 */ /* 0x000fe40007ffe0ff */
[----:B------:R-:W-:-:S02]  /*80e0*/  LOP3.LUT R55, R55, 0x3f, RZ, 0xc0, !PT ;  /* 0x0000003f37377812 */ /* 0x000fc400078ec0ff */
[----:B------:R-:W-:Y:S02]  /*80f0*/  LOP3.LUT R61, R61, 0x3f, RZ, 0xc0, !PT ;  /* 0x0000003f3d3d7812 */ /* 0x000fe400078ec0ff */
[----:B------:R-:W-:Y:S01]  /*8100*/  LOP3.LUT R2, R2, 0x3f, RZ, 0xc0, !PT ;  /* 0x0000003f02027812 */ /* 0x000fe200078ec0ff */
[----:B------:R1:W-:Y:S01]  /*8110*/  I2F.F16 R76, R14 ;  /* 0x0000000e004c7306 */ /* 0x0003e20000200c00 */
[----:B------:R-:W-:Y:S02]  /*8120*/  IADD3 R57, PT, PT, R26, -0x20, RZ ;  /* 0xffffffe01a397810 */ /* 0x000fe40007ffe0ff */
[----:B------:R-:W-:Y:S02]  /*8130*/  LOP3.LUT R20, R20, 0x3f, RZ, 0xc0, !PT ;  /* 0x0000003f14147812 */ /* 0x000fe400078ec0ff */
[----:B------:R-:W-:Y:S02]  /*8140*/  IADD3 R26, PT, PT, R55, -0x20, RZ ;  /* 0xffffffe0371a7810 */ /* 0x000fe40007ffe0ff */
[----:B------:R-:W-:-:S02]  /*8150*/  IADD3 R55, PT, PT, R61, -0x20, RZ ;  /* 0xffffffe03d377810 */ /* 0x000fc40007ffe0ff */
[----:B-1----:R-:W-:Y:S01]  /*8160*/  IADD3 R14, PT, PT, R2, -0x20, RZ ;  /* 0xffffffe0020e7810 */ /* 0x002fe20007ffe0ff */
[----:B------:R-:W1:Y:S01]  /*8170*/  I2F.F16 R38, R38 ;  /* 0x0000002600267306 */ /* 0x000e620000200c00 */
[--C-:B------:R-:W-:Y:S02]  /*8180*/  SHF.R.U32.HI R61, RZ, 0x10, R23.reuse ;  /* 0x00000010ff3d7819 */ /* 0x100fe40000011617 */
[----:B------:R-:W-:Y:S02]  /*8190*/  SHF.R.U32.HI R2, RZ, 0x16, R23 ;  /* 0x00000016ff027819 */ /* 0x000fe40000011617 */
[----:B------:R-:W-:-:S03]  /*81a0*/  IADD3 R20, PT, PT, R20, -0x20, RZ ;  /* 0xffffffe014147810 */ /* 0x000fc60007ffe0ff */
[----:B------:R-:W-:Y:S01]  /*81b0*/  I2F.F16 R56, R56 ;  /* 0x0000003800387306 */ /* 0x000fe20000200c00 */
[----:B------:R-:W-:Y:S02]  /*81c0*/  LOP3.LUT R61, R61, 0x3f, RZ, 0xc0, !PT ;  /* 0x0000003f3d3d7812 */ /* 0x000fe400078ec0ff */
[----:B------:R-:W-:-:S05]  /*81d0*/  LOP3.LUT R2, R2, 0x3f, RZ, 0xc0, !PT ;  /* 0x0000003f02027812 */ /* 0x000fca00078ec0ff */
[----:B------:R-:W3:Y:S01]  /*81e0*/  I2F.F16 R37, R37 ;  /* 0x0000002500257306 */ /* 0x000ee20000200c00 */
[----:B------:R-:W-:Y:S02]  /*81f0*/  SHF.R.U32 R21, R21, 0x1c, R29 ;  /* 0x0000001c15157819 */ /* 0x000fe4000000161d */
[----:B------:R-:W-:Y:S02]  /*8200*/  IADD3 R61, PT, PT, R61, -0x20, RZ ;  /* 0xffffffe03d3d7810 */ /* 0x000fe40007ffe0ff */
[----:B------:R-:W-:-:S03]  /*8210*/  IADD3 R2, PT, PT, R2, -0x20, RZ ;  /* 0xffffffe002027810 */ /* 0x000fc60007ffe0ff */
[----:B------:R4:W-:Y:S01]  /*8220*/  I2F.F16 R72, R20 ;  /* 0x0000001400487306 */ /* 0x0009e20000200c00 */
[----:B------:R-:W-:Y:S02]  /*8230*/  LOP3.LUT R21, R21, 0x3f, RZ, 0xc0, !PT ;  /* 0x0000003f15157812 */ /* 0x000fe400078ec0ff */
[--C-:B------:R-:W-:Y:S02]  /*8240*/  SHF.R.U32 R22, R22, 0x1c, R30.reuse ;  /* 0x0000001c16167819 */ /* 0x100fe4000000161e */
[----:B----4-:R-:W-:-:S04]  /*8250*/  SHF.R.U32.HI R20, RZ, 0x2, R30 ;  /* 0x00000002ff147819 */ /* 0x010fc8000001161e */
[----:B------:R-:W-:Y:S01]  /*8260*/  LOP3.LUT R20, R20, 0x3f, RZ, 0xc0, !PT ;  /* 0x0000003f14147812 */ /* 0x000fe200078ec0ff */
[----:B------:R-:W-:Y:S01]  /*8270*/  I2F.F16 R61, R61 ;  /* 0x0000003d003d7306 */ /* 0x000fe20000200c00 */
[----:B------:R-:W-:Y:S02]  /*8280*/  IADD3 R21, PT, PT, R21, -0x20, RZ ;  /* 0xffffffe015157810 */ /* 0x000fe40007ffe0ff */
[----:B------:R-:W-:Y:S02]  /*8290*/  LOP3.LUT R22, R22, 0x3f, RZ, 0xc0, !PT ;  /* 0x0000003f16167812 */ /* 0x000fe400078ec0ff */
[----:B------:R-:W-:Y:S02]  /*82a0*/  IADD3 R67, PT, PT, R20, -0x20, RZ ;  /* 0xffffffe014437810 */ /* 0x000fe40007ffe0ff */
[----:B------:R-:W-:Y:S01]  /*82b0*/  SHF.R.U32.HI R20, RZ, 0x2, R31 ;  /* 0x00000002ff147819 */ /* 0x000fe2000001161f */
[----:B------:R-:W4:Y:S01]  /*82c0*/  I2F.F16 R2, R2 ;  /* 0x0000000200027306 */ /* 0x000f220000200c00 */
[----:B------:R-:W-:-:S02]  /*82d0*/  PRMT R43, R43, 0x5410, R42 ;  /* 0x000054102b2b7816 */ /* 0x000fc4000000002a */
[----:B------:R-:W-:Y:S02]  /*82e0*/  PRMT R87, R87, 0x5410, R36 ;  /* 0x0000541057577816 */ /* 0x000fe40000000024 */
[----:B-1----:R-:W-:Y:S02]  /*82f0*/  PRMT R47, R47, 0x5410, R38 ;  /* 0x000054102f2f7816 */ /* 0x002fe40000000026 */
[----:B------:R-:W-:Y:S02]  /*8300*/  PRMT R96, R39, 0x5410, R96 ;  /* 0x0000541027607816 */ /* 0x000fe40000000060 */
[----:B---3--:R-:W-:Y:S01]  /*8310*/  PRMT R42, R56, 0x5410, R37 ;  /* 0x00005410382a7816 */ /* 0x008fe20000000025 */
[----:B------:R1:W-:Y:S01]  /*8320*/  I2F.F16 R66, R21 ;  /* 0x0000001500427306 */ /* 0x0003e20000200c00 */
[----:B------:R-:W3:Y:S01]  /*8330*/  LDS.128 R36, [UR4] ;  /* 0x00000004ff247984 */ /* 0x000ee20008000c00 */
[----:B------:R-:W-:Y:S02]  /*8340*/  IADD3 R22, PT, PT, R22, -0x20, RZ ;  /* 0xffffffe016167810 */ /* 0x000fe40007ffe0ff */
[----:B------:R-:W-:-:S02]  /*8350*/  PRMT R83, R83, 0x5410, R74 ;  /* 0x0000541053537816 */ /* 0x000fc4000000004a */
[----:B-1----:R-:W-:Y:S02]  /*8360*/  LOP3.LUT R21, R20, 0x3f, RZ, 0xc0, !PT ;  /* 0x0000003f14157812 */ /* 0x002fe400078ec0ff */
[----:B------:R-:W-:Y:S01]  /*8370*/  I2F.F16 R40, R40 ;  /* 0x0000002800287306 */ /* 0x000fe20000200c00 */
[----:B------:R-:W-:Y:S02]  /*8380*/  LEA.HI R64, R28, 0xffffffe0, RZ, 0x6 ;  /* 0xffffffe01c407811 */ /* 0x000fe400078f30ff */
[--C-:B------:R-:W-:Y:S02]  /*8390*/  SHF.R.U32.HI R63, RZ, 0x2, R28.reuse ;  /* 0x00000002ff3f7819 */ /* 0x100fe4000001161c */
[----:B------:R-:W-:-:S03]  /*83a0*/  SHF.R.U32.HI R20, RZ, 0x8, R28 ;  /* 0x00000008ff147819 */ /* 0x000fc6000001161c */
[----:B------:R-:W1:Y:S01]  /*83b0*/  I2F.F16 R27, R27 ;  /* 0x0000001b001b7306 */ /* 0x000e620000200c00 */
[----:B0-----:R-:W-:-:S07]  /*83c0*/  HFMA2 R56, R83, R32, RZ ;  /* 0x0000002053387231 */ /* 0x001fce00000000ff */
[----:B------:R0:W-:Y:S01]  /*83d0*/  I2F.F16 R70, R22 ;  /* 0x0000001600467306 */ /* 0x0001e20000200c00 */
[----:B----4-:R-:W-:Y:S01]  /*83e0*/  PRMT R61, R61, 0x5410, R2 ;  /* 0x000054103d3d7816 */ /* 0x010fe20000000002 */
[----:B------:R-:W-:Y:S01]  /*83f0*/  HFMA2 R2, R87, R32, RZ ;  /* 0x0000002057027231 */ /* 0x000fe200000000ff */
[----:B0-----:R-:W-:Y:S02]  /*8400*/  IADD3 R22, PT, PT, R21, -0x20, RZ ;  /* 0xffffffe015167810 */ /* 0x001fe40007ffe0ff */
[----:B------:R-:W-:-:S03]  /*8410*/  SHF.R.U32.HI R21, RZ, 0xe, R28 ;  /* 0x0000000eff157819 */ /* 0x000fc6000001161c */
[----:B------:R-:W-:Y:S01]  /*8420*/  I2F.F16 R57, R57 ;  /* 0x0000003900397306 */ /* 0x000fe20000200c00 */
[----:B------:R-:W-:-:S04]  /*8430*/  SHF.R.U32.HI R28, RZ, 0x14, R28 ;  /* 0x00000014ff1c7819 */ /* 0x000fc8000001161c */
[----:B------:R-:W-:-:S03]  /*8440*/  LOP3.LUT R28, R28, 0x3f, RZ, 0xc0, !PT ;  /* 0x0000003f1c1c7812 */ /* 0x000fc600078ec0ff */
[----:B------:R-:W0:Y:S01]  /*8450*/  I2F.F16 R26, R26 ;  /* 0x0000001a001a7306 */ /* 0x000e220000200c00 */
[----:B------:R-:W-:-:S07]  /*8460*/  PRMT R82, R82, 0x5410, R69 ;  /* 0x0000541052527816 */ /* 0x000fce0000000045 */
[----:B------:R-:W-:Y:S01]  /*8470*/  I2F.F16 R55, R55 ;  /* 0x0000003700377306 */ /* 0x000fe20000200c00 */
[----:B------:R-:W-:-:S07]  /*8480*/  IADD3 R28, PT, PT, R28, -0x20, RZ ;  /* 0xffffffe01c1c7810 */ /* 0x000fce0007ffe0ff */
[----:B------:R-:W4:Y:S01]  /*8490*/  I2F.F16 R14, R14 ;  /* 0x0000000e000e7306 */ /* 0x000f220000200c00 */
[----:B------:R-:W-:Y:S01]  /*84a0*/  LOP3.LUT R20, R20, 0x3f, RZ, 0xc0, !PT ;  /* 0x0000003f14147812 */ /* 0x000fe200078ec0ff */
[----:B------:R-:W-:Y:S01]  /*84b0*/  HFMA2 R56, R46, R33, R56 ;  /* 0x000000212e387231 */ /* 0x000fe20000000038 */
[----:B------:R-:W-:Y:S02]  /*84c0*/  PRMT R44, R44, 0x5410, R71 ;  /* 0x000054102c2c7816 */ /* 0x000fe40000000047 */
[----:B------:R-:W-:Y:S01]  /*84d0*/  PRMT R41, R41, 0x5410, R54 ;  /* 0x0000541029297816 */ /* 0x000fe20000000036 */
[-C--:B------:R-:W-:Y:S01]  /*84e0*/  HFMA2 R54, R85, R32.reuse, RZ.H0_H0 ;  /* 0x0000002055367231 */ /* 0x080fe200000400ff */
[----:B------:R-:W-:Y:S01]  /*84f0*/  PRMT R45, R45, 0x5410, R52 ;  /* 0x000054102d2d7816 */ /* 0x000fe20000000034 */
[----:B------:R5:W-:Y:S01]  /*8500*/  I2F.F16 R73, R28 ;  /* 0x0000001c00497306 */ /* 0x000be20000200c00 */
[----:B-1----:R-:W-:Y:S01]  /*8510*/  PRMT R40, R40, 0x5410, R27 ;  /* 0x0000541028287816 */ /* 0x002fe2000000001b */
[----:B------:R-:W-:Y:S01]  /*8520*/  HFMA2 R32, R49, R32, RZ.H0_H0 ;  /* 0x0000002031207231 */ /* 0x000fe200000400ff */
[----:B------:R-:W-:-:S02]  /*8530*/  IADD3 R20, PT, PT, R20, -0x20, RZ ;  /* 0xffffffe014147810 */ /* 0x000fc40007ffe0ff */
[----:B------:R-:W-:Y:S01]  /*8540*/  SHF.R.U32.HI R27, RZ, 0xe, R29 ;  /* 0x0000000eff1b7819 */ /* 0x000fe2000001161d */
[-C--:B------:R-:W-:Y:S02]  /*8550*/  HFMA2 R54, R44, R33.reuse, R54 ;  /* 0x000000212c367231 */ /* 0x080fe40000000036 */
[-C--:B-----5:R-:W-:Y:S01]  /*8560*/  HFMA2 R28, R82, R33.reuse, R2 ;  /* 0x00000021521c7231 */ /* 0x0a0fe20000000002 */
[----:B------:R-:W-:Y:S01]  /*8570*/  SHF.R.U32.HI R2, RZ, 0x8, R30 ;  /* 0x00000008ff027819 */ /* 0x000fe2000001161e */
[----:B------:R1:W-:Y:S01]  /*8580*/  I2F.F16 R69, R20 ;  /* 0x0000001400457306 */ /* 0x0003e20000200c00 */
[----:B0-----:R-:W-:Y:S01]  /*8590*/  PRMT R57, R57, 0x5410, R26 ;  /* 0x0000541039397816 */ /* 0x001fe2000000001a */
[----:B------:R-:W-:Y:S01]  /*85a0*/  HFMA2 R56, R45, R34, R56 ;  /* 0x000000222d387231 */ /* 0x000fe20000000038 */
[----:B------:R-:W-:Y:S01]  /*85b0*/  LOP3.LUT R27, R27, 0x3f, RZ, 0xc0, !PT ;  /* 0x0000003f1b1b7812 */ /* 0x000fe200078ec0ff */
[----:B------:R-:W-:Y:S01]  /*85c0*/  HFMA2 R33, R48, R33, R32 ;  /* 0x0000002130217231 */ /* 0x000fe20000000020 */
[----:B----4-:R-:W-:-:S02]  /*85d0*/  PRMT R55, R55, 0x5410, R14 ;  /* 0x0000541037377816 */ /* 0x010fc4000000000e */
[----:B------:R-:W-:Y:S02]  /*85e0*/  SHF.R.U32.HI R26, RZ, 0xe, R31 ;  /* 0x0000000eff1a7819 */ /* 0x000fe4000001161f */
[----:B------:R-:W-:Y:S02]  /*85f0*/  LEA.HI R60, R29, 0xffffffe0, RZ, 0x6 ;  /* 0xffffffe01d3c7811 */ /* 0x000fe400078f30ff */
[--C-:B------:R-:W-:Y:S02]  /*8600*/  SHF.R.U32.HI R65, RZ, 0x2, R29.reuse ;  /* 0x00000002ff417819 */ /* 0x100fe4000001161d */
[----:B-1----:R-:W-:Y:S02]  /*8610*/  SHF.R.U32.HI R20, RZ, 0x8, R29 ;  /* 0x00000008ff147819 */ /* 0x002fe4000001161d */
[----:B------:R-:W-:Y:S01]  /*8620*/  SHF.R.U32.HI R14, RZ, 0x8, R31 ;  /* 0x00000008ff0e7819 */ /* 0x000fe2000001161f */
[----:B------:R-:W-:Y:S01]  /*8630*/  IMAD.WIDE R24, R101, 0x4, R24 ;  /* 0x0000000465187825 */ /* 0x000fe200078e0218 */
[----:B------:R-:W-:-:S03]  /*8640*/  SHF.R.U32.HI R29, RZ, 0x14, R29 ;  /* 0x00000014ff1d7819 */ /* 0x000fc6000001161d */
[-C--:B------:R-:W-:Y:S01]  /*8650*/  HFMA2 R54, R43, R34.reuse, R54 ;  /* 0x000000222b367231 */ /* 0x080fe20000000036 */
[----:B------:R-:W-:Y:S01]  /*8660*/  LOP3.LUT R2, R2, 0x3f, RZ, 0xc0, !PT ;  /* 0x0000003f02027812 */ /* 0x000fe200078ec0ff */
[-C--:B------:R-:W-:Y:S01]  /*8670*/  HFMA2 R32, R41, R34.reuse, R28 ;  /* 0x0000002229207231 */ /* 0x080fe2000000001c */
[----:B------:R-:W-:Y:S01]  /*8680*/  IADD3 R27, PT, PT, R27, -0x20, RZ ;  /* 0xffffffe01b1b7810 */ /* 0x000fe20007ffe0ff */
[----:B------:R-:W-:Y:S01]  /*8690*/  HFMA2 R33, R47, R34, R33 ;  /* 0x000000222f217231 */ /* 0x000fe20000000021 */
[----:B------:R-:W-:Y:S02]  /*86a0*/  LOP3.LUT R26, R26, 0x3f, RZ, 0xc0, !PT ;  /* 0x0000003f1a1a7812 */ /* 0x000fe400078ec0ff */
[----:B------:R-:W-:Y:S02]  /*86b0*/  LEA.HI R62, R30, 0xffffffe0, RZ, 0x6 ;  /* 0xffffffe01e3e7811 */ /* 0x000fe400078f30ff */
[----:B------:R-:W-:Y:S02]  /*86c0*/  LOP3.LUT R14, R14, 0x3f, RZ, 0xc0, !PT ;  /* 0x0000003f0e0e7812 */ /* 0x000fe400078ec0ff */
[----:B------:R-:W-:-:S02]  /*86d0*/  SHF.R.U32.HI R28, RZ, 0xe, R30 ;  /* 0x0000000eff1c7819 */ /* 0x000fc4000001161e */
[----:B------:R-:W-:Y:S02]  /*86e0*/  LOP3.LUT R29, R29, 0x3f, RZ, 0xc0, !PT ;  /* 0x0000003f1d1d7812 */ /* 0x000fe400078ec0ff */
[----:B------:R-:W-:Y:S02]  /*86f0*/  SHF.R.U32.HI R30, RZ, 0x14, R30 ;  /* 0x00000014ff1e7819 */ /* 0x000fe4000001161e */
[----:B------:R-:W-:Y:S01]  /*8700*/  IADD3 R84, PT, PT, R2, -0x20, RZ ;  /* 0xffffffe002547810 */ /* 0x000fe20007ffe0ff */
[-C--:B------:R-:W-:Y:S01]  /*8710*/  HFMA2 R2, R96, R35.reuse, R54 ;  /* 0x0000002360027231 */ /* 0x080fe20000000036 */
[----:B------:R-:W-:Y:S01]  /*8720*/  PRMT R104, R104, 0x5410, R53 ;  /* 0x0000541068687816 */ /* 0x000fe20000000035 */
[----:B------:R-:W-:Y:S01]  /*8730*/  HFMA2 R54, R42, R35, R56 ;  /* 0x000000232a367231 */ /* 0x000fe20000000038 */
[----:B------:R-:W-:Y:S01]  /*8740*/  PRMT R59, R59, 0x5410, R76 ;  /* 0x000054103b3b7816 */ /* 0x000fe2000000004c */
[----:B------:R-:W-:Y:S01]  /*8750*/  IMAD.WIDE R52, R101, 0x4, R24 ;  /* 0x0000000465347825 */ /* 0x000fe200078e0218 */
[----:B------:R0:W-:Y:S01]  /*8760*/  I2F.F16 R76, R27 ;  /* 0x0000001b004c7306 */ /* 0x0001e20000200c00 */
[----:B------:R-:W-:-:S02]  /*8770*/  IADD3 R14, PT, PT, R14, -0x20, RZ ;  /* 0xffffffe00e0e7810 */ /* 0x000fc40007ffe0ff */
[----:B------:R-:W-:Y:S01]  /*8780*/  HFMA2 R56, R40, R35, R33 ;  /* 0x0000002328387231 */ /* 0x000fe20000000021 */
[----:B------:R-:W-:Y:S02]  /*8790*/  IADD3 R78, PT, PT, R26, -0x20, RZ ;  /* 0xffffffe01a4e7810 */ /* 0x000fe40007ffe0ff */
[----:B------:R-:W-:Y:S02]  /*87a0*/  IADD3 R29, PT, PT, R29, -0x20, RZ ;  /* 0xffffffe01d1d7810 */ /* 0x000fe40007ffe0ff */
[----:B------:R-:W-:Y:S01]  /*87b0*/  LOP3.LUT R33, R30, 0x3f, RZ, 0xc0, !PT ;  /* 0x0000003f1e217812 */ /* 0x000fe200078ec0ff */
[----:B0-----:R-:W4:Y:S01]  /*87c0*/  LDG.E.128.CONSTANT R24, desc[UR8][R24.64] ;  /* 0x0000000818187981 */ /* 0x001f22000c1e9d00 */
[----:B------:R0:W-:Y:S02]  /*87d0*/  I2F.F16 R77, R14 ;  /* 0x0000000e004d7306 */ /* 0x0001e40000200c00 */
[----:B------:R-:W-:Y:S01]  /*87e0*/  IADD3 R86, PT, PT, R33, -0x20, RZ ;  /* 0xffffffe021567810 */ /* 0x000fe20007ffe0ff */
[----:B---3--:R-:W-:Y:S01]  /*87f0*/  HFMA2 R33, R87, R36, RZ ;  /* 0x0000002457217231 */ /* 0x008fe200000000ff */
[----:B------:R-:W-:-:S02]  /*8800*/  LEA.HI R58, R31, 0xffffffe0, RZ, 0x6 ;  /* 0xffffffe01f3a7811 */ /* 0x000fc400078f30ff */
[--C-:B------:R-:W-:Y:S02]  /*8810*/  SHF.R.U32 R23, R23, 0x1c, R31.reuse ;  /* 0x0000001c17177819 */ /* 0x100fe4000000161f */
[----:B------:R-:W-:Y:S01]  /*8820*/  SHF.R.U32.HI R34, RZ, 0x14, R31 ;  /* 0x00000014ff227819 */ /* 0x000fe2000001161f */
[----:B------:R1:W-:Y:S01]  /*8830*/  I2F.F16 R79, R29 ;  /* 0x0000001d004f7306 */ /* 0x0003e20000200c00 */
[----:B0-----:R-:W-:Y:S01]  /*8840*/  HFMA2 R14, R104, R35, R32 ;  /* 0x00000023680e7231 */ /* 0x001fe20000000020 */
[----:B------:R-:W-:Y:S02]  /*8850*/  LOP3.LUT R32, R28, 0x3f, RZ, 0xc0, !PT ;  /* 0x0000003f1c207812 */ /* 0x000fe400078ec0ff */
[----:B-1----:R-:W0:Y:S01]  /*8860*/  LDS.128 R28, [UR4+0x10] ;  /* 0x00001004ff1c7984 */ /* 0x002e220008000c00 */
[-C--:B------:R-:W-:Y:S02]  /*8870*/  HFMA2 R35, R85, R36.reuse, RZ.H0_H0 ;  /* 0x0000002455237231 */ /* 0x080fe400000400ff */
[----:B------:R-:W-:-:S02]  /*8880*/  HFMA2 R88, R83, R36, RZ ;  /* 0x0000002453587231 */ /* 0x000fc400000000ff */
[-C--:B------:R-:W-:Y:S01]  /*8890*/  HFMA2 R33, R82, R37.reuse, R33 ;  /* 0x0000002552217231 */ /* 0x080fe20000000021 */
[----:B------:R-:W-:Y:S01]  /*88a0*/  IADD3 R32, PT, PT, R32, -0x20, RZ ;  /* 0xffffffe020207810 */ /* 0x000fe20007ffe0ff */
[----:B------:R-:W-:Y:S02]  /*88b0*/  HFMA2 R36, R49, R36, RZ.H0_H0 ;  /* 0x0000002431247231 */ /* 0x000fe400000400ff */
[-C--:B------:R-:W-:Y:S01]  /*88c0*/  HFMA2 R35, R44, R37.reuse, R35 ;  /* 0x000000252c237231 */ /* 0x080fe20000000023 */
[----:B------:R1:W-:Y:S01]  /*88d0*/  I2F.F16 R89, R32 ;  /* 0x0000002000597306 */ /* 0x0003e20000200c00 */
[-C--:B------:R-:W-:Y:S02]  /*88e0*/  HFMA2 R91, R46, R37.reuse, R88 ;  /* 0x000000252e5b7231 */ /* 0x080fe40000000058 */
[----:B------:R-:W-:Y:S01]  /*88f0*/  HFMA2 R92, R48, R37, R36 ;  /* 0x00000025305c7231 */ /* 0x000fe20000000024 */
[----:B------:R-:W-:Y:S01]  /*8900*/  LOP3.LUT R36, R34, 0x3f, RZ, 0xc0, !PT ;  /* 0x0000003f22247812 */ /* 0x000fe200078ec0ff */
[----:B------:R-:W-:-:S02]  /*8910*/  HFMA2 R88, R41, R38, R33 ;  /* 0x0000002629587231 */ /* 0x000fc40000000021 */
[-C--:B------:R-:W-:Y:S01]  /*8920*/  HFMA2 R90, R43, R38.reuse, R35 ;  /* 0x000000262b5a7231 */ /* 0x080fe20000000023 */
[----:B------:R-:W-:Y:S01]  /*8930*/  LOP3.LUT R63, R63, 0x3f, RZ, 0xc0, !PT ;  /* 0x0000003f3f3f7812 */ /* 0x000fe200078ec0ff */
[----:B-1----:R-:W1:Y:S03]  /*8940*/  LDS.128 R32, [UR4+0x100] ;  /* 0x00010004ff207984 */ /* 0x002e660008000c00 */
[----:B------:R-:W-:Y:S02]  /*8950*/  IADD3 R63, PT, PT, R63, -0x20, RZ ;  /* 0xffffffe03f3f7810 */ /* 0x000fe40007ffe0ff */
[----:B------:R-:W-:Y:S01]  /*8960*/  LOP3.LUT R65, R65, 0x3f, RZ, 0xc0, !PT ;  /* 0x0000003f41417812 */ /* 0x000fe200078ec0ff */
[----:B------:R-:W-:Y:S01]  /*8970*/  HFMA2 R91, R45, R38, R91 ;  /* 0x000000262d5b7231 */ /* 0x000fe2000000005b */
[----:B------:R-:W-:Y:S01]  /*8980*/  LOP3.LUT R23, R23, 0x3f, RZ, 0xc0, !PT ;  /* 0x0000003f17177812 */ /* 0x000fe200078ec0ff */
[----:B------:R-:W-:Y:S01]  /*8990*/  I2F.F16 R67, R67 ;  /* 0x0000004300437306 */ /* 0x000fe20000200c00 */
[----:B------:R-:W-:-:S02]  /*89a0*/  IADD3 R65, PT, PT, R65, -0x20, RZ ;  /* 0xffffffe041417810 */ /* 0x000fc40007ffe0ff */
[----:B------:R-:W-:Y:S01]  /*89b0*/  LOP3.LUT R20, R20, 0x3f, RZ, 0xc0, !PT ;  /* 0x0000003f14147812 */ /* 0x000fe200078ec0ff */
[----:B------:R-:W-:Y:S01]  /*89c0*/  HFMA2 R92, R47, R38, R92 ;  /* 0x000000262f5c7231 */ /* 0x000fe2000000005c */
[----:B------:R-:W-:Y:S02]  /*89d0*/  LOP3.LUT R21, R21, 0x3f, RZ, 0xc0, !PT ;  /* 0x0000003f15157812 */ /* 0x000fe400078ec0ff */
[----:B------:R-:W-:Y:S01]  /*89e0*/  IADD3 R23, PT, PT, R23, -0x20, RZ ;  /* 0xffffffe017177810 */ /* 0x000fe20007ffe0ff */
[----:B------:R-:W3:Y:S01]  /*89f0*/  I2F.F16 R63, R63 ;  /* 0x0000003f003f7306 */ /* 0x000ee20000200c00 */
[----:B------:R-:W-:Y:S02]  /*8a00*/  IADD3 R36, PT, PT, R36, -0x20, RZ ;  /* 0xffffffe024247810 */ /* 0x000fe40007ffe0ff */
[----:B------:R-:W-:Y:S01]  /*8a10*/  IADD3 R75, PT, PT, R20, -0x20, RZ ;  /* 0xffffffe0144b7810 */ /* 0x000fe20007ffe0ff */
[-C--:B------:R-:W-:Y:S01]  /*8a20*/  HFMA2 R88, R104, R39.reuse, R88 ;  /* 0x0000002768587231 */ /* 0x080fe20000000058 */
[----:B------:R-:W-:Y:S01]  /*8a30*/  IADD3 R21, PT, PT, R21, -0x20, RZ ;  /* 0xffffffe015157810 */ /* 0x000fe20007ffe0ff */
[----:B------:R-:W-:-:S02]  /*8a40*/  HFMA2 R90, R96, R39, R90 ;  /* 0x00000027605a7231 */ /* 0x000fc4000000005a */
[-C--:B------:R-:W-:Y:S01]  /*8a50*/  HFMA2 R91, R42, R39.reuse, R91 ;  /* 0x000000272a5b7231 */ /* 0x080fe2000000005b */
[----:B------:R-:W5:Y:S01]  /*8a60*/  I2F.F16 R65, R65 ;  /* 0x0000004100417306 */ /* 0x000f620000200c00 */
[----:B------:R-:W-:-:S07]  /*8a70*/  HFMA2 R92, R40, R39, R92 ;  /* 0x00000027285c7231 */ /* 0x000fce000000005c */
[----:B------:R-:W-:Y:S08]  /*8a80*/  I2F.F16 R68, R23 ;  /* 0x0000001700447306 */ /* 0x000ff00000200c00 */
[----:B------:R-:W2:Y:S01]  /*8a90*/  I2F.F16 R71, R22 ;  /* 0x0000001600477306 */ /* 0x000ea20000200c00 */
[----:B0-----:R-:W-:-:S07]  /*8aa0*/  HFMA2 R88, R59, R28, R88 ;  /* 0x0000001c3b587231 */ /* 0x001fce0000000058 */
[----:B------:R-:W-:Y:S01]  /*8ab0*/  I2F.F16 R62, R62 ;  /* 0x0000003e003e7306 */ /* 0x000fe20000200c00 */
[----:B------:R-:W-:-:S07]  /*8ac0*/  HFMA2 R91, R55, R28, R91 ;  /* 0x0000001c375b7231 */ /* 0x000fce000000005b */
[----:B------:R-:W-:Y:S08]  /*8ad0*/  I2F.F16 R58, R58 ;  /* 0x0000003a003a7306 */ /* 0x000ff00000200c00 */
[----:B------:R-:W0:Y:S08]  /*8ae0*/  I2F.F16 R37, R86 ;  /* 0x0000005600257306 */ /* 0x000e300000200c00 */
[----:B------:R-:W1:Y:S01]  /*8af0*/  I2F.F16 R39, R36 ;  /* 0x0000002400277306 */ /* 0x000e620000200c00 */
[----:B---3--:R-:W-:-:S07]  /*8b00*/  PRMT R72, R72, 0x5410, R63 ;  /* 0x0000541048487816 */ /* 0x008fce000000003f */
[----:B------:R-:W3:Y:S01]  /*8b10*/  I2F.F16 R74, R21 ;  /* 0x00000015004a7306 */ /* 0x000ee20000200c00 */
[----:B------:R-:W-:-:S07]  /*8b20*/  PRMT R70, R70, 0x5410, R67 ;  /* 0x0000541046467816 */ /* 0x000fce0000000043 */
[----:B------:R-:W3:Y:S08]  /*8b30*/  I2F.F16 R84, R84 ;  /* 0x0000005400547306 */ /* 0x000ef00000200c00 */
[----:B------:R-:W3:Y:S08]  /*8b40*/  I2F.F16 R75, R75 ;  /* 0x0000004b004b7306 */ /* 0x000ef00000200c00 */
[----:B------:R-:W3:Y:S01]  /*8b50*/  I2F.F16 R78, R78 ;  /* 0x0000004e004e7306 */ /* 0x000ee20000200c00 */
[----:B-----5:R-:W-:Y:S01]  /*8b60*/  PRMT R66, R66, 0x5410, R65 ;  /* 0x0000541042427816 */ /* 0x020fe20000000041 */
[-C--:B------:R-:W-:Y:S01]  /*8b70*/  HFMA2 R90, R57, R28.reuse, R90 ;  /* 0x0000001c395a7231 */ /* 0x080fe2000000005a */
[----:B--2---:R-:W-:Y:S01]  /*8b80*/  PRMT R68, R68, 0x5410, R71 ;  /* 0x0000541044447816 */ /* 0x004fe20000000047 */
[----:B------:R-:W-:Y:S01]  /*8b90*/  HFMA2 R92, R61, R28, R92 ;  /* 0x0000001c3d5c7231 */ /* 0x000fe2000000005c */
[----:B0-----:R-:W-:Y:S01]  /*8ba0*/  PRMT R62, R37, 0x5410, R62 ;  /* 0x00005410253e7816 */ /* 0x001fe2000000003e */
[-C--:B------:R-:W-:Y:S01]  /*8bb0*/  HFMA2 R88, R72, R29.reuse, R88 ;  /* 0x0000001d48587231 */ /* 0x080fe20000000058 */
[----:B-1----:R-:W-:Y:S01]  /*8bc0*/  PRMT R58, R39, 0x5410, R58 ;  /* 0x00005410273a7816 */ /* 0x002fe2000000003a */
[----:B------:R-:W-:Y:S01]  /*8bd0*/  HFMA2 R91, R70, R29, R91 ;  /* 0x0000001d465b7231 */ /* 0x000fe2000000005b */
[----:B------:R-:W0:Y:S01]  /*8be0*/  LDS.128 R36, [UR4+0x110] ;  /* 0x00011004ff247984 */ /* 0x000e220008000c00 */
[----:B------:R-:W1:Y:S01]  /*8bf0*/  I2F.F16 R64, R64 ;  /* 0x0000004000407306 */ /* 0x000e620000200c00 */
[----:B---3--:R-:W-:-:S02]  /*8c00*/  PRMT R67, R69, 0x5410, R74 ;  /* 0x0000541045437816 */ /* 0x008fc4000000004a */
[----:B------:R-:W-:Y:S01]  /*8c10*/  PRMT R65, R84, 0x5410, R89 ;  /* 0x0000541054417816 */ /* 0x000fe20000000059 */
[-C--:B------:R-:W-:Y:S01]  /*8c20*/  HFMA2 R90, R66, R29.reuse, R90 ;  /* 0x0000001d425a7231 */ /* 0x080fe2000000005a */
[----:B------:R-:W-:Y:S01]  /*8c30*/  PRMT R69, R75, 0x5410, R76 ;  /* 0x000054104b457816 */ /* 0x000fe2000000004c */
[----:B------:R-:W-:Y:S01]  /*8c40*/  HFMA2 R92, R68, R29, R92 ;  /* 0x0000001d445c7231 */ /* 0x000fe2000000005c */
[----:B------:R-:W-:Y:S01]  /*8c50*/  PRMT R63, R77, 0x5410, R78 ;  /* 0x000054104d3f7816 */ /* 0x000fe2000000004e */
[----:B------:R-:W2:Y:S01]  /*8c60*/  I2F.F16 R60, R60 ;  /* 0x0000003c003c7306 */ /* 0x000ea20000200c00 */
[-C--:B------:R-:W-:Y:S02]  /*8c70*/  HFMA2 R88, R67, R30.reuse, R88 ;  /* 0x0000001e43587231 */ /* 0x080fe40000000058 */
[-C--:B------:R-:W-:Y:S02]  /*8c80*/  HFMA2 R90, R69, R30.reuse, R90 ;  /* 0x0000001e455a7231 */ /* 0x080fe4000000005a */
[----:B------:R-:W-:-:S02]  /*8c90*/  HFMA2 R91, R65, R30, R91 ;  /* 0x0000001e415b7231 */ /* 0x000fc4000000005b */
[----:B------:R-:W-:Y:S02]  /*8ca0*/  HFMA2 R29, R63, R30, R92 ;  /* 0x0000001e3f1d7231 */ /* 0x000fe4000000005c */
[-C--:B------:R-:W-:Y:S01]  /*8cb0*/  HFMA2 R28, R87, R32.reuse, RZ ;  /* 0x00000020571c7231 */ /* 0x080fe200000000ff */
[----:B------:R-:W-:Y:S01]  /*8cc0*/  @!P0 PRMT R100, R50, 0x7610, R100 ;  /* 0x0000761032648816 */ /* 0x000fe20000000064 */
[----:B------:R-:W-:Y:S02]  /*8cd0*/  HFMA2 R30, R83, R32, RZ ;  /* 0x00000020531e7231 */ /* 0x000fe400000000ff */
[----:B------:R-:W-:Y:S01]  /*8ce0*/  HFMA2 R29, R58, R31, R29 ;  /* 0x0000001f3a1d7231 */ /* 0x000fe2000000001d */
[----:B-1----:R-:W-:Y:S01]  /*8cf0*/  PRMT R64, R73, 0x5410, R64 ;  /* 0x0000541049407816 */ /* 0x002fe20000000040 */
[----:B------:R-:W3:Y:S02]  /*8d00*/  LDG.E.128.CONSTANT R20, desc[UR8][R52.64] ;  /* 0x0000000834147981 */ /* 0x000ee4000c1e9d00 */
[----:B------:R-:W-:-:S02]  /*8d10*/  HADD2 R75, R29.H0_H0, R29.H1_H1 ;  /* 0x3000001d1d4b7230 */ /* 0x000fc40000000800 */
[-C--:B------:R-:W-:Y:S02]  /*8d20*/  HFMA2 R28, R82, R33.reuse, R28 ;  /* 0x00000021521c7231 */ /* 0x080fe4000000001c */
[----:B------:R-:W-:Y:S01]  /*8d30*/  HFMA2 R30, R46, R33, R30 ;  /* 0x000000212e1e7231 */ /* 0x000fe2000000001e */
[----:B--2---:R-:W-:Y:S01]  /*8d40*/  PRMT R60, R79, 0x5410, R60 ;  /* 0x000054104f3c7816 */ /* 0x004fe2000000003c */
[-C--:B------:R-:W-:Y:S02]  /*8d50*/  HFMA2 R29, R85, R32.reuse, RZ.H0_H0 ;  /* 0x00000020551d7231 */ /* 0x080fe400000400ff */
[----:B------:R-:W-:Y:S02]  /*8d60*/  HFMA2 R32, R49, R32, RZ.H0_H0 ;  /* 0x0000002031207231 */ /* 0x000fe400000400ff */
[-C--:B------:R-:W-:Y:S02]  /*8d70*/  HFMA2 R71, R64, R31.reuse, R88 ;  /* 0x0000001f40477231 */ /* 0x080fe40000000058 */
[----:B------:R-:W-:-:S02]  /*8d80*/  HFMA2 R73, R60, R31, R90 ;  /* 0x0000001f3c497231 */ /* 0x000fc4000000005a */
[----:B------:R-:W-:Y:S01]  /*8d90*/  HFMA2 R74, R62, R31, R91 ;  /* 0x0000001f3e4a7231 */ /* 0x000fe2000000005b */
[----:B------:R-:W-:Y:S01]  /*8da0*/  @!P0 PRMT R100, R100, 0x7610, R50 ;  /* 0x0000761064648816 */ /* 0x000fe20000000032 */
        /* <DEDUP_REMOVED lines=8> */
[----:B------:R-:W1:Y:S01]  /*8e30*/  LDS.128 R28, [UR4+0x180] ;  /* 0x00018004ff1c7984 */ /* 0x000e620008000c00 */
[-C--:B------:R-:W-:Y:S02]  /*8e40*/  HFMA2 R33, R96, R35.reuse, R33 ;  /* 0x0000002360217231 */ /* 0x080fe40000000021 */
[----:B------:R-:W-:-:S02]  /*8e50*/  HFMA2 R34, R40, R35, R34 ;  /* 0x0000002328227231 */ /* 0x000fc40000000022 */
[-C--:B0-----:R-:W-:Y:S02]  /*8e60*/  HFMA2 R32, R59, R36.reuse, R32 ;  /* 0x000000243b207231 */ /* 0x081fe40000000020 */
[-C--:B------:R-:W-:Y:S02]  /*8e70*/  HFMA2 R35, R55, R36.reuse, R50 ;  /* 0x0000002437237231 */ /* 0x080fe40000000032 */
[-C--:B------:R-:W-:Y:S02]  /*8e80*/  HFMA2 R32, R72, R37.reuse, R32 ;  /* 0x0000002548207231 */ /* 0x080fe40000000020 */
[----:B------:R-:W-:Y:S02]  /*8e90*/  HFMA2 R35, R70, R37, R35 ;  /* 0x0000002546237231 */ /* 0x000fe40000000023 */
[-C--:B------:R-:W-:Y:S02]  /*8ea0*/  HFMA2 R33, R57, R36.reuse, R33 ;  /* 0x0000002439217231 */ /* 0x080fe40000000021 */
[----:B------:R-:W-:Y:S01]  /*8eb0*/  HFMA2 R34, R61, R36, R34 ;  /* 0x000000243d227231 */ /* 0x000fe20000000022 */
[----:B------:R-:W-:Y:S01]  /*8ec0*/  LOP3.LUT R36, R19, 0x3f, RZ, 0xc0, !PT ;  /* 0x0000003f13247812 */ /* 0x000fe200078ec0ff */
[----:B------:R-:W-:-:S02]  /*8ed0*/  HFMA2 R32, R67, R38, R32 ;  /* 0x0000002643207231 */ /* 0x000fc40000000020 */
[-C--:B------:R-:W-:Y:S01]  /*8ee0*/  HFMA2 R35, R65, R38.reuse, R35 ;  /* 0x0000002641237231 */ /* 0x080fe20000000023 */
[----:B------:R-:W-:Y:S01]  /*8ef0*/  IADD3 R50, PT, PT, R36, -0x20, RZ ;  /* 0xffffffe024327810 */ /* 0x000fe20007ffe0ff */
[-C--:B------:R-:W-:Y:S01]  /*8f00*/  HFMA2 R33, R66, R37.reuse, R33 ;  /* 0x0000002542217231 */ /* 0x080fe20000000021 */
[----:B------:R-:W-:Y:S01]  /*8f10*/  LOP3.LUT R36, R16, 0x3f, RZ, 0xc0, !PT ;  /* 0x0000003f10247812 */ /* 0x000fe200078ec0ff */
[----:B------:R-:W-:Y:S01]  /*8f20*/  HFMA2 R34, R68, R37, R34 ;  /* 0x0000002544227231 */ /* 0x000fe20000000022 */
[----:B------:R-:W-:Y:S01]  /*8f30*/  @!P0 PRMT R99, R51, 0x7610, R99 ;  /* 0x0000761033638816 */ /* 0x000fe20000000063 */
[-C--:B------:R-:W-:Y:S02]  /*8f40*/  HFMA2 R32, R64, R39.reuse, R32 ;  /* 0x0000002740207231 */ /* 0x080fe40000000020 */
[----:B------:R-:W-:Y:S02]  /*8f50*/  HFMA2 R33, R69, R38, R33 ;  /* 0x0000002645217231 */ /* 0x000fe40000000021 */
[----:B------:R-:W-:-:S02]  /*8f60*/  HFMA2 R35, R62, R39, R35 ;  /* 0x000000273e237231 */ /* 0x000fc40000000023 */
[----:B------:R-:W-:Y:S01]  /*8f70*/  HFMA2 R34, R63, R38, R34 ;  /* 0x000000263f227231 */ /* 0x000fe20000000022 */
[----:B------:R-:W-:Y:S02]  /*8f80*/  IADD3 R121, PT, PT, R36, -0x20, RZ ;  /* 0xffffffe024797810 */ /* 0x000fe40007ffe0ff */
[----:B------:R-:W-:Y:S02]  /*8f90*/  @!P0 PRMT R99, R99, 0x7610, R51 ;  /* 0x0000761063638816 */ /* 0x000fe40000000033 */
[----:B------:R-:W-:Y:S02]  /*8fa0*/  SHF.R.U32.HI R36, RZ, 0x6, R17 ;  /* 0x00000006ff247819 */ /* 0x000fe40000011611 */
[----:B------:R-:W-:Y:S01]  /*8fb0*/  LOP3.LUT R51, R17, 0x3f, RZ, 0xc0, !PT ;  /* 0x0000003f11337812 */ /* 0x000fe200078ec0ff */
[-C--:B------:R-:W-:Y:S01]  /*8fc0*/  HFMA2 R33, R60, R39.reuse, R33 ;  /* 0x000000273c217231 */ /* 0x080fe20000000021 */
[----:B------:R-:W-:Y:S01]  /*8fd0*/  LOP3.LUT R38, R36, 0x3f, RZ, 0xc0, !PT ;  /* 0x0000003f24267812 */ /* 0x000fe200078ec0ff */
[----:B------:R-:W-:Y:S01]  /*8fe0*/  HFMA2 R34, R58, R39, R34 ;  /* 0x000000273a227231 */ /* 0x000fe20000000022 */
[----:B------:R-:W-:-:S02]  /*8ff0*/  IADD3 R51, PT, PT, R51, -0x20, RZ ;  /* 0xffffffe033337810 */ /* 0x000fc40007ffe0ff */
[----:B------:R-:W-:Y:S01]  /*9000*/  LOP3.LUT R37, R18, 0x3f, RZ, 0xc0, !PT ;  /* 0x0000003f12257812 */ /* 0x000fe200078ec0ff */
[----:B------:R-:W-:Y:S01]  /*9010*/  HADD2 R78, R32.H0_H0, R32.H1_H1 ;  /* 0x30000020204e7230 */ /* 0x000fe20000000800 */
[----:B------:R-:W-:Y:S01]  /*9020*/  IADD3 R88, PT, PT, R38, -0x20, RZ ;  /* 0xffffffe026587810 */ /* 0x000fe20007ffe0ff */
[----:B------:R-:W-:Y:S01]  /*9030*/  HADD2 R79, R33.H0_H0, R33.H1_H1 ;  /* 0x30000021214f7230 */ /* 0x000fe20000000800 */
[----:B------:R0:W-:Y:S01]  /*9040*/  I2F.F16 R119, R51 ;  /* 0x0000003300777306 */ /* 0x0001e20000200c00 */
[----:B------:R-:W-:Y:S02]  /*9050*/  HADD2 R77, R35.H0_H0, R35.H1_H1 ;  /* 0x30000023234d7230 */ /* 0x000fe40000000800 */
[-C--:B-1----:R-:W-:Y:S02]  /*9060*/  HFMA2 R36, R87, R28.reuse, RZ ;  /* 0x0000001c57247231 */ /* 0x082fe400000000ff */
[----:B------:R-:W-:Y:S02]  /*9070*/  HADD2 R76, R34.H0_H0, R34.H1_H1 ;  /* 0x30000022224c7230 */ /* 0x000fe40000000800 */
[----:B------:R-:W-:Y:S01]  /*9080*/  HFMA2 R38, R83, R28, RZ ;  /* 0x0000001c53267231 */ /* 0x000fe200000000ff */
[----:B------:R-:W1:Y:S01]  /*9090*/  LDS.128 R32, [UR4+0x190] ;  /* 0x00019004ff207984 */ /* 0x000e620008000c00 */
[----:B0-----:R-:W-:-:S02]  /*90a0*/  IADD3 R51, PT, PT, R37, -0x20, RZ ;  /* 0xffffffe025337810 */ /* 0x001fc40007ffe0ff */
[----:B------:R-:W-:Y:S01]  /*90b0*/  SHF.R.U32.HI R37, RZ, 0x6, R19 ;  /* 0x00000006ff257819 */ /* 0x000fe20000011613 */
[----:B------:R-:W-:-:S03]  /*90c0*/  HFMA2 R36, R82, R29, R36 ;  /* 0x0000001d52247231 */ /* 0x000fc60000000024 */
[----:B------:R-:W-:Y:S01]  /*90d0*/  LOP3.LUT R86, R37, 0x3f, RZ, 0xc0, !PT ;  /* 0x0000003f25567812 */ /* 0x000fe200078ec0ff */
[-C--:B------:R-:W-:Y:S02]  /*90e0*/  HFMA2 R37, R85, R28.reuse, RZ.H0_H0 ;  /* 0x0000001c55257231 */ /* 0x080fe400000400ff */
[-C--:B------:R-:W-:Y:S02]  /*90f0*/  HFMA2 R38, R46, R29.reuse, R38 ;  /* 0x0000001d2e267231 */ /* 0x080fe40000000026 */
[----:B------:R-:W-:Y:S01]  /*9100*/  HFMA2 R28, R49, R28, RZ.H0_H0 ;  /* 0x0000001c311c7231 */ /* 0x000fe200000400ff */
[----:B------:R-:W-:Y:S01]  /*9110*/  SHF.R.U32.HI R84, RZ, 0x6, R16 ;  /* 0x00000006ff547819 */ /* 0x000fe20000011610 */
[-C--:B------:R-:W-:Y:S02]  /*9120*/  HFMA2 R37, R44, R29.reuse, R37 ;  /* 0x0000001d2c257231 */ /* 0x080fe40000000025 */
[----:B------:R-:W-:Y:S01]  /*9130*/  HFMA2 R39, R48, R29, R28 ;  /* 0x0000001d30277231 */ /* 0x000fe2000000001c */
[----:B------:R-:W-:Y:S01]  /*9140*/  IADD3 R93, PT, PT, R86, -0x20, RZ ;  /* 0xffffffe0565d7810 */ /* 0x000fe20007ffe0ff */
[-C--:B------:R-:W-:Y:S01]  /*9150*/  HFMA2 R28, R41, R30.reuse, R36 ;  /* 0x0000001e291c7231 */ /* 0x080fe20000000024 */
[----:B------:R-:W-:Y:S01]  /*9160*/  LOP3.LUT R86, R84, 0x3f, RZ, 0xc0, !PT ;  /* 0x0000003f54567812 */ /* 0x000fe200078ec0ff */
[----:B------:R-:W-:-:S02]  /*9170*/  HFMA2 R29, R43, R30, R37 ;  /* 0x0000001e2b1d7231 */ /* 0x000fc40000000025 */
[-C--:B------:R-:W-:Y:S02]  /*9180*/  HFMA2 R84, R45, R30.reuse, R38 ;  /* 0x0000001e2d547231 */ /* 0x080fe40000000026 */
[----:B------:R-:W-:Y:S02]  /*9190*/  HFMA2 R30, R47, R30, R39 ;  /* 0x0000001e2f1e7231 */ /* 0x000fe40000000027 */
[----:B------:R-:W0:Y:S01]  /*91a0*/  LDS.128 R36, [UR4+0x200] ;  /* 0x00020004ff247984 */ /* 0x000e220008000c00 */
[-C--:B------:R-:W-:Y:S02]  /*91b0*/  HFMA2 R28, R104, R31.reuse, R28 ;  /* 0x0000001f681c7231 */ /* 0x080fe4000000001c */
[-C--:B------:R-:W-:Y:S02]  /*91c0*/  HFMA2 R84, R42, R31.reuse, R84 ;  /* 0x0000001f2a547231 */ /* 0x080fe40000000054 */
[-C--:B------:R-:W-:Y:S02]  /*91d0*/  HFMA2 R29, R96, R31.reuse, R29 ;  /* 0x0000001f601d7231 */ /* 0x080fe4000000001d */
[----:B------:R-:W-:Y:S01]  /*91e0*/  HFMA2 R30, R40, R31, R30 ;  /* 0x0000001f281e7231 */ /* 0x000fe2000000001e */
[----:B------:R-:W-:-:S02]  /*91f0*/  SHF.R.U32.HI R31, RZ, 0xc, R17 ;  /* 0x0000000cff1f7819 */ /* 0x000fc40000011611 */
[----:B------:R-:W-:Y:S01]  /*9200*/  IADD3 R86, PT, PT, R86, -0x20, RZ ;  /* 0xffffffe056567810 */ /* 0x000fe20007ffe0ff */
[-C--:B-1----:R-:W-:Y:S02]  /*9210*/  HFMA2 R28, R59, R32.reuse, R28 ;  /* 0x000000203b1c7231 */ /* 0x082fe4000000001c */
[-C--:B------:R-:W-:Y:S01]  /*9220*/  HFMA2 R84, R55, R32.reuse, R84 ;  /* 0x0000002037547231 */ /* 0x080fe20000000054 */
[----:B------:R-:W-:Y:S01]  /*9230*/  LOP3.LUT R31, R31, 0x3f, RZ, 0xc0, !PT ;  /* 0x0000003f1f1f7812 */ /* 0x000fe200078ec0ff */
[-C--:B------:R-:W-:Y:S01]  /*9240*/  HFMA2 R29, R57, R32.reuse, R29 ;  /* 0x00000020391d7231 */ /* 0x080fe2000000001d */
[----:B------:R1:W-:Y:S01]  /*9250*/  I2F.F16 R98, R86 ;  /* 0x0000005600627306 */ /* 0x0003e20000200c00 */
[----:B------:R-:W-:Y:S01]  /*9260*/  HFMA2 R30, R61, R32, R30 ;  /* 0x000000203d1e7231 */ /* 0x000fe2000000001e */
[----:B------:R-:W-:Y:S01]  /*9270*/  SHF.R.U32.HI R32, RZ, 0x12, R17 ;  /* 0x00000012ff207819 */ /* 0x000fe20000011611 */
[-C--:B------:R-:W-:Y:S02]  /*9280*/  HFMA2 R28, R72, R33.reuse, R28 ;  /* 0x00000021481c7231 */ /* 0x080fe4000000001c */
[-C--:B------:R-:W-:Y:S01]  /*9290*/  HFMA2 R29, R66, R33.reuse, R29 ;  /* 0x00000021421d7231 */ /* 0x080fe2000000001d */
[----:B-1----:R-:W-:Y:S01]  /*92a0*/  IADD3 R86, PT, PT, R31, -0x20, RZ ;  /* 0xffffffe01f567810 */ /* 0x002fe20007ffe0ff */
[----:B------:R-:W-:-:S02]  /*92b0*/  HFMA2 R31, R70, R33, R84 ;  /* 0x00000021461f7231 */ /* 0x000fc40000000054 */
[----:B------:R-:W-:Y:S01]  /*92c0*/  HFMA2 R33, R68, R33, R30 ;  /* 0x0000002144217231 */ /* 0x000fe2000000001e */
[----:B------:R-:W-:Y:S01]  /*92d0*/  LOP3.LUT R32, R32, 0x3f, RZ, 0xc0, !PT ;  /* 0x0000003f20207812 */ /* 0x000fe200078ec0ff */
[-C--:B------:R-:W-:Y:S02]  /*92e0*/  HFMA2 R30, R69, R34.reuse, R29 ;  /* 0x00000022451e7231 */ /* 0x080fe4000000001d */
[-C--:B------:R-:W-:Y:S01]  /*92f0*/  HFMA2 R29, R63, R34.reuse, R33 ;  /* 0x000000223f1d7231 */ /* 0x080fe20000000021 */
[----:B------:R-:W-:Y:S02]  /*9300*/  SHF.R.U32.HI R33, RZ, 0xc, R18 ;  /* 0x0000000cff217819 */ /* 0x000fe40000011612 */
[----:B------:R-:W-:Y:S01]  /*9310*/  IADD3 R91, PT, PT, R32, -0x20, RZ ;  /* 0xffffffe0205b7810 */ /* 0x000fe20007ffe0ff */
[----:B------:R-:W-:Y:S01]  /*9320*/  HFMA2 R32, R67, R34, R28 ;  /* 0x0000002243207231 */ /* 0x000fe2000000001c */
[----:B------:R-:W-:Y:S01]  /*9330*/  LOP3.LUT R33, R33, 0x3f, RZ, 0xc0, !PT ;  /* 0x0000003f21217812 */ /* 0x000fe200078ec0ff */
[----:B0-----:R-:W-:-:S02]  /*9340*/  HFMA2 R87, R87, R36, RZ ;  /* 0x0000002457577231 */ /* 0x001fc400000000ff */
[-C--:B------:R-:W-:Y:S01]  /*9350*/  HFMA2 R83, R83, R36.reuse, RZ ;  /* 0x0000002453537231 */ /* 0x080fe200000000ff */
[----:B------:R-:W-:Y:S01]  /*9360*/  IADD3 R33, PT, PT, R33, -0x20, RZ ;  /* 0xffffffe021217810 */ /* 0x000fe20007ffe0ff */
[-C--:B------:R-:W-:Y:S01]  /*9370*/  HFMA2 R85, R85, R36.reuse, RZ.H0_H0 ;  /* 0x0000002455557231 */ /* 0x080fe200000400ff */
[--C-:B------:R-:W-:Y:S01]  /*9380*/  SHF.R.U32.HI R89, RZ, 0xc, R16.reuse ;  /* 0x0000000cff597819 */ /* 0x100fe20000011610 */
[----:B------:R-:W-:Y:S01]  /*9390*/  HFMA2 R95, R64, R35, R32 ;  /* 0x00000023405f7231 */ /* 0x000fe20000000020 */
[----:B------:R-:W-:Y:S01]  /*93a0*/  SHF.R.U32.HI R90, RZ, 0x12, R16 ;  /* 0x00000012ff5a7819 */ /* 0x000fe20000011610 */
[----:B------:R-:W-:Y:S01]  /*93b0*/  HFMA2 R36, R49, R36, RZ.H0_H0 ;  /* 0x0000002431247231 */ /* 0x000fe200000400ff */
[--C-:B------:R-:W-:Y:S01]  /*93c0*/  SHF.R.U32.HI R32, RZ, 0xc, R19.reuse ;  /* 0x0000000cff207819 */ /* 0x100fe20000011613 */
[-C--:B------:R-:W-:Y:S01]  /*93d0*/  HFMA2 R87, R82, R37.reuse, R87 ;  /* 0x0000002552577231 */ /* 0x080fe20000000057 */
[----:B------:R0:W-:Y:S01]  /*93e0*/  I2F.F16 R120, R33 ;  /* 0x0000002100787306 */ /* 0x0001e20000200c00 */
[----:B------:R-:W-:Y:S01]  /*93f0*/  LOP3.LUT R89, R89, 0x3f, RZ, 0xc0, !PT ;  /* 0x0000003f59597812 */ /* 0x000fe200078ec0ff */
[-C--:B------:R-:W-:Y:S01]  /*9400*/  HFMA2 R85, R44, R37.reuse, R85 ;  /* 0x000000252c557231 */ /* 0x080fe20000000055 */
[----:B------:R-:W-:Y:S01]  /*9410*/  LOP3.LUT R90, R90, 0x3f, RZ, 0xc0, !PT ;  /* 0x0000003f5a5a7812 */ /* 0x000fe200078ec0ff */
[-C--:B------:R-:W-:Y:S01]  /*9420*/  HFMA2 R46, R46, R37.reuse, R83 ;  /* 0x000000252e2e7231 */ /* 0x080fe20000000053 */
[----:B------:R-:W-:Y:S01]  /*9430*/  LOP3.LUT R32, R32, 0x3f, RZ, 0xc0, !PT ;  /* 0x0000003f20207812 */ /* 0x000fe200078ec0ff */
[----:B------:R-:W-:Y:S01]  /*9440*/  HFMA2 R36, R48, R37, R36 ;  /* 0x0000002530247231 */ /* 0x000fe20000000024 */
[----:B0-----:R-:W-:-:S02]  /*9450*/  SHF.R.U32.HI R33, RZ, 0x12, R19 ;  /* 0x00000012ff217819 */ /* 0x001fc40000011613 */
[----:B------:R-:W-:Y:S02]  /*9460*/  IADD3 R118, PT, PT, R89, -0x20, RZ ;  /* 0xffffffe059767810 */ /* 0x000fe40007ffe0ff */
[----:B------:R-:W-:Y:S01]  /*9470*/  LOP3.LUT R37, R33, 0x3f, RZ, 0xc0, !PT ;  /* 0x0000003f21257812 */ /* 0x000fe200078ec0ff */
[-C--:B------:R-:W-:Y:S01]  /*9480*/  HFMA2 R87, R41, R38.reuse, R87 ;  /* 0x0000002629577231 */ /* 0x080fe20000000057 */
[----:B------:R-:W-:Y:S02]  /*9490*/  IADD3 R89, PT, PT, R90, -0x20, RZ ;  /* 0xffffffe05a597810 */ /* 0x000fe40007ffe0ff */
[----:B------:R-:W-:Y:S02]  /*94a0*/  IADD3 R48, PT, PT, R32, -0x20, RZ ;  /* 0xffffffe020307810 */ /* 0x000fe40007ffe0ff */
[----:B------:R-:W-:Y:S02]  /*94b0*/  SHF.R.U32.HI R90, RZ, 0x6, R18 ;  /* 0x00000006ff5a7819 */ /* 0x000fe40000011612 */
[----:B------:R-:W-:Y:S01]  /*94c0*/  IADD3 R41, PT, PT, R37, -0x20, RZ ;  /* 0xffffffe025297810 */ /* 0x000fe20007ffe0ff */
[----:B------:R-:W-:Y:S01]  /*94d0*/  HFMA2 R36, R47, R38, R36 ;  /* 0x000000262f247231 */ /* 0x000fe20000000024 */
[----:B------:R-:W-:Y:S01]  /*94e0*/  LOP3.LUT R90, R90, 0x3f, RZ, 0xc0, !PT ;  /* 0x0000003f5a5a7812 */ /* 0x000fe200078ec0ff */
[----:B------:R-:W-:Y:S01]  /*94f0*/  I2F.F16 R48, R48 ;  /* 0x0000003000307306 */ /* 0x000fe20000200c00 */
[----:B------:R-:W-:-:S02]  /*9500*/  HFMA2 R31, R65, R34, R31 ;  /* 0x00000022411f7231 */ /* 0x000fc4000000001f */
[----:B------:R-:W-:Y:S01]  /*9510*/  HFMA2 R107, R40, R39, R36 ;  /* 0x00000027286b7231 */ /* 0x000fe20000000024 */
[----:B------:R-:W-:Y:S01]  /*9520*/  IADD3 R28, PT, PT, R90, -0x20, RZ ;  /* 0xffffffe05a1c7810 */ /* 0x000fe20007ffe0ff */
[----:B------:R-:W-:-:S03]  /*9530*/  HFMA2 R90, R58, R35, R29 ;  /* 0x000000233a5a7231 */ /* 0x000fc6000000001d */
[----:B------:R-:W0:Y:S01]  /*9540*/  I2F.F16 R47, R41 ;  /* 0x00000029002f7306 */ /* 0x000e220000200c00 */
[----:B------:R-:W-:Y:S01]  /*9550*/  SHF.R.U32.HI R29, RZ, 0x12, R18 ;  /* 0x00000012ff1d7819 */ /* 0x000fe20000011612 */
[-C--:B------:R-:W-:Y:S01]  /*9560*/  HFMA2 R46, R45, R38.reuse, R46 ;  /* 0x000000262d2e7231 */ /* 0x080fe2000000002e */
[----:B------:R-:W-:Y:S02]  /*9570*/  SHF.R.U32.HI R40, RZ, 0x18, R16 ;  /* 0x00000018ff287819 */ /* 0x000fe40000011610 */
[----:B------:R-:W-:Y:S01]  /*9580*/  SHF.R.U32.HI R44, RZ, 0x18, R17 ;  /* 0x00000018ff2c7819 */ /* 0x000fe20000011611 */
[----:B------:R-:W-:Y:S01]  /*9590*/  HFMA2 R85, R43, R38, R85 ;  /* 0x000000262b557231 */ /* 0x000fe20000000055 */
[----:B------:R-:W-:Y:S02]  /*95a0*/  LOP3.LUT R29, R29, 0x3f, RZ, 0xc0, !PT ;  /* 0x0000003f1d1d7812 */ /* 0x000fe400078ec0ff */
[----:B------:R-:W-:Y:S02]  /*95b0*/  LOP3.LUT R40, R40, 0x3f, RZ, 0xc0, !PT ;  /* 0x0000003f28287812 */ /* 0x000fe400078ec0ff */
[----:B------:R-:W-:-:S02]  /*95c0*/  SHF.R.U32.HI R45, RZ, 0x18, R18 ;  /* 0x00000018ff2d7819 */ /* 0x000fc40000011612 */
[----:B------:R-:W-:Y:S01]  /*95d0*/  LOP3.LUT R44, R44, 0x3f, RZ, 0xc0, !PT ;  /* 0x0000003f2c2c7812 */ /* 0x000fe200078ec0ff */
[----:B------:R-:W-:Y:S01]  /*95e0*/  I2F.F16 R84, R86 ;  /* 0x0000005600547306 */ /* 0x000fe20000200c00 */
[-C--:B------:R-:W-:Y:S02]  /*95f0*/  HFMA2 R94, R60, R35.reuse, R30 ;  /* 0x000000233c5e7231 */ /* 0x080fe4000000001e */
[----:B------:R-:W-:Y:S01]  /*9600*/  HFMA2 R92, R62, R35, R31 ;  /* 0x000000233e5c7231 */ /* 0x000fe2000000001f */
[----:B------:R-:W-:Y:S01]  /*9610*/  IADD3 R83, PT, PT, R29, -0x20, RZ ;  /* 0xffffffe01d537810 */ /* 0x000fe20007ffe0ff */
[-C--:B------:R-:W-:Y:S02]  /*9620*/  HFMA2 R104, R104, R39.reuse, R87 ;  /* 0x0000002768687231 */ /* 0x080fe40000000057 */
[-C--:B------:R-:W-:Y:S02]  /*9630*/  HFMA2 R96, R96, R39.reuse, R85 ;  /* 0x0000002760607231 */ /* 0x080fe40000000055 */
[----:B------:R-:W-:Y:S01]  /*9640*/  HFMA2 R97, R42, R39, R46 ;  /* 0x000000272a617231 */ /* 0x000fe2000000002e */
[----:B------:R-:W-:Y:S01]  /*9650*/  IADD3 R125, PT, PT, R40, -0x20, RZ ;  /* 0xffffffe0287d7810 */ /* 0x000fe20007ffe0ff */
[----:B------:R1:W-:Y:S01]  /*9660*/  I2F.F16 R86, R28 ;  /* 0x0000001c00567306 */ /* 0x0003e20000200c00 */
[----:B------:R-:W-:Y:S01]  /*9670*/  LDS.128 R32, [UR4+0x120] ;  /* 0x00012004ff207984 */ /* 0x000fe20008000c00 */
[----:B0-----:R-:W-:-:S02]  /*9680*/  PRMT R48, R48, 0x5410, R47 ;  /* 0x0000541030307816 */ /* 0x001fc4000000002f */
[----:B------:R-:W-:Y:S01]  /*9690*/  LOP3.LUT R82, R45, 0x3f, RZ, 0xc0, !PT ;  /* 0x0000003f2d527812 */ /* 0x000fe200078ec0ff */
[----:B------:R-:W-:Y:S01]  /*96a0*/  LDS.128 R36, [UR4+0x20] ;  /* 0x00002004ff247984 */ /* 0x000fe20008000c00 */
[----:B------:R-:W-:-:S03]  /*96b0*/  IADD3 R123, PT, PT, R44, -0x20, RZ ;  /* 0xffffffe02c7b7810 */ /* 0x000fc60007ffe0ff */
[----:B-1----:R-:W0:Y:S04]  /*96c0*/  LDS.128 R28, [UR4+0xa0] ;  /* 0x0000a004ff1c7984 */ /* 0x002e280008000c00 */
[----:B------:R-:W1:Y:S04]  /*96d0*/  LDS.128 R40, [UR4+0x1a0] ;  /* 0x0001a004ff287984 */ /* 0x000e680008000c00 */
[----:B------:R-:W2:Y:S01]  /*96e0*/  LDS.128 R44, [UR4+0x220] ;  /* 0x00022004ff2c7984 */ /* 0x000ea20008000c00 */
[----:B------:R-:W5:Y:S08]  /*96f0*/  I2F.F16 R121, R121 ;  /* 0x0000007900797306 */ /* 0x000f700000200c00 */
[----:B------:R-:W4:Y:S08]  /*9700*/  I2F.F16 R51, R51 ;  /* 0x0000003300337306 */ /* 0x000f300000200c00 */
[----:B------:R-:W0:Y:S08]  /*9710*/  I2F.F16 R83, R83 ;  /* 0x0000005300537306 */ /* 0x000e300000200c00 */
[----:B------:R-:W-:Y:S08]  /*9720*/  I2F.F16 R50, R50 ;  /* 0x0000003200327306 */ /* 0x000ff00000200c00 */
[----:B------:R-:W1:Y:S08]  /*9730*/  I2F.F16 R88, R88 ;  /* 0x0000005800587306 */ /* 0x000e700000200c00 */
[----:B------:R-:W2:Y:S08]  /*9740*/  I2F.F16 R93, R93 ;  /* 0x0000005d005d7306 */ /* 0x000eb00000200c00 */
[----:B------:R-:W-:Y:S08]  /*9750*/  I2F.F16 R118, R118 ;  /* 0x0000007600767306 */ /* 0x000ff00000200c00 */
[----:B------:R-:W3:Y:S01]  /*9760*/  I2F.F16 R89, R89 ;  /* 0x0000005900597306 */ /* 0x000ee20000200c00 */
[----:B-----5:R-:W-:-:S02]  /*9770*/  PRMT R121, R121, 0x5410, R98 ;  /* 0x0000541079797816 */ /* 0x020fc40000000062 */
[----:B----4-:R-:W-:-:S05]  /*9780*/  PRMT R51, R51, 0x5410, R86 ;  /* 0x0000541033337816 */ /* 0x010fca0000000056 */
[----:B------:R-:W4:Y:S01]  /*9790*/  I2F.F16 R91, R91 ;  /* 0x0000005b005b7306 */ /* 0x000f220000200c00 */
[----:B0-----:R-:W-:Y:S02]  /*97a0*/  PRMT R120, R120, 0x5410, R83 ;  /* 0x0000541078787816 */ /* 0x001fe40000000053 */
[----:B------:R-:W-:Y:S01]  /*97b0*/  SHF.R.U32.HI R83, RZ, 0x18, R19 ;  /* 0x00000018ff537819 */ /* 0x000fe20000011613 */
[C---:B------:R-:W-:Y:S01]  /*97c0*/  HFMA2 R85, R121.reuse, R28, RZ ;  /* 0x0000001c79557231 */ /* 0x040fe200000000ff */
[----:B-1----:R-:W-:Y:S01]  /*97d0*/  PRMT R119, R119, 0x5410, R88 ;  /* 0x0000541077777816 */ /* 0x002fe20000000058 */
[C---:B------:R-:W-:Y:S01]  /*97e0*/  HFMA2 R88, R121.reuse, R32, RZ ;  /* 0x0000002079587231 */ /* 0x040fe200000000ff */
[----:B--2---:R-:W-:Y:S01]  /*97f0*/  PRMT R49, R50, 0x5410, R93 ;  /* 0x0000541032317816 */ /* 0x004fe2000000005d */
[----:B------:R-:W-:Y:S01]  /*9800*/  HFMA2 R98, R121, R36, RZ ;  /* 0x0000002479627231 */ /* 0x000fe200000000ff */
[----:B---3--:R-:W-:Y:S01]  /*9810*/  PRMT R118, R118, 0x5410, R89 ;  /* 0x0000541076767816 */ /* 0x008fe20000000059 */
[C---:B------:R-:W-:Y:S01]  /*9820*/  HFMA2 R89, R51.reuse, R32, RZ ;  /* 0x0000002033597231 */ /* 0x040fe200000000ff */
[----:B------:R-:W-:Y:S01]  /*9830*/  LOP3.LUT R86, R83, 0x3f, RZ, 0xc0, !PT ;  /* 0x0000003f53567812 */ /* 0x000fe200078ec0ff */
[----:B------:R-:W-:-:S02]  /*9840*/  HFMA2 R83, R51, R28, RZ ;  /* 0x0000001c33537231 */ /* 0x000fc400000000ff */
[----:B------:R-:W-:Y:S02]  /*9850*/  HFMA2 R106, R51, R36, RZ ;  /* 0x00000024336a7231 */ /* 0x000fe400000000ff */
[-C--:B------:R-:W-:Y:S02]  /*9860*/  HFMA2 R116, R121, R40.reuse, RZ ;  /* 0x0000002879747231 */ /* 0x080fe400000000ff */
[----:B------:R-:W-:Y:S02]  /*9870*/  HFMA2 R114, R51, R40, RZ ;  /* 0x0000002833727231 */ /* 0x000fe400000000ff */
[-C--:B------:R-:W-:Y:S02]  /*9880*/  HFMA2 R121, R121, R44.reuse, RZ ;  /* 0x0000002c79797231 */ /* 0x080fe400000000ff */
[----:B------:R-:W-:Y:S01]  /*9890*/  HFMA2 R51, R51, R44, RZ ;  /* 0x0000002c33337231 */ /* 0x000fe200000000ff */
[----:B----4-:R-:W-:Y:S01]  /*98a0*/  PRMT R50, R84, 0x5410, R91 ;  /* 0x0000541054327816 */ /* 0x010fe2000000005b */
[----:B------:R-:W-:-:S02]  /*98b0*/  HFMA2 R87, R49, R28, RZ.H0_H0 ;  /* 0x0000001c31577231 */ /* 0x000fc400000400ff */
[C---:B------:R-:W-:Y:S02]  /*98c0*/  HFMA2 R93, R49.reuse, R32, RZ.H0_H0 ;  /* 0x00000020315d7231 */ /* 0x040fe400000400ff */
[C---:B------:R-:W-:Y:S02]  /*98d0*/  HFMA2 R111, R49.reuse, R36, RZ.H0_H0 ;  /* 0x00000024316f7231 */ /* 0x040fe400000400ff */
[----:B------:R-:W-:Y:S02]  /*98e0*/  HFMA2 R117, R49, R40, RZ.H0_H0 ;  /* 0x0000002831757231 */ /* 0x000fe400000400ff */
[C---:B------:R-:W-:Y:S02]  /*98f0*/  HFMA2 R84, R119.reuse, R28, RZ.H0_H0 ;  /* 0x0000001c77547231 */ /* 0x040fe400000400ff */
[C---:B------:R-:W-:Y:S02]  /*9900*/  HFMA2 R91, R119.reuse, R32, RZ.H0_H0 ;  /* 0x00000020775b7231 */ /* 0x040fe400000400ff */
[----:B------:R-:W-:-:S02]  /*9910*/  HFMA2 R105, R119, R36, RZ.H0_H0 ;  /* 0x0000002477697231 */ /* 0x000fc400000400ff */
[----:B------:R-:W-:Y:S02]  /*9920*/  HFMA2 R115, R119, R40, RZ.H0_H0 ;  /* 0x0000002877737231 */ /* 0x000fe400000400ff */
[-C--:B------:R-:W-:Y:S02]  /*9930*/  HFMA2 R49, R49, R44.reuse, RZ.H0_H0 ;  /* 0x0000002c31317231 */ /* 0x080fe400000400ff */
[----:B------:R-:W-:Y:S02]  /*9940*/  HFMA2 R119, R119, R44, RZ.H0_H0 ;  /* 0x0000002c77777231 */ /* 0x000fe400000400ff */
[C---:B------:R-:W-:Y:S02]  /*9950*/  HFMA2 R85, R118.reuse, R29, R85 ;  /* 0x0000001d76557231 */ /* 0x040fe40000000055 */
[C---:B------:R-:W-:Y:S02]  /*9960*/  HFMA2 R88, R118.reuse, R33, R88 ;  /* 0x0000002176587231 */ /* 0x040fe40000000058 */
        /* <DEDUP_REMOVED lines=18> */
[----:B------:R-:W0:Y:S01]  /*9a90*/  LDS.128 R48, [UR4+0x210] ;  /* 0x00021004ff307984 */ /* 0x000e220008000c00 */
[----:B------:R-:W-:-:S04]  /*9aa0*/  SHF.R.U32 R19, R19, 0x1e, R27 ;  /* 0x0000001e13137819 */ /* 0x000fc8000000161b */
[----:B------:R-:W-:Y:S02]  /*9ab0*/  LOP3.LUT R32, R19, 0x3f, RZ, 0xc0, !PT ;  /* 0x0000003f13207812 */ /* 0x000fe400078ec0ff */
[--C-:B------:R-:W-:Y:S02]  /*9ac0*/  SHF.R.U32.HI R19, RZ, 0x4, R24.reuse ;  /* 0x00000004ff137819 */ /* 0x100fe40000011618 */
[----:B------:R-:W-:Y:S02]  /*9ad0*/  SHF.R.U32.HI R36, RZ, 0xa, R24 ;  /* 0x0000000aff247819 */ /* 0x000fe40000011618 */
[----:B------:R-:W-:Y:S02]  /*9ae0*/  LOP3.LUT R19, R19, 0x3f, RZ, 0xc0, !PT ;  /* 0x0000003f13137812 */ /* 0x000fe400078ec0ff */
[----:B------:R-:W-:Y:S01]  /*9af0*/  IADD3 R45, PT, PT, R32, -0x20, RZ ;  /* 0xffffffe0202d7810 */ /* 0x000fe20007ffe0ff */
[----:B------:R-:W-:Y:S01]  /*9b00*/  HADD2 R32, R92.H0_H0, R92.H1_H1 ;  /* 0x3000005c5c207230 */ /* 0x000fe20000000800 */
[----:B------:R-:W-:-:S02]  /*9b10*/  IADD3 R92, PT, PT, R19, -0x20, RZ ;  /* 0xffffffe0135c7810 */ /* 0x000fc40007ffe0ff */
[----:B------:R-:W-:Y:S02]  /*9b20*/  SHF.R.U32 R17, R17, 0x1e, R25 ;  /* 0x0000001e11117819 */ /* 0x000fe40000001619 */
[----:B------:R-:W-:Y:S02]  /*9b30*/  LOP3.LUT R19, R36, 0x3f, RZ, 0xc0, !PT ;  /* 0x0000003f24137812 */ /* 0x000fe400078ec0ff */
[----:B------:R-:W-:Y:S02]  /*9b40*/  SHF.R.U32 R28, R18, 0x1e, R26 ;  /* 0x0000001e121c7819 */ /* 0x000fe4000000161a */
[----:B------:R-:W-:Y:S02]  /*9b50*/  LOP3.LUT R17, R17, 0x3f, RZ, 0xc0, !PT ;  /* 0x0000003f11117812 */ /* 0x000fe400078ec0ff */
[----:B------:R-:W-:Y:S02]  /*9b60*/  LOP3.LUT R28, R28, 0x3f, RZ, 0xc0, !PT ;  /* 0x0000003f1c1c7812 */ /* 0x000fe400078ec0ff */
[----:B------:R-:W-:-:S02]  /*9b70*/  IADD3 R18, PT, PT, R17, -0x20, RZ ;  /* 0xffffffe011127810 */ /* 0x000fc40007ffe0ff */
[----:B------:R-:W-:Y:S01]  /*9b80*/  IADD3 R17, PT, PT, R28, -0x20, RZ ;  /* 0xffffffe01c117810 */ /* 0x000fe20007ffe0ff */
[----:B------:R-:W-:Y:S02]  /*9b90*/  HADD2 R28, R95.H0_H0, R95.H1_H1 ;  /* 0x3000005f5f1c7230 */ /* 0x000fe40000000800 */
[-C--:B0-----:R-:W-:Y:S02]  /*9ba0*/  HFMA2 R36, R59, R48.reuse, R104 ;  /* 0x000000303b247231 */ /* 0x081fe40000000068 */
[-C--:B------:R-:W-:Y:S02]  /*9bb0*/  HFMA2 R40, R55, R48.reuse, R97 ;  /* 0x0000003037287231 */ /* 0x080fe40000000061 */
[-C--:B------:R-:W-:Y:S02]  /*9bc0*/  HFMA2 R37, R57, R48.reuse, R96 ;  /* 0x0000003039257231 */ /* 0x080fe40000000060 */
[----:B------:R-:W-:Y:S01]  /*9bd0*/  HFMA2 R41, R61, R48, R107 ;  /* 0x000000303d297231 */ /* 0x000fe2000000006b */
[----:B------:R-:W-:Y:S01]  /*9be0*/  SHF.R.U32.HI R48, RZ, 0x10, R24 ;  /* 0x00000010ff307819 */ /* 0x000fe20000011618 */
[----:B------:R-:W-:-:S02]  /*9bf0*/  HFMA2 R36, R72, R49, R36 ;  /* 0x0000003148247231 */ /* 0x000fc40000000024 */
[-C--:B------:R-:W-:Y:S01]  /*9c00*/  HFMA2 R40, R70, R49.reuse, R40 ;  /* 0x0000003146287231 */ /* 0x080fe20000000028 */
[----:B------:R-:W-:Y:S01]  /*9c10*/  IADD3 R95, PT, PT, R19, -0x20, RZ ;  /* 0xffffffe0135f7810 */ /* 0x000fe20007ffe0ff */
[-C--:B------:R-:W-:Y:S01]  /*9c20*/  HFMA2 R37, R66, R49.reuse, R37 ;  /* 0x0000003142257231 */ /* 0x080fe20000000025 */
[--C-:B------:R-:W-:Y:S01]  /*9c30*/  SHF.R.U32 R16, R16, 0x1e, R24.reuse ;  /* 0x0000001e10107819 */ /* 0x100fe20000001618 */
[----:B------:R-:W-:Y:S01]  /*9c40*/  HFMA2 R41, R68, R49, R41 ;  /* 0x0000003144297231 */ /* 0x000fe20000000029 */
[----:B------:R-:W-:Y:S02]  /*9c50*/  LOP3.LUT R19, R48, 0x3f, RZ, 0xc0, !PT ;  /* 0x0000003f30137812 */ /* 0x000fe400078ec0ff */
[----:B------:R-:W-:Y:S01]  /*9c60*/  SHF.R.U32.HI R49, RZ, 0x16, R24 ;  /* 0x00000016ff317819 */ /* 0x000fe20000011618 */
[-C--:B------:R-:W-:Y:S01]  /*9c70*/  HFMA2 R36, R67, R50.reuse, R36 ;  /* 0x0000003243247231 */ /* 0x080fe20000000024 */
[----:B------:R-:W-:Y:S01]  /*9c80*/  LOP3.LUT R16, R16, 0x3f, RZ, 0xc0, !PT ;  /* 0x0000003f10107812 */ /* 0x000fe200078ec0ff */
[----:B------:R-:W-:Y:S01]  /*9c90*/  HFMA2 R40, R65, R50, R40 ;  /* 0x0000003241287231 */ /* 0x000fe20000000028 */
[----:B------:R-:W-:-:S02]  /*9ca0*/  IADD3 R48, PT, PT, R19, -0x20, RZ ;  /* 0xffffffe013307810 */ /* 0x000fc40007ffe0ff */
[----:B------:R-:W-:Y:S02]  /*9cb0*/  LOP3.LUT R19, R49, 0x3f, RZ, 0xc0, !PT ;  /* 0x0000003f31137812 */ /* 0x000fe400078ec0ff */
[--C-:B------:R-:W-:Y:S01]  /*9cc0*/  SHF.R.U32.HI R49, RZ, 0x4, R25.reuse ;  /* 0x00000004ff317819 */ /* 0x100fe20000011619 */
[-C--:B------:R-:W-:Y:S01]  /*9cd0*/  HFMA2 R37, R69, R50.reuse, R37 ;  /* 0x0000003245257231 */ /* 0x080fe20000000025 */
[----:B------:R-:W-:Y:S01]  /*9ce0*/  IADD3 R16, PT, PT, R16, -0x20, RZ ;  /* 0xffffffe010107810 */ /* 0x000fe20007ffe0ff */
[----:B------:R-:W-:Y:S01]  /*9cf0*/  HFMA2 R41, R63, R50, R41 ;  /* 0x000000323f297231 */ /* 0x000fe20000000029 */
[----:B------:R-:W-:Y:S02]  /*9d00*/  IADD3 R97, PT, PT, R19, -0x20, RZ ;  /* 0xffffffe013617810 */ /* 0x000fe40007ffe0ff */
[----:B------:R-:W-:Y:S02]  /*9d10*/  LOP3.LUT R19, R49, 0x3f, RZ, 0xc0, !PT ;  /* 0x0000003f31137812 */ /* 0x000fe400078ec0ff */
[----:B------:R-:W-:Y:S01]  /*9d20*/  SHF.R.U32.HI R49, RZ, 0xa, R25 ;  /* 0x0000000aff317819 */ /* 0x000fe20000011619 */
[----:B------:R-:W-:-:S02]  /*9d30*/  HFMA2 R36, R64, R51, R36 ;  /* 0x0000003340247231 */ /* 0x000fc40000000024 */
[-C--:B------:R-:W-:Y:S02]  /*9d40*/  HFMA2 R37, R60, R51.reuse, R37 ;  /* 0x000000333c257231 */ /* 0x080fe40000000025 */
[-C--:B------:R-:W-:Y:S02]  /*9d50*/  HFMA2 R40, R62, R51.reuse, R40 ;  /* 0x000000333e287231 */ /* 0x080fe40000000028 */
[----:B------:R-:W-:Y:S01]  /*9d60*/  HFMA2 R41, R58, R51, R41 ;  /* 0x000000333a297231 */ /* 0x000fe20000000029 */
[----:B------:R-:W-:Y:S01]  /*9d70*/  I2F.F16 R125, R125 ;  /* 0x0000007d007d7306 */ /* 0x000fe20000200c00 */
[----:B------:R-:W-:Y:S02]  /*9d80*/  IADD3 R51, PT, PT, R19, -0x20, RZ ;  /* 0xffffffe013337810 */ /* 0x000fe40007ffe0ff */
[----:B------:R-:W-:Y:S02]  /*9d90*/  LOP3.LUT R19, R49, 0x3f, RZ, 0xc0, !PT ;  /* 0x0000003f31137812 */ /* 0x000fe400078ec0ff */
[----:B------:R-:W-:-:S03]  /*9da0*/  SHF.R.U32.HI R49, RZ, 0x10, R25 ;  /* 0x00000010ff317819 */ /* 0x000fc60000011619 */
[----:B------:R-:W0:Y:S01]  /*9db0*/  I2F.F16 R16, R16 ;  /* 0x0000001000107306 */ /* 0x000e220000200c00 */
[----:B------:R-:W-:Y:S01]  /*9dc0*/  HADD2 R33, R90.H0_H0, R90.H1_H1 ;  /* 0x3000005a5a217230 */ /* 0x000fe20000000800 */
[----:B------:R-:W-:Y:S02]  /*9dd0*/  IADD3 R90, PT, PT, R19, -0x20, RZ ;  /* 0xffffffe0135a7810 */ /* 0x000fe40007ffe0ff */
[----:B------:R-:W-:-:S04]  /*9de0*/  LOP3.LUT R19, R49, 0x3f, RZ, 0xc0, !PT ;  /* 0x0000003f31137812 */ /* 0x000fc800078ec0ff */
[----:B------:R-:W-:Y:S02]  /*9df0*/  IADD3 R19, PT, PT, R19, -0x20, RZ ;  /* 0xffffffe013137810 */ /* 0x000fe40007ffe0ff */
[----:B------:R-:W-:Y:S02]  /*9e00*/  IADD3 R126, PT, PT, R86, -0x20, RZ ;  /* 0xffffffe0567e7810 */ /* 0x000fe40007ffe0ff */
[----:B------:R0:W-:Y:S01]  /*9e10*/  I2F.F16 R49, R19 ;  /* 0x0000001300317306 */ /* 0x0001e20000200c00 */
[----:B------:R-:W-:Y:S01]  /*9e20*/  HADD2 R29, R94.H0_H0, R94.H1_H1 ;  /* 0x3000005e5e1d7230 */ /* 0x000fe20000000800 */
[----:B------:R-:W-:Y:S02]  /*9e30*/  SHF.R.U32.HI R94, RZ, 0xa, R26 ;  /* 0x0000000aff5e7819 */ /* 0x000fe4000001161a */
[----:B0-----:R-:W-:Y:S02]  /*9e40*/  PRMT R19, R125, 0x5410, R16 ;  /* 0x000054107d137816 */ /* 0x001fe40000000010 */
[----:B------:R-:W-:-:S02]  /*9e50*/  SHF.R.U32.HI R16, RZ, 0x4, R26 ;  /* 0x00000004ff107819 */ /* 0x000fc4000001161a */
[----:B------:R-:W-:Y:S02]  /*9e60*/  I2F.F16 R126, R126 ;  /* 0x0000007e007e7306 */ /* 0x000fe40000200c00 */
[----:B------:R-:W-:-:S06]  /*9e70*/  LOP3.LUT R16, R16, 0x3f, RZ, 0xc0, !PT ;  /* 0x0000003f10107812 */ /* 0x000fcc00078ec0ff */
[----:B------:R-:W0:Y:S01]  /*9e80*/  I2F.F16 R45, R45 ;  /* 0x0000002d002d7306 */ /* 0x000e220000200c00 */
[----:B------:R-:W-:Y:S02]  /*9e90*/  IADD3 R96, PT, PT, R16, -0x20, RZ ;  /* 0xffffffe010607810 */ /* 0x000fe40007ffe0ff */
[----:B------:R-:W-:-:S04]  /*9ea0*/  LOP3.LUT R16, R94, 0x3f, RZ, 0xc0, !PT ;  /* 0x0000003f5e107812 */ /* 0x000fc800078ec0ff */
[----:B------:R-:W-:Y:S01]  /*9eb0*/  IADD3 R16, PT, PT, R16, -0x20, RZ ;  /* 0xffffffe010107810 */ /* 0x000fe20007ffe0ff */
[----:B------:R-:W-:Y:S08]  /*9ec0*/  I2F.F16 R92, R92 ;  /* 0x0000005c005c7306 */ /* 0x000ff00000200c00 */
[----:B------:R-:W1:Y:S08]  /*9ed0*/  I2F.F16 R95, R95 ;  /* 0x0000005f005f7306 */ /* 0x000e700000200c00 */
[----:B------:R-:W-:Y:S08]  /*9ee0*/  I2F.F16 R48, R48 ;  /* 0x0000003000307306 */ /* 0x000ff00000200c00 */
[----:B------:R-:W2:Y:S08]  /*9ef0*/  I2F.F16 R97, R97 ;  /* 0x0000006100617306 */ /* 0x000eb00000200c00 */
[----:B------:R0:W-:Y:S02]  /*9f00*/  I2F.F16 R107, R16 ;  /* 0x00000010006b7306 */ /* 0x0001e40000200c00 */
[----:B0-----:R-:W-:-:S02]  /*9f10*/  PRMT R16, R126, 0x5410, R45 ;  /* 0x000054107e107816 */ /* 0x001fc4000000002d */
[----:B------:R-:W-:-:S04]  /*9f20*/  SHF.R.U32.HI R45, RZ, 0xa, R27 ;  /* 0x0000000aff2d7819 */ /* 0x000fc8000001161b */
[----:B------:R-:W-:Y:S02]  /*9f30*/  LOP3.LUT R45, R45, 0x3f, RZ, 0xc0, !PT ;  /* 0x0000003f2d2d7812 */ /* 0x000fe400078ec0ff */
[----:B------:R-:W-:Y:S02]  /*9f40*/  SHF.R.U32.HI R50, RZ, 0x16, R25 ;  /* 0x00000016ff327819 */ /* 0x000fe40000011619 */
[----:B------:R-:W-:Y:S02]  /*9f50*/  IADD3 R45, PT, PT, R45, -0x20, RZ ;  /* 0xffffffe02d2d7810 */ /* 0x000fe40007ffe0ff */
[----:B-1----:R-:W-:Y:S02]  /*9f60*/  PRMT R92, R92, 0x5410, R95 ;  /* 0x000054105c5c7816 */ /* 0x002fe4000000005f */
[----:B------:R2:W-:Y:S01]  /*9f70*/  I2F.F16 R95, R45 ;  /* 0x0000002d005f7306 */ /* 0x0005e20000200c00 */
[----:B------:R-:W-:Y:S02]  /*9f80*/  LOP3.LUT R50, R50, 0x3f, RZ, 0xc0, !PT ;  /* 0x0000003f32327812 */ /* 0x000fe400078ec0ff */
[----:B------:R-:W-:-:S02]  /*9f90*/  SHF.R.U32.HI R94, RZ, 0x4, R27 ;  /* 0x00000004ff5e7819 */ /* 0x000fc4000001161b */
[--C-:B------:R-:W-:Y:S02]  /*9fa0*/  SHF.R.U32.HI R104, RZ, 0x10, R26.reuse ;  /* 0x00000010ff687819 */ /* 0x100fe4000001161a */
[----:B--2---:R-:W-:Y:S02]  /*9fb0*/  PRMT R45, R48, 0x5410, R97 ;  /* 0x00005410302d7816 */ /* 0x004fe40000000061 */
[----:B------:R-:W-:Y:S02]  /*9fc0*/  SHF.R.U32.HI R97, RZ, 0x16, R26 ;  /* 0x00000016ff617819 */ /* 0x000fe4000001161a */
[----:B------:R-:W-:Y:S02]  /*9fd0*/  IADD3 R50, PT, PT, R50, -0x20, RZ ;  /* 0xffffffe032327810 */ /* 0x000fe40007ffe0ff */
[----:B------:R-:W-:Y:S02]  /*9fe0*/  LOP3.LUT R94, R94, 0x3f, RZ, 0xc0, !PT ;  /* 0x0000003f5e5e7812 */ /* 0x000fe400078ec0ff */
[----:B------:R-:W-:-:S02]  /*9ff0*/  LOP3.LUT R104, R104, 0x3f, RZ, 0xc0, !PT ;  /* 0x0000003f68687812 */ /* 0x000fc400078ec0ff */
[----:B------:R-:W-:Y:S02]  /*a000*/  LOP3.LUT R97, R97, 0x3f, RZ, 0xc0, !PT ;  /* 0x0000003f61617812 */ /* 0x000fe400078ec0ff */
[----:B------:R-:W-:Y:S01]  /*a010*/  IADD3 R94, PT, PT, R94, -0x20, RZ ;  /* 0xffffffe05e5e7810 */ /* 0x000fe20007ffe0ff */
[----:B------:R-:W0:Y:S01]  /*a020*/  I2F.F16 R50, R50 ;  /* 0x0000003200327306 */ /* 0x000e220000200c00 */
[----:B------:R-:W-:Y:S02]  /*a030*/  IADD3 R48, PT, PT, R104, -0x20, RZ ;  /* 0xffffffe068307810 */ /* 0x000fe40007ffe0ff */
[----:B------:R-:W-:Y:S02]  /*a040*/  IADD3 R97, PT, PT, R97, -0x20, RZ ;  /* 0xffffffe061617810 */ /* 0x000fe40007ffe0ff */
[----:B------:R-:W-:-:S03]  /*a050*/  IADD3 R82, PT, PT, R82, -0x20, RZ ;  /* 0xffffffe052527810 */ /* 0x000fc60007ffe0ff */
[----:B------:R-:W1:Y:S08]  /*a060*/  I2F.F16 R94, R94 ;  /* 0x0000005e005e7306 */ /* 0x000e700000200c00 */
[----:B------:R-:W-:Y:S08]  /*a070*/  I2F.F16 R48, R48 ;  /* 0x0000003000307306 */ /* 0x000ff00000200c00 */
[----:B------:R-:W2:Y:S01]  /*a080*/  I2F.F16 R97, R97 ;  /* 0x0000006100617306 */ /* 0x000ea20000200c00 */
[----:B0-----:R-:W-:-:S07]  /*a090*/  PRMT R49, R49, 0x5410, R50 ;  /* 0x0000541031317816 */ /* 0x001fce0000000032 */
[----:B------:R-:W-:Y:S08]  /*a0a0*/  I2F.F16 R123, R123 ;  /* 0x0000007b007b7306 */ /* 0x000ff00000200c00 */
[----:B------:R-:W0:Y:S01]  /*a0b0*/  I2F.F16 R18, R18 ;  /* 0x0000001200127306 */ /* 0x000e220000200c00 */
[----:B------:R-:W-:-:S07]  /*a0c0*/  SHF.R.U32.HI R50, RZ, 0x16, R27 ;  /* 0x00000016ff327819 */ /* 0x000fce000001161b */
[----:B------:R-:W-:Y:S08]  /*a0d0*/  I2F.F16 R124, R82 ;  /* 0x00000052007c7306 */ /* 0x000ff00000200c00 */
[----:B------:R-:W3:Y:S01]  /*a0e0*/  I2F.F16 R17, R17 ;  /* 0x0000001100117306 */ /* 0x000ee20000200c00 */
[----:B-1----:R-:W-:Y:S02]  /*a0f0*/  PRMT R94, R94, 0x5410, R95 ;  /* 0x000054105e5e7816 */ /* 0x002fe4000000005f */
[----:B------:R-:W-:-:S02]  /*a100*/  LOP3.LUT R50, R50, 0x3f, RZ, 0xc0, !PT ;  /* 0x0000003f32327812 */ /* 0x000fc400078ec0ff */
[----:B--2---:R-:W-:Y:S02]  /*a110*/  PRMT R95, R48, 0x5410, R97 ;  /* 0x00005410305f7816 */ /* 0x004fe40000000061 */
[--C-:B------:R-:W-:Y:S02]  /*a120*/  SHF.R.U32.HI R48, RZ, 0xe, R20.reuse ;  /* 0x0000000eff307819 */ /* 0x100fe40000011614 */
[----:B------:R-:W-:Y:S02]  /*a130*/  SHF.R.U32 R24, R24, 0x1c, R20 ;  /* 0x0000001c18187819 */ /* 0x000fe40000001614 */
[----:B0-----:R-:W-:Y:S02]  /*a140*/  PRMT R18, R123, 0x5410, R18 ;  /* 0x000054107b127816 */ /* 0x001fe40000000012 */
[----:B------:R-:W-:Y:S02]  /*a150*/  IADD3 R123, PT, PT, R50, -0x20, RZ ;  /* 0xffffffe0327b7810 */ /* 0x000fe40007ffe0ff */
[----:B---3--:R-:W-:-:S02]  /*a160*/  PRMT R17, R124, 0x5410, R17 ;  /* 0x000054107c117816 */ /* 0x008fc40000000011 */
[----:B------:R-:W-:Y:S02]  /*a170*/  LOP3.LUT R48, R48, 0x3f, RZ, 0xc0, !PT ;  /* 0x0000003f30307812 */ /* 0x000fe400078ec0ff */
[----:B------:R-:W-:Y:S02]  /*a180*/  @!P0 MOV R126, R0 ;  /* 0x00000000007e8202 */ /* 0x000fe40000000f00 */
[----:B------:R-:W-:Y:S02]  /*a190*/  @!P0 MOV R127, R15 ;  /* 0x0000000f007f8202 */ /* 0x000fe40000000f00 */
[----:B------:R-:W-:Y:S02]  /*a1a0*/  LOP3.LUT R50, R24, 0x3f, RZ, 0xc0, !PT ;  /* 0x0000003f18327812 */ /* 0x000fe400078ec0ff */
[----:B------:R0:W-:Y:S02]  /*a1b0*/  I2F.F16 R24, R123 ;  /* 0x0000007b00187306 */ /* 0x0001e40000200c00 */
[----:B0-----:R-:W-:Y:S01]  /*a1c0*/  IADD3 R123, PT, PT, R48, -0x20, RZ ;  /* 0xffffffe0307b7810 */ /* 0x001fe20007ffe0ff */
[----:B------:R-:W-:-:S02]  /*a1d0*/  HFMA2 R48, R17, R30, R83 ;  /* 0x0000001e11307231 */ /* 0x000fc40000000053 */
[----:B------:R0:W2:Y:S03]  /*a1e0*/  @!P0 LDG.E.U16.CONSTANT R83, desc[UR8][R126.64] ;  /* 0x000000087e538981 */ /* 0x0000a6000c1e9500 */
[----:B------:R-:W-:Y:S08]  /*a1f0*/  I2F.F16 R51, R51 ;  /* 0x0000003300337306 */ /* 0x000ff00000200c00 */
[----:B------:R-:W1:Y:S08]  /*a200*/  I2F.F16 R90, R90 ;  /* 0x0000005a005a7306 */ /* 0x000e700000200c00 */
[----:B------:R-:W3:Y:S01]  /*a210*/  I2F.F16 R96, R96 ;  /* 0x0000006000607306 */ /* 0x000ee20000200c00 */
[----:B-1----:R-:W-:-:S02]  /*a220*/  PRMT R90, R51, 0x5410, R90 ;  /* 0x00005410335a7816 */ /* 0x002fc4000000005a */
[----:B------:R-:W-:-:S04]  /*a230*/  SHF.R.U32.HI R51, RZ, 0x10, R27 ;  /* 0x00000010ff337819 */ /* 0x000fc8000001161b */
[----:B------:R-:W-:-:S04]  /*a240*/  LOP3.LUT R51, R51, 0x3f, RZ, 0xc0, !PT ;  /* 0x0000003f33337812 */ /* 0x000fc800078ec0ff */
[----:B------:R-:W-:Y:S02]  /*a250*/  IADD3 R51, PT, PT, R51, -0x20, RZ ;  /* 0xffffffe033337810 */ /* 0x000fe40007ffe0ff */
[----:B---3--:R-:W-:-:S04]  /*a260*/  PRMT R96, R96, 0x5410, R107 ;  /* 0x0000541060607816 */ /* 0x008fc8000000006b */
[----:B------:R-:W1:Y:S01]  /*a270*/  I2F.F16 R51, R51 ;  /* 0x0000003300337306 */ /* 0x000e620000200c00 */
[--C-:B------:R-:W-:Y:S02]  /*a280*/  SHF.R.U32.HI R107, RZ, 0x2, R20.reuse ;  /* 0x00000002ff6b7819 */ /* 0x100fe40000011614 */
[----:B------:R-:W-:Y:S02]  /*a290*/  IADD3 R104, PT, PT, R50, -0x20, RZ ;  /* 0xffffffe032687810 */ /* 0x000fe40007ffe0ff */
[----:B------:R-:W-:Y:S02]  /*a2a0*/  LOP3.LUT R50, R107, 0x3f, RZ, 0xc0, !PT ;  /* 0x0000003f6b327812 */ /* 0x000fe400078ec0ff */
[----:B------:R-:W-:Y:S01]  /*a2b0*/  SHF.R.U32.HI R107, RZ, 0x8, R20 ;  /* 0x00000008ff6b7819 */ /* 0x000fe20000011614 */
[----:B------:R-:W-:-:S03]  /*a2c0*/  HFMA2 R85, R19, R30, R85 ;  /* 0x0000001e13557231 */ /* 0x000fc60000000055 */
[----:B------:R-:W-:Y:S02]  /*a2d0*/  LOP3.LUT R107, R107, 0x3f, RZ, 0xc0, !PT ;  /* 0x0000003f6b6b7812 */ /* 0x000fe400078ec0ff */
[----:B------:R-:W-:Y:S02]  /*a2e0*/  IADD3 R124, PT, PT, R50, -0x20, RZ ;  /* 0xffffffe0327c7810 */ /* 0x000fe40007ffe0ff */
[----:B-1----:R-:W-:Y:S02]  /*a2f0*/  PRMT R51, R51, 0x5410, R24 ;  /* 0x0000541033337816 */ /* 0x002fe40000000018 */
[----:B------:R-:W-:Y:S02]  /*a300*/  IADD3 R24, PT, PT, R107, -0x20, RZ ;  /* 0xffffffe06b187810 */ /* 0x000fe40007ffe0ff */
[----:B------:R-:W-:Y:S02]  /*a310*/  LEA.HI R86, R20, 0xffffffe0, RZ, 0x6 ;  /* 0xffffffe014567811 */ /* 0x000fe400078f30ff */
[----:B------:R-:W-:Y:S01]  /*a320*/  SHF.R.U32.HI R107, RZ, 0x14, R20 ;  /* 0x00000014ff6b7819 */ /* 0x000fe20000011614 */
[-C--:B------:R-:W-:Y:S01]  /*a330*/  HFMA2 R20, R16, R30.reuse, R87 ;  /* 0x0000001e10147231 */ /* 0x080fe20000000057 */
[----:B------:R1:W-:Y:S01]  /*a340*/  I2F.F16 R97, R124 ;  /* 0x0000007c00617306 */ /* 0x0003e20000200c00 */
[----:B------:R-:W-:-:S02]  /*a350*/  HFMA2 R50, R18, R30, R84 ;  /* 0x0000001e12327231 */ /* 0x000fc40000000054 */
[----:B------:R-:W-:Y:S02]  /*a360*/  HFMA2 R30, R92, R31, R85 ;  /* 0x0000001f5c1e7231 */ /* 0x000fe40000000055 */
[-C--:B------:R-:W-:Y:S02]  /*a370*/  HFMA2 R85, R18, R34.reuse, R91 ;  /* 0x0000002212557231 */ /* 0x080fe4000000005b */
[-C--:B------:R-:W-:Y:S01]  /*a380*/  HFMA2 R88, R19, R34.reuse, R88 ;  /* 0x0000002213587231 */ /* 0x080fe20000000058 */
[----:B------:R3:W-:Y:S01]  /*a390*/  I2F.F16 R87, R123 ;  /* 0x0000007b00577306 */ /* 0x0007e20000200c00 */
[--C-:B-1----:R-:W-:Y:S01]  /*a3a0*/  SHF.R.U32 R124, R25, 0x1c, R21.reuse ;  /* 0x0000001c197c7819 */ /* 0x102fe20000001615 */
[-C--:B------:R-:W-:Y:S01]  /*a3b0*/  HFMA2 R84, R17, R34.reuse, R89 ;  /* 0x0000002211547231 */ /* 0x080fe20000000059 */
[----:B------:R-:W-:Y:S01]  /*a3c0*/  SHF.R.U32.HI R25, RZ, 0x2, R21 ;  /* 0x00000002ff197819 */ /* 0x000fe20000011615 */
[----:B------:R-:W-:Y:S01]  /*a3d0*/  HFMA2 R93, R16, R34, R93 ;  /* 0x00000022105d7231 */ /* 0x000fe2000000005d */
[----:B------:R-:W-:-:S02]  /*a3e0*/  LOP3.LUT R124, R124, 0x3f, RZ, 0xc0, !PT ;  /* 0x0000003f7c7c7812 */ /* 0x000fc400078ec0ff */
[--C-:B---3--:R-:W-:Y:S02]  /*a3f0*/  SHF.R.U32.HI R123, RZ, 0x8, R21.reuse ;  /* 0x00000008ff7b7819 */ /* 0x108fe40000011615 */
[--C-:B------:R-:W-:Y:S02]  /*a400*/  SHF.R.U32.HI R91, RZ, 0xe, R21.reuse ;  /* 0x0000000eff5b7819 */ /* 0x100fe40000011615 */
[----:B------:R-:W-:Y:S02]  /*a410*/  LOP3.LUT R34, R123, 0x3f, RZ, 0xc0, !PT ;  /* 0x0000003f7b227812 */ /* 0x000fe400078ec0ff */
[----:B------:R-:W-:Y:S02]  /*a420*/  LOP3.LUT R25, R25, 0x3f, RZ, 0xc0, !PT ;  /* 0x0000003f19197812 */ /* 0x000fe400078ec0ff */
[----:B------:R-:W-:Y:S02]  /*a430*/  IADD3 R124, PT, PT, R124, -0x20, RZ ;  /* 0xffffffe07c7c7810 */ /* 0x000fe40007ffe0ff */
[----:B------:R-:W-:Y:S01]  /*a440*/  IADD3 R89, PT, PT, R34, -0x20, RZ ;  /* 0xffffffe022597810 */ /* 0x000fe20007ffe0ff */
[-C--:B------:R-:W-:Y:S01]  /*a450*/  HFMA2 R50, R90, R31.reuse, R50 ;  /* 0x0000001f5a327231 */ /* 0x080fe20000000032 */
[----:B------:R-:W-:Y:S01]  /*a460*/  LOP3.LUT R34, R91, 0x3f, RZ, 0xc0, !PT ;  /* 0x0000003f5b227812 */ /* 0x000fe200078ec0ff */
[-C--:B------:R-:W-:Y:S01]  /*a470*/  HFMA2 R48, R96, R31.reuse, R48 ;  /* 0x0000001f60307231 */ /* 0x080fe20000000030 */
[----:B------:R-:W-:Y:S01]  /*a480*/  IADD3 R25, PT, PT, R25, -0x20, RZ ;  /* 0xffffffe019197810 */ /* 0x000fe20007ffe0ff */
[----:B------:R-:W-:Y:S01]  /*a490*/  HFMA2 R31, R94, R31, R20 ;  /* 0x0000001f5e1f7231 */ /* 0x000fe20000000014 */
[----:B------:R-:W-:Y:S01]  /*a4a0*/  LEA.HI R82, R21, 0xffffffe0, RZ, 0x6 ;  /* 0xffffffe015527811 */ /* 0x000fe200078f30ff */
[----:B------:R1:W-:Y:S01]  /*a4b0*/  I2F.F16 R20, R124 ;  /* 0x0000007c00147306 */ /* 0x0003e20000200c00 */
[----:B------:R-:W-:-:S02]  /*a4c0*/  SHF.R.U32.HI R91, RZ, 0x14, R21 ;  /* 0x00000014ff5b7819 */ /* 0x000fc40000011615 */
[----:B0-----:R-:W-:Y:S01]  /*a4d0*/  SHF.R.U32 R126, R26, 0x1c, R22 ;  /* 0x0000001c1a7e7819 */ /* 0x001fe20000001616 */
[-C--:B------:R-:W-:Y:S01]  /*a4e0*/  HFMA2 R26, R17, R38.reuse, R106 ;  /* 0x00000026111a7231 */ /* 0x080fe2000000006a */
[----:B------:R-:W-:Y:S01]  /*a4f0*/  SHF.R.U32 R21, R27, 0x1c, R23 ;  /* 0x0000001c1b157819 */ /* 0x000fe20000001617 */
[CC--:B------:R-:W-:Y:S02]  /*a500*/  HFMA2 R27, R19.reuse, R38.reuse, R98 ;  /* 0x00000026131b7231 */ /* 0x0c0fe40000000062 */
[----:B------:R0:W-:Y:S01]  /*a510*/  I2F.F16 R123, R25 ;  /* 0x00000019007b7306 */ /* 0x0001e20000200c00 */
[----:B-1----:R-:W-:Y:S01]  /*a520*/  IADD3 R124, PT, PT, R34, -0x20, RZ ;  /* 0xffffffe0227c7810 */ /* 0x002fe20007ffe0ff */
[----:B------:R-:W-:Y:S02]  /*a530*/  HFMA2 R34, R92, R35, R88 ;  /* 0x000000235c227231 */ /* 0x000fe40000000058 */
[----:B------:R-:W-:Y:S02]  /*a540*/  HFMA2 R88, R16, R38, R111 ;  /* 0x0000002610587231 */ /* 0x000fe4000000006f */
[----:B------:R-:W-:-:S02]  /*a550*/  HFMA2 R118, R19, R46, R118 ;  /* 0x0000002e13767231 */ /* 0x000fc40000000076 */
[C---:B0-----:R-:W-:Y:S02]  /*a560*/  HFMA2 R25, R18.reuse, R38, R105 ;  /* 0x0000002612197231 */ /* 0x041fe40000000069 */
[-C--:B------:R-:W-:Y:S01]  /*a570*/  HFMA2 R38, R19, R42.reuse, R116 ;  /* 0x0000002a13267231 */ /* 0x080fe20000000074 */
[----:B------:R-:W-:Y:S01]  /*a580*/  SHF.R.U32.HI R19, RZ, 0x8, R23 ;  /* 0x00000008ff137819 */ /* 0x000fe20000011617 */
[C---:B------:R-:W-:Y:S02]  /*a590*/  HFMA2 R115, R18.reuse, R42, R115 ;  /* 0x0000002a12737231 */ /* 0x040fe40000000073 */
[----:B------:R-:W-:Y:S01]  /*a5a0*/  HFMA2 R119, R18, R46, R119 ;  /* 0x0000002e12777231 */ /* 0x000fe20000000077 */
[----:B------:R-:W-:Y:S01]  /*a5b0*/  LOP3.LUT R18, R19, 0x3f, RZ, 0xc0, !PT ;  /* 0x0000003f13127812 */ /* 0x000fe200078ec0ff */
[-C--:B------:R-:W-:Y:S02]  /*a5c0*/  HFMA2 R27, R92, R39.reuse, R27 ;  /* 0x000000275c1b7231 */ /* 0x080fe4000000001b */
[----:B------:R-:W-:-:S02]  /*a5d0*/  HFMA2 R25, R90, R39, R25 ;  /* 0x000000275a197231 */ /* 0x000fc40000000019 */
[-C--:B------:R-:W-:Y:S02]  /*a5e0*/  HFMA2 R26, R96, R39.reuse, R26 ;  /* 0x00000027601a7231 */ /* 0x080fe4000000001a */
[----:B------:R-:W-:Y:S02]  /*a5f0*/  HFMA2 R88, R94, R39, R88 ;  /* 0x000000275e587231 */ /* 0x000fe40000000058 */
[CC--:B------:R-:W-:Y:S02]  /*a600*/  HFMA2 R120, R17.reuse, R46.reuse, R120 ;  /* 0x0000002e11787231 */ /* 0x0c0fe40000000078 */
[C---:B------:R-:W-:Y:S02]  /*a610*/  HFMA2 R121, R16.reuse, R46, R121 ;  /* 0x0000002e10797231 */ /* 0x040fe40000000079 */
[-C--:B------:R-:W-:Y:S02]  /*a620*/  HFMA2 R39, R17, R42.reuse, R114 ;  /* 0x0000002a11277231 */ /* 0x080fe40000000072 */
[----:B------:R-:W-:Y:S01]  /*a630*/  HFMA2 R117, R16, R42, R117 ;  /* 0x0000002a10757231 */ /* 0x000fe20000000075 */
[----:B------:R-:W-:-:S02]  /*a640*/  IADD3 R46, PT, PT, R18, -0x20, RZ ;  /* 0xffffffe0122e7810 */ /* 0x000fc40007ffe0ff */
[----:B------:R-:W0:Y:S01]  /*a650*/  LDS.128 R16, [UR4+0x30] ;  /* 0x00003004ff107984 */ /* 0x000e220008000c00 */
[----:B------:R-:W-:-:S04]  /*a660*/  LOP3.LUT R21, R21, 0x3f, RZ, 0xc0, !PT ;  /* 0x0000003f15157812 */ /* 0x000fc800078ec0ff */
[----:B------:R-:W-:Y:S02]  /*a670*/  IADD3 R125, PT, PT, R21, -0x20, RZ ;  /* 0xffffffe0157d7810 */ /* 0x000fe40007ffe0ff */
[----:B------:R-:W-:-:S04]  /*a680*/  SHF.R.U32.HI R21, RZ, 0x2, R22 ;  /* 0x00000002ff157819 */ /* 0x000fc80000011616 */
[----:B------:R-:W-:-:S04]  /*a690*/  LOP3.LUT R21, R21, 0x3f, RZ, 0xc0, !PT ;  /* 0x0000003f15157812 */ /* 0x000fc800078ec0ff */
[----:B------:R-:W-:Y:S02]  /*a6a0*/  IADD3 R106, PT, PT, R21, -0x20, RZ ;  /* 0xffffffe0156a7810 */ /* 0x000fe40007ffe0ff */
[--C-:B------:R-:W-:Y:S02]  /*a6b0*/  SHF.R.U32.HI R21, RZ, 0x8, R22.reuse ;  /* 0x00000008ff157819 */ /* 0x100fe40000011616 */
[----:B------:R-:W-:Y:S02]  /*a6c0*/  LOP3.LUT R126, R126, 0x3f, RZ, 0xc0, !PT ;  /* 0x0000003f7e7e7812 */ /* 0x000fe400078ec0ff */
[----:B------:R-:W-:Y:S02]  /*a6d0*/  LOP3.LUT R21, R21, 0x3f, RZ, 0xc0, !PT ;  /* 0x0000003f15157812 */ /* 0x000fe400078ec0ff */
[----:B------:R-:W-:Y:S02]  /*a6e0*/  SHF.R.U32.HI R105, RZ, 0x2, R23 ;  /* 0x00000002ff697819 */ /* 0x000fe40000011617 */
[----:B------:R-:W-:Y:S01]  /*a6f0*/  SHF.R.U32.HI R111, RZ, 0xe, R22 ;  /* 0x0000000eff6f7819 */ /* 0x000fe20000011616 */
[----:B------:R-:W1:Y:S01]  /*a700*/  I2F.F16 R104, R104 ;  /* 0x0000006800687306 */ /* 0x000e620000200c00 */
[----:B------:R-:W-:Y:S01]  /*a710*/  IADD3 R126, PT, PT, R126, -0x20, RZ ;  /* 0xffffffe07e7e7810 */ /* 0x000fe20007ffe0ff */
[C---:B------:R-:W-:Y:S01]  /*a720*/  HFMA2 R42, R90.reuse, R43, R115 ;  /* 0x0000002b5a2a7231 */ /* 0x040fe20000000073 */
[----:B------:R-:W-:Y:S01]  /*a730*/  IADD3 R21, PT, PT, R21, -0x20, RZ ;  /* 0xffffffe015157810 */ /* 0x000fe20007ffe0ff */
[----:B------:R-:W-:-:S02]  /*a740*/  HFMA2 R85, R90, R35, R85 ;  /* 0x000000235a557231 */ /* 0x000fc40000000055 */
[-C--:B------:R-:W-:Y:S01]  /*a750*/  HFMA2 R84, R96, R35.reuse, R84 ;  /* 0x0000002360547231 */ /* 0x080fe20000000054 */
[----:B------:R-:W-:Y:S01]  /*a760*/  SHF.R.U32.HI R115, RZ, 0xe, R23 ;  /* 0x0000000eff737819 */ /* 0x000fe20000011617 */
[----:B------:R-:W-:Y:S01]  /*a770*/  HFMA2 R35, R94, R35, R93 ;  /* 0x000000235e237231 */ /* 0x000fe2000000005d */
[----:B------:R-:W-:Y:S01]  /*a780*/  LOP3.LUT R105, R105, 0x3f, RZ, 0xc0, !PT ;  /* 0x0000003f69697812 */ /* 0x000fe200078ec0ff */
[----:B------:R-:W-:Y:S01]  /*a790*/  I2F.F16 R93, R126 ;  /* 0x0000007e005d7306 */ /* 0x000fe20000200c00 */
[----:B------:R-:W-:Y:S02]  /*a7a0*/  LOP3.LUT R114, R111, 0x3f, RZ, 0xc0, !PT ;  /* 0x0000003f6f727812 */ /* 0x000fe400078ec0ff */
[----:B------:R-:W-:Y:S02]  /*a7b0*/  LEA.HI R44, R22, 0xffffffe0, RZ, 0x6 ;  /* 0xffffffe0162c7811 */ /* 0x000fe400078f30ff */
[----:B------:R-:W-:-:S03]  /*a7c0*/  LOP3.LUT R107, R107, 0x3f, RZ, 0xc0, !PT ;  /* 0x0000003f6b6b7812 */ /* 0x000fc600078ec0ff */
[----:B------:R-:W3:Y:S01]  /*a7d0*/  I2F.F16 R106, R106 ;  /* 0x0000006a006a7306 */ /* 0x000ee20000200c00 */
[----:B------:R-:W-:Y:S02]  /*a7e0*/  IADD3 R105, PT, PT, R105, -0x20, RZ ;  /* 0xffffffe069697810 */ /* 0x000fe40007ffe0ff */
[----:B------:R-:W-:Y:S02]  /*a7f0*/  IADD3 R114, PT, PT, R114, -0x20, RZ ;  /* 0xffffffe072727810 */ /* 0x000fe40007ffe0ff */
[----:B------:R-:W-:-:S03]  /*a800*/  SHF.R.U32.HI R22, RZ, 0x14, R22 ;  /* 0x00000014ff167819 */ /* 0x000fc60000011616 */
[----:B------:R4:W-:Y:S01]  /*a810*/  I2F.F16 R111, R21 ;  /* 0x00000015006f7306 */ /* 0x0009e20000200c00 */
[----:B------:R-:W-:Y:S01]  /*a820*/  IADD3 R107, PT, PT, R107, -0x20, RZ ;  /* 0xffffffe06b6b7810 */ /* 0x000fe20007ffe0ff */
[----:B------:R-:W-:Y:S01]  /*a830*/  HFMA2 R38, R92, R43, R38 ;  /* 0x0000002b5c267231 */ /* 0x000fe20000000026 */
[----:B----4-:R-:W-:-:S05]  /*a840*/  LOP3.LUT R21, R115, 0x3f, RZ, 0xc0, !PT ;  /* 0x0000003f73157812 */ /* 0x010fca00078ec0ff */
[----:B------:R-:W4:Y:S01]  /*a850*/  I2F.F16 R24, R24 ;  /* 0x0000001800187306 */ /* 0x000f220000200c00 */
[----:B------:R-:W-:Y:S02]  /*a860*/  IADD3 R115, PT, PT, R21, -0x20, RZ ;  /* 0xffffffe015737810 */ /* 0x000fe40007ffe0ff */
[----:B------:R-:W-:Y:S01]  /*a870*/  LOP3.LUT R21, R22, 0x3f, RZ, 0xc0, !PT ;  /* 0x0000003f16157812 */ /* 0x000fe200078ec0ff */
[----:B------:R-:W-:Y:S01]  /*a880*/  HFMA2 R39, R96, R43, R39 ;  /* 0x0000002b60277231 */ /* 0x000fe20000000027 */
[----:B------:R-:W-:-:S03]  /*a890*/  LEA.HI R122, R23, 0xffffffe0, RZ, 0x6 ;  /* 0xffffffe0177a7811 */ /* 0x000fc600078f30ff */
[----:B------:R5:W-:Y:S01]  /*a8a0*/  I2F.F16 R98, R125 ;  /* 0x0000007d00627306 */ /* 0x000be20000200c00 */
[----:B------:R-:W-:Y:S01]  /*a8b0*/  LOP3.LUT R91, R91, 0x3f, RZ, 0xc0, !PT ;  /* 0x0000003f5b5b7812 */ /* 0x000fe200078ec0ff */
[----:B------:R-:W-:Y:S01]  /*a8c0*/  HFMA2 R43, R94, R43, R117 ;  /* 0x0000002b5e2b7231 */ /* 0x000fe20000000075 */
[----:B------:R-:W-:Y:S01]  /*a8d0*/  SHF.R.U32.HI R23, RZ, 0x14, R23 ;  /* 0x00000014ff177819 */ /* 0x000fe20000011617 */
[----:B0-----:R-:W-:Y:S01]  /*a8e0*/  HFMA2 R27, R45, R16, R27 ;  /* 0x000000102d1b7231 */ /* 0x001fe2000000001b */
[----:B------:R-:W-:-:S03]  /*a8f0*/  IADD3 R117, PT, PT, R21, -0x20, RZ ;  /* 0xffffffe015757810 */ /* 0x000fc60007ffe0ff */
[----:B------:R-:W0:Y:S01]  /*a900*/  I2F.F16 R105, R105 ;  /* 0x0000006900697306 */ /* 0x000e220000200c00 */
[----:B-1----:R-:W-:Y:S01]  /*a910*/  PRMT R104, R104, 0x5410, R97 ;  /* 0x0000541068687816 */ /* 0x002fe20000000061 */
[----:B------:R-:W-:Y:S01]  /*a920*/  HFMA2 R26, R95, R16, R26 ;  /* 0x000000105f1a7231 */ /* 0x000fe2000000001a */
[----:B------:R-:W-:-:S05]  /*a930*/  IADD3 R91, PT, PT, R91, -0x20, RZ ;  /* 0xffffffe05b5b7810 */ /* 0x000fca0007ffe0ff */
[----:B------:R-:W1:Y:S01]  /*a940*/  I2F.F16 R114, R114 ;  /* 0x0000007200727306 */ /* 0x000e620000200c00 */
[----:B------:R-:W-:Y:S02]  /*a950*/  LOP3.LUT R21, R23, 0x3f, RZ, 0xc0, !PT ;  /* 0x0000003f17157812 */ /* 0x000fe400078ec0ff */
[----:B------:R-:W-:-:S05]  /*a960*/  @!P0 IADD3 R22, PT, PT, R102, 0x1, RZ ;  /* 0x0000000166168810 */ /* 0x000fca0007ffe0ff */
[----:B------:R-:W-:Y:S01]  /*a970*/  I2F.F16 R89, R89 ;  /* 0x0000005900597306 */ /* 0x000fe20000200c00 */
[----:B---3--:R-:W-:-:S07]  /*a980*/  PRMT R106, R93, 0x5410, R106 ;  /* 0x000054105d6a7816 */ /* 0x008fce000000006a */
[----:B------:R-:W3:Y:S01]  /*a990*/  I2F.F16 R124, R124 ;  /* 0x0000007c007c7306 */ /* 0x000ee20000200c00 */
[-C--:B------:R-:W-:Y:S02]  /*a9a0*/  HFMA2 R92, R92, R47.reuse, R118 ;  /* 0x0000002f5c5c7231 */ /* 0x080fe40000000076 */
[-C--:B------:R-:W-:Y:S02]  /*a9b0*/  HFMA2 R90, R90, R47.reuse, R119 ;  /* 0x0000002f5a5a7231 */ /* 0x080fe40000000077 */
[----:B------:R-:W-:-:S03]  /*a9c0*/  HFMA2 R96, R96, R47, R120 ;  /* 0x0000002f60607231 */ /* 0x000fc60000000078 */
[----:B------:R-:W-:Y:S01]  /*a9d0*/  I2F.F16 R86, R86 ;  /* 0x0000005600567306 */ /* 0x000fe20000200c00 */
[----:B-----5:R-:W-:Y:S01]  /*a9e0*/  IADD3 R125, PT, PT, R21, -0x20, RZ ;  /* 0xffffffe0157d7810 */ /* 0x020fe20007ffe0ff */
[----:B------:R-:W-:Y:S02]  /*a9f0*/  HFMA2 R47, R94, R47, R121 ;  /* 0x0000002f5e2f7231 */ /* 0x000fe40000000079 */
[----:B------:R-:W-:-:S04]  /*aa00*/  HFMA2 R27, R104, R17, R27 ;  /* 0x00000011681b7231 */ /* 0x000fc8000000001b */
[----:B------:R-:W5:Y:S01]  /*aa10*/  I2F.F16 R107, R107 ;  /* 0x0000006b006b7306 */ /* 0x000f620000200c00 */
[----:B------:R-:W-:Y:S02]  /*aa20*/  @!P0 MOV R102, R22 ;  /* 0x0000001600668202 */ /* 0x000fe40000000f00 */
[----:B------:R-:W-:-:S05]  /*aa30*/  PRMT R94, R20, 0x5410, R123 ;  /* 0x00005410145e7816 */ /* 0x000fca000000007b */
[----:B------:R-:W-:Y:S01]  /*aa40*/  I2F.F16 R46, R46 ;  /* 0x0000002e002e7306 */ /* 0x000fe20000200c00 */
[----:B------:R-:W2:Y:S01]  /*aa50*/  LDS.128 R20, [UR4+0x90] ;  /* 0x00009004ff147984 */ /* 0x000ea20008000c00 */
[----:B----4-:R-:W-:-:S06]  /*aa60*/  PRMT R87, R24, 0x5410, R87 ;  /* 0x0000541018577816 */ /* 0x010fcc0000000057 */
[----:B------:R-:W4:Y:S01]  /*aa70*/  I2F.F16 R115, R115 ;  /* 0x0000007300737306 */ /* 0x000f220000200c00 */
[----:B------:R-:W-:Y:S02]  /*aa80*/  HFMA2 R25, R49, R16, R25 ;  /* 0x0000001031197231 */ /* 0x000fe40000000019 */
[----:B------:R-:W-:-:S05]  /*aa90*/  HFMA2 R26, R106, R17, R26 ;  /* 0x000000116a1a7231 */ /* 0x000fca000000001a */
[----:B------:R-:W-:Y:S01]  /*aaa0*/  I2F.F16 R44, R44 ;  /* 0x0000002c002c7306 */ /* 0x000fe20000200c00 */
[----:B0-----:R-:W-:-:S07]  /*aab0*/  PRMT R98, R98, 0x5410, R105 ;  /* 0x0000541062627816 */ /* 0x001fce0000000069 */
[----:B------:R-:W0:Y:S01]  /*aac0*/  I2F.F16 R117, R117 ;  /* 0x0000007500757306 */ /* 0x000e220000200c00 */
[----:B-1----:R-:W-:Y:S01]  /*aad0*/  PRMT R111, R111, 0x5410, R114 ;  /* 0x000054106f6f7816 */ /* 0x002fe20000000072 */
[----:B------:R-:W-:Y:S01]  /*aae0*/  HFMA2 R88, R51, R16, R88 ;  /* 0x0000001033587231 */ /* 0x000fe20000000058 */
[----:B---3--:R-:W-:-:S05]  /*aaf0*/  PRMT R89, R89, 0x5410, R124 ;  /* 0x0000541059597816 */ /* 0x008fca000000007c */
[----:B------:R-:W-:Y:S01]  /*ab00*/  I2F.F16 R82, R82 ;  /* 0x0000005200527306 */ /* 0x000fe20000200c00 */
[----:B------:R-:W-:Y:S02]  /*ab10*/  HFMA2 R25, R94, R17, R25 ;  /* 0x000000115e197231 */ /* 0x000fe40000000019 */
[----:B------:R-:W-:-:S05]  /*ab20*/  HFMA2 R16, R87, R18, R27 ;  /* 0x0000001257107231 */ /* 0x000fca000000001b */
[----:B------:R-:W1:Y:S01]  /*ab30*/  I2F.F16 R91, R91 ;  /* 0x0000005b005b7306 */ /* 0x000e620000200c00 */
[----:B-----5:R-:W-:Y:S01]  /*ab40*/  PRMT R86, R107, 0x5410, R86 ;  /* 0x000054106b567816 */ /* 0x020fe20000000056 */
[----:B------:R-:W-:Y:S01]  /*ab50*/  HFMA2 R88, R98, R17, R88 ;  /* 0x0000001162587231 */ /* 0x000fe20000000058 */
[----:B----4-:R-:W-:-:S05]  /*ab60*/  PRMT R115, R46, 0x5410, R115 ;  /* 0x000054102e737816 */ /* 0x010fca0000000073 */
[----:B------:R-:W-:Y:S01]  /*ab70*/  I2F.F16 R122, R122 ;  /* 0x0000007a007a7306 */ /* 0x000fe20000200c00 */
[-C--:B------:R-:W-:Y:S02]  /*ab80*/  HFMA2 R17, R89, R18.reuse, R25 ;  /* 0x0000001259117231 */ /* 0x080fe40000000019 */
[----:B------:R-:W-:-:S05]  /*ab90*/  HFMA2 R46, R111, R18, R26 ;  /* 0x000000126f2e7231 */ /* 0x000fca000000001a */
[----:B------:R-:W3:Y:S01]  /*aba0*/  I2F.F16 R125, R125 ;  /* 0x0000007d007d7306 */ /* 0x000ee20000200c00 */
[----:B------:R-:W4:Y:S01]  /*abb0*/  LDS.128 R24, [UR4+0xb0] ;  /* 0x0000b004ff187984 */ /* 0x000f220008000c00 */
[----:B0-----:R-:W-:Y:S01]  /*abc0*/  PRMT R44, R117, 0x5410, R44 ;  /* 0x00005410752c7816 */ /* 0x001fe2000000002c */
[-C--:B------:R-:W-:Y:S01]  /*abd0*/  HFMA2 R16, R86, R19.reuse, R16 ;  /* 0x0000001356107231 */ /* 0x080fe20000000010 */
[----:B-1----:R-:W-:Y:S01]  /*abe0*/  PRMT R82, R91, 0x5410, R82 ;  /* 0x000054105b527816 */ /* 0x002fe20000000052 */
[----:B------:R-:W-:Y:S02]  /*abf0*/  HADD2 R71, R71.H0_H0, R71.H1_H1 ;  /* 0x3000004747477230 */ /* 0x000fe40000000800 */
[----:B------:R-:W-:Y:S02]  /*ac00*/  HADD2 R73, R73.H0_H0, R73.H1_H1 ;  /* 0x3000004949497230 */ /* 0x000fe40000000800 */
[----:B------:R-:W-:Y:S02]  /*ac10*/  HFMA2 R46, R44, R19, R46 ;  /* 0x000000132c2e7231 */ /* 0x000fe4000000002e */
[----:B------:R-:W-:-:S02]  /*ac20*/  HFMA2 R88, R115, R18, R88 ;  /* 0x0000001273587231 */ /* 0x000fc40000000058 */
[-C--:B------:R-:W-:Y:S01]  /*ac30*/  HFMA2 R17, R82, R19.reuse, R17 ;  /* 0x0000001352117231 */ /* 0x080fe20000000011 */
[----:B---3--:R-:W-:Y:S01]  /*ac40*/  PRMT R122, R125, 0x5410, R122 ;  /* 0x000054107d7a7816 */ /* 0x008fe2000000007a */
[----:B------:R-:W-:Y:S01]  /*ac50*/  HADD2 R16, R16.H0_H0, R16.H1_H1 ;  /* 0x3000001010107230 */ /* 0x000fe20000000800 */
[----:B------:R-:W-:Y:S01]  /*ac60*/  MOV R18, R13 ;  /* 0x0000000d00127202 */ /* 0x000fe20000000f00 */
[----:B------:R-:W-:Y:S01]  /*ac70*/  HADD2 R17, R17.H0_H0, R17.H1_H1 ;  /* 0x3000001111117230 */ /* 0x000fe20000000800 */
[----:B------:R-:W-:Y:S01]  /*ac80*/  PRMT R71, R71, 0x5410, R73 ;  /* 0x0000541047477816 */ /* 0x000fe20000000049 */
[----:B------:R-:W-:Y:S02]  /*ac90*/  HFMA2 R19, R122, R19, R88 ;  /* 0x000000137a137231 */ /* 0x000fe40000000058 */
[----:B------:R-:W-:Y:S01]  /*aca0*/  HADD2 R88, R46.H0_H0, R46.H1_H1 ;  /* 0x3000002e2e587230 */ /* 0x000fe20000000800 */
[----:B------:R-:W-:Y:S01]  /*acb0*/  PRMT R13, R16, 0x5410, R17 ;  /* 0x00005410100d7816 */ /* 0x000fe20000000011 */
[----:B------:R-:W-:-:S02]  /*acc0*/  HADD2 R46, R19.H0_H0, R19.H1_H1 ;  /* 0x30000013132e7230 */ /* 0x000fc40000000800 */
[----:B------:R-:W-:Y:S02]  /*acd0*/  HFMA2 R71, R71, R100, R18 ;  /* 0x0000006447477231 */ /* 0x000fe40000000012 */
[----:B------:R-:W0:Y:S01]  /*ace0*/  LDS.128 R16, [UR4+0x130] ;  /* 0x00013004ff107984 */ /* 0x000e220008000c00 */
[-C--:B--2---:R-:W-:Y:S02]  /*acf0*/  HFMA2 R14, R59, R20.reuse, R14 ;  /* 0x000000143b0e7231 */ /* 0x084fe4000000000e */
[-C--:B------:R-:W-:Y:S02]  /*ad00*/  HFMA2 R54, R55, R20.reuse, R54 ;  /* 0x0000001437367231 */ /* 0x080fe40000000036 */
[-C--:B------:R-:W-:Y:S02]  /*ad10*/  HFMA2 R2, R57, R20.reuse, R2 ;  /* 0x0000001439027231 */ /* 0x080fe40000000002 */
[----:B------:R-:W-:Y:S02]  /*ad20*/  HFMA2 R56, R61, R20, R56 ;  /* 0x000000143d387231 */ /* 0x000fe40000000038 */
[----:B------:R-:W-:-:S02]  /*ad30*/  HFMA2 R14, R72, R21, R14 ;  /* 0x00000015480e7231 */ /* 0x000fc4000000000e */
[-C--:B------:R-:W-:Y:S02]  /*ad40*/  HFMA2 R54, R70, R21.reuse, R54 ;  /* 0x0000001546367231 */ /* 0x080fe40000000036 */
[-C--:B----4-:R-:W-:Y:S02]  /*ad50*/  HFMA2 R48, R95, R24.reuse, R48 ;  /* 0x000000185f307231 */ /* 0x090fe40000000030 */
        /* <DEDUP_REMOVED lines=19> */
[----:B------:R-:W1:Y:S01]  /*ae90*/  LDS.128 R20, [UR4+0x1b0] ;  /* 0x0001b004ff147984 */ /* 0x000e620008000c00 */
[-C--:B0-----:R-:W-:Y:S02]  /*aea0*/  HFMA2 R34, R45, R16.reuse, R34 ;  /* 0x000000102d227231 */ /* 0x081fe40000000022 */
[-C--:B------:R-:W-:Y:S02]  /*aeb0*/  HFMA2 R84, R95, R16.reuse, R84 ;  /* 0x000000105f547231 */ /* 0x080fe40000000054 */
        /* <DEDUP_REMOVED lines=16> */
[-C--:B-1----:R-:W-:Y:S02]  /*afc0*/  HFMA2 R38, R45, R20.reuse, R38 ;  /* 0x000000142d267231 */ /* 0x082fe40000000026 */
[-C--:B------:R-:W-:Y:S02]  /*afd0*/  HFMA2 R39, R95, R20.reuse, R39 ;  /* 0x000000145f277231 */ /* 0x080fe40000000027 */
        /* <DEDUP_REMOVED lines=9> */
[----:B------:R-:W-:Y:S02]  /*b070*/  HADD2 R54, R14.H0_H0, R14.H1_H1 ;  /* 0x3000000e0e367230 */ /* 0x000fe40000000800 */
[----:B------:R-:W-:Y:S02]  /*b080*/  HADD2 R55, R2.H0_H0, R2.H1_H1 ;  /* 0x3000000202377230 */ /* 0x000fe40000000800 */
[----:B------:R-:W-:Y:S02]  /*b090*/  HFMA2 R30, R86, R27, R30 ;  /* 0x0000001b561e7231 */ /* 0x000fe4000000001e */
[----:B------:R-:W-:Y:S02]  /*b0a0*/  HFMA2 R61, R115, R26, R31 ;  /* 0x0000001a733d7231 */ /* 0x000fe4000000001f */
[----:B------:R-:W-:Y:S01]  /*b0b0*/  HADD2 R24, R50.H0_H0, R50.H1_H1 ;  /* 0x3000003232187230 */ /* 0x000fe20000000800 */
[----:B------:R-:W-:Y:S01]  /*b0c0*/  PRMT R54, R54, 0x5410, R55 ;  /* 0x0000541036367816 */ /* 0x000fe20000000037 */
[----:B------:R-:W-:-:S02]  /*b0d0*/  HADD2 R30, R30.H0_H0, R30.H1_H1 ;  /* 0x3000001e1e1e7230 */ /* 0x000fc40000000800 */
[----:B------:R-:W-:Y:S02]  /*b0e0*/  HFMA2 R43, R86, R23, R43 ;  /* 0x00000017562b7231 */ /* 0x000fe4000000002b */
[----:B------:R-:W-:Y:S01]  /*b0f0*/  HFMA2 R42, R89, R22, R42 ;  /* 0x00000016592a7231 */ /* 0x000fe2000000002a */
[----:B------:R-:W-:Y:S01]  /*b100*/  PRMT R78, R78, 0x5410, R79 ;  /* 0x000054104e4e7816 */ /* 0x000fe2000000004f */
[----:B------:R-:W-:Y:S01]  /*b110*/  HADD2 R34, R34.H0_H0, R34.H1_H1 ;  /* 0x3000002222227230 */ /* 0x000fe20000000800 */
[----:B------:R-:W-:Y:S01]  /*b120*/  PRMT R30, R30, 0x5410, R24 ;  /* 0x000054101e1e7816 */ /* 0x000fe20000000018 */
[----:B------:R-:W-:Y:S02]  /*b130*/  HADD2 R85, R85.H0_H0, R85.H1_H1 ;  /* 0x3000005555557230 */ /* 0x000fe40000000800 */
[----:B------:R-:W-:Y:S02]  /*b140*/  HFMA2 R61, R122, R27, R61 ;  /* 0x0000001b7a3d7231 */ /* 0x000fe4000000003d */
[----:B------:R-:W-:-:S02]  /*b150*/  HFMA2 R50, R54, R100, R11 ;  /* 0x0000006436327231 */ /* 0x000fc4000000000b */
[----:B0-----:R-:W-:Y:S02]  /*b160*/  HFMA2 R92, R45, R16, R92 ;  /* 0x000000102d5c7231 */ /* 0x001fe4000000005c */
[----:B------:R-:W-:Y:S01]  /*b170*/  HFMA2 R42, R82, R23, R42 ;  /* 0x00000017522a7231 */ /* 0x000fe2000000002a */
[----:B------:R-:W-:Y:S01]  /*b180*/  PRMT R34, R34, 0x5410, R85 ;  /* 0x0000541022227816 */ /* 0x000fe20000000055 */
[----:B------:R-:W-:Y:S02]  /*b190*/  HFMA2 R11, R30, R100, R50 ;  /* 0x000000641e0b7231 */ /* 0x000fe40000000032 */
[----:B------:R-:W-:Y:S02]  /*b1a0*/  HFMA2 R96, R95, R16, R96 ;  /* 0x000000105f607231 */ /* 0x000fe40000000060 */
[----:B------:R-:W-:Y:S01]  /*b1b0*/  HFMA2 R50, R78, R100, R9 ;  /* 0x000000644e327231 */ /* 0x000fe20000000009 */
[----:B------:R-:W-:Y:S01]  /*b1c0*/  PRMT R28, R28, 0x5410, R29 ;  /* 0x000054101c1c7816 */ /* 0x000fe2000000001d */
[----:B------:R-:W-:-:S02]  /*b1d0*/  HADD2 R43, R43.H0_H0, R43.H1_H1 ;  /* 0x3000002b2b2b7230 */ /* 0x000fc40000000800 */
[----:B------:R-:W-:Y:S02]  /*b1e0*/  HFMA2 R39, R111, R22, R39 ;  /* 0x000000166f277231 */ /* 0x000fe40000000027 */
[----:B------:R-:W-:Y:S02]  /*b1f0*/  HADD2 R42, R42.H0_H0, R42.H1_H1 ;  /* 0x3000002a2a2a7230 */ /* 0x000fe40000000800 */
[----:B------:R-:W-:Y:S02]  /*b200*/  HFMA2 R92, R104, R17, R92 ;  /* 0x00000011685c7231 */ /* 0x000fe4000000005c */
[----:B------:R-:W-:Y:S02]  /*b210*/  HFMA2 R9, R34, R100, R50 ;  /* 0x0000006422097231 */ /* 0x000fe40000000032 */
[----:B------:R-:W-:Y:S01]  /*b220*/  HADD2 R25, R25.H0_H0, R25.H1_H1 ;  /* 0x3000001919197230 */ /* 0x000fe20000000800 */
[----:B------:R-:W-:Y:S01]  /*b230*/  PRMT R43, R43, 0x5410, R42 ;  /* 0x000054102b2b7816 */ /* 0x000fe2000000002a */
[----:B------:R-:W-:-:S02]  /*b240*/  HADD2 R61, R61.H0_H0, R61.H1_H1 ;  /* 0x3000003d3d3d7230 */ /* 0x000fc40000000800 */
[----:B------:R-:W-:Y:S02]  /*b250*/  HFMA2 R50, R28, R100, R7 ;  /* 0x000000641c327231 */ /* 0x000fe40000000007 */
[----:B------:R-:W-:Y:S02]  /*b260*/  HFMA2 R96, R106, R17, R96 ;  /* 0x000000116a607231 */ /* 0x000fe40000000060 */
[----:B------:R-:W-:Y:S01]  /*b270*/  HFMA2 R39, R44, R23, R39 ;  /* 0x000000172c277231 */ /* 0x000fe20000000027 */
[----:B------:R-:W-:Y:S01]  /*b280*/  PRMT R25, R25, 0x5410, R61 ;  /* 0x0000541019197816 */ /* 0x000fe2000000003d */
        /* <DEDUP_REMOVED lines=9> */
[----:B------:R-:W-:Y:S02]  /*b320*/  HADD2 R39, R39.H0_H0, R39.H1_H1 ;  /* 0x3000002727277230 */ /* 0x000fe40000000800 */
[----:B------:R-:W-:Y:S02]  /*b330*/  HADD2 R61, R61.H0_H0, R61.H1_H1 ;  /* 0x3000003d3d3d7230 */ /* 0x000fe40000000800 */
[----:B------:R-:W-:Y:S02]  /*b340*/  HFMA2 R49, R98, R17, R49 ;  /* 0x0000001162317231 */ /* 0x000fe40000000031 */
[----:B------:R-:W-:Y:S02]  /*b350*/  HFMA2 R22, R44, R19, R22 ;  /* 0x000000132c167231 */ /* 0x000fe40000000016 */
[----:B------:R-:W-:Y:S01]  /*b360*/  HADD2 R36, R36.H0_H0, R36.H1_H1 ;  /* 0x3000002424247230 */ /* 0x000fe20000000800 */
[----:B------:R-:W-:Y:S01]  /*b370*/  @!P0 IADD3 R103, PT, PT, R83, R108, RZ ;  /* 0x0000006c53678210 */ /* 0x000fe20007ffe0ff */
[----:B------:R-:W-:-:S02]  /*b380*/  HADD2 R37, R37.H0_H0, R37.H1_H1 ;  /* 0x3000002525257230 */ /* 0x000fc40000000800 */
[----:B------:R-:W-:Y:S02]  /*b390*/  HADD2 R2, R62.H0_H0, R62.H1_H1 ;  /* 0x3000003e3e027230 */ /* 0x000fe40000000800 */
[----:B------:R-:W-:Y:S02]  /*b3a0*/  HADD2 R14, R56.H0_H0, R56.H1_H1 ;  /* 0x30000038380e7230 */ /* 0x000fe40000000800 */
[-C--:B------:R-:W-:Y:S01]  /*b3b0*/  HFMA2 R90, R89, R18.reuse, R90 ;  /* 0x00000012595a7231 */ /* 0x080fe2000000005a */
[----:B------:R-:W-:Y:S01]  /*b3c0*/  PRMT R39, R39, 0x5410, R61 ;  /* 0x0000541027277816 */ /* 0x000fe2000000003d */
[----:B------:R-:W-:Y:S01]  /*b3d0*/  HADD2 R74, R74.H0_H0, R74.H1_H1 ;  /* 0x3000004a4a4a7230 */ /* 0x000fe20000000800 */
[----:B------:R-:W-:Y:S01]  /*b3e0*/  IADD3 R108, PT, PT, R108, 0x20, RZ ;  /* 0x000000206c6c7810 */ /* 0x000fe20007ffe0ff */
[----:B------:R-:W-:Y:S01]  /*b3f0*/  HFMA2 R61, R115, R18, R49 ;  /* 0x00000012733d7231 */ /* 0x000fe20000000031 */
[----:B------:R-:W-:Y:S01]  /*b400*/  PRMT R2, R2, 0x5410, R14 ;  /* 0x0000541002027816 */ /* 0x000fe2000000000e */
[----:B------:R-:W-:Y:S01]  /*b410*/  HFMA2 R90, R82, R19, R90 ;  /* 0x00000013525a7231 */ /* 0x000fe2000000005a */
[----:B------:R-:W-:-:S02]  /*b420*/  PRMT R77, R77, 0x5410, R76 ;  /* 0x000054104d4d7816 */ /* 0x000fc4000000004c */
[----:B------:R-:W-:Y:S02]  /*b430*/  PRMT R32, R32, 0x5410, R33 ;  /* 0x0000541020207816 */ /* 0x000fe40000000021 */
[----:B------:R-:W-:Y:S01]  /*b440*/  PRMT R36, R36, 0x5410, R37 ;  /* 0x0000541024247816 */ /* 0x000fe20000000025 */
[----:B------:R-:W-:Y:S01]  /*b450*/  HADD2 R40, R40.H0_H0, R40.H1_H1 ;  /* 0x3000002828287230 */ /* 0x000fe20000000800 */
[----:B------:R-:W-:Y:S01]  /*b460*/  ISETP.GE.AND P0, PT, R108, R3, PT ;  /* 0x000000036c00720c */ /* 0x000fe20003f06270 */
[----:B------:R-:W-:Y:S01]  /*b470*/  HADD2 R41, R41.H0_H0, R41.H1_H1 ;  /* 0x3000002929297230 */ /* 0x000fe20000000800 */
[----:B------:R-:W-:Y:S01]  /*b480*/  PRMT R74, R74, 0x5410, R75 ;  /* 0x000054104a4a7816 */ /* 0x000fe2000000004b */
[----:B------:R-:W-:Y:S02]  /*b490*/  HFMA2 R61, R122, R19, R61 ;  /* 0x000000137a3d7231 */ /* 0x000fe4000000003d */
[----:B------:R-:W-:Y:S02]  /*b4a0*/  HADD2 R43, R43.H0_H0, R43.H1_H1 ;  /* 0x3000002b2b2b7230 */ /* 0x000fe40000000800 */
[----:B------:R-:W-:-:S02]  /*b4b0*/  HADD2 R90, R90.H0_H0, R90.H1_H1 ;  /* 0x3000005a5a5a7230 */ /* 0x000fc40000000800 */
[-C--:B------:R-:W-:Y:S02]  /*b4c0*/  HFMA2 R10, R2, R99.reuse, R10 ;  /* 0x00000063020a7231 */ /* 0x080fe4000000000a */
[----:B------:R-:W-:Y:S02]  /*b4d0*/  HADD2 R84, R84.H0_H0, R84.H1_H1 ;  /* 0x3000005454547230 */ /* 0x000fe40000000800 */
[-C--:B------:R-:W-:Y:S02]  /*b4e0*/  HFMA2 R8, R77, R99.reuse, R8 ;  /* 0x000000634d087231 */ /* 0x080fe40000000008 */
[----:B------:R-:W-:Y:S02]  /*b4f0*/  HADD2 R35, R35.H0_H0, R35.H1_H1 ;  /* 0x3000002323237230 */ /* 0x000fe40000000800 */
[----:B------:R-:W-:Y:S02]  /*b500*/  HFMA2 R6, R32, R99, R6 ;  /* 0x0000006320067231 */ /* 0x000fe40000000006 */
[----:B------:R-:W-:-:S02]  /*b510*/  HADD2 R22, R22.H0_H0, R22.H1_H1 ;  /* 0x3000001616167230 */ /* 0x000fc40000000800 */
[-C--:B------:R-:W-:Y:S02]  /*b520*/  HFMA2 R50, R36, R100.reuse, R5 ;  /* 0x0000006424327231 */ /* 0x080fe40000000005 */
[----:B------:R-:W-:Y:S01]  /*b530*/  HADD2 R61, R61.H0_H0, R61.H1_H1 ;  /* 0x3000003d3d3d7230 */ /* 0x000fe20000000800 */
[----:B------:R-:W-:Y:S01]  /*b540*/  PRMT R40, R40, 0x5410, R41 ;  /* 0x0000541028287816 */ /* 0x000fe20000000029 */
[-C--:B------:R-:W-:Y:S01]  /*b550*/  HFMA2 R12, R74, R99.reuse, R12 ;  /* 0x000000634a0c7231 */ /* 0x080fe2000000000c */
[----:B------:R-:W-:Y:S02]  /*b560*/  PRMT R88, R88, 0x5410, R46 ;  /* 0x0000541058587816 */ /* 0x000fe4000000002e */
[----:B------:R-:W-:Y:S01]  /*b570*/  PRMT R43, R43, 0x5410, R90 ;  /* 0x000054102b2b7816 */ /* 0x000fe2000000005a */
[-C--:B------:R-:W-:Y:S01]  /*b580*/  HFMA2 R4, R40, R99.reuse, R4 ;  /* 0x0000006328047231 */ /* 0x080fe20000000004 */
[----:B------:R-:W-:Y:S02]  /*b590*/  PRMT R84, R84, 0x5410, R35 ;  /* 0x0000541054547816 */ /* 0x000fe40000000023 */
[----:B------:R-:W-:Y:S01]  /*b5a0*/  PRMT R22, R22, 0x5410, R61 ;  /* 0x0000541016167816 */ /* 0x000fe2000000003d */
[----:B------:R-:W-:Y:S01]  /*b5b0*/  UIADD3 UR4, UPT, UPT, UR4, 0x40, URZ ;  /* 0x0000004004047890 */ /* 0x000fe2000fffe0ff */
[----:B------:R-:W-:Y:S01]  /*b5c0*/  IADD3 R0, P1, PT, R0, 0x80, RZ ;  /* 0x0000008000007810 */ /* 0x000fe20007f3e0ff */
[----:B------:R-:W-:Y:S01]  /*b5d0*/  HFMA2 R13, R13, R100, R71 ;  /* 0x000000640d0d7231 */ /* 0x000fe20000000047 */
[----:B------:R-:W-:Y:S01]  /*b5e0*/  MOV R16, R80 ;  /* 0x0000005000107202 */ /* 0x000fe20000000f00 */
[-C--:B------:R-:W-:Y:S01]  /*b5f0*/  HFMA2 R12, R88, R99.reuse, R12 ;  /* 0x00000063580c7231 */ /* 0x080fe2000000000c */
[----:B------:R-:W-:Y:S01]  /*b600*/  MOV R17, R81 ;  /* 0x0000005100117202 */ /* 0x000fe20000000f00 */
[----:B------:R-:W-:-:S02]  /*b610*/  HFMA2 R10, R25, R99, R10 ;  /* 0x00000063190a7231 */ /* 0x000fc4000000000a */
[----:B------:R-:W-:Y:S02]  /*b620*/  HFMA2 R5, R43, R100, R50 ;  /* 0x000000642b057231 */ /* 0x000fe40000000032 */
[-C--:B------:R-:W-:Y:S01]  /*b630*/  HFMA2 R8, R84, R99.reuse, R8 ;  /* 0x0000006354087231 */ /* 0x080fe20000000008 */
[----:B------:R-:W-:Y:S01]  /*b640*/  IADD3.X R15, PT, PT, RZ, R15, RZ, P1, !PT ;  /* 0x0000000fff0f7210 */ /* 0x000fe20000ffe4ff */
[----:B------:R-:W-:Y:S02]  /*b650*/  HFMA2 R6, R39, R99, R6 ;  /* 0x0000006327067231 */ /* 0x000fe40000000006 */
[----:B------:R-:W-:-:S04]  /*b660*/  IMAD.WIDE R80, R101, 0x4, R52 ;  /* 0x0000000465507825 */ /* 0x000fc800078e0234 */
[----:B------:R-:W-:Y:S01]  /*b670*/  HFMA2 R4, R22, R99, R4 ;  /* 0x0000006316047231 */ /* 0x000fe20000000004 */
[----:B------:R-:W-:Y:S06]  /*b680*/  @!P0 BRA `(.L_x_2626) ;  /* 0xffffffc000448947 */ /* 0x000fec000383ffff */
[----:B------:R-:W-:-:S07]  /*b690*/  IMAD.WIDE R80, R101, 0x18, R16 ;  /* 0x0000001865507825 */ /* 0x000fce00078e0210 */
.L_x_2625:
        /* <DEDUP_REMOVED lines=8> */
.L_x_2628:
[----:B------:R-:W-:Y:S01]  /*b720*/  MOV R101, UR12 ;  /* 0x0000000c00657c02 */ /* 0x000fe20008000f00 */
[----:B------:R-:W2:Y:S04]  /*b730*/  LDG.E.128.CONSTANT R20, desc[UR8][R120.64] ;  /* 0x0000000878147981 */ /* 0x000ea8000c1e9d00 */
[C---:B------:R-:W-:Y:S01]  /*b740*/  IMAD.WIDE R2, R101.reuse, 0x4, R120 ;  /* 0x0000000465027825 */ /* 0x040fe200078e0278 */
[----:B------:R-:W0:Y:S04]  /*b750*/  LDS.128 R44, [UR4] ;  /* 0x00000004ff2c7984 */ /* 0x000e280008000c00 */
[----:B------:R1:W3:Y:S01]  /*b760*/  LDG.E.128.CONSTANT R16, desc[UR8][R2.64] ;  /* 0x0000000802107981 */ /* 0x0002e2000c1e9d00 */
[----:B------:R-:W-:-:S04]  /*b770*/  IMAD.WIDE R14, R101, 0x4, R2 ;  /* 0x00000004650e7825 */ /* 0x000fc800078e0202 */
[----:B------:R-:W-:Y:S01]  /*b780*/  HFMA2 R76, -RZ, RZ, 0, 0.03125 ;  /* 0x00002800ff4c7431 */ /* 0x000fe200000001ff */
[----:B------:R-:W4:Y:S04]  /*b790*/  LDS.128 R28, [UR4+0x10] ;  /* 0x00001004ff1c7984 */ /* 0x000f280008000c00 */
[----:B------:R-:W5:Y:S01]  /*b7a0*/  LDG.E.128.CONSTANT R40, desc[UR8][R14.64] ;  /* 0x000000080e287981 */ /* 0x000f62000c1e9d00 */
[----:B------:R-:W-:-:S05]  /*b7b0*/  IMAD.WIDE R24, R101, 0x4, R14 ;  /* 0x0000000465187825 */ /* 0x000fca00078e020e */
[----:B------:R0:W5:Y:S01]  /*b7c0*/  LDG.E.128.CONSTANT R36, desc[UR8][R24.64] ;  /* 0x0000000818247981 */ /* 0x000162000c1e9d00 */
[----:B------:R-:W-:-:S05]  /*b7d0*/  IMAD.WIDE R118, R101, 0x4, R24 ;  /* 0x0000000465767825 */ /* 0x000fca00078e0218 */
[----:B------:R-:W5:Y:S01]  /*b7e0*/  LDG.E.128.CONSTANT R32, desc[UR8][R118.64] ;  /* 0x0000000876207981 */ /* 0x000f62000c1e9d00 */
[----:B------:R-:W-:-:S13]  /*b7f0*/  ISETP.NE.AND P0, PT, R108, R103, PT ;  /* 0x000000676c00720c */ /* 0x000fda0003f05270 */
[----:B------:R-:W-:Y:S02]  /*b800*/  @!P0 LEA R96, R102, R1, 0x3 ;  /* 0x0000000166608211 */ /* 0x000fe400078e18ff */
[----:B------:R-:W-:-:S04]  /*b810*/  @!P0 MOV R115, R111 ;  /* 0x0000006f00738202 */ /* 0x000fc80000000f00 */
[----:B------:R-:W5:Y:S04]  /*b820*/  @!P0 LDL.64 R96, [R96+0x8] ;  /* 0x0000080060608983 */ /* 0x000f680000100a00 */
[----:B------:R-:W5:Y:S01]  /*b830*/  @!P0 LDG.E.U16.CONSTANT R115, desc[UR8][R114.64] ;  /* 0x0000000872738981 */ /* 0x000f62000c1e9500 */
[C---:B--2---:R-:W-:Y:S02]  /*b840*/  LOP3.LUT R0, R20.reuse, 0x1f001f, RZ, 0xc0, !PT ;  /* 0x001f001f14007812 */ /* 0x044fe400078ec0ff */
[----:B-1----:R-:W-:Y:S02]  /*b850*/  SHF.R.U32.HI R3, RZ, 0xa, R20 ;  /* 0x0000000aff037819 */ /* 0x002fe40000011614 */
[----:B------:R-:W-:Y:S02]  /*b860*/  LOP3.LUT R2, R20, 0x3e003e0, RZ, 0xc0, !PT ;  /* 0x03e003e014027812 */ /* 0x000fe400078ec0ff */
[----:B------:R-:W-:-:S02]  /*b870*/  LOP3.LUT R60, R22, 0x1f001f, RZ, 0xc0, !PT ;  /* 0x001f001f163c7812 */ /* 0x000fc400078ec0ff */
[----:B------:R-:W-:Y:S02]  /*b880*/  SHF.R.U32.HI R62, RZ, 0xa, R22 ;  /* 0x0000000aff3e7819 */ /* 0x000fe40000011616 */
[----:B------:R-:W-:Y:S02]  /*b890*/  LOP3.LUT R61, R22, 0x3e003e0, RZ, 0xc0, !PT ;  /* 0x03e003e0163d7812 */ /* 0x000fe400078ec0ff */
[----:B------:R-:W-:Y:S02]  /*b8a0*/  SHF.R.U32.HI R20, RZ, 0xf, R20 ;  /* 0x0000000fff147819 */ /* 0x000fe40000011614 */
[----:B------:R-:W-:Y:S02]  /*b8b0*/  SHF.R.U32.HI R22, RZ, 0xf, R22 ;  /* 0x0000000fff167819 */ /* 0x000fe40000011616 */
[----:B---3--:R-:W-:Y:S02]  /*b8c0*/  LOP3.LUT R49, R17, 0x1f001f, RZ, 0xc0, !PT ;  /* 0x001f001f11317812 */ /* 0x008fe400078ec0ff */
[----:B------:R-:W-:-:S02]  /*b8d0*/  SHF.R.U32.HI R52, RZ, 0xa, R17 ;  /* 0x0000000aff347819 */ /* 0x000fc40000011611 */
[----:B------:R-:W-:Y:S02]  /*b8e0*/  LOP3.LUT R26, R17, 0x3e003e0, RZ, 0xc0, !PT ;  /* 0x03e003e0111a7812 */ /* 0x000fe400078ec0ff */
[----:B------:R-:W-:Y:S02]  /*b8f0*/  SHF.R.U32.HI R58, RZ, 0xe, R17 ;  /* 0x0000000eff3a7819 */ /* 0x000fe40000011611 */
[C---:B------:R-:W-:Y:S02]  /*b900*/  LOP3.LUT R63, R23.reuse, 0x1f001f, RZ, 0xc0, !PT ;  /* 0x001f001f173f7812 */ /* 0x040fe400078ec0ff */
[----:B------:R-:W-:Y:S02]  /*b910*/  LOP3.LUT R64, R23, 0x3e003e0, RZ, 0xc0, !PT ;  /* 0x03e003e017407812 */ /* 0x000fe400078ec0ff */
[----:B------:R-:W-:Y:S02]  /*b920*/  SHF.R.U32.HI R65, RZ, 0xa, R23 ;  /* 0x0000000aff417819 */ /* 0x000fe40000011617 */
[----:B------:R-:W-:-:S02]  /*b930*/  SHF.R.U32.HI R57, RZ, 0xe, R16 ;  /* 0x0000000eff397819 */ /* 0x000fc40000011610 */
[----:B------:R-:W-:Y:S02]  /*b940*/  SHF.R.U32.HI R17, RZ, 0xe, R18 ;  /* 0x0000000eff117819 */ /* 0x000fe40000011612 */
[----:B------:R-:W-:Y:S02]  /*b950*/  LOP3.LUT R20, R20, 0x10001, RZ, 0xc0, !PT ;  /* 0x0001000114147812 */ /* 0x000fe400078ec0ff */
[----:B------:R-:W-:Y:S02]  /*b960*/  LOP3.LUT R22, R22, 0x10001, RZ, 0xc0, !PT ;  /* 0x0001000116167812 */ /* 0x000fe400078ec0ff */
[----:B0-----:R-:W-:Y:S02]  /*b970*/  LOP3.LUT R24, R21, 0x1f001f, RZ, 0xc0, !PT ;  /* 0x001f001f15187812 */ /* 0x001fe400078ec0ff */
[----:B------:R-:W-:Y:S02]  /*b980*/  SHF.R.U32.HI R23, RZ, 0xf, R23 ;  /* 0x0000000fff177819 */ /* 0x000fe40000011617 */
[----:B------:R-:W-:-:S02]  /*b990*/  LOP3.LUT R0, R0, 0x64006400, RZ, 0xfc, !PT ;  /* 0x6400640000007812 */ /* 0x000fc400078efcff */
[C---:B------:R-:W-:Y:S02]  /*b9a0*/  LOP3.LUT R27, R18.reuse, 0x1f001f, RZ, 0xc0, !PT ;  /* 0x001f001f121b7812 */ /* 0x040fe400078ec0ff */
[----:B------:R-:W-:Y:S02]  /*b9b0*/  SHF.R.U32.HI R53, RZ, 0xa, R18 ;  /* 0x0000000aff357819 */ /* 0x000fe40000011612 */
[----:B------:R-:W-:Y:S02]  /*b9c0*/  LOP3.LUT R14, R18, 0x3e003e0, RZ, 0xc0, !PT ;  /* 0x03e003e0120e7812 */ /* 0x000fe400078ec0ff */
[----:B------:R-:W-:Y:S02]  /*b9d0*/  LOP3.LUT R57, R20, 0x20002, R57, 0xf8, !PT ;  /* 0x0002000214397812 */ /* 0x000fe400078ef839 */
[----:B------:R-:W-:Y:S02]  /*b9e0*/  LOP3.LUT R56, R22, 0x20002, R17, 0xf8, !PT ;  /* 0x0002000216387812 */ /* 0x000fe400078ef811 */
[----:B------:R-:W-:-:S02]  /*b9f0*/  SHF.R.U32.HI R18, RZ, 0xe, R19 ;  /* 0x0000000eff127819 */ /* 0x000fc40000011613 */
[----:B------:R-:W-:Y:S02]  /*ba00*/  LOP3.LUT R23, R23, 0x10001, RZ, 0xc0, !PT ;  /* 0x0001000117177812 */ /* 0x000fe400078ec0ff */
[----:B------:R-:W-:Y:S01]  /*ba10*/  LOP3.LUT R22, R24, 0x64006400, RZ, 0xfc, !PT ;  /* 0x6400640018167812 */ /* 0x000fe200078efcff */
[----:B------:R-:W-:Y:S01]  /*ba20*/  HADD2 R24, R0, -1040, -1040 ;  /* 0xe410e41000187430 */ /* 0x000fe20000000000 */
[----:B------:R-:W-:Y:S02]  /*ba30*/  LOP3.LUT R20, R60, 0x64006400, RZ, 0xfc, !PT ;  /* 0x640064003c147812 */ /* 0x000fe400078efcff */
[----:B------:R-:W-:Y:S01]  /*ba40*/  LOP3.LUT R25, R21, 0x3e003e0, RZ, 0xc0, !PT ;  /* 0x03e003e015197812 */ /* 0x000fe200078ec0ff */
[----:B------:R-:W-:Y:S01]  /*ba50*/  HADD2 R22, R22, -1040, -1040 ;  /* 0xe410e41016167430 */ /* 0x000fe20000000000 */
[C---:B------:R-:W-:Y:S01]  /*ba60*/  LOP3.LUT R50, R16.reuse, 0x1f001f, RZ, 0xc0, !PT ;  /* 0x001f001f10327812 */ /* 0x040fe200078ec0ff */
[----:B------:R-:W-:Y:S01]  /*ba70*/  HADD2 R20, R20, -1040, -1040 ;  /* 0xe410e41014147430 */ /* 0x000fe20000000000 */
[----:B------:R-:W-:Y:S01]  /*ba80*/  SHF.R.U32.HI R51, RZ, 0xa, R16 ;  /* 0x0000000aff337819 */ /* 0x000fe20000011610 */
[----:B------:R-:W-:Y:S01]  /*ba90*/  HFMA2 R0, R24, R44, RZ ;  /* 0x0000002c18007231 */ /* 0x000fe200000000ff */
[----:B------:R-:W-:-:S02]  /*baa0*/  LOP3.LUT R48, R16, 0x3e003e0, RZ, 0xc0, !PT ;  /* 0x03e003e010307812 */ /* 0x000fc400078ec0ff */
[C---:B------:R-:W-:Y:S02]  /*bab0*/  LOP3.LUT R15, R19.reuse, 0x1f001f, RZ, 0xc0, !PT ;  /* 0x001f001f130f7812 */ /* 0x040fe400078ec0ff */
[----:B------:R-:W-:Y:S02]  /*bac0*/  LOP3.LUT R16, R19, 0x3e003e0, RZ, 0xc0, !PT ;  /* 0x03e003e013107812 */ /* 0x000fe400078ec0ff */
[----:B------:R-:W-:Y:S02]  /*bad0*/  SHF.R.U32.HI R54, RZ, 0xa, R19 ;  /* 0x0000000aff367819 */ /* 0x000fe40000011613 */
[----:B------:R-:W-:Y:S02]  /*bae0*/  LOP3.LUT R55, R23, 0x20002, R18, 0xf8, !PT ;  /* 0x0002000217377812 */ /* 0x000fe400078ef812 */
[----:B------:R-:W-:Y:S01]  /*baf0*/  LOP3.LUT R19, R2, 0x64006400, RZ, 0xfc, !PT ;  /* 0x6400640002137812 */ /* 0x000fe200078efcff */
[----:B------:R-:W-:Y:S01]  /*bb00*/  HFMA2 R2, R22, R44, RZ.H0_H0 ;  /* 0x0000002c16027231 */ /* 0x000fe200000400ff */
[----:B------:R-:W-:-:S02]  /*bb10*/  LOP3.LUT R25, R25, 0x64006400, RZ, 0xfc, !PT ;  /* 0x6400640019197812 */ /* 0x000fc400078efcff */
[----:B------:R-:W-:Y:S01]  /*bb20*/  LOP3.LUT R23, R63, 0x64006400, RZ, 0xfc, !PT ;  /* 0x640064003f177812 */ /* 0x000fe200078efcff */
[-C--:B------:R-:W-:Y:S01]  /*bb30*/  HFMA2 R19, R19, R76.reuse.H0_H0, -48, -48 ;  /* 0xd200d20013137431 */ /* 0x080fe2000004004c */
[--C-:B------:R-:W-:Y:S01]  /*bb40*/  SHF.R.U32.HI R59, RZ, 0xa, R21.reuse ;  /* 0x0000000aff3b7819 */ /* 0x100fe20000011615 */
[----:B------:R-:W-:Y:S01]  /*bb50*/  HFMA2 R18, R25, R76.H0_H0, -48, -48 ;  /* 0xd200d20019127431 */ /* 0x000fe2000004004c */
[----:B------:R-:W-:Y:S01]  /*bb60*/  SHF.R.U32.HI R21, RZ, 0xf, R21 ;  /* 0x0000000fff157819 */ /* 0x000fe20000011615 */
[----:B------:R-:W-:Y:S01]  /*bb70*/  HADD2 R23, R23, -1040, -1040 ;  /* 0xe410e41017177430 */ /* 0x000fe20000000000 */
[----:B------:R-:W-:Y:S01]  /*bb80*/  LOP3.LUT R17, R61, 0x64006400, RZ, 0xfc, !PT ;  /* 0x640064003d117812 */ /* 0x000fe200078efcff */
[-C--:B------:R-:W-:Y:S01]  /*bb90*/  HFMA2 R25, R20, R44.reuse, RZ ;  /* 0x0000002c14197231 */ /* 0x080fe200000000ff */
[----:B------:R-:W-:Y:S01]  /*bba0*/  LOP3.LUT R21, R21, 0x10001, RZ, 0xc0, !PT ;  /* 0x0001000115157812 */ /* 0x000fe200078ec0ff */
[----:B------:R-:W-:Y:S01]  /*bbb0*/  HFMA2 R60, R23, R44, RZ.H0_H0 ;  /* 0x0000002c173c7231 */ /* 0x000fe200000400ff */
[----:B------:R-:W-:Y:S01]  /*bbc0*/  LOP3.LUT R3, R3, 0x1f001f, RZ, 0xc0, !PT ;  /* 0x001f001f03037812 */ /* 0x000fe200078ec0ff */
[----:B------:R-:W-:Y:S01]  /*bbd0*/  HFMA2 R17, R17, R76.H0_H0, -48, -48 ;  /* 0xd200d20011117431 */ /* 0x000fe2000004004c */
[----:B------:R-:W-:Y:S01]  /*bbe0*/  LOP3.LUT R62, R62, 0x1f001f, RZ, 0xc0, !PT ;  /* 0x001f001f3e3e7812 */ /* 0x000fe200078ec0ff */
[-C--:B------:R-:W-:Y:S01]  /*bbf0*/  HFMA2 R44, R19, R45.reuse, R0 ;  /* 0x0000002d132c7231 */ /* 0x080fe20000000000 */
[----:B------:R-:W-:Y:S01]  /*bc00*/  LOP3.LUT R58, R21, 0x20002, R58, 0xf8, !PT ;  /* 0x00020002153a7812 */ /* 0x000fe200078ef83a */
[-C--:B------:R-:W-:Y:S01]  /*bc10*/  HFMA2 R61, R18, R45.reuse, R2 ;  /* 0x0000002d123d7231 */ /* 0x080fe20000000002 */
[----:B------:R-:W-:Y:S01]  /*bc20*/  LOP3.LUT R3, R3, 0x64006400, RZ, 0xfc, !PT ;  /* 0x6400640003037812 */ /* 0x000fe200078efcff */
[----:B------:R-:W-:Y:S01]  /*bc30*/  HFMA2 R63, R17, R45, R25 ;  /* 0x0000002d113f7231 */ /* 0x000fe20000000019 */
[----:B------:R-:W-:-:S02]  /*bc40*/  LOP3.LUT R0, R62, 0x64006400, RZ, 0xfc, !PT ;  /* 0x640064003e007812 */ /* 0x000fc400078efcff */
[----:B------:R-:W-:Y:S02]  /*bc50*/  LOP3.LUT R21, R64, 0x64006400, RZ, 0xfc, !PT ;  /* 0x6400640040157812 */ /* 0x000fe400078efcff */
[----:B------:R-:W-:Y:S02]  /*bc60*/  LOP3.LUT R59, R59, 0x1f001f, RZ, 0xc0, !PT ;  /* 0x001f001f3b3b7812 */ /* 0x000fe400078ec0ff */
[----:B------:R-:W-:Y:S01]  /*bc70*/  LOP3.LUT R65, R65, 0x1f001f, RZ, 0xc0, !PT ;  /* 0x001f001f41417812 */ /* 0x000fe200078ec0ff */
[----:B------:R-:W-:Y:S01]  /*bc80*/  HADD2 R25, R3, -1040, -1040 ;  /* 0xe410e41003197430 */ /* 0x000fe20000000000 */
[----:B------:R-:W-:Y:S01]  /*bc90*/  LOP3.LUT R2, R59, 0x64006400, RZ, 0xfc, !PT ;  /* 0x640064003b027812 */ /* 0x000fe200078efcff */
[----:B------:R-:W-:Y:S01]  /*bca0*/  HADD2 R0, R0, -1040, -1040 ;  /* 0xe410e41000007430 */ /* 0x000fe20000000000 */
[----:B------:R-:W-:Y:S01]  /*bcb0*/  LOP3.LUT R65, R65, 0x64006400, RZ, 0xfc, !PT ;  /* 0x6400640041417812 */ /* 0x000fe200078efcff */
[----:B------:R-:W-:Y:S01]  /*bcc0*/  HFMA2 R21, R21, R76.H0_H0, -48, -48 ;  /* 0xd200d20015157431 */ /* 0x000fe2000004004c */
[----:B------:R-:W-:-:S02]  /*bcd0*/  LOP3.LUT R59, R26, 0x64006400, RZ, 0xfc, !PT ;  /* 0x640064001a3b7812 */ /* 0x000fc400078efcff */
[----:B------:R-:W-:Y:S01]  /*bce0*/  LOP3.LUT R50, R50, 0x64006400, RZ, 0xfc, !PT ;  /* 0x6400640032327812 */ /* 0x000fe200078efcff */
[----:B------:R-:W-:Y:S01]  /*bcf0*/  HFMA2 R45, R21, R45, R60 ;  /* 0x0000002d152d7231 */ /* 0x000fe2000000003c */
[----:B------:R-:W-:Y:S01]  /*bd00*/  LOP3.LUT R26, R27, 0x64006400, RZ, 0xfc, !PT ;  /* 0x640064001b1a7812 */ /* 0x000fe200078efcff */
[----:B------:R-:W-:Y:S02]  /*bd10*/  HADD2 R2, R2, -1040, -1040 ;  /* 0xe410e41002027430 */ /* 0x000fe40000000000 */
[-C--:B------:R-:W-:Y:S02]  /*bd20*/  HFMA2 R60, R25, R46.reuse, R44 ;  /* 0x0000002e193c7231 */ /* 0x080fe4000000002c */
[----:B------:R-:W-:Y:S02]  /*bd30*/  HADD2 R3, R65, -1040, -1040 ;  /* 0xe410e41041037430 */ /* 0x000fe40000000000 */
[-C--:B------:R-:W-:Y:S01]  /*bd40*/  HFMA2 R63, R0, R46.reuse, R63 ;  /* 0x0000002e003f7231 */ /* 0x080fe2000000003f */
[----:B------:R-:W-:Y:S01]  /*bd50*/  LOP3.LUT R27, R14, 0x64006400, RZ, 0xfc, !PT ;  /* 0x640064000e1b7812 */ /* 0x000fe200078efcff */
[----:B------:R-:W-:Y:S01]  /*bd60*/  HADD2 R14, R50, -1040, -1040 ;  /* 0xe410e410320e7430 */ /* 0x000fe20000000000 */
[----:B------:R-:W-:Y:S01]  /*bd70*/  LOP3.LUT R49, R49, 0x64006400, RZ, 0xfc, !PT ;  /* 0x6400640031317812 */ /* 0x000fe200078efcff */
[----:B------:R-:W-:Y:S01]  /*bd80*/  HADD2 R26, R26, -1040, -1040 ;  /* 0xe410e4101a1a7430 */ /* 0x000fe20000000000 */
[----:B------:R-:W-:Y:S01]  /*bd90*/  LOP3.LUT R44, R15, 0x64006400, RZ, 0xfc, !PT ;  /* 0x640064000f2c7812 */ /* 0x000fe200078efcff */
[----:B------:R-:W-:-:S02]  /*bda0*/  HFMA2 R62, R2, R46, R61 ;  /* 0x0000002e023e7231 */ /* 0x000fc4000000003d */
[----:B------:R-:W-:Y:S01]  /*bdb0*/  HFMA2 R46, R3, R46, R45 ;  /* 0x0000002e032e7231 */ /* 0x000fe2000000002d */
[----:B------:R-:W-:Y:S01]  /*bdc0*/  LOP3.LUT R45, R48, 0x64006400, RZ, 0xfc, !PT ;  /* 0x64006400302d7812 */ /* 0x000fe200078efcff */
[----:B------:R-:W-:Y:S01]  /*bdd0*/  HADD2 R15, R49, -1040, -1040 ;  /* 0xe410e410310f7430 */ /* 0x000fe20000000000 */
[----:B------:R-:W-:Y:S01]  /*bde0*/  LOP3.LUT R61, R16, 0x64006400, RZ, 0xfc, !PT ;  /* 0x64006400103d7812 */ /* 0x000fe200078efcff */
[----:B------:R-:W-:Y:S02]  /*bdf0*/  HADD2 R16, R44, -1040, -1040 ;  /* 0xe410e4102c107430 */ /* 0x000fe40000000000 */
[-C--:B------:R-:W-:Y:S02]  /*be00*/  HFMA2 R60, R14, R47.reuse, R60 ;  /* 0x0000002f0e3c7231 */ /* 0x080fe4000000003c */
[----:B------:R-:W-:Y:S02]  /*be10*/  HFMA2 R63, R26, R47, R63 ;  /* 0x0000002f1a3f7231 */ /* 0x000fe4000000003f */
[----:B------:R-:W-:-:S02]  /*be20*/  HFMA2 R48, R45, R76.H0_H0, -48, -48 ;  /* 0xd200d2002d307431 */ /* 0x000fc4000004004c */
[-C--:B------:R-:W-:Y:S02]  /*be30*/  HFMA2 R27, R27, R76.reuse.H0_H0, -48, -48 ;  /* 0xd200d2001b1b7431 */ /* 0x080fe4000004004c */
[-C--:B------:R-:W-:Y:S02]  /*be40*/  HFMA2 R62, R15, R47.reuse, R62 ;  /* 0x0000002f0f3e7231 */ /* 0x080fe4000000003e */
[----:B------:R-:W-:Y:S02]  /*be50*/  HFMA2 R46, R16, R47, R46 ;  /* 0x0000002f102e7231 */ /* 0x000fe4000000002e */
[-C--:B------:R-:W-:Y:S02]  /*be60*/  HFMA2 R50, R59, R76.reuse.H0_H0, -48, -48 ;  /* 0xd200d2003b327431 */ /* 0x080fe4000004004c */
[----:B------:R-:W-:Y:S01]  /*be70*/  HFMA2 R49, R61, R76.H0_H0, -48, -48 ;  /* 0xd200d2003d317431 */ /* 0x000fe2000004004c */
[----:B------:R-:W-:Y:S01]  /*be80*/  LOP3.LUT R53, R53, 0x1f001f, RZ, 0xc0, !PT ;  /* 0x001f001f35357812 */ /* 0x000fe200078ec0ff */
[----:B----4-:R-:W-:-:S02]  /*be90*/  HFMA2 R60, R48, R28, R60 ;  /* 0x0000001c303c7231 */ /* 0x010fc4000000003c */
[-C--:B------:R-:W-:Y:S02]  /*bea0*/  HFMA2 R62, R50, R28.reuse, R62 ;  /* 0x0000001c323e7231 */ /* 0x080fe4000000003e */
[-C--:B------:R-:W-:Y:S02]  /*beb0*/  HFMA2 R63, R27, R28.reuse, R63 ;  /* 0x0000001c1b3f7231 */ /* 0x080fe4000000003f */
[----:B------:R-:W-:Y:S01]  /*bec0*/  HFMA2 R46, R49, R28, R46 ;  /* 0x0000001c312e7231 */ /* 0x000fe2000000002e */
[----:B------:R-:W-:Y:S02]  /*bed0*/  LOP3.LUT R51, R51, 0x1f001f, RZ, 0xc0, !PT ;  /* 0x001f001f33337812 */ /* 0x000fe400078ec0ff */
[----:B------:R-:W-:Y:S02]  /*bee0*/  LOP3.LUT R28, R54, 0x1f001f, RZ, 0xc0, !PT ;  /* 0x001f001f361c7812 */ /* 0x000fe400078ec0ff */
[----:B------:R-:W-:Y:S02]  /*bef0*/  LOP3.LUT R52, R52, 0x1f001f, RZ, 0xc0, !PT ;  /* 0x001f001f34347812 */ /* 0x000fe400078ec0ff */
[----:B------:R-:W-:-:S02]  /*bf00*/  LOP3.LUT R54, R53, 0x64006400, RZ, 0xfc, !PT ;  /* 0x6400640035367812 */ /* 0x000fc400078efcff */
[----:B-----5:R-:W-:Y:S02]  /*bf10*/  SHF.R.U32.HI R45, RZ, 0xd, R42 ;  /* 0x0000000dff2d7819 */ /* 0x020fe4000001162a */
[----:B------:R-:W-:Y:S01]  /*bf20*/  LOP3.LUT R51, R51, 0x64006400, RZ, 0xfc, !PT ;  /* 0x6400640033337812 */ /* 0x000fe200078efcff */
[----:B------:R-:W-:Y:S01]  /*bf30*/  HADD2 R54, R54, -1040, -1040 ;  /* 0xe410e41036367430 */ /* 0x000fe20000000000 */
[----:B------:R-:W-:Y:S02]  /*bf40*/  LOP3.LUT R52, R52, 0x64006400, RZ, 0xfc, !PT ;  /* 0x6400640034347812 */ /* 0x000fe400078efcff */
[----:B------:R-:W-:Y:S02]  /*bf50*/  LOP3.LUT R66, R56, 0x40004, R45, 0xf8, !PT ;  /* 0x0004000438427812 */ /* 0x000fe400078ef82d */
[----:B------:R-:W-:Y:S02]  /*bf60*/  LOP3.LUT R28, R28, 0x64006400, RZ, 0xfc, !PT ;  /* 0x640064001c1c7812 */ /* 0x000fe400078efcff */
[----:B------:R-:W-:-:S02]  /*bf70*/  LOP3.LUT R44, R42, 0x1f001f, RZ, 0xc0, !PT ;  /* 0x001f001f2a2c7812 */ /* 0x000fc400078ec0ff */
[----:B------:R-:W-:Y:S01]  /*bf80*/  LOP3.LUT R45, R43, 0x1f001f, RZ, 0xc0, !PT ;  /* 0x001f001f2b2d7812 */ /* 0x000fe200078ec0ff */
[----:B------:R-:W-:Y:S01]  /*bf90*/  HADD2 R53, R51, -1040, -1040 ;  /* 0xe410e41033357430 */ /* 0x000fe20000000000 */
[----:B------:R-:W-:Y:S01]  /*bfa0*/  SHF.R.U32.HI R64, RZ, 0xd, R40 ;  /* 0x0000000dff407819 */ /* 0x000fe20000011628 */
[----:B------:R-:W-:Y:S01]  /*bfb0*/  HADD2 R51, R52, -1040, -1040 ;  /* 0xe410e41034337430 */ /* 0x000fe20000000000 */
[----:B------:R-:W-:Y:S01]  /*bfc0*/  SHF.R.U32.HI R65, RZ, 0xd, R41 ;  /* 0x0000000dff417819 */ /* 0x000fe20000011629 */
[----:B------:R-:W-:Y:S01]  /*bfd0*/  HADD2 R52, R28, -1040, -1040 ;  /* 0xe410e4101c347430 */ /* 0x000fe20000000000 */
[----:B------:R-:W-:Y:S02]  /*bfe0*/  LOP3.LUT R44, R44, 0x64006400, RZ, 0xfc, !PT ;  /* 0x640064002c2c7812 */ /* 0x000fe400078efcff */
[----:B------:R-:W-:Y:S01]  /*bff0*/  LOP3.LUT R45, R45, 0x64006400, RZ, 0xfc, !PT ;  /* 0x640064002d2d7812 */ /* 0x000fe200078efcff */
[-C--:B------:R-:W-:Y:S01]  /*c000*/  HFMA2 R47, R54, R29.reuse, R63 ;  /* 0x0000001d362f7231 */ /* 0x080fe2000000003f */
[----:B------:R-:W-:Y:S01]  /*c010*/  LOP3.LUT R64, R57, 0x40004, R64, 0xf8, !PT ;  /* 0x0004000439407812 */ /* 0x000fe200078ef840 */
[----:B------:R-:W-:Y:S01]  /*c020*/  HFMA2 R59, R52, R29, R46 ;  /* 0x0000001d343b7231 */ /* 0x000fe2000000002e */
[----:B------:R-:W-:Y:S01]  /*c030*/  LOP3.LUT R65, R58, 0x40004, R65, 0xf8, !PT ;  /* 0x000400043a417812 */ /* 0x000fe200078ef841 */
[----:B------:R-:W-:Y:S01]  /*c040*/  HADD2 R57, R44, -1040, -1040 ;  /* 0xe410e4102c397430 */ /* 0x000fe20000000000 */
[----:B------:R-:W-:Y:S01]  /*c050*/  SHF.R.U32.HI R46, RZ, 0xd, R43 ;  /* 0x0000000dff2e7819 */ /* 0x000fe2000001162b */
[----:B------:R-:W-:Y:S01]  /*c060*/  HADD2 R58, R45, -1040, -1040 ;  /* 0xe410e4102d3a7430 */ /* 0x000fe20000000000 */
[----:B------:R-:W-:-:S02]  /*c070*/  LOP3.LUT R44, R42, 0x3e003e0, RZ, 0xc0, !PT ;  /* 0x03e003e02a2c7812 */ /* 0x000fc400078ec0ff */
[----:B------:R-:W-:Y:S01]  /*c080*/  LOP3.LUT R45, R43, 0x3e003e0, RZ, 0xc0, !PT ;  /* 0x03e003e02b2d7812 */ /* 0x000fe200078ec0ff */
[-C--:B------:R-:W-:Y:S01]  /*c090*/  HFMA2 R71, R58, R30.reuse, R59 ;  /* 0x0000001e3a477231 */ /* 0x080fe2000000003b */
[----:B------:R-:W-:Y:S01]  /*c0a0*/  LOP3.LUT R63, R55, 0x40004, R46, 0xf8, !PT ;  /* 0x00040004373f7812 */ /* 0x000fe200078ef82e */
[----:B------:R-:W-:Y:S01]  /*c0b0*/  HFMA2 R70, R57, R30, R47 ;  /* 0x0000001e39467231 */ /* 0x000fe2000000002f */
[----:B------:R-:W-:Y:S02]  /*c0c0*/  LOP3.LUT R59, R44, 0x64006400, RZ, 0xfc, !PT ;  /* 0x640064002c3b7812 */ /* 0x000fe400078efcff */
[----:B------:R-:W-:Y:S02]  /*c0d0*/  LOP3.LUT R67, R45, 0x64006400, RZ, 0xfc, !PT ;  /* 0x640064002d437812 */ /* 0x000fe400078efcff */
[----:B------:R-:W0:Y:S01]  /*c0e0*/  LDS.128 R44, [UR4+0x20] ;  /* 0x00002004ff2c7984 */ /* 0x000e220008000c00 */
[----:B------:R-:W-:Y:S01]  /*c0f0*/  LOP3.LUT R28, R40, 0x1f001f, RZ, 0xc0, !PT ;  /* 0x001f001f281c7812 */ /* 0x000fe200078ec0ff */
[----:B------:R-:W-:-:S02]  /*c100*/  HFMA2 R60, R53, R29, R60 ;  /* 0x0000001d353c7231 */ /* 0x000fc4000000003c */
[----:B------:R-:W-:Y:S01]  /*c110*/  HFMA2 R62, R51, R29, R62 ;  /* 0x0000001d333e7231 */ /* 0x000fe2000000003e */
[----:B------:R-:W-:Y:S02]  /*c120*/  LOP3.LUT R29, R41, 0x1f001f, RZ, 0xc0, !PT ;  /* 0x001f001f291d7812 */ /* 0x000fe400078ec0ff */
[----:B------:R-:W-:Y:S02]  /*c130*/  LOP3.LUT R28, R28, 0x64006400, RZ, 0xfc, !PT ;  /* 0x640064001c1c7812 */ /* 0x000fe400078efcff */
[----:B------:R-:W-:-:S03]  /*c140*/  LOP3.LUT R29, R29, 0x64006400, RZ, 0xfc, !PT ;  /* 0x640064001d1d7812 */ /* 0x000fc600078efcff */
[----:B------:R-:W-:Y:S01]  /*c150*/  HADD2 R55, R28, -1040, -1040 ;  /* 0xe410e4101c377430 */ /* 0x000fe20000000000 */
[----:B------:R-:W-:Y:S01]  /*c160*/  LOP3.LUT R28, R40, 0x3e003e0, RZ, 0xc0, !PT ;  /* 0x03e003e0281c7812 */ /* 0x000fe200078ec0ff */
[----:B------:R-:W-:Y:S01]  /*c170*/  HADD2 R56, R29, -1040, -1040 ;  /* 0xe410e4101d387430 */ /* 0x000fe20000000000 */
[----:B------:R-:W-:Y:S02]  /*c180*/  SHF.R.U32.HI R80, RZ, 0xa, R43 ;  /* 0x0000000aff507819 */ /* 0x000fe4000001162b */
[----:B------:R-:W-:Y:S01]  /*c190*/  LOP3.LUT R29, R28, 0x64006400, RZ, 0xfc, !PT ;  /* 0x640064001c1d7812 */ /* 0x000fe200078efcff */
[-C--:B------:R-:W-:Y:S02]  /*c1a0*/  HFMA2 R69, R55, R30.reuse, R60 ;  /* 0x0000001e37457231 */ /* 0x080fe4000000003c */
[----:B------:R-:W-:Y:S01]  /*c1b0*/  HFMA2 R68, R56, R30, R62 ;  /* 0x0000001e38447231 */ /* 0x000fe2000000003e */
[----:B------:R-:W-:Y:S02]  /*c1c0*/  LOP3.LUT R30, R41, 0x3e003e0, RZ, 0xc0, !PT ;  /* 0x03e003e0291e7812 */ /* 0x000fe400078ec0ff */
[----:B------:R-:W-:-:S02]  /*c1d0*/  SHF.R.U32.HI R78, RZ, 0xa, R41 ;  /* 0x0000000aff4e7819 */ /* 0x000fc40000011629 */
[----:B------:R-:W-:Y:S02]  /*c1e0*/  SHF.R.U32.HI R79, RZ, 0xa, R42 ;  /* 0x0000000aff4f7819 */ /* 0x000fe4000001162a */
[----:B------:R-:W-:Y:S02]  /*c1f0*/  SHF.R.U32.HI R43, RZ, 0xa, R40 ;  /* 0x0000000aff2b7819 */ /* 0x000fe40000011628 */
[----:B------:R-:W-:Y:S02]  /*c200*/  SHF.R.U32.HI R41, RZ, 0xc, R36 ;  /* 0x0000000cff297819 */ /* 0x000fe40000011624 */
[----:B------:R-:W-:Y:S02]  /*c210*/  SHF.R.U32.HI R42, RZ, 0xc, R37 ;  /* 0x0000000cff2a7819 */ /* 0x000fe40000011625 */
[----:B------:R-:W-:Y:S01]  /*c220*/  SHF.R.U32.HI R81, RZ, 0xc, R38 ;  /* 0x0000000cff517819 */ /* 0x000fe20000011626 */
[-C--:B------:R-:W-:Y:S01]  /*c230*/  HFMA2 R62, R29, R76.reuse.H0_H0, -48, -48 ;  /* 0xd200d2001d3e7431 */ /* 0x080fe2000004004c */
[----:B------:R-:W-:Y:S01]  /*c240*/  LOP3.LUT R43, R43, 0x1f001f, RZ, 0xc0, !PT ;  /* 0x001f001f2b2b7812 */ /* 0x000fe200078ec0ff */
[----:B------:R-:W-:Y:S01]  /*c250*/  HFMA2 R59, R59, R76.H0_H0, -48, -48 ;  /* 0xd200d2003b3b7431 */ /* 0x000fe2000004004c */
[----:B------:R-:W-:-:S02]  /*c260*/  LOP3.LUT R79, R79, 0x1f001f, RZ, 0xc0, !PT ;  /* 0x001f001f4f4f7812 */ /* 0x000fc400078ec0ff */
[----:B------:R-:W-:Y:S02]  /*c270*/  LOP3.LUT R40, R64, 0x80008, R41, 0xf8, !PT ;  /* 0x0008000840287812 */ /* 0x000fe400078ef829 */
[----:B------:R-:W-:Y:S01]  /*c280*/  LOP3.LUT R41, R65, 0x80008, R42, 0xf8, !PT ;  /* 0x0008000841297812 */ /* 0x000fe200078ef82a */
[----:B------:R-:W-:Y:S01]  /*c290*/  HFMA2 R60, R67, R76.H0_H0, -48, -48 ;  /* 0xd200d200433c7431 */ /* 0x000fe2000004004c */
[----:B------:R-:W-:Y:S02]  /*c2a0*/  LOP3.LUT R42, R66, 0x80008, R81, 0xf8, !PT ;  /* 0x00080008422a7812 */ /* 0x000fe400078ef851 */
[----:B------:R-:W-:Y:S02]  /*c2b0*/  LOP3.LUT R66, R43, 0x64006400, RZ, 0xfc, !PT ;  /* 0x640064002b427812 */ /* 0x000fe400078efcff */
[----:B------:R-:W-:Y:S01]  /*c2c0*/  LOP3.LUT R64, R79, 0x64006400, RZ, 0xfc, !PT ;  /* 0x640064004f407812 */ /* 0x000fe200078efcff */
[-C--:B------:R-:W-:Y:S01]  /*c2d0*/  HFMA2 R69, R62, R31.reuse, R69 ;  /* 0x0000001f3e457231 */ /* 0x080fe20000000045 */
[----:B------:R-:W-:Y:S01]  /*c2e0*/  LOP3.LUT R61, R30, 0x64006400, RZ, 0xfc, !PT ;  /* 0x640064001e3d7812 */ /* 0x000fe200078efcff */
[-C--:B------:R-:W-:Y:S01]  /*c2f0*/  HFMA2 R67, R59, R31.reuse, R70 ;  /* 0x0000001f3b437231 */ /* 0x080fe20000000046 */
[----:B------:R-:W-:Y:S01]  /*c300*/  LOP3.LUT R78, R78, 0x1f001f, RZ, 0xc0, !PT ;  /* 0x001f001f4e4e7812 */ /* 0x000fe200078ec0ff */
[----:B------:R-:W-:Y:S01]  /*c310*/  HFMA2 R70, R60, R31, R71 ;  /* 0x0000001f3c467231 */ /* 0x000fe20000000047 */
[C---:B------:R-:W-:Y:S01]  /*c320*/  LOP3.LUT R72, R38.reuse, 0x1f001f, RZ, 0xc0, !PT ;  /* 0x001f001f26487812 */ /* 0x040fe200078ec0ff */
[----:B------:R-:W-:Y:S01]  /*c330*/  HADD2 R66, R66, -1040, -1040 ;  /* 0xe410e41042427430 */ /* 0x000fe20000000000 */
[----:B------:R-:W-:Y:S01]  /*c340*/  LOP3.LUT R71, R38, 0x3e003e0, RZ, 0xc0, !PT ;  /* 0x03e003e026477812 */ /* 0x000fe200078ec0ff */
[----:B------:R-:W-:Y:S01]  /*c350*/  HADD2 R64, R64, -1040, -1040 ;  /* 0xe410e41040407430 */ /* 0x000fe20000000000 */
[----:B------:R-:W-:-:S02]  /*c360*/  SHF.R.U32.HI R30, RZ, 0xa, R38 ;  /* 0x0000000aff1e7819 */ /* 0x000fc40000011626 */
[----:B------:R-:W-:Y:S02]  /*c370*/  SHF.R.U32.HI R38, RZ, 0xc, R39 ;  /* 0x0000000cff267819 */ /* 0x000fe40000011627 */
[----:B------:R-:W-:Y:S01]  /*c380*/  LOP3.LUT R80, R80, 0x1f001f, RZ, 0xc0, !PT ;  /* 0x001f001f50507812 */ /* 0x000fe200078ec0ff */
[----:B------:R-:W-:Y:S01]  /*c390*/  HFMA2 R61, R61, R76.H0_H0, -48, -48 ;  /* 0xd200d2003d3d7431 */ /* 0x000fe2000004004c */
[----:B------:R-:W-:Y:S02]  /*c3a0*/  LOP3.LUT R65, R78, 0x64006400, RZ, 0xfc, !PT ;  /* 0x640064004e417812 */ /* 0x000fe400078efcff */
[----:B------:R-:W-:Y:S01]  /*c3b0*/  LOP3.LUT R77, R36, 0x1f001f, RZ, 0xc0, !PT ;  /* 0x001f001f244d7812 */ /* 0x000fe200078ec0ff */
[----:B0-----:R-:W-:Y:S01]  /*c3c0*/  HFMA2 R79, R64, R44, R67 ;  /* 0x0000002c404f7231 */ /* 0x001fe20000000043 */
[C---:B------:R-:W-:Y:S02]  /*c3d0*/  LOP3.LUT R74, R37.reuse, 0x1f001f, RZ, 0xc0, !PT ;  /* 0x001f001f254a7812 */ /* 0x040fe400078ec0ff */
[----:B------:R-:W-:-:S02]  /*c3e0*/  LOP3.LUT R73, R37, 0x3e003e0, RZ, 0xc0, !PT ;  /* 0x03e003e025497812 */ /* 0x000fc400078ec0ff */
[----:B------:R-:W-:Y:S02]  /*c3f0*/  SHF.R.U32.HI R29, RZ, 0xa, R37 ;  /* 0x0000000aff1d7819 */ /* 0x000fe40000011625 */
[----:B------:R-:W-:Y:S02]  /*c400*/  LOP3.LUT R80, R80, 0x64006400, RZ, 0xfc, !PT ;  /* 0x6400640050507812 */ /* 0x000fe400078efcff */
[----:B------:R-:W-:Y:S01]  /*c410*/  LOP3.LUT R43, R63, 0x80008, R38, 0xf8, !PT ;  /* 0x000800083f2b7812 */ /* 0x000fe200078ef826 */
[-C--:B------:R-:W-:Y:S01]  /*c420*/  HFMA2 R38, R66, R44.reuse, R69 ;  /* 0x0000002c42267231 */ /* 0x080fe20000000045 */
[----:B------:R-:W-:Y:S01]  /*c430*/  LOP3.LUT R37, R39, 0x1f001f, RZ, 0xc0, !PT ;  /* 0x001f001f27257812 */ /* 0x000fe200078ec0ff */
[----:B------:R-:W-:Y:S01]  /*c440*/  HFMA2 R68, R61, R31, R68 ;  /* 0x0000001f3d447231 */ /* 0x000fe20000000044 */
[----:B------:R-:W-:Y:S01]  /*c450*/  LOP3.LUT R69, R77, 0x64006400, RZ, 0xfc, !PT ;  /* 0x640064004d457812 */ /* 0x000fe200078efcff */
[----:B------:R-:W-:Y:S01]  /*c460*/  HADD2 R65, R65, -1040, -1040 ;  /* 0xe410e41041417430 */ /* 0x000fe20000000000 */
[----:B------:R-:W-:Y:S01]  /*c470*/  LOP3.LUT R67, R72, 0x64006400, RZ, 0xfc, !PT ;  /* 0x6400640048437812 */ /* 0x000fe200078efcff */
[----:B------:R-:W-:Y:S01]  /*c480*/  HADD2 R63, R80, -1040, -1040 ;  /* 0xe410e410503f7430 */ /* 0x000fe20000000000 */
[----:B------:R-:W-:Y:S01]  /*c490*/  LOP3.LUT R37, R37, 0x64006400, RZ, 0xfc, !PT ;  /* 0x6400640025257812 */ /* 0x000fe200078efcff */
[-C--:B------:R-:W-:Y:S01]  /*c4a0*/  HFMA2 R78, R65, R44.reuse, R68 ;  /* 0x0000002c414e7231 */ /* 0x080fe20000000044 */
[----:B------:R-:W-:Y:S01]  /*c4b0*/  LOP3.LUT R75, R36, 0x3e003e0, RZ, 0xc0, !PT ;  /* 0x03e003e0244b7812 */ /* 0x000fe200078ec0ff */
[----:B------:R-:W-:Y:S01]  /*c4c0*/  HADD2 R69, R69, -1040, -1040 ;  /* 0xe410e41045457430 */ /* 0x000fe20000000000 */
[----:B------:R-:W-:Y:S01]  /*c4d0*/  SHF.R.U32.HI R28, RZ, 0xa, R36 ;  /* 0x0000000aff1c7819 */ /* 0x000fe20000011624 */
[----:B------:R-:W-:Y:S01]  /*c4e0*/  HADD2 R67, R67, -1040, -1040 ;  /* 0xe410e41043437430 */ /* 0x000fe20000000000 */
[----:B------:R-:W-:Y:S01]  /*c4f0*/  LOP3.LUT R68, R74, 0x64006400, RZ, 0xfc, !PT ;  /* 0x640064004a447812 */ /* 0x000fe200078efcff */
[----:B------:R-:W-:Y:S01]  /*c500*/  HFMA2 R70, R63, R44, R70 ;  /* 0x0000002c3f467231 */ /* 0x000fe20000000046 */
[----:B------:R-:W-:Y:S01]  /*c510*/  LOP3.LUT R36, R39, 0x3e003e0, RZ, 0xc0, !PT ;  /* 0x03e003e027247812 */ /* 0x000fe200078ec0ff */
[----:B------:R-:W-:Y:S01]  /*c520*/  HADD2 R44, R37, -1040, -1040 ;  /* 0xe410e410252c7430 */ /* 0x000fe20000000000 */
[----:B------:R-:W-:-:S02]  /*c530*/  SHF.R.U32.HI R31, RZ, 0xa, R39 ;  /* 0x0000000aff1f7819 */ /* 0x000fc40000011627 */
[----:B------:R-:W-:Y:S02]  /*c540*/  LOP3.LUT R75, R75, 0x64006400, RZ, 0xfc, !PT ;  /* 0x640064004b4b7812 */ /* 0x000fe400078efcff */
[----:B------:R-:W-:Y:S01]  /*c550*/  LOP3.LUT R39, R71, 0x64006400, RZ, 0xfc, !PT ;  /* 0x6400640047277812 */ /* 0x000fe200078efcff */
[----:B------:R-:W-:Y:S01]  /*c560*/  HADD2 R68, R68, -1040, -1040 ;  /* 0xe410e41044447430 */ /* 0x000fe20000000000 */
[----:B------:R-:W-:Y:S01]  /*c570*/  LOP3.LUT R73, R73, 0x64006400, RZ, 0xfc, !PT ;  /* 0x6400640049497812 */ /* 0x000fe200078efcff */
[-C--:B------:R-:W-:Y:S01]  /*c580*/  HFMA2 R79, R67, R45.reuse, R79 ;  /* 0x0000002d434f7231 */ /* 0x080fe2000000004f */
[----:B------:R-:W-:Y:S01]  /*c590*/  LOP3.LUT R77, R36, 0x64006400, RZ, 0xfc, !PT ;  /* 0x64006400244d7812 */ /* 0x000fe200078efcff */
[-C--:B------:R-:W-:Y:S02]  /*c5a0*/  HFMA2 R36, R69, R45.reuse, R38 ;  /* 0x0000002d45247231 */ /* 0x080fe40000000026 */
[----:B------:R-:W-:Y:S02]  /*c5b0*/  HFMA2 R38, R44, R45, R70 ;  /* 0x0000002d2c267231 */ /* 0x000fe40000000046 */
[----:B------:R-:W-:-:S02]  /*c5c0*/  HFMA2 R72, R75, R76.H0_H0, -48, -48 ;  /* 0xd200d2004b487431 */ /* 0x000fc4000004004c */
[-C--:B------:R-:W-:Y:S01]  /*c5d0*/  HFMA2 R70, R39, R76.reuse.H0_H0, -48, -48 ;  /* 0xd200d20027467431 */ /* 0x080fe2000004004c */
[----:B------:R-:W-:Y:S01]  /*c5e0*/  LOP3.LUT R28, R28, 0x1f001f, RZ, 0xc0, !PT ;  /* 0x001f001f1c1c7812 */ /* 0x000fe200078ec0ff */
[----:B------:R-:W-:Y:S01]  /*c5f0*/  HFMA2 R78, R68, R45, R78 ;  /* 0x0000002d444e7231 */ /* 0x000fe2000000004e */
[----:B------:R-:W-:Y:S01]  /*c600*/  LOP3.LUT R29, R29, 0x1f001f, RZ, 0xc0, !PT ;  /* 0x001f001f1d1d7812 */ /* 0x000fe200078ec0ff */
[-C--:B------:R-:W-:Y:S01]  /*c610*/  HFMA2 R71, R73, R76.reuse.H0_H0, -48, -48 ;  /* 0xd200d20049477431 */ /* 0x080fe2000004004c */
[----:B------:R-:W-:Y:S01]  /*c620*/  LOP3.LUT R30, R30, 0x1f001f, RZ, 0xc0, !PT ;  /* 0x001f001f1e1e7812 */ /* 0x000fe200078ec0ff */
[----:B------:R-:W-:Y:S01]  /*c630*/  HFMA2 R45, R77, R76.H0_H0, -48, -48 ;  /* 0xd200d2004d2d7431 */ /* 0x000fe2000004004c */
[----:B------:R-:W-:Y:S01]  /*c640*/  LOP3.LUT R31, R31, 0x1f001f, RZ, 0xc0, !PT ;  /* 0x001f001f1f1f7812 */ /* 0x000fe200078ec0ff */
        /* <DEDUP_REMOVED lines=8> */
[----:B------:R-:W0:Y:S01]  /*c6d0*/  LDS.128 R28, [UR4+0x30] ;  /* 0x00003004ff1c7984 */ /* 0x000e220008000c00 */
[----:B------:R-:W-:-:S02]  /*c6e0*/  HADD2 R75, R75, -1040, -1040 ;  /* 0xe410e4104b4b7430 */ /* 0x000fc40000000000 */
[----:B------:R-:W-:Y:S02]  /*c6f0*/  HADD2 R73, R73, -1040, -1040 ;  /* 0xe410e41049497430 */ /* 0x000fe40000000000 */
[----:B------:R-:W-:Y:S02]  /*c700*/  HADD2 R74, R74, -1040, -1040 ;  /* 0xe410e4104a4a7430 */ /* 0x000fe40000000000 */
[----:B------:R-:W-:Y:S02]  /*c710*/  HADD2 R46, R46, -1040, -1040 ;  /* 0xe410e4102e2e7430 */ /* 0x000fe40000000000 */
[-C--:B------:R-:W-:Y:S02]  /*c720*/  HFMA2 R87, R75, R47.reuse, R36 ;  /* 0x0000002f4b577231 */ /* 0x080fe40000000024 */
[-C--:B------:R-:W-:Y:S02]  /*c730*/  HFMA2 R88, R74, R47.reuse, R37 ;  /* 0x0000002f4a587231 */ /* 0x080fe40000000025 */
[----:B------:R-:W-:-:S02]  /*c740*/  HFMA2 R85, R73, R47, R79 ;  /* 0x0000002f49557231 */ /* 0x000fc4000000004f */
[----:B------:R-:W-:Y:S01]  /*c750*/  HFMA2 R90, R46, R47, R38 ;  /* 0x0000002f2e5a7231 */ /* 0x000fe20000000026 */
[C---:B------:R-:W-:Y:S02]  /*c760*/  LOP3.LUT R80, R33.reuse, 0x1f001f, RZ, 0xc0, !PT ;  /* 0x001f001f21507812 */ /* 0x040fe400078ec0ff */
[----:B------:R-:W-:Y:S02]  /*c770*/  LOP3.LUT R77, R33, 0x3e003e0, RZ, 0xc0, !PT ;  /* 0x03e003e0214d7812 */ /* 0x000fe400078ec0ff */
[--C-:B------:R-:W-:Y:S02]  /*c780*/  SHF.R.U32.HI R37, RZ, 0xa, R33.reuse ;  /* 0x0000000aff257819 */ /* 0x100fe40000011621 */
[----:B------:R-:W-:Y:S02]  /*c790*/  SHF.R.U32.HI R84, RZ, 0xb, R33 ;  /* 0x0000000bff547819 */ /* 0x000fe40000011621 */
[----:B------:R-:W-:Y:S02]  /*c7a0*/  LOP3.LUT R47, R32, 0x3e003e0, RZ, 0xc0, !PT ;  /* 0x03e003e0202f7812 */ /* 0x000fe400078ec0ff */
[----:B------:R-:W-:-:S02]  /*c7b0*/  LOP3.LUT R79, R34, 0x3e003e0, RZ, 0xc0, !PT ;  /* 0x03e003e0224f7812 */ /* 0x000fc400078ec0ff */
[----:B------:R-:W-:Y:S02]  /*c7c0*/  LOP3.LUT R33, R34, 0x1f001f, RZ, 0xc0, !PT ;  /* 0x001f001f22217812 */ /* 0x000fe400078ec0ff */
[--C-:B------:R-:W-:Y:S02]  /*c7d0*/  SHF.R.U32.HI R38, RZ, 0xa, R34.reuse ;  /* 0x0000000aff267819 */ /* 0x100fe40000011622 */
[----:B------:R-:W-:Y:S02]  /*c7e0*/  SHF.R.U32.HI R81, RZ, 0xb, R34 ;  /* 0x0000000bff517819 */ /* 0x000fe40000011622 */
[----:B------:R-:W-:Y:S02]  /*c7f0*/  LOP3.LUT R34, R35, 0x3e003e0, RZ, 0xc0, !PT ;  /* 0x03e003e023227812 */ /* 0x000fe400078ec0ff */
[----:B------:R-:W-:Y:S02]  /*c800*/  LOP3.LUT R84, R41, 0x100010, R84, 0xf8, !PT ;  /* 0x0010001029547812 */ /* 0x000fe400078ef854 */
[----:B------:R-:W-:-:S02]  /*c810*/  LOP3.LUT R47, R47, 0x64006400, RZ, 0xfc, !PT ;  /* 0x640064002f2f7812 */ /* 0x000fc400078efcff */
[----:B------:R-:W-:Y:S02]  /*c820*/  LOP3.LUT R41, R34, 0x64006400, RZ, 0xfc, !PT ;  /* 0x6400640022297812 */ /* 0x000fe400078efcff */
[----:B------:R-:W-:Y:S02]  /*c830*/  SHF.R.U32.HI R83, RZ, 0xb, R32 ;  /* 0x0000000bff537819 */ /* 0x000fe40000011620 */
[----:B------:R-:W-:Y:S02]  /*c840*/  SHF.R.U32.HI R82, RZ, 0xb, R35 ;  /* 0x0000000bff527819 */ /* 0x000fe40000011623 */
[----:B------:R-:W-:Y:S02]  /*c850*/  LOP3.LUT R78, R32, 0x1f001f, RZ, 0xc0, !PT ;  /* 0x001f001f204e7812 */ /* 0x000fe400078ec0ff */
[----:B------:R-:W-:Y:S01]  /*c860*/  LOP3.LUT R86, R42, 0x100010, R81, 0xf8, !PT ;  /* 0x001000102a567812 */ /* 0x000fe200078ef851 */
[-C--:B------:R-:W-:Y:S01]  /*c870*/  HFMA2 R81, R47, R76.reuse.H0_H0, -48, -48 ;  /* 0xd200d2002f517431 */ /* 0x080fe2000004004c */
[----:B------:R-:W-:Y:S01]  /*c880*/  LOP3.LUT R83, R40, 0x100010, R83, 0xf8, !PT ;  /* 0x0010001028537812 */ /* 0x000fe200078ef853 */
[----:B------:R-:W-:Y:S01]  /*c890*/  HFMA2 R47, R41, R76.H0_H0, -48, -48 ;  /* 0xd200d200292f7431 */ /* 0x000fe2000004004c */
[----:B------:R-:W-:-:S02]  /*c8a0*/  LOP3.LUT R89, R43, 0x100010, R82, 0xf8, !PT ;  /* 0x001000102b597812 */ /* 0x000fc400078ef852 */
[----:B------:R-:W1:Y:S01]  /*c8b0*/  LDS.128 R40, [UR4+0x80] ;  /* 0x00008004ff287984 */ /* 0x000e620008000c00 */
[----:B------:R-:W-:Y:S02]  /*c8c0*/  LOP3.LUT R78, R78, 0x64006400, RZ, 0xfc, !PT ;  /* 0x640064004e4e7812 */ /* 0x000fe400078efcff */
[----:B------:R-:W-:Y:S02]  /*c8d0*/  LOP3.LUT R33, R33, 0x64006400, RZ, 0xfc, !PT ;  /* 0x6400640021217812 */ /* 0x000fe400078efcff */
[----:B------:R-:W-:Y:S01]  /*c8e0*/  SHF.R.U32.HI R36, RZ, 0xa, R32 ;  /* 0x0000000aff247819 */ /* 0x000fe20000011620 */
[----:B------:R-:W-:Y:S01]  /*c8f0*/  HADD2 R82, R78, -1040, -1040 ;  /* 0xe410e4104e527430 */ /* 0x000fe20000000000 */
[----:B------:R-:W-:Y:S01]  /*c900*/  LOP3.LUT R32, R35, 0x1f001f, RZ, 0xc0, !PT ;  /* 0x001f001f23207812 */ /* 0x000fe200078ec0ff */
[----:B------:R-:W-:Y:S01]  /*c910*/  HADD2 R78, R33, -1040, -1040 ;  /* 0xe410e410214e7430 */ /* 0x000fe20000000000 */
[----:B------:R-:W-:Y:S02]  /*c920*/  LOP3.LUT R80, R80, 0x64006400, RZ, 0xfc, !PT ;  /* 0x6400640050507812 */ /* 0x000fe400078efcff */
[----:B------:R-:W-:-:S02]  /*c930*/  SHF.R.U32.HI R39, RZ, 0xa, R35 ;  /* 0x0000000aff277819 */ /* 0x000fc40000011623 */
[----:B------:R-:W-:Y:S02]  /*c940*/  LOP3.LUT R77, R77, 0x64006400, RZ, 0xfc, !PT ;  /* 0x640064004d4d7812 */ /* 0x000fe400078efcff */
[----:B------:R-:W-:Y:S02]  /*c950*/  LOP3.LUT R35, R79, 0x64006400, RZ, 0xfc, !PT ;  /* 0x640064004f237812 */ /* 0x000fe400078efcff */
[----:B------:R-:W-:Y:S01]  /*c960*/  LOP3.LUT R32, R32, 0x64006400, RZ, 0xfc, !PT ;  /* 0x6400640020207812 */ /* 0x000fe200078efcff */
[----:B------:R-:W-:Y:S02]  /*c970*/  HADD2 R80, R80, -1040, -1040 ;  /* 0xe410e41050507430 */ /* 0x000fe40000000000 */
[----:B0-----:R-:W-:Y:S02]  /*c980*/  HFMA2 R85, R78, R28, R85 ;  /* 0x0000001c4e557231 */ /* 0x001fe40000000055 */
[-C--:B------:R-:W-:Y:S02]  /*c990*/  HFMA2 R79, R77, R76.reuse.H0_H0, -48, -48 ;  /* 0xd200d2004d4f7431 */ /* 0x080fe4000004004c */
[----:B------:R-:W-:-:S02]  /*c9a0*/  HFMA2 R77, R35, R76.H0_H0, -48, -48 ;  /* 0xd200d200234d7431 */ /* 0x000fc4000004004c */
[----:B------:R-:W-:Y:S02]  /*c9b0*/  HADD2 R76, R32, -1040, -1040 ;  /* 0xe410e410204c7430 */ /* 0x000fe40000000000 */
[-C--:B------:R-:W-:Y:S02]  /*c9c0*/  HFMA2 R88, R80, R28.reuse, R88 ;  /* 0x0000001c50587231 */ /* 0x080fe40000000058 */
[-C--:B------:R-:W-:Y:S01]  /*c9d0*/  HFMA2 R87, R82, R28.reuse, R87 ;  /* 0x0000001c52577231 */ /* 0x080fe20000000057 */
[----:B------:R-:W-:Y:S01]  /*c9e0*/  LOP3.LUT R37, R37, 0x1f001f, RZ, 0xc0, !PT ;  /* 0x001f001f25257812 */ /* 0x000fe200078ec0ff */
[----:B------:R-:W-:Y:S01]  /*c9f0*/  HFMA2 R90, R76, R28, R90 ;  /* 0x0000001c4c5a7231 */ /* 0x000fe2000000005a */
[----:B------:R-:W-:Y:S01]  /*ca00*/  LOP3.LUT R36, R36, 0x1f001f, RZ, 0xc0, !PT ;  /* 0x001f001f24247812 */ /* 0x000fe200078ec0ff */
[-C--:B------:R-:W-:Y:S02]  /*ca10*/  HFMA2 R28, R79, R29.reuse, R88 ;  /* 0x0000001d4f1c7231 */ /* 0x080fe40000000058 */
[-C--:B------:R-:W-:Y:S01]  /*ca20*/  HFMA2 R88, R77, R29.reuse, R85 ;  /* 0x0000001d4d587231 */ /* 0x080fe20000000055 */
[----:B------:R-:W-:Y:S01]  /*ca30*/  LOP3.LUT R85, R38, 0x1f001f, RZ, 0xc0, !PT ;  /* 0x001f001f26557812 */ /* 0x000fe200078ec0ff */
[----:B------:R-:W0:Y:S01]  /*ca40*/  LDS.128 R32, [UR4+0x90] ;  /* 0x00009004ff207984 */ /* 0x000e220008000c00 */
[----:B------:R-:W-:Y:S01]  /*ca50*/  LOP3.LUT R37, R37, 0x64006400, RZ, 0xfc, !PT ;  /* 0x6400640025257812 */ /* 0x000fe200078efcff */
[----:B------:R-:W-:Y:S01]  /*ca60*/  HFMA2 R87, R81, R29, R87 ;  /* 0x0000001d51577231 */ /* 0x000fe20000000057 */
[----:B------:R-:W-:-:S02]  /*ca70*/  LOP3.LUT R91, R39, 0x1f001f, RZ, 0xc0, !PT ;  /* 0x001f001f275b7812 */ /* 0x000fc400078ec0ff */
[----:B------:R-:W-:Y:S01]  /*ca80*/  LOP3.LUT R38, R84, 0x64006400, RZ, 0xfc, !PT ;  /* 0x6400640054267812 */ /* 0x000fe200078efcff */
[----:B------:R-:W-:Y:S01]  /*ca90*/  HFMA2 R29, R47, R29, R90 ;  /* 0x0000001d2f1d7231 */ /* 0x000fe2000000005a */
[----:B------:R-:W-:Y:S01]  /*caa0*/  LOP3.LUT R84, R85, 0x64006400, RZ, 0xfc, !PT ;  /* 0x6400640055547812 */ /* 0x000fe200078efcff */
[----:B------:R-:W-:Y:S01]  /*cab0*/  HADD2 R85, R37, -1040, -1040 ;  /* 0xe410e41025557430 */ /* 0x000fe20000000000 */
[----:B------:R-:W-:Y:S02]  /*cac0*/  LOP3.LUT R36, R36, 0x64006400, RZ, 0xfc, !PT ;  /* 0x6400640024247812 */ /* 0x000fe400078efcff */
[----:B------:R-:W-:Y:S02]  /*cad0*/  LOP3.LUT R90, R83, 0x64006400, RZ, 0xfc, !PT ;  /* 0x64006400535a7812 */ /* 0x000fe400078efcff */
[----:B------:R-:W-:Y:S01]  /*cae0*/  LOP3.LUT R83, R91, 0x64006400, RZ, 0xfc, !PT ;  /* 0x640064005b537812 */ /* 0x000fe200078efcff */
[----:B------:R-:W-:Y:S01]  /*caf0*/  HFMA2 R28, R85, R30, R28 ;  /* 0x0000001e551c7231 */ /* 0x000fe2000000001c */
[----:B------:R-:W-:Y:S01]  /*cb00*/  LOP3.LUT R91, R89, 0x64006400, RZ, 0xfc, !PT ;  /* 0x64006400595b7812 */ /* 0x000fe200078efcff */
[----:B------:R-:W-:Y:S01]  /*cb10*/  HADD2 R89, R38, -1040, -1040 ;  /* 0xe410e41026597430 */ /* 0x000fe20000000000 */
[----:B------:R-:W-:Y:S01]  /*cb20*/  LOP3.LUT R39, R86, 0x64006400, RZ, 0xfc, !PT ;  /* 0x6400640056277812 */ /* 0x000fe200078efcff */
[----:B------:R-:W-:-:S02]  /*cb30*/  HADD2 R86, R36, -1040, -1040 ;  /* 0xe410e41024567430 */ /* 0x000fc40000000000 */
[----:B------:R-:W-:Y:S02]  /*cb40*/  HADD2 R84, R84, -1040, -1040 ;  /* 0xe410e41054547430 */ /* 0x000fe40000000000 */
[----:B------:R-:W-:Y:S02]  /*cb50*/  HADD2 R83, R83, -1040, -1040 ;  /* 0xe410e41053537430 */ /* 0x000fe40000000000 */
[----:B------:R-:W-:Y:S02]  /*cb60*/  HFMA2 R28, R89, R31, R28 ;  /* 0x0000001f591c7231 */ /* 0x000fe4000000001c */
[-C--:B------:R-:W-:Y:S02]  /*cb70*/  HFMA2 R36, R86, R30.reuse, R87 ;  /* 0x0000001e56247231 */ /* 0x080fe40000000057 */
[-C--:B------:R-:W-:Y:S02]  /*cb80*/  HFMA2 R29, R83, R30.reuse, R29 ;  /* 0x0000001e531d7231 */ /* 0x080fe4000000001d */
[----:B------:R-:W-:-:S02]  /*cb90*/  HFMA2 R37, R84, R30, R88 ;  /* 0x0000001e54257231 */ /* 0x000fc40000000058 */
[----:B------:R-:W-:Y:S02]  /*cba0*/  HADD2 R93, R28.H0_H0, R28.H1_H1 ;  /* 0x3000001c1c5d7230 */ /* 0x000fe40000000800 */
[-C--:B-1----:R-:W-:Y:S02]  /*cbb0*/  HFMA2 R28, R24, R40.reuse, RZ ;  /* 0x00000028181c7231 */ /* 0x082fe400000000ff */
[----:B------:R-:W-:Y:S02]  /*cbc0*/  HFMA2 R30, R20, R40, RZ ;  /* 0x00000028141e7231 */ /* 0x000fe400000000ff */
[----:B------:R-:W-:-:S04]  /*cbd0*/  HADD2 R87, R91, -1040, -1040 ;  /* 0xe410e4105b577430 */ /* 0x000fc80000000000 */
[----:B------:R-:W-:Y:S02]  /*cbe0*/  HFMA2 R29, R87, R31, R29 ;  /* 0x0000001f571d7231 */ /* 0x000fe4000000001d */
[-C--:B------:R-:W-:Y:S02]  /*cbf0*/  HFMA2 R28, R19, R41.reuse, R28 ;  /* 0x00000029131c7231 */ /* 0x080fe4000000001c */
[----:B------:R-:W-:Y:S02]  /*cc00*/  HFMA2 R30, R17, R41, R30 ;  /* 0x00000029111e7231 */ /* 0x000fe4000000001e */
[----:B------:R-:W-:Y:S02]  /*cc10*/  HADD2 R91, R29.H0_H0, R29.H1_H1 ;  /* 0x3000001d1d5b7230 */ /* 0x000fe40000000800 */
[-C--:B------:R-:W-:Y:S02]  /*cc20*/  HFMA2 R29, R22, R40.reuse, RZ.H0_H0 ;  /* 0x00000028161d7231 */ /* 0x080fe400000400ff */
[----:B------:R-:W-:-:S02]  /*cc30*/  HFMA2 R40, R23, R40, RZ.H0_H0 ;  /* 0x0000002817287231 */ /* 0x000fc400000400ff */
[-C--:B------:R-:W-:Y:S02]  /*cc40*/  HFMA2 R28, R25, R42.reuse, R28 ;  /* 0x0000002a191c7231 */ /* 0x080fe4000000001c */
[----:B------:R-:W-:Y:S02]  /*cc50*/  HADD2 R90, R90, -1040, -1040 ;  /* 0xe410e4105a5a7430 */ /* 0x000fe40000000000 */
[----:B------:R-:W-:Y:S02]  /*cc60*/  HFMA2 R30, R0, R42, R30 ;  /* 0x0000002a001e7231 */ /* 0x000fe4000000001e */
[----:B------:R-:W-:Y:S02]  /*cc70*/  HADD2 R88, R39, -1040, -1040 ;  /* 0xe410e41027587430 */ /* 0x000fe40000000000 */
[-C--:B------:R-:W-:Y:S02]  /*cc80*/  HFMA2 R29, R18, R41.reuse, R29 ;  /* 0x00000029121d7231 */ /* 0x080fe4000000001d */
[----:B------:R-:W-:-:S02]  /*cc90*/  HFMA2 R40, R21, R41, R40 ;  /* 0x0000002915287231 */ /* 0x000fc40000000028 */
[-C--:B------:R-:W-:Y:S02]  /*cca0*/  HFMA2 R94, R90, R31.reuse, R36 ;  /* 0x0000001f5a5e7231 */ /* 0x080fe40000000024 */
[-C--:B------:R-:W-:Y:S02]  /*ccb0*/  HFMA2 R29, R2, R42.reuse, R29 ;  /* 0x0000002a021d7231 */ /* 0x080fe4000000001d */
[----:B------:R-:W-:Y:S02]  /*ccc0*/  HFMA2 R92, R88, R31, R37 ;  /* 0x0000001f585c7231 */ /* 0x000fe40000000025 */
[----:B------:R-:W-:Y:S01]  /*ccd0*/  HFMA2 R31, R3, R42, R40 ;  /* 0x0000002a031f7231 */ /* 0x000fe20000000028 */
[----:B------:R-:W1:Y:S01]  /*cce0*/  LDS.128 R36, [UR4+0xa0] ;  /* 0x0000a004ff247984 */ /* 0x000e620008000c00 */
[-C--:B------:R-:W-:Y:S02]  /*ccf0*/  HFMA2 R40, R14, R43.reuse, R28 ;  /* 0x0000002b0e287231 */ /* 0x080fe4000000001c */
[----:B------:R-:W-:-:S02]  /*cd00*/  HFMA2 R42, R26, R43, R30 ;  /* 0x0000002b1a2a7231 */ /* 0x000fc4000000001e */
[-C--:B0-----:R-:W-:Y:S02]  /*cd10*/  HFMA2 R40, R48, R32.reuse, R40 ;  /* 0x0000002030287231 */ /* 0x081fe40000000028 */
        /* <DEDUP_REMOVED lines=37> */
[-C--:B------:R-:W-:Y:S01]  /*cf70*/  HFMA2 R40, R80, R28.reuse, R40 ;  /* 0x0000001c50287231 */ /* 0x080fe20000000028 */
[----:B------:R-:W0:Y:S01]  /*cf80*/  LDS.128 R36, [UR4+0x110] ;  /* 0x00011004ff247984 */ /* 0x000e220008000c00 */
        /* <DEDUP_REMOVED lines=9> */
[----:B-1----:R-:W-:-:S04]  /*d020*/  HFMA2 R30, R20, R32, RZ ;  /* 0x00000020141e7231 */ /* 0x002fc800000000ff */
[----:B------:R-:W-:Y:S01]  /*d030*/  HFMA2 R30, R17, R33, R30 ;  /* 0x00000021111e7231 */ /* 0x000fe2000000001e */
[----:B------:R-:W-:Y:S01]  /*d040*/  @!P0 PRMT R100, R96, 0x7610, R100 ;  /* 0x0000761060648816 */ /* 0x000fe20000000064 */
[-C--:B------:R-:W-:Y:S01]  /*d050*/  HFMA2 R28, R87, R31.reuse, R28 ;  /* 0x0000001f571c7231 */ /* 0x080fe2000000001c */
[----:B------:R-:W-:Y:S01]  /*d060*/  @!P0 PRMT R99, R97, 0x7610, R99 ;  /* 0x0000761061638816 */ /* 0x000fe20000000063 */
[----:B------:R-:W-:Y:S01]  /*d070*/  HFMA2 R104, R0, R34, R30 ;  /* 0x0000002200687231 */ /* 0x000fe2000000001e */
[----:B------:R-:W-:Y:S01]  /*d080*/  @!P0 PRMT R100, R100, 0x7610, R96 ;  /* 0x0000761064648816 */ /* 0x000fe20000000060 */
[----:B------:R-:W-:Y:S01]  /*d090*/  HADD2 R95, R28.H0_H0, R28.H1_H1 ;  /* 0x3000001c1c5f7230 */ /* 0x000fe20000000800 */
[----:B------:R-:W-:Y:S01]  /*d0a0*/  @!P0 PRMT R99, R99, 0x7610, R97 ;  /* 0x0000761063638816 */ /* 0x000fe20000000061 */
[-C--:B------:R-:W-:Y:S02]  /*d0b0*/  HFMA2 R98, R90, R31.reuse, R43 ;  /* 0x0000001f5a627231 */ /* 0x080fe4000000002b */
[----:B------:R-:W-:-:S02]  /*d0c0*/  HFMA2 R97, R89, R31, R40 ;  /* 0x0000001f59617231 */ /* 0x000fc40000000028 */
[----:B------:R-:W-:Y:S02]  /*d0d0*/  HFMA2 R96, R88, R31, R42 ;  /* 0x0000001f58607231 */ /* 0x000fe4000000002a */
[-C--:B------:R-:W-:Y:S01]  /*d0e0*/  HFMA2 R28, R24, R32.reuse, RZ ;  /* 0x00000020181c7231 */ /* 0x080fe200000000ff */
[----:B------:R-:W1:Y:S01]  /*d0f0*/  LDS.128 R40, [UR4+0x120] ;  /* 0x00012004ff287984 */ /* 0x000e620008000c00 */
[----:B------:R-:W-:Y:S02]  /*d100*/  HFMA2 R104, R26, R35, R104 ;  /* 0x000000231a687231 */ /* 0x000fe40000000068 */
[-C--:B------:R-:W-:Y:S02]  /*d110*/  HFMA2 R29, R22, R32.reuse, RZ.H0_H0 ;  /* 0x00000020161d7231 */ /* 0x080fe400000400ff */
[----:B------:R-:W-:Y:S02]  /*d120*/  HFMA2 R32, R23, R32, RZ.H0_H0 ;  /* 0x0000002017207231 */ /* 0x000fe400000400ff */
[----:B------:R-:W-:-:S02]  /*d130*/  HFMA2 R28, R19, R33, R28 ;  /* 0x00000021131c7231 */ /* 0x000fc4000000001c */
[----:B0-----:R-:W-:Y:S02]  /*d140*/  HFMA2 R104, R27, R36, R104 ;  /* 0x000000241b687231 */ /* 0x001fe40000000068 */
        /* <DEDUP_REMOVED lines=13> */
[----:B------:R-:W-:Y:S02]  /*d220*/  HFMA2 R32, R53, R37, R32 ;  /* 0x0000002535207231 */ /* 0x000fe40000000020 */
[----:B-1----:R-:W-:Y:S02]  /*d230*/  HFMA2 R104, R64, R40, R104 ;  /* 0x0000002840687231 */ /* 0x002fe40000000068 */
        /* <DEDUP_REMOVED lines=12> */
[----:B------:R-:W1:Y:S01]  /*d300*/  LDS.128 R32, [UR4+0x180] ;  /* 0x00018004ff207984 */ /* 0x000e620008000c00 */
[-C--:B------:R-:W-:Y:S02]  /*d310*/  HFMA2 R36, R66, R40.reuse, R36 ;  /* 0x0000002842247231 */ /* 0x080fe40000000024 */
[----:B------:R-:W-:Y:S02]  /*d320*/  HFMA2 R104, R73, R43, R104 ;  /* 0x0000002b49687231 */ /* 0x000fe40000000068 */
[----:B------:R-:W-:-:S02]  /*d330*/  HFMA2 R37, R65, R40, R37 ;  /* 0x0000002841257231 */ /* 0x000fc40000000025 */
[----:B------:R-:W-:Y:S02]  /*d340*/  HFMA2 R39, R63, R40, R39 ;  /* 0x000000283f277231 */ /* 0x000fe40000000027 */
[-C--:B------:R-:W-:Y:S02]  /*d350*/  HFMA2 R37, R68, R41.reuse, R37 ;  /* 0x0000002944257231 */ /* 0x080fe40000000025 */
[-C--:B------:R-:W-:Y:S02]  /*d360*/  HFMA2 R36, R69, R41.reuse, R36 ;  /* 0x0000002945247231 */ /* 0x080fe40000000024 */
[----:B0-----:R-:W-:Y:S02]  /*d370*/  HFMA2 R104, R78, R28, R104 ;  /* 0x0000001c4e687231 */ /* 0x001fe40000000068 */
[----:B------:R-:W-:Y:S02]  /*d380*/  HFMA2 R39, R44, R41, R39 ;  /* 0x000000292c277231 */ /* 0x000fe40000000027 */
[----:B------:R-:W-:-:S02]  /*d390*/  HFMA2 R37, R71, R42, R37 ;  /* 0x0000002a47257231 */ /* 0x000fc40000000025 */
[-C--:B------:R-:W-:Y:S02]  /*d3a0*/  HFMA2 R39, R45, R42.reuse, R39 ;  /* 0x0000002a2d277231 */ /* 0x080fe40000000027 */
[----:B------:R-:W-:Y:S02]  /*d3b0*/  HFMA2 R36, R72, R42, R36 ;  /* 0x0000002a48247231 */ /* 0x000fe40000000024 */
[----:B------:R-:W-:Y:S02]  /*d3c0*/  HFMA2 R40, R74, R43, R37 ;  /* 0x0000002b4a287231 */ /* 0x000fe40000000025 */
[----:B------:R-:W-:Y:S02]  /*d3d0*/  HFMA2 R42, R77, R29, R104 ;  /* 0x0000001d4d2a7231 */ /* 0x000fe40000000068 */
[----:B------:R-:W-:-:S04]  /*d3e0*/  HFMA2 R40, R80, R28, R40 ;  /* 0x0000001c50287231 */ /* 0x000fc80000000028 */
[----:B------:R-:W-:Y:S02]  /*d3f0*/  HFMA2 R40, R79, R29, R40 ;  /* 0x0000001d4f287231 */ /* 0x000fe40000000028 */
[-C--:B------:R-:W-:Y:S02]  /*d400*/  HFMA2 R42, R84, R30.reuse, R42 ;  /* 0x0000001e542a7231 */ /* 0x080fe4000000002a */
        /* <DEDUP_REMOVED lines=8> */
[----:B-1----:R-:W-:Y:S02]  /*d490*/  HFMA2 R40, R24, R32, RZ ;  /* 0x0000002018287231 */ /* 0x002fe400000000ff */
[----:B------:R-:W-:Y:S02]  /*d4a0*/  HFMA2 R28, R76, R28, R43 ;  /* 0x0000001c4c1c7231 */ /* 0x000fe4000000002b */
[----:B------:R-:W-:-:S02]  /*d4b0*/  HADD2 R106, R42.H0_H0, R42.H1_H1 ;  /* 0x3000002a2a6a7230 */ /* 0x000fc40000000800 */
[----:B------:R-:W-:Y:S02]  /*d4c0*/  HFMA2 R43, R81, R29, R41 ;  /* 0x0000001d512b7231 */ /* 0x000fe40000000029 */
[-C--:B------:R-:W-:Y:S02]  /*d4d0*/  HFMA2 R42, R20, R32.reuse, RZ ;  /* 0x00000020142a7231 */ /* 0x080fe400000000ff */
[----:B------:R-:W-:Y:S02]  /*d4e0*/  HFMA2 R40, R19, R33, R40 ;  /* 0x0000002113287231 */ /* 0x000fe40000000028 */
[-C--:B------:R-:W-:Y:S02]  /*d4f0*/  HFMA2 R41, R22, R32.reuse, RZ.H0_H0 ;  /* 0x0000002016297231 */ /* 0x080fe400000400ff */
[----:B------:R-:W-:Y:S02]  /*d500*/  HFMA2 R32, R23, R32, RZ.H0_H0 ;  /* 0x0000002017207231 */ /* 0x000fe400000400ff */
        /* <DEDUP_REMOVED lines=8> */
[-C--:B------:R-:W-:Y:S01]  /*d590*/  HFMA2 R116, R0, R34.reuse, R42 ;  /* 0x0000002200747231 */ /* 0x080fe2000000002a */
[----:B------:R-:W1:Y:S01]  /*d5a0*/  LDS.128 R28, [UR4+0x1a0] ;  /* 0x0001a004ff1c7984 */ /* 0x000e620008000c00 */
[----:B------:R-:W-:Y:S02]  /*d5b0*/  HFMA2 R32, R14, R35, R32 ;  /* 0x000000230e207231 */ /* 0x000fe40000000020 */
[----:B------:R-:W-:Y:S02]  /*d5c0*/  HFMA2 R41, R18, R33, R41 ;  /* 0x0000002112297231 */ /* 0x000fe40000000029 */
[-C--:B------:R-:W-:Y:S02]  /*d5d0*/  HFMA2 R122, R3, R34.reuse, R122 ;  /* 0x00000022037a7231 */ /* 0x080fe4000000007a */
[----:B------:R-:W-:-:S02]  /*d5e0*/  HFMA2 R33, R2, R34, R41 ;  /* 0x0000002202217231 */ /* 0x000fc40000000029 */
[-C--:B------:R-:W-:Y:S02]  /*d5f0*/  HFMA2 R34, R26, R35.reuse, R116 ;  /* 0x000000231a227231 */ /* 0x080fe40000000074 */
[-C--:B0-----:R-:W-:Y:S02]  /*d600*/  HFMA2 R32, R48, R36.reuse, R32 ;  /* 0x0000002430207231 */ /* 0x081fe40000000020 */
        /* <DEDUP_REMOVED lines=8> */
[----:B------:R-:W-:Y:S02]  /*d690*/  HFMA2 R33, R51, R37, R33 ;  /* 0x0000002533217231 */ /* 0x000fe40000000021 */
[----:B------:R-:W-:-:S02]  /*d6a0*/  HADD2 R104, R43.H0_H0, R43.H1_H1 ;  /* 0x3000002b2b687230 */ /* 0x000fc40000000800 */
[-C--:B------:R-:W-:Y:S02]  /*d6b0*/  HFMA2 R34, R56, R38.reuse, R33 ;  /* 0x0000002638227231 */ /* 0x080fe40000000021 */
[----:B------:R-:W-:Y:S01]  /*d6c0*/  HFMA2 R35, R57, R38, R35 ;  /* 0x0000002639237231 */ /* 0x000fe20000000023 */
[----:B------:R-:W0:Y:S01]  /*d6d0*/  LDS.128 R40, [UR4+0x1b0] ;  /* 0x0001b004ff287984 */ /* 0x000e220008000c00 */
[----:B------:R-:W-:Y:S02]  /*d6e0*/  HFMA2 R33, R62, R39, R32 ;  /* 0x000000273e217231 */ /* 0x000fe40000000020 */
[----:B------:R-:W-:-:S04]  /*d6f0*/  HFMA2 R36, R52, R37, R36 ;  /* 0x0000002534247231 */ /* 0x000fc80000000024 */
[----:B------:R-:W-:Y:S02]  /*d700*/  HFMA2 R36, R58, R38, R36 ;  /* 0x000000263a247231 */ /* 0x000fe40000000024 */
[-C--:B------:R-:W-:Y:S02]  /*d710*/  HFMA2 R32, R59, R39.reuse, R35 ;  /* 0x000000273b207231 */ /* 0x080fe40000000023 */
[-C--:B-1----:R-:W-:Y:S02]  /*d720*/  HFMA2 R33, R66, R28.reuse, R33 ;  /* 0x0000001c42217231 */ /* 0x082fe40000000021 */
        /* <DEDUP_REMOVED lines=20> */
[-C--:B------:R-:W-:Y:S02]  /*d870*/  HFMA2 R37, R78, R40.reuse, R39 ;  /* 0x000000284e257231 */ /* 0x080fe40000000027 */
[----:B------:R-:W-:-:S02]  /*d880*/  HFMA2 R40, R76, R40, R38 ;  /* 0x000000284c287231 */ /* 0x000fc40000000026 */
[-C--:B------:R-:W-:Y:S02]  /*d890*/  HFMA2 R38, R81, R41.reuse, R28 ;  /* 0x0000002951267231 */ /* 0x080fe4000000001c */
[----:B------:R-:W0:Y:S01]  /*d8a0*/  LDS.128 R28, [UR4+0x210] ;  /* 0x00021004ff1c7984 */ /* 0x000e220008000c00 */
[----:B------:R-:W-:Y:S02]  /*d8b0*/  HFMA2 R37, R77, R41, R37 ;  /* 0x000000294d257231 */ /* 0x000fe40000000025 */
[-C--:B-1----:R-:W-:Y:S02]  /*d8c0*/  HFMA2 R24, R24, R32.reuse, RZ ;  /* 0x0000002018187231 */ /* 0x082fe400000000ff */
[----:B------:R-:W-:Y:S02]  /*d8d0*/  HFMA2 R20, R20, R32, RZ ;  /* 0x0000002014147231 */ /* 0x000fe400000000ff */
        /* <DEDUP_REMOVED lines=14> */
[----:B------:R-:W-:Y:S02]  /*d9c0*/  HADD2 R40, R38.H0_H0, R38.H1_H1 ;  /* 0x3000002626287230 */ /* 0x000fe40000000800 */
[-C--:B------:R-:W-:Y:S02]  /*d9d0*/  HFMA2 R24, R14, R35.reuse, R24 ;  /* 0x000000230e187231 */ /* 0x080fe40000000018 */
[----:B------:R-:W-:Y:S02]  /*d9e0*/  HADD2 R41, R36.H0_H0, R36.H1_H1 ;  /* 0x3000002424297230 */ /* 0x000fe40000000800 */
[----:B------:R-:W-:Y:S02]  /*d9f0*/  HADD2 R42, R37.H0_H0, R37.H1_H1 ;  /* 0x30000025252a7230 */ /* 0x000fe40000000800 */
[----:B------:R-:W1:Y:S01]  /*da00*/  LDS.128 R36, [UR4+0x220] ;  /* 0x00022004ff247984 */ /* 0x000e620008000c00 */
[----:B------:R-:W-:Y:S02]  /*da10*/  HFMA2 R22, R22, R32, RZ.H0_H0 ;  /* 0x0000002016167231 */ /* 0x000fe400000400ff */
[----:B------:R-:W-:-:S02]  /*da20*/  HFMA2 R14, R26, R35, R17 ;  /* 0x000000231a0e7231 */ /* 0x000fc40000000011 */
[----:B0-----:R-:W-:Y:S02]  /*da30*/  HFMA2 R24, R48, R28, R24 ;  /* 0x0000001c30187231 */ /* 0x001fe40000000018 */
[----:B------:R-:W-:-:S04]  /*da40*/  HFMA2 R18, R18, R33, R22 ;  /* 0x0000002112127231 */ /* 0x000fc80000000016 */
[----:B------:R-:W-:Y:S02]  /*da50*/  HFMA2 R18, R2, R34, R18 ;  /* 0x0000002202127231 */ /* 0x000fe40000000012 */
[----:B------:R-:W-:Y:S02]  /*da60*/  HFMA2 R27, R27, R28, R14 ;  /* 0x0000001c1b1b7231 */ /* 0x000fe4000000000e */
[----:B------:R-:W-:Y:S02]  /*da70*/  HFMA2 R23, R23, R32, RZ.H0_H0 ;  /* 0x0000002017177231 */ /* 0x000fe400000400ff */
[----:B------:R-:W-:Y:S02]  /*da80*/  HFMA2 R25, R15, R35, R18 ;  /* 0x000000230f197231 */ /* 0x000fe40000000012 */
[----:B------:R-:W-:Y:S02]  /*da90*/  HFMA2 R15, R53, R29, R24 ;  /* 0x0000001d350f7231 */ /* 0x000fe40000000018 */
[----:B------:R-:W-:-:S02]  /*daa0*/  HFMA2 R33, R21, R33, R23 ;  /* 0x0000002115217231 */ /* 0x000fc40000000017 */
[----:B------:R-:W-:Y:S02]  /*dab0*/  HFMA2 R27, R54, R29, R27 ;  /* 0x0000001d361b7231 */ /* 0x000fe4000000001b */
[----:B------:R-:W-:Y:S01]  /*dac0*/  HFMA2 R33, R3, R34, R33 ;  /* 0x0000002203217231 */ /* 0x000fe20000000021 */
[----:B------:R-:W0:Y:S01]  /*dad0*/  LDS.128 R20, [UR4+0x230] ;  /* 0x00023004ff147984 */ /* 0x000e220008000c00 */
        /* <DEDUP_REMOVED lines=40> */
[-C--:B------:R-:W-:Y:S01]  /*dd60*/  HFMA2 R37, R85, R22.reuse, R37 ;  /* 0x0000001655257231 */ /* 0x080fe20000000025 */
[----:B------:R-:W-:Y:S01]  /*dd70*/  @!P0 IADD3 R116, PT, PT, R102, 0x1, RZ ;  /* 0x0000000166748810 */ /* 0x000fe20007ffe0ff */
[-C--:B------:R-:W-:Y:S01]  /*dd80*/  HFMA2 R44, R88, R23.reuse, R44 ;  /* 0x00000017582c7231 */ /* 0x080fe2000000002c */
[----:B------:R-:W-:Y:S01]  /*dd90*/  @!P0 IADD3 R103, PT, PT, R115, R108, RZ ;  /* 0x0000006c73678210 */ /* 0x000fe20007ffe0ff */
        /* <DEDUP_REMOVED lines=34> */
[-C--:B------:R-:W-:Y:S02]  /*dfc0*/  HFMA2 R7, R40, R100.reuse, R7 ;  /* 0x0000006428077231 */ /* 0x080fe40000000007 */
[----:B------:R-:W-:-:S02]  /*dfd0*/  HFMA2 R5, R45, R100, R5 ;  /* 0x000000642d057231 */ /* 0x000fc40000000005 */
        /* <DEDUP_REMOVED lines=9> */
.L_x_2627:
        /* <DEDUP_REMOVED lines=8> */
.L_x_2630:
[----:B------:R-:W2:Y:S01]  /*e0f0*/  LDG.E.128.CONSTANT R16, desc[UR8][R20.64] ;  /* 0x0000000814107981 */ /* 0x000ea2000c1e9d00 */
[----:B------:R-:W-:-:S03]  /*e100*/  ISETP.NE.AND P0, PT, R108, R103, PT ;  /* 0x000000676c00720c */ /* 0x000fc60003f05270 */
[----:B------:R-:W0:Y:S10]  /*e110*/  LDS.64 R38, [UR4] ;  /* 0x00000004ff267984 */ /* 0x000e340008000a00 */
[C---:B------:R-:W-:Y:S01]  /*e120*/  @!P0 LEA R28, R102.reuse, R1, 0x3 ;  /* 0x00000001661c8211 */ /* 0x040fe200078e18ff */
[----:B------:R-:W-:Y:S01]  /*e130*/  HFMA2 R22, -RZ, RZ, 0, 0.0625 ;  /* 0x00002c00ff167431 */ /* 0x000fe200000001ff */
[----:B------:R-:W-:Y:S01]  /*e140*/  MOV R101, UR12 ;  /* 0x0000000c00657c02 */ /* 0x000fe20008000f00 */
[----:B------:R-:W3:Y:S04]  /*e150*/  @!P0 LDG.E.U16.CONSTANT R27, desc[UR8][R24.64] ;  /* 0x00000008181b8981 */ /* 0x000ee8000c1e9500 */
[----:B------:R-:W4:Y:S01]  /*e160*/  @!P0 LDL.64 R28, [R28+0x8] ;  /* 0x000008001c1c8983 */ /* 0x000f220000100a00 */
[----:B------:R-:W-:-:S04]  /*e170*/  @!P0 IADD3 R0, PT, PT, R102, 0x1, RZ ;  /* 0x0000000166008810 */ /* 0x000fc80007ffe0ff */
[----:B------:R-:W-:Y:S01]  /*e180*/  @!P0 MOV R102, R0 ;  /* 0x0000000000668202 */ /* 0x000fe20000000f00 */
[--C-:B0-----:R-:W-:Y:S02]  /*e190*/  HADD2.F32 R15, -RZ, R38.reuse.H0_H0 ;  /* 0x20000026ff0f7230 */ /* 0x101fe40000004100 */
[----:B------:R-:W-:Y:S02]  /*e1a0*/  HADD2.F32 R38, -RZ, R38.H1_H1 ;  /* 0x30000026ff267230 */ /* 0x000fe40000004100 */
[--C-:B------:R-:W-:Y:S02]  /*e1b0*/  HADD2.F32 R53, -RZ, R39.reuse.H0_H0 ;  /* 0x20000027ff357230 */ /* 0x100fe40000004100 */
[----:B------:R-:W-:Y:S01]  /*e1c0*/  HADD2.F32 R52, -RZ, R39.H1_H1 ;  /* 0x30000027ff347230 */ /* 0x000fe20000004100 */
[C---:B--2---:R-:W-:Y:S02]  /*e1d0*/  LOP3.LUT R0, R16.reuse, 0xf000f, RZ, 0xc0, !PT ;  /* 0x000f000f10007812 */ /* 0x044fe400078ec0ff */
[----:B------:R-:W-:-:S02]  /*e1e0*/  LOP3.LUT R14, R16, 0xf000f0, RZ, 0xc0, !PT ;  /* 0x00f000f0100e7812 */ /* 0x000fc400078ec0ff */
[----:B------:R-:W-:Y:S02]  /*e1f0*/  SHF.R.U32.HI R36, RZ, 0x8, R16 ;  /* 0x00000008ff247819 */ /* 0x000fe40000011610 */
[----:B------:R-:W-:Y:S02]  /*e200*/  LOP3.LUT R16, R18, 0xf000f, RZ, 0xc0, !PT ;  /* 0x000f000f12107812 */ /* 0x000fe400078ec0ff */
[C---:B------:R-:W-:Y:S02]  /*e210*/  LOP3.LUT R2, R17.reuse, 0xf000f, RZ, 0xc0, !PT ;  /* 0x000f000f11027812 */ /* 0x040fe400078ec0ff */
[----:B------:R-:W-:Y:S02]  /*e220*/  LOP3.LUT R30, R17, 0xf000f0, RZ, 0xc0, !PT ;  /* 0x00f000f0111e7812 */ /* 0x000fe400078ec0ff */
[----:B------:R-:W-:Y:S02]  /*e230*/  SHF.R.U32.HI R35, RZ, 0x8, R17 ;  /* 0x00000008ff237819 */ /* 0x000fe40000011611 */
[----:B------:R-:W-:-:S02]  /*e240*/  LOP3.LUT R17, R19, 0xf000f, RZ, 0xc0, !PT ;  /* 0x000f000f13117812 */ /* 0x000fc400078ec0ff */
[----:B------:R-:W-:Y:S02]  /*e250*/  LOP3.LUT R16, R16, 0x64006400, RZ, 0xfc, !PT ;  /* 0x6400640010107812 */ /* 0x000fe400078efcff */
[----:B------:R-:W-:Y:S02]  /*e260*/  LOP3.LUT R32, R18, 0xf000f0, RZ, 0xc0, !PT ;  /* 0x00f000f012207812 */ /* 0x000fe400078ec0ff */
[----:B------:R-:W-:Y:S01]  /*e270*/  SHF.R.U32.HI R34, RZ, 0x8, R18 ;  /* 0x00000008ff227819 */ /* 0x000fe20000011612 */
[----:B------:R-:W-:Y:S01]  /*e280*/  HADD2 R18, R16, -1032, -1032 ;  /* 0xe408e40810127430 */ /* 0x000fe20000000000 */
[----:B------:R-:W-:Y:S02]  /*e290*/  LOP3.LUT R37, R19, 0xf000f0, RZ, 0xc0, !PT ;  /* 0x00f000f013257812 */ /* 0x000fe400078ec0ff */
[----:B------:R-:W-:Y:S02]  /*e2a0*/  SHF.R.U32.HI R26, RZ, 0x8, R19 ;  /* 0x00000008ff1a7819 */ /* 0x000fe40000011613 */
[----:B------:R-:W-:-:S02]  /*e2b0*/  LOP3.LUT R19, R17, 0x64006400, RZ, 0xfc, !PT ;  /* 0x6400640011137812 */ /* 0x000fc400078efcff */
[----:B------:R-:W0:Y:S01]  /*e2c0*/  LDS.64 R16, [UR4+0x8] ;  /* 0x00000804ff107984 */ /* 0x000e220008000a00 */
[----:B------:R-:W-:Y:S02]  /*e2d0*/  LOP3.LUT R0, R0, 0x64006400, RZ, 0xfc, !PT ;  /* 0x6400640000007812 */ /* 0x000fe400078efcff */
[----:B------:R-:W-:Y:S01]  /*e2e0*/  LOP3.LUT R3, R2, 0x64006400, RZ, 0xfc, !PT ;  /* 0x6400640002037812 */ /* 0x000fe200078efcff */
[----:B------:R-:W-:Y:S02]  /*e2f0*/  HADD2 R31, R19, -1032, -1032 ;  /* 0xe408e408131f7430 */ /* 0x000fe40000000000 */
[----:B------:R-:W-:Y:S02]  /*e300*/  HADD2 R2, R0, -1032, -1032 ;  /* 0xe408e40800027430 */ /* 0x000fe40000000000 */
[----:B------:R-:W-:Y:S01]  /*e310*/  HADD2 R3, R3, -1032, -1032 ;  /* 0xe408e40803037430 */ /* 0x000fe20000000000 */
[----:B------:R-:W-:Y:S01]  /*e320*/  LOP3.LUT R19, R14, 0x64006400, RZ, 0xfc, !PT ;  /* 0x640064000e137812 */ /* 0x000fe200078efcff */
[----:B------:R-:W-:-:S02]  /*e330*/  HADD2.F32 R14, -RZ, R31.H0_H0 ;  /* 0x2000001fff0e7230 */ /* 0x000fc40000004100 */
[--C-:B------:R-:W-:Y:S02]  /*e340*/  HADD2.F32 R0, -RZ, R2.reuse.H0_H0 ;  /* 0x20000002ff007230 */ /* 0x100fe40000004100 */
[----:B------:R-:W-:Y:S02]  /*e350*/  HADD2.F32 R41, -RZ, R2.H1_H1 ;  /* 0x30000002ff297230 */ /* 0x000fe40000004100 */
[--C-:B------:R-:W-:Y:S02]  /*e360*/  HADD2.F32 R2, -RZ, R3.reuse.H0_H0 ;  /* 0x20000003ff027230 */ /* 0x100fe40000004100 */
[----:B------:R-:W-:Y:S02]  /*e370*/  HADD2.F32 R42, -RZ, R3.H1_H1 ;  /* 0x30000003ff2a7230 */ /* 0x000fe40000004100 */
[----:B------:R-:W-:Y:S01]  /*e380*/  HADD2.F32 R43, -RZ, R31.H1_H1 ;  /* 0x3000001fff2b7230 */ /* 0x000fe20000004100 */
[----:B------:R-:W-:Y:S01]  /*e390*/  LOP3.LUT R31, R30, 0x64006400, RZ, 0xfc, !PT ;  /* 0x640064001e1f7812 */ /* 0x000fe200078efcff */
[----:B------:R-:W-:Y:S01]  /*e3a0*/  HADD2.F32 R3, -RZ, R18.H0_H0 ;  /* 0x20000012ff037230 */ /* 0x000fe20000004100 */
[----:B------:R-:W-:Y:S01]  /*e3b0*/  LOP3.LUT R33, R32, 0x64006400, RZ, 0xfc, !PT ;  /* 0x6400640020217812 */ /* 0x000fe200078efcff */
[----:B------:R-:W-:-:S02]  /*e3c0*/  HFMA2 R19, R19, R22.H0_H0, -72, -72 ;  /* 0xd480d48013137431 */ /* 0x000fc40000040016 */
[----:B------:R-:W-:Y:S02]  /*e3d0*/  HADD2.F32 R40, -RZ, R18.H1_H1 ;  /* 0x30000012ff287230 */ /* 0x000fe40000004100 */
[----:B------:R-:W-:Y:S01]  /*e3e0*/  FFMA.FTZ R18, R0, R15, RZ ;  /* 0x0000000f00127223 */ /* 0x000fe200000100ff */
[C---:B------:R-:W-:Y:S01]  /*e3f0*/  FFMA.FTZ R39, R15.reuse, R2, RZ ;  /* 0x000000020f277223 */ /* 0x040fe200000100ff */
[C---:B------:R-:W-:Y:S01]  /*e400*/  FFMA.FTZ R45, R15.reuse, R3, RZ ;  /* 0x000000030f2d7223 */ /* 0x040fe200000100ff */
[-C--:B------:R-:W-:Y:S02]  /*e410*/  HFMA2 R31, R31, R22.reuse.H0_H0, -72, -72 ;  /* 0xd480d4801f1f7431 */ /* 0x080fe40000040016 */
[----:B------:R-:W-:Y:S01]  /*e420*/  FFMA.FTZ R32, R15, R14, RZ ;  /* 0x0000000e0f207223 */ /* 0x000fe200000100ff */
[----:B------:R-:W-:Y:S02]  /*e430*/  HFMA2 R33, R33, R22.H0_H0, -72, -72 ;  /* 0xd480d48021217431 */ /* 0x000fe40000040016 */
[----:B------:R-:W-:-:S02]  /*e440*/  HADD2.F32 R44, -RZ, R19.H0_H0 ;  /* 0x20000013ff2c7230 */ /* 0x000fc40000004100 */
[----:B------:R-:W-:Y:S01]  /*e450*/  FFMA.FTZ R15, R41, R38, R18 ;  /* 0x00000026290f7223 */ /* 0x000fe20000010012 */
[C---:B------:R-:W-:Y:S01]  /*e460*/  FFMA.FTZ R30, R38.reuse, R42, R39 ;  /* 0x0000002a261e7223 */ /* 0x040fe20000010027 */
[----:B------:R-:W-:Y:S01]  /*e470*/  FFMA.FTZ R39, R38, R40, R45 ;  /* 0x0000002826277223 */ /* 0x000fe2000001002d */
[----:B------:R-:W-:Y:S02]  /*e480*/  HADD2.F32 R45, -RZ, R19.H1_H1 ;  /* 0x30000013ff2d7230 */ /* 0x000fe40000004100 */
[----:B------:R-:W-:Y:S01]  /*e490*/  FFMA.FTZ R18, R44, R53, R15 ;  /* 0x000000352c127223 */ /* 0x000fe2000001000f */
[----:B------:R-:W-:Y:S02]  /*e4a0*/  HADD2.F32 R46, -RZ, R31.H0_H0 ;  /* 0x2000001fff2e7230 */ /* 0x000fe40000004100 */
[--C-:B------:R-:W-:Y:S01]  /*e4b0*/  HADD2.F32 R50, -RZ, R33.reuse.H0_H0 ;  /* 0x20000021ff327230 */ /* 0x100fe20000004100 */
[----:B------:R-:W-:Y:S01]  /*e4c0*/  LOP3.LUT R37, R37, 0x64006400, RZ, 0xfc, !PT ;  /* 0x6400640025257812 */ /* 0x000fe200078efcff */
[----:B------:R-:W-:-:S02]  /*e4d0*/  HADD2.F32 R47, -RZ, R33.H1_H1 ;  /* 0x30000021ff2f7230 */ /* 0x000fc40000004100 */
[----:B------:R-:W-:Y:S01]  /*e4e0*/  FFMA.FTZ R15, R53, R46, R30 ;  /* 0x0000002e350f7223 */ /* 0x000fe2000001001e */
[----:B------:R-:W-:Y:S01]  /*e4f0*/  FFMA.FTZ R56, R45, R52, R18 ;  /* 0x000000342d387223 */ /* 0x000fe20000010012 */
[--C-:B0-----:R-:W-:Y:S02]  /*e500*/  HADD2.F32 R57, -RZ, R16.reuse.H0_H0 ;  /* 0x20000010ff397230 */ /* 0x101fe40000004100 */
[----:B------:R-:W-:Y:S01]  /*e510*/  FFMA.FTZ R30, R53, R50, R39 ;  /* 0x00000032351e7223 */ /* 0x000fe20000010027 */
[----:B------:R-:W-:Y:S01]  /*e520*/  HADD2.F32 R60, -RZ, R16.H1_H1 ;  /* 0x30000010ff3c7230 */ /* 0x000fe20000004100 */
[----:B------:R-:W-:Y:S01]  /*e530*/  LOP3.LUT R16, R35, 0xf000f, RZ, 0xc0, !PT ;  /* 0x000f000f23107812 */ /* 0x000fe200078ec0ff */
[--C-:B------:R-:W-:Y:S01]  /*e540*/  HADD2.F32 R68, -RZ, R17.reuse.H0_H0 ;  /* 0x20000011ff447230 */ /* 0x100fe20000004100 */
[----:B------:R-:W-:Y:S01]  /*e550*/  LOP3.LUT R18, R26, 0xf000f, RZ, 0xc0, !PT ;  /* 0x000f000f1a127812 */ /* 0x000fe200078ec0ff */
[----:B------:R-:W-:Y:S01]  /*e560*/  HADD2.F32 R70, -RZ, R17.H1_H1 ;  /* 0x30000011ff467230 */ /* 0x000fe20000004100 */
[----:B------:R-:W-:Y:S01]  /*e570*/  LOP3.LUT R17, R34, 0xf000f, RZ, 0xc0, !PT ;  /* 0x000f000f22117812 */ /* 0x000fe200078ec0ff */
[----:B------:R-:W-:-:S02]  /*e580*/  HFMA2 R37, R37, R22.H0_H0, -72, -72 ;  /* 0xd480d48025257431 */ /* 0x000fc40000040016 */
[----:B------:R-:W-:Y:S02]  /*e590*/  HADD2.F32 R49, -RZ, R31.H1_H1 ;  /* 0x3000001fff317230 */ /* 0x000fe40000004100 */
[----:B------:R-:W-:Y:S01]  /*e5a0*/  FFMA.FTZ R62, R52, R47, R30 ;  /* 0x0000002f343e7223 */ /* 0x000fe2000001001e */
[----:B------:R-:W-:Y:S01]  /*e5b0*/  LOP3.LUT R16, R16, 0x64006400, RZ, 0xfc, !PT ;  /* 0x6400640010107812 */ /* 0x000fe200078efcff */
[----:B------:R-:W-:Y:S01]  /*e5c0*/  IMAD.WIDE R30, R101, 0x4, R20 ;  /* 0x00000004651e7825 */ /* 0x000fe200078e0214 */
[----:B------:R-:W-:Y:S02]  /*e5d0*/  LOP3.LUT R17, R17, 0x64006400, RZ, 0xfc, !PT ;  /* 0x6400640011117812 */ /* 0x000fe400078efcff */
[----:B------:R-:W-:Y:S01]  /*e5e0*/  LOP3.LUT R18, R18, 0x64006400, RZ, 0xfc, !PT ;  /* 0x6400640012127812 */ /* 0x000fe200078efcff */
[----:B------:R-:W-:Y:S01]  /*e5f0*/  FFMA.FTZ R55, R38, R43, R32 ;  /* 0x0000002b26377223 */ /* 0x000fe20000010020 */
[----:B------:R-:W-:Y:S02]  /*e600*/  HADD2.F32 R48, -RZ, R37.H0_H0 ;  /* 0x20000025ff307230 */ /* 0x000fe40000004100 */
[----:B------:R-:W-:-:S02]  /*e610*/  HADD2 R38, R17, -1032, -1032 ;  /* 0xe408e40811267430 */ /* 0x000fc40000000000 */
[----:B------:R-:W-:Y:S02]  /*e620*/  HADD2.F32 R51, -RZ, R37.H1_H1 ;  /* 0x30000025ff337230 */ /* 0x000fe40000004100 */
[----:B------:R-:W-:Y:S02]  /*e630*/  HADD2 R37, R16, -1032, -1032 ;  /* 0xe408e40810257430 */ /* 0x000fe40000000000 */
[----:B------:R-:W-:Y:S02]  /*e640*/  HADD2 R39, R18, -1032, -1032 ;  /* 0xe408e40812277430 */ /* 0x000fe40000000000 */
[----:B------:R-:W2:Y:S01]  /*e650*/  LDG.E.128.CONSTANT R16, desc[UR8][R30.64] ;  /* 0x000000081e107981 */ /* 0x000ea2000c1e9d00 */
[----:B------:R-:W-:Y:S01]  /*e660*/  FFMA.FTZ R32, R53, R48, R55 ;  /* 0x0000003035207223 */ /* 0x000fe20000010037 */
[----:B------:R-:W-:Y:S01]  /*e670*/  FFMA.FTZ R58, R52, R49, R15 ;  /* 0x00000031343a7223 */ /* 0x000fe2000001000f */
[----:B------:R-:W-:Y:S02]  /*e680*/  LOP3.LUT R15, R36, 0xf000f, RZ, 0xc0, !PT ;  /* 0x000f000f240f7812 */ /* 0x000fe400078ec0ff */
[----:B------:R-:W-:-:S02]  /*e690*/  FFMA.FTZ R59, R52, R51, R32 ;  /* 0x00000033343b7223 */ /* 0x000fc40000010020 */
[----:B------:R-:W-:Y:S01]  /*e6a0*/  LOP3.LUT R15, R15, 0x64006400, RZ, 0xfc, !PT ;  /* 0x640064000f0f7812 */ /* 0x000fe200078efcff */
[----:B------:R-:W0:Y:S04]  /*e6b0*/  LDS.64 R32, [UR4+0x80] ;  /* 0x00008004ff207984 */ /* 0x000e280008000a00 */
[----:B------:R-:W-:Y:S02]  /*e6c0*/  HADD2 R15, R15, -1032, -1032 ;  /* 0xe408e4080f0f7430 */ /* 0x000fe40000000000 */
[----:B------:R-:W-:Y:S02]  /*e6d0*/  HADD2.F32 R53, -RZ, R38.H0_H0 ;  /* 0x20000026ff357230 */ /* 0x000fe40000004100 */
[----:B------:R-:W-:Y:S02]  /*e6e0*/  HADD2.F32 R54, -RZ, R37.H0_H0 ;  /* 0x20000025ff367230 */ /* 0x000fe40000004100 */
[----:B------:R-:W-:-:S02]  /*e6f0*/  HADD2.F32 R55, -RZ, R15.H0_H0 ;  /* 0x2000000fff377230 */ /* 0x000fc40000004100 */
[----:B------:R-:W-:Y:S02]  /*e700*/  HADD2.F32 R52, -RZ, R39.H0_H0 ;  /* 0x20000027ff347230 */ /* 0x000fe40000004100 */
[C---:B------:R-:W-:Y:S01]  /*e710*/  FFMA.FTZ R65, R57.reuse, R53, R62 ;  /* 0x0000003539417223 */ /* 0x040fe2000001003e */
[----:B------:R-:W-:Y:S01]  /*e720*/  FFMA.FTZ R63, R57, R54, R58 ;  /* 0x00000036393f7223 */ /* 0x000fe2000001003a */
[----:B------:R-:W-:Y:S01]  /*e730*/  FFMA.FTZ R61, R55, R57, R56 ;  /* 0x00000039373d7223 */ /* 0x000fe20000010038 */
[----:B------:R-:W-:Y:S01]  /*e740*/  LOP3.LUT R36, R36, 0xf000f0, RZ, 0xc0, !PT ;  /* 0x00f000f024247812 */ /* 0x000fe200078ec0ff */
[----:B------:R-:W-:Y:S01]  /*e750*/  FFMA.FTZ R62, R57, R52, R59 ;  /* 0x00000034393e7223 */ /* 0x000fe2000001003b */
[----:B------:R-:W-:Y:S01]  /*e760*/  HADD2.F32 R57, -RZ, R37.H1_H1 ;  /* 0x30000025ff397230 */ /* 0x000fe20000004100 */
[----:B------:R-:W-:Y:S02]  /*e770*/  LOP3.LUT R34, R34, 0xf000f0, RZ, 0xc0, !PT ;  /* 0x00f000f022227812 */ /* 0x000fe400078ec0ff */
[----:B------:R-:W-:Y:S01]  /*e780*/  LOP3.LUT R35, R35, 0xf000f0, RZ, 0xc0, !PT ;  /* 0x00f000f023237812 */ /* 0x000fe200078ec0ff */
[----:B------:R-:W-:Y:S01]  /*e790*/  HADD2.F32 R56, -RZ, R15.H1_H1 ;  /* 0x3000000fff387230 */ /* 0x000fe20000004100 */
[----:B------:R-:W-:Y:S01]  /*e7a0*/  LOP3.LUT R26, R26, 0xf000f0, RZ, 0xc0, !PT ;  /* 0x00f000f01a1a7812 */ /* 0x000fe200078ec0ff */
[----:B------:R-:W-:Y:S01]  /*e7b0*/  HADD2.F32 R59, -RZ, R39.H1_H1 ;  /* 0x30000027ff3b7230 */ /* 0x000fe20000004100 */
[----:B------:R-:W-:Y:S01]  /*e7c0*/  LOP3.LUT R15, R36, 0x64006400, RZ, 0xfc, !PT ;  /* 0x64006400240f7812 */ /* 0x000fe200078efcff */
[----:B------:R-:W-:Y:S01]  /*e7d0*/  FFMA.FTZ R71, R60, R57, R63 ;  /* 0x000000393c477223 */ /* 0x000fe2000001003f */
[----:B------:R-:W-:-:S02]  /*e7e0*/  LOP3.LUT R39, R34, 0x64006400, RZ, 0xfc, !PT ;  /* 0x6400640022277812 */ /* 0x000fc400078efcff */
[----:B------:R-:W-:Y:S02]  /*e7f0*/  LOP3.LUT R37, R35, 0x64006400, RZ, 0xfc, !PT ;  /* 0x6400640023257812 */ /* 0x000fe400078efcff */
[----:B------:R-:W-:Y:S01]  /*e800*/  LOP3.LUT R63, R26, 0x64006400, RZ, 0xfc, !PT ;  /* 0x640064001a3f7812 */ /* 0x000fe200078efcff */
[----:B------:R-:W-:Y:S01]  /*e810*/  HADD2.F32 R58, -RZ, R38.H1_H1 ;  /* 0x30000026ff3a7230 */ /* 0x000fe20000004100 */
[----:B------:R-:W1:Y:S01]  /*e820*/  LDS.64 R34, [UR4+0x88] ;  /* 0x00008804ff227984 */ /* 0x000e620008000a00 */
[-C--:B------:R-:W-:Y:S02]  /*e830*/  HFMA2 R15, R15, R22.reuse.H0_H0, -72, -72 ;  /* 0xd480d4800f0f7431 */ /* 0x080fe40000040016 */
[-C--:B------:R-:W-:Y:S02]  /*e840*/  HFMA2 R39, R39, R22.reuse.H0_H0, -72, -72 ;  /* 0xd480d48027277431 */ /* 0x080fe40000040016 */
[-C--:B------:R-:W-:Y:S02]  /*e850*/  HFMA2 R37, R37, R22.reuse.H0_H0, -72, -72 ;  /* 0xd480d48025257431 */ /* 0x080fe40000040016 */
[----:B------:R-:W-:-:S02]  /*e860*/  HFMA2 R63, R63, R22.H0_H0, -72, -72 ;  /* 0xd480d4803f3f7431 */ /* 0x000fc40000040016 */
[----:B------:R-:W-:Y:S01]  /*e870*/  FFMA.FTZ R69, R56, R60, R61 ;  /* 0x0000003c38457223 */ /* 0x000fe2000001003d */
[C---:B------:R-:W-:Y:S01]  /*e880*/  FFMA.FTZ R36, R60.reuse, R58, R65 ;  /* 0x0000003a3c247223 */ /* 0x040fe20000010041 */
[----:B------:R-:W-:Y:S01]  /*e890*/  FFMA.FTZ R38, R60, R59, R62 ;  /* 0x0000003b3c267223 */ /* 0x000fe2000001003e */
[----:B------:R-:W-:Y:S02]  /*e8a0*/  HADD2.F32 R60, -RZ, R15.H0_H0 ;  /* 0x2000000fff3c7230 */ /* 0x000fe40000004100 */
[----:B------:R-:W-:Y:S02]  /*e8b0*/  HADD2.F32 R65, -RZ, R39.H0_H0 ;  /* 0x20000027ff417230 */ /* 0x000fe40000004100 */
[----:B------:R-:W-:Y:S02]  /*e8c0*/  HADD2.F32 R62, -RZ, R37.H0_H0 ;  /* 0x20000025ff3e7230 */ /* 0x000fe40000004100 */
[----:B------:R-:W-:Y:S02]  /*e8d0*/  HADD2.F32 R67, -RZ, R63.H0_H0 ;  /* 0x2000003fff437230 */ /* 0x000fe40000004100 */
[----:B------:R-:W-:Y:S01]  /*e8e0*/  FFMA.FTZ R26, R60, R68, R69 ;  /* 0x000000443c1a7223 */ /* 0x000fe20000010045 */
[----:B------:R-:W-:-:S02]  /*e8f0*/  HADD2.F32 R61, -RZ, R15.H1_H1 ;  /* 0x3000000fff3d7230 */ /* 0x000fc40000004100 */
[C---:B------:R-:W-:Y:S01]  /*e900*/  FFMA.FTZ R15, R68.reuse, R65, R36 ;  /* 0x00000041440f7223 */ /* 0x040fe20000010024 */
[----:B------:R-:W-:Y:S02]  /*e910*/  HADD2.F32 R66, -RZ, R39.H1_H1 ;  /* 0x30000027ff427230 */ /* 0x000fe40000004100 */
[C---:B------:R-:W-:Y:S01]  /*e920*/  FFMA.FTZ R69, R68.reuse, R62, R71 ;  /* 0x0000003e44457223 */ /* 0x040fe20000010047 */
[----:B------:R-:W-:Y:S02]  /*e930*/  HADD2.F32 R64, -RZ, R37.H1_H1 ;  /* 0x30000025ff407230 */ /* 0x000fe40000004100 */
[----:B------:R-:W-:Y:S01]  /*e940*/  FFMA.FTZ R68, R68, R67, R38 ;  /* 0x0000004344447223 */ /* 0x000fe20000010026 */
[----:B------:R-:W-:Y:S02]  /*e950*/  HADD2.F32 R63, -RZ, R63.H1_H1 ;  /* 0x3000003fff3f7230 */ /* 0x000fe40000004100 */
[----:B------:R-:W-:Y:S01]  /*e960*/  FFMA.FTZ R38, R70, R66, R15 ;  /* 0x0000004246267223 */ /* 0x000fe2000001000f */
[----:B0-----:R-:W-:-:S02]  /*e970*/  HADD2.F32 R15, -RZ, R32.H0_H0 ;  /* 0x20000020ff0f7230 */ /* 0x001fc40000004100 */
[----:B------:R-:W-:Y:S01]  /*e980*/  FFMA.FTZ R26, R61, R70, R26 ;  /* 0x000000463d1a7223 */ /* 0x000fe2000001001a */
[C---:B------:R-:W-:Y:S01]  /*e990*/  FFMA.FTZ R69, R70.reuse, R64, R69 ;  /* 0x0000004046457223 */ /* 0x040fe20000010045 */
[----:B------:R-:W-:Y:S01]  /*e9a0*/  FFMA.FTZ R39, R70, R63, R68 ;  /* 0x0000003f46277223 */ /* 0x000fe20000010044 */
[----:B------:R-:W-:Y:S02]  /*e9b0*/  HADD2.F32 R36, -RZ, R32.H1_H1 ;  /* 0x30000020ff247230 */ /* 0x000fe40000004100 */
        /* <DEDUP_REMOVED lines=16> */
[----:B------:R-:W5:Y:S01]  /*eac0*/  LDS.64 R36, [UR4+0x108] ;  /* 0x00010804ff247984 */ /* 0x000f620008000a00 */
[--C-:B-1----:R-:W-:Y:S02]  /*ead0*/  HADD2.F32 R15, -RZ, R34.reuse.H0_H0 ;  /* 0x20000022ff0f7230 */ /* 0x102fe40000004100 */
[-C--:B------:R-:W-:Y:S01]  /*eae0*/  FFMA.FTZ R71, R49, R70.reuse, R72 ;  /* 0x0000004631477223 */ /* 0x080fe20000010048 */
[-C--:B------:R-:W-:Y:S01]  /*eaf0*/  FFMA.FTZ R74, R47, R70.reuse, R74 ;  /* 0x000000462f4a7223 */ /* 0x080fe2000001004a */
[----:B------:R-:W-:Y:S01]  /*eb00*/  FFMA.FTZ R73, R51, R70, R76 ;  /* 0x0000004633497223 */ /* 0x000fe2000001004c */
[--C-:B------:R-:W-:Y:S02]  /*eb10*/  HADD2.F32 R70, -RZ, R35.reuse.H0_H0 ;  /* 0x20000023ff467230 */ /* 0x100fe40000004100 */
[----:B------:R-:W-:Y:S02]  /*eb20*/  HADD2.F32 R72, -RZ, R35.H1_H1 ;  /* 0x30000023ff487230 */ /* 0x000fe40000004100 */
[----:B------:R-:W-:Y:S01]  /*eb30*/  FFMA.FTZ R35, R55, R15, R68 ;  /* 0x0000000f37237223 */ /* 0x000fe20000010044 */
[----:B------:R-:W-:-:S02]  /*eb40*/  HADD2.F32 R34, -RZ, R34.H1_H1 ;  /* 0x30000022ff227230 */ /* 0x000fc40000004100 */
[-C--:B------:R-:W-:Y:S01]  /*eb50*/  FFMA.FTZ R68, R54, R15.reuse, R71 ;  /* 0x0000000f36447223 */ /* 0x080fe20000010047 */
[-C--:B------:R-:W-:Y:S01]  /*eb60*/  FFMA.FTZ R71, R53, R15.reuse, R74 ;  /* 0x0000000f35477223 */ /* 0x080fe2000001004a */
[----:B------:R-:W-:Y:S02]  /*eb70*/  FFMA.FTZ R76, R52, R15, R73 ;  /* 0x0000000f344c7223 */ /* 0x000fe40000010049 */
[-C--:B------:R-:W-:Y:S01]  /*eb80*/  FFMA.FTZ R15, R57, R34.reuse, R68 ;  /* 0x00000022390f7223 */ /* 0x080fe20000010044 */
[----:B------:R-:W-:-:S03]  /*eb90*/  FFMA.FTZ R35, R56, R34, R35 ;  /* 0x0000002238237223 */ /* 0x000fc60000010023 */
[----:B------:R-:W-:Y:S01]  /*eba0*/  FFMA.FTZ R15, R62, R70, R15 ;  /* 0x000000463e0f7223 */ /* 0x000fe2000001000f */
[-C--:B------:R-:W-:Y:S01]  /*ebb0*/  FFMA.FTZ R74, R58, R34.reuse, R71 ;  /* 0x000000223a4a7223 */ /* 0x080fe20000010047 */
[----:B------:R-:W-:Y:S01]  /*ebc0*/  FFMA.FTZ R76, R59, R34, R76 ;  /* 0x000000223b4c7223 */ /* 0x000fe2000001004c */
[----:B----4-:R-:W-:Y:S01]  /*ebd0*/  @!P0 PRMT R100, R28, 0x7610, R100 ;  /* 0x000076101c648816 */ /* 0x010fe20000000064 */
[----:B------:R-:W-:Y:S01]  /*ebe0*/  FFMA.FTZ R71, R64, R72, R15 ;  /* 0x0000004840477223 */ /* 0x000fe2000001000f */
[----:B------:R-:W-:Y:S01]  /*ebf0*/  @!P0 PRMT R99, R29, 0x7610, R99 ;  /* 0x000076101d638816 */ /* 0x000fe20000000063 */
[-C--:B------:R-:W-:Y:S01]  /*ec00*/  FFMA.FTZ R68, R60, R70.reuse, R35 ;  /* 0x000000463c447223 */ /* 0x080fe20000010023 */
[--C-:B0-----:R-:W-:Y:S02]  /*ec10*/  HADD2.F32 R15, -RZ, R32.reuse.H0_H0 ;  /* 0x20000020ff0f7230 */ /* 0x101fe40000004100 */
[-C--:B------:R-:W-:Y:S01]  /*ec20*/  FFMA.FTZ R35, R65, R70.reuse, R74 ;  /* 0x0000004641237223 */ /* 0x080fe2000001004a */
[----:B------:R-:W-:Y:S01]  /*ec30*/  FFMA.FTZ R76, R67, R70, R76 ;  /* 0x00000046434c7223 */ /* 0x000fe2000001004c */
[----:B------:R-:W-:Y:S01]  /*ec40*/  @!P0 PRMT R100, R100, 0x7610, R28 ;  /* 0x0000761064648816 */ /* 0x000fe2000000001c */
[----:B------:R-:W-:Y:S01]  /*ec50*/  HADD2.F32 R32, -RZ, R32.H1_H1 ;  /* 0x30000020ff207230 */ /* 0x000fe20000004100 */
[----:B------:R-:W-:Y:S01]  /*ec60*/  @!P0 PRMT R99, R99, 0x7610, R29 ;  /* 0x0000761063638816 */ /* 0x000fe2000000001d */
[----:B------:R-:W-:-:S02]  /*ec70*/  HADD2.F32 R29, -RZ, R33.H0_H0 ;  /* 0x20000021ff1d7230 */ /* 0x000fc40000004100 */
[-C--:B------:R-:W-:Y:S01]  /*ec80*/  FFMA.FTZ R28, R0, R15.reuse, RZ ;  /* 0x0000000f001c7223 */ /* 0x080fe200000100ff */
[----:B------:R-:W-:Y:S02]  /*ec90*/  HADD2.F32 R70, -RZ, R33.H1_H1 ;  /* 0x30000021ff467230 */ /* 0x000fe40000004100 */
[-C--:B------:R-:W-:Y:S01]  /*eca0*/  FFMA.FTZ R34, R66, R72.reuse, R35 ;  /* 0x0000004842227223 */ /* 0x080fe20000010023 */
[-C--:B------:R-:W-:Y:S01]  /*ecb0*/  FFMA.FTZ R33, R2, R15.reuse, RZ ;  /* 0x0000000f02217223 */ /* 0x080fe200000100ff */
        /* <DEDUP_REMOVED lines=12> */
[----:B-----5:R-:W-:-:S02]  /*ed80*/  HADD2.F32 R15, -RZ, R36.H0_H0 ;  /* 0x20000024ff0f7230 */ /* 0x020fc40000004100 */
        /* <DEDUP_REMOVED lines=19> */
[----:B------:R-:W-:-:S03]  /*eec0*/  HADD2.F32 R29, -RZ, R100.H0_H0 ;  /* 0x20000064ff1d7230 */ /* 0x000fc60000004100 */
[----:B------:R-:W-:Y:S02]  /*eed0*/  FFMA.FTZ R75, R63, R37, R32 ;  /* 0x000000253f4b7223 */ /* 0x000fe40000010020 */
[----:B------:R-:W-:Y:S01]  /*eee0*/  FMUL.FTZ R32, R26, R29 ;  /* 0x0000001d1a207220 */ /* 0x000fe20000410000 */
[-C--:B------:R-:W-:Y:S01]  /*eef0*/  FFMA.FTZ R36, R61, R37.reuse, R36 ;  /* 0x000000253d247223 */ /* 0x080fe20000010024 */
[-C--:B------:R-:W-:Y:S01]  /*ef00*/  FFMA.FTZ R73, R64, R37.reuse, R15 ;  /* 0x0000002540497223 */ /* 0x080fe2000001000f */
[----:B------:R-:W-:Y:S01]  /*ef10*/  FFMA.FTZ R70, R66, R37, R33 ;  /* 0x0000002542467223 */ /* 0x000fe20000010021 */
[----:B------:R-:W-:Y:S02]  /*ef20*/  MOV R37, R13 ;  /* 0x0000000d00257202 */ /* 0x000fe40000000f00 */
[----:B------:R-:W-:Y:S01]  /*ef30*/  F2FP.F16.F32.PACK_AB R13, RZ, R32 ;  /* 0x00000020ff0d723e */ /* 0x000fe200000000ff */
[----:B------:R-:W-:Y:S01]  /*ef40*/  HADD2.F32 R28, -RZ, R100.H1_H1 ;  /* 0x30000064ff1c7230 */ /* 0x000fe20000004100 */
[----:B------:R-:W0:Y:S01]  /*ef50*/  LDS.64 R32, [UR4+0x180] ;  /* 0x00018004ff207984 */ /* 0x000e220008000a00 */
[----:B------:R-:W-:-:S02]  /*ef60*/  HADD2.F32 R15, -RZ, R99.H0_H0 ;  /* 0x20000063ff0f7230 */ /* 0x000fc40000004100 */
[----:B------:R-:W-:Y:S02]  /*ef70*/  HADD2.F32 R26, -RZ, R99.H1_H1 ;  /* 0x30000063ff1a7230 */ /* 0x000fe40000004100 */
[----:B------:R-:W-:Y:S01]  /*ef80*/  FMUL.FTZ R69, R69, R28 ;  /* 0x0000001c45457220 */ /* 0x000fe20000410000 */
[----:B------:R-:W-:Y:S02]  /*ef90*/  FMUL.FTZ R38, R38, R15 ;  /* 0x0000000f26267220 */ /* 0x000fe40000410000 */
[----:B------:R-:W-:Y:S02]  /*efa0*/  FMUL.FTZ R39, R39, R26 ;  /* 0x0000001a27277220 */ /* 0x000fe40000410000 */
[----:B------:R-:W-:Y:S02]  /*efb0*/  F2FP.F16.F32.PACK_AB R69, RZ, R69 ;  /* 0x00000045ff45723e */ /* 0x000fe400000000ff */
[----:B------:R-:W-:Y:S02]  /*efc0*/  F2FP.F16.F32.PACK_AB R38, RZ, R38 ;  /* 0x00000026ff26723e */ /* 0x000fe400000000ff */
[----:B------:R-:W-:Y:S01]  /*efd0*/  F2FP.F16.F32.PACK_AB R39, RZ, R39 ;  /* 0x00000027ff27723e */ /* 0x000fe200000000ff */
[----:B------:R-:W-:Y:S01]  /*efe0*/  FMUL.FTZ R68, R68, R29 ;  /* 0x0000001d44447220 */ /* 0x000fe20000410000 */
[----:B------:R-:W-:Y:S01]  /*eff0*/  PRMT R13, R13, 0x5410, R69 ;  /* 0x000054100d0d7816 */ /* 0x000fe20000000045 */
[----:B------:R-:W-:Y:S01]  /*f000*/  FMUL.FTZ R71, R71, R28 ;  /* 0x0000001c47477220 */ /* 0x000fe20000410000 */
[----:B------:R-:W-:-:S02]  /*f010*/  PRMT R38, R38, 0x5410, R39 ;  /* 0x0000541026267816 */ /* 0x000fc40000000027 */
[----:B------:R-:W-:Y:S02]  /*f020*/  F2FP.F16.F32.PACK_AB R68, RZ, R68 ;  /* 0x00000044ff44723e */ /* 0x000fe400000000ff */
[----:B------:R-:W-:Y:S01]  /*f030*/  F2FP.F16.F32.PACK_AB R71, RZ, R71 ;  /* 0x00000047ff47723e */ /* 0x000fe200000000ff */
[----:B------:R-:W-:Y:S02]  /*f040*/  HFMA2 R39, R13, 1, 1, R37 ;  /* 0x3c003c000d277831 */ /* 0x000fe40000000025 */
[----:B------:R-:W-:Y:S02]  /*f050*/  HADD2 R38, R38, R12 ;  /* 0x0000000c26267230 */ /* 0x000fe40000000000 */
[----:B------:R-:W-:Y:S01]  /*f060*/  FMUL.FTZ R34, R34, R15 ;  /* 0x0000000f22227220 */ /* 0x000fe20000410000 */
[----:B------:R-:W1:Y:S01]  /*f070*/  LDS.64 R12, [UR4+0x188] ;  /* 0x00018804ff0c7984 */ /* 0x000e620008000a00 */
[----:B------:R-:W-:Y:S01]  /*f080*/  FMUL.FTZ R35, R35, R26 ;  /* 0x0000001a23237220 */ /* 0x000fe20000410000 */
        /* <DEDUP_REMOVED lines=10> */
[----:B------:R-:W-:Y:S02]  /*f130*/  PRMT R34, R34, 0x5410, R35 ;  /* 0x0000541022227816 */ /* 0x000fe40000000023 */
[----:B------:R-:W-:Y:S02]  /*f140*/  PRMT R11, R36, 0x5410, R73 ;  /* 0x00005410240b7816 */ /* 0x000fe40000000049 */
[----:B------:R-:W-:Y:S02]  /*f150*/  F2FP.F16.F32.PACK_AB R70, RZ, R70 ;  /* 0x00000046ff46723e */ /* 0x000fe400000000ff */
[----:B------:R-:W-:Y:S01]  /*f160*/  F2FP.F16.F32.PACK_AB R75, RZ, R75 ;  /* 0x0000004bff4b723e */ /* 0x000fe200000000ff */
[----:B------:R-:W-:-:S02]  /*f170*/  HADD2 R36, R34, R10 ;  /* 0x0000000a22247230 */ /* 0x000fc40000000000 */
[----:B------:R-:W-:Y:S01]  /*f180*/  HFMA2 R34, R11, 1, 1, R9 ;  /* 0x3c003c000b227831 */ /* 0x000fe20000000009 */
[----:B------:R-:W-:Y:S01]  /*f190*/  PRMT R70, R70, 0x5410, R75 ;  /* 0x0000541046467816 */ /* 0x000fe2000000004b */
[----:B------:R-:W4:Y:S01]  /*f1a0*/  LDS.64 R10, [UR4+0x200] ;  /* 0x00020004ff0a7984 */ /* 0x000f220008000a00 */
[--C-:B0-----:R-:W-:Y:S02]  /*f1b0*/  HADD2.F32 R9, -RZ, R32.reuse.H0_H0 ;  /* 0x20000020ff097230 */ /* 0x101fe40000004100 */
[----:B------:R-:W-:Y:S02]  /*f1c0*/  HADD2.F32 R32, -RZ, R32.H1_H1 ;  /* 0x30000020ff207230 */ /* 0x000fe40000004100 */
[----:B------:R-:W-:Y:S02]  /*f1d0*/  HFMA2 R35, R70, 1, 1, R8 ;  /* 0x3c003c0046237831 */ /* 0x000fe40000000008 */
[----:B------:R-:W-:Y:S01]  /*f1e0*/  FFMA.FTZ R8, R0, R9, RZ ;  /* 0x0000000900087223 */ /* 0x000fe200000100ff */
[----:B------:R-:W-:-:S02]  /*f1f0*/  HADD2.F32 R69, -RZ, R33.H0_H0 ;  /* 0x20000021ff457230 */ /* 0x000fc40000004100 */
        /* <DEDUP_REMOVED lines=77> */
[----:B------:R-:W-:Y:S01]  /*f6d0*/  FMUL.FTZ R13, R13, R26 ;  /* 0x0000001a0d0d7220 */ /* 0x000fe20000410000 */
[-C--:B------:R-:W-:Y:S01]  /*f6e0*/  FFMA.FTZ R60, R61, R9.reuse, R60 ;  /* 0x000000093d3c7223 */ /* 0x080fe2000001003c */
[-C--:B------:R-:W-:Y:S01]  /*f6f0*/  FFMA.FTZ R57, R64, R9.reuse, R57 ;  /* 0x0000000940397223 */ /* 0x080fe20000010039 */
[-C--:B------:R-:W-:Y:S01]  /*f700*/  FFMA.FTZ R66, R66, R9.reuse, R65 ;  /* 0x0000000942427223 */ /* 0x080fe20000010041 */
[----:B------:R-:W-:Y:S01]  /*f710*/  FFMA.FTZ R9, R63, R9, R52 ;  /* 0x000000093f097223 */ /* 0x000fe20000010034 */
[----:B------:R-:W-:-:S02]  /*f720*/  F2FP.F16.F32.PACK_AB R32, RZ, R32 ;  /* 0x00000020ff20723e */ /* 0x000fc400000000ff */
[----:B------:R-:W-:Y:S01]  /*f730*/  F2FP.F16.F32.PACK_AB R33, RZ, R33 ;  /* 0x00000021ff21723e */ /* 0x000fe200000000ff */
[----:B------:R-:W-:Y:S01]  /*f740*/  FMUL.FTZ R60, R60, R29 ;  /* 0x0000001d3c3c7220 */ /* 0x000fe20000410000 */
[----:B------:R-:W-:Y:S01]  /*f750*/  F2FP.F16.F32.PACK_AB R12, RZ, R12 ;  /* 0x0000000cff0c723e */ /* 0x000fe200000000ff */
[----:B------:R-:W-:Y:S01]  /*f760*/  FMUL.FTZ R57, R57, R28 ;  /* 0x0000001c39397220 */ /* 0x000fe20000410000 */
[----:B------:R-:W-:Y:S01]  /*f770*/  F2FP.F16.F32.PACK_AB R13, RZ, R13 ;  /* 0x0000000dff0d723e */ /* 0x000fe200000000ff */
[----:B------:R-:W-:Y:S01]  /*f780*/  FMUL.FTZ R66, R66, R15 ;  /* 0x0000000f42427220 */ /* 0x000fe20000410000 */
[----:B------:R-:W-:Y:S01]  /*f790*/  FMUL.FTZ R9, R9, R26 ;  /* 0x0000001a09097220 */ /* 0x000fe20000410000 */
[----:B------:R-:W-:Y:S02]  /*f7a0*/  PRMT R32, R32, 0x5410, R33 ;  /* 0x0000541020207816 */ /* 0x000fe40000000021 */
[----:B------:R-:W-:Y:S02]  /*f7b0*/  PRMT R12, R12, 0x5410, R13 ;  /* 0x000054100c0c7816 */ /* 0x000fe4000000000d */
[----:B------:R-:W-:-:S02]  /*f7c0*/  F2FP.F16.F32.PACK_AB R60, RZ, R60 ;  /* 0x0000003cff3c723e */ /* 0x000fc400000000ff */
[----:B------:R-:W-:Y:S02]  /*f7d0*/  F2FP.F16.F32.PACK_AB R57, RZ, R57 ;  /* 0x00000039ff39723e */ /* 0x000fe400000000ff */
[----:B------:R-:W-:Y:S02]  /*f7e0*/  F2FP.F16.F32.PACK_AB R66, RZ, R66 ;  /* 0x00000042ff42723e */ /* 0x000fe400000000ff */
[----:B------:R-:W-:Y:S01]  /*f7f0*/  F2FP.F16.F32.PACK_AB R9, RZ, R9 ;  /* 0x00000009ff09723e */ /* 0x000fe200000000ff */
[----:B------:R-:W-:Y:S02]  /*f800*/  HFMA2 R14, R32, 1, 1, R7 ;  /* 0x3c003c00200e7831 */ /* 0x000fe40000000007 */
[----:B------:R-:W-:Y:S01]  /*f810*/  HADD2 R40, R12, R6 ;  /* 0x000000060c287230 */ /* 0x000fe20000000000 */
[----:B--2---:R-:W-:Y:S02]  /*f820*/  LOP3.LUT R0, R16, 0xf000f, RZ, 0xc0, !PT ;  /* 0x000f000f10007812 */ /* 0x004fe400078ec0ff */
[----:B------:R-:W-:-:S02]  /*f830*/  PRMT R60, R60, 0x5410, R57 ;  /* 0x000054103c3c7816 */ /* 0x000fc40000000039 */
[----:B------:R-:W-:Y:S02]  /*f840*/  PRMT R66, R66, 0x5410, R9 ;  /* 0x0000541042427816 */ /* 0x000fe40000000009 */
[----:B------:R-:W-:Y:S02]  /*f850*/  LOP3.LUT R6, R17, 0xf000f, RZ, 0xc0, !PT ;  /* 0x000f000f11067812 */ /* 0x000fe400078ec0ff */
[----:B------:R-:W-:Y:S02]  /*f860*/  LOP3.LUT R7, R18, 0xf000f, RZ, 0xc0, !PT ;  /* 0x000f000f12077812 */ /* 0x000fe400078ec0ff */
[----:B------:R-:W-:Y:S02]  /*f870*/  LOP3.LUT R9, R19, 0xf000f, RZ, 0xc0, !PT ;  /* 0x000f000f13097812 */ /* 0x000fe400078ec0ff */
[----:B------:R-:W-:Y:S02]  /*f880*/  LOP3.LUT R0, R0, 0x64006400, RZ, 0xfc, !PT ;  /* 0x6400640000007812 */ /* 0x000fe400078efcff */
[----:B------:R-:W-:-:S02]  /*f890*/  LOP3.LUT R6, R6, 0x64006400, RZ, 0xfc, !PT ;  /* 0x6400640006067812 */ /* 0x000fc400078efcff */
[----:B------:R-:W-:Y:S01]  /*f8a0*/  LOP3.LUT R7, R7, 0x64006400, RZ, 0xfc, !PT ;  /* 0x6400640007077812 */ /* 0x000fe200078efcff */
[----:B------:R-:W-:Y:S01]  /*f8b0*/  HFMA2 R33, R60, 1, 1, R5 ;  /* 0x3c003c003c217831 */ /* 0x000fe20000000005 */
[----:B------:R-:W-:Y:S01]  /*f8c0*/  LOP3.LUT R12, R9, 0x64006400, RZ, 0xfc, !PT ;  /* 0x64006400090c7812 */ /* 0x000fe200078efcff */
[----:B------:R-:W-:Y:S02]  /*f8d0*/  HADD2 R32, R66, R4 ;  /* 0x0000000442207230 */ /* 0x000fe40000000000 */
[--C-:B0-----:R-:W-:Y:S01]  /*f8e0*/  HADD2.F32 R5, -RZ, R2.reuse.H0_H0 ;  /* 0x20000002ff057230 */ /* 0x101fe20000004100 */
[----:B------:R-:W-:Y:S01]  /*f8f0*/  LOP3.LUT R4, R16, 0xf000f0, RZ, 0xc0, !PT ;  /* 0x00f000f010047812 */ /* 0x000fe200078ec0ff */
[----:B------:R-:W-:Y:S01]  /*f900*/  HADD2.F32 R49, -RZ, R2.H1_H1 ;  /* 0x30000002ff317230 */ /* 0x000fe20000004100 */
[----:B------:R-:W-:Y:S01]  /*f910*/  SHF.R.U32.HI R55, RZ, 0x8, R16 ;  /* 0x00000008ff377819 */ /* 0x000fe20000011610 */
[----:B------:R-:W-:Y:S01]  /*f920*/  HADD2 R2, R0, -1032, -1032 ;  /* 0xe408e40800027430 */ /* 0x000fe20000000000 */
[----:B------:R-:W-:Y:S01]  /*f930*/  LOP3.LUT R16, R19, 0xf000f0, RZ, 0xc0, !PT ;  /* 0x00f000f013107812 */ /* 0x000fe200078ec0ff */
[----:B------:R-:W-:-:S02]  /*f940*/  HADD2 R6, R6, -1032, -1032 ;  /* 0xe408e40806067430 */ /* 0x000fc40000000000 */
[----:B------:R-:W-:Y:S02]  /*f950*/  HADD2 R7, R7, -1032, -1032 ;  /* 0xe408e40807077430 */ /* 0x000fe40000000000 */
        /* <DEDUP_REMOVED lines=9> */
[----:B------:R-:W-:Y:S01]  /*f9f0*/  LOP3.LUT R9, R4, 0x64006400, RZ, 0xfc, !PT ;  /* 0x6400640004097812 */ /* 0x000fe200078efcff */
[----:B------:R-:W-:-:S02]  /*fa00*/  HADD2.F32 R2, -RZ, R6.H0_H0 ;  /* 0x20000006ff027230 */ /* 0x000fc40000004100 */
[----:B------:R-:W-:Y:S02]  /*fa10*/  HADD2.F32 R3, -RZ, R7.H0_H0 ;  /* 0x20000007ff037230 */ /* 0x000fe40000004100 */
[--C-:B------:R-:W-:Y:S01]  /*fa20*/  HADD2.F32 R4, -RZ, R12.reuse.H0_H0 ;  /* 0x2000000cff047230 */ /* 0x100fe20000004100 */
[----:B------:R-:W-:Y:S01]  /*fa30*/  LOP3.LUT R11, R8, 0x64006400, RZ, 0xfc, !PT ;  /* 0x64006400080b7812 */ /* 0x000fe200078efcff */
[-C--:B------:R-:W-:Y:S01]  /*fa40*/  HFMA2 R17, R17, R22.reuse.H0_H0, -72, -72 ;  /* 0xd480d48011117431 */ /* 0x080fe20000040016 */
[----:B------:R-:W-:Y:S01]  /*fa50*/  LOP3.LUT R13, R10, 0x64006400, RZ, 0xfc, !PT ;  /* 0x640064000a0d7812 */ /* 0x000fe200078efcff */
[----:B------:R-:W-:Y:S02]  /*fa60*/  HADD2.F32 R44, -RZ, R12.H1_H1 ;  /* 0x3000000cff2c7230 */ /* 0x000fe40000004100 */
[----:B------:R-:W-:Y:S02]  /*fa70*/  HFMA2 R9, R9, R22.H0_H0, -72, -72 ;  /* 0xd480d48009097431 */ /* 0x000fe40000040016 */
[----:B------:R-:W-:Y:S01]  /*fa80*/  FFMA.FTZ R8, R0, R5, RZ ;  /* 0x0000000500087223 */ /* 0x000fe200000100ff */
[C---:B------:R-:W-:Y:S01]  /*fa90*/  FFMA.FTZ R10, R5.reuse, R2, RZ ;  /* 0x00000002050a7223 */ /* 0x040fe200000100ff */
[C---:B------:R-:W-:Y:S01]  /*faa0*/  FFMA.FTZ R12, R5.reuse, R3, RZ ;  /* 0x00000003050c7223 */ /* 0x040fe200000100ff */
[----:B------:R-:W-:Y:S01]  /*fab0*/  FFMA.FTZ R5, R5, R4, RZ ;  /* 0x0000000405057223 */ /* 0x000fe200000100ff */
[----:B------:R-:W-:-:S02]  /*fac0*/  HADD2.F32 R48, -RZ, R17.H0_H0 ;  /* 0x20000011ff307230 */ /* 0x000fc40000004100 */
[----:B------:R-:W-:Y:S02]  /*fad0*/  HFMA2 R11, R11, R22.H0_H0, -72, -72 ;  /* 0xd480d4800b0b7431 */ /* 0x000fe40000040016 */
[----:B------:R-:W-:Y:S02]  /*fae0*/  HADD2.F32 R42, -RZ, R6.H1_H1 ;  /* 0x30000006ff2a7230 */ /* 0x000fe40000004100 */
[----:B------:R-:W-:Y:S01]  /*faf0*/  FFMA.FTZ R5, R49, R44, R5 ;  /* 0x0000002c31057223 */ /* 0x000fe20000010005 */
[----:B------:R-:W-:Y:S02]  /*fb00*/  HADD2.F32 R45, -RZ, R9.H0_H0 ;  /* 0x20000009ff2d7230 */ /* 0x000fe40000004100 */
[----:B------:R-:W-:Y:S01]  /*fb10*/  FFMA.FTZ R8, R41, R49, R8 ;  /* 0x0000003129087223 */ /* 0x000fe20000010008 */
[----:B------:R-:W-:Y:S02]  /*fb20*/  HADD2.F32 R43, -RZ, R7.H1_H1 ;  /* 0x30000007ff2b7230 */ /* 0x000fe40000004100 */
[----:B------:R-:W-:Y:S01]  /*fb30*/  FFMA.FTZ R57, R51, R48, R5 ;  /* 0x0000003033397223 */ /* 0x000fe20000010005 */
[----:B------:R-:W-:-:S02]  /*fb40*/  HADD2.F32 R46, -RZ, R11.H0_H0 ;  /* 0x2000000bff2e7230 */ /* 0x000fc40000004100 */
[----:B------:R-:W-:Y:S01]  /*fb50*/  FFMA.FTZ R10, R49, R42, R10 ;  /* 0x0000002a310a7223 */ /* 0x000fe2000001000a */
[----:B------:R-:W-:Y:S01]  /*fb60*/  FFMA.FTZ R8, R45, R51, R8 ;  /* 0x000000332d087223 */ /* 0x000fe20000010008 */
[----:B------:R-:W-:Y:S02]  /*fb70*/  HADD2.F32 R5, -RZ, R9.H1_H1 ;  /* 0x30000009ff057230 */ /* 0x000fe40000004100 */
[----:B------:R-:W-:Y:S01]  /*fb80*/  HADD2.F32 R50, -RZ, R17.H1_H1 ;  /* 0x30000011ff327230 */ /* 0x000fe20000004100 */
[----:B------:R-:W0:Y:S01]  /*fb90*/  LDS.64 R6, [UR4+0x18] ;  /* 0x00001804ff067984 */ /* 0x000e220008000a00 */
[----:B------:R-:W-:-:S04]  /*fba0*/  IMAD.WIDE R16, R101, 0x4, R30 ;  /* 0x0000000465107825 */ /* 0x000fc800078e021e */
[----:B------:R-:W-:Y:S01]  /*fbb0*/  FFMA.FTZ R12, R49, R43, R12 ;  /* 0x0000002b310c7223 */ /* 0x000fe2000001000c */
[----:B------:R-:W-:Y:S01]  /*fbc0*/  FFMA.FTZ R53, R51, R46, R10 ;  /* 0x0000002e33357223 */ /* 0x000fe2000001000a */
[----:B------:R-:W-:Y:S01]  /*fbd0*/  FFMA.FTZ R56, R5, R52, R8 ;  /* 0x0000003405387223 */ /* 0x000fe20000010008 */
[----:B------:R-:W-:Y:S02]  /*fbe0*/  HADD2.F32 R49, -RZ, R11.H1_H1 ;  /* 0x3000000bff317230 */ /* 0x000fe40000004100 */
[----:B------:R-:W2:Y:S01]  /*fbf0*/  LDG.E.128.CONSTANT R8, desc[UR8][R16.64] ;  /* 0x0000000810087981 */ /* 0x000ea2000c1e9d00 */
[----:B------:R-:W-:-:S05]  /*fc00*/  HFMA2 R13, R13, R22.H0_H0, -72, -72 ;  /* 0xd480d4800d0d7431 */ /* 0x000fca0000040016 */
[--C-:B------:R-:W-:Y:S01]  /*fc10*/  HADD2.F32 R47, -RZ, R13.reuse.H0_H0 ;  /* 0x2000000dff2f7230 */ /* 0x100fe20000004100 */
[----:B------:R-:W-:Y:S02]  /*fc20*/  SHF.R.U32.HI R19, RZ, 0x8, R19 ;  /* 0x00000008ff137819 */ /* 0x000fe40000011613 */
[----:B------:R-:W-:Y:S02]  /*fc30*/  LOP3.LUT R30, R55, 0xf000f, RZ, 0xc0, !PT ;  /* 0x000f000f371e7812 */ /* 0x000fe400078ec0ff */
[----:B------:R-:W-:Y:S01]  /*fc40*/  FFMA.FTZ R12, R51, R47, R12 ;  /* 0x0000002f330c7223 */ /* 0x000fe2000001000c */
[----:B------:R-:W-:Y:S01]  /*fc50*/  HADD2.F32 R51, -RZ, R13.H1_H1 ;  /* 0x3000000dff337230 */ /* 0x000fe20000004100 */
[----:B------:R-:W-:Y:S01]  /*fc60*/  SHF.R.U32.HI R18, RZ, 0x8, R18 ;  /* 0x00000008ff127819 */ /* 0x000fe20000011612 */
[C---:B------:R-:W-:Y:S01]  /*fc70*/  FFMA.FTZ R64, R52.reuse, R49, R53 ;  /* 0x0000003134407223 */ /* 0x040fe20000010035 */
[C---:B------:R-:W-:Y:S01]  /*fc80*/  FFMA.FTZ R61, R52.reuse, R50, R57 ;  /* 0x00000032343d7223 */ /* 0x040fe20000010039 */
[----:B------:R-:W-:Y:S01]  /*fc90*/  LOP3.LUT R53, R19, 0xf000f, RZ, 0xc0, !PT ;  /* 0x000f000f13357812 */ /* 0x000fe200078ec0ff */
[----:B------:R-:W-:Y:S01]  /*fca0*/  FFMA.FTZ R68, R52, R51, R12 ;  /* 0x0000003334447223 */ /* 0x000fe2000001000c */
[----:B------:R-:W-:Y:S01]  /*fcb0*/  LOP3.LUT R30, R30, 0x64006400, RZ, 0xfc, !PT ;  /* 0x640064001e1e7812 */ /* 0x000fe200078efcff */
[----:B------:R-:W1:Y:S01]  /*fcc0*/  LDS.64 R12, [UR4+0x90] ;  /* 0x00009004ff0c7984 */ /* 0x000e620008000a00 */
[----:B------:R-:W-:-:S02]  /*fcd0*/  LOP3.LUT R52, R18, 0xf000f, RZ, 0xc0, !PT ;  /* 0x000f000f12347812 */ /* 0x000fc400078ec0ff */
[----:B------:R-:W-:Y:S02]  /*fce0*/  LOP3.LUT R53, R53, 0x64006400, RZ, 0xfc, !PT ;  /* 0x6400640035357812 */ /* 0x000fe400078efcff */
[----:B------:R-:W-:Y:S02]  /*fcf0*/  LOP3.LUT R31, R54, 0xf000f, RZ, 0xc0, !PT ;  /* 0x000f000f361f7812 */ /* 0x000fe400078ec0ff */
[----:B------:R-:W-:Y:S01]  /*fd00*/  LOP3.LUT R52, R52, 0x64006400, RZ, 0xfc, !PT ;  /* 0x6400640034347812 */ /* 0x000fe200078efcff */
[----:B------:R-:W-:Y:S01]  /*fd10*/  HADD2 R60, R53, -1032, -1032 ;  /* 0xe408e408353c7430 */ /* 0x000fe20000000000 */
[----:B------:R-:W-:Y:S01]  /*fd20*/  LOP3.LUT R31, R31, 0x64006400, RZ, 0xfc, !PT ;  /* 0x640064001f1f7812 */ /* 0x000fe200078efcff */
[--C-:B0-----:R-:W-:Y:S02]  /*fd30*/  HADD2.F32 R59, -RZ, R6.reuse.H0_H0 ;  /* 0x20000006ff3b7230 */ /* 0x101fe40000004100 */
[----:B------:R-:W-:Y:S02]  /*fd40*/  HADD2.F32 R62, -RZ, R6.H1_H1 ;  /* 0x30000006ff3e7230 */ /* 0x000fe40000004100 */
[----:B------:R-:W-:-:S02]  /*fd50*/  HADD2 R6, R30, -1032, -1032 ;  /* 0xe408e4081e067430 */ /* 0x000fc40000000000 */
[----:B------:R-:W-:-:S03]  /*fd60*/  HADD2 R58, R52, -1032, -1032 ;  /* 0xe408e408343a7430 */ /* 0x000fc60000000000 */
[----:B------:R-:W-:Y:S02]  /*fd70*/  HADD2.F32 R53, -RZ, R6.H0_H0 ;  /* 0x20000006ff357230 */ /* 0x000fe40000004100 */
[----:B------:R-:W-:Y:S02]  /*fd80*/  HADD2 R57, R31, -1032, -1032 ;  /* 0xe408e4081f397430 */ /* 0x000fe40000000000 */
[----:B------:R-:W-:Y:S02]  /*fd90*/  HADD2.F32 R31, -RZ, R58.H0_H0 ;  /* 0x2000003aff1f7230 */ /* 0x000fe40000004100 */
[----:B------:R-:W-:Y:S02]  /*fda0*/  HADD2.F32 R30, -RZ, R60.H0_H0 ;  /* 0x2000003cff1e7230 */ /* 0x000fe40000004100 */
[----:B------:R-:W-:Y:S01]  /*fdb0*/  FFMA.FTZ R63, R53, R59, R56 ;  /* 0x0000003b353f7223 */ /* 0x000fe20000010038 */
[----:B------:R-:W-:Y:S01]  /*fdc0*/  HADD2.F32 R56, -RZ, R6.H1_H1 ;  /* 0x30000006ff387230 */ /* 0x000fe20000004100 */
[----:B------:R-:W-:Y:S01]  /*fdd0*/  LOP3.LUT R6, R19, 0xf000f0, RZ, 0xc0, !PT ;  /* 0x00f000f013067812 */ /* 0x000fe200078ec0ff */
[C---:B------:R-:W-:Y:S01]  /*fde0*/  FFMA.FTZ R73, R59.reuse, R31, R68 ;  /* 0x0000001f3b497223 */ /* 0x040fe20000010044 */
[----:B------:R-:W-:Y:S01]  /*fdf0*/  FFMA.FTZ R68, R59, R30, R61 ;  /* 0x0000001e3b447223 */ /* 0x000fe2000001003d */
[--C-:B------:R-:W-:Y:S01]  /*fe00*/  HADD2.F32 R66, -RZ, R7.reuse.H0_H0 ;  /* 0x20000007ff427230 */ /* 0x100fe20000004100 */
[----:B------:R-:W-:Y:S01]  /*fe10*/  LOP3.LUT R61, R6, 0x64006400, RZ, 0xfc, !PT ;  /* 0x64006400063d7812 */ /* 0x000fe200078efcff */
[----:B------:R-:W-:-:S02]  /*fe20*/  HADD2.F32 R67, -RZ, R7.H1_H1 ;  /* 0x30000007ff437230 */ /* 0x000fc40000004100 */
[----:B------:R-:W0:Y:S01]  /*fe30*/  LDS.64 R6, [UR4+0x98] ;  /* 0x00009804ff067984 */ /* 0x000e220008000a00 */
[----:B------:R-:W-:Y:S01]  /*fe40*/  HADD2.F32 R52, -RZ, R57.H0_H0 ;  /* 0x20000039ff347230 */ /* 0x000fe20000004100 */
[----:B------:R-:W-:Y:S02]  /*fe50*/  LOP3.LUT R54, R54, 0xf000f0, RZ, 0xc0, !PT ;  /* 0x00f000f036367812 */ /* 0x000fe400078ec0ff */
[----:B------:R-:W-:Y:S02]  /*fe60*/  LOP3.LUT R55, R55, 0xf000f0, RZ, 0xc0, !PT ;  /* 0x00f000f037377812 */ /* 0x000fe400078ec0ff */
[----:B------:R-:W-:Y:S01]  /*fe70*/  LOP3.LUT R18, R18, 0xf000f0, RZ, 0xc0, !PT ;  /* 0x00f000f012127812 */ /* 0x000fe200078ec0ff */
[----:B------:R-:W-:Y:S01]  /*fe80*/  FFMA.FTZ R69, R59, R52, R64 ;  /* 0x000000343b457223 */ /* 0x000fe20000010040 */
        /* <DEDUP_REMOVED lines=9> */
[----:B------:R-:W-:Y:S02]  /*ff20*/  HADD2.F32 R61, -RZ, R60.H1_H1 ;  /* 0x3000003cff3d7230 */ /* 0x000fe40000004100 */
        /* <DEDUP_REMOVED lines=9> */
[----:B------:R-:W-:Y:S01]  /*ffc0*/  FFMA.FTZ R69, R60, R66, R63 ;  /* 0x000000423c457223 */ /* 0x000fe2000001003f */
[C---:B------:R-:W-:Y:S01]  /*ffd0*/  FFMA.FTZ R71, R66.reuse, R55, R70 ;  /* 0x0000003742477223 */ /* 0x040fe20000010046 */
[----:B------:R-:W-:Y:S02]  /*ffe0*/  HADD2.F32 R62, -RZ, R18.H1_H1 ;  /* 0x30000012ff3e7230 */ /* 0x000fe40000004100 */
[----:B------:R-:W-:Y:S01]  /*fff0*/  FFMA.FTZ R70, R66, R54, R73 ;  /* 0x0000003642467223 */ /* 0x000fe20000010049 */
[----:B------:R-:W-:Y:S02]  /*10000*/  HADD2.F32 R63, -RZ, R19.H1_H1 ;  /* 0x30000013ff3f7230 */ /* 0x000fe40000004100 */
[----:B------:R-:W-:Y:S02]  /*10010*/  HADD2.F32 R64, -RZ, R64.H1_H1 ;  /* 0x30000040ff407230 */ /* 0x000fe40000004100 */
[----:B------:R-:W-:-:S02]  /*10020*/  HADD2.F32 R65, -RZ, R65.H1_H1 ;  /* 0x30000041ff417230 */ /* 0x000fc40000004100 */
[--C-:B-1----:R-:W-:Y:S02]  /*10030*/  HADD2.F32 R73, -RZ, R12.reuse.H0_H0 ;  /* 0x2000000cff497230 */ /* 0x102fe40000004100 */
[----:B------:R-:W-:Y:S01]  /*10040*/  FFMA.FTZ R18, R62, R67, R69 ;  /* 0x000000433e127223 */ /* 0x000fe20000010045 */
[C---:B------:R-:W-:Y:S01]  /*10050*/  FFMA.FTZ R69, R67.reuse, R63, R68 ;  /* 0x0000003f43457223 */ /* 0x040fe20000010044 */
[C---:B------:R-:W-:Y:S01]  /*10060*/  FFMA.FTZ R66, R67.reuse, R64, R71 ;  /* 0x0000004043427223 */ /* 0x040fe20000010047 */
        /* <DEDUP_REMOVED lines=26> */
[----:B------:R-:W-:-:S02]  /*10210*/  FFMA.FTZ R74, R30, R13, R73 ;  /* 0x0000000d1e4a7223 */ /* 0x000fc40000010049 */
[----:B------:R-:W0:Y:S01]  /*10220*/  LDS.64 R12, [UR4+0x110] ;  /* 0x00011004ff0c7984 */ /* 0x000e220008000a00 */
[----:B------:R-:W-:-:S05]  /*10230*/  HADD2.F32 R6, -RZ, R6.H1_H1 ;  /* 0x30000006ff067230 */ /* 0x000fca0000004100 */
        /* <DEDUP_REMOVED lines=13> */
[----:B------:R-:W-:Y:S01]  /*10310*/  FMUL.FTZ R19, R19, R26 ;  /* 0x0000001a13137220 */ /* 0x000fe20000410000 */
[----:B------:R-:W-:Y:S01]  /*10320*/  FMUL.FTZ R66, R66, R15 ;  /* 0x0000000f42427220 */ /* 0x000fe20000410000 */
[----:B------:R-:W-:-:S02]  /*10330*/  F2FP.F16.F32.PACK_AB R18, RZ, R18 ;  /* 0x00000012ff12723e */ /* 0x000fc400000000ff */
[----:B------:R-:W-:Y:S01]  /*10340*/  F2FP.F16.F32.PACK_AB R69, RZ, R69 ;  /* 0x00000045ff45723e */ /* 0x000fe200000000ff */
[-C--:B------:R-:W-:Y:S01]  /*10350*/  FFMA.FTZ R70, R64, R67.reuse, R73 ;  /* 0x0000004340467223 */ /* 0x080fe20000010049 */
[----:B------:R-:W-:Y:S01]  /*10360*/  FFMA.FTZ R67, R65, R67, R72 ;  /* 0x0000004341437223 */ /* 0x000fe20000010048 */
[----:B------:R-:W-:Y:S01]  /*10370*/  FMUL.FTZ R68, R68, R29 ;  /* 0x0000001d44447220 */ /* 0x000fe20000410000 */
[----:B------:R-:W-:Y:S01]  /*10380*/  PRMT R18, R18, 0x5410, R69 ;  /* 0x0000541012127816 */ /* 0x000fe20000000045 */
[----:B------:R-:W-:Y:S01]  /*10390*/  FMUL.FTZ R71, R71, R28 ;  /* 0x0000001c47477220 */ /* 0x000fe20000410000 */
[----:B------:R-:W-:Y:S01]  /*103a0*/  F2FP.F16.F32.PACK_AB R19, RZ, R19 ;  /* 0x00000013ff13723e */ /* 0x000fe200000000ff */
[----:B------:R-:W-:Y:S01]  /*103b0*/  FMUL.FTZ R70, R70, R15 ;  /* 0x0000000f46467220 */ /* 0x000fe20000410000 */
[----:B------:R-:W-:Y:S01]  /*103c0*/  F2FP.F16.F32.PACK_AB R66, RZ, R66 ;  /* 0x00000042ff42723e */ /* 0x000fe200000000ff */
[----:B------:R-:W-:Y:S01]  /*103d0*/  FMUL.FTZ R67, R67, R26 ;  /* 0x0000001a43437220 */ /* 0x000fe20000410000 */
[----:B------:R-:W-:Y:S01]  /*103e0*/  F2FP.F16.F32.PACK_AB R68, RZ, R68 ;  /* 0x00000044ff44723e */ /* 0x000fe200000000ff */
[----:B------:R-:W-:Y:S01]  /*103f0*/  HFMA2 R39, R18, 1, 1, R39 ;  /* 0x3c003c0012277831 */ /* 0x000fe20000000027 */
[----:B------:R-:W-:-:S02]  /*10400*/  F2FP.F16.F32.PACK_AB R71, RZ, R71 ;  /* 0x00000047ff47723e */ /* 0x000fc400000000ff */
[----:B------:R-:W-:Y:S02]  /*10410*/  PRMT R66, R66, 0x5410, R19 ;  /* 0x0000541042427816 */ /* 0x000fe40000000013 */
[----:B------:R-:W4:Y:S01]  /*10420*/  LDS.64 R18, [UR4+0x190] ;  /* 0x00019004ff127984 */ /* 0x000f220008000a00 */
[----:B------:R-:W-:Y:S02]  /*10430*/  F2FP.F16.F32.PACK_AB R70, RZ, R70 ;  /* 0x00000046ff46723e */ /* 0x000fe400000000ff */
[----:B------:R-:W-:Y:S02]  /*10440*/  F2FP.F16.F32.PACK_AB R67, RZ, R67 ;  /* 0x00000043ff43723e */ /* 0x000fe400000000ff */
[----:B------:R-:W-:Y:S02]  /*10450*/  PRMT R68, R68, 0x5410, R71 ;  /* 0x0000541044447816 */ /* 0x000fe40000000047 */
[----:B------:R-:W-:Y:S01]  /*10460*/  PRMT R70, R70, 0x5410, R67 ;  /* 0x0000541046467816 */ /* 0x000fe20000000043 */
[----:B0-----:R-:W-:-:S02]  /*10470*/  HADD2.F32 R67, -RZ, R12.H0_H0 ;  /* 0x2000000cff437230 */ /* 0x001fc40000004100 */
[----:B------:R-:W-:Y:S02]  /*10480*/  HADD2 R38, R66, R38 ;  /* 0x0000002642267230 */ /* 0x000fe40000000000 */
[----:B------:R-:W-:Y:S02]  /*10490*/  HADD2.F32 R12, -RZ, R12.H1_H1 ;  /* 0x3000000cff0c7230 */ /* 0x000fe40000004100 */
[----:B------:R-:W-:Y:S02]  /*104a0*/  HFMA2 R37, R68, 1, 1, R37 ;  /* 0x3c003c0044257831 */ /* 0x000fe40000000025 */
[--C-:B------:R-:W-:Y:S02]  /*104b0*/  HADD2.F32 R69, -RZ, R13.reuse.H0_H0 ;  /* 0x2000000dff457230 */ /* 0x100fe40000004100 */
        /* <DEDUP_REMOVED lines=12> */
[----:B------:R-:W0:Y:S01]  /*10580*/  LDS.64 R12, [UR4+0x198] ;  /* 0x00019804ff0c7984 */ /* 0x000e220008000a00 */
        /* <DEDUP_REMOVED lines=40> */
[----:B------:R-:W4:Y:S01]  /*10810*/  LDS.64 R18, [UR4+0x218] ;  /* 0x00021804ff127984 */ /* 0x000f220008000a00 */
        /* <DEDUP_REMOVED lines=30> */
[-C--:B------:R-:W-:Y:S01]  /*10a00*/  FFMA.FTZ R7, R2, R77.reuse, RZ ;  /* 0x0000004d02077223 */ /* 0x080fe200000100ff */
[----:B------:R-:W-:Y:S02]  /*10a10*/  HADD2.F32 R6, -RZ, R6.H1_H1 ;  /* 0x30000006ff067230 */ /* 0x000fe40000004100 */
[-C--:B------:R-:W-:Y:S01]  /*10a20*/  FFMA.FTZ R0, R0, R77.reuse, RZ ;  /* 0x0000004d00007223 */ /* 0x080fe200000100ff */
[-C--:B------:R-:W-:Y:S01]  /*10a30*/  FFMA.FTZ R2, R3, R77.reuse, RZ ;  /* 0x0000004d03027223 */ /* 0x080fe200000100ff */
[----:B------:R-:W-:-:S02]  /*10a40*/  FFMA.FTZ R77, R4, R77, RZ ;  /* 0x0000004d044d7223 */ /* 0x000fc400000100ff */
        /* <DEDUP_REMOVED lines=33> */
[-C--:B------:R-:W-:Y:S01]  /*10c60*/  FMUL.FTZ R12, R12, R15.reuse ;  /* 0x0000000f0c0c7220 */ /* 0x080fe20000410000 */
[-C--:B------:R-:W-:Y:S01]  /*10c70*/  FMUL.FTZ R13, R13, R26.reuse ;  /* 0x0000001a0d0d7220 */ /* 0x080fe20000410000 */
[----:B------:R-:W-:Y:S01]  /*10c80*/  FMUL.FTZ R64, R64, R15 ;  /* 0x0000000f40407220 */ /* 0x000fe20000410000 */
[----:B------:R-:W-:Y:S01]  /*10c90*/  FMUL.FTZ R19, R19, R26 ;  /* 0x0000001a13137220 */ /* 0x000fe20000410000 */
[-C--:B------:R-:W-:Y:S01]  /*10ca0*/  FMUL.FTZ R70, R70, R29.reuse ;  /* 0x0000001d46467220 */ /* 0x080fe20000410000 */
[----:B------:R-:W-:Y:S01]  /*10cb0*/  FMUL.FTZ R71, R71, R28 ;  /* 0x0000001c47477220 */ /* 0x000fe20000410000 */
[----:B------:R-:W-:Y:S01]  /*10cc0*/  F2FP.F16.F32.PACK_AB R12, RZ, R12 ;  /* 0x0000000cff0c723e */ /* 0x000fe200000000ff */
[----:B------:R-:W-:Y:S01]  /*10cd0*/  FMUL.FTZ R62, R62, R29 ;  /* 0x0000001d3e3e7220 */ /* 0x000fe20000410000 */
[----:B------:R-:W-:Y:S01]  /*10ce0*/  FMUL.FTZ R63, R63, R28 ;  /* 0x0000001c3f3f7220 */ /* 0x000fe20000410000 */
[----:B------:R-:W-:-:S02]  /*10cf0*/  F2FP.F16.F32.PACK_AB R13, RZ, R13 ;  /* 0x0000000dff0d723e */ /* 0x000fc400000000ff */
[----:B------:R-:W-:Y:S02]  /*10d00*/  F2FP.F16.F32.PACK_AB R64, RZ, R64 ;  /* 0x00000040ff40723e */ /* 0x000fe400000000ff */
[----:B------:R-:W-:Y:S02]  /*10d10*/  F2FP.F16.F32.PACK_AB R19, RZ, R19 ;  /* 0x00000013ff13723e */ /* 0x000fe400000000ff */
[----:B--2---:R-:W-:Y:S02]  /*10d20*/  LOP3.LUT R0, R8, 0xf000f, RZ, 0xc0, !PT ;  /* 0x000f000f08007812 */ /* 0x004fe400078ec0ff */
[----:B------:R-:W-:Y:S02]  /*10d30*/  LOP3.LUT R4, R9, 0xf000f, RZ, 0xc0, !PT ;  /* 0x000f000f09047812 */ /* 0x000fe400078ec0ff */
[----:B------:R-:W-:Y:S02]  /*10d40*/  LOP3.LUT R6, R10, 0xf000f, RZ, 0xc0, !PT ;  /* 0x000f000f0a067812 */ /* 0x000fe400078ec0ff */
[----:B------:R-:W-:-:S02]  /*10d50*/  F2FP.F16.F32.PACK_AB R70, RZ, R70 ;  /* 0x00000046ff46723e */ /* 0x000fc400000000ff */
[----:B------:R-:W-:Y:S02]  /*10d60*/  F2FP.F16.F32.PACK_AB R71, RZ, R71 ;  /* 0x00000047ff47723e */ /* 0x000fe400000000ff */
[----:B------:R-:W-:Y:S02]  /*10d70*/  PRMT R12, R12, 0x5410, R13 ;  /* 0x000054100c0c7816 */ /* 0x000fe4000000000d */
[----:B------:R-:W-:Y:S02]  /*10d80*/  LOP3.LUT R7, R11, 0xf000f, RZ, 0xc0, !PT ;  /* 0x000f000f0b077812 */ /* 0x000fe400078ec0ff */
[----:B------:R-:W-:Y:S02]  /*10d90*/  F2FP.F16.F32.PACK_AB R62, RZ, R62 ;  /* 0x0000003eff3e723e */ /* 0x000fe400000000ff */
[----:B------:R-:W-:Y:S02]  /*10da0*/  F2FP.F16.F32.PACK_AB R63, RZ, R63 ;  /* 0x0000003fff3f723e */ /* 0x000fe400000000ff */
[----:B------:R-:W-:-:S02]  /*10db0*/  PRMT R64, R64, 0x5410, R19 ;  /* 0x0000541040407816 */ /* 0x000fc40000000013 */
[----:B------:R-:W-:Y:S02]  /*10dc0*/  LOP3.LUT R0, R0, 0x64006400, RZ, 0xfc, !PT ;  /* 0x6400640000007812 */ /* 0x000fe400078efcff */
[----:B------:R-:W-:Y:S02]  /*10dd0*/  LOP3.LUT R4, R4, 0x64006400, RZ, 0xfc, !PT ;  /* 0x6400640004047812 */ /* 0x000fe400078efcff */
[----:B------:R-:W-:Y:S01]  /*10de0*/  LOP3.LUT R6, R6, 0x64006400, RZ, 0xfc, !PT ;  /* 0x6400640006067812 */ /* 0x000fe200078efcff */
[----:B------:R-:W-:Y:S01]  /*10df0*/  HADD2 R40, R12, R40 ;  /* 0x000000280c287230 */ /* 0x000fe20000000000 */
[----:B------:R-:W-:Y:S02]  /*10e00*/  PRMT R70, R70, 0x5410, R71 ;  /* 0x0000541046467816 */ /* 0x000fe40000000047 */
[----:B------:R-:W-:Y:S01]  /*10e10*/  LOP3.LUT R7, R7, 0x64006400, RZ, 0xfc, !PT ;  /* 0x6400640007077812 */ /* 0x000fe200078efcff */
[--C-:B0-----:R-:W-:Y:S01]  /*10e20*/  HADD2.F32 R5, -RZ, R2.reuse.H0_H0 ;  /* 0x20000002ff057230 */ /* 0x101fe20000004100 */
[----:B------:R-:W-:Y:S01]  /*10e30*/  PRMT R62, R62, 0x5410, R63 ;  /* 0x000054103e3e7816 */ /* 0x000fe2000000003f */
[----:B------:R-:W-:Y:S01]  /*10e40*/  HADD2.F32 R44, -RZ, R2.H1_H1 ;  /* 0x30000002ff2c7230 */ /* 0x000fe20000004100 */
[----:B------:R-:W-:Y:S01]  /*10e50*/  LOP3.LUT R12, R8, 0xf000f0, RZ, 0xc0, !PT ;  /* 0x00f000f0080c7812 */ /* 0x000fe200078ec0ff */
[----:B------:R-:W-:Y:S01]  /*10e60*/  HADD2 R30, R64, R32 ;  /* 0x00000020401e7230 */ /* 0x000fe20000000000 */
[----:B------:R-:W-:Y:S01]  /*10e70*/  SHF.R.U32.HI R51, RZ, 0x8, R8 ;  /* 0x00000008ff337819 */ /* 0x000fe20000011608 */
[----:B------:R-:W-:Y:S01]  /*10e80*/  HADD2 R2, R0, -1032, -1032 ;  /* 0xe408e40800027430 */ /* 0x000fe20000000000 */
[----:B------:R-:W-:Y:S01]  /*10e90*/  LOP3.LUT R8, R9, 0xf000f0, RZ, 0xc0, !PT ;  /* 0x00f000f009087812 */ /* 0x000fe200078ec0ff */
[----:B------:R-:W-:Y:S01]  /*10ea0*/  HADD2 R4, R4, -1032, -1032 ;  /* 0xe408e40804047430 */ /* 0x000fe20000000000 */
[----:B------:R-:W-:Y:S01]  /*10eb0*/  SHF.R.U32.HI R19, RZ, 0x8, R9 ;  /* 0x00000008ff137819 */ /* 0x000fe20000011609 */
[----:B------:R-:W-:Y:S01]  /*10ec0*/  HADD2 R9, R6, -1032, -1032 ;  /* 0xe408e40806097430 */ /* 0x000fe20000000000 */
[----:B------:R-:W-:-:S02]  /*10ed0*/  LOP3.LUT R13, R10, 0xf000f0, RZ, 0xc0, !PT ;  /* 0x00f000f00a0d7812 */ /* 0x000fc400078ec0ff */
[----:B------:R-:W-:Y:S02]  /*10ee0*/  SHF.R.U32.HI R18, RZ, 0x8, R10 ;  /* 0x00000008ff127819 */ /* 0x000fe4000001160a */
[----:B------:R-:W-:Y:S02]  /*10ef0*/  LOP3.LUT R10, R11, 0xf000f0, RZ, 0xc0, !PT ;  /* 0x00f000f00b0a7812 */ /* 0x000fe400078ec0ff */
[----:B------:R-:W-:Y:S01]  /*10f00*/  SHF.R.U32.HI R32, RZ, 0x8, R11 ;  /* 0x00000008ff207819 */ /* 0x000fe2000001160b */
[----:B------:R-:W-:Y:S02]  /*10f10*/  HADD2 R11, R7, -1032, -1032 ;  /* 0xe408e408070b7430 */ /* 0x000fe40000000000 */
[----:B------:R-:W-:Y:S02]  /*10f20*/  HFMA2 R31, R70, 1, 1, R14 ;  /* 0x3c003c00461f7831 */ /* 0x000fe4000000000e */
[----:B------:R-:W-:Y:S02]  /*10f30*/  HADD2.F32 R52, -RZ, R3.H0_H0 ;  /* 0x20000003ff347230 */ /* 0x000fe40000004100 */
[----:B------:R-:W-:-:S02]  /*10f40*/  HFMA2 R14, R62, 1, 1, R33 ;  /* 0x3c003c003e0e7831 */ /* 0x000fc40000000021 */
[----:B------:R-:W-:Y:S02]  /*10f50*/  HADD2.F32 R54, -RZ, R3.H1_H1 ;  /* 0x30000003ff367230 */ /* 0x000fe40000004100 */
[----:B------:R-:W-:Y:S02]  /*10f60*/  HADD2.F32 R0, -RZ, R2.H0_H0 ;  /* 0x20000002ff007230 */ /* 0x000fe40000004100 */
[----:B------:R-:W-:Y:S02]  /*10f70*/  HADD2.F32 R43, -RZ, R4.H1_H1 ;  /* 0x30000004ff2b7230 */ /* 0x000fe40000004100 */
[----:B------:R-:W-:Y:S02]  /*10f80*/  HADD2.F32 R41, -RZ, R9.H1_H1 ;  /* 0x30000009ff297230 */ /* 0x000fe40000004100 */
[----:B------:R-:W-:Y:S01]  /*10f90*/  IMAD.WIDE R16, R101, 0x4, R16 ;  /* 0x0000000465107825 */ /* 0x000fe200078e0210 */
[----:B------:R-:W-:Y:S01]  /*10fa0*/  LOP3.LUT R45, R10, 0x64006400, RZ, 0xfc, !PT ;  /* 0x640064000a2d7812 */ /* 0x000fe200078efcff */
[----:B------:R-:W0:Y:S02]  /*10fb0*/  LDS.64 R6, [UR4+0x28] ;  /* 0x00002804ff067984 */ /* 0x000e240008000a00 */
[----:B------:R-:W-:-:S02]  /*10fc0*/  HADD2.F32 R33, -RZ, R2.H1_H1 ;  /* 0x30000002ff217230 */ /* 0x000fc40000004100 */
[----:B------:R-:W-:Y:S02]  /*10fd0*/  HADD2.F32 R2, -RZ, R4.H0_H0 ;  /* 0x20000004ff027230 */ /* 0x000fe40000004100 */
[----:B------:R-:W-:Y:S02]  /*10fe0*/  HADD2.F32 R3, -RZ, R9.H0_H0 ;  /* 0x20000009ff037230 */ /* 0x000fe40000004100 */
[--C-:B------:R-:W-:Y:S01]  /*10ff0*/  HADD2.F32 R4, -RZ, R11.reuse.H0_H0 ;  /* 0x2000000bff047230 */ /* 0x100fe20000004100 */
[----:B------:R-:W-:Y:S01]  /*11000*/  LOP3.LUT R9, R12, 0x64006400, RZ, 0xfc, !PT ;  /* 0x640064000c097812 */ /* 0x000fe200078efcff */
[----:B------:R-:W-:Y:S02]  /*11010*/  HADD2.F32 R42, -RZ, R11.H1_H1 ;  /* 0x3000000bff2a7230 */ /* 0x000fe40000004100 */
[----:B------:R-:W-:Y:S01]  /*11020*/  FFMA.FTZ R12, R0, R5, RZ ;  /* 0x00000005000c7223 */ /* 0x000fe200000100ff */
[C---:B------:R-:W-:Y:S01]  /*11030*/  FFMA.FTZ R11, R5.reuse, R2, RZ ;  /* 0x00000002050b7223 */ /* 0x040fe200000100ff */
[C---:B------:R-:W-:Y:S01]  /*11040*/  FFMA.FTZ R46, R5.reuse, R3, RZ ;  /* 0x00000003052e7223 */ /* 0x040fe200000100ff */
[----:B------:R-:W-:Y:S01]  /*11050*/  FFMA.FTZ R5, R5, R4, RZ ;  /* 0x0000000405057223 */ /* 0x000fe200000100ff */
[----:B------:R-:W-:-:S03]  /*11060*/  HFMA2 R9, R9, R22.H0_H0, -72, -72 ;  /* 0xd480d48009097431 */ /* 0x000fc60000040016 */
[----:B------:R-:W-:Y:S01]  /*11070*/  FFMA.FTZ R58, R44, R42, R5 ;  /* 0x0000002a2c3a7223 */ /* 0x000fe20000010005 */
[----:B------:R-:W-:Y:S01]  /*11080*/  LOP3.LUT R5, R8, 0x64006400, RZ, 0xfc, !PT ;  /* 0x6400640008057812 */ /* 0x000fe200078efcff */
[----:B------:R-:W-:Y:S01]  /*11090*/  FFMA.FTZ R53, R33, R44, R12 ;  /* 0x0000002c21357223 */ /* 0x000fe2000001000c */
[C---:B------:R-:W-:Y:S01]  /*110a0*/  FFMA.FTZ R55, R44.reuse, R43, R11 ;  /* 0x0000002b2c377223 */ /* 0x040fe2000001000b */
[----:B------:R-:W-:Y:S01]  /*110b0*/  FFMA.FTZ R56, R44, R41, R46 ;  /* 0x000000292c387223 */ /* 0x000fe2000001002e */
[--C-:B------:R-:W-:Y:S02]  /*110c0*/  HADD2.F32 R44, -RZ, R9.reuse.H0_H0 ;  /* 0x20000009ff2c7230 */ /* 0x100fe40000004100 */
[-C--:B------:R-:W-:Y:S02]  /*110d0*/  HFMA2 R12, R5, R22.reuse.H0_H0, -72, -72 ;  /* 0xd480d480050c7431 */ /* 0x080fe40000040016 */
[----:B------:R-:W-:Y:S02]  /*110e0*/  HADD2.F32 R5, -RZ, R9.H1_H1 ;  /* 0x30000009ff057230 */ /* 0x000fe40000004100 */
[----:B------:R-:W2:Y:S01]  /*110f0*/  LDG.E.128.CONSTANT R8, desc[UR8][R16.64] ;  /* 0x0000000810087981 */ /* 0x000ea2000c1e9d00 */
[----:B------:R-:W-:Y:S01]  /*11100*/  LOP3.LUT R13, R13, 0x64006400, RZ, 0xfc, !PT ;  /* 0x640064000d0d7812 */ /* 0x000fe200078efcff */
[----:B------:R-:W-:-:S04]  /*11110*/  HFMA2 R48, R45, R22.H0_H0, -72, -72 ;  /* 0xd480d4802d307431 */ /* 0x000fc80000040016 */
[----:B------:R-:W-:Y:S02]  /*11120*/  HFMA2 R13, R13, R22.H0_H0, -72, -72 ;  /* 0xd480d4800d0d7431 */ /* 0x000fe40000040016 */
[----:B------:R-:W-:Y:S02]  /*11130*/  HADD2.F32 R50, -RZ, R12.H0_H0 ;  /* 0x2000000cff327230 */ /* 0x000fe40000004100 */
[----:B------:R-:W-:Y:S02]  /*11140*/  HADD2.F32 R47, -RZ, R48.H0_H0 ;  /* 0x20000030ff2f7230 */ /* 0x000fe40000004100 */
[--C-:B------:R-:W-:Y:S02]  /*11150*/  HADD2.F32 R45, -RZ, R13.reuse.H0_H0 ;  /* 0x2000000dff2d7230 */ /* 0x100fe40000004100 */
[----:B------:R-:W-:Y:S01]  /*11160*/  FFMA.FTZ R55, R52, R50, R55 ;  /* 0x0000003234377223 */ /* 0x000fe20000010037 */
[----:B------:R-:W-:Y:S02]  /*11170*/  HADD2.F32 R46, -RZ, R12.H1_H1 ;  /* 0x3000000cff2e7230 */ /* 0x000fe40000004100 */
[----:B------:R-:W-:Y:S01]  /*11180*/  FFMA.FTZ R12, R44, R52, R53 ;  /* 0x000000342c0c7223 */ /* 0x000fe20000010035 */
[----:B------:R-:W-:-:S02]  /*11190*/  HADD2.F32 R49, -RZ, R13.H1_H1 ;  /* 0x3000000dff317230 */ /* 0x000fc40000004100 */
[C---:B------:R-:W-:Y:S01]  /*111a0*/  FFMA.FTZ R56, R52.reuse, R45, R56 ;  /* 0x0000002d34387223 */ /* 0x040fe20000010038 */
[----:B------:R-:W-:Y:S02]  /*111b0*/  HADD2.F32 R48, -RZ, R48.H1_H1 ;  /* 0x30000030ff307230 */ /* 0x000fe40000004100 */
[----:B------:R-:W-:Y:S01]  /*111c0*/  FFMA.FTZ R13, R52, R47, R58 ;  /* 0x0000002f340d7223 */ /* 0x000fe2000001003a */
        /* <DEDUP_REMOVED lines=8> */
[----:B------:R-:W-:Y:S01]  /*11250*/  LOP3.LUT R55, R32, 0xf000f, RZ, 0xc0, !PT ;  /* 0x000f000f20377812 */ /* 0x000fe200078ec0ff */
[----:B------:R-:W-:Y:S01]  /*11260*/  FMUL.FTZ R68, R68, R29 ;  /* 0x0000001d44447220 */ /* 0x000fe20000410000 */
[----:B------:R-:W-:Y:S01]  /*11270*/  FMUL.FTZ R69, R69, R28 ;  /* 0x0000001c45457220 */ /* 0x000fe20000410000 */
[----:B------:R-:W-:Y:S01]  /*11280*/  LOP3.LUT R52, R52, 0x64006400, RZ, 0xfc, !PT ;  /* 0x6400640034347812 */ /* 0x000fe200078efcff */
[----:B------:R-:W-:Y:S01]  /*11290*/  FMUL.FTZ R66, R66, R15 ;  /* 0x0000000f42427220 */ /* 0x000fe20000410000 */
[----:B------:R-:W-:Y:S01]  /*112a0*/  LOP3.LUT R53, R53, 0x64006400, RZ, 0xfc, !PT ;  /* 0x6400640035357812 */ /* 0x000fe200078efcff */
[----:B------:R-:W-:Y:S01]  /*112b0*/  FMUL.FTZ R67, R67, R26 ;  /* 0x0000001a43437220 */ /* 0x000fe20000410000 */
[----:B------:R-:W-:Y:S02]  /*112c0*/  LOP3.LUT R54, R54, 0x64006400, RZ, 0xfc, !PT ;  /* 0x6400640036367812 */ /* 0x000fe400078efcff */
[----:B------:R-:W-:Y:S01]  /*112d0*/  LOP3.LUT R55, R55, 0x64006400, RZ, 0xfc, !PT ;  /* 0x6400640037377812 */ /* 0x000fe200078efcff */
[--C-:B0-----:R-:W-:Y:S01]  /*112e0*/  HADD2.F32 R56, -RZ, R6.reuse.H0_H0 ;  /* 0x20000006ff387230 */ /* 0x101fe20000004100 */
[----:B------:R-:W-:Y:S01]  /*112f0*/  F2FP.F16.F32.PACK_AB R68, RZ, R68 ;  /* 0x00000044ff44723e */ /* 0x000fe200000000ff */
[----:B------:R-:W-:Y:S01]  /*11300*/  HADD2.F32 R65, -RZ, R6.H1_H1 ;  /* 0x30000006ff417230 */ /* 0x000fe20000004100 */
[----:B------:R-:W-:Y:S01]  /*11310*/  F2FP.F16.F32.PACK_AB R69, RZ, R69 ;  /* 0x00000045ff45723e */ /* 0x000fe200000000ff */
[----:B------:R-:W-:Y:S01]  /*11320*/  HADD2 R6, R52, -1032, -1032 ;  /* 0xe408e40834067430 */ /* 0x000fe20000000000 */
[----:B------:R-:W-:Y:S01]  /*11330*/  F2FP.F16.F32.PACK_AB R66, RZ, R66 ;  /* 0x00000042ff42723e */ /* 0x000fe200000000ff */
[----:B------:R-:W-:Y:S01]  /*11340*/  HADD2 R57, R53, -1032, -1032 ;  /* 0xe408e40835397430 */ /* 0x000fe20000000000 */
[----:B------:R-:W-:Y:S01]  /*11350*/  F2FP.F16.F32.PACK_AB R67, RZ, R67 ;  /* 0x00000043ff43723e */ /* 0x000fe200000000ff */
[----:B------:R-:W-:-:S02]  /*11360*/  HADD2 R58, R54, -1032, -1032 ;  /* 0xe408e408363a7430 */ /* 0x000fc40000000000 */
[----:B------:R-:W-:Y:S01]  /*11370*/  HADD2 R60, R55, -1032, -1032 ;  /* 0xe408e408373c7430 */ /* 0x000fe20000000000 */
[----:B------:R-:W-:Y:S01]  /*11380*/  PRMT R68, R68, 0x5410, R69 ;  /* 0x0000541044447816 */ /* 0x000fe20000000045 */
[----:B------:R-:W-:Y:S01]  /*11390*/  HADD2.F32 R52, -RZ, R6.H0_H0 ;  /* 0x20000006ff347230 */ /* 0x000fe20000004100 */
[----:B------:R-:W-:Y:S01]  /*113a0*/  PRMT R66, R66, 0x5410, R67 ;  /* 0x0000541042427816 */ /* 0x000fe20000000043 */
[----:B------:R-:W-:Y:S02]  /*113b0*/  HADD2.F32 R53, -RZ, R57.H0_H0 ;  /* 0x20000039ff357230 */ /* 0x000fe40000004100 */
[----:B------:R-:W-:Y:S02]  /*113c0*/  HADD2.F32 R54, -RZ, R58.H0_H0 ;  /* 0x2000003aff367230 */ /* 0x000fe40000004100 */
[----:B------:R-:W-:Y:S02]  /*113d0*/  HADD2.F32 R55, -RZ, R60.H0_H0 ;  /* 0x2000003cff377230 */ /* 0x000fe40000004100 */
[----:B------:R-:W-:-:S02]  /*113e0*/  HFMA2 R34, R68, 1, 1, R34 ;  /* 0x3c003c0044227831 */ /* 0x000fc40000000022 */
[----:B------:R-:W-:Y:S02]  /*113f0*/  HADD2 R35, R66, R35 ;  /* 0x0000002342237230 */ /* 0x000fe40000000000 */
[----:B------:R-:W-:Y:S01]  /*11400*/  FFMA.FTZ R67, R52, R56, R59 ;  /* 0x0000003834437223 */ /* 0x000fe2000001003b */
[C---:B------:R-:W-:Y:S01]  /*11410*/  FFMA.FTZ R70, R56.reuse, R53, R61 ;  /* 0x0000003538467223 */ /* 0x040fe2000001003d */
[C---:B------:R-:W-:Y:S01]  /*11420*/  FFMA.FTZ R71, R56.reuse, R54, R63 ;  /* 0x0000003638477223 */ /* 0x040fe2000001003f */
[----:B------:R-:W-:Y:S01]  /*11430*/  FFMA.FTZ R73, R56, R55, R62 ;  /* 0x0000003738497223 */ /* 0x000fe2000001003e */
[--C-:B------:R-:W-:Y:S02]  /*11440*/  HADD2.F32 R66, -RZ, R7.reuse.H0_H0 ;  /* 0x20000007ff427230 */ /* 0x100fe40000004100 */
[----:B------:R-:W-:Y:S02]  /*11450*/  HADD2.F32 R68, -RZ, R7.H1_H1 ;  /* 0x30000007ff447230 */ /* 0x000fe40000004100 */
[----:B------:R-:W-:Y:S01]  /*11460*/  HADD2.F32 R56, -RZ, R6.H1_H1 ;  /* 0x30000006ff387230 */ /* 0x000fe20000004100 */
[----:B------:R-:W-:Y:S01]  /*11470*/  LOP3.LUT R51, R51, 0xf000f0, RZ, 0xc0, !PT ;  /* 0x00f000f033337812 */ /* 0x000fe200078ec0ff */
[----:B------:R-:W0:Y:S01]  /*11480*/  LDS.64 R6, [UR4+0xa8] ;  /* 0x0000a804ff067984 */ /* 0x000e220008000a00 */
[----:B------:R-:W-:-:S02]  /*11490*/  LOP3.LUT R19, R19, 0xf000f0, RZ, 0xc0, !PT ;  /* 0x00f000f013137812 */ /* 0x000fc400078ec0ff */
[----:B------:R-:W-:Y:S02]  /*114a0*/  LOP3.LUT R18, R18, 0xf000f0, RZ, 0xc0, !PT ;  /* 0x00f000f012127812 */ /* 0x000fe400078ec0ff */
[----:B------:R-:W-:Y:S02]  /*114b0*/  LOP3.LUT R32, R32, 0xf000f0, RZ, 0xc0, !PT ;  /* 0x00f000f020207812 */ /* 0x000fe400078ec0ff */
[----:B------:R-:W-:Y:S02]  /*114c0*/  LOP3.LUT R51, R51, 0x64006400, RZ, 0xfc, !PT ;  /* 0x6400640033337812 */ /* 0x000fe400078efcff */
[----:B------:R-:W-:Y:S02]  /*114d0*/  LOP3.LUT R19, R19, 0x64006400, RZ, 0xfc, !PT ;  /* 0x6400640013137812 */ /* 0x000fe400078efcff */
[----:B------:R-:W-:Y:S02]  /*114e0*/  LOP3.LUT R59, R18, 0x64006400, RZ, 0xfc, !PT ;  /* 0x64006400123b7812 */ /* 0x000fe400078efcff */
[----:B------:R-:W-:Y:S01]  /*114f0*/  LOP3.LUT R61, R32, 0x64006400, RZ, 0xfc, !PT ;  /* 0x64006400203d7812 */ /* 0x000fe200078efcff */
[----:B------:R-:W-:-:S02]  /*11500*/  HADD2.F32 R57, -RZ, R57.H1_H1 ;  /* 0x30000039ff397230 */ /* 0x000fc40000004100 */
        /* <DEDUP_REMOVED lines=29> */
[-C--:B------:R-:W-:Y:S01]  /*116e0*/  FFMA.FTZ R72, R2, R73.reuse, RZ ;  /* 0x0000004902487223 */ /* 0x080fe200000100ff */
        /* <DEDUP_REMOVED lines=12> */
[----:B0-----:R-:W-:Y:S02]  /*117b0*/  HADD2.F32 R68, -RZ, R6.H0_H0 ;  /* 0x20000006ff447230 */ /* 0x001fe40000004100 */
[----:B------:R-:W-:Y:S01]  /*117c0*/  FFMA.FTZ R12, R46, R67, R71 ;  /* 0x000000432e0c7223 */ /* 0x000fe20000010047 */
[----:B------:R-:W-:Y:S01]  /*117d0*/  FFMA.FTZ R74, R45, R70, R74 ;  /* 0x000000462d4a7223 */ /* 0x000fe2000001004a */
[--C-:B------:R-:W-:Y:S02]  /*117e0*/  HADD2.F32 R70, -RZ, R7.reuse.H0_H0 ;  /* 0x20000007ff467230 */ /* 0x100fe40000004100 */
[----:B------:R-:W-:Y:S02]  /*117f0*/  HADD2.F32 R71, -RZ, R7.H1_H1 ;  /* 0x30000007ff477230 */ /* 0x000fe40000004100 */
[-C--:B------:R-:W-:Y:S01]  /*11800*/  FFMA.FTZ R7, R52, R68.reuse, R13 ;  /* 0x0000004434077223 */ /* 0x080fe2000001000d */
[----:B------:R-:W-:-:S02]  /*11810*/  FFMA.FTZ R72, R53, R68, R12 ;  /* 0x0000004435487223 */ /* 0x000fc4000001000c */
[----:B------:R-:W0:Y:S01]  /*11820*/  LDS.64 R12, [UR4+0x120] ;  /* 0x00012004ff0c7984 */ /* 0x000e220008000a00 */
[-C--:B------:R-:W-:Y:S01]  /*11830*/  FFMA.FTZ R73, R49, R67.reuse, R74 ;  /* 0x0000004331497223 */ /* 0x080fe2000001004a */
[----:B------:R-:W-:Y:S01]  /*11840*/  FFMA.FTZ R74, R48, R67, R75 ;  /* 0x00000043304a7223 */ /* 0x000fe2000001004b */
[----:B------:R-:W-:Y:S02]  /*11850*/  HADD2.F32 R67, -RZ, R6.H1_H1 ;  /* 0x30000006ff437230 */ /* 0x000fe40000004100 */
        /* <DEDUP_REMOVED lines=15> */
[----:B------:R-:W1:Y:S01]  /*11950*/  LDS.64 R6, [UR4+0x128] ;  /* 0x00012804ff067984 */ /* 0x000e620008000a00 */
[----:B------:R-:W-:Y:S01]  /*11960*/  FFMA.FTZ R71, R63, R71, R72 ;  /* 0x000000473f477223 */ /* 0x000fe20000010048 */
[----:B------:R-:W-:Y:S01]  /*11970*/  FMUL.FTZ R19, R19, R26 ;  /* 0x0000001a13137220 */ /* 0x000fe20000410000 */
[----:B------:R-:W-:Y:S01]  /*11980*/  F2FP.F16.F32.PACK_AB R18, RZ, R18 ;  /* 0x00000012ff12723e */ /* 0x000fe200000000ff */
[----:B------:R-:W-:Y:S01]  /*11990*/  FMUL.FTZ R32, R32, R15 ;  /* 0x0000000f20207220 */ /* 0x000fe20000410000 */
        /* <DEDUP_REMOVED lines=14> */
[----:B------:R-:W4:Y:S01]  /*11a80*/  LDS.64 R18, [UR4+0x1a0] ;  /* 0x0001a004ff127984 */ /* 0x000f220008000a00 */
[----:B------:R-:W-:Y:S02]  /*11a90*/  PRMT R70, R70, 0x5410, R71 ;  /* 0x0000541046467816 */ /* 0x000fe40000000047 */
[----:B------:R-:W-:Y:S01]  /*11aa0*/  PRMT R68, R68, 0x5410, R67 ;  /* 0x0000541044447816 */ /* 0x000fe20000000043 */
[----:B0-----:R-:W-:Y:S02]  /*11ab0*/  HADD2.F32 R67, -RZ, R12.H0_H0 ;  /* 0x2000000cff437230 */ /* 0x001fe40000004100 */
[----:B------:R-:W-:Y:S02]  /*11ac0*/  HADD2 R38, R32, R38 ;  /* 0x0000002620267230 */ /* 0x000fe40000000000 */
[----:B------:R-:W-:Y:S02]  /*11ad0*/  HADD2.F32 R12, -RZ, R12.H1_H1 ;  /* 0x3000000cff0c7230 */ /* 0x000fe40000004100 */
[----:B------:R-:W-:-:S02]  /*11ae0*/  HFMA2 R36, R70, 1, 1, R36 ;  /* 0x3c003c0046247831 */ /* 0x000fc40000000024 */
[-C--:B------:R-:W-:Y:S01]  /*11af0*/  FFMA.FTZ R32, R0, R67.reuse, RZ ;  /* 0x0000004300207223 */ /* 0x080fe200000100ff */
[-C--:B------:R-:W-:Y:S01]  /*11b00*/  FFMA.FTZ R70, R2, R67.reuse, RZ ;  /* 0x0000004302467223 */ /* 0x080fe200000100ff */
[-C--:B------:R-:W-:Y:S01]  /*11b10*/  FFMA.FTZ R72, R3, R67.reuse, RZ ;  /* 0x0000004303487223 */ /* 0x080fe200000100ff */
[----:B------:R-:W-:Y:S01]  /*11b20*/  FFMA.FTZ R71, R4, R67, RZ ;  /* 0x0000004304477223 */ /* 0x000fe200000100ff */
[----:B------:R-:W-:Y:S02]  /*11b30*/  HFMA2 R37, R68, 1, 1, R37 ;  /* 0x3c003c0044257831 */ /* 0x000fe40000000025 */
[--C-:B------:R-:W-:Y:S02]  /*11b40*/  HADD2.F32 R68, -RZ, R13.reuse.H0_H0 ;  /* 0x2000000dff447230 */ /* 0x100fe40000004100 */
[-C--:B------:R-:W-:Y:S01]  /*11b50*/  FFMA.FTZ R67, R43, R12.reuse, R70 ;  /* 0x0000000c2b437223 */ /* 0x080fe20000010046 */
[----:B------:R-:W-:Y:S02]  /*11b60*/  HADD2.F32 R69, -RZ, R13.H1_H1 ;  /* 0x3000000dff457230 */ /* 0x000fe40000004100 */
[-C--:B------:R-:W-:Y:S01]  /*11b70*/  FFMA.FTZ R13, R33, R12.reuse, R32 ;  /* 0x0000000c210d7223 */ /* 0x080fe20000010020 */
[-C--:B------:R-:W-:Y:S01]  /*11b80*/  FFMA.FTZ R72, R41, R12.reuse, R72 ;  /* 0x0000000c29487223 */ /* 0x080fe20000010048 */
[----:B------:R-:W-:-:S02]  /*11b90*/  FFMA.FTZ R12, R42, R12, R71 ;  /* 0x0000000c2a0c7223 */ /* 0x000fc40000010047 */
[-C--:B------:R-:W-:Y:S02]  /*11ba0*/  FFMA.FTZ R32, R44, R68.reuse, R13 ;  /* 0x000000442c207223 */ /* 0x080fe4000001000d */
[-C--:B------:R-:W-:Y:S02]  /*11bb0*/  FFMA.FTZ R73, R47, R68.reuse, R12 ;  /* 0x000000442f497223 */ /* 0x080fe4000001000c */
        /* <DEDUP_REMOVED lines=22> */
[----:B----4-:R-:W-:-:S02]  /*11d20*/  HADD2.F32 R73, -RZ, R18.H0_H0 ;  /* 0x20000012ff497230 */ /* 0x010fc40000004100 */
        /* <DEDUP_REMOVED lines=31> */
[-C--:B------:R-:W-:Y:S02]  /*11f20*/  FFMA.FTZ R75, R54, R68.reuse, R73 ;  /* 0x00000044364b7223 */ /* 0x080fe40000010049 */
[-C--:B------:R-:W-:Y:S01]  /*11f30*/  FFMA.FTZ R18, R56, R19.reuse, R7 ;  /* 0x0000001338127223 */ /* 0x080fe20000010007 */
[-C--:B------:R-:W-:Y:S01]  /*11f40*/  FFMA.FTZ R73, R57, R19.reuse, R72 ;  /* 0x0000001339497223 */ /* 0x080fe20000010048 */
[----:B------:R-:W-:Y:S01]  /*11f50*/  FFMA.FTZ R77, R55, R68, R74 ;  /* 0x00000044374d7223 */ /* 0x000fe2000001004a */
[----:B------:R-:W-:Y:S01]  /*11f60*/  FFMA.FTZ R68, R58, R19, R75 ;  /* 0x000000133a447223 */ /* 0x000fe2000001004b */
[-C--:B------:R-:W-:Y:S01]  /*11f70*/  FFMA.FTZ R7, R61, R70.reuse, R18 ;  /* 0x000000463d077223 */ /* 0x080fe20000010012 */
[-C--:B------:R-:W-:Y:S01]  /*11f80*/  FFMA.FTZ R18, R60, R70.reuse, R73 ;  /* 0x000000463c127223 */ /* 0x080fe20000010049 */
[----:B------:R-:W-:Y:S01]  /*11f90*/  FMUL.FTZ R6, R6, R29 ;  /* 0x0000001d06067220 */ /* 0x000fe20000410000 */
[----:B------:R-:W-:Y:S01]  /*11fa0*/  FFMA.FTZ R72, R62, R19, R77 ;  /* 0x000000133e487223 */ /* 0x000fe2000001004d */
[----:B------:R-:W-:Y:S01]  /*11fb0*/  FFMA.FTZ R73, R59, R70, R68 ;  /* 0x000000463b497223 */ /* 0x000fe20000010044 */
[----:B------:R-:W-:Y:S01]  /*11fc0*/  FFMA.FTZ R19, R65, R71, R18 ;  /* 0x0000004741137223 */ /* 0x000fe20000010012 */
[----:B------:R-:W-:Y:S01]  /*11fd0*/  FMUL.FTZ R32, R32, R15 ;  /* 0x0000000f20207220 */ /* 0x000fe20000410000 */
[----:B------:R-:W-:Y:S01]  /*11fe0*/  FMUL.FTZ R67, R67, R26 ;  /* 0x0000001a43437220 */ /* 0x000fe20000410000 */
[----:B------:R-:W-:Y:S01]  /*11ff0*/  FFMA.FTZ R72, R51, R70, R72 ;  /* 0x0000004633487223 */ /* 0x000fe20000010048 */
[----:B------:R-:W-:Y:S01]  /*12000*/  FFMA.FTZ R68, R66, R71, R7 ;  /* 0x0000004742447223 */ /* 0x000fe20000010007 */
[----:B------:R-:W-:-:S02]  /*12010*/  F2FP.F16.F32.PACK_AB R18, RZ, R6 ;  /* 0x00000006ff12723e */ /* 0x000fc400000000ff */
[----:B------:R-:W1:Y:S01]  /*12020*/  LDS.64 R6, [UR4+0x228] ;  /* 0x00022804ff067984 */ /* 0x000e620008000a00 */
[-C--:B------:R-:W-:Y:S01]  /*12030*/  FFMA.FTZ R70, R64, R71.reuse, R73 ;  /* 0x0000004740467223 */ /* 0x080fe20000010049 */
[----:B------:R-:W-:Y:S01]  /*12040*/  FFMA.FTZ R71, R63, R71, R72 ;  /* 0x000000473f477223 */ /* 0x000fe20000010048 */
[----:B------:R-:W-:Y:S02]  /*12050*/  F2FP.F16.F32.PACK_AB R32, RZ, R32 ;  /* 0x00000020ff20723e */ /* 0x000fe400000000ff */
[----:B------:R-:W-:Y:S01]  /*12060*/  F2FP.F16.F32.PACK_AB R67, RZ, R67 ;  /* 0x00000043ff43723e */ /* 0x000fe200000000ff */
[----:B------:R-:W-:Y:S01]  /*12070*/  FMUL.FTZ R70, R70, R15 ;  /* 0x0000000f46467220 */ /* 0x000fe20000410000 */
[----:B------:R-:W-:Y:S02]  /*12080*/  FMUL.FTZ R71, R71, R26 ;  /* 0x0000001a47477220 */ /* 0x000fe40000410000 */
[----:B------:R-:W-:Y:S01]  /*12090*/  PRMT R32, R32, 0x5410, R67 ;  /* 0x0000541020207816 */ /* 0x000fe20000000043 */
[----:B------:R-:W-:Y:S01]  /*120a0*/  FMUL.FTZ R68, R68, R29 ;  /* 0x0000001d44447220 */ /* 0x000fe20000410000 */
[----:B------:R-:W-:Y:S01]  /*120b0*/  FMUL.FTZ R19, R19, R28 ;  /* 0x0000001c13137220 */ /* 0x000fe20000410000 */
[----:B------:R-:W-:-:S02]  /*120c0*/  F2FP.F16.F32.PACK_AB R70, RZ, R70 ;  /* 0x00000046ff46723e */ /* 0x000fc400000000ff */
[----:B------:R-:W-:Y:S01]  /*120d0*/  F2FP.F16.F32.PACK_AB R71, RZ, R71 ;  /* 0x00000047ff47723e */ /* 0x000fe200000000ff */
[----:B------:R-:W-:Y:S02]  /*120e0*/  HADD2 R32, R32, R35 ;  /* 0x0000002320207230 */ /* 0x000fe40000000000 */
[----:B------:R-:W-:Y:S01]  /*120f0*/  FMUL.FTZ R69, R69, R28 ;  /* 0x0000001c45457220 */ /* 0x000fe20000410000 */
[--C-:B0-----:R-:W-:Y:S01]  /*12100*/  HADD2.F32 R35, -RZ, R12.reuse.H0_H0 ;  /* 0x2000000cff237230 */ /* 0x101fe20000004100 */
[----:B------:R-:W-:Y:S01]  /*12110*/  PRMT R70, R70, 0x5410, R71 ;  /* 0x0000541046467816 */ /* 0x000fe20000000047 */
[----:B------:R-:W-:Y:S01]  /*12120*/  HADD2.F32 R12, -RZ, R12.H1_H1 ;  /* 0x3000000cff0c7230 */ /* 0x000fe20000004100 */
[----:B------:R-:W-:Y:S02]  /*12130*/  F2FP.F16.F32.PACK_AB R68, RZ, R68 ;  /* 0x00000044ff44723e */ /* 0x000fe400000000ff */
[----:B------:R-:W-:Y:S01]  /*12140*/  F2FP.F16.F32.PACK_AB R19, RZ, R19 ;  /* 0x00000013ff13723e */ /* 0x000fe200000000ff */
[----:B------:R-:W-:Y:S01]  /*12150*/  FFMA.FTZ R2, R2, R35, RZ ;  /* 0x0000002302027223 */ /* 0x000fe200000100ff */
[----:B------:R-:W-:-:S02]  /*12160*/  F2FP.F16.F32.PACK_AB R69, RZ, R69 ;  /* 0x00000045ff45723e */ /* 0x000fc400000000ff */
[----:B------:R-:W-:Y:S01]  /*12170*/  PRMT R68, R68, 0x5410, R19 ;  /* 0x0000541044447816 */ /* 0x000fe20000000013 */
[----:B------:R-:W-:Y:S02]  /*12180*/  HFMA2 R19, R70, 1, 1, R40 ;  /* 0x3c003c0046137831 */ /* 0x000fe40000000028 */
[-C--:B------:R-:W-:Y:S01]  /*12190*/  FFMA.FTZ R40, R3, R35.reuse, RZ ;  /* 0x0000002303287223 */ /* 0x080fe200000100ff */
[-C--:B------:R-:W-:Y:S01]  /*121a0*/  FFMA.FTZ R43, R43, R12.reuse, R2 ;  /* 0x0000000c2b2b7223 */ /* 0x080fe20000010002 */
[----:B------:R-:W-:Y:S01]  /*121b0*/  PRMT R18, R18, 0x5410, R69 ;  /* 0x0000541012127816 */ /* 0x000fe20000000045 */
[----:B------:R-:W0:Y:S01]  /*121c0*/  LDS.64 R2, [UR4+0x30] ;  /* 0x00003004ff027984 */ /* 0x000e220008000a00 */
[-C--:B------:R-:W-:Y:S01]  /*121d0*/  FFMA.FTZ R0, R0, R35.reuse, RZ ;  /* 0x0000002300007223 */ /* 0x080fe200000100ff */
[----:B------:R-:W-:Y:S01]  /*121e0*/  FFMA.FTZ R35, R4, R35, RZ ;  /* 0x0000002304237223 */ /* 0x000fe200000100ff */
[----:B------:R-:W-:Y:S01]  /*121f0*/  FFMA.FTZ R40, R41, R12, R40 ;  /* 0x0000000c29287223 */ /* 0x000fe20000010028 */
[----:B------:R-:W-:-:S02]  /*12200*/  HFMA2 R18, R18, 1, 1, R34 ;  /* 0x3c003c0012127831 */ /* 0x000fc40000000022 */
[--C-:B------:R-:W-:Y:S02]  /*12210*/  HADD2.F32 R34, -RZ, R13.reuse.H0_H0 ;  /* 0x2000000dff227230 */ /* 0x100fe40000004100 */
        /* <DEDUP_REMOVED lines=27> */
[----:B--2---:R-:W-:Y:S01]  /*123d0*/  LOP3.LUT R0, R8, 0xf000f, RZ, 0xc0, !PT ;  /* 0x000f000f08007812 */ /* 0x004fe200078ec0ff */
[-C--:B------:R-:W-:Y:S01]  /*123e0*/  FFMA.FTZ R66, R66, R7.reuse, R61 ;  /* 0x0000000742427223 */ /* 0x080fe2000001003d */
[-C--:B------:R-:W-:Y:S01]  /*123f0*/  FFMA.FTZ R65, R65, R7.reuse, R60 ;  /* 0x0000000741417223 */ /* 0x080fe2000001003c */
[-C--:B------:R-:W-:Y:S01]  /*12400*/  FFMA.FTZ R64, R64, R7.reuse, R59 ;  /* 0x0000000740407223 */ /* 0x080fe2000001003b */
[----:B------:R-:W-:Y:S01]  /*12410*/  FFMA.FTZ R63, R63, R7, R62 ;  /* 0x000000073f3f7223 */ /* 0x000fe2000001003e */
[----:B------:R-:W-:-:S02]  /*12420*/  LOP3.LUT R6, R9, 0xf000f, RZ, 0xc0, !PT ;  /* 0x000f000f09067812 */ /* 0x000fc400078ec0ff */
[----:B------:R-:W-:Y:S02]  /*12430*/  LOP3.LUT R7, R10, 0xf000f, RZ, 0xc0, !PT ;  /* 0x000f000f0a077812 */ /* 0x000fe400078ec0ff */
[----:B------:R-:W-:Y:S02]  /*12440*/  LOP3.LUT R13, R11, 0xf000f, RZ, 0xc0, !PT ;  /* 0x000f000f0b0d7812 */ /* 0x000fe400078ec0ff */
[----:B------:R-:W-:Y:S02]  /*12450*/  LOP3.LUT R0, R0, 0x64006400, RZ, 0xfc, !PT ;  /* 0x6400640000007812 */ /* 0x000fe400078efcff */
[----:B------:R-:W-:Y:S02]  /*12460*/  LOP3.LUT R6, R6, 0x64006400, RZ, 0xfc, !PT ;  /* 0x6400640006067812 */ /* 0x000fe400078efcff */
[----:B------:R-:W-:Y:S01]  /*12470*/  LOP3.LUT R7, R7, 0x64006400, RZ, 0xfc, !PT ;  /* 0x6400640007077812 */ /* 0x000fe200078efcff */
[--C-:B0-----:R-:W-:Y:S01]  /*12480*/  HADD2.F32 R5, -RZ, R2.reuse.H0_H0 ;  /* 0x20000002ff057230 */ /* 0x101fe20000004100 */
        /* <DEDUP_REMOVED lines=8> */
[----:B------:R-:W0:Y:S01]  /*12510*/  LDS.64 R6, [UR4+0x38] ;  /* 0x00003804ff067984 */ /* 0x000e220008000a00 */
[----:B------:R-:W-:-:S02]  /*12520*/  HADD2 R35, R35, -1032, -1032 ;  /* 0xe408e40823237430 */ /* 0x000fc40000000000 */
[--C-:B------:R-:W-:Y:S01]  /*12530*/  HADD2.F32 R0, -RZ, R2.reuse.H0_H0 ;  /* 0x20000002ff007230 */ /* 0x100fe20000004100 */
[----:B------:R-:W-:Y:S01]  /*12540*/  LOP3.LUT R12, R9, 0xf000f0, RZ, 0xc0, !PT ;  /* 0x00f000f0090c7812 */ /* 0x000fe200078ec0ff */
[----:B------:R-:W-:Y:S01]  /*12550*/  HADD2.F32 R33, -RZ, R2.H1_H1 ;  /* 0x30000002ff217230 */ /* 0x000fe20000004100 */
[----:B------:R-:W-:Y:S01]  /*12560*/  LOP3.LUT R34, R10, 0xf000f0, RZ, 0xc0, !PT ;  /* 0x00f000f00a227812 */ /* 0x000fe200078ec0ff */
        /* <DEDUP_REMOVED lines=9> */
[----:B------:R-:W-:Y:S01]  /*12600*/  LOP3.LUT R43, R34, 0x64006400, RZ, 0xfc, !PT ;  /* 0x64006400222b7812 */ /* 0x000fe200078efcff */
[-C--:B------:R-:W-:Y:S02]  /*12610*/  HFMA2 R13, R13, R22.reuse.H0_H0, -72, -72 ;  /* 0xd480d4800d0d7431 */ /* 0x080fe40000040016 */
[----:B------:R-:W-:Y:S01]  /*12620*/  FFMA.FTZ R51, R33, R45, R12 ;  /* 0x0000002d21337223 */ /* 0x000fe2000001000c */
[C---:B------:R-:W-:Y:S01]  /*12630*/  FFMA.FTZ R34, R5.reuse, R2, RZ ;  /* 0x0000000205227223 */ /* 0x040fe200000100ff */
[----:B------:R-:W-:Y:S02]  /*12640*/  HFMA2 R12, R43, R22.H0_H0, -72, -72 ;  /* 0xd480d4802b0c7431 */ /* 0x000fe40000040016 */
[C---:B------:R-:W-:Y:S01]  /*12650*/  FFMA.FTZ R47, R5.reuse, R3, RZ ;  /* 0x00000003052f7223 */ /* 0x040fe200000100ff */
[----:B------:R-:W-:Y:S01]  /*12660*/  FFMA.FTZ R5, R5, R4, RZ ;  /* 0x0000000405057223 */ /* 0x000fe200000100ff */
[----:B------:R-:W-:Y:S01]  /*12670*/  LOP3.LUT R44, R11, 0xf000f0, RZ, 0xc0, !PT ;  /* 0x00f000f00b2c7812 */ /* 0x000fe200078ec0ff */
[----:B------:R-:W-:Y:S01]  /*12680*/  FFMA.FTZ R53, R45, R41, R34 ;  /* 0x000000292d357223 */ /* 0x000fe20000010022 */
[----:B------:R-:W-:-:S02]  /*12690*/  HADD2.F32 R48, -RZ, R13.H0_H0 ;  /* 0x2000000dff307230 */ /* 0x000fc40000004100 */
[C---:B------:R-:W-:Y:S01]  /*126a0*/  FFMA.FTZ R34, R45.reuse, R40, R47 ;  /* 0x000000282d227223 */ /* 0x040fe2000001002f */
[--C-:B------:R-:W-:Y:S02]  /*126b0*/  HADD2.F32 R43, -RZ, R12.reuse.H0_H0 ;  /* 0x2000000cff2b7230 */ /* 0x100fe40000004100 */
[----:B------:R-:W-:Y:S01]  /*126c0*/  FFMA.FTZ R55, R45, R42, R5 ;  /* 0x0000002a2d377223 */ /* 0x000fe20000010005 */
[----:B------:R-:W-:Y:S01]  /*126d0*/  LOP3.LUT R45, R44, 0x64006400, RZ, 0xfc, !PT ;  /* 0x640064002c2d7812 */ /* 0x000fe200078efcff */
[----:B------:R-:W-:Y:S02]  /*126e0*/  HFMA2 R35, R35, R22.H0_H0, -72, -72 ;  /* 0xd480d48023237431 */ /* 0x000fe40000040016 */
[----:B------:R-:W-:Y:S01]  /*126f0*/  HADD2.F32 R5, -RZ, R13.H1_H1 ;  /* 0x3000000dff057230 */ /* 0x000fe20000004100 */
[----:B------:R-:W-:Y:S01]  /*12700*/  SHF.R.U32.HI R10, RZ, 0x8, R10 ;  /* 0x00000008ff0a7819 */ /* 0x000fe2000001160a */
[----:B------:R-:W-:Y:S02]  /*12710*/  HADD2.F32 R46, -RZ, R12.H1_H1 ;  /* 0x3000000cff2e7230 */ /* 0x000fe40000004100 */
[----:B------:R-:W-:Y:S01]  /*12720*/  FFMA.FTZ R12, R48, R50, R51 ;  /* 0x00000032300c7223 */ /* 0x000fe20000010033 */
[----:B------:R-:W-:Y:S01]  /*12730*/  FFMA.FTZ R13, R50, R43, R34 ;  /* 0x0000002b320d7223 */ /* 0x000fe20000010022 */
[----:B------:R-:W-:-:S02]  /*12740*/  SHF.R.U32.HI R8, RZ, 0x8, R8 ;  /* 0x00000008ff087819 */ /* 0x000fc40000011608 */
[----:B------:R-:W-:Y:S02]  /*12750*/  SHF.R.U32.HI R9, RZ, 0x8, R9 ;  /* 0x00000008ff097819 */ /* 0x000fe40000011609 */
[----:B------:R-:W-:Y:S01]  /*12760*/  SHF.R.U32.HI R11, RZ, 0x8, R11 ;  /* 0x00000008ff0b7819 */ /* 0x000fe2000001160b */
[----:B------:R-:W-:Y:S02]  /*12770*/  HFMA2 R45, R45, R22.H0_H0, -72, -72 ;  /* 0xd480d4802d2d7431 */ /* 0x000fe40000040016 */
[--C-:B------:R-:W-:Y:S02]  /*12780*/  HADD2.F32 R49, -RZ, R35.reuse.H0_H0 ;  /* 0x20000023ff317230 */ /* 0x100fe40000004100 */
[----:B------:R-:W-:Y:S01]  /*12790*/  FFMA.FTZ R54, R5, R52, R12 ;  /* 0x0000003405367223 */ /* 0x000fe2000001000c */
[----:B------:R-:W-:Y:S02]  /*127a0*/  HADD2.F32 R47, -RZ, R35.H1_H1 ;  /* 0x30000023ff2f7230 */ /* 0x000fe40000004100 */
[----:B------:R-:W-:Y:S01]  /*127b0*/  FFMA.FTZ R60, R52, R46, R13 ;  /* 0x0000002e343c7223 */ /* 0x000fe2000001000d */
[----:B------:R-:W-:-:S02]  /*127c0*/  LOP3.LUT R34, R10, 0xf000f, RZ, 0xc0, !PT ;  /* 0x000f000f0a227812 */ /* 0x000fc400078ec0ff */
[----:B------:R-:W-:Y:S02]  /*127d0*/  LOP3.LUT R12, R8, 0xf000f, RZ, 0xc0, !PT ;  /* 0x000f000f080c7812 */ /* 0x000fe400078ec0ff */
[----:B------:R-:W-:Y:S02]  /*127e0*/  LOP3.LUT R13, R9, 0xf000f, RZ, 0xc0, !PT ;  /* 0x000f000f090d7812 */ /* 0x000fe400078ec0ff */
[----:B------:R-:W-:Y:S01]  /*127f0*/  LOP3.LUT R35, R11, 0xf000f, RZ, 0xc0, !PT ;  /* 0x000f000f0b237812 */ /* 0x000fe200078ec0ff */
[----:B------:R-:W-:Y:S01]  /*12800*/  HADD2.F32 R44, -RZ, R45.H0_H0 ;  /* 0x2000002dff2c7230 */ /* 0x000fe20000004100 */
[----:B------:R-:W-:Y:S02]  /*12810*/  LOP3.LUT R34, R34, 0x64006400, RZ, 0xfc, !PT ;  /* 0x6400640022227812 */ /* 0x000fe400078efcff */
[----:B------:R-:W-:Y:S02]  /*12820*/  LOP3.LUT R12, R12, 0x64006400, RZ, 0xfc, !PT ;  /* 0x640064000c0c7812 */ /* 0x000fe400078efcff */
[----:B------:R-:W-:-:S02]  /*12830*/  LOP3.LUT R13, R13, 0x64006400, RZ, 0xfc, !PT ;  /* 0x640064000d0d7812 */ /* 0x000fc400078efcff */
[----:B------:R-:W-:Y:S01]  /*12840*/  LOP3.LUT R35, R35, 0x64006400, RZ, 0xfc, !PT ;  /* 0x6400640023237812 */ /* 0x000fe200078efcff */
[----:B------:R-:W-:Y:S02]  /*12850*/  HADD2.F32 R45, -RZ, R45.H1_H1 ;  /* 0x3000002dff2d7230 */ /* 0x000fe40000004100 */
[C---:B------:R-:W-:Y:S01]  /*12860*/  FFMA.FTZ R53, R50.reuse, R49, R53 ;  /* 0x0000003132357223 */ /* 0x040fe20000010035 */
[----:B------:R-:W-:Y:S02]  /*12870*/  HADD2 R34, R34, -1032, -1032 ;  /* 0xe408e40822227430 */ /* 0x000fe40000000000 */
[----:B------:R-:W-:Y:S01]  /*12880*/  FFMA.FTZ R50, R50, R44, R55 ;  /* 0x0000002c32327223 */ /* 0x000fe20000010037 */
[----:B------:R-:W-:Y:S02]  /*12890*/  HADD2 R12, R12, -1032, -1032 ;  /* 0xe408e4080c0c7430 */ /* 0x000fe40000000000 */
[----:B------:R-:W-:Y:S02]  /*128a0*/  HADD2 R13, R13, -1032, -1032 ;  /* 0xe408e4080d0d7430 */ /* 0x000fe40000000000 */
[----:B------:R-:W-:-:S02]  /*128b0*/  HADD2 R35, R35, -1032, -1032 ;  /* 0xe408e40823237430 */ /* 0x000fc40000000000 */
[----:B------:R-:W-:Y:S01]  /*128c0*/  FFMA.FTZ R56, R52, R47, R53 ;  /* 0x0000002f34387223 */ /* 0x000fe20000010035 */
[----:B------:R-:W-:Y:S01]  /*128d0*/  LOP3.LUT R8, R8, 0xf000f0, RZ, 0xc0, !PT ;  /* 0x00f000f008087812 */ /* 0x000fe200078ec0ff */
[----:B------:R-:W-:Y:S01]  /*128e0*/  FFMA.FTZ R57, R52, R45, R50 ;  /* 0x0000002d34397223 */ /* 0x000fe20000010032 */
[----:B0-----:R-:W-:Y:S02]  /*128f0*/  HADD2.F32 R55, -RZ, R6.H0_H0 ;  /* 0x20000006ff377230 */ /* 0x001fe40000004100 */
[----:B------:R-:W-:Y:S02]  /*12900*/  HADD2.F32 R53, -RZ, R34.H0_H0 ;  /* 0x20000022ff357230 */ /* 0x000fe40000004100 */
[----:B------:R-:W-:Y:S02]  /*12910*/  HADD2.F32 R51, -RZ, R12.H0_H0 ;  /* 0x2000000cff337230 */ /* 0x000fe40000004100 */
[----:B------:R-:W-:Y:S02]  /*12920*/  HADD2.F32 R52, -RZ, R13.H0_H0 ;  /* 0x2000000dff347230 */ /* 0x000fe40000004100 */
[----:B------:R-:W-:-:S02]  /*12930*/  HADD2.F32 R50, -RZ, R35.H0_H0 ;  /* 0x20000023ff327230 */ /* 0x000fc40000004100 */
[----:B------:R-:W-:Y:S01]  /*12940*/  HADD2.F32 R58, -RZ, R6.H1_H1 ;  /* 0x30000006ff3a7230 */ /* 0x000fe20000004100 */
[----:B------:R-:W-:Y:S01]  /*12950*/  LOP3.LUT R6, R11, 0xf000f0, RZ, 0xc0, !PT ;  /* 0x00f000f00b067812 */ /* 0x000fe200078ec0ff */
[--C-:B------:R-:W-:Y:S02]  /*12960*/  HADD2.F32 R61, -RZ, R7.reuse.H0_H0 ;  /* 0x20000007ff3d7230 */ /* 0x100fe40000004100 */
[----:B------:R-:W-:Y:S01]  /*12970*/  HADD2.F32 R69, -RZ, R7.H1_H1 ;  /* 0x30000007ff457230 */ /* 0x000fe20000004100 */
[----:B------:R-:W-:Y:S01]  /*12980*/  LOP3.LUT R7, R8, 0x64006400, RZ, 0xfc, !PT ;  /* 0x6400640008077812 */ /* 0x000fe200078efcff */
[----:B------:R-:W-:Y:S01]  /*12990*/  FFMA.FTZ R71, R55, R53, R60 ;  /* 0x0000003537477223 */ /* 0x000fe2000001003c */
[----:B------:R-:W-:Y:S01]  /*129a0*/  FFMA.FTZ R59, R51, R55, R54 ;  /* 0x00000037333b7223 */ /* 0x000fe20000010036 */
[C---:B------:R-:W-:Y:S01]  /*129b0*/  FFMA.FTZ R67, R55.reuse, R52, R56 ;  /* 0x0000003437437223 */ /* 0x040fe20000010038 */
[----:B------:R-:W-:Y:S01]  /*129c0*/  FFMA.FTZ R60, R55, R50, R57 ;  /* 0x00000032373c7223 */ /* 0x000fe20000010039 */
[----:B------:R-:W-:Y:S01]  /*129d0*/  HADD2.F32 R55, -RZ, R13.H1_H1 ;  /* 0x3000000dff377230 */ /* 0x000fe20000004100 */
[----:B------:R-:W-:Y:S01]  /*129e0*/  LOP3.LUT R9, R9, 0xf000f0, RZ, 0xc0, !PT ;  /* 0x00f000f009097812 */ /* 0x000fe200078ec0ff */
[----:B------:R-:W-:Y:S01]  /*129f0*/  HFMA2 R8, R7, R22.H0_H0, -72, -72 ;  /* 0xd480d48007087431 */ /* 0x000fe20000040016 */
[----:B------:R-:W-:-:S02]  /*12a00*/  LOP3.LUT R10, R10, 0xf000f0, RZ, 0xc0, !PT ;  /* 0x00f000f00a0a7812 */ /* 0x000fc400078ec0ff */
[----:B------:R-:W-:Y:S02]  /*12a10*/  LOP3.LUT R13, R6, 0x64006400, RZ, 0xfc, !PT ;  /* 0x64006400060d7812 */ /* 0x000fe400078efcff */
[----:B------:R-:W0:Y:S01]  /*12a20*/  LDS.64 R6, [UR4+0xb0] ;  /* 0x0000b004ff067984 */ /* 0x000e220008000a00 */
[----:B------:R-:W-:Y:S02]  /*12a30*/  LOP3.LUT R9, R9, 0x64006400, RZ, 0xfc, !PT ;  /* 0x6400640009097812 */ /* 0x000fe400078efcff */
[----:B------:R-:W-:Y:S01]  /*12a40*/  LOP3.LUT R11, R10, 0x64006400, RZ, 0xfc, !PT ;  /* 0x640064000a0b7812 */ /* 0x000fe200078efcff */
[----:B------:R-:W-:Y:S02]  /*12a50*/  HADD2.F32 R57, -RZ, R35.H1_H1 ;  /* 0x30000023ff397230 */ /* 0x000fe40000004100 */
[----:B------:R-:W-:Y:S02]  /*12a60*/  HFMA2 R13, R13, R22.H0_H0, -72, -72 ;  /* 0xd480d4800d0d7431 */ /* 0x000fe40000040016 */
[----:B------:R-:W-:-:S02]  /*12a70*/  HADD2.F32 R54, -RZ, R12.H1_H1 ;  /* 0x3000000cff367230 */ /* 0x000fc40000004100 */
[-C--:B------:R-:W-:Y:S02]  /*12a80*/  HFMA2 R9, R9, R22.reuse.H0_H0, -72, -72 ;  /* 0xd480d48009097431 */ /* 0x080fe40000040016 */
[----:B------:R-:W-:Y:S02]  /*12a90*/  HADD2.F32 R56, -RZ, R34.H1_H1 ;  /* 0x30000022ff387230 */ /* 0x000fe40000004100 */
[----:B------:R-:W-:Y:S02]  /*12aa0*/  HFMA2 R11, R11, R22.H0_H0, -72, -72 ;  /* 0xd480d4800b0b7431 */ /* 0x000fe40000040016 */
[C---:B------:R-:W-:Y:S01]  /*12ab0*/  FFMA.FTZ R12, R58.reuse, R55, R67 ;  /* 0x000000373a0c7223 */ /* 0x040fe20000010043 */
[----:B------:R-:W-:Y:S01]  /*12ac0*/  FFMA.FTZ R67, R58, R57, R60 ;  /* 0x000000393a437223 */ /* 0x000fe2000001003c */
[----:B------:R-:W-:Y:S01]  /*12ad0*/  FFMA.FTZ R35, R54, R58, R59 ;  /* 0x0000003a36237223 */ /* 0x000fe2000001003b */
[----:B------:R-:W-:Y:S01]  /*12ae0*/  FFMA.FTZ R71, R58, R56, R71 ;  /* 0x000000383a477223 */ /* 0x000fe20000010047 */
[----:B------:R-:W-:-:S02]  /*12af0*/  HADD2.F32 R60, -RZ, R8.H0_H0 ;  /* 0x20000008ff3c7230 */ /* 0x000fc40000004100 */
[----:B------:R-:W-:Y:S02]  /*12b00*/  HADD2.F32 R59, -RZ, R9.H0_H0 ;  /* 0x20000009ff3b7230 */ /* 0x000fe40000004100 */
[----:B------:R-:W-:Y:S02]  /*12b10*/  HADD2.F32 R58, -RZ, R11.H0_H0 ;  /* 0x2000000bff3a7230 */ /* 0x000fe40000004100 */
[----:B------:R-:W-:Y:S02]  /*12b20*/  HADD2.F32 R22, -RZ, R13.H0_H0 ;  /* 0x2000000dff167230 */ /* 0x000fe40000004100 */
[----:B------:R-:W-:Y:S01]  /*12b30*/  FFMA.FTZ R10, R60, R61, R35 ;  /* 0x0000003d3c0a7223 */ /* 0x000fe20000010023 */
[C---:B------:R-:W-:Y:S01]  /*12b40*/  FFMA.FTZ R12, R61.reuse, R59, R12 ;  /* 0x0000003b3d0c7223 */ /* 0x040fe2000001000c */
[C---:B------:R-:W-:Y:S01]  /*12b50*/  FFMA.FTZ R34, R61.reuse, R58, R71 ;  /* 0x0000003a3d227223 */ /* 0x040fe20000010047 */
[----:B------:R-:W-:Y:S02]  /*12b60*/  HFMA2 R31, R68, 1, 1, R31 ;  /* 0x3c003c00441f7831 */ /* 0x000fe4000000001f */
[----:B------:R-:W-:Y:S01]  /*12b70*/  FFMA.FTZ R35, R61, R22, R67 ;  /* 0x000000163d237223 */ /* 0x000fe20000010043 */
[----:B------:R-:W-:-:S02]  /*12b80*/  HADD2.F32 R61, -RZ, R8.H1_H1 ;  /* 0x30000008ff3d7230 */ /* 0x000fc40000004100 */
[----:B------:R-:W-:Y:S02]  /*12b90*/  HADD2.F32 R62, -RZ, R9.H1_H1 ;  /* 0x30000009ff3e7230 */ /* 0x000fe40000004100 */
[----:B------:R-:W-:Y:S01]  /*12ba0*/  HADD2.F32 R67, -RZ, R11.H1_H1 ;  /* 0x3000000bff437230 */ /* 0x000fe20000004100 */
[----:B------:R-:W1:Y:S01]  /*12bb0*/  LDS.64 R8, [UR4+0xb8] ;  /* 0x0000b804ff087984 */ /* 0x000e620008000a00 */
[----:B------:R-:W-:Y:S02]  /*12bc0*/  HADD2.F32 R68, -RZ, R13.H1_H1 ;  /* 0x3000000dff447230 */ /* 0x000fe40000004100 */
[----:B------:R-:W-:Y:S01]  /*12bd0*/  FFMA.FTZ R10, R61, R69, R10 ;  /* 0x000000453d0a7223 */ /* 0x000fe2000001000a */
[C---:B------:R-:W-:Y:S01]  /*12be0*/  FFMA.FTZ R11, R69.reuse, R62, R12 ;  /* 0x0000003e450b7223 */ /* 0x040fe2000001000c */
[C---:B------:R-:W-:Y:S01]  /*12bf0*/  FFMA.FTZ R34, R69.reuse, R67, R34 ;  /* 0x0000004345227223 */ /* 0x040fe20000010022 */
[----:B------:R-:W-:Y:S01]  /*12c00*/  FFMA.FTZ R35, R69, R68, R35 ;  /* 0x0000004445237223 */ /* 0x000fe20000010023 */
        /* <DEDUP_REMOVED lines=17> */
[----:B------:R-:W-:Y:S01]  /*12d20*/  PRMT R34, R34, 0x5410, R35 ;  /* 0x0000541022227816 */ /* 0x000fe20000000023 */
[----:B------:R-:W2:Y:S01]  /*12d30*/  LDS.64 R10, [UR4+0x130] ;  /* 0x00013004ff0a7984 */ /* 0x000ea20008000a00 */
[----:B0-----:R-:W-:Y:S01]  /*12d40*/  HADD2.F32 R35, -RZ, R6.H0_H0 ;  /* 0x20000006ff237230 */ /* 0x001fe20000004100 */
[----:B------:R-:W-:Y:S02]  /*12d50*/  PRMT R66, R66, 0x5410, R65 ;  /* 0x0000541042427816 */ /* 0x000fe40000000041 */
[----:B------:R-:W-:Y:S01]  /*12d60*/  PRMT R64, R64, 0x5410, R63 ;  /* 0x0000541040407816 */ /* 0x000fe2000000003f */
[----:B------:R-:W-:-:S02]  /*12d70*/  HFMA2 R12, R34, 1, 1, R38 ;  /* 0x3c003c00220c7831 */ /* 0x000fc40000000026 */
[----:B------:R-:W-:Y:S02]  /*12d80*/  HADD2.F32 R6, -RZ, R6.H1_H1 ;  /* 0x30000006ff067230 */ /* 0x000fe40000004100 */
[-C--:B------:R-:W-:Y:S01]  /*12d90*/  FFMA.FTZ R34, R0, R35.reuse, RZ ;  /* 0x0000002300227223 */ /* 0x080fe200000100ff */
[----:B------:R-:W-:Y:S02]  /*12da0*/  HFMA2 R14, R66, 1, 1, R14 ;  /* 0x3c003c00420e7831 */ /* 0x000fe4000000000e */
[----:B------:R-:W-:Y:S02]  /*12db0*/  HADD2 R30, R64, R30 ;  /* 0x0000001e401e7230 */ /* 0x000fe40000000000 */
[----:B------:R-:W-:Y:S02]  /*12dc0*/  HFMA2 R13, R13, 1, 1, R39 ;  /* 0x3c003c000d0d7831 */ /* 0x000fe40000000027 */
[--C-:B------:R-:W-:Y:S02]  /*12dd0*/  HADD2.F32 R38, -RZ, R7.reuse.H0_H0 ;  /* 0x20000007ff267230 */ /* 0x100fe40000004100 */
[----:B------:R-:W-:Y:S01]  /*12de0*/  FFMA.FTZ R66, R2, R35, RZ ;  /* 0x0000002302427223 */ /* 0x000fe200000100ff */
[----:B------:R-:W-:-:S02]  /*12df0*/  HADD2.F32 R64, -RZ, R7.H1_H1 ;  /* 0x30000007ff407230 */ /* 0x000fc40000004100 */
[-C--:B------:R-:W-:Y:S01]  /*12e00*/  FFMA.FTZ R39, R3, R35.reuse, RZ ;  /* 0x0000002303277223 */ /* 0x080fe200000100ff */
[-C--:B------:R-:W-:Y:S01]  /*12e10*/  FFMA.FTZ R7, R33, R6.reuse, R34 ;  /* 0x0000000621077223 */ /* 0x080fe20000010022 */
[----:B------:R-:W-:Y:S01]  /*12e20*/  FFMA.FTZ R35, R4, R35, RZ ;  /* 0x0000002304237223 */ /* 0x000fe200000100ff */
[-C--:B------:R-:W-:Y:S01]  /*12e30*/  FFMA.FTZ R66, R41, R6.reuse, R66 ;  /* 0x0000000629427223 */ /* 0x080fe20000010042 */
[----:B------:R-:W-:Y:S01]  /*12e40*/  FFMA.FTZ R70, R40, R6, R39 ;  /* 0x0000000628467223 */ /* 0x000fe20000010027 */
[----:B------:R-:W-:Y:S01]  /*12e50*/  FFMA.FTZ R34, R48, R38, R7 ;  /* 0x0000002630227223 */ /* 0x000fe20000010007 */
[----:B------:R-:W-:Y:S02]  /*12e60*/  FFMA.FTZ R35, R42, R6, R35 ;  /* 0x000000062a237223 */ /* 0x000fe40000010023 */
        /* <DEDUP_REMOVED lines=33> */
[--C-:B------:R-:W-:Y:S02]  /*13080*/  HADD2.F32 R64, -RZ, R11.reuse.H0_H0 ;  /* 0x2000000bff407230 */ /* 0x100fe40000004100 */
[----:B------:R-:W-:Y:S01]  /*13090*/  FFMA.FTZ R39, R4, R39, RZ ;  /* 0x0000002704277223 */ /* 0x000fe200000100ff */
[----:B------:R-:W-:-:S02]  /*130a0*/  HADD2.F32 R66, -RZ, R11.H1_H1 ;  /* 0x3000000bff427230 */ /* 0x000fc40000004100 */
[-C--:B------:R-:W-:Y:S01]  /*130b0*/  FFMA.FTZ R11, R33, R10.reuse, R38 ;  /* 0x0000000a210b7223 */ /* 0x080fe20000010026 */
[-C--:B------:R-:W-:Y:S01]  /*130c0*/  FFMA.FTZ R70, R41, R10.reuse, R70 ;  /* 0x0000000a29467223 */ /* 0x080fe20000010046 */
[-C--:B------:R-:W-:Y:S01]  /*130d0*/  FFMA.FTZ R38, R40, R10.reuse, R63 ;  /* 0x0000000a28267223 */ /* 0x080fe2000001003f */
[----:B------:R-:W-:Y:S01]  /*130e0*/  FFMA.FTZ R63, R42, R10, R39 ;  /* 0x0000000a2a3f7223 */ /* 0x000fe20000010027 */
[-C--:B------:R-:W-:Y:S01]  /*130f0*/  FFMA.FTZ R10, R48, R64.reuse, R11 ;  /* 0x00000040300a7223 */ /* 0x080fe2000001000b */
[-C--:B------:R-:W-:Y:S01]  /*13100*/  FFMA.FTZ R70, R49, R64.reuse, R70 ;  /* 0x0000004031467223 */ /* 0x080fe20000010046 */
[----:B------:R-:W-:Y:S01]  /*13110*/  FFMA.FTZ R39, R43, R64, R38 ;  /* 0x000000402b277223 */ /* 0x000fe20000010026 */
[--C-:B0-----:R-:W-:Y:S02]  /*13120*/  HADD2.F32 R11, -RZ, R6.reuse.H0_H0 ;  /* 0x20000006ff0b7230 */ /* 0x101fe40000004100 */
[-C--:B------:R-:W-:Y:S01]  /*13130*/  FFMA.FTZ R10, R5, R66.reuse, R10 ;  /* 0x00000042050a7223 */ /* 0x080fe2000001000a */
[----:B------:R-:W-:Y:S01]  /*13140*/  FFMA.FTZ R65, R47, R66, R70 ;  /* 0x000000422f417223 */ /* 0x000fe20000010046 */
[----:B------:R-:W-:Y:S01]  /*13150*/  FFMA.FTZ R64, R44, R64, R63 ;  /* 0x000000402c407223 */ /* 0x000fe2000001003f */
[----:B------:R-:W-:Y:S01]  /*13160*/  FFMA.FTZ R70, R46, R66, R39 ;  /* 0x000000422e467223 */ /* 0x000fe20000010027 */
[----:B------:R-:W-:-:S02]  /*13170*/  HADD2.F32 R38, -RZ, R6.H1_H1 ;  /* 0x30000006ff267230 */ /* 0x000fc40000004100 */
[-C--:B------:R-:W-:Y:S01]  /*13180*/  FFMA.FTZ R39, R51, R11.reuse, R10 ;  /* 0x0000000b33277223 */ /* 0x080fe2000001000a */
[-C--:B------:R-:W-:Y:S01]  /*13190*/  FFMA.FTZ R10, R52, R11.reuse, R65 ;  /* 0x0000000b340a7223 */ /* 0x080fe20000010041 */
[----:B------:R-:W-:Y:S01]  /*131a0*/  FFMA.FTZ R69, R45, R66, R64 ;  /* 0x000000422d457223 */ /* 0x000fe20000010040 */
[--C-:B------:R-:W-:Y:S02]  /*131b0*/  HADD2.F32 R63, -RZ, R7.reuse.H0_H0 ;  /* 0x20000007ff3f7230 */ /* 0x100fe40000004100 */
[----:B------:R-:W-:Y:S02]  /*131c0*/  HADD2.F32 R64, -RZ, R7.H1_H1 ;  /* 0x30000007ff407230 */ /* 0x000fe40000004100 */
[-C--:B------:R-:W-:Y:S01]  /*131d0*/  FFMA.FTZ R39, R54, R38.reuse, R39 ;  /* 0x0000002636277223 */ /* 0x080fe20000010027 */
[----:B------:R-:W0:Y:S01]  /*131e0*/  LDS.64 R6, [UR4+0x1b0] ;  /* 0x0001b004ff067984 */ /* 0x000e220008000a00 */
[----:B------:R-:W-:Y:S01]  /*131f0*/  FFMA.FTZ R66, R55, R38, R10 ;  /* 0x0000002637427223 */ /* 0x000fe2000001000a */
[-C--:B------:R-:W-:Y:S01]  /*13200*/  FFMA.FTZ R65, R53, R11.reuse, R70 ;  /* 0x0000000b35417223 */ /* 0x080fe20000010046 */
[----:B------:R-:W-:Y:S01]  /*13210*/  FFMA.FTZ R70, R50, R11, R69 ;  /* 0x0000000b32467223 */ /* 0x000fe20000010045 */
[-C--:B------:R-:W-:Y:S01]  /*13220*/  FFMA.FTZ R10, R60, R63.reuse, R39 ;  /* 0x0000003f3c0a7223 */ /* 0x080fe20000010027 */
[----:B------:R-:W-:-:S03]  /*13230*/  FFMA.FTZ R11, R59, R63, R66 ;  /* 0x0000003f3b0b7223 */ /* 0x000fc60000010042 */
[-C--:B------:R-:W-:Y:S01]  /*13240*/  FFMA.FTZ R66, R61, R64.reuse, R10 ;  /* 0x000000403d427223 */ /* 0x080fe2000001000a */
[----:B------:R-:W-:Y:S01]  /*13250*/  FFMA.FTZ R39, R62, R64, R11 ;  /* 0x000000403e277223 */ /* 0x000fe2000001000b */
[----:B------:R-:W-:Y:S01]  /*13260*/  FMUL.FTZ R10, R34, R15 ;  /* 0x0000000f220a7220 */ /* 0x000fe20000410000 */
[----:B------:R-:W-:Y:S02]  /*13270*/  FMUL.FTZ R11, R35, R26 ;  /* 0x0000001a230b7220 */ /* 0x000fe40000410000 */
[----:B------:R-:W1:Y:S01]  /*13280*/  LDS.64 R34, [UR4+0x230] ;  /* 0x00023004ff227984 */ /* 0x000e620008000a00 */
[-C--:B------:R-:W-:Y:S01]  /*13290*/  FFMA.FTZ R65, R56, R38.reuse, R65 ;  /* 0x0000002638417223 */ /* 0x080fe20000010041 */
[----:B------:R-:W-:Y:S01]  /*132a0*/  FFMA.FTZ R69, R57, R38, R70 ;  /* 0x0000002639457223 */ /* 0x000fe20000010046 */
[----:B------:R-:W-:Y:S01]  /*132b0*/  FMUL.FTZ R8, R8, R29 ;  /* 0x0000001d08087220 */ /* 0x000fe20000410000 */
[----:B------:R-:W-:Y:S01]  /*132c0*/  FMUL.FTZ R9, R9, R28 ;  /* 0x0000001c09097220 */ /* 0x000fe20000410000 */
[-C--:B------:R-:W-:Y:S01]  /*132d0*/  FFMA.FTZ R38, R58, R63.reuse, R65 ;  /* 0x0000003f3a267223 */ /* 0x080fe20000010041 */
[----:B------:R-:W-:Y:S01]  /*132e0*/  FFMA.FTZ R69, R22, R63, R69 ;  /* 0x0000003f16457223 */ /* 0x000fe20000010045 */
[----:B------:R-:W-:-:S02]  /*132f0*/  F2FP.F16.F32.PACK_AB R10, RZ, R10 ;  /* 0x0000000aff0a723e */ /* 0x000fc400000000ff */
[----:B------:R-:W-:Y:S01]  /*13300*/  FFMA.FTZ R70, R67, R64, R38 ;  /* 0x0000004043467223 */ /* 0x000fe20000010026 */
[----:B------:R-:W-:Y:S02]  /*13310*/  F2FP.F16.F32.PACK_AB R8, RZ, R8 ;  /* 0x00000008ff08723e */ /* 0x000fe400000000ff */
[----:B------:R-:W-:Y:S02]  /*13320*/  F2FP.F16.F32.PACK_AB R9, RZ, R9 ;  /* 0x00000009ff09723e */ /* 0x000fe400000000ff */
[----:B------:R-:W-:Y:S01]  /*13330*/  F2FP.F16.F32.PACK_AB R38, RZ, R11 ;  /* 0x0000000bff26723e */ /* 0x000fe200000000ff */
[----:B------:R-:W-:Y:S01]  /*13340*/  FFMA.FTZ R69, R68, R64, R69 ;  /* 0x0000004044457223 */ /* 0x000fe20000010045 */
[----:B------:R-:W-:Y:S01]  /*13350*/  PRMT R8, R8, 0x5410, R9 ;  /* 0x0000541008087816 */ /* 0x000fe20000000009 */
[----:B------:R-:W-:Y:S01]  /*13360*/  FMUL.FTZ R66, R66, R29 ;  /* 0x0000001d42427220 */ /* 0x000fe20000410000 */
[----:B------:R-:W-:Y:S01]  /*13370*/  PRMT R10, R10, 0x5410, R38 ;  /* 0x000054100a0a7816 */ /* 0x000fe20000000026 */
[----:B------:R-:W-:Y:S01]  /*13380*/  FMUL.FTZ R39, R39, R28 ;  /* 0x0000001c27277220 */ /* 0x000fe20000410000 */
[----:B------:R-:W-:Y:S01]  /*13390*/  FMUL.FTZ R70, R70, R15 ;  /* 0x0000000f46467220 */ /* 0x000fe20000410000 */
[----:B------:R-:W-:Y:S01]  /*133a0*/  FMUL.FTZ R69, R69, R26 ;  /* 0x0000001a45457220 */ /* 0x000fe20000410000 */
[----:B------:R-:W-:-:S02]  /*133b0*/  HFMA2 R11, R8, 1, 1, R37 ;  /* 0x3c003c00080b7831 */ /* 0x000fc40000000025 */
[----:B------:R-:W-:Y:S01]  /*133c0*/  HADD2 R10, R10, R36 ;  /* 0x000000240a0a7230 */ /* 0x000fe20000000000 */
[----:B------:R-:W-:Y:S01]  /*133d0*/  F2FP.F16.F32.PACK_AB R66, RZ, R66 ;  /* 0x00000042ff42723e */ /* 0x000fe200000000ff */
[----:B------:R-:W2:Y:S01]  /*133e0*/  LDS.64 R36, [UR4+0x1b8] ;  /* 0x0001b804ff247984 */ /* 0x000ea20008000a00 */
[----:B------:R-:W-:Y:S02]  /*133f0*/  F2FP.F16.F32.PACK_AB R39, RZ, R39 ;  /* 0x00000027ff27723e */ /* 0x000fe400000000ff */
[----:B------:R-:W-:Y:S02]  /*13400*/  F2FP.F16.F32.PACK_AB R70, RZ, R70 ;  /* 0x00000046ff46723e */ /* 0x000fe400000000ff */
[----:B------:R-:W-:Y:S02]  /*13410*/  F2FP.F16.F32.PACK_AB R69, RZ, R69 ;  /* 0x00000045ff45723e */ /* 0x000fe400000000ff */
[----:B------:R-:W-:Y:S01]  /*13420*/  PRMT R66, R66, 0x5410, R39 ;  /* 0x0000541042427816 */ /* 0x000fe20000000027 */
[--C-:B0-----:R-:W-:Y:S01]  /*13430*/  HADD2.F32 R39, -RZ, R6.reuse.H0_H0 ;  /* 0x20000006ff277230 */ /* 0x101fe20000004100 */
[----:B------:R-:W-:Y:S01]  /*13440*/  PRMT R70, R70, 0x5410, R69 ;  /* 0x0000541046467816 */ /* 0x000fe20000000045 */
[----:B------:R-:W-:-:S02]  /*13450*/  HADD2.F32 R6, -RZ, R6.H1_H1 ;  /* 0x30000006ff067230 */ /* 0x000fc40000004100 */
[----:B------:R-:W-:Y:S02]  /*13460*/  HFMA2 R9, R66, 1, 1, R18 ;  /* 0x3c003c0042097831 */ /* 0x000fe40000000012 */
[-C--:B------:R-:W-:Y:S01]  /*13470*/  FFMA.FTZ R18, R0, R39.reuse, RZ ;  /* 0x0000002700127223 */ /* 0x080fe200000100ff */
[-C--:B------:R-:W-:Y:S01]  /*13480*/  FFMA.FTZ R64, R2, R39.reuse, RZ ;  /* 0x0000002702407223 */ /* 0x080fe200000100ff */
[-C--:B------:R-:W-:Y:S01]  /*13490*/  FFMA.FTZ R63, R3, R39.reuse, RZ ;  /* 0x00000027033f7223 */ /* 0x080fe200000100ff */
[----:B------:R-:W-:Y:S02]  /*134a0*/  HFMA2 R8, R70, 1, 1, R32 ;  /* 0x3c003c0046087831 */ /* 0x000fe40000000020 */
[----:B------:R-:W-:Y:S01]  /*134b0*/  FFMA.FTZ R39, R4, R39, RZ ;  /* 0x0000002704277223 */ /* 0x000fe200000100ff */
[--C-:B------:R-:W-:Y:S02]  /*134c0*/  HADD2.F32 R32, -RZ, R7.reuse.H0_H0 ;  /* 0x20000007ff207230 */ /* 0x100fe40000004100 */
[----:B------:R-:W-:-:S02]  /*134d0*/  HADD2.F32 R38, -RZ, R7.H1_H1 ;  /* 0x30000007ff267230 */ /* 0x000fc40000004100 */
        /* <DEDUP_REMOVED lines=10> */
[-C--:B------:R-:W-:Y:S01]  /*13580*/  FFMA.FTZ R2, R2, R65.reuse, RZ ;  /* 0x0000004102027223 */ /* 0x080fe200000100ff */
[-C--:B------:R-:W-:Y:S01]  /*13590*/  FFMA.FTZ R0, R0, R65.reuse, RZ ;  /* 0x0000004100007223 */ /* 0x080fe200000100ff */
[----:B------:R-:W-:Y:S01]  /*135a0*/  FFMA.FTZ R63, R45, R38, R32 ;  /* 0x000000262d3f7223 */ /* 0x000fe20000010020 */
[-C--:B------:R-:W-:Y:S01]  /*135b0*/  FFMA.FTZ R3, R3, R65.reuse, RZ ;  /* 0x0000004103037223 */ /* 0x080fe200000100ff */
[----:B------:R-:W-:Y:S02]  /*135c0*/  HADD2.F32 R32, -RZ, R35.H0_H0 ;  /* 0x20000023ff207230 */ /* 0x000fe40000004100 */
        /* <DEDUP_REMOVED lines=10> */
[----:B------:R-:W-:Y:S02]  /*13670*/  HADD2.F32 R38, -RZ, R35.H1_H1 ;  /* 0x30000023ff267230 */ /* 0x000fe40000004100 */
[----:B------:R-:W-:Y:S01]  /*13680*/  FFMA.FTZ R48, R48, R32, R33 ;  /* 0x0000002030307223 */ /* 0x000fe20000010021 */
[--C-:B--2---:R-:W-:Y:S02]  /*13690*/  HADD2.F32 R7, -RZ, R36.reuse.H0_H0 ;  /* 0x20000024ff077230 */ /* 0x104fe40000004100 */
        /* <DEDUP_REMOVED lines=23> */
[----:B------:R-:W-:-:S02]  /*13810*/  FMUL.FTZ R7, R7, R26 ;  /* 0x0000001a07077220 */ /* 0x000fc40000410000 */
[----:B------:R-:W-:Y:S02]  /*13820*/  F2FP.F16.F32.PACK_AB R0, RZ, R0 ;  /* 0x00000000ff00723e */ /* 0x000fe400000000ff */
[----:B------:R-:W-:Y:S02]  /*13830*/  F2FP.F16.F32.PACK_AB R5, RZ, R5 ;  /* 0x00000005ff05723e */ /* 0x000fe400000000ff */
[----:B------:R-:W-:Y:S02]  /*13840*/  F2FP.F16.F32.PACK_AB R4, RZ, R4 ;  /* 0x00000004ff04723e */ /* 0x000fe400000000ff */
[----:B------:R-:W-:Y:S01]  /*13850*/  F2FP.F16.F32.PACK_AB R7, RZ, R7 ;  /* 0x00000007ff07723e */ /* 0x000fe200000000ff */
[-C--:B------:R-:W-:Y:S01]  /*13860*/  FFMA.FTZ R43, R43, R32.reuse, R40 ;  /* 0x000000202b2b7223 */ /* 0x080fe20000010028 */
[----:B------:R-:W-:Y:S01]  /*13870*/  PRMT R0, R0, 0x5410, R5 ;  /* 0x0000541000007816 */ /* 0x000fe20000000005 */
[----:B------:R-:W-:Y:S01]  /*13880*/  FFMA.FTZ R32, R44, R32, R65 ;  /* 0x000000202c207223 */ /* 0x000fe20000010041 */
[----:B0-----:R-:W-:-:S02]  /*13890*/  HADD2.F32 R5, -RZ, R2.H0_H0 ;  /* 0x20000002ff057230 */ /* 0x001fc40000004100 */
[-C--:B------:R-:W-:Y:S01]  /*138a0*/  FFMA.FTZ R47, R47, R38.reuse, R34 ;  /* 0x000000262f2f7223 */ /* 0x080fe20000010022 */
[----:B------:R-:W-:Y:S01]  /*138b0*/  PRMT R4, R4, 0x5410, R7 ;  /* 0x0000541004047816 */ /* 0x000fe20000000007 */
[-C--:B------:R-:W-:Y:S01]  /*138c0*/  FFMA.FTZ R46, R46, R38.reuse, R43 ;  /* 0x000000262e2e7223 */ /* 0x080fe2000001002b */
[----:B------:R-:W-:Y:S01]  /*138d0*/  FFMA.FTZ R45, R45, R38, R32 ;  /* 0x000000262d2d7223 */ /* 0x000fe20000010020 */
[----:B------:R-:W-:Y:S02]  /*138e0*/  HADD2.F32 R2, -RZ, R2.H1_H1 ;  /* 0x30000002ff027230 */ /* 0x000fe40000004100 */
[-C--:B------:R-:W-:Y:S01]  /*138f0*/  FFMA.FTZ R51, R51, R5.reuse, R48 ;  /* 0x0000000533337223 */ /* 0x080fe20000010030 */
[----:B------:R-:W-:Y:S01]  /*13900*/  FFMA.FTZ R52, R52, R5, R47 ;  /* 0x0000000534347223 */ /* 0x000fe2000001002f */
[----:B------:R-:W-:Y:S02]  /*13910*/  HFMA2 R6, R4, 1, 1, R19 ;  /* 0x3c003c0004067831 */ /* 0x000fe40000000013 */
        /* <DEDUP_REMOVED lines=14> */
[----:B---3--:R-:W-:Y:S01]  /*13a00*/  @!P0 IADD3 R103, PT, PT, R27, R108, RZ ;  /* 0x0000006c1b678210 */ /* 0x008fe20007ffe0ff */
[-C--:B------:R-:W-:Y:S01]  /*13a10*/  FFMA.FTZ R58, R67, R3.reuse, R58 ;  /* 0x00000003433a7223 */ /* 0x080fe2000001003a */
[----:B------:R-:W-:Y:S01]  /*13a20*/  IADD3 R108, PT, PT, R108, 0x20, RZ ;  /* 0x000000206c6c7810 */ /* 0x000fe20007ffe0ff */
        /* <DEDUP_REMOVED lines=11> */
[----:B------:R-:W-:Y:S01]  /*13ae0*/  PRMT R58, R58, 0x5410, R57 ;  /* 0x000054103a3a7816 */ /* 0x000fe20000000039 */
[----:B------:R-:W-:Y:S01]  /*13af0*/  UIADD3 UR4, UPT, UPT, UR4, 0x40, URZ ;  /* 0x0000004004047890 */ /* 0x000fe2000fffe0ff */
[----:B------:R-:W-:Y:S01]  /*13b00*/  IADD3 R24, P1, PT, R24, 0x80, RZ ;  /* 0x0000008018187810 */ /* 0x000fe20007f3e0ff */
[----:B------:R-:W-:Y:S01]  /*13b10*/  HFMA2 R7, R0, 1, 1, R31 ;  /* 0x3c003c0000077831 */ /* 0x000fe2000000001f */
[----:B------:R-:W-:Y:S01]  /*13b20*/  MOV R80, R20 ;  /* 0x0000001400507202 */ /* 0x000fe20000000f00 */
[----:B------:R-:W-:Y:S01]  /*13b30*/  HFMA2 R5, R60, 1, 1, R14 ;  /* 0x3c003c003c057831 */ /* 0x000fe2000000000e */
[----:B------:R-:W-:Y:S01]  /*13b40*/  MOV R81, R21 ;  /* 0x0000001500517202 */ /* 0x000fe20000000f00 */
[----:B------:R-:W-:Y:S01]  /*13b50*/  HADD2 R4, R58, R30 ;  /* 0x0000001e3a047230 */ /* 0x000fe20000000000 */
[----:B------:R-:W-:Y:S01]  /*13b60*/  IADD3.X R25, PT, PT, RZ, R25, RZ, P1, !PT ;  /* 0x00000019ff197210 */ /* 0x000fe20000ffe4ff */
[----:B------:R-:W-:Y:S01]  /*13b70*/  IMAD.WIDE R20, R101, 0x4, R16 ;  /* 0x0000000465147825 */ /* 0x000fe200078e0210 */
[----:B------:R-:W-:Y:S06]  /*13b80*/  @!P0 BRA `(.L_x_2630) ;  /* 0xffffffa400588947 */ /* 0x000fec000383ffff */
[----:B------:R-:W-:-:S07]  /*13b90*/  IMAD.WIDE R80, R101, 0x10, R80 ;  /* 0x0000001065507825 */ /* 0x000fce00078e0250 */
.L_x_2629:
        /* <DEDUP_REMOVED lines=8> */
.L_x_2632:
        /* <DEDUP_REMOVED lines=9> */
[----:B------:R-:W-:Y:S02]  /*13cb0*/  @!P0 LEA R96, R102, R1, 0x3 ;  /* 0x0000000166608211 */ /* 0x000fe400078e18ff */
[----:B------:R-:W-:-:S04]  /*13cc0*/  @!P0 MOV R115, R111 ;  /* 0x0000006f00738202 */ /* 0x000fc80000000f00 */
[----:B------:R-:W5:Y:S04]  /*13cd0*/  @!P0 LDL.64 R96, [R96+0x8] ;  /* 0x0000080060608983 */ /* 0x000f680000100a00 */
[----:B------:R-:W5:Y:S01]  /*13ce0*/  @!P0 LDG.E.U16.CONSTANT R115, desc[UR8][R114.64] ;  /* 0x0000000872738981 */ /* 0x000f62000c1e9500 */
[C---:B--2---:R-:W-:Y:S02]  /*13cf0*/  LOP3.LUT R0, R20.reuse, 0x70007, RZ, 0xc0, !PT ;  /* 0x0007000714007812 */ /* 0x044fe400078ec0ff */
[----:B0-----:R-:W-:Y:S02]  /*13d00*/  LOP3.LUT R2, R20, 0x380038, RZ, 0xc0, !PT ;  /* 0x0038003814027812 */ /* 0x001fe400078ec0ff */
[--C-:B------:R-:W-:Y:S02]  /*13d10*/  SHF.R.U32.HI R36, RZ, 0x6, R20.reuse ;  /* 0x00000006ff247819 */ /* 0x100fe40000011614 */
[----:B------:R-:W-:-:S02]  /*13d20*/  SHF.R.U32.HI R3, RZ, 0xf, R20 ;  /* 0x0000000fff037819 */ /* 0x000fc40000011614 */
[C---:B------:R-:W-:Y:S02]  /*13d30*/  LOP3.LUT R14, R21.reuse, 0x70007, RZ, 0xc0, !PT ;  /* 0x00070007150e7812 */ /* 0x040fe400078ec0ff */
        /* <DEDUP_REMOVED lines=11> */
[----:B------:R-:W0:Y:S01]  /*13df0*/  LDS.128 R20, [UR4] ;  /* 0x00000004ff147984 */ /* 0x000e220008000c00 */
[----:B------:R-:W-:Y:S02]  /*13e00*/  LOP3.LUT R0, R0, 0x64006400, RZ, 0xfc, !PT ;  /* 0x6400640000007812 */ /* 0x000fe400078efcff */
[----:B---3--:R-:W-:Y:S02]  /*13e10*/  SHF.R.U32.HI R40, RZ, 0xe, R16 ;  /* 0x0000000eff287819 */ /* 0x008fe40000011610 */
[----:B------:R-:W-:Y:S01]  /*13e20*/  LOP3.LUT R3, R3, 0x10001, RZ, 0xc0, !PT ;  /* 0x0001000103037812 */ /* 0x000fe200078ec0ff */
[----:B------:R-:W-:Y:S01]  /*13e30*/  HADD2 R58, R0, -1028, -1028 ;  /* 0xe404e404003a7430 */ /* 0x000fe20000000000 */
[----:B------:R-:W-:Y:S02]  /*13e40*/  LOP3.LUT R32, R32, 0x10001, RZ, 0xc0, !PT ;  /* 0x0001000120207812 */ /* 0x000fe400078ec0ff */
[----:B------:R-:W-:Y:S02]  /*13e50*/  LOP3.LUT R35, R35, 0x10001, RZ, 0xc0, !PT ;  /* 0x0001000123237812 */ /* 0x000fe400078ec0ff */
[----:B------:R-:W-:-:S02]  /*13e60*/  LOP3.LUT R33, R33, 0x64006400, RZ, 0xfc, !PT ;  /* 0x6400640021217812 */ /* 0x000fc400078efcff */
[--C-:B------:R-:W-:Y:S02]  /*13e70*/  SHF.R.U32.HI R41, RZ, 0xe, R17.reuse ;  /* 0x0000000eff297819 */ /* 0x100fe40000011611 */
[----:B------:R-:W-:Y:S02]  /*13e80*/  SHF.R.U32.HI R42, RZ, 0xe, R18 ;  /* 0x0000000eff2a7819 */ /* 0x000fe40000011612 */
[C---:B------:R-:W-:Y:S02]  /*13e90*/  LOP3.LUT R25, R17.reuse, 0x70007, RZ, 0xc0, !PT ;  /* 0x0007000711197812 */ /* 0x040fe400078ec0ff */
[----:B------:R-:W-:Y:S02]  /*13ea0*/  LOP3.LUT R27, R17, 0x380038, RZ, 0xc0, !PT ;  /* 0x00380038111b7812 */ /* 0x000fe400078ec0ff */
[----:B------:R-:W-:Y:S02]  /*13eb0*/  SHF.R.U32.HI R60, RZ, 0x6, R17 ;  /* 0x00000006ff3c7819 */ /* 0x000fe40000011611 */
[----:B------:R-:W-:-:S02]  /*13ec0*/  LOP3.LUT R40, R3, 0x20002, R40, 0xf8, !PT ;  /* 0x0002000203287812 */ /* 0x000fc400078ef828 */
[C---:B------:R-:W-:Y:S02]  /*13ed0*/  LOP3.LUT R24, R16.reuse, 0x70007, RZ, 0xc0, !PT ;  /* 0x0007000710187812 */ /* 0x040fe400078ec0ff */
[----:B------:R-:W-:Y:S02]  /*13ee0*/  LOP3.LUT R26, R16, 0x380038, RZ, 0xc0, !PT ;  /* 0x00380038101a7812 */ /* 0x000fe400078ec0ff */
[----:B------:R-:W-:Y:S02]  /*13ef0*/  SHF.R.U32.HI R59, RZ, 0x6, R16 ;  /* 0x00000006ff3b7819 */ /* 0x000fe40000011610 */
[C---:B------:R-:W-:Y:S02]  /*13f00*/  LOP3.LUT R17, R18.reuse, 0x70007, RZ, 0xc0, !PT ;  /* 0x0007000712117812 */ /* 0x040fe400078ec0ff */
[----:B------:R-:W-:Y:S02]  /*13f10*/  LOP3.LUT R44, R18, 0x380038, RZ, 0xc0, !PT ;  /* 0x00380038122c7812 */ /* 0x000fe400078ec0ff */
[----:B------:R-:W-:-:S02]  /*13f20*/  SHF.R.U32.HI R61, RZ, 0x6, R18 ;  /* 0x00000006ff3d7819 */ /* 0x000fc40000011612 */
[----:B------:R-:W-:Y:S01]  /*13f30*/  LOP3.LUT R3, R2, 0x64006400, RZ, 0xfc, !PT ;  /* 0x6400640002037812 */ /* 0x000fe200078efcff */
[----:B------:R-:W-:Y:S01]  /*13f40*/  HADD2 R53, R33, -1028, -1028 ;  /* 0xe404e40421357430 */ /* 0x000fe20000000000 */
[C---:B------:R-:W-:Y:S02]  /*13f50*/  LOP3.LUT R18, R19.reuse, 0x70007, RZ, 0xc0, !PT ;  /* 0x0007000713127812 */ /* 0x040fe400078ec0ff */
[----:B------:R-:W-:Y:S02]  /*13f60*/  LOP3.LUT R45, R19, 0x380038, RZ, 0xc0, !PT ;  /* 0x00380038132d7812 */ /* 0x000fe400078ec0ff */
[--C-:B------:R-:W-:Y:S02]  /*13f70*/  SHF.R.U32.HI R62, RZ, 0x6, R19.reuse ;  /* 0x00000006ff3e7819 */ /* 0x100fe40000011613 */
[----:B------:R-:W-:Y:S01]  /*13f80*/  SHF.R.U32.HI R16, RZ, 0xe, R19 ;  /* 0x0000000eff107819 */ /* 0x000fe20000011613 */
[----:B0-----:R-:W-:Y:S01]  /*13f90*/  HFMA2 R0, R58, R20, RZ ;  /* 0x000000143a007231 */ /* 0x001fe200000000ff */
[----:B------:R-:W-:-:S02]  /*13fa0*/  LOP3.LUT R41, R32, 0x20002, R41, 0xf8, !PT ;  /* 0x0002000220297812 */ /* 0x000fc400078ef829 */
[----:B------:R-:W-:Y:S02]  /*13fb0*/  LOP3.LUT R42, R35, 0x20002, R42, 0xf8, !PT ;  /* 0x00020002232a7812 */ /* 0x000fe400078ef82a */
[----:B------:R-:W-:Y:S02]  /*13fc0*/  LOP3.LUT R14, R14, 0x64006400, RZ, 0xfc, !PT ;  /* 0x640064000e0e7812 */ /* 0x000fe400078efcff */
[----:B------:R-:W-:Y:S02]  /*13fd0*/  LOP3.LUT R19, R34, 0x64006400, RZ, 0xfc, !PT ;  /* 0x6400640022137812 */ /* 0x000fe400078efcff */
[----:B------:R-:W0:Y:S01]  /*13fe0*/  LDS.128 R32, [UR4+0x10] ;  /* 0x00001004ff207984 */ /* 0x000e220008000c00 */
[----:B------:R-:W-:Y:S01]  /*13ff0*/  LOP3.LUT R46, R46, 0x64006400, RZ, 0xfc, !PT ;  /* 0x640064002e2e7812 */ /* 0x000fe200078efcff */
[----:B------:R-:W-:Y:S01]  /*14000*/  HFMA2 R52, R3, R70.H0_H0, -132, -132 ;  /* 0xd820d82003347431 */ /* 0x000fe20000040046 */
[----:B------:R-:W-:Y:S01]  /*14010*/  LOP3.LUT R15, R15, 0x64006400, RZ, 0xfc, !PT ;  /* 0x640064000f0f7812 */ /* 0x000fe200078efcff */
[----:B------:R-:W-:Y:S01]  /*14020*/  HADD2 R55, R14, -1028, -1028 ;  /* 0xe404e4040e377430 */ /* 0x000fe20000000000 */
[----:B------:R-:W-:Y:S01]  /*14030*/  LOP3.LUT R47, R47, 0x64006400, RZ, 0xfc, !PT ;  /* 0x640064002f2f7812 */ /* 0x000fe200078efcff */
[----:B------:R-:W-:-:S02]  /*14040*/  HADD2 R57, R46, -1028, -1028 ;  /* 0xe404e4042e397430 */ /* 0x000fc40000000000 */
[----:B------:R-:W-:Y:S02]  /*14050*/  HFMA2 R3, R53, R20, RZ ;  /* 0x0000001435037231 */ /* 0x000fe400000000ff */
[----:B------:R-:W-:Y:S02]  /*14060*/  HFMA2 R51, R15, R70.H0_H0, -132, -132 ;  /* 0xd820d8200f337431 */ /* 0x000fe40000040046 */
[-C--:B------:R-:W-:Y:S02]  /*14070*/  HFMA2 R48, R52, R21.reuse, R0 ;  /* 0x0000001534307231 */ /* 0x080fe40000000000 */
[----:B------:R-:W-:Y:S01]  /*14080*/  HFMA2 R2, R55, R20, RZ.H0_H0 ;  /* 0x0000001437027231 */ /* 0x000fe200000400ff */
[----:B------:R-:W-:Y:S01]  /*14090*/  LOP3.LUT R0, R36, 0x70007, RZ, 0xc0, !PT ;  /* 0x0007000724007812 */ /* 0x000fe200078ec0ff */
[-C--:B------:R-:W-:Y:S01]  /*140a0*/  HFMA2 R50, R19, R70.reuse.H0_H0, -132, -132 ;  /* 0xd820d82013327431 */ /* 0x080fe20000040046 */
[----:B------:R-:W-:Y:S01]  /*140b0*/  LOP3.LUT R15, R38, 0x70007, RZ, 0xc0, !PT ;  /* 0x00070007260f7812 */ /* 0x000fe200078ec0ff */
[----:B------:R-:W-:Y:S01]  /*140c0*/  HFMA2 R54, R47, R70.H0_H0, -132, -132 ;  /* 0xd820d8202f367431 */ /* 0x000fe20000040046 */
[----:B------:R-:W-:Y:S01]  /*140d0*/  LOP3.LUT R43, R43, 0x10001, RZ, 0xc0, !PT ;  /* 0x000100012b2b7812 */ /* 0x000fe200078ec0ff */
[----:B------:R-:W-:Y:S01]  /*140e0*/  HFMA2 R20, R57, R20, RZ.H0_H0 ;  /* 0x0000001439147231 */ /* 0x000fe200000400ff */
[----:B------:R-:W-:Y:S01]  /*140f0*/  LOP3.LUT R19, R39, 0x70007, RZ, 0xc0, !PT ;  /* 0x0007000727137812 */ /* 0x000fe200078ec0ff */
[----:B------:R-:W-:Y:S01]  /*14100*/  HFMA2 R63, R51, R21, R2 ;  /* 0x00000015333f7231 */ /* 0x000fe20000000002 */
[----:B------:R-:W-:-:S02]  /*14110*/  LOP3.LUT R2, R36, 0x380038, RZ, 0xc0, !PT ;  /* 0x0038003824027812 */ /* 0x000fc400078ec0ff */
[----:B------:R-:W-:Y:S02]  /*14120*/  LOP3.LUT R0, R0, 0x64006400, RZ, 0xfc, !PT ;  /* 0x6400640000007812 */ /* 0x000fe400078efcff */
[----:B------:R-:W-:Y:S01]  /*14130*/  LOP3.LUT R15, R15, 0x64006400, RZ, 0xfc, !PT ;  /* 0x640064000f0f7812 */ /* 0x000fe200078efcff */
[-C--:B------:R-:W-:Y:S01]  /*14140*/  HFMA2 R65, R54, R21.reuse, R20 ;  /* 0x0000001536417231 */ /* 0x080fe20000000014 */
[----:B------:R-:W-:Y:S01]  /*14150*/  LOP3.LUT R43, R43, 0x20002, R16, 0xf8, !PT ;  /* 0x000200022b2b7812 */ /* 0x000fe200078ef810 */
[----:B------:R-:W-:Y:S01]  /*14160*/  HFMA2 R64, R50, R21, R3 ;  /* 0x0000001532407231 */ /* 0x000fe20000000003 */
[----:B------:R-:W-:Y:S01]  /*14170*/  LOP3.LUT R20, R19, 0x64006400, RZ, 0xfc, !PT ;  /* 0x6400640013147812 */ /* 0x000fe200078efcff */
[----:B------:R-:W-:Y:S01]  /*14180*/  HADD2 R56, R0, -1028, -1028 ;  /* 0xe404e40400387430 */ /* 0x000fe20000000000 */
[----:B------:R-:W-:Y:S02]  /*14190*/  LOP3.LUT R16, R38, 0x380038, RZ, 0xc0, !PT ;  /* 0x0038003826107812 */ /* 0x000fe400078ec0ff */
[----:B------:R-:W-:Y:S01]  /*141a0*/  LOP3.LUT R19, R2, 0x64006400, RZ, 0xfc, !PT ;  /* 0x6400640002137812 */ /* 0x000fe200078efcff */
[----:B------:R-:W-:Y:S01]  /*141b0*/  HADD2 R2, R15, -1028, -1028 ;  /* 0xe404e4040f027430 */ /* 0x000fe20000000000 */
[----:B------:R-:W-:-:S02]  /*141c0*/  LOP3.LUT R3, R37, 0x70007, RZ, 0xc0, !PT ;  /* 0x0007000725037812 */ /* 0x000fc400078ec0ff */
[----:B------:R-:W-:Y:S02]  /*141d0*/  LOP3.LUT R47, R16, 0x64006400, RZ, 0xfc, !PT ;  /* 0x64006400102f7812 */ /* 0x000fe400078efcff */
[----:B------:R-:W-:Y:S02]  /*141e0*/  LOP3.LUT R14, R37, 0x380038, RZ, 0xc0, !PT ;  /* 0x00380038250e7812 */ /* 0x000fe400078ec0ff */
[----:B------:R-:W-:Y:S02]  /*141f0*/  LOP3.LUT R46, R39, 0x380038, RZ, 0xc0, !PT ;  /* 0x00380038272e7812 */ /* 0x000fe400078ec0ff */
        /* <DEDUP_REMOVED lines=14> */
[-C--:B------:R-:W-:Y:S01]  /*142e0*/  HFMA2 R63, R14, R22.reuse, R63 ;  /* 0x000000160e3f7231 */ /* 0x080fe2000000003f */
[----:B------:R-:W-:Y:S01]  /*142f0*/  LOP3.LUT R39, R39, 0x1c001c0, RZ, 0xc0, !PT ;  /* 0x01c001c027277812 */ /* 0x000fe200078ec0ff */
[----:B------:R-:W-:Y:S02]  /*14300*/  HFMA2 R65, R15, R22, R65 ;  /* 0x000000160f417231 */ /* 0x000fe40000000041 */
[-C--:B------:R-:W-:Y:S02]  /*14310*/  HFMA2 R48, R19, R23.reuse, R48 ;  /* 0x0000001713307231 */ /* 0x080fe40000000030 */
[-C--:B------:R-:W-:Y:S02]  /*14320*/  HFMA2 R3, R21, R70.reuse.H0_H0, -132, -132 ;  /* 0xd820d82015037431 */ /* 0x080fe40000040046 */
[----:B------:R-:W-:Y:S02]  /*14330*/  HFMA2 R64, R0, R23, R64 ;  /* 0x0000001700407231 */ /* 0x000fe40000000040 */
[----:B------:R-:W-:Y:S01]  /*14340*/  HFMA2 R16, R49, R70.H0_H0, -132, -132 ;  /* 0xd820d82031107431 */ /* 0x000fe20000040046 */
[----:B------:R-:W-:Y:S01]  /*14350*/  LOP3.LUT R20, R37, 0x64006400, RZ, 0xfc, !PT ;  /* 0x6400640025147812 */ /* 0x000fe200078efcff */
[-C--:B------:R-:W-:Y:S01]  /*14360*/  HFMA2 R21, R38, R67.reuse.H0_H0, -20, -20 ;  /* 0xcd00cd0026157431 */ /* 0x080fe20000040043 */
[----:B------:R-:W-:Y:S01]  /*14370*/  LOP3.LUT R37, R18, 0x64006400, RZ, 0xfc, !PT ;  /* 0x6400640012257812 */ /* 0x000fe200078efcff */
[----:B------:R-:W-:Y:S01]  /*14380*/  HFMA2 R18, R36, R67.H0_H0, -20, -20 ;  /* 0xcd00cd0024127431 */ /* 0x000fe20000040043 */
        /* <DEDUP_REMOVED lines=8> */
[-C--:B0-----:R-:W-:Y:S02]  /*14410*/  HFMA2 R48, R18, R32.reuse, R48 ;  /* 0x0000002012307231 */ /* 0x081fe40000000030 */
[----:B------:R-:W-:Y:S02]  /*14420*/  HADD2 R25, R24, -1028, -1028 ;  /* 0xe404e40418197430 */ /* 0x000fe40000000000 */
[-C--:B------:R-:W-:Y:S02]  /*14430*/  HFMA2 R64, R21, R32.reuse, R64 ;  /* 0x0000002015407231 */ /* 0x080fe40000000040 */
[----:B------:R-:W-:Y:S02]  /*14440*/  HADD2 R24, R23, -1028, -1028 ;  /* 0xe404e40417187430 */ /* 0x000fe40000000000 */
[----:B------:R-:W-:Y:S02]  /*14450*/  HADD2 R23, R37, -1028, -1028 ;  /* 0xe404e40425177430 */ /* 0x000fe40000000000 */
[----:B------:R-:W0:Y:S01]  /*14460*/  LDS.128 R36, [UR4+0x20] ;  /* 0x00002004ff247984 */ /* 0x000e220008000c00 */
[----:B------:R-:W-:-:S02]  /*14470*/  HFMA2 R63, R20, R32, R63 ;  /* 0x00000020143f7231 */ /* 0x000fc4000000003f */
[----:B------:R-:W-:Y:S02]  /*14480*/  HFMA2 R65, R17, R32, R65 ;  /* 0x0000002011417231 */ /* 0x000fe40000000041 */
[----:B------:R-:W-:Y:S02]  /*14490*/  HADD2 R22, R22, -1028, -1028 ;  /* 0xe404e40416167430 */ /* 0x000fe40000000000 */
[-C--:B------:R-:W-:Y:S02]  /*144a0*/  HFMA2 R48, R25, R33.reuse, R48 ;  /* 0x0000002119307231 */ /* 0x080fe40000000030 */
[-C--:B------:R-:W-:Y:S02]  /*144b0*/  HFMA2 R69, R23, R33.reuse, R65 ;  /* 0x0000002117457231 */ /* 0x080fe40000000041 */
[-C--:B------:R-:W-:Y:S02]  /*144c0*/  HFMA2 R68, R24, R33.reuse, R64 ;  /* 0x0000002118447231 */ /* 0x080fe40000000040 */
[----:B------:R-:W-:Y:S01]  /*144d0*/  HFMA2 R66, R22, R33, R63 ;  /* 0x0000002116427231 */ /* 0x000fe2000000003f */
        /* <DEDUP_REMOVED lines=15> */
[----:B------:R-:W-:Y:S02]  /*145d0*/  HFMA2 R44, R65, R70.H0_H0, -132, -132 ;  /* 0xd820d820412c7431 */ /* 0x000fe40000040046 */
[----:B------:R-:W-:-:S02]  /*145e0*/  HFMA2 R33, R27, R34, R48 ;  /* 0x000000221b217231 */ /* 0x000fc40000000030 */
[-C--:B------:R-:W-:Y:S02]  /*145f0*/  HFMA2 R63, R45, R34.reuse, R68 ;  /* 0x000000222d3f7231 */ /* 0x080fe40000000044 */
[----:B------:R-:W-:Y:S02]  /*14600*/  HADD2 R46, R46, -1028, -1028 ;  /* 0xe404e4042e2e7430 */ /* 0x000fe40000000000 */
[----:B------:R-:W-:Y:S02]  /*14610*/  HADD2 R48, R32, -1028, -1028 ;  /* 0xe404e40420307430 */ /* 0x000fe40000000000 */
[-C--:B------:R-:W-:Y:S02]  /*14620*/  HFMA2 R66, R26, R34.reuse, R66 ;  /* 0x000000221a427231 */ /* 0x080fe40000000042 */
[----:B------:R-:W-:Y:S02]  /*14630*/  HFMA2 R34, R44, R34, R69 ;  /* 0x000000222c227231 */ /* 0x000fe40000000045 */
[----:B------:R-:W-:-:S02]  /*14640*/  HADD2 R49, R49, -1028, -1028 ;  /* 0xe404e40431317430 */ /* 0x000fc40000000000 */
[----:B------:R-:W-:Y:S02]  /*14650*/  HADD2 R47, R64, -1028, -1028 ;  /* 0xe404e404402f7430 */ /* 0x000fe40000000000 */
[-C--:B------:R-:W-:Y:S02]  /*14660*/  HFMA2 R68, R46, R35.reuse, R33 ;  /* 0x000000232e447231 */ /* 0x080fe40000000021 */
[-C--:B------:R-:W-:Y:S02]  /*14670*/  HFMA2 R69, R49, R35.reuse, R66 ;  /* 0x0000002331457231 */ /* 0x080fe40000000042 */
[-C--:B------:R-:W-:Y:S02]  /*14680*/  HFMA2 R71, R48, R35.reuse, R63 ;  /* 0x0000002330477231 */ /* 0x080fe4000000003f */
[----:B------:R-:W-:Y:S01]  /*14690*/  HFMA2 R72, R47, R35, R34 ;  /* 0x000000232f487231 */ /* 0x000fe20000000022 */
        /* <DEDUP_REMOVED lines=32> */
[C---:B----4-:R-:W-:Y:S02]  /*148a0*/  LOP3.LUT R82, R28.reuse, 0x70007, RZ, 0xc0, !PT ;  /* 0x000700071c527812 */ /* 0x050fe400078ec0ff */
[----:B------:R-:W-:Y:S02]  /*148b0*/  LOP3.LUT R73, R28, 0x380038, RZ, 0xc0, !PT ;  /* 0x003800381c497812 */ /* 0x000fe400078ec0ff */
[--C-:B------:R-:W-:Y:S02]  /*148c0*/  SHF.R.U32.HI R36, RZ, 0x6, R28.reuse ;  /* 0x00000006ff247819 */ /* 0x100fe4000001161c */
[----:B------:R-:W-:-:S02]  /*148d0*/  SHF.R.U32.HI R75, RZ, 0xd, R28 ;  /* 0x0000000dff4b7819 */ /* 0x000fc4000001161c */
[--C-:B------:R-:W-:Y:S02]  /*148e0*/  SHF.R.U32.HI R37, RZ, 0x6, R29.reuse ;  /* 0x00000006ff257819 */ /* 0x100fe4000001161d */
[C---:B------:R-:W-:Y:S02]  /*148f0*/  LOP3.LUT R74, R29.reuse, 0x380038, RZ, 0xc0, !PT ;  /* 0x003800381d4a7812 */ /* 0x040fe400078ec0ff */
[----:B------:R-:W-:Y:S02]  /*14900*/  SHF.R.U32.HI R28, RZ, 0xd, R29 ;  /* 0x0000000dff1c7819 */ /* 0x000fe4000001161d */
[----:B------:R-:W-:Y:S02]  /*14910*/  LOP3.LUT R69, R29, 0x70007, RZ, 0xc0, !PT ;  /* 0x000700071d457812 */ /* 0x000fe400078ec0ff */
[--C-:B------:R-:W-:Y:S02]  /*14920*/  SHF.R.U32.HI R29, RZ, 0xd, R30.reuse ;  /* 0x0000000dff1d7819 */ /* 0x100fe4000001161e */
[----:B------:R-:W-:-:S02]  /*14930*/  SHF.R.U32.HI R83, RZ, 0x6, R30 ;  /* 0x00000006ff537819 */ /* 0x000fc4000001161e */
[----:B------:R-:W-:Y:S02]  /*14940*/  SHF.R.U32.HI R84, RZ, 0x6, R31 ;  /* 0x00000006ff547819 */ /* 0x000fe4000001161f */
[----:B------:R-:W-:Y:S02]  /*14950*/  LOP3.LUT R41, R41, 0x40004, R28, 0xf8, !PT ;  /* 0x0004000429297812 */ /* 0x000fe400078ef81c */
[----:B------:R-:W-:Y:S02]  /*14960*/  LOP3.LUT R42, R42, 0x40004, R29, 0xf8, !PT ;  /* 0x000400042a2a7812 */ /* 0x000fe400078ef81d */
[----:B------:R-:W-:Y:S02]  /*14970*/  LOP3.LUT R28, R36, 0x1c001c0, RZ, 0xc0, !PT ;  /* 0x01c001c0241c7812 */ /* 0x000fe400078ec0ff */
[----:B------:R-:W-:Y:S02]  /*14980*/  LOP3.LUT R29, R37, 0x1c001c0, RZ, 0xc0, !PT ;  /* 0x01c001c0251d7812 */ /* 0x000fe400078ec0ff */
[----:B------:R-:W-:-:S02]  /*14990*/  LOP3.LUT R76, R31, 0x380038, RZ, 0xc0, !PT ;  /* 0x003800381f4c7812 */ /* 0x000fc400078ec0ff */
[----:B------:R-:W-:Y:S02]  /*149a0*/  SHF.R.U32.HI R80, RZ, 0xd, R31 ;  /* 0x0000000dff507819 */ /* 0x000fe4000001161f */
[----:B------:R-:W-:Y:S02]  /*149b0*/  LOP3.LUT R71, R31, 0x70007, RZ, 0xc0, !PT ;  /* 0x000700071f477812 */ /* 0x000fe400078ec0ff */
[----:B------:R-:W-:Y:S02]  /*149c0*/  LOP3.LUT R40, R40, 0x40004, R75, 0xf8, !PT ;  /* 0x0004000428287812 */ /* 0x000fe400078ef84b */
[----:B------:R-:W-:Y:S02]  /*149d0*/  LOP3.LUT R31, R83, 0x1c001c0, RZ, 0xc0, !PT ;  /* 0x01c001c0531f7812 */ /* 0x000fe400078ec0ff */
[C---:B------:R-:W-:Y:S02]  /*149e0*/  LOP3.LUT R77, R30.reuse, 0x380038, RZ, 0xc0, !PT ;  /* 0x003800381e4d7812 */ /* 0x040fe400078ec0ff */
        /* <DEDUP_REMOVED lines=8> */
[----:B------:R-:W0:Y:S01]  /*14a70*/  LDS.128 R28, [UR4+0x30] ;  /* 0x00003004ff1c7984 */ /* 0x000e220008000c00 */
        /* <DEDUP_REMOVED lines=13> */
[----:B------:R-:W-:Y:S01]  /*14b50*/  LOP3.LUT R43, R43, 0x40004, R80, 0xf8, !PT ;  /* 0x000400042b2b7812 */ /* 0x000fe200078ef850 */
[----:B------:R-:W-:Y:S01]  /*14b60*/  HFMA2 R80, R71, R70.H0_H0, -132, -132 ;  /* 0xd820d82047507431 */ /* 0x000fe20000040046 */
[----:B------:R-:W-:Y:S01]  /*14b70*/  LOP3.LUT R77, R84, 0x380038, RZ, 0xc0, !PT ;  /* 0x00380038544d7812 */ /* 0x000fe200078ec0ff */
[----:B------:R-:W-:-:S02]  /*14b80*/  HADD2 R78, R78, -1028, -1028 ;  /* 0xe404e4044e4e7430 */ /* 0x000fc40000000000 */
[----:B------:R-:W-:Y:S01]  /*14b90*/  HADD2 R71, R86, -1028, -1028 ;  /* 0xe404e40456477430 */ /* 0x000fe20000000000 */
[----:B------:R-:W-:Y:S01]  /*14ba0*/  LOP3.LUT R95, R77, 0x64006400, RZ, 0xfc, !PT ;  /* 0x640064004d5f7812 */ /* 0x000fe200078efcff */
[-C--:B------:R-:W-:Y:S02]  /*14bb0*/  HFMA2 R81, R73, R70.reuse.H0_H0, -132, -132 ;  /* 0xd820d82049517431 */ /* 0x080fe40000040046 */
[----:B------:R-:W-:Y:S02]  /*14bc0*/  HFMA2 R77, R85, R70.H0_H0, -132, -132 ;  /* 0xd820d820554d7431 */ /* 0x000fe40000040046 */
[----:B------:R-:W-:Y:S02]  /*14bd0*/  HFMA2 R85, R82, R38, R34 ;  /* 0x0000002652557231 */ /* 0x000fe40000000022 */
[----:B------:R-:W-:Y:S02]  /*14be0*/  HFMA2 R73, R89, R70.H0_H0, -132, -132 ;  /* 0xd820d82059497431 */ /* 0x000fe40000040046 */
[----:B------:R-:W-:-:S02]  /*14bf0*/  HFMA2 R89, R74, R38, R32 ;  /* 0x000000264a597231 */ /* 0x000fc40000000020 */
[-C--:B------:R-:W-:Y:S02]  /*14c00*/  HFMA2 R86, R78, R38.reuse, R33 ;  /* 0x000000264e567231 */ /* 0x080fe40000000021 */
[----:B------:R-:W-:Y:S02]  /*14c10*/  HFMA2 R90, R71, R38, R35 ;  /* 0x00000026475a7231 */ /* 0x000fe40000000023 */
[----:B------:R-:W1:Y:S01]  /*14c20*/  LDS.128 R32, [UR4+0x80] ;  /* 0x00008004ff207984 */ /* 0x000e620008000c00 */
        /* <DEDUP_REMOVED lines=12> */
[-C--:B------:R-:W-:Y:S01]  /*14cf0*/  HFMA2 R87, R81, R39.reuse, R85 ;  /* 0x0000002751577231 */ /* 0x080fe20000000055 */
[----:B------:R-:W-:Y:S01]  /*14d00*/  LOP3.LUT R38, R84, 0x64006400, RZ, 0xfc, !PT ;  /* 0x6400640054267812 */ /* 0x000fe200078efcff */
[----:B------:R-:W-:-:S02]  /*14d10*/  HFMA2 R89, R73, R39, R89 ;  /* 0x0000002749597231 */ /* 0x000fc40000000059 */
[----:B------:R-:W-:Y:S02]  /*14d20*/  HFMA2 R88, R77, R39, R86 ;  /* 0x000000274d587231 */ /* 0x000fe40000000056 */
[----:B------:R-:W-:Y:S02]  /*14d30*/  HADD2 R86, R36, -1028, -1028 ;  /* 0xe404e40424567430 */ /* 0x000fe40000000000 */
[----:B------:R-:W-:Y:S01]  /*14d40*/  HADD2 R84, R83, -1028, -1028 ;  /* 0xe404e40453547430 */ /* 0x000fe20000000000 */
[----:B------:R-:W-:Y:S01]  /*14d50*/  LOP3.LUT R37, R37, 0x64006400, RZ, 0xfc, !PT ;  /* 0x6400640025257812 */ /* 0x000fe200078efcff */
[----:B------:R-:W-:Y:S02]  /*14d60*/  HFMA2 R69, R93, R70.H0_H0, -132, -132 ;  /* 0xd820d8205d457431 */ /* 0x000fe40000040046 */
[-C--:B0-----:R-:W-:Y:S02]  /*14d70*/  HFMA2 R87, R86, R28.reuse, R87 ;  /* 0x0000001c56577231 */ /* 0x081fe40000000057 */
[----:B------:R-:W-:-:S02]  /*14d80*/  HFMA2 R36, R84, R28, R89 ;  /* 0x0000001c54247231 */ /* 0x000fc40000000059 */
[----:B------:R-:W-:Y:S02]  /*14d90*/  HADD2 R85, R37, -1028, -1028 ;  /* 0xe404e40425557430 */ /* 0x000fe40000000000 */
[----:B------:R-:W-:Y:S02]  /*14da0*/  HFMA2 R72, R91, R70.H0_H0, -132, -132 ;  /* 0xd820d8205b487431 */ /* 0x000fe40000040046 */
[----:B------:R-:W-:Y:S02]  /*14db0*/  HADD2 R83, R38, -1028, -1028 ;  /* 0xe404e40426537430 */ /* 0x000fe40000000000 */
[----:B------:R-:W-:Y:S02]  /*14dc0*/  HFMA2 R90, R69, R39, R90 ;  /* 0x00000027455a7231 */ /* 0x000fe4000000005a */
[----:B------:R-:W-:Y:S02]  /*14dd0*/  HFMA2 R38, R85, R28, R88 ;  /* 0x0000001c55267231 */ /* 0x000fe40000000058 */
[----:B------:R-:W-:-:S02]  /*14de0*/  HFMA2 R87, R80, R29, R87 ;  /* 0x0000001d50577231 */ /* 0x000fc40000000057 */
[----:B------:R-:W-:Y:S02]  /*14df0*/  HFMA2 R70, R95, R70.H0_H0, -132, -132 ;  /* 0xd820d8205f467431 */ /* 0x000fe40000040046 */
[-C--:B------:R-:W-:Y:S02]  /*14e00*/  HFMA2 R89, R72, R29.reuse, R36 ;  /* 0x0000001d48597231 */ /* 0x080fe40000000024 */
[----:B------:R-:W-:Y:S02]  /*14e10*/  HFMA2 R90, R83, R28, R90 ;  /* 0x0000001c535a7231 */ /* 0x000fe4000000005a */
[-C--:B------:R-:W-:Y:S02]  /*14e20*/  HFMA2 R88, R76, R29.reuse, R38 ;  /* 0x0000001d4c587231 */ /* 0x080fe40000000026 */
[----:B------:R-:W0:Y:S01]  /*14e30*/  LDS.128 R36, [UR4+0x90] ;  /* 0x00009004ff247984 */ /* 0x000e220008000c00 */
[----:B------:R-:W-:Y:S01]  /*14e40*/  HFMA2 R90, R70, R29, R90 ;  /* 0x0000001d465a7231 */ /* 0x000fe2000000005a */
[----:B------:R-:W-:Y:S01]  /*14e50*/  LOP3.LUT R40, R40, 0x64006400, RZ, 0xfc, !PT ;  /* 0x6400640028287812 */ /* 0x000fe200078efcff */
[----:B------:R-:W-:-:S02]  /*14e60*/  HFMA2 R28, R79, R30, R87 ;  /* 0x0000001e4f1c7231 */ /* 0x000fc40000000057 */
[-C--:B------:R-:W-:Y:S02]  /*14e70*/  HFMA2 R29, R75, R30.reuse, R88 ;  /* 0x0000001e4b1d7231 */ /* 0x080fe40000000058 */
[-C--:B------:R-:W-:Y:S02]  /*14e80*/  HFMA2 R91, R68, R30.reuse, R89 ;  /* 0x0000001e445b7231 */ /* 0x080fe40000000059 */
[----:B------:R-:W-:Y:S01]  /*14e90*/  HFMA2 R30, R67, R30, R90 ;  /* 0x0000001e431e7231 */ /* 0x000fe2000000005a */
[----:B------:R-:W-:Y:S01]  /*14ea0*/  LOP3.LUT R42, R42, 0x64006400, RZ, 0xfc, !PT ;  /* 0x640064002a2a7812 */ /* 0x000fe200078efcff */
[----:B------:R-:W-:Y:S02]  /*14eb0*/  HADD2 R90, R40, -1028, -1028 ;  /* 0xe404e404285a7430 */ /* 0x000fe40000000000 */
[----:B-1----:R-:W-:Y:S02]  /*14ec0*/  HFMA2 R40, R58, R32, RZ ;  /* 0x000000203a287231 */ /* 0x002fe400000000ff */
[----:B------:R-:W-:-:S02]  /*14ed0*/  HADD2 R88, R42, -1028, -1028 ;  /* 0xe404e4042a587430 */ /* 0x000fc40000000000 */
[----:B------:R-:W-:Y:S01]  /*14ee0*/  HFMA2 R42, R53, R32, RZ ;  /* 0x00000020352a7231 */ /* 0x000fe200000000ff */
[----:B------:R-:W-:Y:S02]  /*14ef0*/  LOP3.LUT R41, R41, 0x64006400, RZ, 0xfc, !PT ;  /* 0x6400640029297812 */ /* 0x000fe400078efcff */
[----:B------:R-:W-:Y:S01]  /*14f00*/  LOP3.LUT R43, R43, 0x64006400, RZ, 0xfc, !PT ;  /* 0x640064002b2b7812 */ /* 0x000fe200078efcff */
[----:B------:R-:W-:Y:S02]  /*14f10*/  HFMA2 R40, R52, R33, R40 ;  /* 0x0000002134287231 */ /* 0x000fe40000000028 */
[-C--:B------:R-:W-:Y:S02]  /*14f20*/  HFMA2 R91, R88, R31.reuse, R91 ;  /* 0x0000001f585b7231 */ /* 0x080fe4000000005b */
[----:B------:R-:W-:Y:S02]  /*14f30*/  HADD2 R89, R41, -1028, -1028 ;  /* 0xe404e40429597430 */ /* 0x000fe40000000000 */
[----:B------:R-:W-:-:S02]  /*14f40*/  HFMA2 R28, R90, R31, R28 ;  /* 0x0000001f5a1c7231 */ /* 0x000fc4000000001c */
[----:B------:R-:W-:Y:S02]  /*14f50*/  HADD2 R87, R43, -1028, -1028 ;  /* 0xe404e4042b577430 */ /* 0x000fe40000000000 */
[----:B------:R-:W-:Y:S02]  /*14f60*/  HFMA2 R42, R50, R33, R42 ;  /* 0x00000021322a7231 */ /* 0x000fe4000000002a */
[----:B------:R-:W-:Y:S02]  /*14f70*/  HFMA2 R40, R56, R34, R40 ;  /* 0x0000002238287231 */ /* 0x000fe40000000028 */
[-C--:B------:R-:W-:Y:S02]  /*14f80*/  HFMA2 R29, R89, R31.reuse, R29 ;  /* 0x0000001f591d7231 */ /* 0x080fe4000000001d */
[----:B------:R-:W-:Y:S02]  /*14f90*/  HFMA2 R30, R87, R31, R30 ;  /* 0x0000001f571e7231 */ /* 0x000fe4000000001e */
[----:B------:R-:W-:-:S02]  /*14fa0*/  HADD2 R92, R91.H0_H0, R91.H1_H1 ;  /* 0x3000005b5b5c7230 */ /* 0x000fc40000000800 */
[----:B------:R-:W-:Y:S02]  /*14fb0*/  HFMA2 R42, R2, R34, R42 ;  /* 0x00000022022a7231 */ /* 0x000fe4000000002a */
[----:B------:R-:W-:Y:S02]  /*14fc0*/  HADD2 R94, R28.H0_H0, R28.H1_H1 ;  /* 0x3000001c1c5e7230 */ /* 0x000fe40000000800 */
[-C--:B------:R-:W-:Y:S02]  /*14fd0*/  HFMA2 R40, R19, R35.reuse, R40 ;  /* 0x0000002313287231 */ /* 0x080fe40000000028 */
[----:B------:R-:W-:Y:S02]  /*14fe0*/  HADD2 R93, R29.H0_H0, R29.H1_H1 ;  /* 0x3000001d1d5d7230 */ /* 0x000fe40000000800 */
[----:B------:R-:W-:Y:S02]  /*14ff0*/  HADD2 R91, R30.H0_H0, R30.H1_H1 ;  /* 0x3000001e1e5b7230 */ /* 0x000fe40000000800 */
[----:B------:R-:W1:Y:S01]  /*15000*/  LDS.128 R28, [UR4+0xa0] ;  /* 0x0000a004ff1c7984 */ /* 0x000e620008000c00 */
[----:B------:R-:W-:-:S02]  /*15010*/  HFMA2 R42, R0, R35, R42 ;  /* 0x00000023002a7231 */ /* 0x000fc4000000002a */
[----:B0-----:R-:W-:Y:S02]  /*15020*/  HFMA2 R40, R18, R36, R40 ;  /* 0x0000002412287231 */ /* 0x001fe40000000028 */
[-C--:B------:R-:W-:Y:S02]  /*15030*/  HFMA2 R41, R55, R32.reuse, RZ.H0_H0 ;  /* 0x0000002037297231 */ /* 0x080fe400000400ff */
[----:B------:R-:W-:Y:S02]  /*15040*/  HFMA2 R32, R57, R32, RZ.H0_H0 ;  /* 0x0000002039207231 */ /* 0x000fe400000400ff */
        /* <DEDUP_REMOVED lines=11> */
[----:B------:R-:W0:Y:S01]  /*15100*/  LDS.128 R32, [UR4+0xb0] ;  /* 0x0000b004ff207984 */ /* 0x000e220008000c00 */
        /* <DEDUP_REMOVED lines=9> */
[----:B-1----:R-:W-:-:S02]  /*151a0*/  HFMA2 R36, R62, R28, R36 ;  /* 0x0000001c3e247231 */ /* 0x002fc40000000024 */
[-C--:B------:R-:W-:Y:S02]  /*151b0*/  HFMA2 R38, R60, R28.reuse, R38 ;  /* 0x0000001c3c267231 */ /* 0x080fe40000000026 */
[----:B------:R-:W-:Y:S02]  /*151c0*/  HFMA2 R39, R47, R39, R43 ;  /* 0x000000272f277231 */ /* 0x000fe4000000002b */
[-C--:B------:R-:W-:Y:S01]  /*151d0*/  HFMA2 R37, R61, R28.reuse, R37 ;  /* 0x0000001c3d257231 */ /* 0x080fe20000000025 */
[----:B------:R-:W1:Y:S01]  /*151e0*/  LDS.128 R40, [UR4+0x100] ;  /* 0x00010004ff287984 */ /* 0x000e620008000c00 */
[-C--:B------:R-:W-:Y:S02]  /*151f0*/  HFMA2 R36, R66, R29.reuse, R36 ;  /* 0x0000001d42247231 */ /* 0x080fe40000000024 */
        /* <DEDUP_REMOVED lines=15> */
[-C--:B------:R-:W-:Y:S01]  /*152f0*/  HFMA2 R30, R69, R31.reuse, R30 ;  /* 0x0000001f451e7231 */ /* 0x080fe2000000001e */
[----:B------:R-:W0:Y:S01]  /*15300*/  LDS.128 R36, [UR4+0x110] ;  /* 0x00011004ff247984 */ /* 0x000e220008000c00 */
        /* <DEDUP_REMOVED lines=9> */
[----:B-----5:R-:W-:Y:S01]  /*153a0*/  @!P0 PRMT R100, R96, 0x7610, R100 ;  /* 0x0000761060648816 */ /* 0x020fe20000000064 */
[----:B------:R-:W-:-:S02]  /*153b0*/  HADD2 R98, R28.H0_H0, R28.H1_H1 ;  /* 0x3000001c1c627230 */ /* 0x000fc40000000800 */
[----:B-1----:R-:W-:Y:S02]  /*153c0*/  HFMA2 R28, R58, R40, RZ ;  /* 0x000000283a1c7231 */ /* 0x002fe400000000ff */
[----:B------:R-:W-:Y:S02]  /*153d0*/  HFMA2 R29, R75, R34, R29 ;  /* 0x000000224b1d7231 */ /* 0x000fe4000000001d */
[-C--:B------:R-:W-:Y:S01]  /*153e0*/  HFMA2 R30, R87, R35.reuse, R30 ;  /* 0x00000023571e7231 */ /* 0x080fe2000000001e */
[----:B------:R-:W-:Y:S01]  /*153f0*/  @!P0 PRMT R100, R100, 0x7610, R96 ;  /* 0x0000761064648816 */ /* 0x000fe20000000060 */
[----:B------:R-:W-:Y:S01]  /*15400*/  HADD2 R96, R95.H0_H0, R95.H1_H1 ;  /* 0x3000005f5f607230 */ /* 0x000fe20000000800 */
[----:B------:R-:W-:Y:S01]  /*15410*/  @!P0 PRMT R99, R97, 0x7610, R99 ;  /* 0x0000761061638816 */ /* 0x000fe20000000063 */
[----:B------:R-:W-:Y:S02]  /*15420*/  HFMA2 R29, R89, R35, R29 ;  /* 0x00000023591d7231 */ /* 0x000fe4000000001d */
[----:B------:R-:W-:-:S02]  /*15430*/  HADD2 R95, R30.H0_H0, R30.H1_H1 ;  /* 0x3000001e1e5f7230 */ /* 0x000fc40000000800 */
[-C--:B------:R-:W-:Y:S01]  /*15440*/  HFMA2 R30, R53, R40.reuse, RZ ;  /* 0x00000028351e7231 */ /* 0x080fe200000000ff */
[----:B------:R-:W-:Y:S01]  /*15450*/  @!P0 PRMT R99, R99, 0x7610, R97 ;  /* 0x0000761063638816 */ /* 0x000fe20000000061 */
[-C--:B------:R-:W-:Y:S02]  /*15460*/  HFMA2 R28, R52, R41.reuse, R28 ;  /* 0x00000029341c7231 */ /* 0x080fe4000000001c */
[----:B------:R-:W-:Y:S01]  /*15470*/  HADD2 R97, R29.H0_H0, R29.H1_H1 ;  /* 0x3000001d1d617230 */ /* 0x000fe20000000800 */
[----:B------:R-:W1:Y:S01]  /*15480*/  LDS.128 R32, [UR4+0x120] ;  /* 0x00012004ff207984 */ /* 0x000e620008000c00 */
[-C--:B------:R-:W-:Y:S02]  /*15490*/  HFMA2 R29, R55, R40.reuse, RZ.H0_H0 ;  /* 0x00000028371d7231 */ /* 0x080fe400000400ff */
[----:B------:R-:W-:Y:S02]  /*154a0*/  HFMA2 R40, R57, R40, RZ.H0_H0 ;  /* 0x0000002839287231 */ /* 0x000fe400000400ff */
[----:B------:R-:W-:-:S02]  /*154b0*/  HFMA2 R30, R50, R41, R30 ;  /* 0x00000029321e7231 */ /* 0x000fc4000000001e */
[----:B------:R-:W-:Y:S02]  /*154c0*/  HFMA2 R31, R54, R41, R40 ;  /* 0x00000029361f7231 */ /* 0x000fe40000000028 */
[-C--:B------:R-:W-:Y:S02]  /*154d0*/  HFMA2 R40, R56, R42.reuse, R28 ;  /* 0x0000002a38287231 */ /* 0x080fe4000000001c */
[----:B------:R-:W-:Y:S02]  /*154e0*/  HFMA2 R104, R2, R42, R30 ;  /* 0x0000002a02687231 */ /* 0x000fe4000000001e */
[-C--:B------:R-:W-:Y:S02]  /*154f0*/  HFMA2 R40, R19, R43.reuse, R40 ;  /* 0x0000002b13287231 */ /* 0x080fe40000000028 */
[----:B------:R-:W-:Y:S02]  /*15500*/  HFMA2 R104, R0, R43, R104 ;  /* 0x0000002b00687231 */ /* 0x000fe40000000068 */
[----:B0-----:R-:W-:-:S02]  /*15510*/  HFMA2 R40, R18, R36, R40 ;  /* 0x0000002412287231 */ /* 0x001fc40000000028 */
[----:B------:R-:W-:Y:S02]  /*15520*/  HFMA2 R104, R21, R36, R104 ;  /* 0x0000002415687231 */ /* 0x000fe40000000068 */
        /* <DEDUP_REMOVED lines=17> */
[----:B-1----:R-:W-:-:S02]  /*15640*/  HFMA2 R40, R62, R32, R40 ;  /* 0x000000203e287231 */ /* 0x002fc40000000028 */
[----:B------:R-:W-:Y:S02]  /*15650*/  HFMA2 R42, R44, R38, R42 ;  /* 0x000000262c2a7231 */ /* 0x000fe4000000002a */
[-C--:B------:R-:W-:Y:S02]  /*15660*/  HFMA2 R41, R49, R39.reuse, R41 ;  /* 0x0000002731297231 */ /* 0x080fe40000000029 */
[-C--:B------:R-:W-:Y:S02]  /*15670*/  HFMA2 R104, R60, R32.reuse, R104 ;  /* 0x000000203c687231 */ /* 0x080fe40000000068 */
[----:B------:R-:W-:Y:S02]  /*15680*/  HFMA2 R43, R47, R39, R42 ;  /* 0x000000272f2b7231 */ /* 0x000fe4000000002a */
[----:B------:R-:W-:Y:S02]  /*15690*/  HFMA2 R42, R61, R32, R41 ;  /* 0x000000203d2a7231 */ /* 0x000fe40000000029 */
[----:B------:R-:W-:-:S02]  /*156a0*/  HFMA2 R41, R66, R33, R40 ;  /* 0x0000002142297231 */ /* 0x000fc40000000028 */
[----:B------:R-:W-:Y:S01]  /*156b0*/  HFMA2 R43, R59, R32, R43 ;  /* 0x000000203b2b7231 */ /* 0x000fe2000000002b */
[----:B------:R-:W1:Y:S01]  /*156c0*/  LDS.128 R36, [UR4+0x180] ;  /* 0x00018004ff247984 */ /* 0x000e620008000c00 */
        /* <DEDUP_REMOVED lines=9> */
[-C--:B0-----:R-:W-:Y:S02]  /*15760*/  HFMA2 R40, R86, R28.reuse, R43 ;  /* 0x0000001c56287231 */ /* 0x081fe4000000002b */
        /* <DEDUP_REMOVED lines=8> */
[----:B------:R-:W0:Y:S01]  /*157f0*/  LDS.128 R32, [UR4+0x190] ;  /* 0x00019004ff207984 */ /* 0x000e220008000c00 */
[----:B------:R-:W-:Y:S02]  /*15800*/  HFMA2 R40, R90, R31, R40 ;  /* 0x0000001f5a287231 */ /* 0x000fe40000000028 */
[----:B------:R-:W-:Y:S02]  /*15810*/  HFMA2 R41, R83, R28, R41 ;  /* 0x0000001c53297231 */ /* 0x000fe40000000029 */
[----:B------:R-:W-:Y:S02]  /*15820*/  HFMA2 R42, R76, R29, R42 ;  /* 0x0000001d4c2a7231 */ /* 0x000fe4000000002a */
[----:B------:R-:W-:Y:S02]  /*15830*/  HFMA2 R106, R88, R31, R104 ;  /* 0x0000001f586a7231 */ /* 0x000fe40000000068 */
[----:B------:R-:W-:-:S02]  /*15840*/  HFMA2 R41, R70, R29, R41 ;  /* 0x0000001d46297231 */ /* 0x000fc40000000029 */
[----:B------:R-:W-:Y:S02]  /*15850*/  HFMA2 R42, R75, R30, R42 ;  /* 0x0000001e4b2a7231 */ /* 0x000fe4000000002a */
[----:B------:R-:W-:Y:S02]  /*15860*/  HADD2 R104, R40.H0_H0, R40.H1_H1 ;  /* 0x3000002828687230 */ /* 0x000fe40000000800 */
[----:B-1----:R-:W-:Y:S02]  /*15870*/  HFMA2 R40, R58, R36, RZ ;  /* 0x000000243a287231 */ /* 0x002fe400000000ff */
[----:B------:R-:W-:Y:S02]  /*15880*/  HFMA2 R41, R67, R30, R41 ;  /* 0x0000001e43297231 */ /* 0x000fe40000000029 */
[-C--:B------:R-:W-:Y:S02]  /*15890*/  HFMA2 R42, R89, R31.reuse, R42 ;  /* 0x0000001f592a7231 */ /* 0x080fe4000000002a */
[----:B------:R-:W-:-:S02]  /*158a0*/  HFMA2 R41, R87, R31, R41 ;  /* 0x0000001f57297231 */ /* 0x000fc40000000029 */
[----:B------:R-:W-:Y:S02]  /*158b0*/  HADD2 R105, R42.H0_H0, R42.H1_H1 ;  /* 0x3000002a2a697230 */ /* 0x000fe40000000800 */
[-C--:B------:R-:W-:Y:S02]  /*158c0*/  HFMA2 R42, R53, R36.reuse, RZ ;  /* 0x00000024352a7231 */ /* 0x080fe400000000ff */
[----:B------:R-:W-:Y:S02]  /*158d0*/  HADD2 R107, R41.H0_H0, R41.H1_H1 ;  /* 0x30000029296b7230 */ /* 0x000fe40000000800 */
[----:B------:R-:W-:Y:S02]  /*158e0*/  HFMA2 R40, R52, R37, R40 ;  /* 0x0000002534287231 */ /* 0x000fe40000000028 */
[-C--:B------:R-:W-:Y:S01]  /*158f0*/  HFMA2 R41, R55, R36.reuse, RZ.H0_H0 ;  /* 0x0000002437297231 */ /* 0x080fe200000400ff */
[----:B------:R-:W1:Y:S01]  /*15900*/  LDS.128 R28, [UR4+0x1a0] ;  /* 0x0001a004ff1c7984 */ /* 0x000e620008000c00 */
        /* <DEDUP_REMOVED lines=8> */
[----:B------:R-:W-:Y:S01]  /*15990*/  HFMA2 R120, R15, R38, R120 ;  /* 0x000000260f787231 */ /* 0x000fe20000000078 */
[----:B------:R-:W2:Y:S01]  /*159a0*/  LDS.128 R40, [UR4+0x1b0] ;  /* 0x0001b004ff287984 */ /* 0x000ea20008000c00 */
[----:B------:R-:W-:Y:S02]  /*159b0*/  HFMA2 R38, R0, R39, R116 ;  /* 0x0000002700267231 */ /* 0x000fe40000000074 */
[-C--:B0-----:R-:W-:Y:S02]  /*159c0*/  HFMA2 R36, R18, R32.reuse, R36 ;  /* 0x0000002012247231 */ /* 0x081fe40000000024 */
        /* <DEDUP_REMOVED lines=17> */
[----:B------:R-:W-:Y:S02]  /*15ae0*/  HFMA2 R39, R47, R35, R39 ;  /* 0x000000232f277231 */ /* 0x000fe40000000027 */
[-C--:B------:R-:W-:Y:S02]  /*15af0*/  HFMA2 R37, R61, R28.reuse, R37 ;  /* 0x0000001c3d257231 */ /* 0x080fe40000000025 */
[----:B------:R-:W-:-:S02]  /*15b00*/  HFMA2 R36, R60, R28, R38 ;  /* 0x0000001c3c247231 */ /* 0x000fc40000000026 */
[----:B------:R-:W-:Y:S02]  /*15b10*/  HFMA2 R38, R59, R28, R39 ;  /* 0x0000001c3b267231 */ /* 0x000fe40000000027 */
[-C--:B------:R-:W-:Y:S02]  /*15b20*/  HFMA2 R28, R66, R29.reuse, R33 ;  /* 0x0000001d421c7231 */ /* 0x080fe40000000021 */
[----:B------:R-:W0:Y:S01]  /*15b30*/  LDS.128 R32, [UR4+0x200] ;  /* 0x00020004ff207984 */ /* 0x000e220008000c00 */
        /* <DEDUP_REMOVED lines=9> */
[----:B--2---:R-:W-:-:S02]  /*15bd0*/  HFMA2 R28, R86, R40, R28 ;  /* 0x00000028561c7231 */ /* 0x004fc4000000001c */
[-C--:B------:R-:W-:Y:S02]  /*15be0*/  HFMA2 R38, R77, R31.reuse, R39 ;  /* 0x0000001f4d267231 */ /* 0x080fe40000000027 */
[----:B------:R-:W-:Y:S02]  /*15bf0*/  HFMA2 R30, R69, R31, R30 ;  /* 0x0000001f451e7231 */ /* 0x000fe4000000001e */
[-C--:B------:R-:W-:Y:S02]  /*15c00*/  HFMA2 R38, R85, R40.reuse, R38 ;  /* 0x0000002855267231 */ /* 0x080fe40000000026 */
[-C--:B------:R-:W-:Y:S02]  /*15c10*/  HFMA2 R36, R84, R40.reuse, R36 ;  /* 0x0000002854247231 */ /* 0x080fe40000000024 */
[----:B------:R-:W-:Y:S02]  /*15c20*/  HFMA2 R40, R83, R40, R30 ;  /* 0x0000002853287231 */ /* 0x000fe4000000001e */
[----:B------:R-:W-:-:S02]  /*15c30*/  HFMA2 R37, R80, R41, R28 ;  /* 0x0000002950257231 */ /* 0x000fc4000000001c */
[----:B------:R-:W1:Y:S01]  /*15c40*/  LDS.128 R28, [UR4+0x210] ;  /* 0x00021004ff1c7984 */ /* 0x000e620008000c00 */
[----:B------:R-:W-:Y:S02]  /*15c50*/  HFMA2 R36, R72, R41, R36 ;  /* 0x0000002948247231 */ /* 0x000fe40000000024 */
[-C--:B0-----:R-:W-:Y:S02]  /*15c60*/  HFMA2 R58, R58, R32.reuse, RZ ;  /* 0x000000203a3a7231 */ /* 0x081fe400000000ff */
[----:B------:R-:W-:Y:S02]  /*15c70*/  HFMA2 R53, R53, R32, RZ ;  /* 0x0000002035357231 */ /* 0x000fe400000000ff */
        /* <DEDUP_REMOVED lines=9> */
[-C--:B------:R-:W-:Y:S02]  /*15d10*/  HFMA2 R58, R56, R34.reuse, R58 ;  /* 0x00000022383a7231 */ /* 0x080fe4000000003a */
[----:B------:R-:W-:Y:S02]  /*15d20*/  HFMA2 R38, R89, R43, R38 ;  /* 0x0000002b59267231 */ /* 0x000fe40000000026 */
[----:B------:R-:W-:Y:S02]  /*15d30*/  HFMA2 R53, R2, R34, R53 ;  /* 0x0000002202357231 */ /* 0x000fe40000000035 */
[----:B------:R-:W-:Y:S02]  /*15d40*/  HFMA2 R55, R51, R33, R55 ;  /* 0x0000002133377231 */ /* 0x000fe40000000037 */
[----:B------:R-:W-:Y:S02]  /*15d50*/  HADD2 R120, R38.H0_H0, R38.H1_H1 ;  /* 0x3000002626787230 */ /* 0x000fe40000000800 */
[----:B------:R-:W-:-:S02]  /*15d60*/  HADD2 R116, R37.H0_H0, R37.H1_H1 ;  /* 0x3000002525747230 */ /* 0x000fc40000000800 */
[----:B------:R-:W-:Y:S02]  /*15d70*/  HADD2 R121, R36.H0_H0, R36.H1_H1 ;  /* 0x3000002424797230 */ /* 0x000fe40000000800 */
[----:B------:R-:W-:Y:S01]  /*15d80*/  HFMA2 R55, R14, R34, R55 ;  /* 0x000000220e377231 */ /* 0x000fe20000000037 */
[----:B------:R-:W0:Y:S01]  /*15d90*/  LDS.128 R36, [UR4+0x220] ;  /* 0x00022004ff247984 */ /* 0x000e220008000c00 */
[-C--:B------:R-:W-:Y:S02]  /*15da0*/  HFMA2 R14, R19, R35.reuse, R58 ;  /* 0x00000023130e7231 */ /* 0x080fe4000000003a */
[----:B------:R-:W-:Y:S02]  /*15db0*/  HFMA2 R32, R57, R32, RZ.H0_H0 ;  /* 0x0000002039207231 */ /* 0x000fe400000400ff */
[----:B------:R-:W-:Y:S02]  /*15dc0*/  HFMA2 R53, R0, R35, R53 ;  /* 0x0000002300357231 */ /* 0x000fe40000000035 */
[----:B------:R-:W-:-:S02]  /*15dd0*/  HFMA2 R32, R54, R33, R32 ;  /* 0x0000002136207231 */ /* 0x000fc40000000020 */
[----:B-1----:R-:W-:Y:S02]  /*15de0*/  HFMA2 R14, R18, R28, R14 ;  /* 0x0000001c120e7231 */ /* 0x002fe4000000000e */
        /* <DEDUP_REMOVED lines=14> */
[----:B------:R-:W-:Y:S01]  /*15ed0*/  HADD2 R122, R40.H0_H0, R40.H1_H1 ;  /* 0x30000028287a7230 */ /* 0x000fe20000000800 */
[----:B------:R-:W-:Y:S01]  /*15ee0*/  @!P0 IADD3 R40, PT, PT, R102, 0x1, RZ ;  /* 0x0000000166288810 */ /* 0x000fe20007ffe0ff */
[----:B------:R-:W-:-:S03]  /*15ef0*/  HFMA2 R24, R45, R30, R53 ;  /* 0x0000001e2d187231 */ /* 0x000fc60000000035 */
[----:B------:R-:W-:Y:S02]  /*15f00*/  @!P0 MOV R102, R40 ;  /* 0x0000002800668202 */ /* 0x000fe40000000f00 */
[----:B------:R-:W1:Y:S01]  /*15f10*/  LDS.128 R40, [UR4+0x230] ;  /* 0x00023004ff287984 */ /* 0x000e620008000c00 */
[-C--:B------:R-:W-:Y:S02]  /*15f20*/  HFMA2 R18, R46, R31.reuse, R23 ;  /* 0x0000001f2e127231 */ /* 0x080fe40000000017 */
[-C--:B------:R-:W-:Y:S02]  /*15f30*/  HFMA2 R55, R26, R30.reuse, R55 ;  /* 0x0000001e1a377231 */ /* 0x080fe40000000037 */
[----:B------:R-:W-:Y:S02]  /*15f40*/  HFMA2 R22, R44, R30, R22 ;  /* 0x0000001e2c167231 */ /* 0x000fe40000000016 */
[----:B------:R-:W-:Y:S02]  /*15f50*/  HFMA2 R30, R48, R31, R24 ;  /* 0x0000001f301e7231 */ /* 0x000fe40000000018 */
[----:B0-----:R-:W-:-:S02]  /*15f60*/  HFMA2 R33, R62, R36, R18 ;  /* 0x000000243e217231 */ /* 0x001fc40000000012 */
        /* <DEDUP_REMOVED lines=25> */
[----:B------:R-:W-:Y:S02]  /*16100*/  HFMA2 R38, R76, R41, R38 ;  /* 0x000000294c267231 */ /* 0x000fe40000000026 */
[----:B------:R-:W-:Y:S02]  /*16110*/  HFMA2 R45, R90, R43, R45 ;  /* 0x0000002b5a2d7231 */ /* 0x000fe4000000002d */
[----:B------:R-:W-:Y:S01]  /*16120*/  HFMA2 R35, R70, R41, R35 ;  /* 0x0000002946237231 */ /* 0x000fe20000000023 */
[----:B------:R-:W-:Y:S01]  /*16130*/  @!P0 IADD3 R103, PT, PT, R115, R108, RZ ;  /* 0x0000006c73678210 */ /* 0x000fe20007ffe0ff */
[-C--:B------:R-:W-:Y:S02]  /*16140*/  HFMA2 R38, R75, R42.reuse, R38 ;  /* 0x0000002a4b267231 */ /* 0x080fe40000000026 */
[----:B------:R-:W-:Y:S01]  /*16150*/  HFMA2 R44, R88, R43, R44 ;  /* 0x0000002b582c7231 */ /* 0x000fe2000000002c */
[----:B------:R-:W-:Y:S01]  /*16160*/  IADD3 R108, PT, PT, R108, 0x20, RZ ;  /* 0x000000206c6c7810 */ /* 0x000fe20007ffe0ff */
[----:B------:R-:W-:-:S02]  /*16170*/  HFMA2 R35, R67, R42, R35 ;  /* 0x0000002a43237231 */ /* 0x000fc40000000023 */
[-C--:B------:R-:W-:Y:S01]  /*16180*/  HFMA2 R38, R89, R43.reuse, R38 ;  /* 0x0000002b59267231 */ /* 0x080fe20000000026 */
[----:B------:R-:W-:Y:S01]  /*16190*/  ISETP.GE.AND P0, PT, R108, R117, PT ;  /* 0x000000756c00720c */ /* 0x000fe20003f06270 */
[----:B------:R-:W-:Y:S02]  /*161a0*/  HFMA2 R35, R87, R43, R35 ;  /* 0x0000002b57237231 */ /* 0x000fe40000000023 */
        /* <DEDUP_REMOVED lines=33> */
.L_x_2631:
        /* <DEDUP_REMOVED lines=8> */
.L_x_2634:
[----:B------:R0:W2:Y:S01]  /*16440*/  LDG.E.128.CONSTANT R16, desc[UR8][R80.64] ;  /* 0x0000000850107981 */ /* 0x0000a2000c1e9d00 */
[----:B------:R-:W-:-:S03]  /*16450*/  ISETP.NE.AND P0, PT, R108, R103, PT ;  /* 0x000000676c00720c */ /* 0x000fc60003f05270 */
[----:B------:R-:W3:Y:S10]  /*16460*/  LDS.128 R24, [UR4] ;  /* 0x00000004ff187984 */ /* 0x000ef40008000c00 */
[----:B------:R-:W-:-:S06]  /*16470*/  @!P0 LEA R14, R102, R1, 0x3 ;  /* 0x00000001660e8211 */ /* 0x000fcc00078e18ff */
[----:B------:R-:W4:Y:S01]  /*16480*/  @!P0 LDL.64 R14, [R14+0x8] ;  /* 0x000008000e0e8983 */ /* 0x000f220000100a00 */
[----:B------:R-:W-:Y:S01]  /*16490*/  @!P0 IADD3 R20, PT, PT, R102, 0x1, RZ ;  /* 0x0000000166148810 */ /* 0x000fe20007ffe0ff */
[----:B------:R-:W-:Y:S01]  /*164a0*/  HFMA2 R39, -RZ, RZ, 0, 0.25 ;  /* 0x00003400ff277431 */ /* 0x000fe200000001ff */
[----:B------:R-:W-:Y:S02]  /*164b0*/  @!P0 MOV R32, R0 ;  /* 0x0000000000208202 */ /* 0x000fe40000000f00 */
[----:B------:R-:W-:-:S03]  /*164c0*/  @!P0 MOV R102, R20 ;  /* 0x0000001400668202 */ /* 0x000fc60000000f00 */
[----:B------:R5:W4:Y:S01]  /*164d0*/  @!P0 LDG.E.U16.CONSTANT R35, desc[UR8][R32.64] ;  /* 0x0000000820238981 */ /* 0x000b22000c1e9500 */
[----:B------:R-:W-:Y:S01]  /*164e0*/  MOV R45, 0x2c00 ;  /* 0x00002c00002d7802 */ /* 0x000fe20000000f00 */
[----:B------:R-:W-:Y:S01]  /*164f0*/  HFMA2 R57, -RZ, RZ, 0, 0.015625 ;  /* 0x00002400ff397431 */ /* 0x000fe200000001ff */
[----:B------:R-:W-:Y:S02]  /*16500*/  MOV R101, UR12 ;  /* 0x0000000c00657c02 */ /* 0x000fe40008000f00 */
[----:B------:R-:W-:Y:S02]  /*16510*/  PRMT R39, R39, 0x5410, R39 ;  /* 0x0000541027277816 */ /* 0x000fe40000000027 */
[----:B------:R-:W-:Y:S01]  /*16520*/  IADD3 R0, P1, PT, R0, 0x40, RZ ;  /* 0x0000004000007810 */ /* 0x000fe20007f3e0ff */
[----:B0-----:R-:W-:-:S03]  /*16530*/  IMAD.WIDE R80, R101, 0x4, R80 ;  /* 0x0000000465507825 */ /* 0x001fc600078e0250 */
[----:B-----5:R-:W-:Y:S02]  /*16540*/  IADD3.X R33, PT, PT, RZ, R33, RZ, P1, !PT ;  /* 0x00000021ff217210 */ /* 0x020fe40000ffe4ff */
        /* <DEDUP_REMOVED lines=17> */
[----:B------:R-:W-:Y:S02]  /*16660*/  LOP3.LUT R16, R28, 0xc000c, RZ, 0xc0, !PT ;  /* 0x000c000c1c107812 */ /* 0x000fe400078ec0ff */
[----:B------:R-:W-:Y:S01]  /*16670*/  LOP3.LUT R41, R18, 0x64006400, RZ, 0xfc, !PT ;  /* 0x6400640012297812 */ /* 0x000fe200078efcff */
[-C--:B------:R-:W-:Y:S01]  /*16680*/  HFMA2 R38, R38, R39.reuse.H1_H1, -258, -258 ;  /* 0xdc08dc0826267431 */ /* 0x080fe20000060027 */
[----:B------:R-:W-:Y:S02]  /*16690*/  LOP3.LUT R18, R29, 0xc000c, RZ, 0xc0, !PT ;  /* 0x000c000c1d127812 */ /* 0x000fe400078ec0ff */
[----:B------:R-:W-:Y:S01]  /*166a0*/  LOP3.LUT R16, R16, 0x64006400, RZ, 0xfc, !PT ;  /* 0x6400640010107812 */ /* 0x000fe200078efcff */
[-C--:B------:R-:W-:Y:S01]  /*166b0*/  HFMA2 R41, R41, R39.reuse.H1_H1, -258, -258 ;  /* 0xdc08dc0829297431 */ /* 0x080fe20000060027 */
[----:B------:R-:W-:Y:S02]  /*166c0*/  LOP3.LUT R18, R18, 0x64006400, RZ, 0xfc, !PT ;  /* 0x6400640012127812 */ /* 0x000fe400078efcff */
[----:B------:R-:W-:Y:S01]  /*166d0*/  SHF.R.U32.HI R31, RZ, 0x8, R19 ;  /* 0x00000008ff1f7819 */ /* 0x000fe20000011613 */
[-C--:B------:R-:W-:Y:S01]  /*166e0*/  HFMA2 R40, R16, R39.reuse.H1_H1, -258, -258 ;  /* 0xdc08dc0810287431 */ /* 0x080fe20000060027 */
[----:B------:R-:W-:Y:S01]  /*166f0*/  LOP3.LUT R36, R17, 0x64006400, RZ, 0xfc, !PT ;  /* 0x6400640011247812 */ /* 0x000fe200078efcff */
[----:B------:R-:W-:Y:S01]  /*16700*/  HFMA2 R34, R18, R39.H1_H1, -258, -258 ;  /* 0xdc08dc0812227431 */ /* 0x000fe20000060027 */
[----:B------:R-:W-:-:S02]  /*16710*/  LOP3.LUT R16, R28, 0x300030, RZ, 0xc0, !PT ;  /* 0x003000301c107812 */ /* 0x000fc400078ec0ff */
[C---:B------:R-:W-:Y:S01]  /*16720*/  LOP3.LUT R56, R19.reuse, 0x30003, RZ, 0xc0, !PT ;  /* 0x0003000313387812 */ /* 0x040fe200078ec0ff */
[----:B------:R-:W-:Y:S01]  /*16730*/  HFMA2 R36, R36, R39.H1_H1, -258, -258 ;  /* 0xdc08dc0824247431 */ /* 0x000fe20000060027 */
        /* <DEDUP_REMOVED lines=8> */
[----:B------:R-:W-:Y:S01]  /*167c0*/  HFMA2 R32, R20, R39.H1_H1, -258, -258 ;  /* 0xdc08dc0814207431 */ /* 0x000fe20000060027 */
[----:B------:R-:W-:Y:S02]  /*167d0*/  LOP3.LUT R23, R23, 0x64006400, RZ, 0xfc, !PT ;  /* 0x6400640017177812 */ /* 0x000fe400078efcff */
[----:B------:R-:W-:Y:S01]  /*167e0*/  LOP3.LUT R16, R16, 0x64006400, RZ, 0xfc, !PT ;  /* 0x6400640010107812 */ /* 0x000fe200078efcff */
[-C--:B------:R-:W-:Y:S01]  /*167f0*/  HFMA2 R43, R22, R45.reuse.H0_H0, -66, -66 ;  /* 0xd420d420162b7431 */ /* 0x080fe2000004002d */
[----:B------:R-:W-:Y:S01]  /*16800*/  LOP3.LUT R17, R17, 0x64006400, RZ, 0xfc, !PT ;  /* 0x6400640011117812 */ /* 0x000fe200078efcff */
[-C--:B------:R-:W-:Y:S01]  /*16810*/  HFMA2 R49, R23, R45.reuse.H0_H0, -66, -66 ;  /* 0xd420d42017317431 */ /* 0x080fe2000004002d */
[----:B------:R-:W-:Y:S01]  /*16820*/  LOP3.LUT R19, R19, 0x64006400, RZ, 0xfc, !PT ;  /* 0x6400640013137812 */ /* 0x000fe200078efcff */
[----:B------:R-:W-:Y:S01]  /*16830*/  HFMA2 R48, R16, R45.H0_H0, -66, -66 ;  /* 0xd420d42010307431 */ /* 0x000fe2000004002d */
[----:B------:R-:W-:Y:S01]  /*16840*/  LOP3.LUT R18, R18, 0x64006400, RZ, 0xfc, !PT ;  /* 0x6400640012127812 */ /* 0x000fe200078efcff */
[-C--:B------:R-:W-:Y:S01]  /*16850*/  HFMA2 R37, R17, R39.reuse.H1_H1, -258, -258 ;  /* 0xdc08dc0811257431 */ /* 0x080fe20000060027 */
[----:B------:R-:W-:Y:S01]  /*16860*/  LOP3.LUT R60, R54, 0x64006400, RZ, 0xfc, !PT ;  /* 0x64006400363c7812 */ /* 0x000fe200078efcff */
[----:B------:R-:W-:Y:S01]  /*16870*/  HFMA2 R39, R19, R39.H1_H1, -258, -258 ;  /* 0xdc08dc0813277431 */ /* 0x000fe20000060027 */
[----:B------:R-:W-:Y:S01]  /*16880*/  LOP3.LUT R44, R42, 0x64006400, RZ, 0xfc, !PT ;  /* 0x640064002a2c7812 */ /* 0x000fe200078efcff */
[-C--:B------:R-:W-:Y:S01]  /*16890*/  HFMA2 R42, R21, R45.reuse.H0_H0, -66, -66 ;  /* 0xd420d420152a7431 */ /* 0x080fe2000004002d */
[----:B------:R-:W-:Y:S01]  /*168a0*/  LOP3.LUT R58, R50, 0x64006400, RZ, 0xfc, !PT ;  /* 0x64006400323a7812 */ /* 0x000fe200078efcff */
[----:B------:R-:W0:Y:S01]  /*168b0*/  LDS.128 R20, [UR4+0x10] ;  /* 0x00001004ff147984 */ /* 0x000e220008000c00 */
        /* <DEDUP_REMOVED lines=20> */
[----:B---3--:R-:W-:Y:S01]  /*16a00*/  HFMA2 R18, R60, R24, RZ ;  /* 0x000000183c127231 */ /* 0x008fe200000000ff */
[----:B------:R-:W-:Y:S01]  /*16a10*/  LOP3.LUT R61, R56, 0x64006400, RZ, 0xfc, !PT ;  /* 0x64006400383d7812 */ /* 0x000fe200078efcff */
[----:B------:R-:W-:-:S02]  /*16a20*/  HFMA2 R47, R17, R45.H0_H0, -66, -66 ;  /* 0xd420d420112f7431 */ /* 0x000fc4000004002d */
[-C--:B------:R-:W-:Y:S02]  /*16a30*/  HFMA2 R16, R58, R24.reuse, RZ ;  /* 0x000000183a107231 */ /* 0x080fe400000000ff */
        /* <DEDUP_REMOVED lines=9> */
[----:B------:R-:W-:Y:S02]  /*16ad0*/  HFMA2 R16, R32, R25, R16 ;  /* 0x0000001920107231 */ /* 0x000fe40000000010 */
[----:B------:R-:W-:Y:S01]  /*16ae0*/  HFMA2 R24, R61, R24, RZ.H0_H0 ;  /* 0x000000183d187231 */ /* 0x000fe200000400ff */
[----:B------:R-:W-:Y:S01]  /*16af0*/  LOP3.LUT R52, R55, 0x64006400, RZ, 0xfc, !PT ;  /* 0x6400640037347812 */ /* 0x000fe200078efcff */
[----:B------:R-:W-:Y:S01]  /*16b00*/  HFMA2 R55, R56, R57.H0_H0, -18, -18 ;  /* 0xcc80cc8038377431 */ /* 0x000fe20000040039 */
[----:B------:R-:W-:Y:S01]  /*16b10*/  LOP3.LUT R29, R29, 0x30003, RZ, 0xc0, !PT ;  /* 0x000300031d1d7812 */ /* 0x000fe200078ec0ff */
[-C--:B------:R-:W-:Y:S01]  /*16b20*/  HFMA2 R19, R38, R25.reuse, R19 ;  /* 0x0000001926137231 */ /* 0x080fe20000000013 */
[----:B------:R-:W-:Y:S01]  /*16b30*/  LOP3.LUT R28, R28, 0x30003, RZ, 0xc0, !PT ;  /* 0x000300031c1c7812 */ /* 0x000fe200078ec0ff */
[----:B------:R-:W-:Y:S02]  /*16b40*/  HFMA2 R17, R41, R25, R24 ;  /* 0x0000001929117231 */ /* 0x000fe40000000018 */
[----:B------:R-:W-:-:S02]  /*16b50*/  HFMA2 R25, R42, R26, R16 ;  /* 0x0000001a2a197231 */ /* 0x000fc40000000010 */
[-C--:B------:R-:W-:Y:S02]  /*16b60*/  HFMA2 R56, R62, R57.reuse.H0_H0, -18, -18 ;  /* 0xcc80cc803e387431 */ /* 0x080fe40000040039 */
[-C--:B------:R-:W-:Y:S02]  /*16b70*/  HFMA2 R62, R49, R26.reuse, R18 ;  /* 0x0000001a313e7231 */ /* 0x080fe40000000012 */
[----:B------:R-:W-:Y:S01]  /*16b80*/  HFMA2 R52, R52, R57.H0_H0, -18, -18 ;  /* 0xcc80cc8034347431 */ /* 0x000fe20000040039 */
[----:B------:R-:W-:Y:S01]  /*16b90*/  LOP3.LUT R29, R29, 0x64006400, RZ, 0xfc, !PT ;  /* 0x640064001d1d7812 */ /* 0x000fe200078efcff */
[-C--:B------:R-:W-:Y:S01]  /*16ba0*/  HFMA2 R24, R43, R26.reuse, R19 ;  /* 0x0000001a2b187231 */ /* 0x080fe20000000013 */
[----:B------:R-:W-:Y:S01]  /*16bb0*/  LOP3.LUT R28, R28, 0x64006400, RZ, 0xfc, !PT ;  /* 0x640064001c1c7812 */ /* 0x000fe200078efcff */
[----:B------:R-:W-:Y:S02]  /*16bc0*/  HFMA2 R26, R44, R26, R17 ;  /* 0x0000001a2c1a7231 */ /* 0x000fe40000000011 */
[-C--:B------:R-:W-:Y:S01]  /*16bd0*/  HFMA2 R66, R50, R27.reuse, R25 ;  /* 0x0000001b32427231 */ /* 0x080fe20000000019 */
[----:B------:R-:W2:Y:S01]  /*16be0*/  LDS.128 R16, [UR4+0x80] ;  /* 0x00008004ff107984 */ /* 0x000ea20008000c00 */
[----:B------:R-:W-:-:S02]  /*16bf0*/  HFMA2 R68, R52, R27, R62 ;  /* 0x0000001b34447231 */ /* 0x000fc4000000003e */
[----:B------:R-:W-:Y:S01]  /*16c00*/  HFMA2 R57, R64, R57.H0_H0, -18, -18 ;  /* 0xcc80cc8040397431 */ /* 0x000fe20000040039 */
[----:B------:R-:W-:Y:S01]  /*16c10*/  LOP3.LUT R30, R30, 0x30003, RZ, 0xc0, !PT ;  /* 0x000300031e1e7812 */ /* 0x000fe200078ec0ff */
[----:B------:R-:W-:Y:S01]  /*16c20*/  HADD2 R64, R29, -1026, -1026 ;  /* 0xe402e4021d407430 */ /* 0x000fe20000000000 */
[----:B------:R-:W-:Y:S01]  /*16c30*/  LOP3.LUT R31, R31, 0x30003, RZ, 0xc0, !PT ;  /* 0x000300031f1f7812 */ /* 0x000fe200078ec0ff */
[----:B------:R-:W-:Y:S01]  /*16c40*/  HADD2 R62, R28, -1026, -1026 ;  /* 0xe402e4021c3e7430 */ /* 0x000fe20000000000 */
[----:B------:R-:W-:Y:S01]  /*16c50*/  LOP3.LUT R30, R30, 0x64006400, RZ, 0xfc, !PT ;  /* 0x640064001e1e7812 */ /* 0x000fe200078efcff */
[-C--:B------:R-:W-:Y:S01]  /*16c60*/  HFMA2 R67, R51, R27.reuse, R24 ;  /* 0x0000001b33437231 */ /* 0x080fe20000000018 */
[----:B------:R-:W-:Y:S01]  /*16c70*/  LOP3.LUT R31, R31, 0x64006400, RZ, 0xfc, !PT ;  /* 0x640064001f1f7812 */ /* 0x000fe200078efcff */
[----:B0-----:R-:W-:Y:S02]  /*16c80*/  HFMA2 R68, R64, R20, R68 ;  /* 0x0000001440447231 */ /* 0x001fe40000000044 */
[----:B------:R-:W-:-:S02]  /*16c90*/  HFMA2 R69, R53, R27, R26 ;  /* 0x0000001b35457231 */ /* 0x000fc4000000001a */
[-C--:B------:R-:W-:Y:S01]  /*16ca0*/  HFMA2 R66, R62, R20.reuse, R66 ;  /* 0x000000143e427231 */ /* 0x080fe20000000042 */
[----:B------:R-:W0:Y:S01]  /*16cb0*/  LDS.128 R24, [UR4+0x90] ;  /* 0x00009004ff187984 */ /* 0x000e220008000c00 */
[----:B----4-:R-:W-:Y:S01]  /*16cc0*/  @!P0 PRMT R100, R14, 0x7610, R100 ;  /* 0x000076100e648816 */ /* 0x010fe20000000064 */
[----:B------:R-:W-:Y:S01]  /*16cd0*/  HADD2 R63, R30, -1026, -1026 ;  /* 0xe402e4021e3f7430 */ /* 0x000fe20000000000 */
[----:B------:R-:W-:Y:S01]  /*16ce0*/  @!P0 PRMT R99, R15, 0x7610, R99 ;  /* 0x000076100f638816 */ /* 0x000fe20000000063 */
[----:B------:R-:W-:Y:S02]  /*16cf0*/  HADD2 R65, R31, -1026, -1026 ;  /* 0xe402e4021f417430 */ /* 0x000fe40000000000 */
[-C--:B------:R-:W-:Y:S01]  /*16d00*/  HFMA2 R68, R34, R21.reuse, R68 ;  /* 0x0000001522447231 */ /* 0x080fe20000000044 */
[----:B------:R-:W-:Y:S01]  /*16d10*/  @!P0 PRMT R100, R100, 0x7610, R14 ;  /* 0x0000761064648816 */ /* 0x000fe2000000000e */
[-C--:B------:R-:W-:Y:S02]  /*16d20*/  HFMA2 R66, R40, R21.reuse, R66 ;  /* 0x0000001528427231 */ /* 0x080fe40000000042 */
[-C--:B------:R-:W-:Y:S01]  /*16d30*/  HFMA2 R67, R63, R20.reuse, R67 ;  /* 0x000000143f437231 */ /* 0x080fe20000000043 */
[----:B------:R-:W-:Y:S01]  /*16d40*/  @!P0 PRMT R99, R99, 0x7610, R15 ;  /* 0x0000761063638816 */ /* 0x000fe2000000000f */
[----:B------:R-:W-:Y:S01]  /*16d50*/  HFMA2 R69, R65, R20, R69 ;  /* 0x0000001441457231 */ /* 0x000fe20000000045 */
[----:B------:R-:W-:Y:S01]  /*16d60*/  @!P0 IADD3 R103, PT, PT, R35, R108, RZ ;  /* 0x0000006c23678210 */ /* 0x000fe20007ffe0ff */
[----:B------:R-:W-:-:S02]  /*16d70*/  HFMA2 R67, R37, R21, R67 ;  /* 0x0000001525437231 */ /* 0x000fc40000000043 */
[-C--:B------:R-:W-:Y:S02]  /*16d80*/  HFMA2 R28, R46, R22.reuse, R68 ;  /* 0x000000162e1c7231 */ /* 0x080fe40000000044 */
[----:B------:R-:W-:Y:S02]  /*16d90*/  HFMA2 R69, R39, R21, R69 ;  /* 0x0000001527457231 */ /* 0x000fe40000000045 */
[-C--:B------:R-:W-:Y:S02]  /*16da0*/  HFMA2 R66, R48, R22.reuse, R66 ;  /* 0x0000001630427231 */ /* 0x080fe40000000042 */
[-C--:B------:R-:W-:Y:S01]  /*16db0*/  HFMA2 R67, R47, R22.reuse, R67 ;  /* 0x000000162f437231 */ /* 0x080fe20000000043 */
[----:B------:R-:W-:Y:S01]  /*16dc0*/  IADD3 R108, PT, PT, R108, 0x10, RZ ;  /* 0x000000106c6c7810 */ /* 0x000fe20007ffe0ff */
[----:B------:R-:W-:Y:S02]  /*16dd0*/  HFMA2 R69, R45, R22, R69 ;  /* 0x000000162d457231 */ /* 0x000fe40000000045 */
[----:B------:R-:W-:-:S02]  /*16de0*/  HFMA2 R67, R55, R23, R67 ;  /* 0x0000001737437231 */ /* 0x000fc40000000043 */
[-C--:B------:R-:W-:Y:S02]  /*16df0*/  HFMA2 R28, R56, R23.reuse, R28 ;  /* 0x00000017381c7231 */ /* 0x080fe4000000001c */
[-C--:B------:R-:W-:Y:S02]  /*16e00*/  HFMA2 R69, R57, R23.reuse, R69 ;  /* 0x0000001739457231 */ /* 0x080fe40000000045 */
[----:B------:R-:W-:Y:S01]  /*16e10*/  HFMA2 R66, R54, R23, R66 ;  /* 0x0000001736427231 */ /* 0x000fe20000000042 */
[----:B------:R-:W-:Y:S01]  /*16e20*/  ISETP.GE.AND P0, PT, R108, R109, PT ;  /* 0x0000006d6c00720c */ /* 0x000fe20003f06270 */
[----:B------:R-:W3:Y:S01]  /*16e30*/  LDS.128 R20, [UR4+0x100] ;  /* 0x00010004ff147984 */ /* 0x000ee20008000c00 */
[----:B------:R-:W-:Y:S02]  /*16e40*/  HADD2 R67, R67.H0_H0, R67.H1_H1 ;  /* 0x3000004343437230 */ /* 0x000fe40000000800 */
[-C--:B--2---:R-:W-:Y:S02]  /*16e50*/  HFMA2 R14, R58, R16.reuse, RZ ;  /* 0x000000103a0e7231 */ /* 0x084fe400000000ff */
[----:B------:R-:W-:-:S02]  /*16e60*/  HFMA2 R15, R59, R16, RZ.H0_H0 ;  /* 0x000000103b0f7231 */ /* 0x000fc400000400ff */
[----:B------:R-:W-:Y:S02]  /*16e70*/  HADD2 R69, R69.H0_H0, R69.H1_H1 ;  /* 0x3000004545457230 */ /* 0x000fe40000000800 */
[----:B------:R-:W-:Y:S02]  /*16e80*/  HADD2 R68, R28.H0_H0, R28.H1_H1 ;  /* 0x3000001c1c447230 */ /* 0x000fe40000000800 */
[-C--:B------:R-:W-:Y:S02]  /*16e90*/  HFMA2 R28, R60, R16.reuse, RZ ;  /* 0x000000103c1c7231 */ /* 0x080fe400000000ff */
[----:B------:R-:W-:Y:S02]  /*16ea0*/  HFMA2 R16, R61, R16, RZ.H0_H0 ;  /* 0x000000103d107231 */ /* 0x000fe400000400ff */
[-C--:B------:R-:W-:Y:S02]  /*16eb0*/  HFMA2 R14, R32, R17.reuse, R14 ;  /* 0x00000011200e7231 */ /* 0x080fe4000000000e */
[----:B------:R-:W-:Y:S01]  /*16ec0*/  HFMA2 R15, R38, R17, R15 ;  /* 0x00000011260f7231 */ /* 0x000fe2000000000f */
[----:B------:R-:W-:Y:S01]  /*16ed0*/  PRMT R68, R68, 0x5410, R69 ;  /* 0x0000541044447816 */ /* 0x000fe20000000045 */
[----:B------:R-:W-:-:S02]  /*16ee0*/  HADD2 R66, R66.H0_H0, R66.H1_H1 ;  /* 0x3000004242427230 */ /* 0x000fc40000000800 */
[-C--:B------:R-:W-:Y:S02]  /*16ef0*/  HFMA2 R15, R43, R18.reuse, R15 ;  /* 0x000000122b0f7231 */ /* 0x080fe4000000000f */
[-C--:B------:R-:W-:Y:S02]  /*16f00*/  HFMA2 R28, R36, R17.reuse, R28 ;  /* 0x00000011241c7231 */ /* 0x080fe4000000001c */
[----:B------:R-:W-:Y:S02]  /*16f10*/  HFMA2 R17, R41, R17, R16 ;  /* 0x0000001129117231 */ /* 0x000fe40000000010 */
[-C--:B------:R-:W-:Y:S02]  /*16f20*/  HFMA2 R14, R42, R18.reuse, R14 ;  /* 0x000000122a0e7231 */ /* 0x080fe4000000000e */
[----:B------:R-:W-:Y:S01]  /*16f30*/  HFMA2 R15, R51, R19, R15 ;  /* 0x00000013330f7231 */ /* 0x000fe2000000000f */
[----:B------:R-:W-:Y:S01]  /*16f40*/  PRMT R66, R66, 0x5410, R67 ;  /* 0x0000541042427816 */ /* 0x000fe20000000043 */
[----:B------:R-:W-:-:S02]  /*16f50*/  HFMA2 R17, R44, R18, R17 ;  /* 0x000000122c117231 */ /* 0x000fc40000000011 */
[----:B0-----:R-:W-:Y:S02]  /*16f60*/  HFMA2 R15, R63, R24, R15 ;  /* 0x000000183f0f7231 */ /* 0x001fe4000000000f */
        /* <DEDUP_REMOVED lines=15> */
[----:B------:R-:W-:Y:S02]  /*17060*/  HADD2 R15, R15.H0_H0, R15.H1_H1 ;  /* 0x3000000f0f0f7230 */ /* 0x000fe40000000800 */
[----:B------:R-:W-:Y:S02]  /*17070*/  HFMA2 R19, R45, R26, R19 ;  /* 0x0000001a2d137231 */ /* 0x000fe40000000013 */
[----:B------:R-:W-:-:S02]  /*17080*/  HFMA2 R17, R34, R25, R17 ;  /* 0x0000001922117231 */ /* 0x000fc40000000011 */
[----:B---3--:R-:W-:Y:S02]  /*17090*/  HFMA2 R25, R59, R20, RZ.H0_H0 ;  /* 0x000000143b197231 */ /* 0x008fe400000400ff */
[-C--:B------:R-:W-:Y:S02]  /*170a0*/  HFMA2 R24, R48, R26.reuse, R24 ;  /* 0x0000001a30187231 */ /* 0x080fe40000000018 */
[----:B------:R-:W-:Y:S02]  /*170b0*/  HFMA2 R71, R57, R27, R19 ;  /* 0x0000001b39477231 */ /* 0x000fe40000000013 */
[----:B------:R-:W-:Y:S02]  /*170c0*/  HFMA2 R25, R38, R21, R25 ;  /* 0x0000001526197231 */ /* 0x000fe40000000019 */
[----:B------:R-:W-:Y:S02]  /*170d0*/  HADD2 R71, R71.H0_H0, R71.H1_H1 ;  /* 0x3000004747477230 */ /* 0x000fe40000000800 */
[----:B------:R-:W-:-:S02]  /*170e0*/  HFMA2 R17, R46, R26, R17 ;  /* 0x0000001a2e117231 */ /* 0x000fc40000000011 */
[-C--:B------:R-:W-:Y:S02]  /*170f0*/  HFMA2 R14, R54, R27.reuse, R24 ;  /* 0x0000001b360e7231 */ /* 0x080fe40000000018 */
[-C--:B------:R-:W-:Y:S02]  /*17100*/  HFMA2 R24, R58, R20.reuse, RZ ;  /* 0x000000143a187231 */ /* 0x080fe400000000ff */
[-C--:B------:R-:W-:Y:S02]  /*17110*/  HFMA2 R26, R60, R20.reuse, RZ ;  /* 0x000000143c1a7231 */ /* 0x080fe400000000ff */
[----:B------:R-:W-:Y:S02]  /*17120*/  HFMA2 R20, R61, R20, RZ.H0_H0 ;  /* 0x000000143d147231 */ /* 0x000fe400000400ff */
[----:B------:R-:W-:Y:S02]  /*17130*/  HFMA2 R17, R56, R27, R17 ;  /* 0x0000001b38117231 */ /* 0x000fe40000000011 */
[----:B------:R-:W-:-:S02]  /*17140*/  HFMA2 R27, R41, R21, R20 ;  /* 0x00000015291b7231 */ /* 0x000fc40000000014 */
[-C--:B------:R-:W-:Y:S02]  /*17150*/  HFMA2 R24, R32, R21.reuse, R24 ;  /* 0x0000001520187231 */ /* 0x080fe40000000018 */
[----:B------:R-:W-:Y:S02]  /*17160*/  HADD2 R14, R14.H0_H0, R14.H1_H1 ;  /* 0x3000000e0e0e7230 */ /* 0x000fe40000000800 */
[----:B------:R-:W-:Y:S02]  /*17170*/  HFMA2 R26, R36, R21, R26 ;  /* 0x00000015241a7231 */ /* 0x000fe4000000001a */
[-C--:B------:R-:W-:Y:S02]  /*17180*/  HFMA2 R21, R43, R22.reuse, R25 ;  /* 0x000000162b157231 */ /* 0x080fe40000000019 */
[----:B------:R-:W-:Y:S01]  /*17190*/  HADD2 R70, R17.H0_H0, R17.H1_H1 ;  /* 0x3000001111467230 */ /* 0x000fe20000000800 */
[----:B------:R-:W-:Y:S01]  /*171a0*/  PRMT R14, R14, 0x5410, R15 ;  /* 0x000054100e0e7816 */ /* 0x000fe2000000000f */
[-C--:B------:R-:W-:Y:S01]  /*171b0*/  HFMA2 R20, R42, R22.reuse, R24 ;  /* 0x000000162a147231 */ /* 0x080fe20000000018 */
[----:B------:R-:W2:Y:S01]  /*171c0*/  LDS.128 R16, [UR4+0x180] ;  /* 0x00018004ff107984 */ /* 0x000ea20008000c00 */
[----:B------:R-:W-:-:S02]  /*171d0*/  HFMA2 R72, R49, R22, R26 ;  /* 0x0000001631487231 */ /* 0x000fc4000000001a */
[----:B------:R-:W-:Y:S01]  /*171e0*/  HFMA2 R22, R44, R22, R27 ;  /* 0x000000162c167231 */ /* 0x000fe2000000001b */
[----:B------:R-:W-:Y:S01]  /*171f0*/  PRMT R70, R70, 0x5410, R71 ;  /* 0x0000541046467816 */ /* 0x000fe20000000047 */
[-C--:B------:R-:W-:Y:S01]  /*17200*/  HFMA2 R21, R51, R23.reuse, R21 ;  /* 0x0000001733157231 */ /* 0x080fe20000000015 */
[----:B------:R-:W3:Y:S01]  /*17210*/  LDS.128 R24, [UR4+0x190] ;  /* 0x00019004ff187984 */ /* 0x000ee20008000c00 */
[-C--:B------:R-:W-:Y:S02]  /*17220*/  HFMA2 R22, R53, R23.reuse, R22 ;  /* 0x0000001735167231 */ /* 0x080fe40000000016 */
[-C--:B------:R-:W-:Y:S02]  /*17230*/  HFMA2 R20, R50, R23.reuse, R20 ;  /* 0x0000001732147231 */ /* 0x080fe40000000014 */
[----:B0-----:R-:W-:Y:S02]  /*17240*/  HFMA2 R21, R63, R28, R21 ;  /* 0x0000001c3f157231 */ /* 0x001fe40000000015 */
        /* <DEDUP_REMOVED lines=12> */
[----:B------:R-:W-:-:S02]  /*17310*/  HADD2 R73, R21.H0_H0, R21.H1_H1 ;  /* 0x3000001515497230 */ /* 0x000fc40000000800 */
[----:B------:R-:W-:Y:S02]  /*17320*/  HFMA2 R23, R34, R29, R72 ;  /* 0x0000001d22177231 */ /* 0x000fe40000000048 */
[----:B------:R-:W-:Y:S02]  /*17330*/  HADD2 R75, R75.H0_H0, R75.H1_H1 ;  /* 0x3000004b4b4b7230 */ /* 0x000fe40000000800 */
[----:B------:R-:W-:Y:S02]  /*17340*/  HFMA2 R10, R70, R99, R10 ;  /* 0x00000063460a7231 */ /* 0x000fe4000000000a */
[-C--:B------:R-:W-:Y:S02]  /*17350*/  HFMA2 R20, R48, R30.reuse, R20 ;  /* 0x0000001e30147231 */ /* 0x080fe40000000014 */
[----:B------:R-:W-:Y:S02]  /*17360*/  HFMA2 R28, R46, R30, R23 ;  /* 0x0000001e2e1c7231 */ /* 0x000fe40000000017 */
[----:B------:R-:W-:-:S02]  /*17370*/  HFMA2 R20, R54, R31, R20 ;  /* 0x0000001f36147231 */ /* 0x000fc40000000014 */
[-C--:B--2---:R-:W-:Y:S02]  /*17380*/  HFMA2 R29, R59, R16.reuse, RZ.H0_H0 ;  /* 0x000000103b1d7231 */ /* 0x084fe400000400ff */
[----:B------:R-:W-:Y:S02]  /*17390*/  HFMA2 R28, R56, R31, R28 ;  /* 0x0000001f381c7231 */ /* 0x000fe4000000001c */
[----:B------:R-:W-:Y:S02]  /*173a0*/  HFMA2 R30, R60, R16, RZ ;  /* 0x000000103c1e7231 */ /* 0x000fe400000000ff */
[----:B------:R-:W-:Y:S02]  /*173b0*/  HFMA2 R29, R38, R17, R29 ;  /* 0x00000011261d7231 */ /* 0x000fe4000000001d */
[----:B------:R-:W-:Y:S02]  /*173c0*/  HADD2 R72, R20.H0_H0, R20.H1_H1 ;  /* 0x3000001414487230 */ /* 0x000fe40000000800 */
[----:B------:R-:W0:Y:S01]  /*173d0*/  LDS.128 R20, [UR4+0x200] ;  /* 0x00020004ff147984 */ /* 0x000e220008000c00 */
[----:B------:R-:W-:-:S02]  /*173e0*/  HADD2 R74, R28.H0_H0, R28.H1_H1 ;  /* 0x3000001c1c4a7230 */ /* 0x000fc40000000800 */
[-C--:B------:R-:W-:Y:S02]  /*173f0*/  HFMA2 R28, R58, R16.reuse, RZ ;  /* 0x000000103a1c7231 */ /* 0x080fe400000000ff */
[----:B------:R-:W-:Y:S02]  /*17400*/  HFMA2 R16, R61, R16, RZ.H0_H0 ;  /* 0x000000103d107231 */ /* 0x000fe400000400ff */
[-C--:B------:R-:W-:Y:S01]  /*17410*/  HFMA2 R30, R36, R17.reuse, R30 ;  /* 0x00000011241e7231 */ /* 0x080fe2000000001e */
[----:B------:R-:W-:Y:S01]  /*17420*/  PRMT R72, R72, 0x5410, R73 ;  /* 0x0000541048487816 */ /* 0x000fe20000000049 */
[-C--:B------:R-:W-:Y:S01]  /*17430*/  HFMA2 R31, R41, R17.reuse, R16 ;  /* 0x00000011291f7231 */ /* 0x080fe20000000010 */
[----:B------:R-:W-:Y:S01]  /*17440*/  PRMT R74, R74, 0x5410, R75 ;  /* 0x000054104a4a7816 */ /* 0x000fe2000000004b */
        /* <DEDUP_REMOVED lines=8> */
[-C--:B------:R-:W-:Y:S01]  /*174d0*/  HFMA2 R76, R52, R19.reuse, R76 ;  /* 0x00000013344c7231 */ /* 0x080fe2000000004c */
[----:B------:R-:W2:Y:S01]  /*174e0*/  LDS.128 R28, [UR4+0x210] ;  /* 0x00021004ff1c7984 */ /* 0x000ea20008000c00 */
[-C--:B---3--:R-:W-:Y:S01]  /*174f0*/  HFMA2 R17, R63, R24.reuse, R17 ;  /* 0x000000183f117231 */ /* 0x088fe20000000011 */
[----:B------:R-:W-:Y:S01]  /*17500*/  UIADD3 UR4, UPT, UPT, UR4, 0x20, URZ ;  /* 0x0000002004047890 */ /* 0x000fe2000fffe0ff */
        /* <DEDUP_REMOVED lines=30> */
[----:B------:R-:W-:Y:S02]  /*176f0*/  HFMA2 R16, R54, R27, R24 ;  /* 0x0000001b36107231 */ /* 0x000fe40000000018 */
[----:B--2---:R-:W-:Y:S02]  /*17700*/  HFMA2 R59, R63, R28, R59 ;  /* 0x0000001c3f3b7231 */ /* 0x004fe4000000003b */
[----:B------:R-:W-:Y:S02]  /*17710*/  HADD2 R19, R19.H0_H0, R19.H1_H1 ;  /* 0x3000001313137230 */ /* 0x000fe40000000800 */
        /* <DEDUP_REMOVED lines=8> */
[-C--:B------:R-:W-:Y:S02]  /*177a0*/  HFMA2 R32, R64, R28.reuse, R32 ;  /* 0x0000001c40207231 */ /* 0x080fe40000000020 */
[----:B------:R-:W-:Y:S01]  /*177b0*/  HFMA2 R28, R65, R28, R23 ;  /* 0x0000001c411c7231 */ /* 0x000fe20000000017 */
[----:B------:R-:W-:Y:S01]  /*177c0*/  PRMT R16, R16, 0x5410, R17 ;  /* 0x0000541010107816 */ /* 0x000fe20000000011 */
[----:B------:R-:W-:Y:S02]  /*177d0*/  HADD2 R59, R59.H0_H0, R59.H1_H1 ;  /* 0x3000003b3b3b7230 */ /* 0x000fe40000000800 */
[----:B------:R-:W-:Y:S02]  /*177e0*/  HADD2 R18, R18.H0_H0, R18.H1_H1 ;  /* 0x3000001212127230 */ /* 0x000fe40000000800 */
[----:B------:R-:W-:-:S02]  /*177f0*/  HFMA2 R24, R40, R29, R20 ;  /* 0x0000001d28187231 */ /* 0x000fc40000000014 */
[-C--:B------:R-:W-:Y:S02]  /*17800*/  HFMA2 R23, R34, R29.reuse, R32 ;  /* 0x0000001d22177231 */ /* 0x080fe40000000020 */
[----:B------:R-:W-:Y:S01]  /*17810*/  HFMA2 R29, R39, R29, R28 ;  /* 0x0000001d271d7231 */ /* 0x000fe2000000001c */
[----:B------:R-:W-:Y:S01]  /*17820*/  PRMT R18, R18, 0x5410, R19 ;  /* 0x0000541012127816 */ /* 0x000fe20000000013 */
[----:B------:R-:W-:Y:S02]  /*17830*/  HFMA2 R7, R16, R100, R7 ;  /* 0x0000006410077231 */ /* 0x000fe40000000007 */
[-C--:B------:R-:W-:Y:S02]  /*17840*/  HFMA2 R29, R45, R30.reuse, R29 ;  /* 0x0000001e2d1d7231 */ /* 0x080fe4000000001d */
[----:B------:R-:W-:Y:S02]  /*17850*/  HFMA2 R27, R48, R30, R24 ;  /* 0x0000001e301b7231 */ /* 0x000fe40000000018 */
[----:B------:R-:W-:-:S02]  /*17860*/  HFMA2 R6, R18, R99, R6 ;  /* 0x0000006312067231 */ /* 0x000fc40000000006 */
[----:B------:R-:W-:Y:S02]  /*17870*/  HFMA2 R28, R46, R30, R23 ;  /* 0x0000001e2e1c7231 */ /* 0x000fe40000000017 */
[----:B------:R-:W-:-:S04]  /*17880*/  HFMA2 R29, R57, R31, R29 ;  /* 0x0000001f391d7231 */ /* 0x000fc8000000001d */
        /* <DEDUP_REMOVED lines=8> */
[----:B------:R-:W-:Y:S01]  /*17910*/  HFMA2 R4, R28, R99, R4 ;  /* 0x000000631c047231 */ /* 0x000fe20000000004 */
[----:B------:R-:W-:Y:S06]  /*17920*/  @!P0 BRA `(.L_x_2634) ;  /* 0xffffffe800c48947 */ /* 0x000fec000383ffff */
.L_x_2633:
        /* <DEDUP_REMOVED lines=12> */
.L_x_2638:
[----:B------:R-:W0:Y:S02]  /*179f0*/  LDS R2, [R0] ;  /* 0x0000000000027984 */ /* 0x000e240000000800 */
[----:B0-----:R-:W-:-:S05]  /*17a00*/  HADD2 R3, R2, R13 ;  /* 0x0000000d02037230 */ /* 0x001fca0000000000 */
[----:B------:R-:W0:Y:S02]  /*17a10*/  ATOMS.CAST.SPIN P0, [R0], R2, R3 ;  /* 0x000000020000758d */ /* 0x000e240001800003 */
[----:B0-----:R-:W-:Y:S05]  /*17a20*/  @!P0 BRA `(.L_x_2638) ;  /* 0xfffffffc00f08947 */ /* 0x001fea000383ffff */
[----:B------:R-:W-:Y:S05]  /*17a30*/  BRA `(.L_x_2636) ;  /* 0x00000000000c7947 */ /* 0x000fea0003800000 */
.L_x_2637:
[----:B------:R-:W2:Y:S02]  /*17a40*/  LD.E R0, desc[UR8][R14.64] ;  /* 0x000000080e007980 */ /* 0x000ea4000c101900 */
[----:B--2---:R-:W-:-:S05]  /*17a50*/  IADD3 R3, PT, PT, R13, R0, RZ ;  /* 0x000000000d037210 */ /* 0x004fca0007ffe0ff */
[----:B------:R0:W-:Y:S02]  /*17a60*/  ST.E desc[UR8][R14.64], R3 ;  /* 0x000000030e007985 */ /* 0x0001e4000c101908 */
.L_x_2636:
[----:B------:R-:W-:Y:S05]  /*17a70*/  BSYNC.RECONVERGENT B0 ;  /* 0x0000000000007941 */ /* 0x000fea0003800200 */
.L_x_2635:
[----:B------:R1:W-:Y:S01]  /*17a80*/  ATOM.E.ADD.F16x2.RN.STRONG.GPU P0, RZ, desc[UR8][R14.64+0x4], R17 ;  /* 0x800004110eff79a2 */ /* 0x0003e2000c10e108 */
[----:B------:R-:W-:Y:S04]  /*17a90*/  BSSY.RECONVERGENT B0, `(.L_x_2639) ;  /* 0x000000e000007945 */ /* 0x000fe80003800200 */
[----:B-1----:R-:W-:Y:S05]  /*17aa0*/  @P0 BRA `(.L_x_2640) ;  /* 0x0000000000300947 */ /* 0x002fea0003800000 */
[----:B------:R-:W1:Y:S02]  /*17ab0*/  QSPC.E.S P0, RZ, [R14+0x4] ;  /* 0x000004000eff73aa */ /* 0x000e640000000500 */
[----:B-1----:R-:W-:Y:S05]  /*17ac0*/  @!P0 BRA `(.L_x_2641) ;  /* 0x00000000001c8947 */ /* 0x002fea0003800000 */
[----:B------:R-:W-:-:S04]  /*17ad0*/  MOV R2, R14 ;  /* 0x0000000e00027202 */ /* 0x000fc80000000f00 */
[----:B------:R-:W-:-:S07]  /*17ae0*/  MOV R0, R2 ;  /* 0x0000000200007202 */ /* 0x000fce0000000f00 */
.L_x_2642:
[----:B------:R-:W0:Y:S02]  /*17af0*/  LDS R2, [R0+0x4] ;  /* 0x0000040000027984 */ /* 0x000e240000000800 */
[----:B0-----:R-:W-:-:S05]  /*17b00*/  HFMA2 R3, R2, 1, 1, R17 ;  /* 0x3c003c0002037831 */ /* 0x001fca0000000011 */
[----:B------:R-:W0:Y:S02]  /*17b10*/  ATOMS.CAST.SPIN P0, [R0+0x4], R2, R3 ;  /* 0x000004020000758d */ /* 0x000e240001800003 */
[----:B0-----:R-:W-:Y:S05]  /*17b20*/  @!P0 BRA `(.L_x_2642) ;  /* 0xfffffffc00f08947 */ /* 0x001fea000383ffff */
[----:B------:R-:W-:Y:S05]  /*17b30*/  BRA `(.L_x_2640) ;  /* 0x00000000000c7947 */ /* 0x000fea0003800000 */
.L_x_2641:
[----:B------:R-:W0:Y:S02]  /*17b40*/  LD.E R0, desc[UR8][R14.64+0x4] ;  /* 0x000004080e007980 */ /* 0x000e24000c101900 */
[----:B0-----:R-:W-:-:S05]  /*17b50*/  IADD3 R3, PT, PT, R17, R0, RZ ;  /* 0x0000000011037210 */ /* 0x001fca0007ffe0ff */
[----:B------:R1:W-:Y:S02]  /*17b60*/  ST.E desc[UR8][R14.64+0x4], R3 ;  /* 0x000004030e007985 */ /* 0x0003e4000c101908 */
.L_x_2640:
[----:B------:R-:W-:Y:S05]  /*17b70*/  BSYNC.RECONVERGENT B0 ;  /* 0x0000000000007941 */ /* 0x000fea0003800200 */
.L_x_2639:
        /* <DEDUP_REMOVED lines=10> */
.L_x_2646:
[----:B------:R-:W0:Y:S02]  /*17c20*/  LDS R2, [R0] ;  /* 0x0000000000027984 */ /* 0x000e240000000800 */
[----:B0-----:R-:W-:-:S05]  /*17c30*/  HADD2 R3, R2, R11 ;  /* 0x0000000b02037230 */ /* 0x001fca0000000000 */
[----:B------:R-:W0:Y:S02]  /*17c40*/  ATOMS.CAST.SPIN P0, [R0], R2, R3 ;  /* 0x000000020000758d */ /* 0x000e240001800003 */
[----:B0-----:R-:W-:Y:S05]  /*17c50*/  @!P0 BRA `(.L_x_2646) ;  /* 0xfffffffc00f08947 */ /* 0x001fea000383ffff */
[----:B------:R-:W-:Y:S05]  /*17c60*/  BRA `(.L_x_2644) ;  /* 0x00000000000c7947 */ /* 0x000fea0003800000 */
.L_x_2645:
[----:B------:R-:W2:Y:S02]  /*17c70*/  LD.E R0, desc[UR8][R14.64] ;  /* 0x000000080e007980 */ /* 0x000ea4000c101900 */
[----:B--2---:R-:W-:-:S05]  /*17c80*/  IADD3 R3, PT, PT, R11, R0, RZ ;  /* 0x000000000b037210 */ /* 0x004fca0007ffe0ff */
[----:B------:R0:W-:Y:S02]  /*17c90*/  ST.E desc[UR8][R14.64], R3 ;  /* 0x000000030e007985 */ /* 0x0001e4000c101908 */
.L_x_2644:
[----:B------:R-:W-:Y:S05]  /*17ca0*/  BSYNC.RECONVERGENT B0 ;  /* 0x0000000000007941 */ /* 0x000fea0003800200 */
.L_x_2643:
[----:B------:R1:W-:Y:S01]  /*17cb0*/  ATOM.E.ADD.F16x2.RN.STRONG.GPU P0, RZ, desc[UR8][R14.64+0x4], R13 ;  /* 0x8000040d0eff79a2 */ /* 0x0003e2000c10e108 */
[----:B------:R-:W-:Y:S04]  /*17cc0*/  BSSY.RECONVERGENT B0, `(.L_x_2647) ;  /* 0x000000e000007945 */ /* 0x000fe80003800200 */
[----:B-1----:R-:W-:Y:S05]  /*17cd0*/  @P0 BRA `(.L_x_2648) ;  /* 0x0000000000300947 */ /* 0x002fea0003800000 */
[----:B------:R-:W1:Y:S02]  /*17ce0*/  QSPC.E.S P0, RZ, [R14+0x4] ;  /* 0x000004000eff73aa */ /* 0x000e640000000500 */
[----:B-1----:R-:W-:Y:S05]  /*17cf0*/  @!P0 BRA `(.L_x_2649) ;  /* 0x00000000001c8947 */ /* 0x002fea0003800000 */
[----:B------:R-:W-:-:S04]  /*17d00*/  MOV R2, R14 ;  /* 0x0000000e00027202 */ /* 0x000fc80000000f00 */
[----:B------:R-:W-:-:S07]  /*17d10*/  MOV R0, R2 ;  /* 0x0000000200007202 */ /* 0x000fce0000000f00 */
.L_x_2650:
[----:B------:R-:W0:Y:S02]  /*17d20*/  LDS R2, [R0+0x4] ;  /* 0x0000040000027984 */ /* 0x000e240000000800 */
[----:B0-----:R-:W-:-:S05]  /*17d30*/  HFMA2 R3, R2, 1, 1, R13 ;  /* 0x3c003c0002037831 */ /* 0x001fca000000000d */
[----:B------:R-:W0:Y:S02]  /*17d40*/  ATOMS.CAST.SPIN P0, [R0+0x4], R2, R3 ;  /* 0x000004020000758d */ /* 0x000e240001800003 */
[----:B0-----:R-:W-:Y:S05]  /*17d50*/  @!P0 BRA `(.L_x_2650) ;  /* 0xfffffffc00f08947 */ /* 0x001fea000383ffff */
[----:B------:R-:W-:Y:S05]  /*17d60*/  BRA `(.L_x_2648) ;  /* 0x00000000000c7947 */ /* 0x000fea0003800000 */
.L_x_2649:
[----:B------:R-:W0:Y:S02]  /*17d70*/  LD.E R0, desc[UR8][R14.64+0x4] ;  /* 0x000004080e007980 */ /* 0x000e24000c101900 */
[----:B0-----:R-:W-:-:S05]  /*17d80*/  IADD3 R3, PT, PT, R13, R0, RZ ;  /* 0x000000000d037210 */ /* 0x001fca0007ffe0ff */
[----:B------:R1:W-:Y:S02]  /*17d90*/  ST.E desc[UR8][R14.64+0x4], R3 ;  /* 0x000004030e007985 */ /* 0x0003e4000c101908 */
.L_x_2648:
[----:B------:R-:W-:Y:S05]  /*17da0*/  BSYNC.RECONVERGENT B0 ;  /* 0x0000000000007941 */ /* 0x000fea0003800200 */
.L_x_2647:
        /* <DEDUP_REMOVED lines=10> */
.L_x_2654:
[----:B------:R-:W0:Y:S02]  /*17e50*/  LDS R2, [R0] ;  /* 0x0000000000027984 */ /* 0x000e240000000800 */
[----:B0-----:R-:W-:-:S05]  /*17e60*/  HADD2 R3, R2, R9 ;  /* 0x0000000902037230 */ /* 0x001fca0000000000 */
[----:B------:R-:W0:Y:S02]  /*17e70*/  ATOMS.CAST.SPIN P0, [R0], R2, R3 ;  /* 0x000000020000758d */ /* 0x000e240001800003 */
[----:B0-----:R-:W-:Y:S05]  /*17e80*/  @!P0 BRA `(.L_x_2654) ;  /* 0xfffffffc00f08947 */ /* 0x001fea000383ffff */
[----:B------:R-:W-:Y:S05]  /*17e90*/  BRA `(.L_x_2652) ;  /* 0x00000000000c7947 */ /* 0x000fea0003800000 */
.L_x_2653:
[----:B------:R-:W2:Y:S02]  /*17ea0*/  LD.E R0, desc[UR8][R14.64] ;  /* 0x000000080e007980 */ /* 0x000ea4000c101900 */
[----:B--2---:R-:W-:-:S05]  /*17eb0*/  IADD3 R3, PT, PT, R9, R0, RZ ;  /* 0x0000000009037210 */ /* 0x004fca0007ffe0ff */
[----:B------:R0:W-:Y:S02]  /*17ec0*/  ST.E desc[UR8][R14.64], R3 ;  /* 0x000000030e007985 */ /* 0x0001e4000c101908 */
.L_x_2652:
[----:B------:R-:W-:Y:S05]  /*17ed0*/  BSYNC.RECONVERGENT B0 ;  /* 0x0000000000007941 */ /* 0x000fea0003800200 */
.L_x_2651:
[----:B------:R1:W-:Y:S01]  /*17ee0*/  ATOM.E.ADD.F16x2.RN.STRONG.GPU P0, RZ, desc[UR8][R14.64+0x4], R11 ;  /* 0x8000040b0eff79a2 */ /* 0x0003e2000c10e108 */
[----:B------:R-:W-:Y:S04]  /*17ef0*/  BSSY.RECONVERGENT B0, `(.L_x_2655) ;  /* 0x000000e000007945 */ /* 0x000fe80003800200 */
[----:B-1----:R-:W-:Y:S05]  /*17f00*/  @P0 BRA `(.L_x_2656) ;  /* 0x0000000000300947 */ /* 0x002fea0003800000 */
[----:B------:R-:W1:Y:S02]  /*17f10*/  QSPC.E.S P0, RZ, [R14+0x4] ;  /* 0x000004000eff73aa */ /* 0x000e640000000500 */
[----:B-1----:R-:W-:Y:S05]  /*17f20*/  @!P0 BRA `(.L_x_2657) ;  /* 0x00000000001c8947 */ /* 0x002fea0003800000 */
[----:B------:R-:W-:-:S04]  /*17f30*/  MOV R2, R14 ;  /* 0x0000000e00027202 */ /* 0x000fc80000000f00 */
[----:B------:R-:W-:-:S07]  /*17f40*/  MOV R0, R2 ;  /* 0x0000000200007202 */ /* 0x000fce0000000f00 */
.L_x_2658:
[----:B------:R-:W0:Y:S02]  /*17f50*/  LDS R2, [R0+0x4] ;  /* 0x0000040000027984 */ /* 0x000e240000000800 */
[----:B0-----:R-:W-:-:S05]  /*17f60*/  HFMA2 R3, R2, 1, 1, R11 ;  /* 0x3c003c0002037831 */ /* 0x001fca000000000b */
[----:B------:R-:W0:Y:S02]  /*17f70*/  ATOMS.CAST.SPIN P0, [R0+0x4], R2, R3 ;  /* 0x000004020000758d */ /* 0x000e240001800003 */
[----:B0-----:R-:W-:Y:S05]  /*17f80*/  @!P0 BRA `(.L_x_2658) ;  /* 0xfffffffc00f08947 */ /* 0x001fea000383ffff */
[----:B------:R-:W-:Y:S05]  /*17f90*/  BRA `(.L_x_2656) ;  /* 0x00000000000c7947 */ /* 0x000fea0003800000 */
.L_x_2657:
[----:B------:R-:W0:Y:S02]  /*17fa0*/  LD.E R0, desc[UR8][R14.64+0x4] ;  /* 0x000004080e007980 */ /* 0x000e24000c101900 */
[----:B0-----:R-:W-:-:S05]  /*17fb0*/  IADD3 R3, PT, PT, R11, R0, RZ ;  /* 0x000000000b037210 */ /* 0x001fca0007ffe0ff */
[----:B------:R1:W-:Y:S02]  /*17fc0*/  ST.E desc[UR8][R14.64+0x4], R3 ;  /* 0x000004030e007985 */ /* 0x0003e4000c101908 */
.L_x_2656:
[----:B------:R-:W-:Y:S05]  /*17fd0*/  BSYNC.RECONVERGENT B0 ;  /* 0x0000000000007941 */ /* 0x000fea0003800200 */
.L_x_2655:
        /* <DEDUP_REMOVED lines=10> */
.L_x_2662:
[----:B------:R-:W0:Y:S02]  /*18080*/  LDS R2, [R0] ;  /* 0x0000000000027984 */ /* 0x000e240000000800 */
[----:B0-----:R-:W-:-:S05]  /*18090*/  HADD2 R3, R2, R7 ;  /* 0x0000000702037230 */ /* 0x001fca0000000000 */
[----:B------:R-:W0:Y:S02]  /*180a0*/  ATOMS.CAST.SPIN P0, [R0], R2, R3 ;  /* 0x000000020000758d */ /* 0x000e240001800003 */
[----:B0-----:R-:W-:Y:S05]  /*180b0*/  @!P0 BRA `(.L_x_2662) ;  /* 0xfffffffc00f08947 */ /* 0x001fea000383ffff */
[----:B------:R-:W-:Y:S05]  /*180c0*/  BRA `(.L_x_2660) ;  /* 0x00000000000c7947 */ /* 0x000fea0003800000 */
.L_x_2661:
[----:B------:R-:W2:Y:S02]  /*180d0*/  LD.E R0, desc[UR8][R14.64] ;  /* 0x000000080e007980 */ /* 0x000ea4000c101900 */
[----:B--2---:R-:W-:-:S05]  /*180e0*/  IADD3 R3, PT, PT, R7, R0, RZ ;  /* 0x0000000007037210 */ /* 0x004fca0007ffe0ff */
[----:B------:R0:W-:Y:S02]  /*180f0*/  ST.E desc[UR8][R14.64], R3 ;  /* 0x000000030e007985 */ /* 0x0001e4000c101908 */
.L_x_2660:
[----:B------:R-:W-:Y:S05]  /*18100*/  BSYNC.RECONVERGENT B0 ;  /* 0x0000000000007941 */ /* 0x000fea0003800200 */
.L_x_2659:
[----:B------:R1:W-:Y:S01]  /*18110*/  ATOM.E.ADD.F16x2.RN.STRONG.GPU P0, RZ, desc[UR8][R14.64+0x4], R9 ;  /* 0x800004090eff79a2 */ /* 0x0003e2000c10e108 */
[----:B------:R-:W-:Y:S04]  /*18120*/  BSSY.RECONVERGENT B0, `(.L_x_2663) ;  /* 0x000000e000007945 */ /* 0x000fe80003800200 */
[----:B-1----:R-:W-:Y:S05]  /*18130*/  @P0 BRA `(.L_x_2664) ;  /* 0x0000000000300947 */ /* 0x002fea0003800000 */
[----:B------:R-:W1:Y:S02]  /*18140*/  QSPC.E.S P0, RZ, [R14+0x4] ;  /* 0x000004000eff73aa */ /* 0x000e640000000500 */
[----:B-1----:R-:W-:Y:S05]  /*18150*/  @!P0 BRA `(.L_x_2665) ;  /* 0x00000000001c8947 */ /* 0x002fea0003800000 */
[----:B------:R-:W-:-:S04]  /*18160*/  MOV R2, R14 ;  /* 0x0000000e00027202 */ /* 0x000fc80000000f00 */
[----:B------:R-:W-:-:S07]  /*18170*/  MOV R0, R2 ;  /* 0x0000000200007202 */ /* 0x000fce0000000f00 */
.L_x_2666:
[----:B------:R-:W0:Y:S02]  /*18180*/  LDS R2, [R0+0x4] ;  /* 0x0000040000027984 */ /* 0x000e240000000800 */
[----:B0-----:R-:W-:-:S05]  /*18190*/  HFMA2 R3, R2, 1, 1, R9 ;  /* 0x3c003c0002037831 */ /* 0x001fca0000000009 */
[----:B------:R-:W0:Y:S02]  /*181a0*/  ATOMS.CAST.SPIN P0, [R0+0x4], R2, R3 ;  /* 0x000004020000758d */ /* 0x000e240001800003 */
[----:B0-----:R-:W-:Y:S05]  /*181b0*/  @!P0 BRA `(.L_x_2666) ;  /* 0xfffffffc00f08947 */ /* 0x001fea000383ffff */
[----:B------:R-:W-:Y:S05]  /*181c0*/  BRA `(.L_x_2664) ;  /* 0x00000000000c7947 */ /* 0x000fea0003800000 */
.L_x_2665:
[----:B------:R-:W0:Y:S02]  /*181d0*/  LD.E R0, desc[UR8][R14.64+0x4] ;  /* 0x000004080e007980 */ /* 0x000e24000c101900 */
[----:B0-----:R-:W-:-:S05]  /*181e0*/  IADD3 R3, PT, PT, R9, R0, RZ ;  /* 0x0000000009037210 */ /* 0x001fca0007ffe0ff */
[----:B------:R1:W-:Y:S02]  /*181f0*/  ST.E desc[UR8][R14.64+0x4], R3 ;  /* 0x000004030e007985 */ /* 0x0003e4000c101908 */
.L_x_2664:
[----:B------:R-:W-:Y:S05]  /*18200*/  BSYNC.RECONVERGENT B0 ;  /* 0x0000000000007941 */ /* 0x000fea0003800200 */
.L_x_2663:
        /* <DEDUP_REMOVED lines=10> */
.L_x_2670:
[----:B------:R-:W0:Y:S02]  /*182b0*/  LDS R2, [R0] ;  /* 0x0000000000027984 */ /* 0x000e240000000800 */
[----:B0-----:R-:W-:-:S05]  /*182c0*/  HADD2 R3, R2, R5 ;  /* 0x0000000502037230 */ /* 0x001fca0000000000 */
[----:B------:R-:W0:Y:S02]  /*182d0*/  ATOMS.CAST.SPIN P0, [R0], R2, R3 ;  /* 0x000000020000758d */ /* 0x000e240001800003 */
[----:B0-----:R-:W-:Y:S05]  /*182e0*/  @!P0 BRA `(.L_x_2670) ;  /* 0xfffffffc00f08947 */ /* 0x001fea000383ffff */
[----:B------:R-:W-:Y:S05]  /*182f0*/  BRA `(.L_x_2668) ;  /* 0x00000000000c7947 */ /* 0x000fea0003800000 */
.L_x_2669:
[----:B------:R-:W2:Y:S02]  /*18300*/  LD.E R0, desc[UR8][R14.64] ;  /* 0x000000080e007980 */ /* 0x000ea4000c101900 */
[----:B--2---:R-:W-:-:S05]  /*18310*/  IADD3 R3, PT, PT, R5, R0, RZ ;  /* 0x0000000005037210 */ /* 0x004fca0007ffe0ff */
[----:B------:R0:W-:Y:S02]  /*18320*/  ST.E desc[UR8][R14.64], R3 ;  /* 0x000000030e007985 */ /* 0x0001e4000c101908 */
.L_x_2668:
[----:B------:R-:W-:Y:S05]  /*18330*/  BSYNC.RECONVERGENT B0 ;  /* 0x0000000000007941 */ /* 0x000fea0003800200 */
.L_x_2667:
[----:B------:R1:W-:Y:S02]  /*18340*/  ATOM.E.ADD.F16x2.RN.STRONG.GPU P0, RZ, desc[UR8][R14.64+0x4], R7 ;  /* 0x800004070eff79a2 */ /* 0x0003e4000c10e108 */
[----:B-1----:R-:W-:Y:S05]  /*18350*/  @P0 EXIT ;  /* 0x000000000000094d */ /* 0x002fea0003800000 */
[----:B------:R-:W1:Y:S02]  /*18360*/  QSPC.E.S P0, RZ, [R14+0x4] ;  /* 0x000004000eff73aa */ /* 0x000e640000000500 */
[----:B-1----:R-:W-:Y:S05]  /*18370*/  @!P0 BRA `(.L_x_2671) ;  /* 0x00000000001c8947 */ /* 0x002fea0003800000 */
[----:B------:R-:W-:-:S04]  /*18380*/  MOV R2, R14 ;  /* 0x0000000e00027202 */ /* 0x000fc80000000f00 */
[----:B------:R-:W-:-:S07]  /*18390*/  MOV R0, R2 ;  /* 0x0000000200007202 */ /* 0x000fce0000000f00 */
.L_x_2672:
[----:B------:R-:W0:Y:S02]  /*183a0*/  LDS R2, [R0+0x4] ;  /* 0x0000040000027984 */ /* 0x000e240000000800 */
[----:B0-----:R-:W-:-:S05]  /*183b0*/  HFMA2 R3, R2, 1, 1, R7 ;  /* 0x3c003c0002037831 */ /* 0x001fca0000000007 */
[----:B------:R-:W0:Y:S02]  /*183c0*/  ATOMS.CAST.SPIN P0, [R0+0x4], R2, R3 ;  /* 0x000004020000758d */ /* 0x000e240001800003 */
[----:B0-----:R-:W-:Y:S05]  /*183d0*/  @!P0 BRA `(.L_x_2672) ;  /* 0xfffffffc00f08947 */ /* 0x001fea000383ffff */
[----:B------:R-:W-:Y:S05]  /*183e0*/  EXIT ;  /* 0x000000000000794d */ /* 0x000fea0003800000 */
.L_x_2671:
[----:B------:R-:W0:Y:S02]  /*183f0*/  LD.E R0, desc[UR8][R14.64+0x4] ;  /* 0x000004080e007980 */ /* 0x000e24000c101900 */
[----:B0-----:R-:W-:-:S05]  /*18400*/  IADD3 R3, PT, PT, R7, R0, RZ ;  /* 0x0000000007037210 */ /* 0x001fca0007ffe0ff */
[----:B------:R-:W-:Y:S01]  /*18410*/  ST.E desc[UR8][R14.64+0x4], R3 ;  /* 0x000004030e007985 */ /* 0x000fe2000c101908 */
[----:B------:R-:W-:Y:S05]  /*18420*/  EXIT ;  /* 0x000000000000794d */ /* 0x000fea0003800000 */
.L_x_2673:
        /* <DEDUP_REMOVED lines=13> */
.L_x_3338:


//--------------------- .text._Z23gemm_half_q_half_kernelILi4ELb0ELb1EEvPK6__halfPKjS4_S2_PS0_iiiiPKtS7_iiiiiibS2_i --------------------------
	.section	.text._Z23gemm_half_q_half_kernelILi4ELb0ELb1EEvPK6__halfPKjS4_S2_PS0_iiiiPKtS7_iiiiiibS2_i,"ax",@progbits
	.align	128
        .global         _Z23gemm_half_q_half_kernelILi4ELb0ELb1EEvPK6__halfPKjS4_S2_PS0_iiiiPKtS7_iiiiiibS2_i
        .type           _Z23gemm_half_q_half_kernelILi4ELb0ELb1EEvPK6__halfPKjS4_S2_PS0_iiiiPKtS7_iiiiiibS2_i,@function
        .size           _Z23gemm_half_q_half_kernelILi4ELb0ELb1EEvPK6__halfPKjS4_S2_PS0_iiiiPKtS7_iiiiiibS2_i,(.L_x_3339 - _Z23gemm_half_q_half_kernelILi4ELb0ELb1EEvPK6__halfPKjS4_S2_PS0_iiiiPKtS7_iiiiiibS2_i)
        .other          _Z23gemm_half_q_half_kernelILi4ELb0ELb1EEvPK6__halfPKjS4_S2_PS0_iiiiPKtS7_iiiiiibS2_i,@"STO_CUDA_ENTRY STV_DEFAULT"
_Z23gemm_half_q_half_kernelILi4ELb0ELb1EEvPK6__halfPKjS4_S2_PS0_iiiiPKtS7_iiiiiibS2_i:
.text._Z23gemm_half_q_half_kernelILi4ELb0ELb1EEvPK6__halfPKjS4_S2_PS0_iiiiPKtS7_iiiiiibS2_i:
        /* <DEDUP_REMOVED lines=38> */
[----:B------:R-:W-:Y:S02]  /*0260*/  LEA.HI.X.SX32 R13, R11, RZ, 0x1, P1 ;  /* 0x000000ff0b0d7211 */ /* 0x000fe400008f0eff */
        /* <DEDUP_REMOVED lines=17> */
.L_x_2675:
[----:B------:R-:W-:Y:S05]  /*0380*/  BSYNC.RECONVERGENT B0 ;  /* 0x0000000000007941 */ /* 0x000fea0003800200 */
.L_x_2674:
        /* <DEDUP_REMOVED lines=21> */
.L_x_2676:
        /* <DEDUP_REMOVED lines=10> */
.L_x_2678:
        /* <DEDUP_REMOVED lines=44> */
.L_x_2677:
        /* <DEDUP_REMOVED lines=12> */
.L_x_2679:
        /* <DEDUP_REMOVED lines=11> */
.L_x_2680:
        /* <DEDUP_REMOVED lines=11> */
.L_x_2681:
        /* <DEDUP_REMOVED lines=11> */
.L_x_2682:
        /* <DEDUP_REMOVED lines=11> */
.L_x_2683:
        /* <DEDUP_REMOVED lines=41> */
.L_x_2685:
[----:B------:R-:W-:Y:S02]  /*0e50*/  MOV R14, R38 ;  /* 0x00000026000e7202 */ /* 0x000fe40000000f00 */
[----:B------:R-:W-:-:S05]  /*0e60*/  MOV R15, R41 ;  /* 0x00000029000f7202 */ /* 0x000fca0000000f00 */
[----:B------:R-:W2:Y:S01]  /*0e70*/  LDG.E.128.CONSTANT R16, desc[UR8][R14.64] ;  /* 0x000000080e107981 */ /* 0x000ea2000c1e9d00 */
[----:B------:R-:W-:-:S05]  /*0e80*/  MOV R97, UR12 ;  /* 0x0000000c00617c02 */ /* 0x000fca0008000f00 */
[----:B------:R-:W-:-:S05]  /*0e90*/  IMAD.WIDE R2, R97, 0x4, R14 ;  /* 0x0000000461027825 */ /* 0x000fca00078e020e */
[----:B------:R0:W3:Y:S01]  /*0ea0*/  LDG.E.128.CONSTANT R24, desc[UR8][R2.64] ;  /* 0x0000000802187981 */ /* 0x0000e2000c1e9d00 */
[----:B------:R-:W-:-:S13]  /*0eb0*/  ISETP.NE.AND P0, PT, R100, R99, PT ;  /* 0x000000636400720c */ /* 0x000fda0003f05270 */
[----:B------:R-:W-:Y:S01]  /*0ec0*/  @!P0 LEA R44, R98, R1, 0x3 ;  /* 0x00000001622c8211 */ /* 0x000fe200078e18ff */
[----:B------:R-:W4:Y:S05]  /*0ed0*/  @!P0 LDG.E.U16.CONSTANT R43, desc[UR8][R36.64] ;  /* 0x00000008242b8981 */ /* 0x000f2a000c1e9500 */
[----:B------:R-:W5:Y:S01]  /*0ee0*/  @!P0 LDL.64 R44, [R44+0x8] ;  /* 0x000008002c2c8983 */ /* 0x000f620000100a00 */
[----:B--2---:R-:W-:Y:S02]  /*0ef0*/  LOP3.LUT R0, R17, 0xff, RZ, 0xc0, !PT ;  /* 0x000000ff11007812 */ /* 0x004fe400078ec0ff */
[----:B------:R-:W-:Y:S02]  /*0f00*/  LOP3.LUT R13, R18, 0xff, RZ, 0xc0, !PT ;  /* 0x000000ff120d7812 */ /* 0x000fe400078ec0ff */
[----:B------:R-:W-:-:S02]  /*0f10*/  IADD3 R12, PT, PT, R0, -0x80, RZ ;  /* 0xffffff80000c7810 */ /* 0x000fc40007ffe0ff */
[----:B------:R-:W-:Y:S02]  /*0f20*/  LOP3.LUT R0, R19, 0xff, RZ, 0xc0, !PT ;  /* 0x000000ff13007812 */ /* 0x000fe400078ec0ff */
[----:B------:R1:W-:Y:S01]  /*0f30*/  I2F.F16 R48, R12 ;  /* 0x0000000c00307306 */ /* 0x0003e20000200c00 */
[----:B------:R-:W-:Y:S02]  /*0f40*/  IADD3 R29, PT, PT, R13, -0x80, RZ ;  /* 0xffffff800d1d7810 */ /* 0x000fe40007ffe0ff */
[----:B------:R-:W-:Y:S02]  /*0f50*/  IADD3 R21, PT, PT, R0, -0x80, RZ ;  /* 0xffffff8000157810 */ /* 0x000fe40007ffe0ff */
[----:B------:R-:W-:Y:S02]  /*0f60*/  SHF.R.U32.HI R20, RZ, 0x8, R16 ;  /* 0x00000008ff147819 */ /* 0x000fe40000011610 */
[----:B------:R-:W-:Y:S01]  /*0f70*/  LOP3.LUT R0, R16, 0xff, RZ, 0xc0, !PT ;  /* 0x000000ff10007812 */ /* 0x000fe200078ec0ff */
[----:B------:R2:W-:Y:S01]  /*0f80*/  I2F.F16 R50, R21 ;  /* 0x0000001500327306 */ /* 0x0005e20000200c00 */
[----:B-1----:R-:W-:Y:S01]  /*0f90*/  IMAD.WIDE R12, R97, 0x4, R2 ;  /* 0x00000004610c7825 */ /* 0x002fe200078e0202 */
[----:B0-----:R-:W-:-:S02]  /*0fa0*/  LOP3.LUT R2, R20, 0xff, RZ, 0xc0, !PT ;  /* 0x000000ff14027812 */ /* 0x001fc400078ec0ff */
[----:B------:R-:W-:Y:S02]  /*0fb0*/  IADD3 R0, PT, PT, R0, -0x80, RZ ;  /* 0xffffff8000007810 */ /* 0x000fe40007ffe0ff */
[----:B------:R-:W-:Y:S01]  /*0fc0*/  SHF.R.U32.HI R3, RZ, 0x8, R17 ;  /* 0x00000008ff037819 */ /* 0x000fe20000011611 */
[----:B------:R-:W-:Y:S01]  /*0fd0*/  IMAD.WIDE R46, R97, 0x4, R12 ;  /* 0x00000004612e7825 */ /* 0x000fe200078e020c */
[----:B------:R0:W-:Y:S01]  /*0fe0*/  I2F.F16 R42, R0 ;  /* 0x00000000002a7306 */ /* 0x0001e20000200c00 */
[----:B--2---:R1:W2:Y:S01]  /*0ff0*/  LDG.E.128.CONSTANT R20, desc[UR8][R12.64] ;  /* 0x000000080c147981 */ /* 0x0042a2000c1e9d00 */
[----:B------:R-:W-:Y:S02]  /*1000*/  IADD3 R28, PT, PT, R2, -0x80, RZ ;  /* 0xffffff80021c7810 */ /* 0x000fe40007ffe0ff */
[----:B------:R-:W-:Y:S02]  /*1010*/  SHF.R.U32.HI R30, RZ, 0x8, R19 ;  /* 0x00000008ff1e7819 */ /* 0x000fe40000011613 */
[----:B------:R-:W-:-:S02]  /*1020*/  LEA.HI R74, R18, 0xffffff80, RZ, 0x8 ;  /* 0xffffff80124a7811 */ /* 0x000fc400078f40ff */
[----:B------:R3:W4:Y:S01]  /*1030*/  I2F.F16 R49, R29 ;  /* 0x0000001d00317306 */ /* 0x0007220000200c00 */
[----:B0-----:R-:W-:Y:S02]  /*1040*/  LOP3.LUT R0, R3, 0xff, RZ, 0xc0, !PT ;  /* 0x000000ff03007812 */ /* 0x001fe400078ec0ff */
[----:B------:R-:W0:Y:S01]  /*1050*/  LDS.64 R2, [UR5+0x80] ;  /* 0x00008005ff027984 */ /* 0x000e220008000a00 */
[----:B------:R-:W-:Y:S01]  /*1060*/  IMAD.WIDE R34, R97, 0x4, R46 ;  /* 0x0000000461227825 */ /* 0x000fe200078e022e */
[----:B------:R-:W-:Y:S02]  /*1070*/  LOP3.LUT R30, R30, 0xff, RZ, 0xc0, !PT ;  /* 0x000000ff1e1e7812 */ /* 0x000fe400078ec0ff */
[----:B------:R-:W-:Y:S01]  /*1080*/  LEA.HI R73, R19, 0xffffff80, RZ, 0x8 ;  /* 0xffffff8013497811 */ /* 0x000fe200078f40ff */
[----:B------:R5:W-:Y:S01]  /*1090*/  I2F.F16 R65, R28 ;  /* 0x0000001c00417306 */ /* 0x000be20000200c00 */
[----:B------:R-:W-:Y:S01]  /*10a0*/  LEA.HI R76, R16, 0xffffff80, RZ, 0x8 ;  /* 0xffffff80104c7811 */ /* 0x000fe200078f40ff */
[----:B------:R-:W-:Y:S01]  /*10b0*/  IMAD.WIDE R32, R97, 0x4, R34 ;  /* 0x0000000461207825 */ /* 0x000fe200078e0222 */
[----:B---3--:R-:W-:-:S02]  /*10c0*/  SHF.R.U32.HI R29, RZ, 0x8, R18 ;  /* 0x00000008ff1d7819 */ /* 0x008fc40000011612 */
[----:B-1----:R-:W-:Y:S02]  /*10d0*/  IADD3 R13, PT, PT, R30, -0x80, RZ ;  /* 0xffffff801e0d7810 */ /* 0x002fe40007ffe0ff */
[----:B------:R-:W-:Y:S01]  /*10e0*/  LOP3.LUT R29, R29, 0xff, RZ, 0xc0, !PT ;  /* 0x000000ff1d1d7812 */ /* 0x000fe200078ec0ff */
[----:B------:R-:W-:Y:S01]  /*10f0*/  IMAD.WIDE R30, R97, 0x4, R32 ;  /* 0x00000004611e7825 */ /* 0x000fe200078e0220 */
[----:B------:R-:W-:Y:S01]  /*1100*/  IADD3 R0, PT, PT, R0, -0x80, RZ ;  /* 0xffffff8000007810 */ /* 0x000fe20007ffe0ff */
[----:B------:R-:W-:Y:S01]  /*1110*/  I2F.F16 R76, R76 ;  /* 0x0000004c004c7306 */ /* 0x000fe20000200c00 */
[----:B------:R-:W-:Y:S02]  /*1120*/  IADD3 R12, PT, PT, R29, -0x80, RZ ;  /* 0xffffff801d0c7810 */ /* 0x000fe40007ffe0ff */
[----:B------:R-:W-:Y:S01]  /*1130*/  LEA.HI R75, R17, 0xffffff80, RZ, 0x8 ;  /* 0xffffff80114b7811 */ /* 0x000fe200078f40ff */
[----:B-----5:R-:W-:Y:S01]  /*1140*/  IMAD.WIDE R28, R97, 0x4, R30 ;  /* 0x00000004611c7825 */ /* 0x020fe200078e021e */
[----:B------:R-:W-:-:S02]  /*1150*/  SHF.R.U32.HI R18, RZ, 0x10, R18 ;  /* 0x00000010ff127819 */ /* 0x000fc40000011612 */
[----:B------:R-:W-:Y:S01]  /*1160*/  LEA.HI R59, R25, 0xffffff80, RZ, 0x8 ;  /* 0xffffff80193b7811 */ /* 0x000fe200078f40ff */
[----:B------:R-:W1:Y:S01]  /*1170*/  I2F.F16 R68, R12 ;  /* 0x0000000c00447306 */ /* 0x000e620000200c00 */
[----:B------:R-:W-:Y:S02]  /*1180*/  LOP3.LUT R18, R18, 0xff, RZ, 0xc0, !PT ;  /* 0x000000ff12127812 */ /* 0x000fe400078ec0ff */
[----:B------:R-:W-:Y:S02]  /*1190*/  SHF.R.U32.HI R19, RZ, 0x10, R19 ;  /* 0x00000010ff137819 */ /* 0x000fe40000011613 */
[----:B------:R-:W-:Y:S02]  /*11a0*/  SHF.R.U32.HI R16, RZ, 0x10, R16 ;  /* 0x00000010ff107819 */ /* 0x000fe40000011610 */
[----:B------:R-:W-:Y:S01]  /*11b0*/  SHF.R.U32.HI R83, RZ, 0x10, R25 ;  /* 0x00000010ff537819 */ /* 0x000fe20000011619 */
[----:B------:R3:W-:Y:S01]  /*11c0*/  I2F.F16 R66, R13 ;  /* 0x0000000d00427306 */ /* 0x0007e20000200c00 */
[----:B------:R-:W-:-:S02]  /*11d0*/  SHF.R.U32.HI R17, RZ, 0x10, R17 ;  /* 0x00000010ff117819 */ /* 0x000fc40000011611 */
[----:B------:R-:W-:Y:S02]  /*11e0*/  LEA.HI R60, R27, 0xffffff80, RZ, 0x8 ;  /* 0xffffff801b3c7811 */ /* 0x000fe400078f40ff */
[----:B------:R-:W-:Y:S02]  /*11f0*/  LEA.HI R61, R26, 0xffffff80, RZ, 0x8 ;  /* 0xffffff801a3d7811 */ /* 0x000fe400078f40ff */
[----:B------:R-:W-:Y:S01]  /*1200*/  LEA.HI R40, R24, 0xffffff80, RZ, 0x8 ;  /* 0xffffff8018287811 */ /* 0x000fe200078f40ff */
[----:B------:R5:W1:Y:S01]  /*1210*/  I2F.F16 R67, R0 ;  /* 0x0000000000437306 */ /* 0x000a620000200c00 */
[----:B---3--:R-:W-:Y:S01]  /*1220*/  IMAD.WIDE R12, R97, 0x4, R28 ;  /* 0x00000004610c7825 */ /* 0x008fe200078e021c */
[----:B------:R-:W-:Y:S02]  /*1230*/  LOP3.LUT R16, R16, 0xff, RZ, 0xc0, !PT ;  /* 0x000000ff10107812 */ /* 0x000fe400078ec0ff */
[----:B------:R-:W-:Y:S01]  /*1240*/  LOP3.LUT R17, R17, 0xff, RZ, 0xc0, !PT ;  /* 0x000000ff11117812 */ /* 0x000fe200078ec0ff */
[----:B0-----:R-:W-:-:S02]  /*1250*/  HADD2.F32 R53, -RZ, R3.H0_H0 ;  /* 0x20000003ff357230 */ /* 0x001fc40000004100 */
[----:B------:R-:W-:Y:S01]  /*1260*/  HADD2.F32 R55, -RZ, R3.H1_H1 ;  /* 0x30000003ff377230 */ /* 0x000fe20000004100 */
[----:B------:R-:W-:Y:S01]  /*1270*/  I2F.F16 R75, R75 ;  /* 0x0000004b004b7306 */ /* 0x000fe20000200c00 */
[----:B-----5:R-:W-:Y:S02]  /*1280*/  @!P0 IADD3 R0, PT, PT, R98, 0x1, RZ ;  /* 0x0000000162008810 */ /* 0x020fe40007ffe0ff */
[----:B------:R-:W-:Y:S02]  /*1290*/  MOV R41, R13 ;  /* 0x0000000d00297202 */ /* 0x000fe40000000f00 */
[----:B------:R-:W-:Y:S02]  /*12a0*/  @!P0 MOV R98, R0 ;  /* 0x0000000000628202 */ /* 0x000fe40000000f00 */
[----:B------:R-:W-:Y:S01]  /*12b0*/  IADD3 R13, PT, PT, R18, -0x80, RZ ;  /* 0xffffff80120d7810 */ /* 0x000fe20007ffe0ff */
[--C-:B------:R-:W-:Y:S01]  /*12c0*/  HADD2.F32 R51, -RZ, R2.reuse.H0_H0 ;  /* 0x20000002ff337230 */ /* 0x100fe20000004100 */
[----:B------:R-:W-:Y:S01]  /*12d0*/  LOP3.LUT R0, R19, 0xff, RZ, 0xc0, !PT ;  /* 0x000000ff13007812 */ /* 0x000fe200078ec0ff */
[----:B------:R-:W-:Y:S01]  /*12e0*/  HADD2.F32 R52, -RZ, R2.H1_H1 ;  /* 0x30000002ff347230 */ /* 0x000fe20000004100 */
[----:B------:R-:W0:Y:S01]  /*12f0*/  LDS.64 R18, [UR5] ;  /* 0x00000005ff127984 */ /* 0x000e220008000a00 */
[----:B------:R-:W-:Y:S01]  /*1300*/  IADD3 R16, PT, PT, R16, -0x80, RZ ;  /* 0xffffff8010107810 */ /* 0x000fe20007ffe0ff */
[----:B----4-:R-:W-:Y:S01]  /*1310*/  HADD2.F32 R3, -RZ, R49.H0_H0 ;  /* 0x20000031ff037230 */ /* 0x010fe20000004100 */
[----:B------:R-:W-:Y:S01]  /*1320*/  IADD3 R17, PT, PT, R17, -0x80, RZ ;  /* 0xffffff8011117810 */ /* 0x000fe20007ffe0ff */
[----:B-1----:R-:W-:Y:S01]  /*1330*/  HADD2.F32 R68, -RZ, R68.H0_H0 ;  /* 0x20000044ff447230 */ /* 0x002fe20000004100 */
[----:B------:R1:W3:Y:S01]  /*1340*/  I2F.F16 R69, R16 ;  /* 0x0000001000457306 */ /* 0x0002e20000200c00 */
[----:B------:R-:W-:Y:S01]  /*1350*/  MOV R38, R12 ;  /* 0x0000000c00267202 */ /* 0x000fe20000000f00 */
[----:B------:R-:W-:-:S02]  /*1360*/  HADD2.F32 R2, -RZ, R48.H0_H0 ;  /* 0x20000030ff027230 */ /* 0x000fc40000004100 */
[----:B------:R-:W-:-:S04]  /*1370*/  HADD2.F32 R12, -RZ, R42.H0_H0 ;  /* 0x2000002aff0c7230 */ /* 0x000fc80000004100 */
[----:B------:R4:W5:Y:S01]  /*1380*/  I2F.F16 R70, R17 ;  /* 0x0000001100467306 */ /* 0x0009620000200c00 */
[----:B-1----:R-:W-:Y:S01]  /*1390*/  IADD3 R16, PT, PT, R0, -0x80, RZ ;  /* 0xffffff8000107810 */ /* 0x002fe20007ffe0ff */
[----:B------:R-:W-:Y:S02]  /*13a0*/  HADD2.F32 R0, -RZ, R50.H0_H0 ;  /* 0x20000032ff007230 */ /* 0x000fe40000004100 */
[-C--:B------:R-:W-:Y:S01]  /*13b0*/  FFMA.FTZ R42, R12, R51.reuse, RZ ;  /* 0x000000330c2a7223 */ /* 0x080fe200000100ff */
[-C--:B------:R-:W-:Y:S01]  /*13c0*/  FFMA.FTZ R48, R2, R51.reuse, RZ ;  /* 0x0000003302307223 */ /* 0x080fe200000100ff */
[----:B------:R-:W-:Y:S02]  /*13d0*/  HADD2.F32 R65, -RZ, R65.H0_H0 ;  /* 0x20000041ff417230 */ /* 0x000fe40000004100 */
[----:B------:R-:W-:Y:S01]  /*13e0*/  I2F.F16 R74, R74 ;  /* 0x0000004a004a7306 */ /* 0x000fe20000200c00 */
[-C--:B----4-:R-:W-:Y:S01]  /*13f0*/  FFMA.FTZ R17, R3, R51.reuse, RZ ;  /* 0x0000003303117223 */ /* 0x090fe200000100ff */
[----:B------:R-:W-:-:S03]  /*1400*/  FFMA.FTZ R57, R0, R51, RZ ;  /* 0x0000003300397223 */ /* 0x000fc600000100ff */
[----:B------:R-:W-:-:S03]  /*1410*/  FFMA.FTZ R51, R68, R52, R17 ;  /* 0x0000003444337223 */ /* 0x000fc60000010011 */
[----:B------:R1:W-:Y:S01]  /*1420*/  I2F.F16 R71, R16 ;  /* 0x0000001000477306 */ /* 0x0003e20000200c00 */
[----:B------:R-:W-:-:S07]  /*1430*/  HADD2.F32 R76, -RZ, R76.H0_H0 ;  /* 0x2000004cff4c7230 */ /* 0x000fce0000004100 */
[----:B------:R-:W-:Y:S01]  /*1440*/  I2F.F16 R73, R73 ;  /* 0x0000004900497306 */ /* 0x000fe20000200c00 */
[----:B-1----:R-:W1:Y:S07]  /*1450*/  LDS.64 R16, [UR5+0x100] ;  /* 0x00010005ff107984 */ /* 0x002e6e0008000a00 */
[----:B------:R-:W4:Y:S01]  /*1460*/  I2F.F16 R13, R13 ;  /* 0x0000000d000d7306 */ /* 0x000f220000200c00 */
[----:B------:R-:W-:Y:S02]  /*1470*/  HADD2.F32 R67, -RZ, R67.H0_H0 ;  /* 0x20000043ff437230 */ /* 0x000fe40000004100 */
[----:B------:R-:W-:Y:S01]  /*1480*/  FFMA.FTZ R42, R65, R52, R42 ;  /* 0x00000034412a7223 */ /* 0x000fe2000001002a */
[----:B---3--:R-:W-:-:S02]  /*1490*/  HADD2.F32 R69, -RZ, R69.H0_H0 ;  /* 0x20000045ff457230 */ /* 0x008fc40000004100 */
[----:B-----5:R-:W-:Y:S02]  /*14a0*/  HADD2.F32 R70, -RZ, R70.H0_H0 ;  /* 0x20000046ff467230 */ /* 0x020fe40000004100 */
[----:B------:R-:W-:Y:S01]  /*14b0*/  FFMA.FTZ R49, R67, R52, R48 ;  /* 0x0000003443317223 */ /* 0x000fe20000010030 */
[----:B------:R-:W-:Y:S01]  /*14c0*/  HADD2.F32 R66, -RZ, R66.H0_H0 ;  /* 0x20000042ff427230 */ /* 0x000fe20000004100 */
[----:B------:R-:W-:Y:S01]  /*14d0*/  LOP3.LUT R83, R83, 0xff, RZ, 0xc0, !PT ;  /* 0x000000ff53537812 */ /* 0x000fe200078ec0ff */
[----:B------:R-:W-:Y:S01]  /*14e0*/  HADD2.F32 R75, -RZ, R75.H0_H0 ;  /* 0x2000004bff4b7230 */ /* 0x000fe20000004100 */
[----:B------:R-:W-:Y:S01]  /*14f0*/  I2F.F16 R61, R61 ;  /* 0x0000003d003d7306 */ /* 0x000fe20000200c00 */
[----:B----4-:R-:W-:Y:S02]  /*1500*/  HADD2.F32 R72, -RZ, R13.H0_H0 ;  /* 0x2000000dff487230 */ /* 0x010fe40000004100 */
[----:B------:R-:W-:Y:S01]  /*1510*/  FFMA.FTZ R13, R69, R53, R42 ;  /* 0x00000035450d7223 */ /* 0x000fe2000001002a */
[----:B------:R-:W-:-:S02]  /*1520*/  HADD2.F32 R71, -RZ, R71.H0_H0 ;  /* 0x20000047ff477230 */ /* 0x000fc40000004100 */
[----:B------:R-:W-:Y:S01]  /*1530*/  FFMA.FTZ R42, R70, R53, R49 ;  /* 0x00000035462a7223 */ /* 0x000fe20000010031 */
[----:B------:R-:W-:Y:S01]  /*1540*/  FFMA.FTZ R52, R66, R52, R57 ;  /* 0x0000003442347223 */ /* 0x000fe20000010039 */
[----:B------:R-:W-:Y:S01]  /*1550*/  FFMA.FTZ R56, R76, R55, R13 ;  /* 0x000000374c387223 */ /* 0x000fe2000001000d */
[----:B------:R-:W-:Y:S02]  /*1560*/  HADD2.F32 R74, -RZ, R74.H0_H0 ;  /* 0x2000004aff4a7230 */ /* 0x000fe40000004100 */
[----:B------:R-:W-:Y:S01]  /*1570*/  FFMA.FTZ R51, R72, R53, R51 ;  /* 0x0000003548337223 */ /* 0x000fe20000010033 */
[--C-:B0-----:R-:W-:Y:S02]  /*1580*/  HADD2.F32 R13, -RZ, R18.reuse.H0_H0 ;  /* 0x20000012ff0d7230 */ /* 0x101fe40000004100 */
[----:B------:R-:W-:Y:S01]  /*1590*/  FFMA.FTZ R57, R75, R55, R42 ;  /* 0x000000374b397223 */ /* 0x000fe2000001002a */
[----:B------:R-:W-:Y:S02]  /*15a0*/  HADD2.F32 R73, -RZ, R73.H0_H0 ;  /* 0x20000049ff497230 */ /* 0x000fe40000004100 */
[----:B------:R-:W-:Y:S01]  /*15b0*/  FFMA.FTZ R52, R71, R53, R52 ;  /* 0x0000003547347223 */ /* 0x000fe20000010034 */
[----:B------:R-:W-:-:S02]  /*15c0*/  HADD2.F32 R42, -RZ, R18.H1_H1 ;  /* 0x30000012ff2a7230 */ /* 0x000fc40000004100 */
[----:B------:R-:W-:Y:S01]  /*15d0*/  FFMA.FTZ R58, R74, R55, R51 ;  /* 0x000000374a3a7223 */ /* 0x000fe20000010033 */
[--C-:B------:R-:W-:Y:S01]  /*15e0*/  HADD2.F32 R49, -RZ, R19.reuse.H0_H0 ;  /* 0x20000013ff317230 */ /* 0x100fe20000004100 */
[----:B------:R-:W-:Y:S01]  /*15f0*/  I2F.F16 R59, R59 ;  /* 0x0000003b003b7306 */ /* 0x000fe20000200c00 */
[----:B------:R-:W-:Y:S02]  /*1600*/  HADD2.F32 R50, -RZ, R19.H1_H1 ;  /* 0x30000013ff327230 */ /* 0x000fe40000004100 */
[C---:B------:R-:W-:Y:S01]  /*1610*/  FFMA.FTZ R19, R13.reuse, R2, RZ ;  /* 0x000000020d137223 */ /* 0x040fe200000100ff */
[----:B------:R-:W-:Y:S01]  /*1620*/  FFMA.FTZ R48, R12, R13, RZ ;  /* 0x0000000d0c307223 */ /* 0x000fe200000100ff */
[C---:B------:R-:W-:Y:S01]  /*1630*/  FFMA.FTZ R51, R13.reuse, R3, RZ ;  /* 0x000000030d337223 */ /* 0x040fe200000100ff */
[----:B------:R-:W-:Y:S01]  /*1640*/  FFMA.FTZ R13, R13, R0, RZ ;  /* 0x000000000d0d7223 */ /* 0x000fe200000100ff */
[----:B------:R-:W-:Y:S01]  /*1650*/  FFMA.FTZ R55, R73, R55, R52 ;  /* 0x0000003749377223 */ /* 0x000fe20000010034 */
[C---:B------:R-:W-:Y:S01]  /*1660*/  FFMA.FTZ R52, R42.reuse, R67, R19 ;  /* 0x000000432a347223 */ /* 0x040fe20000010013 */
[----:B------:R-:W-:Y:S01]  /*1670*/  FFMA.FTZ R48, R65, R42, R48 ;  /* 0x0000002a41307223 */ /* 0x000fe20000010030 */
[C---:B------:R-:W-:Y:S01]  /*1680*/  FFMA.FTZ R19, R42.reuse, R68, R51 ;  /* 0x000000442a137223 */ /* 0x040fe20000010033 */
[----:B------:R-:W-:Y:S01]  /*1690*/  FFMA.FTZ R42, R42, R66, R13 ;  /* 0x000000422a2a7223 */ /* 0x000fe2000001000d */
[----:B------:R-:W-:Y:S01]  /*16a0*/  LOP3.LUT R18, R24, 0xff, RZ, 0xc0, !PT ;  /* 0x000000ff18127812 */ /* 0x000fe200078ec0ff */
[----:B------:R-:W-:Y:S01]  /*16b0*/  FFMA.FTZ R13, R69, R49, R48 ;  /* 0x00000031450d7223 */ /* 0x000fe20000010030 */
[C---:B------:R-:W-:Y:S01]  /*16c0*/  FFMA.FTZ R63, R49.reuse, R72, R19 ;  /* 0x00000048313f7223 */ /* 0x040fe20000010013 */
[C---:B------:R-:W-:Y:S01]  /*16d0*/  FFMA.FTZ R51, R49.reuse, R70, R52 ;  /* 0x0000004631337223 */ /* 0x040fe20000010034 */
[----:B------:R-:W-:Y:S01]  /*16e0*/  FFMA.FTZ R42, R49, R71, R42 ;  /* 0x00000047312a7223 */ /* 0x000fe2000001002a */
[----:B------:R-:W-:Y:S01]  /*16f0*/  LOP3.LUT R19, R25, 0xff, RZ, 0xc0, !PT ;  /* 0x000000ff19137812 */ /* 0x000fe200078ec0ff */
[--C-:B-1----:R-:W-:Y:S01]  /*1700*/  HADD2.F32 R49, -RZ, R16.reuse.H0_H0 ;  /* 0x20000010ff317230 */ /* 0x102fe20000004100 */
[----:B------:R-:W-:Y:S01]  /*1710*/  IADD3 R18, PT, PT, R18, -0x80, RZ ;  /* 0xffffff8012127810 */ /* 0x000fe20007ffe0ff */
[----:B------:R-:W-:Y:S01]  /*1720*/  HADD2.F32 R48, -RZ, R16.H1_H1 ;  /* 0x30000010ff307230 */ /* 0x000fe20000004100 */
[----:B------:R-:W-:Y:S01]  /*1730*/  IADD3 R19, PT, PT, R19, -0x80, RZ ;  /* 0xffffff8013137810 */ /* 0x000fe20007ffe0ff */
[--C-:B------:R-:W-:Y:S01]  /*1740*/  HADD2.F32 R53, -RZ, R17.reuse.H0_H0 ;  /* 0x20000011ff357230 */ /* 0x100fe20000004100 */
[----:B------:R0:W1:Y:S01]  /*1750*/  I2F.F16 R77, R18 ;  /* 0x00000012004d7306 */ /* 0x0000620000200c00 */
[----:B------:R-:W-:Y:S01]  /*1760*/  HADD2.F32 R54, -RZ, R17.H1_H1 ;  /* 0x30000011ff367230 */ /* 0x000fe20000004100 */
[----:B------:R-:W-:Y:S01]  /*1770*/  LOP3.LUT R17, R27, 0xff, RZ, 0xc0, !PT ;  /* 0x000000ff1b117812 */ /* 0x000fe200078ec0ff */
[----:B------:R-:W-:Y:S01]  /*1780*/  FFMA.FTZ R52, R2, R49, RZ ;  /* 0x0000003102347223 */ /* 0x000fe200000100ff */
[----:B------:R-:W-:Y:S01]  /*1790*/  SHF.R.U32.HI R16, RZ, 0x8, R24 ;  /* 0x00000008ff107819 */ /* 0x000fe20000011618 */
[----:B------:R-:W-:-:S03]  /*17a0*/  FFMA.FTZ R62, R76, R50, R13 ;  /* 0x000000324c3e7223 */ /* 0x000fc6000001000d */
[----:B------:R-:W-:Y:S01]  /*17b0*/  I2F.F16 R40, R40 ;  /* 0x0000002800287306 */ /* 0x000fe20000200c00 */
[----:B0-----:R-:W-:Y:S01]  /*17c0*/  FFMA.FTZ R18, R12, R49, RZ ;  /* 0x000000310c127223 */ /* 0x001fe200000100ff */
[----:B------:R-:W-:Y:S01]  /*17d0*/  IADD3 R79, PT, PT, R17, -0x80, RZ ;  /* 0xffffff80114f7810 */ /* 0x000fe20007ffe0ff */
[----:B------:R-:W-:Y:S01]  /*17e0*/  FFMA.FTZ R13, R50, R73, R42 ;  /* 0x00000049320d7223 */ /* 0x000fe2000001002a */
[-C--:B------:R-:W-:Y:S01]  /*17f0*/  FFMA.FTZ R17, R67, R48.reuse, R52 ;  /* 0x0000003043117223 */ /* 0x080fe20000010034 */
[----:B------:R-:W-:-:S03]  /*1800*/  FFMA.FTZ R18, R65, R48, R18 ;  /* 0x0000003041127223 */ /* 0x000fc60000010012 */
[----:B------:R0:W3:Y:S01]  /*1810*/  I2F.F16 R78, R19 ;  /* 0x00000013004e7306 */ /* 0x0000e20000200c00 */
[----:B------:R-:W-:Y:S01]  /*1820*/  LOP3.LUT R42, R26, 0xff, RZ, 0xc0, !PT ;  /* 0x000000ff1a2a7812 */ /* 0x000fe200078ec0ff */
[----:B------:R-:W-:Y:S01]  /*1830*/  FFMA.FTZ R81, R0, R49, RZ ;  /* 0x0000003100517223 */ /* 0x000fe200000100ff */
[----:B------:R-:W-:Y:S01]  /*1840*/  LOP3.LUT R16, R16, 0xff, RZ, 0xc0, !PT ;  /* 0x000000ff10107812 */ /* 0x000fe200078ec0ff */
[C---:B------:R-:W-:Y:S01]  /*1850*/  FFMA.FTZ R64, R50.reuse, R75, R51 ;  /* 0x0000004b32407223 */ /* 0x040fe20000010033 */
[----:B0-----:R-:W-:Y:S01]  /*1860*/  FFMA.FTZ R19, R3, R49, RZ ;  /* 0x0000003103137223 */ /* 0x001fe200000100ff */
[----:B------:R-:W-:Y:S01]  /*1870*/  FFMA.FTZ R63, R50, R74, R63 ;  /* 0x0000004a323f7223 */ /* 0x000fe2000001003f */
[----:B------:R-:W-:Y:S01]  /*1880*/  IADD3 R42, PT, PT, R42, -0x80, RZ ;  /* 0xffffff802a2a7810 */ /* 0x000fe20007ffe0ff */
[----:B------:R-:W0:Y:S01]  /*1890*/  LDS.64 R50, [UR5+0x180] ;  /* 0x00018005ff327984 */ /* 0x000e220008000a00 */
[-C--:B------:R-:W-:Y:S01]  /*18a0*/  FFMA.FTZ R49, R68, R48.reuse, R19 ;  /* 0x0000003044317223 */ /* 0x080fe20000010013 */
[-C--:B------:R-:W-:Y:S01]  /*18b0*/  FFMA.FTZ R19, R69, R53.reuse, R18 ;  /* 0x0000003545137223 */ /* 0x080fe20000010012 */
[----:B------:R-:W-:Y:S01]  /*18c0*/  FFMA.FTZ R18, R70, R53, R17 ;  /* 0x0000003546127223 */ /* 0x000fe20000010011 */
[----:B------:R-:W-:Y:S01]  /*18d0*/  FFMA.FTZ R48, R66, R48, R81 ;  /* 0x0000003042307223 */ /* 0x000fe20000010051 */
[----:B------:R-:W-:-:S02]  /*18e0*/  IADD3 R16, PT, PT, R16, -0x80, RZ ;  /* 0xffffff8010107810 */ /* 0x000fc40007ffe0ff */
[----:B------:R-:W-:Y:S01]  /*18f0*/  SHF.R.U32.HI R17, RZ, 0x8, R25 ;  /* 0x00000008ff117819 */ /* 0x000fe20000011619 */
[----:B------:R4:W5:Y:S01]  /*1900*/  I2F.F16 R80, R42 ;  /* 0x0000002a00507306 */ /* 0x0009620000200c00 */
[-C--:B------:R-:W-:Y:S01]  /*1910*/  FFMA.FTZ R49, R72, R53.reuse, R49 ;  /* 0x0000003548317223 */ /* 0x080fe20000010031 */
[----:B------:R-:W-:Y:S01]  /*1920*/  FFMA.FTZ R48, R71, R53, R48 ;  /* 0x0000003547307223 */ /* 0x000fe20000010030 */
[----:B------:R-:W-:Y:S01]  /*1930*/  FFMA.FTZ R53, R75, R54, R18 ;  /* 0x000000364b357223 */ /* 0x000fe20000010012 */
[----:B------:R-:W-:-:S04]  /*1940*/  LOP3.LUT R82, R17, 0xff, RZ, 0xc0, !PT ;  /* 0x000000ff11527812 */ /* 0x000fc800078ec0ff */
[----:B------:R1:W-:Y:S01]  /*1950*/  I2F.F16 R81, R16 ;  /* 0x0000001000517306 */ /* 0x0003e20000200c00 */
[-C--:B----4-:R-:W-:Y:S02]  /*1960*/  FFMA.FTZ R42, R76, R54.reuse, R19 ;  /* 0x000000364c2a7223 */ /* 0x090fe40000010013 */
[----:B-1----:R1:W4:Y:S01]  /*1970*/  LDG.E.128.CONSTANT R16, desc[UR8][R46.64] ;  /* 0x000000082e107981 */ /* 0x002322000c1e9d00 */
[-C--:B------:R-:W-:Y:S01]  /*1980*/  FFMA.FTZ R52, R74, R54.reuse, R49 ;  /* 0x000000364a347223 */ /* 0x080fe20000010031 */
[----:B------:R-:W-:Y:S02]  /*1990*/  FFMA.FTZ R54, R73, R54, R48 ;  /* 0x0000003649367223 */ /* 0x000fe40000010030 */
[----:B------:R-:W3:Y:S01]  /*19a0*/  LDS.64 R48, [UR5+0x8] ;  /* 0x00000805ff307984 */ /* 0x000ee20008000a00 */
[----:B------:R-:W-:Y:S01]  /*19b0*/  IADD3 R25, PT, PT, R82, -0x80, RZ ;  /* 0xffffff8052197810 */ /* 0x000fe20007ffe0ff */
[--C-:B0-----:R-:W-:Y:S02]  /*19c0*/  HADD2.F32 R85, -RZ, R50.reuse.H0_H0 ;  /* 0x20000032ff557230 */ /* 0x101fe40000004100 */
[----:B------:R-:W-:-:S03]  /*19d0*/  HADD2.F32 R82, -RZ, R50.H1_H1 ;  /* 0x30000032ff527230 */ /* 0x000fc60000004100 */
[-C--:B------:R-:W-:Y:S01]  /*19e0*/  FFMA.FTZ R3, R3, R85.reuse, RZ ;  /* 0x0000005503037223 */ /* 0x080fe200000100ff */
[----:B------:R-:W-:Y:S02]  /*19f0*/  HADD2.F32 R87, -RZ, R51.H0_H0 ;  /* 0x20000033ff577230 */ /* 0x000fe40000004100 */
[-C--:B------:R-:W-:Y:S01]  /*1a00*/  FFMA.FTZ R84, R12, R85.reuse, RZ ;  /* 0x000000550c547223 */ /* 0x080fe200000100ff */
[-C--:B------:R-:W-:Y:S01]  /*1a10*/  FFMA.FTZ R2, R2, R85.reuse, RZ ;  /* 0x0000005502027223 */ /* 0x080fe200000100ff */
[----:B------:R-:W-:Y:S01]  /*1a20*/  FFMA.FTZ R85, R0, R85, RZ ;  /* 0x0000005500557223 */ /* 0x000fe200000100ff */
[-C--:B------:R-:W-:Y:S01]  /*1a30*/  FFMA.FTZ R3, R68, R82.reuse, R3 ;  /* 0x0000005244037223 */ /* 0x080fe20000010003 */
[----:B------:R-:W-:Y:S01]  /*1a40*/  SHF.R.U32.HI R0, RZ, 0x8, R27 ;  /* 0x00000008ff007819 */ /* 0x000fe2000001161b */
[----:B------:R-:W-:Y:S02]  /*1a50*/  FFMA.FTZ R67, R67, R82, R2 ;  /* 0x0000005243437223 */ /* 0x000fe40000010002 */
[----:B-1----:R-:W-:Y:S01]  /*1a60*/  FFMA.FTZ R47, R72, R87, R3 ;  /* 0x00000057482f7223 */ /* 0x002fe20000010003 */
[----:B------:R-:W-:-:S02]  /*1a70*/  LOP3.LUT R2, R0, 0xff, RZ, 0xc0, !PT ;  /* 0x000000ff00027812 */ /* 0x000fc400078ec0ff */
[----:B------:R-:W-:Y:S02]  /*1a80*/  SHF.R.U32.HI R3, RZ, 0x10, R27 ;  /* 0x00000010ff037819 */ /* 0x000fe4000001161b */
[--C-:B------:R-:W-:Y:S02]  /*1a90*/  SHF.R.U32.HI R50, RZ, 0x8, R26.reuse ;  /* 0x00000008ff327819 */ /* 0x100fe4000001161a */
[----:B------:R-:W-:Y:S02]  /*1aa0*/  IADD3 R27, PT, PT, R2, -0x80, RZ ;  /* 0xffffff80021b7810 */ /* 0x000fe40007ffe0ff */
[----:B------:R-:W-:Y:S02]  /*1ab0*/  LOP3.LUT R46, R3, 0xff, RZ, 0xc0, !PT ;  /* 0x000000ff032e7812 */ /* 0x000fe400078ec0ff */
[----:B------:R-:W0:Y:S01]  /*1ac0*/  LDS.64 R2, [UR5+0x88] ;  /* 0x00008805ff027984 */ /* 0x000e220008000a00 */
[----:B------:R-:W-:Y:S02]  /*1ad0*/  LOP3.LUT R50, R50, 0xff, RZ, 0xc0, !PT ;  /* 0x000000ff32327812 */ /* 0x000fe400078ec0ff */
[----:B------:R-:W-:-:S02]  /*1ae0*/  SHF.R.U32.HI R26, RZ, 0x10, R26 ;  /* 0x00000010ff1a7819 */ /* 0x000fc4000001161a */
[----:B------:R-:W-:Y:S02]  /*1af0*/  IADD3 R50, PT, PT, R50, -0x80, RZ ;  /* 0xffffff8032327810 */ /* 0x000fe40007ffe0ff */
[----:B------:R-:W-:Y:S01]  /*1b00*/  LOP3.LUT R26, R26, 0xff, RZ, 0xc0, !PT ;  /* 0x000000ff1a1a7812 */ /* 0x000fe200078ec0ff */
[----:B------:R-:W1:Y:S03]  /*1b10*/  I2F.F16 R79, R79 ;  /* 0x0000004f004f7306 */ /* 0x000e660000200c00 */
[----:B------:R-:W-:Y:S01]  /*1b20*/  IADD3 R26, PT, PT, R26, -0x80, RZ ;  /* 0xffffff801a1a7810 */ /* 0x000fe20007ffe0ff */
[----:B------:R-:W-:-:S04]  /*1b30*/  FFMA.FTZ R84, R65, R82, R84 ;  /* 0x0000005241547223 */ /* 0x000fc80000010054 */
[----:B------:R-:W2:Y:S01]  /*1b40*/  I2F.F16 R25, R25 ;  /* 0x0000001900197306 */ /* 0x000ea20000200c00 */
[----:B------:R-:W-:Y:S01]  /*1b50*/  FFMA.FTZ R66, R66, R82, R85 ;  /* 0x0000005242427223 */ /* 0x000fe20000010055 */
[----:B------:R-:W-:Y:S01]  /*1b60*/  IADD3 R83, PT, PT, R83, -0x80, RZ ;  /* 0xffffff8053537810 */ /* 0x000fe20007ffe0ff */
[----:B------:R-:W-:-:S05]  /*1b70*/  HADD2.F32 R51, -RZ, R51.H1_H1 ;  /* 0x30000033ff337230 */ /* 0x000fca0000004100 */
[----:B------:R-:W0:Y:S01]  /*1b80*/  I2F.F16 R50, R50 ;  /* 0x0000003200327306 */ /* 0x000e220000200c00 */
[-C--:B------:R-:W-:Y:S01]  /*1b90*/  FFMA.FTZ R69, R69, R87.reuse, R84 ;  /* 0x0000005745457223 */ /* 0x080fe20000010054 */
[-C--:B------:R-:W-:Y:S01]  /*1ba0*/  FFMA.FTZ R70, R70, R87.reuse, R67 ;  /* 0x0000005746467223 */ /* 0x080fe20000010043 */
[----:B------:R-:W-:-:S05]  /*1bb0*/  FFMA.FTZ R66, R71, R87, R66 ;  /* 0x0000005747427223 */ /* 0x000fca0000010042 */
[----:B------:R-:W0:Y:S01]  /*1bc0*/  I2F.F16 R27, R27 ;  /* 0x0000001b001b7306 */ /* 0x000e220000200c00 */
[----:B---3--:R-:W-:Y:S02]  /*1bd0*/  HADD2.F32 R67, -RZ, R48.H0_H0 ;  /* 0x20000030ff437230 */ /* 0x008fe40000004100 */
[----:B------:R-:W-:Y:S01]  /*1be0*/  FFMA.FTZ R74, R74, R51, R47 ;  /* 0x000000334a4a7223 */ /* 0x000fe2000001002f */
[----:B------:R-:W-:-:S04]  /*1bf0*/  HADD2.F32 R77, -RZ, R77.H0_H0 ;  /* 0x2000004dff4d7230 */ /* 0x000fc80000004100 */
[----:B------:R-:W3:Y:S01]  /*1c00*/  I2F.F16 R26, R26 ;  /* 0x0000001a001a7306 */ /* 0x000ee20000200c00 */
[----:B------:R-:W-:Y:S02]  /*1c10*/  HADD2.F32 R78, -RZ, R78.H0_H0 ;  /* 0x2000004eff4e7230 */ /* 0x000fe40000004100 */
[-C--:B------:R-:W-:Y:S01]  /*1c20*/  FFMA.FTZ R0, R76, R51.reuse, R69 ;  /* 0x000000334c007223 */ /* 0x080fe20000010045 */
[-C--:B------:R-:W-:Y:S01]  /*1c30*/  FFMA.FTZ R75, R75, R51.reuse, R70 ;  /* 0x000000334b4b7223 */ /* 0x080fe20000010046 */
[----:B------:R-:W-:Y:S01]  /*1c40*/  FFMA.FTZ R73, R73, R51, R66 ;  /* 0x0000003349497223 */ /* 0x000fe20000010042 */
[----:B-----5:R-:W-:Y:S02]  /*1c50*/  HADD2.F32 R47, -RZ, R80.H0_H0 ;  /* 0x20000050ff2f7230 */ /* 0x020fe40000004100 */
[----:B------:R-:W5:Y:S01]  /*1c60*/  I2F.F16 R12, R83 ;  /* 0x00000053000c7306 */ /* 0x000f620000200c00 */
[----:B------:R-:W-:Y:S01]  /*1c70*/  IADD3 R51, PT, PT, R46, -0x80, RZ ;  /* 0xffffff802e337810 */ /* 0x000fe20007ffe0ff */
[----:B------:R-:W-:-:S02]  /*1c80*/  HADD2.F32 R66, -RZ, R48.H1_H1 ;  /* 0x30000030ff427230 */ /* 0x000fc40000004100 */
[----:B------:R-:W-:Y:S01]  /*1c90*/  FFMA.FTZ R62, R77, R67, R62 ;  /* 0x000000434d3e7223 */ /* 0x000fe2000001003e */
[----:B-1----:R-:W-:Y:S02]  /*1ca0*/  HADD2.F32 R46, -RZ, R79.H0_H0 ;  /* 0x2000004fff2e7230 */ /* 0x002fe40000004100 */
[----:B------:R-:W-:Y:S02]  /*1cb0*/  HADD2.F32 R81, -RZ, R81.H0_H0 ;  /* 0x20000051ff517230 */ /* 0x000fe40000004100 */
[----:B--2---:R-:W-:Y:S02]  /*1cc0*/  HADD2.F32 R48, -RZ, R25.H0_H0 ;  /* 0x20000019ff307230 */ /* 0x004fe40000004100 */
[C---:B------:R-:W-:Y:S01]  /*1cd0*/  FFMA.FTZ R25, R67.reuse, R78, R64 ;  /* 0x0000004e43197223 */ /* 0x040fe20000010040 */
[----:B0-----:R-:W-:Y:S02]  /*1ce0*/  HADD2.F32 R50, -RZ, R50.H0_H0 ;  /* 0x20000032ff327230 */ /* 0x001fe40000004100 */
[----:B------:R-:W-:Y:S01]  /*1cf0*/  FFMA.FTZ R63, R67, R47, R63 ;  /* 0x0000002f433f7223 */ /* 0x000fe2000001003f */
[----:B------:R-:W-:-:S02]  /*1d00*/  HADD2.F32 R69, -RZ, R49.H0_H0 ;  /* 0x20000031ff457230 */ /* 0x000fc40000004100 */
[----:B------:R-:W-:Y:S02]  /*1d10*/  HADD2.F32 R70, -RZ, R49.H1_H1 ;  /* 0x30000031ff467230 */ /* 0x000fe40000004100 */
[----:B------:R-:W-:Y:S01]  /*1d20*/  FFMA.FTZ R64, R67, R46, R13 ;  /* 0x0000002e43407223 */ /* 0x000fe2000001000d */
[----:B------:R-:W-:Y:S02]  /*1d30*/  HADD2.F32 R49, -RZ, R27.H0_H0 ;  /* 0x2000001bff317230 */ /* 0x000fe40000004100 */
[----:B------:R-:W-:Y:S01]  /*1d40*/  FFMA.FTZ R68, R81, R66, R62 ;  /* 0x0000004251447223 */ /* 0x000fe2000001003e */
[C---:B------:R-:W-:Y:S01]  /*1d50*/  FFMA.FTZ R72, R66.reuse, R48, R25 ;  /* 0x0000003042487223 */ /* 0x040fe20000010019 */
[----:B---3--:R-:W-:Y:S02]  /*1d60*/  HADD2.F32 R62, -RZ, R26.H0_H0 ;  /* 0x2000001aff3e7230 */ /* 0x008fe40000004100 */
[C---:B------:R-:W-:Y:S01]  /*1d70*/  FFMA.FTZ R25, R66.reuse, R50, R63 ;  /* 0x0000003242197223 */ /* 0x040fe2000001003f */
[----:B------:R-:W-:Y:S01]  /*1d80*/  FFMA.FTZ R66, R66, R49, R64 ;  /* 0x0000003142427223 */ /* 0x000fe20000010040 */
[----:B------:R-:W-:-:S02]  /*1d90*/  HADD2.F32 R61, -RZ, R61.H0_H0 ;  /* 0x2000003dff3d7230 */ /* 0x000fc40000004100 */
[----:B-----5:R-:W-:Y:S02]  /*1da0*/  HADD2.F32 R64, -RZ, R12.H0_H0 ;  /* 0x2000000cff407230 */ /* 0x020fe40000004100 */
[C---:B------:R-:W-:Y:S01]  /*1db0*/  FFMA.FTZ R12, R69.reuse, R62, R25 ;  /* 0x0000003e450c7223 */ /* 0x040fe20000010019 */
[----:B------:R-:W-:Y:S01]  /*1dc0*/  SHF.R.U32.HI R24, RZ, 0x10, R24 ;  /* 0x00000010ff187819 */ /* 0x000fe20000011618 */
[----:B------:R-:W-:Y:S02]  /*1dd0*/  HADD2.F32 R59, -RZ, R59.H0_H0 ;  /* 0x2000003bff3b7230 */ /* 0x000fe40000004100 */
[----:B------:R-:W-:Y:S01]  /*1de0*/  FFMA.FTZ R13, R69, R64, R72 ;  /* 0x00000040450d7223 */ /* 0x000fe20000010048 */
[----:B------:R-:W-:Y:S01]  /*1df0*/  FFMA.FTZ R26, R70, R61, R12 ;  /* 0x0000003d461a7223 */ /* 0x000fe2000001000c */
[--C-:B------:R-:W-:Y:S01]  /*1e00*/  HADD2.F32 R12, -RZ, R2.reuse.H0_H0 ;  /* 0x20000002ff0c7230 */ /* 0x100fe20000004100 */
[----:B------:R-:W-:Y:S01]  /*1e10*/  LOP3.LUT R24, R24, 0xff, RZ, 0xc0, !PT ;  /* 0x000000ff18187812 */ /* 0x000fe200078ec0ff */
[----:B------:R0:W1:Y:S01]  /*1e20*/  I2F.F16 R65, R51 ;  /* 0x0000003300417306 */ /* 0x0000620000200c00 */
[----:B------:R-:W-:Y:S01]  /*1e30*/  FFMA.FTZ R27, R70, R59, R13 ;  /* 0x0000003b461b7223 */ /* 0x000fe2000001000d */
[----:B------:R-:W-:Y:S01]  /*1e40*/  HADD2.F32 R2, -RZ, R2.H1_H1 ;  /* 0x30000002ff027230 */ /* 0x000fe20000004100 */
[----:B------:R-:W-:Y:S01]  /*1e50*/  IADD3 R24, PT, PT, R24, -0x80, RZ ;  /* 0xffffff8018187810 */ /* 0x000fe20007ffe0ff */
[----:B------:R-:W-:-:S02]  /*1e60*/  HADD2.F32 R13, -RZ, R3.H0_H0 ;  /* 0x20000003ff0d7230 */ /* 0x000fc40000004100 */
[----:B0-----:R-:W-:Y:S02]  /*1e70*/  HADD2.F32 R51, -RZ, R40.H0_H0 ;  /* 0x20000028ff337230 */ /* 0x001fe40000004100 */
[----:B------:R-:W-:Y:S02]  /*1e80*/  HADD2.F32 R40, -RZ, R3.H1_H1 ;  /* 0x30000003ff287230 */ /* 0x000fe40000004100 */
[-C--:B------:R-:W-:Y:S01]  /*1e90*/  FFMA.FTZ R3, R47, R12.reuse, R58 ;  /* 0x0000000c2f037223 */ /* 0x080fe2000001003a */
[-C--:B------:R-:W-:Y:S01]  /*1ea0*/  FFMA.FTZ R56, R77, R12.reuse, R56 ;  /* 0x0000000c4d387223 */ /* 0x080fe20000010038 */
[-C--:B------:R-:W-:Y:S01]  /*1eb0*/  FFMA.FTZ R57, R78, R12.reuse, R57 ;  /* 0x0000000c4e397223 */ /* 0x080fe20000010039 */
[----:B------:R-:W-:Y:S01]  /*1ec0*/  FFMA.FTZ R12, R46, R12, R55 ;  /* 0x0000000c2e0c7223 */ /* 0x000fe20000010037 */
[-C--:B------:R-:W-:Y:S01]  /*1ed0*/  FFMA.FTZ R3, R50, R2.reuse, R3 ;  /* 0x0000000232037223 */ /* 0x080fe20000010003 */
[----:B------:R-:W0:Y:S01]  /*1ee0*/  I2F.F16 R24, R24 ;  /* 0x0000001800187306 */ /* 0x000e220000200c00 */
[-C--:B------:R-:W-:Y:S01]  /*1ef0*/  FFMA.FTZ R56, R81, R2.reuse, R56 ;  /* 0x0000000251387223 */ /* 0x080fe20000010038 */
[-C--:B------:R-:W-:Y:S01]  /*1f00*/  FFMA.FTZ R57, R48, R2.reuse, R57 ;  /* 0x0000000230397223 */ /* 0x080fe20000010039 */
[----:B------:R-:W-:Y:S01]  /*1f10*/  FFMA.FTZ R12, R49, R2, R12 ;  /* 0x00000002310c7223 */ /* 0x000fe2000001000c */
[----:B------:R-:W-:-:S02]  /*1f20*/  FFMA.FTZ R58, R62, R13, R3 ;  /* 0x0000000d3e3a7223 */ /* 0x000fc40000010003 */
[----:B------:R-:W2:Y:S02]  /*1f30*/  LDS.64 R2, [UR5+0x108] ;  /* 0x00010805ff027984 */ /* 0x000ea40008000a00 */
[----:B------:R-:W3:Y:S01]  /*1f40*/  I2F.F16 R60, R60 ;  /* 0x0000003c003c7306 */ /* 0x000ee20000200c00 */
[----:B------:R-:W-:Y:S01]  /*1f50*/  @!P0 PRMT R96, R44, 0x7610, R96 ;  /* 0x000076102c608816 */ /* 0x000fe20000000060 */
[----:B-1----:R-:W-:Y:S01]  /*1f60*/  HADD2.F32 R65, -RZ, R65.H0_H0 ;  /* 0x20000041ff417230 */ /* 0x002fe20000004100 */
[----:B------:R-:W-:Y:S01]  /*1f70*/  @!P0 PRMT R93, R45, 0x7610, R93 ;  /* 0x000076102d5d8816 */ /* 0x000fe2000000005d */
[----:B0-----:R-:W-:Y:S01]  /*1f80*/  HADD2.F32 R63, -RZ, R24.H0_H0 ;  /* 0x20000018ff3f7230 */ /* 0x001fe20000004100 */
[----:B------:R-:W-:Y:S01]  /*1f90*/  @!P0 PRMT R96, R96, 0x7610, R44 ;  /* 0x0000761060608816 */ /* 0x000fe2000000002c */
[----:B------:R-:W-:-:S03]  /*1fa0*/  FFMA.FTZ R44, R64, R13, R57 ;  /* 0x0000000d402c7223 */ /* 0x000fc60000010039 */
[----:B------:R-:W-:Y:S01]  /*1fb0*/  FFMA.FTZ R56, R63, R13, R56 ;  /* 0x0000000d3f387223 */ /* 0x000fe20000010038 */
[----:B------:R-:W-:Y:S01]  /*1fc0*/  @!P0 PRMT R93, R93, 0x7610, R45 ;  /* 0x000076105d5d8816 */ /* 0x000fe2000000002d */
[--C-:B------:R-:W-:Y:S02]  /*1fd0*/  HADD2.F32 R25, -RZ, R96.reuse.H0_H0 ;  /* 0x20000060ff197230 */ /* 0x100fe40000004100 */
[----:B------:R-:W-:Y:S01]  /*1fe0*/  FFMA.FTZ R68, R63, R69, R68 ;  /* 0x000000453f447223 */ /* 0x000fe20000010044 */
[----:B------:R-:W-:Y:S02]  /*1ff0*/  HADD2.F32 R24, -RZ, R96.H1_H1 ;  /* 0x30000060ff187230 */ /* 0x000fe40000004100 */
[-C--:B------:R-:W-:Y:S01]  /*2000*/  FFMA.FTZ R56, R51, R40.reuse, R56 ;  /* 0x0000002833387223 */ /* 0x080fe20000010038 */
[----:B---3--:R-:W-:Y:S02]  /*2010*/  HADD2.F32 R60, -RZ, R60.H0_H0 ;  /* 0x2000003cff3c7230 */ /* 0x008fe40000004100 */
[----:B------:R-:W-:Y:S01]  /*2020*/  FFMA.FTZ R45, R59, R40, R44 ;  /* 0x000000283b2d7223 */ /* 0x000fe2000001002c */
[----:B------:R-:W-:Y:S01]  /*2030*/  FFMA.FTZ R55, R65, R13, R12 ;  /* 0x0000000d41377223 */ /* 0x000fe2000001000c */
[----:B------:R-:W-:Y:S01]  /*2040*/  FFMA.FTZ R68, R51, R70, R68 ;  /* 0x0000004633447223 */ /* 0x000fe20000010044 */
[----:B------:R-:W-:-:S02]  /*2050*/  HADD2.F32 R13, -RZ, R93.H0_H0 ;  /* 0x2000005dff0d7230 */ /* 0x000fc40000004100 */
[----:B------:R-:W-:Y:S01]  /*2060*/  FMUL.FTZ R56, R25, R56 ;  /* 0x0000003819387220 */ /* 0x000fe20000410000 */
[----:B------:R-:W-:Y:S02]  /*2070*/  HADD2.F32 R12, -RZ, R93.H1_H1 ;  /* 0x3000005dff0c7230 */ /* 0x000fe40000004100 */
[----:B------:R-:W-:Y:S01]  /*2080*/  FMUL.FTZ R45, R24, R45 ;  /* 0x0000002d182d7220 */ /* 0x000fe20000410000 */
[-C--:B------:R-:W-:Y:S01]  /*2090*/  FFMA.FTZ R58, R61, R40.reuse, R58 ;  /* 0x000000283d3a7223 */ /* 0x080fe2000001003a */
[----:B------:R-:W-:Y:S01]  /*20a0*/  FFMA.FTZ R55, R60, R40, R55 ;  /* 0x000000283c377223 */ /* 0x000fe20000010037 */
[----:B------:R-:W-:Y:S01]  /*20b0*/  FMUL.FTZ R68, R25, R68 ;  /* 0x0000004419447220 */ /* 0x000fe20000410000 */
[----:B------:R-:W-:Y:S01]  /*20c0*/  FMUL.FTZ R27, R24, R27 ;  /* 0x0000001b181b7220 */ /* 0x000fe20000410000 */
[----:B------:R-:W-:Y:S01]  /*20d0*/  F2FP.F16.F32.PACK_AB R56, RZ, R56 ;  /* 0x00000038ff38723e */ /* 0x000fe200000000ff */
[----:B------:R-:W-:Y:S01]  /*20e0*/  FMUL.FTZ R58, R13, R58 ;  /* 0x0000003a0d3a7220 */ /* 0x000fe20000410000 */
[----:B------:R-:W-:Y:S01]  /*20f0*/  FMUL.FTZ R55, R12, R55 ;  /* 0x000000370c377220 */ /* 0x000fe20000410000 */
[----:B------:R-:W-:-:S02]  /*2100*/  F2FP.F16.F32.PACK_AB R45, RZ, R45 ;  /* 0x0000002dff2d723e */ /* 0x000fc400000000ff */
[----:B------:R-:W-:Y:S02]  /*2110*/  F2FP.F16.F32.PACK_AB R68, RZ, R68 ;  /* 0x00000044ff44723e */ /* 0x000fe400000000ff */
[----:B------:R-:W-:Y:S02]  /*2120*/  F2FP.F16.F32.PACK_AB R27, RZ, R27 ;  /* 0x0000001bff1b723e */ /* 0x000fe400000000ff */
[----:B------:R-:W-:Y:S01]  /*2130*/  PRMT R56, R56, 0x5410, R45 ;  /* 0x0000541038387816 */ /* 0x000fe2000000002d */
[----:B------:R-:W-:Y:S01]  /*2140*/  FFMA.FTZ R69, R69, R65, R66 ;  /* 0x0000004145457223 */ /* 0x000fe20000010042 */
[----:B------:R-:W-:Y:S02]  /*2150*/  F2FP.F16.F32.PACK_AB R58, RZ, R58 ;  /* 0x0000003aff3a723e */ /* 0x000fe400000000ff */
[----:B------:R-:W-:Y:S02]  /*2160*/  F2FP.F16.F32.PACK_AB R55, RZ, R55 ;  /* 0x00000037ff37723e */ /* 0x000fe400000000ff */
[----:B------:R-:W-:Y:S01]  /*2170*/  PRMT R68, R68, 0x5410, R27 ;  /* 0x0000541044447816 */ /* 0x000fe2000000001b */
[----:B------:R-:W-:Y:S01]  /*2180*/  FFMA.FTZ R69, R70, R60, R69 ;  /* 0x0000003c46457223 */ /* 0x000fe20000010045 */
[----:B------:R-:W-:Y:S01]  /*2190*/  PRMT R58, R58, 0x5410, R55 ;  /* 0x000054103a3a7816 */ /* 0x000fe20000000037 */
[----:B------:R-:W-:-:S02]  /*21a0*/  HFMA2 R40, R56, 1, 1, R9 ;  /* 0x3c003c0038287831 */ /* 0x000fc40000000009 */
[----:B--2---:R-:W-:Y:S02]  /*21b0*/  HADD2.F32 R9, -RZ, R2.H0_H0 ;  /* 0x20000002ff097230 */ /* 0x004fe40000004100 */
[----:B------:R-:W-:Y:S01]  /*21c0*/  FMUL.FTZ R26, R13, R26 ;  /* 0x0000001a0d1a7220 */ /* 0x000fe20000410000 */
[----:B------:R-:W-:Y:S01]  /*21d0*/  FMUL.FTZ R69, R12, R69 ;  /* 0x000000450c457220 */ /* 0x000fe20000410000 */
[----:B------:R-:W-:Y:S02]  /*21e0*/  HFMA2 R27, R68, 1, 1, R11 ;  /* 0x3c003c00441b7831 */ /* 0x000fe4000000000b */
[----:B------:R-:W-:Y:S02]  /*21f0*/  HADD2 R44, R58, R8 ;  /* 0x000000083a2c7230 */ /* 0x000fe40000000000 */
[--C-:B------:R-:W-:Y:S02]  /*2200*/  HADD2.F32 R11, -RZ, R3.reuse.H0_H0 ;  /* 0x20000003ff0b7230 */ /* 0x100fe40000004100 */
[----:B------:R-:W-:-:S02]  /*2210*/  HADD2.F32 R8, -RZ, R3.H1_H1 ;  /* 0x30000003ff087230 */ /* 0x000fc40000004100 */
[-C--:B------:R-:W-:Y:S01]  /*2220*/  FFMA.FTZ R3, R47, R9.reuse, R52 ;  /* 0x000000092f037223 */ /* 0x080fe20000010034 */
[----:B------:R-:W-:Y:S02]  /*2230*/  HADD2.F32 R2, -RZ, R2.H1_H1 ;  /* 0x30000002ff027230 */ /* 0x000fe40000004100 */
        /* <DEDUP_REMOVED lines=8> */
[----:B------:R-:W-:Y:S01]  /*22c0*/  FFMA.FTZ R54, R49, R2, R54 ;  /* 0x0000000231367223 */ /* 0x000fe20000010036 */
[----:B------:R-:W-:Y:S01]  /*22d0*/  PRMT R26, R26, 0x5410, R69 ;  /* 0x000054101a1a7816 */ /* 0x000fe20000000045 */
[----:B------:R-:W0:Y:S01]  /*22e0*/  LDS.64 R2, [UR5+0x188] ;  /* 0x00018805ff027984 */ /* 0x000e220008000a00 */
[----:B------:R-:W-:Y:S01]  /*22f0*/  LEA.HI R56, R21, 0xffffff80, RZ, 0x8 ;  /* 0xffffff8015387811 */ /* 0x000fe200078f40ff */
[----:B------:R-:W-:-:S02]  /*2300*/  FFMA.FTZ R42, R63, R11, R42 ;  /* 0x0000000b3f2a7223 */ /* 0x000fc4000001002a */
[----:B------:R-:W-:Y:S02]  /*2310*/  HADD2 R26, R26, R10 ;  /* 0x0000000a1a1a7230 */ /* 0x000fe40000000000 */
[-C--:B------:R-:W-:Y:S01]  /*2320*/  FFMA.FTZ R10, R64, R11.reuse, R9 ;  /* 0x0000000b400a7223 */ /* 0x080fe20000010009 */
[----:B------:R1:W-:Y:S01]  /*2330*/  I2F.F16 R52, R56 ;  /* 0x0000003800347306 */ /* 0x0003e20000200c00 */
[-C--:B------:R-:W-:Y:S02]  /*2340*/  FFMA.FTZ R42, R51, R8.reuse, R42 ;  /* 0x00000008332a7223 */ /* 0x080fe4000001002a */
[----:B------:R-:W-:Y:S01]  /*2350*/  FFMA.FTZ R9, R59, R8, R10 ;  /* 0x000000083b097223 */ /* 0x000fe2000001000a */
[----:B------:R-:W-:Y:S01]  /*2360*/  LEA.HI R58, R22, 0xffffff80, RZ, 0x8 ;  /* 0xffffff80163a7811 */ /* 0x000fe200078f40ff */
[----:B------:R-:W-:Y:S01]  /*2370*/  FMUL.FTZ R42, R25, R42 ;  /* 0x0000002a192a7220 */ /* 0x000fe20000410000 */
[-C--:B-1----:R-:W-:Y:S01]  /*2380*/  FFMA.FTZ R56, R62, R11.reuse, R45 ;  /* 0x0000000b3e387223 */ /* 0x082fe2000001002d */
[----:B------:R-:W-:Y:S01]  /*2390*/  FFMA.FTZ R11, R65, R11, R54 ;  /* 0x0000000b410b7223 */ /* 0x000fe20000010036 */
[----:B------:R-:W-:-:S02]  /*23a0*/  FMUL.FTZ R9, R24, R9 ;  /* 0x0000000918097220 */ /* 0x000fc40000410000 */
[-C--:B------:R-:W-:Y:S01]  /*23b0*/  FFMA.FTZ R56, R61, R8.reuse, R56 ;  /* 0x000000083d387223 */ /* 0x080fe20000010038 */
[----:B------:R-:W-:Y:S01]  /*23c0*/  FFMA.FTZ R11, R60, R8, R11 ;  /* 0x000000083c0b7223 */ /* 0x000fe2000001000b */
[----:B------:R1:W-:Y:S01]  /*23d0*/  I2F.F16 R53, R58 ;  /* 0x0000003a00357306 */ /* 0x0003e20000200c00 */
[----:B------:R-:W-:Y:S02]  /*23e0*/  F2FP.F16.F32.PACK_AB R42, RZ, R42 ;  /* 0x0000002aff2a723e */ /* 0x000fe400000000ff */
[----:B------:R-:W-:Y:S01]  /*23f0*/  F2FP.F16.F32.PACK_AB R9, RZ, R9 ;  /* 0x00000009ff09723e */ /* 0x000fe200000000ff */
[----:B------:R-:W-:Y:S01]  /*2400*/  FMUL.FTZ R11, R12, R11 ;  /* 0x0000000b0c0b7220 */ /* 0x000fe20000410000 */
[----:B-1----:R-:W-:Y:S01]  /*2410*/  MOV R58, R7 ;  /* 0x00000007003a7202 */ /* 0x002fe20000000f00 */
[----:B------:R-:W-:Y:S01]  /*2420*/  FMUL.FTZ R7, R13, R56 ;  /* 0x000000380d077220 */ /* 0x000fe20000410000 */
[----:B------:R-:W-:Y:S02]  /*2430*/  PRMT R42, R42, 0x5410, R9 ;  /* 0x000054102a2a7816 */ /* 0x000fe40000000009 */
[----:B------:R-:W-:-:S02]  /*2440*/  F2FP.F16.F32.PACK_AB R11, RZ, R11 ;  /* 0x0000000bff0b723e */ /* 0x000fc400000000ff */
[----:B------:R-:W-:Y:S02]  /*2450*/  F2FP.F16.F32.PACK_AB R8, RZ, R7 ;  /* 0x00000007ff08723e */ /* 0x000fe400000000ff */
[----:B------:R-:W-:Y:S01]  /*2460*/  LOP3.LUT R45, R23, 0xff, RZ, 0xc0, !PT ;  /* 0x000000ff172d7812 */ /* 0x000fe200078ec0ff */
[----:B------:R-:W-:Y:S01]  /*2470*/  HFMA2 R7, R42, 1, 1, R58 ;  /* 0x3c003c002a077831 */ /* 0x000fe2000000003a */
[----:B------:R-:W-:Y:S02]  /*2480*/  PRMT R66, R8, 0x5410, R11 ;  /* 0x0000541008427816 */ /* 0x000fe4000000000b */
[----:B------:R-:W-:Y:S02]  /*2490*/  IADD3 R45, PT, PT, R45, -0x80, RZ ;  /* 0xffffff802d2d7810 */ /* 0x000fe40007ffe0ff */
[----:B------:R-:W-:Y:S01]  /*24a0*/  SHF.R.U32.HI R42, RZ, 0x8, R20 ;  /* 0x00000008ff2a7819 */ /* 0x000fe20000011614 */
[----:B------:R-:W-:Y:S01]  /*24b0*/  HADD2 R6, R66, R6 ;  /* 0x0000000642067230 */ /* 0x000fe20000000000 */
[----:B------:R1:W-:Y:S01]  /*24c0*/  I2F.F16 R56, R45 ;  /* 0x0000002d00387306 */ /* 0x0003e20000200c00 */
[----:B------:R-:W-:-:S02]  /*24d0*/  SHF.R.U32.HI R66, RZ, 0x8, R21 ;  /* 0x00000008ff427819 */ /* 0x000fc40000011615 */
[----:B------:R-:W-:Y:S02]  /*24e0*/  LOP3.LUT R57, R21, 0xff, RZ, 0xc0, !PT ;  /* 0x000000ff15397812 */ /* 0x000fe400078ec0ff */
[----:B------:R-:W-:Y:S02]  /*24f0*/  LOP3.LUT R68, R66, 0xff, RZ, 0xc0, !PT ;  /* 0x000000ff42447812 */ /* 0x000fe400078ec0ff */
[----:B-1----:R-:W-:Y:S01]  /*2500*/  LOP3.LUT R45, R42, 0xff, RZ, 0xc0, !PT ;  /* 0x000000ff2a2d7812 */ /* 0x002fe200078ec0ff */
[----:B0-----:R-:W-:Y:S01]  /*2510*/  HADD2.F32 R42, -RZ, R2.H0_H0 ;  /* 0x20000002ff2a7230 */ /* 0x001fe20000004100 */
[----:B------:R-:W-:Y:S01]  /*2520*/  LOP3.LUT R10, R20, 0xff, RZ, 0xc0, !PT ;  /* 0x000000ff140a7812 */ /* 0x000fe200078ec0ff */
[--C-:B------:R-:W-:Y:S01]  /*2530*/  HADD2.F32 R66, -RZ, R3.reuse.H1_H1 ;  /* 0x30000003ff427230 */ /* 0x100fe20000004100 */
[----:B------:R-:W-:Y:S01]  /*2540*/  IADD3 R67, PT, PT, R45, -0x80, RZ ;  /* 0xffffff802d437810 */ /* 0x000fe20007ffe0ff */
[----:B------:R-:W-:Y:S01]  /*2550*/  HADD2.F32 R45, -RZ, R3.H0_H0 ;  /* 0x20000003ff2d7230 */ /* 0x000fe20000004100 */
[----:B------:R-:W-:-:S02]  /*2560*/  LOP3.LUT R9, R22, 0xff, RZ, 0xc0, !PT ;  /* 0x000000ff16097812 */ /* 0x000fc400078ec0ff */
[----:B------:R-:W-:Y:S01]  /*2570*/  SHF.R.U32.HI R3, RZ, 0x8, R22 ;  /* 0x00000008ff037819 */ /* 0x000fe20000011616 */
[----:B------:R-:W-:Y:S01]  /*2580*/  HADD2.F32 R2, -RZ, R2.H1_H1 ;  /* 0x30000002ff027230 */ /* 0x000fe20000004100 */
[----:B------:R-:W-:Y:S01]  /*2590*/  IADD3 R54, PT, PT, R57, -0x80, RZ ;  /* 0xffffff8039367810 */ /* 0x000fe20007ffe0ff */
[-C--:B------:R-:W-:Y:S01]  /*25a0*/  FFMA.FTZ R0, R77, R42.reuse, R0 ;  /* 0x0000002a4d007223 */ /* 0x080fe20000010000 */
[-C--:B------:R-:W-:Y:S01]  /*25b0*/  FFMA.FTZ R75, R78, R42.reuse, R75 ;  /* 0x0000002a4e4b7223 */ /* 0x080fe2000001004b */
[-C--:B------:R-:W-:Y:S01]  /*25c0*/  FFMA.FTZ R47, R47, R42.reuse, R74 ;  /* 0x0000002a2f2f7223 */ /* 0x080fe2000001004a */
[----:B------:R-:W-:Y:S01]  /*25d0*/  LOP3.LUT R3, R3, 0xff, RZ, 0xc0, !PT ;  /* 0x000000ff03037812 */ /* 0x000fe200078ec0ff */
[----:B------:R-:W-:Y:S01]  /*25e0*/  FFMA.FTZ R42, R46, R42, R73 ;  /* 0x0000002a2e2a7223 */ /* 0x000fe20000010049 */
[----:B------:R-:W-:Y:S02]  /*25f0*/  IADD3 R57, PT, PT, R10, -0x80, RZ ;  /* 0xffffff800a397810 */ /* 0x000fe40007ffe0ff */
[----:B------:R-:W-:-:S02]  /*2600*/  IADD3 R58, PT, PT, R9, -0x80, RZ ;  /* 0xffffff80093a7810 */ /* 0x000fc40007ffe0ff */
[----:B------:R0:W2:Y:S01]  /*2610*/  LDG.E.128.CONSTANT R8, desc[UR8][R34.64] ;  /* 0x0000000822087981 */ /* 0x0000a2000c1e9d00 */
[-C--:B------:R-:W-:Y:S01]  /*2620*/  FFMA.FTZ R0, R81, R2.reuse, R0 ;  /* 0x0000000251007223 */ /* 0x080fe20000010000 */
[----:B------:R-:W-:Y:S01]  /*2630*/  IADD3 R46, PT, PT, R3, -0x80, RZ ;  /* 0xffffff80032e7810 */ /* 0x000fe20007ffe0ff */
[-C--:B------:R-:W-:Y:S01]  /*2640*/  FFMA.FTZ R75, R48, R2.reuse, R75 ;  /* 0x00000002304b7223 */ /* 0x080fe2000001004b */
[-C--:B------:R-:W-:Y:S01]  /*2650*/  FFMA.FTZ R47, R50, R2.reuse, R47 ;  /* 0x00000002322f7223 */ /* 0x080fe2000001002f */
[----:B------:R-:W-:Y:S02]  /*2660*/  FFMA.FTZ R42, R49, R2, R42 ;  /* 0x00000002312a7223 */ /* 0x000fe4000001002a */
[----:B------:R-:W1:Y:S01]  /*2670*/  LDS.64 R2, [UR5+0x90] ;  /* 0x00009005ff027984 */ /* 0x000e620008000a00 */
[----:B------:R-:W-:Y:S01]  /*2680*/  LEA.HI R55, R20, 0xffffff80, RZ, 0x8 ;  /* 0xffffff8014377811 */ /* 0x000fe200078f40ff */
[-C--:B------:R-:W-:Y:S01]  /*2690*/  FFMA.FTZ R0, R63, R45.reuse, R0 ;  /* 0x0000002d3f007223 */ /* 0x080fe20000010000 */
[-C--:B------:R-:W-:Y:S01]  /*26a0*/  FFMA.FTZ R64, R64, R45.reuse, R75 ;  /* 0x0000002d40407223 */ /* 0x080fe2000001004b */
[----:B------:R-:W-:Y:S01]  /*26b0*/  SHF.R.U32.HI R20, RZ, 0x10, R20 ;  /* 0x00000010ff147819 */ /* 0x000fe20000011614 */
[----:B0-----:R0:W-:Y:S01]  /*26c0*/  I2F.F16 R34, R67 ;  /* 0x0000004300227306 */ /* 0x0011e20000200c00 */
[-C--:B------:R-:W-:Y:S01]  /*26d0*/  FFMA.FTZ R62, R62, R45.reuse, R47 ;  /* 0x0000002d3e3e7223 */ /* 0x080fe2000001002f */
[-C--:B------:R-:W-:Y:S01]  /*26e0*/  FFMA.FTZ R0, R51, R66.reuse, R0 ;  /* 0x0000004233007223 */ /* 0x080fe20000010000 */
[----:B------:R-:W-:Y:S01]  /*26f0*/  FFMA.FTZ R59, R59, R66, R64 ;  /* 0x000000423b3b7223 */ /* 0x000fe20000010040 */
[----:B------:R-:W-:Y:S01]  /*2700*/  LOP3.LUT R20, R20, 0xff, RZ, 0xc0, !PT ;  /* 0x000000ff14147812 */ /* 0x000fe200078ec0ff */
[----:B------:R-:W-:Y:S01]  /*2710*/  FFMA.FTZ R45, R65, R45, R42 ;  /* 0x0000002d412d7223 */ /* 0x000fe2000001002a */
[----:B------:R-:W-:-:S02]  /*2720*/  SHF.R.U32.HI R21, RZ, 0x10, R21 ;  /* 0x00000010ff157819 */ /* 0x000fc40000011615 */
[----:B0-----:R-:W-:Y:S02]  /*2730*/  SHF.R.U32.HI R67, RZ, 0x8, R23 ;  /* 0x00000008ff437819 */ /* 0x001fe40000011617 */
[----:B------:R-:W-:Y:S01]  /*2740*/  SHF.R.U32.HI R22, RZ, 0x10, R22 ;  /* 0x00000010ff167819 */ /* 0x000fe20000011616 */
[----:B------:R-:W-:Y:S01]  /*2750*/  FMUL.FTZ R0, R25, R0 ;  /* 0x0000000019007220 */ /* 0x000fe20000410000 */
[----:B------:R-:W-:Y:S01]  /*2760*/  IADD3 R35, PT, PT, R68, -0x80, RZ ;  /* 0xffffff8044237810 */ /* 0x000fe20007ffe0ff */
[----:B------:R-:W-:Y:S01]  /*2770*/  FMUL.FTZ R59, R24, R59 ;  /* 0x0000003b183b7220 */ /* 0x000fe20000410000 */
[----:B------:R-:W-:Y:S01]  /*2780*/  LOP3.LUT R67, R67, 0xff, RZ, 0xc0, !PT ;  /* 0x000000ff43437812 */ /* 0x000fe200078ec0ff */
[----:B------:R-:W0:Y:S01]  /*2790*/  I2F.F16 R57, R57 ;  /* 0x0000003900397306 */ /* 0x000e220000200c00 */
[----:B------:R-:W-:Y:S01]  /*27a0*/  IADD3 R20, PT, PT, R20, -0x80, RZ ;  /* 0xffffff8014147810 */ /* 0x000fe20007ffe0ff */
[-C--:B------:R-:W-:Y:S01]  /*27b0*/  FFMA.FTZ R62, R61, R66.reuse, R62 ;  /* 0x000000423d3e7223 */ /* 0x080fe2000001003e */
[----:B------:R-:W-:Y:S01]  /*27c0*/  LOP3.LUT R21, R21, 0xff, RZ, 0xc0, !PT ;  /* 0x000000ff15157812 */ /* 0x000fe200078ec0ff */
[----:B------:R-:W-:Y:S01]  /*27d0*/  FFMA.FTZ R45, R60, R66, R45 ;  /* 0x000000423c2d7223 */ /* 0x000fe2000001002d */
[----:B------:R-:W-:-:S03]  /*27e0*/  LOP3.LUT R42, R22, 0xff, RZ, 0xc0, !PT ;  /* 0x000000ff162a7812 */ /* 0x000fc600078ec0ff */
[----:B------:R-:W3:Y:S01]  /*27f0*/  I2F.F16 R54, R54 ;  /* 0x0000003600367306 */ /* 0x000ee20000200c00 */
[----:B------:R-:W-:Y:S01]  /*2800*/  IADD3 R67, PT, PT, R67, -0x80, RZ ;  /* 0xffffff8043437810 */ /* 0x000fe20007ffe0ff */
[----:B------:R-:W-:Y:S01]  /*2810*/  FMUL.FTZ R62, R13, R62 ;  /* 0x0000003e0d3e7220 */ /* 0x000fe20000410000 */
[----:B------:R-:W-:Y:S01]  /*2820*/  IADD3 R21, PT, PT, R21, -0x80, RZ ;  /* 0xffffff8015157810 */ /* 0x000fe20007ffe0ff */
[----:B------:R-:W-:Y:S01]  /*2830*/  FMUL.FTZ R45, R12, R45 ;  /* 0x0000002d0c2d7220 */ /* 0x000fe20000410000 */
[----:B------:R-:W-:Y:S02]  /*2840*/  F2FP.F16.F32.PACK_AB R0, RZ, R0 ;  /* 0x00000000ff00723e */ /* 0x000fe400000000ff */
[----:B------:R-:W-:Y:S01]  /*2850*/  F2FP.F16.F32.PACK_AB R59, RZ, R59 ;  /* 0x0000003bff3b723e */ /* 0x000fe200000000ff */
[----:B------:R-:W5:Y:S01]  /*2860*/  I2F.F16 R58, R58 ;  /* 0x0000003a003a7306 */ /* 0x000f620000200c00 */
[----:B------:R-:W-:Y:S02]  /*2870*/  F2FP.F16.F32.PACK_AB R62, RZ, R62 ;  /* 0x0000003eff3e723e */ /* 0x000fe400000000ff */
[----:B------:R-:W-:-:S05]  /*2880*/  PRMT R0, R0, 0x5410, R59 ;  /* 0x0000541000007816 */ /* 0x000fca000000003b */
[----:B------:R4:W-:Y:S01]  /*2890*/  I2F.F16 R47, R20 ;  /* 0x00000014002f7306 */ /* 0x0009e20000200c00 */
[----:B------:R-:W-:-:S07]  /*28a0*/  F2FP.F16.F32.PACK_AB R45, RZ, R45 ;  /* 0x0000002dff2d723e */ /* 0x000fce00000000ff */
[----:B------:R-:W5:Y:S01]  /*28b0*/  I2F.F16 R35, R35 ;  /* 0x0000002300237306 */ /* 0x000f620000200c00 */
[----:B----4-:R-:W-:Y:S01]  /*28c0*/  IADD3 R20, PT, PT, R42, -0x80, RZ ;  /* 0xffffff802a147810 */ /* 0x010fe20007ffe0ff */
[----:B-1----:R-:W-:Y:S01]  /*28d0*/  HADD2.F32 R51, -RZ, R3.H0_H0 ;  /* 0x20000003ff337230 */ /* 0x002fe20000004100 */
[----:B------:R-:W-:-:S05]  /*28e0*/  PRMT R62, R62, 0x5410, R45 ;  /* 0x000054103e3e7816 */ /* 0x000fca000000002d */
[----:B------:R-:W1:Y:S01]  /*28f0*/  I2F.F16 R46, R46 ;  /* 0x0000002e002e7306 */ /* 0x000e620000200c00 */
[----:B------:R-:W-:Y:S01]  /*2900*/  SHF.R.U32.HI R48, RZ, 0x10, R23 ;  /* 0x00000010ff307819 */ /* 0x000fe20000011617 */
[----:B------:R-:W-:-:S06]  /*2910*/  HFMA2 R45, R0, 1, 1, R5 ;  /* 0x3c003c00002d7831 */ /* 0x000fcc0000000005 */
[----:B------:R-:W4:Y:S01]  /*2920*/  I2F.F16 R22, R21 ;  /* 0x0000001500167306 */ /* 0x000f220000200c00 */
[----:B------:R-:W-:Y:S01]  /*2930*/  HADD2.F32 R65, -RZ, R3.H1_H1 ;  /* 0x30000003ff417230 */ /* 0x000fe20000004100 */
[----:B------:R-:W-:-:S06]  /*2940*/  LEA.HI R23, R23, 0xffffff80, RZ, 0x8 ;  /* 0xffffff8017177811 */ /* 0x000fcc00078f40ff */
[----:B------:R-:W4:Y:S01]  /*2950*/  I2F.F16 R67, R67 ;  /* 0x0000004300437306 */ /* 0x000f220000200c00 */
[----:B------:R-:W-:Y:S02]  /*2960*/  HADD2.F32 R5, -RZ, R2.H0_H0 ;  /* 0x20000002ff057230 */ /* 0x000fe40000004100 */
[----:B0-----:R-:W-:-:S05]  /*2970*/  HADD2.F32 R3, -RZ, R57.H0_H0 ;  /* 0x20000039ff037230 */ /* 0x001fca0000004100 */
[----:B------:R0:W4:Y:S01]  /*2980*/  I2F.F16 R64, R20 ;  /* 0x0000001400407306 */ /* 0x0001220000200c00 */
[----:B---3--:R-:W-:Y:S02]  /*2990*/  HADD2.F32 R0, -RZ, R54.H0_H0 ;  /* 0x20000036ff007230 */ /* 0x008fe40000004100 */
[----:B------:R-:W-:Y:S02]  /*29a0*/  HADD2 R42, R62, R4 ;  /* 0x000000043e2a7230 */ /* 0x000fe40000000000 */
[----:B------:R-:W-:Y:S01]  /*29b0*/  HADD2.F32 R49, -RZ, R2.H1_H1 ;  /* 0x30000002ff317230 */ /* 0x000fe20000004100 */
[----:B0-----:R-:W0:Y:S01]  /*29c0*/  LDS.64 R20, [UR5+0x10] ;  /* 0x00001005ff147984 */ /* 0x001e220008000a00 */
[----:B------:R-:W-:Y:S01]  /*29d0*/  HADD2.F32 R2, -RZ, R56.H0_H0 ;  /* 0x20000038ff027230 */ /* 0x000fe20000004100 */
[----:B------:R3:W-:Y:S01]  /*29e0*/  I2F.F16 R60, R23 ;  /* 0x00000017003c7306 */ /* 0x0007e20000200c00 */
[----:B-----5:R-:W-:Y:S02]  /*29f0*/  HADD2.F32 R4, -RZ, R58.H0_H0 ;  /* 0x2000003aff047230 */ /* 0x020fe40000004100 */
[----:B------:R-:W-:-:S02]  /*2a00*/  HADD2.F32 R56, -RZ, R34.H0_H0 ;  /* 0x20000022ff387230 */ /* 0x000fc40000004100 */
[-C--:B------:R-:W-:Y:S01]  /*2a10*/  FFMA.FTZ R34, R0, R5.reuse, RZ ;  /* 0x0000000500227223 */ /* 0x080fe200000100ff */
[----:B------:R-:W-:Y:S02]  /*2a20*/  HADD2.F32 R57, -RZ, R35.H0_H0 ;  /* 0x20000023ff397230 */ /* 0x000fe40000004100 */
[-C--:B---3--:R-:W-:Y:S01]  /*2a30*/  FFMA.FTZ R23, R3, R5.reuse, RZ ;  /* 0x0000000503177223 */ /* 0x088fe200000100ff */
[----:B-1----:R-:W-:Y:S02]  /*2a40*/  HADD2.F32 R59, -RZ, R46.H0_H0 ;  /* 0x2000002eff3b7230 */ /* 0x002fe40000004100 */
[----:B------:R-:W-:Y:S01]  /*2a50*/  FFMA.FTZ R46, R4, R5, RZ ;  /* 0x00000005042e7223 */ /* 0x000fe200000100ff */
[----:B----4-:R-:W-:Y:S02]  /*2a60*/  HADD2.F32 R62, -RZ, R22.H0_H0 ;  /* 0x20000016ff3e7230 */ /* 0x010fe40000004100 */
[----:B------:R-:W-:Y:S01]  /*2a70*/  FFMA.FTZ R22, R56, R49, R23 ;  /* 0x0000003138167223 */ /* 0x000fe20000010017 */
[----:B------:R-:W-:-:S02]  /*2a80*/  HADD2.F32 R58, -RZ, R67.H0_H0 ;  /* 0x20000043ff3a7230 */ /* 0x000fc40000004100 */
[----:B------:R-:W-:Y:S01]  /*2a90*/  FFMA.FTZ R5, R2, R5, RZ ;  /* 0x0000000502057223 */ /* 0x000fe200000100ff */
[----:B------:R-:W-:Y:S02]  /*2aa0*/  HADD2.F32 R61, -RZ, R47.H0_H0 ;  /* 0x2000002fff3d7230 */ /* 0x000fe40000004100 */
[-C--:B------:R-:W-:Y:S01]  /*2ab0*/  FFMA.FTZ R23, R57, R49.reuse, R34 ;  /* 0x0000003139177223 */ /* 0x080fe20000010022 */
[----:B------:R-:W-:Y:S01]  /*2ac0*/  LOP3.LUT R48, R48, 0xff, RZ, 0xc0, !PT ;  /* 0x000000ff30307812 */ /* 0x000fe200078ec0ff */
[-C--:B------:R-:W-:Y:S01]  /*2ad0*/  FFMA.FTZ R35, R59, R49.reuse, R46 ;  /* 0x000000313b237223 */ /* 0x080fe2000001002e */
[----:B------:R-:W-:Y:S01]  /*2ae0*/  FFMA.FTZ R46, R58, R49, R5 ;  /* 0x000000313a2e7223 */ /* 0x000fe20000010005 */
[----:B------:R-:W1:Y:S01]  /*2af0*/  I2F.F16 R55, R55 ;  /* 0x0000003700377306 */ /* 0x000e620000200c00 */
[----:B------:R-:W-:Y:S01]  /*2b00*/  IADD3 R48, PT, PT, R48, -0x80, RZ ;  /* 0xffffff8030307810 */ /* 0x000fe20007ffe0ff */
[-C--:B------:R-:W-:Y:S01]  /*2b10*/  FFMA.FTZ R5, R61, R51.reuse, R22 ;  /* 0x000000333d057223 */ /* 0x080fe20000010016 */
[----:B------:R-:W-:-:S02]  /*2b20*/  FFMA.FTZ R34, R62, R51, R23 ;  /* 0x000000333e227223 */ /* 0x000fc40000010017 */
[----:B------:R-:W3:Y:S03]  /*2b30*/  LDS.64 R22, [UR5+0x110] ;  /* 0x00011005ff167984 */ /* 0x000ee60008000a00 */
[----:B------:R-:W4:Y:S01]  /*2b40*/  I2F.F16 R48, R48 ;  /* 0x0000003000307306 */ /* 0x000f220000200c00 */
[----:B------:R-:W-:Y:S02]  /*2b50*/  HADD2.F32 R64, -RZ, R64.H0_H0 ;  /* 0x20000040ff407230 */ /* 0x000fe40000004100 */
[----:B------:R-:W-:Y:S02]  /*2b60*/  HADD2.F32 R69, -RZ, R52.H0_H0 ;  /* 0x20000034ff457230 */ /* 0x000fe40000004100 */
[----:B-1----:R-:W-:Y:S02]  /*2b70*/  HADD2.F32 R70, -RZ, R55.H0_H0 ;  /* 0x20000037ff467230 */ /* 0x002fe40000004100 */
[----:B------:R-:W-:Y:S01]  /*2b80*/  FFMA.FTZ R35, R64, R51, R35 ;  /* 0x0000003340237223 */ /* 0x000fe20000010023 */
[----:B------:R-:W-:-:S02]  /*2b90*/  HADD2.F32 R68, -RZ, R53.H0_H0 ;  /* 0x20000035ff447230 */ /* 0x000fc40000004100 */
[-C--:B------:R-:W-:Y:S01]  /*2ba0*/  FFMA.FTZ R55, R70, R65.reuse, R5 ;  /* 0x0000004146377223 */ /* 0x080fe20000010005 */
[----:B0-----:R-:W-:Y:S02]  /*2bb0*/  HADD2.F32 R5, -RZ, R20.H0_H0 ;  /* 0x20000014ff057230 */ /* 0x001fe40000004100 */
[----:B----4-:R-:W-:Y:S02]  /*2bc0*/  HADD2.F32 R63, -RZ, R48.H0_H0 ;  /* 0x20000030ff3f7230 */ /* 0x010fe40000004100 */
[-C--:B------:R-:W-:Y:S01]  /*2bd0*/  FFMA.FTZ R52, R69, R65.reuse, R34 ;  /* 0x0000004145347223 */ /* 0x080fe20000010022 */
[----:B------:R-:W-:Y:S01]  /*2be0*/  FFMA.FTZ R53, R68, R65, R35 ;  /* 0x0000004144357223 */ /* 0x000fe20000010023 */
[----:B------:R-:W-:Y:S02]  /*2bf0*/  HADD2.F32 R60, -RZ, R60.H0_H0 ;  /* 0x2000003cff3c7230 */ /* 0x000fe40000004100 */
[----:B------:R-:W-:Y:S02]  /*2c00*/  HADD2.F32 R34, -RZ, R20.H1_H1 ;  /* 0x30000014ff227230 */ /* 0x000fe40000004100 */
[----:B------:R-:W-:Y:S01]  /*2c10*/  FFMA.FTZ R51, R63, R51, R46 ;  /* 0x000000333f337223 */ /* 0x000fe2000001002e */
[----:B------:R-:W-:-:S02]  /*2c20*/  HADD2.F32 R35, -RZ, R21.H0_H0 ;  /* 0x20000015ff237230 */ /* 0x000fc40000004100 */
[----:B------:R-:W-:Y:S02]  /*2c30*/  HADD2.F32 R49, -RZ, R21.H1_H1 ;  /* 0x30000015ff317230 */ /* 0x000fe40000004100 */
[----:B------:R-:W-:Y:S01]  /*2c40*/  FFMA.FTZ R21, R3, R5, RZ ;  /* 0x0000000503157223 */ /* 0x000fe200000100ff */
[C---:B------:R-:W-:Y:S01]  /*2c50*/  FFMA.FTZ R47, R5.reuse, R0, RZ ;  /* 0x00000000052f7223 */ /* 0x040fe200000100ff */
[C---:B------:R-:W-:Y:S01]  /*2c60*/  FFMA.FTZ R72, R5.reuse, R4, RZ ;  /* 0x0000000405487223 */ /* 0x040fe200000100ff */
[----:B------:R-:W-:Y:S01]  /*2c70*/  FFMA.FTZ R5, R5, R2, RZ ;  /* 0x0000000205057223 */ /* 0x000fe200000100ff */
[----:B------:R-:W-:Y:S01]  /*2c80*/  FFMA.FTZ R54, R60, R65, R51 ;  /* 0x000000413c367223 */ /* 0x000fe20000010033 */
[----:B------:R-:W-:Y:S01]  /*2c90*/  FFMA.FTZ R48, R56, R34, R21 ;  /* 0x0000002238307223 */ /* 0x000fe20000010015 */
[C---:B------:R-:W-:Y:S01]  /*2ca0*/  FFMA.FTZ R66, R34.reuse, R57, R47 ;  /* 0x0000003922427223 */ /* 0x040fe2000001002f */
[C---:B------:R-:W-:Y:S01]  /*2cb0*/  FFMA.FTZ R65, R34.reuse, R59, R72 ;  /* 0x0000003b22417223 */ /* 0x040fe20000010048 */
[----:B------:R-:W-:Y:S01]  /*2cc0*/  FFMA.FTZ R34, R34, R58, R5 ;  /* 0x0000003a22227223 */ /* 0x000fe20000010005 */
[----:B------:R-:W-:Y:S01]  /*2cd0*/  LEA.HI R46, R18, 0xffffff80, RZ, 0x8 ;  /* 0xffffff80122e7811 */ /* 0x000fe200078f40ff */
[----:B------:R-:W-:Y:S01]  /*2ce0*/  FFMA.FTZ R47, R61, R35, R48 ;  /* 0x000000233d2f7223 */ /* 0x000fe20000010030 */
[C---:B------:R-:W-:Y:S01]  /*2cf0*/  FFMA.FTZ R66, R35.reuse, R62, R66 ;  /* 0x0000003e23427223 */ /* 0x040fe20000010042 */
[C---:B------:R-:W-:Y:S01]  /*2d00*/  FFMA.FTZ R65, R35.reuse, R64, R65 ;  /* 0x0000004023417223 */ /* 0x040fe20000010041 */
[----:B------:R-:W-:Y:S01]  /*2d10*/  FFMA.FTZ R67, R35, R63, R34 ;  /* 0x0000003f23437223 */ /* 0x000fe20000010022 */
[----:B------:R-:W-:Y:S01]  /*2d20*/  LOP3.LUT R20, R16, 0xff, RZ, 0xc0, !PT ;  /* 0x000000ff10147812 */ /* 0x000fe200078ec0ff */
[----:B------:R0:W-:Y:S01]  /*2d30*/  I2F.F16 R5, R46 ;  /* 0x0000002e00057306 */ /* 0x0001e20000200c00 */
[----:B------:R-:W-:Y:S01]  /*2d40*/  LOP3.LUT R21, R17, 0xff, RZ, 0xc0, !PT ;  /* 0x000000ff11157812 */ /* 0x000fe200078ec0ff */
[----:B------:R-:W-:Y:S01]  /*2d50*/  FFMA.FTZ R48, R70, R49, R47 ;  /* 0x0000003146307223 */ /* 0x000fe2000001002f */
[----:B------:R-:W-:Y:S01]  /*2d60*/  FFMA.FTZ R47, R49, R68, R65 ;  /* 0x00000044312f7223 */ /* 0x000fe20000010041 */
[----:B------:R-:W-:Y:S01]  /*2d70*/  IADD3 R20, PT, PT, R20, -0x80, RZ ;  /* 0xffffff8014147810 */ /* 0x000fe20007ffe0ff */
[--C-:B---3--:R-:W-:Y:S01]  /*2d80*/  HADD2.F32 R77, -RZ, R23.reuse.H0_H0 ;  /* 0x20000017ff4d7230 */ /* 0x108fe20000004100 */
[----:B------:R-:W-:Y:S01]  /*2d90*/  IADD3 R21, PT, PT, R21, -0x80, RZ ;  /* 0xffffff8015157810 */ /* 0x000fe20007ffe0ff */
[----:B------:R-:W-:Y:S01]  /*2da0*/  HADD2.F32 R79, -RZ, R23.H1_H1 ;  /* 0x30000017ff4f7230 */ /* 0x000fe20000004100 */
[----:B------:R-:W1:Y:S01]  /*2db0*/  LDS.64 R34, [UR5+0x190] ;  /* 0x00019005ff227984 */ /* 0x000e620008000a00 */
[C---:B0-----:R-:W-:Y:S01]  /*2dc0*/  FFMA.FTZ R46, R49.reuse, R69, R66 ;  /* 0x00000045312e7223 */ /* 0x041fe20000010042 */
[----:B------:R-:W-:Y:S01]  /*2dd0*/  FFMA.FTZ R49, R49, R60, R67 ;  /* 0x0000003c31317223 */ /* 0x000fe20000010043 */
[----:B------:R-:W-:-:S02]  /*2de0*/  HADD2.F32 R67, -RZ, R22.H0_H0 ;  /* 0x20000016ff437230 */ /* 0x000fc40000004100 */
[----:B------:R-:W-:Y:S01]  /*2df0*/  HADD2.F32 R66, -RZ, R22.H1_H1 ;  /* 0x30000016ff427230 */ /* 0x000fe20000004100 */
[----:B------:R-:W-:Y:S01]  /*2e00*/  LOP3.LUT R22, R19, 0xff, RZ, 0xc0, !PT ;  /* 0x000000ff13167812 */ /* 0x000fe200078ec0ff */
[----:B------:R0:W3:Y:S01]  /*2e10*/  I2F.F16 R71, R20 ;  /* 0x0000001400477306 */ /* 0x0000e20000200c00 */
[----:B------:R-:W-:Y:S01]  /*2e20*/  LOP3.LUT R65, R18, 0xff, RZ, 0xc0, !PT ;  /* 0x000000ff12417812 */ /* 0x000fe200078ec0ff */
[-C--:B------:R-:W-:Y:S01]  /*2e30*/  FFMA.FTZ R23, R3, R67.reuse, RZ ;  /* 0x0000004303177223 */ /* 0x080fe200000100ff */
[----:B------:R-:W-:Y:S01]  /*2e40*/  IADD3 R74, PT, PT, R22, -0x80, RZ ;  /* 0xffffff80164a7810 */ /* 0x000fe20007ffe0ff */
[-C--:B------:R-:W-:Y:S01]  /*2e50*/  FFMA.FTZ R22, R0, R67.reuse, RZ ;  /* 0x0000004300167223 */ /* 0x080fe200000100ff */
[----:B------:R-:W-:-:S03]  /*2e60*/  FFMA.FTZ R78, R4, R67, RZ ;  /* 0x00000043044e7223 */ /* 0x000fc600000100ff */
[----:B------:R4:W5:Y:S01]  /*2e70*/  I2F.F16 R72, R21 ;  /* 0x0000001500487306 */ /* 0x0009620000200c00 */
[----:B0-----:R-:W-:Y:S01]  /*2e80*/  SHF.R.U32.HI R20, RZ, 0x8, R16 ;  /* 0x00000008ff147819 */ /* 0x001fe20000011610 */
[-C--:B------:R-:W-:Y:S01]  /*2e90*/  FFMA.FTZ R76, R56, R66.reuse, R23 ;  /* 0x00000042384c7223 */ /* 0x080fe20000010017 */
[----:B------:R-:W-:Y:S01]  /*2ea0*/  IADD3 R73, PT, PT, R65, -0x80, RZ ;  /* 0xffffff8041497810 */ /* 0x000fe20007ffe0ff */
[-C--:B------:R-:W-:Y:S01]  /*2eb0*/  FFMA.FTZ R81, R59, R66.reuse, R78 ;  /* 0x000000423b517223 */ /* 0x080fe2000001004e */
[----:B----4-:R-:W-:Y:S01]  /*2ec0*/  FFMA.FTZ R21, R2, R67, RZ ;  /* 0x0000004302157223 */ /* 0x010fe200000100ff */
[-C--:B------:R-:W-:Y:S01]  /*2ed0*/  FFMA.FTZ R67, R57, R66.reuse, R22 ;  /* 0x0000004239437223 */ /* 0x080fe20000010016 */
[----:B------:R-:W-:Y:S02]  /*2ee0*/  LOP3.LUT R65, R20, 0xff, RZ, 0xc0, !PT ;  /* 0x000000ff14417812 */ /* 0x000fe400078ec0ff */
[----:B------:R-:W-:Y:S02]  /*2ef0*/  FFMA.FTZ R66, R58, R66, R21 ;  /* 0x000000423a427223 */ /* 0x000fe40000010015 */
[----:B------:R0:W4:Y:S01]  /*2f00*/  LDG.E.128.CONSTANT R20, desc[UR8][R32.64] ;  /* 0x0000000820147981 */ /* 0x000122000c1e9d00 */
[----:B------:R-:W-:Y:S01]  /*2f10*/  LEA.HI R50, R16, 0xffffff80, RZ, 0x8 ;  /* 0xffffff8010327811 */ /* 0x000fe200078f40ff */
[-C--:B------:R-:W-:Y:S01]  /*2f20*/  FFMA.FTZ R78, R62, R77.reuse, R67 ;  /* 0x0000004d3e4e7223 */ /* 0x080fe20000010043 */
[----:B------:R-:W-:Y:S01]  /*2f30*/  IADD3 R75, PT, PT, R65, -0x80, RZ ;  /* 0xffffff80414b7810 */ /* 0x000fe20007ffe0ff */
[-C--:B------:R-:W-:Y:S01]  /*2f40*/  FFMA.FTZ R65, R61, R77.reuse, R76 ;  /* 0x0000004d3d417223 */ /* 0x080fe2000001004c */
[----:B------:R-:W-:Y:S01]  /*2f50*/  SHF.R.U32.HI R16, RZ, 0x10, R16 ;  /* 0x00000010ff107819 */ /* 0x000fe20000011610 */
[-C--:B------:R-:W-:Y:S01]  /*2f60*/  FFMA.FTZ R81, R64, R77.reuse, R81 ;  /* 0x0000004d40517223 */ /* 0x080fe20000010051 */
[----:B------:R-:W-:Y:S01]  /*2f70*/  FFMA.FTZ R77, R63, R77, R66 ;  /* 0x0000004d3f4d7223 */ /* 0x000fe20000010042 */
[-C--:B------:R-:W-:Y:S01]  /*2f80*/  FFMA.FTZ R66, R70, R79.reuse, R65 ;  /* 0x0000004f46427223 */ /* 0x080fe20000010041 */
[----:B------:R-:W-:Y:S01]  /*2f90*/  LOP3.LUT R76, R16, 0xff, RZ, 0xc0, !PT ;  /* 0x000000ff104c7812 */ /* 0x000fe200078ec0ff */
[-C--:B------:R-:W-:Y:S01]  /*2fa0*/  FFMA.FTZ R67, R69, R79.reuse, R78 ;  /* 0x0000004f45437223 */ /* 0x080fe2000001004e */
[-C--:B------:R-:W-:Y:S01]  /*2fb0*/  FFMA.FTZ R16, R60, R79.reuse, R77 ;  /* 0x0000004f3c107223 */ /* 0x080fe2000001004d */
[----:B------:R-:W-:Y:S01]  /*2fc0*/  FFMA.FTZ R65, R68, R79, R81 ;  /* 0x0000004f44417223 */ /* 0x000fe20000010051 */
[----:B------:R-:W-:Y:S01]  /*2fd0*/  SHF.R.U32.HI R77, RZ, 0x8, R17 ;  /* 0x00000008ff4d7819 */ /* 0x000fe20000011611 */
[--C-:B-1----:R-:W-:Y:S01]  /*2fe0*/  HADD2.F32 R79, -RZ, R34.reuse.H0_H0 ;  /* 0x20000022ff4f7230 */ /* 0x102fe20000004100 */
[----:B0-----:R-:W0:Y:S02]  /*2ff0*/  LDS.64 R32, [UR5+0x98] ;  /* 0x00009805ff207984 */ /* 0x001e240008000a00 */
[----:B------:R-:W-:Y:S01]  /*3000*/  LOP3.LUT R77, R77, 0xff, RZ, 0xc0, !PT ;  /* 0x000000ff4d4d7812 */ /* 0x000fe200078ec0ff */
[----:B------:R-:W-:-:S02]  /*3010*/  HADD2.F32 R78, -RZ, R34.H1_H1 ;  /* 0x30000022ff4e7230 */ /* 0x000fc40000004100 */
[-C--:B------:R-:W-:Y:S01]  /*3020*/  FFMA.FTZ R3, R3, R79.reuse, RZ ;  /* 0x0000004f03037223 */ /* 0x080fe200000100ff */
[-C--:B------:R-:W-:Y:S01]  /*3030*/  FFMA.FTZ R80, R0, R79.reuse, RZ ;  /* 0x0000004f00507223 */ /* 0x080fe200000100ff */
[-C--:B------:R-:W-:Y:S01]  /*3040*/  FFMA.FTZ R4, R4, R79.reuse, RZ ;  /* 0x0000004f04047223 */ /* 0x080fe200000100ff */
[----:B------:R-:W-:Y:S01]  /*3050*/  FFMA.FTZ R79, R2, R79, RZ ;  /* 0x0000004f024f7223 */ /* 0x000fe200000100ff */
[----:B------:R-:W-:Y:S01]  /*3060*/  IADD3 R34, PT, PT, R77, -0x80, RZ ;  /* 0xffffff804d227810 */ /* 0x000fe20007ffe0ff */
[--C-:B------:R-:W-:Y:S01]  /*3070*/  HADD2.F32 R81, -RZ, R35.reuse.H0_H0 ;  /* 0x20000023ff517230 */ /* 0x100fe20000004100 */
[----:B------:R-:W-:Y:S01]  /*3080*/  SHF.R.U32.HI R2, RZ, 0x8, R19 ;  /* 0x00000008ff027819 */ /* 0x000fe20000011613 */
[----:B------:R-:W-:Y:S01]  /*3090*/  HADD2.F32 R77, -RZ, R35.H1_H1 ;  /* 0x30000023ff4d7230 */ /* 0x000fe20000004100 */
[----:B------:R-:W-:Y:S01]  /*30a0*/  SHF.R.U32.HI R35, RZ, 0x8, R18 ;  /* 0x00000008ff237819 */ /* 0x000fe20000011612 */
[----:B------:R-:W-:Y:S01]  /*30b0*/  FFMA.FTZ R56, R56, R78, R3 ;  /* 0x0000004e38387223 */ /* 0x000fe20000010003 */
[----:B------:R-:W-:-:S02]  /*30c0*/  LOP3.LUT R2, R2, 0xff, RZ, 0xc0, !PT ;  /* 0x000000ff02027812 */ /* 0x000fc400078ec0ff */
[----:B------:R-:W-:Y:S01]  /*30d0*/  LOP3.LUT R0, R35, 0xff, RZ, 0xc0, !PT ;  /* 0x000000ff23007812 */ /* 0x000fe200078ec0ff */
[----:B------:R-:W-:Y:S01]  /*30e0*/  FFMA.FTZ R61, R61, R81, R56 ;  /* 0x000000513d3d7223 */ /* 0x000fe20000010038 */
[----:B------:R-:W-:Y:S02]  /*30f0*/  IADD3 R56, PT, PT, R2, -0x80, RZ ;  /* 0xffffff8002387810 */ /* 0x000fe40007ffe0ff */
[----:B------:R-:W-:Y:S01]  /*3100*/  IADD3 R0, PT, PT, R0, -0x80, RZ ;  /* 0xffffff8000007810 */ /* 0x000fe20007ffe0ff */
[----:B------:R-:W1:Y:S01]  /*3110*/  LDS.64 R2, [UR5+0x118] ;  /* 0x00011805ff027984 */ /* 0x000e620008000a00 */
[-C--:B------:R-:W-:Y:S02]  /*3120*/  FFMA.FTZ R59, R59, R78.reuse, R4 ;  /* 0x0000004e3b3b7223 */ /* 0x080fe40000010004 */
[----:B------:R3:W-:Y:S01]  /*3130*/  I2F.F16 R4, R0 ;  /* 0x0000000000047306 */ /* 0x0007e20000200c00 */
[----:B------:R-:W-:Y:S01]  /*3140*/  LEA.HI R51, R17, 0xffffff80, RZ, 0x8 ;  /* 0xffffff8011337811 */ /* 0x000fe200078f40ff */
[----:B------:R-:W-:Y:S01]  /*3150*/  FFMA.FTZ R57, R57, R78, R80 ;  /* 0x0000004e39397223 */ /* 0x000fe20000010050 */
[----:B------:R-:W-:-:S02]  /*3160*/  SHF.R.U32.HI R17, RZ, 0x10, R17 ;  /* 0x00000010ff117819 */ /* 0x000fc40000011611 */
[----:B------:R-:W-:Y:S02]  /*3170*/  SHF.R.U32.HI R18, RZ, 0x10, R18 ;  /* 0x00000010ff127819 */ /* 0x000fe40000011612 */
[----:B---3--:R-:W-:Y:S01]  /*3180*/  SHF.R.U32.HI R0, RZ, 0x10, R19 ;  /* 0x00000010ff007819 */ /* 0x008fe20000011613 */
[----:B------:R-:W-:-:S03]  /*3190*/  FFMA.FTZ R62, R62, R81, R57 ;  /* 0x000000513e3e7223 */ /* 0x000fc60000010039 */
[----:B------:R-:W-:Y:S01]  /*31a0*/  LOP3.LUT R0, R0, 0xff, RZ, 0xc0, !PT ;  /* 0x000000ff00007812 */ /* 0x000fe200078ec0ff */
[----:B------:R-:W3:Y:S01]  /*31b0*/  I2F.F16 R73, R73 ;  /* 0x0000004900497306 */ /* 0x000ee20000200c00 */
[----:B------:R-:W-:Y:S02]  /*31c0*/  LOP3.LUT R17, R17, 0xff, RZ, 0xc0, !PT ;  /* 0x000000ff11117812 */ /* 0x000fe400078ec0ff */
[----:B------:R-:W-:Y:S02]  /*31d0*/  LOP3.LUT R18, R18, 0xff, RZ, 0xc0, !PT ;  /* 0x000000ff12127812 */ /* 0x000fe400078ec0ff */
[----:B------:R-:W-:Y:S02]  /*31e0*/  LEA.HI R57, R19, 0xffffff80, RZ, 0x8 ;  /* 0xffffff8013397811 */ /* 0x000fe400078f40ff */
[----:B------:R-:W-:Y:S01]  /*31f0*/  IADD3 R76, PT, PT, R76, -0x80, RZ ;  /* 0xffffff804c4c7810 */ /* 0x000fe20007ffe0ff */
[----:B------:R-:W1:Y:S01]  /*3200*/  I2F.F16 R74, R74 ;  /* 0x0000004a004a7306 */ /* 0x000e620000200c00 */
[----:B------:R-:W-:-:S02]  /*3210*/  IADD3 R19, PT, PT, R0, -0x80, RZ ;  /* 0xffffff8000137810 */ /* 0x000fc40007ffe0ff */
[----:B------:R-:W-:Y:S02]  /*3220*/  IADD3 R17, PT, PT, R17, -0x80, RZ ;  /* 0xffffff8011117810 */ /* 0x000fe40007ffe0ff */
[----:B------:R-:W-:-:S03]  /*3230*/  IADD3 R18, PT, PT, R18, -0x80, RZ ;  /* 0xffffff8012127810 */ /* 0x000fc60007ffe0ff */
[----:B------:R-:W2:Y:S01]  /*3240*/  I2F.F16 R75, R75 ;  /* 0x0000004b004b7306 */ /* 0x000ea20000200c00 */
[----:B------:R-:W-:Y:S01]  /*3250*/  FFMA.FTZ R58, R58, R78, R79 ;  /* 0x0000004e3a3a7223 */ /* 0x000fe2000001004f */
[----:B------:R-:W-:-:S06]  /*3260*/  FFMA.FTZ R59, R64, R81, R59 ;  /* 0x00000051403b7223 */ /* 0x000fcc000001003b */
[----:B------:R-:W2:Y:S01]  /*3270*/  I2F.F16 R34, R34 ;  /* 0x0000002200227306 */ /* 0x000ea20000200c00 */
[----:B------:R-:W-:-:S07]  /*3280*/  FFMA.FTZ R63, R63, R81, R58 ;  /* 0x000000513f3f7223 */ /* 0x000fce000001003a */
[----:B------:R-:W2:Y:S01]  /*3290*/  I2F.F16 R76, R76 ;  /* 0x0000004c004c7306 */ /* 0x000ea20000200c00 */
[----:B------:R-:W-:-:S07]  /*32a0*/  FFMA.FTZ R68, R68, R77, R59 ;  /* 0x0000004d44447223 */ /* 0x000fce000001003b */
[----:B------:R-:W2:Y:S01]  /*32b0*/  I2F.F16 R19, R19 ;  /* 0x0000001300137306 */ /* 0x000ea20000200c00 */
[----:B0-----:R-:W-:-:S07]  /*32c0*/  HADD2.F32 R58, -RZ, R32.H0_H0 ;  /* 0x20000020ff3a7230 */ /* 0x001fce0000004100 */
[----:B------:R1:W0:Y:S01]  /*32d0*/  I2F.F16 R35, R17 ;  /* 0x0000001100237306 */ /* 0x0002220000200c00 */
[----:B------:R-:W-:-:S07]  /*32e0*/  HADD2.F32 R71, -RZ, R71.H0_H0 ;  /* 0x20000047ff477230 */ /* 0x000fce0000004100 */
[----:B------:R-:W0:Y:S01]  /*32f0*/  I2F.F16 R56, R56 ;  /* 0x0000003800387306 */ /* 0x000e220000200c00 */
[----:B------:R-:W-:Y:S02]  /*3300*/  HADD2.F32 R59, -RZ, R32.H1_H1 ;  /* 0x30000020ff3b7230 */ /* 0x000fe40000004100 */
[----:B-----5:R-:W-:-:S05]  /*3310*/  HADD2.F32 R72, -RZ, R72.H0_H0 ;  /* 0x20000048ff487230 */ /* 0x020fca0000004100 */
[----:B------:R-:W5:Y:S01]  /*3320*/  I2F.F16 R18, R18 ;  /* 0x0000001200127306 */ /* 0x000f620000200c00 */
[----:B---3--:R-:W-:Y:S02]  /*3330*/  HADD2.F32 R0, -RZ, R73.H0_H0 ;  /* 0x20000049ff007230 */ /* 0x008fe40000004100 */
[----:B-1----:R-:W-:-:S05]  /*3340*/  HADD2.F32 R17, -RZ, R74.H0_H0 ;  /* 0x2000004aff117230 */ /* 0x002fca0000004100 */
[----:B------:R-:W1:Y:S01]  /*3350*/  I2F.F16 R50, R50 ;  /* 0x0000003200327306 */ /* 0x000e620000200c00 */
[----:B------:R-:W-:Y:S01]  /*3360*/  FFMA.FTZ R69, R69, R77, R62 ;  /* 0x0000004d45457223 */ /* 0x000fe2000001003e */
[----:B--2---:R-:W-:-:S06]  /*3370*/  HADD2.F32 R75, -RZ, R75.H0_H0 ;  /* 0x2000004bff4b7230 */ /* 0x004fcc0000004100 */
[----:B------:R-:W2:Y:S01]  /*3380*/  I2F.F16 R51, R51 ;  /* 0x0000003300337306 */ /* 0x000ea20000200c00 */
[-C--:B------:R-:W-:Y:S01]  /*3390*/  FFMA.FTZ R70, R70, R77.reuse, R61 ;  /* 0x0000004d46467223 */ /* 0x080fe2000001003d */
[----:B------:R-:W-:Y:S01]  /*33a0*/  FFMA.FTZ R60, R60, R77, R63 ;  /* 0x0000004d3c3c7223 */ /* 0x000fe2000001003f */
[----:B------:R-:W-:Y:S01]  /*33b0*/  FFMA.FTZ R62, R71, R58, R55 ;  /* 0x0000003a473e7223 */ /* 0x000fe20000010037 */
[----:B------:R-:W-:-:S04]  /*33c0*/  HADD2.F32 R34, -RZ, R34.H0_H0 ;  /* 0x20000022ff227230 */ /* 0x000fc80000004100 */
[----:B------:R3:W3:Y:S01]  /*33d0*/  I2F.F16 R32, R57 ;  /* 0x0000003900207306 */ /* 0x0006e20000200c00 */
[-C--:B------:R-:W-:Y:S01]  /*33e0*/  FFMA.FTZ R61, R72, R58.reuse, R52 ;  /* 0x0000003a483d7223 */ /* 0x080fe20000010034 */
[-C--:B------:R-:W-:Y:S01]  /*33f0*/  FFMA.FTZ R63, R0, R58.reuse, R53 ;  /* 0x0000003a003f7223 */ /* 0x080fe20000010035 */
[----:B------:R-:W-:Y:S01]  /*3400*/  FFMA.FTZ R58, R17, R58, R54 ;  /* 0x0000003a113a7223 */ /* 0x000fe20000010036 */
[----:B------:R-:W-:Y:S02]  /*3410*/  HADD2.F32 R52, -RZ, R4.H0_H0 ;  /* 0x20000004ff347230 */ /* 0x000fe40000004100 */
[----:B------:R-:W-:Y:S02]  /*3420*/  HADD2.F32 R64, -RZ, R33.H0_H0 ;  /* 0x20000021ff407230 */ /* 0x000fe40000004100 */
[----:B------:R-:W-:Y:S02]  /*3430*/  HADD2.F32 R76, -RZ, R76.H0_H0 ;  /* 0x2000004cff4c7230 */ /* 0x000fe40000004100 */
[----:B------:R-:W-:-:S02]  /*3440*/  HADD2.F32 R54, -RZ, R19.H0_H0 ;  /* 0x20000013ff367230 */ /* 0x000fc40000004100 */
[-C--:B------:R-:W-:Y:S01]  /*3450*/  FFMA.FTZ R19, R75, R59.reuse, R62 ;  /* 0x0000003b4b137223 */ /* 0x080fe2000001003e */
[----:B0-----:R-:W-:Y:S02]  /*3460*/  HADD2.F32 R35, -RZ, R35.H0_H0 ;  /* 0x20000023ff237230 */ /* 0x001fe40000004100 */
[-C--:B------:R-:W-:Y:S01]  /*3470*/  FFMA.FTZ R4, R34, R59.reuse, R61 ;  /* 0x0000003b22047223 */ /* 0x080fe2000001003d */
[----:B------:R-:W-:Y:S02]  /*3480*/  HADD2.F32 R55, -RZ, R56.H0_H0 ;  /* 0x20000038ff377230 */ /* 0x000fe40000004100 */
[----:B-----5:R-:W-:Y:S02]  /*3490*/  HADD2.F32 R53, -RZ, R18.H0_H0 ;  /* 0x20000012ff357230 */ /* 0x020fe40000004100 */
[----:B------:R-:W-:Y:S01]  /*34a0*/  FFMA.FTZ R18, R52, R59, R63 ;  /* 0x0000003b34127223 */ /* 0x000fe2000001003f */
[----:B------:R-:W-:Y:S02]  /*34b0*/  HADD2.F32 R33, -RZ, R33.H1_H1 ;  /* 0x30000021ff217230 */ /* 0x000fe40000004100 */
[----:B------:R-:W-:Y:S01]  /*34c0*/  FFMA.FTZ R19, R76, R64, R19 ;  /* 0x000000404c137223 */ /* 0x000fe20000010013 */
[----:B-1----:R-:W-:-:S02]  /*34d0*/  HADD2.F32 R56, -RZ, R50.H0_H0 ;  /* 0x20000032ff387230 */ /* 0x002fc40000004100 */
[----:B------:R-:W-:Y:S01]  /*34e0*/  FFMA.FTZ R59, R55, R59, R58 ;  /* 0x0000003b373b7223 */ /* 0x000fe2000001003a */
[----:B--2---:R-:W-:Y:S02]  /*34f0*/  HADD2.F32 R51, -RZ, R51.H0_H0 ;  /* 0x20000033ff337230 */ /* 0x004fe40000004100 */
[-C--:B------:R-:W-:Y:S01]  /*3500*/  FFMA.FTZ R4, R35, R64.reuse, R4 ;  /* 0x0000004023047223 */ /* 0x080fe20000010004 */
[----:B---3--:R-:W-:Y:S02]  /*3510*/  HADD2.F32 R57, -RZ, R5.H0_H0 ;  /* 0x20000005ff397230 */ /* 0x008fe40000004100 */
[----:B------:R-:W-:Y:S02]  /*3520*/  HADD2.F32 R5, -RZ, R2.H0_H0 ;  /* 0x20000002ff057230 */ /* 0x000fe40000004100 */
[-C--:B------:R-:W-:Y:S01]  /*3530*/  FFMA.FTZ R58, R53, R64.reuse, R18 ;  /* 0x00000040353a7223 */ /* 0x080fe20000010012 */
[----:B------:R-:W-:Y:S02]  /*3540*/  HADD2.F32 R50, -RZ, R32.H0_H0 ;  /* 0x20000020ff327230 */ /* 0x000fe40000004100 */
        /* <DEDUP_REMOVED lines=8> */
[----:B------:R-:W-:Y:S01]  /*35d0*/  FFMA.FTZ R59, R50, R33, R59 ;  /* 0x00000021323b7223 */ /* 0x000fe2000001003b */
[--C-:B------:R-:W-:Y:S02]  /*35e0*/  HADD2.F32 R32, -RZ, R3.reuse.H0_H0 ;  /* 0x20000003ff207230 */ /* 0x100fe40000004100 */
[----:B------:R-:W-:Y:S01]  /*35f0*/  FFMA.FTZ R65, R0, R5, R65 ;  /* 0x0000000500417223 */ /* 0x000fe20000010041 */
[----:B------:R-:W-:Y:S02]  /*3600*/  HADD2.F32 R33, -RZ, R3.H1_H1 ;  /* 0x30000003ff217230 */ /* 0x000fe40000004100 */
[-C--:B------:R-:W-:Y:S01]  /*3610*/  FFMA.FTZ R3, R75, R2.reuse, R66 ;  /* 0x000000024b037223 */ /* 0x080fe20000010042 */
[-C--:B------:R-:W-:Y:S01]  /*3620*/  FFMA.FTZ R61, R55, R2.reuse, R4 ;  /* 0x00000002373d7223 */ /* 0x080fe20000010004 */
[----:B------:R-:W-:Y:S01]  /*3630*/  FFMA.FTZ R16, R34, R2, R67 ;  /* 0x0000000222107223 */ /* 0x000fe20000010043 */
[----:B------:R-:W0:Y:S01]  /*3640*/  LDS.64 R4, [UR5+0x18] ;  /* 0x00001805ff047984 */ /* 0x000e220008000a00 */
[----:B------:R-:W-:-:S02]  /*3650*/  FFMA.FTZ R3, R76, R32, R3 ;  /* 0x000000204c037223 */ /* 0x000fc40000010003 */
[----:B------:R-:W-:Y:S01]  /*3660*/  FFMA.FTZ R16, R35, R32, R16 ;  /* 0x0000002023107223 */ /* 0x000fe20000010010 */
[----:B------:R-:W-:Y:S01]  /*3670*/  FFMA.FTZ R62, R52, R2, R65 ;  /* 0x00000002343e7223 */ /* 0x000fe20000010041 */
[-C--:B------:R-:W-:Y:S02]  /*3680*/  FFMA.FTZ R2, R56, R33.reuse, R3 ;  /* 0x0000002138027223 */ /* 0x080fe40000010003 */
[----:B------:R-:W-:Y:S01]  /*3690*/  FFMA.FTZ R3, R51, R33, R16 ;  /* 0x0000002133037223 */ /* 0x000fe20000010010 */
[-C--:B------:R-:W-:Y:S01]  /*36a0*/  FFMA.FTZ R62, R53, R32.reuse, R62 ;  /* 0x00000020353e7223 */ /* 0x080fe2000001003e */
[----:B------:R-:W-:Y:S01]  /*36b0*/  FFMA.FTZ R61, R54, R32, R61 ;  /* 0x00000020363d7223 */ /* 0x000fe2000001003d */
[----:B------:R-:W-:Y:S01]  /*36c0*/  FMUL.FTZ R2, R25, R2 ;  /* 0x0000000219027220 */ /* 0x000fe20000410000 */
[----:B------:R-:W-:Y:S01]  /*36d0*/  FMUL.FTZ R3, R24, R3 ;  /* 0x0000000318037220 */ /* 0x000fe20000410000 */
[-C--:B------:R-:W-:Y:S01]  /*36e0*/  FFMA.FTZ R62, R57, R33.reuse, R62 ;  /* 0x00000021393e7223 */ /* 0x080fe2000001003e */
[----:B------:R-:W-:-:S02]  /*36f0*/  FFMA.FTZ R61, R50, R33, R61 ;  /* 0x00000021323d7223 */ /* 0x000fc4000001003d */
[----:B------:R-:W-:Y:S02]  /*3700*/  F2FP.F16.F32.PACK_AB R16, RZ, R2 ;  /* 0x00000002ff10723e */ /* 0x000fe400000000ff */
[----:B------:R-:W-:Y:S02]  /*3710*/  F2FP.F16.F32.PACK_AB R33, RZ, R3 ;  /* 0x00000003ff21723e */ /* 0x000fe400000000ff */
        /* <DEDUP_REMOVED lines=9> */
[----:B------:R-:W-:Y:S02]  /*37b0*/  F2FP.F16.F32.PACK_AB R58, RZ, R58 ;  /* 0x0000003aff3a723e */ /* 0x000fe400000000ff */
[----:B------:R-:W-:Y:S02]  /*37c0*/  F2FP.F16.F32.PACK_AB R59, RZ, R59 ;  /* 0x0000003bff3b723e */ /* 0x000fe400000000ff */
[----:B------:R-:W-:Y:S02]  /*37d0*/  PRMT R18, R18, 0x5410, R19 ;  /* 0x0000541012127816 */ /* 0x000fe40000000013 */
[----:B------:R-:W-:Y:S02]  /*37e0*/  PRMT R16, R16, 0x5410, R33 ;  /* 0x0000541010107816 */ /* 0x000fe40000000021 */
[----:B------:R-:W-:Y:S01]  /*37f0*/  F2FP.F16.F32.PACK_AB R62, RZ, R62 ;  /* 0x0000003eff3e723e */ /* 0x000fe200000000ff */
[----:B0-----:R-:W-:Y:S01]  /*3800*/  HADD2.F32 R19, -RZ, R4.H0_H0 ;  /* 0x20000004ff137230 */ /* 0x001fe20000004100 */
[----:B------:R-:W-:-:S02]  /*3810*/  F2FP.F16.F32.PACK_AB R61, RZ, R61 ;  /* 0x0000003dff3d723e */ /* 0x000fc400000000ff */
[----:B------:R-:W-:Y:S01]  /*3820*/  PRMT R58, R58, 0x5410, R59 ;  /* 0x000054103a3a7816 */ /* 0x000fe2000000003b */
[----:B------:R-:W-:Y:S02]  /*3830*/  HADD2.F32 R4, -RZ, R4.H1_H1 ;  /* 0x30000004ff047230 */ /* 0x000fe40000004100 */
[----:B------:R-:W-:Y:S01]  /*3840*/  FFMA.FTZ R48, R71, R19, R48 ;  /* 0x0000001347307223 */ /* 0x000fe20000010030 */
[----:B------:R-:W-:Y:S01]  /*3850*/  PRMT R62, R62, 0x5410, R61 ;  /* 0x000054103e3e7816 */ /* 0x000fe2000000003d */
[----:B------:R-:W-:Y:S02]  /*3860*/  HFMA2 R7, R16, 1, 1, R7 ;  /* 0x3c003c0010077831 */ /* 0x000fe40000000007 */
[----:B------:R-:W-:Y:S02]  /*3870*/  HADD2 R44, R58, R44 ;  /* 0x0000002c3a2c7230 */ /* 0x000fe40000000000 */
[----:B------:R-:W-:Y:S02]  /*3880*/  HADD2.F32 R16, -RZ, R5.H0_H0 ;  /* 0x20000005ff107230 */ /* 0x000fe40000004100 */
[C---:B------:R-:W-:Y:S01]  /*3890*/  FFMA.FTZ R59, R19.reuse, R72, R46 ;  /* 0x00000048133b7223 */ /* 0x040fe2000001002e */
[C---:B------:R-:W-:Y:S01]  /*38a0*/  FFMA.FTZ R47, R19.reuse, R0, R47 ;  /* 0x00000000132f7223 */ /* 0x040fe2000001002f */
[----:B------:R-:W-:Y:S01]  /*38b0*/  FFMA.FTZ R58, R19, R17, R49 ;  /* 0x00000011133a7223 */ /* 0x000fe20000010031 */
[----:B------:R-:W-:Y:S01]  /*38c0*/  FFMA.FTZ R19, R75, R4, R48 ;  /* 0x000000044b137223 */ /* 0x000fe20000010030 */
[----:B------:R-:W-:-:S02]  /*38d0*/  HFMA2 R40, R18, 1, 1, R40 ;  /* 0x3c003c0012287831 */ /* 0x000fc40000000028 */
[----:B------:R-:W-:Y:S01]  /*38e0*/  HADD2 R6, R62, R6 ;  /* 0x000000063e067230 */ /* 0x000fe20000000000 */
[----:B------:R-:W-:Y:S01]  /*38f0*/  LEA.HI R62, R10, 0xffffff80, RZ, 0x8 ;  /* 0xffffff800a3e7811 */ /* 0x000fe200078f40ff */
[----:B------:R-:W-:Y:S02]  /*3900*/  HADD2.F32 R18, -RZ, R5.H1_H1 ;  /* 0x30000005ff127230 */ /* 0x000fe40000004100 */
[----:B------:R-:W-:Y:S01]  /*3910*/  FFMA.FTZ R19, R76, R16, R19 ;  /* 0x000000104c137223 */ /* 0x000fe20000010013 */
[----:B------:R-:W-:Y:S01]  /*3920*/  LOP3.LUT R61, R9, 0xff, RZ, 0xc0, !PT ;  /* 0x000000ff093d7812 */ /* 0x000fe200078ec0ff */
[----:B------:R0:W-:Y:S01]  /*3930*/  I2F.F16 R5, R62 ;  /* 0x0000003e00057306 */ /* 0x0001e20000200c00 */
[C---:B------:R-:W-:Y:S01]  /*3940*/  FFMA.FTZ R46, R4.reuse, R52, R47 ;  /* 0x00000034042e7223 */ /* 0x040fe2000001002f */
[C---:B------:R-:W-:Y:S01]  /*3950*/  FFMA.FTZ R59, R4.reuse, R34, R59 ;  /* 0x00000022043b7223 */ /* 0x040fe2000001003b */
[----:B------:R-:W-:Y:S01]  /*3960*/  FFMA.FTZ R47, R4, R55, R58 ;  /* 0x00000037042f7223 */ /* 0x000fe2000001003a */
[----:B------:R-:W-:Y:S01]  /*3970*/  IADD3 R61, PT, PT, R61, -0x80, RZ ;  /* 0xffffff803d3d7810 */ /* 0x000fe20007ffe0ff */
[----:B------:R-:W-:Y:S01]  /*3980*/  FFMA.FTZ R46, R16, R53, R46 ;  /* 0x00000035102e7223 */ /* 0x000fe2000001002e */
[----:B0-----:R-:W-:Y:S01]  /*3990*/  FFMA.FTZ R62, R56, R18, R19 ;  /* 0x00000012383e7223 */ /* 0x001fe20000010013 */
[----:B-1----:R-:W-:-:S02]  /*39a0*/  HADD2.F32 R19, -RZ, R2.H0_H0 ;  /* 0x20000002ff137230 */ /* 0x002fc40000004100 */
[C---:B------:R-:W-:Y:S01]  /*39b0*/  FFMA.FTZ R59, R16.reuse, R35, R59 ;  /* 0x00000023103b7223 */ /* 0x040fe2000001003b */
[----:B------:R-:W-:Y:S01]  /*39c0*/  FFMA.FTZ R47, R16, R54, R47 ;  /* 0x00000036102f7223 */ /* 0x000fe2000001002f */
[----:B------:R0:W-:Y:S01]  /*39d0*/  I2F.F16 R4, R61 ;  /* 0x0000003d00047306 */ /* 0x0001e20000200c00 */
[----:B------:R-:W-:Y:S01]  /*39e0*/  LOP3.LUT R16, R8, 0xff, RZ, 0xc0, !PT ;  /* 0x000000ff08107812 */ /* 0x000fe200078ec0ff */
[----:B------:R-:W-:Y:S01]  /*39f0*/  HADD2.F32 R2, -RZ, R2.H1_H1 ;  /* 0x30000002ff027230 */ /* 0x000fe20000004100 */
[----:B------:R-:W-:Y:S01]  /*3a00*/  LOP3.LUT R48, R11, 0xff, RZ, 0xc0, !PT ;  /* 0x000000ff0b307812 */ /* 0x000fe200078ec0ff */
[-C--:B------:R-:W-:Y:S01]  /*3a10*/  FFMA.FTZ R70, R71, R19.reuse, R70 ;  /* 0x0000001347467223 */ /* 0x080fe20000010046 */
[-C--:B------:R-:W-:Y:S01]  /*3a20*/  FFMA.FTZ R69, R72, R19.reuse, R69 ;  /* 0x0000001348457223 */ /* 0x080fe20000010045 */
[-C--:B------:R-:W-:Y:S01]  /*3a30*/  FFMA.FTZ R60, R17, R19.reuse, R60 ;  /* 0x00000013113c7223 */ /* 0x080fe2000001003c */
[----:B------:R-:W-:Y:S01]  /*3a40*/  FFMA.FTZ R49, R18, R50, R47 ;  /* 0x0000003212317223 */ /* 0x000fe2000001002f */
[----:B0-----:R-:W-:Y:S01]  /*3a50*/  FFMA.FTZ R61, R0, R19, R68 ;  /* 0x00000013003d7223 */ /* 0x001fe20000010044 */
[C---:B------:R-:W-:Y:S01]  /*3a60*/  FFMA.FTZ R59, R18.reuse, R51, R59 ;  /* 0x00000033123b7223 */ /* 0x040fe2000001003b */
[----:B------:R-:W-:Y:S01]  /*3a70*/  FFMA.FTZ R58, R18, R57, R46 ;  /* 0x00000039123a7223 */ /* 0x000fe2000001002e */
[----:B------:R-:W-:Y:S01]  /*3a80*/  IADD3 R47, PT, PT, R16, -0x80, RZ ;  /* 0xffffff80102f7810 */ /* 0x000fe20007ffe0ff */
[-C--:B------:R-:W-:Y:S01]  /*3a90*/  FFMA.FTZ R75, R75, R2.reuse, R70 ;  /* 0x000000024b4b7223 */ /* 0x080fe20000010046 */
[----:B------:R-:W-:Y:S01]  /*3aa0*/  LEA.HI R63, R9, 0xffffff80, RZ, 0x8 ;  /* 0xffffff80093f7811 */ /* 0x000fe200078f40ff */
[-C--:B------:R-:W-:Y:S01]  /*3ab0*/  FFMA.FTZ R0, R34, R2.reuse, R69 ;  /* 0x0000000222007223 */ /* 0x080fe20000010045 */
[----:B------:R-:W-:Y:S01]  /*3ac0*/  IADD3 R48, PT, PT, R48, -0x80, RZ ;  /* 0xffffff8030307810 */ /* 0x000fe20007ffe0ff */
[-C--:B------:R-:W-:Y:S01]  /*3ad0*/  FFMA.FTZ R52, R52, R2.reuse, R61 ;  /* 0x0000000234347223 */ /* 0x080fe2000001003d */
[----:B------:R-:W-:Y:S01]  /*3ae0*/  LOP3.LUT R18, R10, 0xff, RZ, 0xc0, !PT ;  /* 0x000000ff0a127812 */ /* 0x000fe200078ec0ff */
[----:B------:R-:W-:Y:S01]  /*3af0*/  FFMA.FTZ R55, R55, R2, R60 ;  /* 0x0000000237377223 */ /* 0x000fe2000001003c */
[----:B------:R-:W-:Y:S01]  /*3b00*/  SHF.R.U32.HI R16, RZ, 0x8, R8 ;  /* 0x00000008ff107819 */ /* 0x000fe20000011608 */
[--C-:B------:R-:W-:Y:S01]  /*3b10*/  HADD2.F32 R64, -RZ, R3.reuse.H0_H0 ;  /* 0x20000003ff407230 */ /* 0x100fe20000004100 */
[----:B------:R-:W-:Y:S01]  /*3b20*/  SHF.R.U32.HI R2, RZ, 0x8, R10 ;  /* 0x00000008ff027819 */ /* 0x000fe2000001160a */
[----:B------:R0:W-:Y:S01]  /*3b30*/  I2F.F16 R33, R63 ;  /* 0x0000003f00217306 */ /* 0x0001e20000200c00 */
[----:B------:R-:W-:-:S02]  /*3b40*/  HADD2.F32 R3, -RZ, R3.H1_H1 ;  /* 0x30000003ff037230 */ /* 0x000fc40000004100 */
[----:B------:R-:W-:Y:S01]  /*3b50*/  LOP3.LUT R2, R2, 0xff, RZ, 0xc0, !PT ;  /* 0x000000ff02027812 */ /* 0x000fe200078ec0ff */
[-C--:B------:R-:W-:Y:S01]  /*3b60*/  FFMA.FTZ R75, R76, R64.reuse, R75 ;  /* 0x000000404c4b7223 */ /* 0x080fe2000001004b */
[-C--:B------:R-:W-:Y:S01]  /*3b70*/  FFMA.FTZ R0, R35, R64.reuse, R0 ;  /* 0x0000004023007223 */ /* 0x080fe20000010000 */
[-C--:B------:R-:W-:Y:S02]  /*3b80*/  FFMA.FTZ R52, R53, R64.reuse, R52 ;  /* 0x0000004035347223 */ /* 0x080fe40000010034 */
[----:B------:R1:W-:Y:S01]  /*3b90*/  I2F.F16 R46, R48 ;  /* 0x00000030002e7306 */ /* 0x0003e20000200c00 */
[----:B0-----:R-:W-:Y:S01]  /*3ba0*/  LOP3.LUT R63, R16, 0xff, RZ, 0xc0, !PT ;  /* 0x000000ff103f7812 */ /* 0x001fe200078ec0ff */
[----:B------:R-:W-:Y:S01]  /*3bb0*/  FFMA.FTZ R55, R54, R64, R55 ;  /* 0x0000004036377223 */ /* 0x000fe20000010037 */
[-C--:B------:R-:W-:Y:S01]  /*3bc0*/  FFMA.FTZ R56, R56, R3.reuse, R75 ;  /* 0x0000000338387223 */ /* 0x080fe2000001004b */
[----:B------:R-:W-:Y:S01]  /*3bd0*/  FFMA.FTZ R51, R51, R3, R0 ;  /* 0x0000000333337223 */ /* 0x000fe20000010000 */
[----:B-1----:R-:W-:-:S02]  /*3be0*/  IADD3 R48, PT, PT, R18, -0x80, RZ ;  /* 0xffffff8012307810 */ /* 0x002fc40007ffe0ff */
[----:B------:R0:W2:Y:S01]  /*3bf0*/  LDG.E.128.CONSTANT R16, desc[UR8][R30.64] ;  /* 0x000000081e107981 */ /* 0x0000a2000c1e9d00 */
[----:B------:R-:W-:Y:S01]  /*3c00*/  IADD3 R60, PT, PT, R2, -0x80, RZ ;  /* 0xffffff80023c7810 */ /* 0x000fe20007ffe0ff */
[-C--:B------:R-:W-:Y:S01]  /*3c10*/  FFMA.FTZ R52, R57, R3.reuse, R52 ;  /* 0x0000000339347223 */ /* 0x080fe20000010034 */
[----:B------:R-:W-:Y:S02]  /*3c20*/  FFMA.FTZ R55, R50, R3, R55 ;  /* 0x0000000332377223 */ /* 0x000fe40000010037 */
[----:B------:R-:W1:Y:S01]  /*3c30*/  LDS.64 R2, [UR5+0xa0] ;  /* 0x0000a005ff027984 */ /* 0x000e620008000a00 */
[----:B------:R-:W-:Y:S02]  /*3c40*/  LEA.HI R32, R8, 0xffffff80, RZ, 0x8 ;  /* 0xffffff8008207811 */ /* 0x000fe400078f40ff */
[----:B------:R-:W-:Y:S02]  /*3c50*/  SHF.R.U32.HI R8, RZ, 0x10, R8 ;  /* 0x00000010ff087819 */ /* 0x000fe40000011608 */
[----:B------:R-:W-:-:S02]  /*3c60*/  SHF.R.U32.HI R65, RZ, 0x8, R9 ;  /* 0x00000008ff417819 */ /* 0x000fc40000011609 */
[----:B------:R-:W-:Y:S01]  /*3c70*/  SHF.R.U32.HI R9, RZ, 0x10, R9 ;  /* 0x00000010ff097819 */ /* 0x000fe20000011609 */
[----:B------:R-:W-:Y:S01]  /*3c80*/  FMUL.FTZ R58, R13, R58 ;  /* 0x0000003a0d3a7220 */ /* 0x000fe20000410000 */
[----:B------:R-:W-:Y:S01]  /*3c90*/  SHF.R.U32.HI R0, RZ, 0x8, R11 ;  /* 0x00000008ff007819 */ /* 0x000fe2000001160b */
[----:B------:R-:W-:Y:S01]  /*3ca0*/  FMUL.FTZ R49, R12, R49 ;  /* 0x000000310c317220 */ /* 0x000fe20000410000 */
[----:B------:R-:W-:Y:S02]  /*3cb0*/  LOP3.LUT R8, R8, 0xff, RZ, 0xc0, !PT ;  /* 0x000000ff08087812 */ /* 0x000fe400078ec0ff */
[----:B------:R-:W-:Y:S02]  /*3cc0*/  LOP3.LUT R65, R65, 0xff, RZ, 0xc0, !PT ;  /* 0x000000ff41417812 */ /* 0x000fe400078ec0ff */
[----:B------:R-:W-:Y:S02]  /*3cd0*/  LOP3.LUT R9, R9, 0xff, RZ, 0xc0, !PT ;  /* 0x000000ff09097812 */ /* 0x000fe400078ec0ff */
[----:B------:R-:W-:Y:S01]  /*3ce0*/  SHF.R.U32.HI R10, RZ, 0x10, R10 ;  /* 0x00000010ff0a7819 */ /* 0x000fe2000001160a */
[----:B------:R-:W-:Y:S01]  /*3cf0*/  FMUL.FTZ R62, R25, R62 ;  /* 0x0000003e193e7220 */ /* 0x000fe20000410000 */
[----:B------:R-:W-:Y:S01]  /*3d00*/  IADD3 R34, PT, PT, R63, -0x80, RZ ;  /* 0xffffff803f227810 */ /* 0x000fe20007ffe0ff */
[----:B------:R-:W-:Y:S01]  /*3d10*/  FMUL.FTZ R59, R24, R59 ;  /* 0x0000003b183b7220 */ /* 0x000fe20000410000 */
[----:B------:R-:W-:-:S02]  /*3d20*/  LOP3.LUT R0, R0, 0xff, RZ, 0xc0, !PT ;  /* 0x000000ff00007812 */ /* 0x000fc400078ec0ff */
[----:B------:R-:W-:Y:S01]  /*3d30*/  IADD3 R8, PT, PT, R8, -0x80, RZ ;  /* 0xffffff8008087810 */ /* 0x000fe20007ffe0ff */
[----:B------:R-:W3:Y:S01]  /*3d40*/  I2F.F16 R47, R47 ;  /* 0x0000002f002f7306 */ /* 0x000ee20000200c00 */
[----:B------:R-:W-:Y:S02]  /*3d50*/  F2FP.F16.F32.PACK_AB R58, RZ, R58 ;  /* 0x0000003aff3a723e */ /* 0x000fe400000000ff */
[----:B------:R-:W-:Y:S02]  /*3d60*/  F2FP.F16.F32.PACK_AB R49, RZ, R49 ;  /* 0x00000031ff31723e */ /* 0x000fe400000000ff */
[----:B------:R-:W-:Y:S02]  /*3d70*/  IADD3 R35, PT, PT, R65, -0x80, RZ ;  /* 0xffffff8041237810 */ /* 0x000fe40007ffe0ff */
[----:B------:R-:W-:Y:S02]  /*3d80*/  IADD3 R9, PT, PT, R9, -0x80, RZ ;  /* 0xffffff8009097810 */ /* 0x000fe40007ffe0ff */
[----:B------:R-:W-:Y:S01]  /*3d90*/  LOP3.LUT R10, R10, 0xff, RZ, 0xc0, !PT ;  /* 0x000000ff0a0a7812 */ /* 0x000fe200078ec0ff */
[----:B------:R-:W5:Y:S01]  /*3da0*/  I2F.F16 R48, R48 ;  /* 0x0000003000307306 */ /* 0x000f620000200c00 */
[----:B------:R-:W-:Y:S01]  /*3db0*/  IADD3 R0, PT, PT, R0, -0x80, RZ ;  /* 0xffffff8000007810 */ /* 0x000fe20007ffe0ff */
[----:B------:R-:W-:Y:S01]  /*3dc0*/  FMUL.FTZ R56, R25, R56 ;  /* 0x0000003819387220 */ /* 0x000fe20000410000 */
[----:B------:R-:W-:Y:S01]  /*3dd0*/  F2FP.F16.F32.PACK_AB R62, RZ, R62 ;  /* 0x0000003eff3e723e */ /* 0x000fe200000000ff */
[----:B------:R-:W-:Y:S01]  /*3de0*/  FMUL.FTZ R51, R24, R51 ;  /* 0x0000003318337220 */ /* 0x000fe20000410000 */
[----:B------:R-:W-:-:S02]  /*3df0*/  F2FP.F16.F32.PACK_AB R59, RZ, R59 ;  /* 0x0000003bff3b723e */ /* 0x000fc400000000ff */
[----:B------:R-:W-:Y:S01]  /*3e00*/  PRMT R58, R58, 0x5410, R49 ;  /* 0x000054103a3a7816 */ /* 0x000fe20000000031 */
[----:B------:R-:W4:Y:S01]  /*3e10*/  I2F.F16 R34, R34 ;  /* 0x0000002200227306 */ /* 0x000f220000200c00 */
[----:B------:R-:W-:Y:S02]  /*3e20*/  IADD3 R10, PT, PT, R10, -0x80, RZ ;  /* 0xffffff800a0a7810 */ /* 0x000fe40007ffe0ff */
[----:B------:R-:W-:-:S05]  /*3e30*/  PRMT R62, R62, 0x5410, R59 ;  /* 0x000054103e3e7816 */ /* 0x000fca000000003b */
[----:B------:R-:W4:Y:S01]  /*3e40*/  I2F.F16 R8, R8 ;  /* 0x0000000800087306 */ /* 0x000f220000200c00 */
[----:B------:R-:W-:Y:S01]  /*3e50*/  F2FP.F16.F32.PACK_AB R56, RZ, R56 ;  /* 0x00000038ff38723e */ /* 0x000fe200000000ff */
[----:B0-----:R-:W-:Y:S01]  /*3e60*/  HADD2 R31, R58, R26 ;  /* 0x0000001a3a1f7230 */ /* 0x001fe20000000000 */
[----:B------:R-:W-:-:S05]  /*3e70*/  F2FP.F16.F32.PACK_AB R51, RZ, R51 ;  /* 0x00000033ff33723e */ /* 0x000fca00000000ff */
[----:B------:R0:W4:Y:S01]  /*3e80*/  I2F.F16 R53, R0 ;  /* 0x0000000000357306 */ /* 0x0001220000200c00 */
[----:B------:R-:W-:Y:S01]  /*3e90*/  LEA.HI R26, R11, 0xffffff80, RZ, 0x8 ;  /* 0xffffff800b1a7811 */ /* 0x000fe200078f40ff */
[----:B------:R-:W-:Y:S01]  /*3ea0*/  FMUL.FTZ R52, R13, R52 ;  /* 0x000000340d347220 */ /* 0x000fe20000410000 */
[----:B------:R-:W-:-:S05]  /*3eb0*/  FMUL.FTZ R55, R12, R55 ;  /* 0x000000370c377220 */ /* 0x000fca0000410000 */
[----:B------:R-:W4:Y:S01]  /*3ec0*/  I2F.F16 R35, R35 ;  /* 0x0000002300237306 */ /* 0x000f220000200c00 */
[----:B0-----:R-:W-:-:S07]  /*3ed0*/  SHF.R.U32.HI R0, RZ, 0x10, R11 ;  /* 0x00000010ff007819 */ /* 0x001fce000001160b */
[----:B------:R-:W0:Y:S01]  /*3ee0*/  I2F.F16 R60, R60 ;  /* 0x0000003c003c7306 */ /* 0x000e220000200c00 */
[----:B------:R-:W-:-:S07]  /*3ef0*/  LOP3.LUT R0, R0, 0xff, RZ, 0xc0, !PT ;  /* 0x000000ff00007812 */ /* 0x000fce00078ec0ff */
[----:B------:R-:W0:Y:S01]  /*3f00*/  I2F.F16 R9, R9 ;  /* 0x0000000900097306 */ /* 0x000e220000200c00 */
[----:B------:R-:W-:Y:S01]  /*3f10*/  PRMT R56, R56, 0x5410, R51 ;  /* 0x0000541038387816 */ /* 0x000fe20000000033 */
[----:B------:R-:W-:Y:S02]  /*3f20*/  HFMA2 R30, R62, 1, 1, R27 ;  /* 0x3c003c003e1e7831 */ /* 0x000fe4000000001b */
[----:B-1----:R-:W-:-:S04]  /*3f30*/  HADD2.F32 R51, -RZ, R3.H0_H0 ;  /* 0x20000003ff337230 */ /* 0x002fc80000004100 */
[----:B------:R1:W-:Y:S01]  /*3f40*/  I2F.F16 R50, R10 ;  /* 0x0000000a00327306 */ /* 0x0003e20000200c00 */
[----:B------:R-:W-:Y:S01]  /*3f50*/  HADD2.F32 R64, -RZ, R3.H1_H1 ;  /* 0x30000003ff407230 */ /* 0x000fe20000004100 */
[----:B------:R-:W-:Y:S01]  /*3f60*/  F2FP.F16.F32.PACK_AB R52, RZ, R52 ;  /* 0x00000034ff34723e */ /* 0x000fe200000000ff */
[----:B------:R-:W-:Y:S01]  /*3f70*/  HADD2.F32 R27, -RZ, R2.H0_H0 ;  /* 0x20000002ff1b7230 */ /* 0x000fe20000004100 */
[----:B------:R-:W-:Y:S01]  /*3f80*/  F2FP.F16.F32.PACK_AB R55, RZ, R55 ;  /* 0x00000037ff37723e */ /* 0x000fe200000000ff */
[----:B---3--:R-:W-:Y:S01]  /*3f90*/  HADD2.F32 R3, -RZ, R47.H0_H0 ;  /* 0x2000002fff037230 */ /* 0x008fe20000004100 */
[----:B-1----:R-:W1:Y:S01]  /*3fa0*/  LDS.64 R10, [UR5+0x20] ;  /* 0x00002005ff0a7984 */ /* 0x002e620008000a00 */
[----:B------:R-:W-:Y:S01]  /*3fb0*/  IADD3 R54, PT, PT, R0, -0x80, RZ ;  /* 0xffffff8000367810 */ /* 0x000fe20007ffe0ff */
[----:B------:R-:W-:Y:S02]  /*3fc0*/  HADD2.F32 R0, -RZ, R4.H0_H0 ;  /* 0x20000004ff007230 */ /* 0x000fe40000004100 */
[----:B------:R-:W-:-:S02]  /*3fd0*/  HADD2.F32 R49, -RZ, R2.H1_H1 ;  /* 0x30000002ff317230 */ /* 0x000fc40000004100 */
[----:B-----5:R-:W-:Y:S01]  /*3fe0*/  HADD2.F32 R4, -RZ, R48.H0_H0 ;  /* 0x20000030ff047230 */ /* 0x020fe20000004100 */
[----:B------:R-:W-:Y:S01]  /*3ff0*/  PRMT R52, R52, 0x5410, R55 ;  /* 0x0000541034347816 */ /* 0x000fe20000000037 */
[----:B------:R-:W-:Y:S02]  /*4000*/  HADD2.F32 R2, -RZ, R46.H0_H0 ;  /* 0x2000002eff027230 */ /* 0x000fe40000004100 */
[----:B----4-:R-:W-:Y:S02]  /*4010*/  HADD2.F32 R59, -RZ, R34.H0_H0 ;  /* 0x20000022ff3b7230 */ /* 0x010fe40000004100 */
[----:B------:R-:W-:Y:S02]  /*4020*/  HADD2.F32 R61, -RZ, R8.H0_H0 ;  /* 0x20000008ff3d7230 */ /* 0x000fe40000004100 */
[----:B------:R-:W-:Y:S01]  /*4030*/  FFMA.FTZ R8, R3, R27, RZ ;  /* 0x0000001b03087223 */ /* 0x000fe200000100ff */
[----:B------:R-:W-:Y:S02]  /*4040*/  HADD2.F32 R55, -RZ, R53.H0_H0 ;  /* 0x20000035ff377230 */ /* 0x000fe40000004100 */
[----:B------:R-:W-:-:S02]  /*4050*/  HADD2.F32 R58, -RZ, R35.H0_H0 ;  /* 0x20000023ff3a7230 */ /* 0x000fc40000004100 */
[-C--:B------:R-:W-:Y:S01]  /*4060*/  FFMA.FTZ R35, R4, R27.reuse, RZ ;  /* 0x0000001b04237223 */ /* 0x080fe200000100ff */
[----:B0-----:R-:W-:Y:S02]  /*4070*/  HADD2.F32 R60, -RZ, R60.H0_H0 ;  /* 0x2000003cff3c7230 */ /* 0x001fe40000004100 */
[----:B------:R-:W-:Y:S02]  /*4080*/  HADD2.F32 R53, -RZ, R9.H0_H0 ;  /* 0x20000009ff357230 */ /* 0x000fe40000004100 */
[-C--:B------:R-:W-:Y:S01]  /*4090*/  FFMA.FTZ R9, R0, R27.reuse, RZ ;  /* 0x0000001b00097223 */ /* 0x080fe200000100ff */
[----:B------:R-:W-:Y:S01]  /*40a0*/  FFMA.FTZ R34, R2, R27, RZ ;  /* 0x0000001b02227223 */ /* 0x000fe200000100ff */
[-C--:B------:R-:W-:Y:S01]  /*40b0*/  FFMA.FTZ R8, R59, R49.reuse, R8 ;  /* 0x000000313b087223 */ /* 0x080fe20000010008 */
[-C--:B------:R-:W-:Y:S01]  /*40c0*/  FFMA.FTZ R35, R60, R49.reuse, R35 ;  /* 0x000000313c237223 */ /* 0x080fe20000010023 */
[-C--:B------:R-:W-:Y:S01]  /*40d0*/  FFMA.FTZ R46, R58, R49.reuse, R9 ;  /* 0x000000313a2e7223 */ /* 0x080fe20000010009 */
[----:B------:R-:W-:Y:S01]  /*40e0*/  FFMA.FTZ R49, R55, R49, R34 ;  /* 0x0000003137317223 */ /* 0x000fe20000010022 */
[----:B------:R-:W-:Y:S01]  /*40f0*/  FFMA.FTZ R34, R61, R51, R8 ;  /* 0x000000333d227223 */ /* 0x000fe20000010008 */
[----:B------:R-:W0:Y:S01]  /*4100*/  I2F.F16 R54, R54 ;  /* 0x0000003600367306 */ /* 0x000e220000200c00 */
[----:B------:R-:W3:Y:S07]  /*4110*/  LDS.64 R8, [UR5+0x120] ;  /* 0x00012005ff087984 */ /* 0x000eee0008000a00 */
[----:B------:R-:W4:Y:S08]  /*4120*/  I2F.F16 R32, R32 ;  /* 0x0000002000207306 */ /* 0x000f300000200c00 */
[----:B------:R-:W5:Y:S01]  /*4130*/  I2F.F16 R26, R26 ;  /* 0x0000001a001a7306 */ /* 0x000f620000200c00 */
[----:B0-----:R-:W-:-:S02]  /*4140*/  HADD2.F32 R54, -RZ, R54.H0_H0 ;  /* 0x20000036ff367230 */ /* 0x001fc40000004100 */
[----:B------:R-:W-:Y:S02]  /*4150*/  HADD2 R42, R52, R42 ;  /* 0x0000002a342a7230 */ /* 0x000fe40000000000 */
[----:B------:R-:W-:Y:S02]  /*4160*/  HADD2.F32 R62, -RZ, R50.H0_H0 ;  /* 0x20000032ff3e7230 */ /* 0x000fe40000004100 */
[----:B------:R-:W-:Y:S02]  /*4170*/  HFMA2 R45, R56, 1, 1, R45 ;  /* 0x3c003c00382d7831 */ /* 0x000fe4000000002d */
[----:B------:R-:W-:Y:S02]  /*4180*/  HADD2.F32 R56, -RZ, R5.H0_H0 ;  /* 0x20000005ff387230 */ /* 0x000fe40000004100 */
[-C--:B------:R-:W-:Y:S01]  /*4190*/  FFMA.FTZ R27, R54, R51.reuse, R49 ;  /* 0x00000033361b7223 */ /* 0x080fe20000010031 */
[----:B----4-:R-:W-:Y:S02]  /*41a0*/  HADD2.F32 R63, -RZ, R32.H0_H0 ;  /* 0x20000020ff3f7230 */ /* 0x010fe40000004100 */
[----:B------:R-:W-:Y:S01]  /*41b0*/  FFMA.FTZ R35, R62, R51, R35 ;  /* 0x000000333e237223 */ /* 0x000fe20000010023 */
[----:B-1----:R-:W-:-:S02]  /*41c0*/  HADD2.F32 R5, -RZ, R10.H0_H0 ;  /* 0x2000000aff057230 */ /* 0x002fc40000004100 */
[----:B------:R-:W-:Y:S01]  /*41d0*/  FFMA.FTZ R48, R53, R51, R46 ;  /* 0x0000003335307223 */ /* 0x000fe2000001002e */
[----:B-----5:R-:W-:Y:S02]  /*41e0*/  HADD2.F32 R52, -RZ, R26.H0_H0 ;  /* 0x2000001aff347230 */ /* 0x020fe40000004100 */
[-C--:B------:R-:W-:Y:S01]  /*41f0*/  FFMA.FTZ R51, R63, R64.reuse, R34 ;  /* 0x000000403f337223 */ /* 0x080fe20000010022 */
[----:B------:R-:W-:Y:S02]  /*4200*/  HADD2.F32 R57, -RZ, R33.H0_H0 ;  /* 0x20000021ff397230 */ /* 0x000fe40000004100 */
[-C--:B------:R-:W-:Y:S01]  /*4210*/  FFMA.FTZ R49, R56, R64.reuse, R35 ;  /* 0x0000004038317223 */ /* 0x080fe20000010023 */
[----:B------:R-:W-:Y:S02]  /*4220*/  HADD2.F32 R26, -RZ, R10.H1_H1 ;  /* 0x3000000aff1a7230 */ /* 0x000fe40000004100 */
[----:B------:R-:W-:Y:S01]  /*4230*/  FFMA.FTZ R50, R52, R64, R27 ;  /* 0x0000004034327223 */ /* 0x000fe2000001001b */
[----:B------:R-:W-:-:S02]  /*4240*/  HADD2.F32 R27, -RZ, R11.H0_H0 ;  /* 0x2000000bff1b7230 */ /* 0x000fc40000004100 */
[----:B------:R-:W-:Y:S02]  /*4250*/  HADD2.F32 R34, -RZ, R11.H1_H1 ;  /* 0x3000000bff227230 */ /* 0x000fe40000004100 */
[C---:B------:R-:W-:Y:S01]  /*4260*/  FFMA.FTZ R11, R5.reuse, R0, RZ ;  /* 0x00000000050b7223 */ /* 0x040fe200000100ff */
[----:B------:R-:W-:Y:S01]  /*4270*/  FFMA.FTZ R35, R5, R4, RZ ;  /* 0x0000000405237223 */ /* 0x000fe200000100ff */
[----:B------:R-:W-:Y:S01]  /*4280*/  FFMA.FTZ R48, R57, R64, R48 ;  /* 0x0000004039307223 */ /* 0x000fe20000010030 */
[----:B------:R-:W-:Y:S01]  /*4290*/  FFMA.FTZ R66, R5, R2, RZ ;  /* 0x0000000205427223 */ /* 0x000fe200000100ff */
[----:B------:R-:W-:Y:S01]  /*42a0*/  FFMA.FTZ R32, R3, R5, RZ ;  /* 0x0000000503207223 */ /* 0x000fe200000100ff */
[----:B------:R-:W-:Y:S01]  /*42b0*/  FFMA.FTZ R64, R26, R58, R11 ;  /* 0x0000003a1a407223 */ /* 0x000fe2000001000b */
[----:B------:R-:W-:Y:S01]  /*42c0*/  LOP3.LUT R10, R20, 0xff, RZ, 0xc0, !PT ;  /* 0x000000ff140a7812 */ /* 0x000fe200078ec0ff */
[----:B------:R-:W-:Y:S01]  /*42d0*/  FFMA.FTZ R65, R26, R60, R35 ;  /* 0x0000003c1a417223 */ /* 0x000fe20000010023 */
[----:B------:R-:W-:Y:S01]  /*42e0*/  LEA.HI R33, R22, 0xffffff80, RZ, 0x8 ;  /* 0xffffff8016217811 */ /* 0x000fe200078f40ff */
[----:B------:R-:W-:Y:S01]  /*42f0*/  FFMA.FTZ R67, R26, R55, R66 ;  /* 0x000000371a437223 */ /* 0x000fe20000010042 */
[----:B------:R-:W-:Y:S01]  /*4300*/  FFMA.FTZ R32, R59, R26, R32 ;  /* 0x0000001a3b207223 */ /* 0x000fe20000010020 */
[C---:B------:R-:W-:Y:S01]  /*4310*/  FFMA.FTZ R35, R27.reuse, R53, R64 ;  /* 0x000000351b237223 */ /* 0x040fe20000010040 */
[----:B------:R-:W-:Y:S01]  /*4320*/  IADD3 R10, PT, PT, R10, -0x80, RZ ;  /* 0xffffff800a0a7810 */ /* 0x000fe20007ffe0ff */
[----:B------:R-:W-:Y:S01]  /*4330*/  FFMA.FTZ R65, R27, R62, R65 ;  /* 0x0000003e1b417223 */ /* 0x000fe20000010041 */
[----:B------:R-:W-:Y:S01]  /*4340*/  LOP3.LUT R11, R21, 0xff, RZ, 0xc0, !PT ;  /* 0x000000ff150b7812 */ /* 0x000fe200078ec0ff */
[----:B------:R0:W-:Y:S01]  /*4350*/  I2F.F16 R5, R33 ;  /* 0x0000002100057306 */ /* 0x0001e20000200c00 */
[----:B------:R-:W-:Y:S01]  /*4360*/  FFMA.FTZ R32, R61, R27, R32 ;  /* 0x0000001b3d207223 */ /* 0x000fe20000010020 */
[----:B------:R-:W-:Y:S01]  /*4370*/  FFMA.FTZ R69, R27, R54, R67 ;  /* 0x000000361b457223 */ /* 0x000fe20000010043 */
[----:B------:R-:W-:Y:S01]  /*4380*/  IADD3 R11, PT, PT, R11, -0x80, RZ ;  /* 0xffffff800b0b7810 */ /* 0x000fe20007ffe0ff */
[----:B---3--:R-:W-:Y:S01]  /*4390*/  HADD2.F32 R66, -RZ, R8.H1_H1 ;  /* 0x30000008ff427230 */ /* 0x008fe20000004100 */
[----:B------:R-:W-:Y:S01]  /*43a0*/  LOP3.LUT R64, R22, 0xff, RZ, 0xc0, !PT ;  /* 0x000000ff16407812 */ /* 0x000fe200078ec0ff */
[----:B0-----:R-:W-:-:S02]  /*43b0*/  FFMA.FTZ R33, R34, R57, R35 ;  /* 0x0000003922217223 */ /* 0x001fc40000010023 */
[----:B------:R0:W1:Y:S01]  /*43c0*/  I2F.F16 R67, R10 ;  /* 0x0000000a00437306 */ /* 0x0000620000200c00 */
[C---:B------:R-:W-:Y:S01]  /*43d0*/  FFMA.FTZ R35, R34.reuse, R56, R65 ;  /* 0x0000003822237223 */ /* 0x040fe20000010041 */
[----:B------:R-:W-:Y:S02]  /*43e0*/  HADD2.F32 R65, -RZ, R8.H0_H0 ;  /* 0x20000008ff417230 */ /* 0x000fe40000004100 */
[----:B------:R-:W-:Y:S01]  /*43f0*/  FFMA.FTZ R32, R63, R34, R32 ;  /* 0x000000223f207223 */ /* 0x000fe20000010020 */
[----:B------:R-:W-:Y:S01]  /*4400*/  FFMA.FTZ R34, R34, R52, R69 ;  /* 0x0000003422227223 */ /* 0x000fe20000010045 */
[--C-:B------:R-:W-:Y:S01]  /*4410*/  HADD2.F32 R73, -RZ, R9.reuse.H0_H0 ;  /* 0x20000009ff497230 */ /* 0x100fe20000004100 */
[----:B------:R-:W3:Y:S01]  /*4420*/  LDS.64 R26, [UR5+0x1a0] ;  /* 0x0001a005ff1a7984 */ /* 0x000ee20008000a00 */
[----:B0-----:R-:W-:Y:S01]  /*4430*/  LOP3.LUT R10, R23, 0xff, RZ, 0xc0, !PT ;  /* 0x000000ff170a7812 */ /* 0x001fe200078ec0ff */
[----:B------:R0:W-:Y:S01]  /*4440*/  I2F.F16 R68, R11 ;  /* 0x0000000b00447306 */ /* 0x0001e20000200c00 */
[----:B------:R-:W-:Y:S01]  /*4450*/  IADD3 R69, PT, PT, R64, -0x80, RZ ;  /* 0xffffff8040457810 */ /* 0x000fe20007ffe0ff */
[----:B------:R-:W-:Y:S01]  /*4460*/  HADD2.F32 R74, -RZ, R9.H1_H1 ;  /* 0x30000009ff4a7230 */ /* 0x000fe20000004100 */
[----:B------:R-:W-:Y:S01]  /*4470*/  IADD3 R70, PT, PT, R10, -0x80, RZ ;  /* 0xffffff800a467810 */ /* 0x000fe20007ffe0ff */
[-C--:B------:R-:W-:Y:S01]  /*4480*/  FFMA.FTZ R10, R3, R65.reuse, RZ ;  /* 0x00000041030a7223 */ /* 0x080fe200000100ff */
[----:B------:R-:W-:Y:S01]  /*4490*/  SHF.R.U32.HI R8, RZ, 0x8, R20 ;  /* 0x00000008ff087819 */ /* 0x000fe20000011614 */
[-C--:B------:R-:W-:Y:S01]  /*44a0*/  FFMA.FTZ R9, R0, R65.reuse, RZ ;  /* 0x0000004100097223 */ /* 0x080fe200000100ff */
[-C--:B------:R-:W-:Y:S01]  /*44b0*/  FFMA.FTZ R64, R2, R65.reuse, RZ ;  /* 0x0000004102407223 */ /* 0x080fe200000100ff */
[----:B0-----:R-:W-:Y:S01]  /*44c0*/  FFMA.FTZ R11, R4, R65, RZ ;  /* 0x00000041040b7223 */ /* 0x001fe200000100ff */
[----:B------:R-:W-:-:S02]  /*44d0*/  FFMA.FTZ R72, R59, R66, R10 ;  /* 0x000000423b487223 */ /* 0x000fc4000001000a */
[-C--:B------:R-:W-:Y:S01]  /*44e0*/  FFMA.FTZ R75, R55, R66.reuse, R64 ;  /* 0x00000042374b7223 */ /* 0x080fe20000010040 */
[-C--:B------:R-:W-:Y:S01]  /*44f0*/  FFMA.FTZ R76, R58, R66.reuse, R9 ;  /* 0x000000423a4c7223 */ /* 0x080fe20000010009 */
[----:B------:R-:W-:Y:S01]  /*4500*/  FFMA.FTZ R65, R60, R66, R11 ;  /* 0x000000423c417223 */ /* 0x000fe2000001000b */
[----:B------:R-:W-:Y:S02]  /*4510*/  LOP3.LUT R64, R8, 0xff, RZ, 0xc0, !PT ;  /* 0x000000ff08407812 */ /* 0x000fe400078ec0ff */
[----:B------:R0:W4:Y:S01]  /*4520*/  LDG.E.128.CONSTANT R8, desc[UR8][R28.64] ;  /* 0x000000081c087981 */ /* 0x000122000c1e9d00 */
[----:B------:R-:W-:Y:S01]  /*4530*/  LEA.HI R46, R20, 0xffffff80, RZ, 0x8 ;  /* 0xffffff80142e7811 */ /* 0x000fe200078f40ff */
[-C--:B------:R-:W-:Y:S01]  /*4540*/  FFMA.FTZ R65, R62, R73.reuse, R65 ;  /* 0x000000493e417223 */ /* 0x080fe20000010041 */
[----:B------:R-:W-:Y:S01]  /*4550*/  SHF.R.U32.HI R20, RZ, 0x10, R20 ;  /* 0x00000010ff147819 */ /* 0x000fe20000011614 */
[-C--:B------:R-:W-:Y:S01]  /*4560*/  FFMA.FTZ R75, R54, R73.reuse, R75 ;  /* 0x00000049364b7223 */ /* 0x080fe2000001004b */
[----:B------:R-:W-:Y:S01]  /*4570*/  IADD3 R71, PT, PT, R64, -0x80, RZ ;  /* 0xffffff8040477810 */ /* 0x000fe20007ffe0ff */
[-C--:B------:R-:W-:Y:S01]  /*4580*/  FFMA.FTZ R64, R61, R73.reuse, R72 ;  /* 0x000000493d407223 */ /* 0x080fe20000010048 */
[----:B------:R-:W-:Y:S01]  /*4590*/  LOP3.LUT R72, R20, 0xff, RZ, 0xc0, !PT ;  /* 0x000000ff14487812 */ /* 0x000fe200078ec0ff */
[-C--:B------:R-:W-:Y:S01]  /*45a0*/  FFMA.FTZ R20, R56, R74.reuse, R65 ;  /* 0x0000004a38147223 */ /* 0x080fe20000010041 */
[----:B------:R-:W-:Y:S01]  /*45b0*/  FFMA.FTZ R66, R53, R73, R76 ;  /* 0x0000004935427223 */ /* 0x000fe2000001004c */
[----:B0-----:R-:W0:Y:S01]  /*45c0*/  LDS.64 R28, [UR5+0xa8] ;  /* 0x0000a805ff1c7984 */ /* 0x001e220008000a00 */
[-C--:B------:R-:W-:Y:S01]  /*45d0*/  FFMA.FTZ R65, R52, R74.reuse, R75 ;  /* 0x0000004a34417223 */ /* 0x080fe2000001004b */
[-C--:B------:R-:W-:Y:S01]  /*45e0*/  FFMA.FTZ R64, R63, R74.reuse, R64 ;  /* 0x0000004a3f407223 */ /* 0x080fe20000010040 */
[----:B------:R-:W-:Y:S01]  /*45f0*/  FFMA.FTZ R66, R57, R74, R66 ;  /* 0x0000004a39427223 */ /* 0x000fe20000010042 */
[----:B------:R-:W-:Y:S01]  /*4600*/  LEA.HI R47, R21, 0xffffff80, RZ, 0x8 ;  /* 0xffffff80152f7811 */ /* 0x000fe200078f40ff */
[--C-:B---3--:R-:W-:Y:S01]  /*4610*/  HADD2.F32 R75, -RZ, R26.reuse.H0_H0 ;  /* 0x2000001aff4b7230 */ /* 0x108fe20000004100 */
[--C-:B------:R-:W-:Y:S01]  /*4620*/  SHF.R.U32.HI R73, RZ, 0x8, R21.reuse ;  /* 0x00000008ff497819 */ /* 0x100fe20000011615 */
[----:B------:R-:W-:Y:S01]  /*4630*/  HADD2.F32 R74, -RZ, R26.H1_H1 ;  /* 0x3000001aff4a7230 */ /* 0x000fe20000004100 */
[----:B------:R-:W-:-:S02]  /*4640*/  SHF.R.U32.HI R21, RZ, 0x10, R21 ;  /* 0x00000010ff157819 */ /* 0x000fc40000011615 */
[-C--:B------:R-:W-:Y:S02]  /*4650*/  FFMA.FTZ R2, R2, R75.reuse, RZ ;  /* 0x0000004b02027223 */ /* 0x080fe400000100ff */
[----:B------:R-:W-:Y:S02]  /*4660*/  LOP3.LUT R21, R21, 0xff, RZ, 0xc0, !PT ;  /* 0x000000ff15157812 */ /* 0x000fe400078ec0ff */
[-C--:B------:R-:W-:Y:S01]  /*4670*/  FFMA.FTZ R55, R55, R74.reuse, R2 ;  /* 0x0000004a37377223 */ /* 0x080fe20000010002 */
[----:B------:R-:W-:Y:S01]  /*4680*/  SHF.R.U32.HI R2, RZ, 0x8, R23 ;  /* 0x00000008ff027819 */ /* 0x000fe20000011617 */
[-C--:B------:R-:W-:Y:S01]  /*4690*/  FFMA.FTZ R76, R3, R75.reuse, RZ ;  /* 0x0000004b034c7223 */ /* 0x080fe200000100ff */
[----:B------:R-:W-:Y:S01]  /*46a0*/  LOP3.LUT R73, R73, 0xff, RZ, 0xc0, !PT ;  /* 0x000000ff49497812 */ /* 0x000fe200078ec0ff */
[----:B------:R-:W-:Y:S01]  /*46b0*/  FFMA.FTZ R3, R0, R75, RZ ;  /* 0x0000004b00037223 */ /* 0x000fe200000100ff */
[----:B------:R-:W-:Y:S02]  /*46c0*/  IADD3 R21, PT, PT, R21, -0x80, RZ ;  /* 0xffffff8015157810 */ /* 0x000fe40007ffe0ff */
[----:B------:R-:W-:Y:S01]  /*46d0*/  LOP3.LUT R2, R2, 0xff, RZ, 0xc0, !PT ;  /* 0x000000ff02027812 */ /* 0x000fe200078ec0ff */
[--C-:B------:R-:W-:Y:S01]  /*46e0*/  HADD2.F32 R77, -RZ, R27.reuse.H0_H0 ;  /* 0x2000001bff4d7230 */ /* 0x100fe20000004100 */
[----:B------:R-:W-:Y:S01]  /*46f0*/  IADD3 R26, PT, PT, R73, -0x80, RZ ;  /* 0xffffff80491a7810 */ /* 0x000fe20007ffe0ff */
[----:B------:R-:W-:Y:S01]  /*4700*/  HADD2.F32 R73, -RZ, R27.H1_H1 ;  /* 0x3000001bff497230 */ /* 0x000fe20000004100 */
[----:B------:R-:W-:Y:S01]  /*4710*/  SHF.R.U32.HI R27, RZ, 0x8, R22 ;  /* 0x00000008ff1b7819 */ /* 0x000fe20000011616 */
[----:B------:R3:W-:Y:S01]  /*4720*/  I2F.F16 R0, R21 ;  /* 0x0000001500007306 */ /* 0x0007e20000200c00 */
[----:B------:R-:W-:-:S02]  /*4730*/  FFMA.FTZ R58, R58, R74, R3 ;  /* 0x0000004a3a3a7223 */ /* 0x000fc40000010003 */
[----:B------:R-:W-:Y:S02]  /*4740*/  LOP3.LUT R27, R27, 0xff, RZ, 0xc0, !PT ;  /* 0x000000ff1b1b7812 */ /* 0x000fe400078ec0ff */
[----:B---3--:R-:W-:Y:S02]  /*4750*/  IADD3 R21, PT, PT, R2, -0x80, RZ ;  /* 0xffffff8002157810 */ /* 0x008fe40007ffe0ff */
[----:B------:R-:W3:Y:S01]  /*4760*/  LDS.64 R2, [UR5+0x128] ;  /* 0x00012805ff027984 */ /* 0x000ee20008000a00 */
[----:B------:R-:W-:Y:S01]  /*4770*/  IADD3 R27, PT, PT, R27, -0x80, RZ ;  /* 0xffffff801b1b7810 */ /* 0x000fe20007ffe0ff */
[----:B------:R-:W-:Y:S01]  /*4780*/  FFMA.FTZ R79, R4, R75, RZ ;  /* 0x0000004b044f7223 */ /* 0x000fe200000100ff */
[----:B------:R-:W-:Y:S01]  /*4790*/  SHF.R.U32.HI R22, RZ, 0x10, R22 ;  /* 0x00000010ff167819 */ /* 0x000fe20000011616 */
[----:B------:R-:W5:Y:S01]  /*47a0*/  I2F.F16 R69, R69 ;  /* 0x0000004500457306 */ /* 0x000f620000200c00 */
[----:B------:R-:W-:Y:S01]  /*47b0*/  IADD3 R72, PT, PT, R72, -0x80, RZ ;  /* 0xffffff8048487810 */ /* 0x000fe20007ffe0ff */
[----:B------:R-:W-:Y:S01]  /*47c0*/  FFMA.FTZ R58, R53, R77, R58 ;  /* 0x0000004d353a7223 */ /* 0x000fe2000001003a */
[----:B------:R-:W-:-:S05]  /*47d0*/  LOP3.LUT R22, R22, 0xff, RZ, 0xc0, !PT ;  /* 0x000000ff16167812 */ /* 0x000fca00078ec0ff */
[----:B------:R1:W-:Y:S01]  /*47e0*/  I2F.F16 R4, R27 ;  /* 0x0000001b00047306 */ /* 0x0003e20000200c00 */
[----:B------:R-:W-:Y:S01]  /*47f0*/  FFMA.FTZ R79, R60, R74, R79 ;  /* 0x0000004a3c4f7223 */ /* 0x000fe2000001004f */
[----:B------:R-:W-:Y:S01]  /*4800*/  IADD3 R22, PT, PT, R22, -0x80, RZ ;  /* 0xffffff8016167810 */ /* 0x000fe20007ffe0ff */
[----:B------:R-:W-:Y:S01]  /*4810*/  FFMA.FTZ R55, R54, R77, R55 ;  /* 0x0000004d36377223 */ /* 0x000fe20000010037 */
[----:B-1----:R-:W-:-:S04]  /*4820*/  SHF.R.U32.HI R27, RZ, 0x10, R23 ;  /* 0x00000010ff1b7819 */ /* 0x002fc80000011617 */
[----:B------:R-:W1:Y:S01]  /*4830*/  I2F.F16 R70, R70 ;  /* 0x0000004600467306 */ /* 0x000e620000200c00 */
[----:B------:R-:W-:Y:S01]  /*4840*/  FFMA.FTZ R57, R57, R73, R58 ;  /* 0x0000004939397223 */ /* 0x000fe2000001003a */
[----:B------:R-:W-:Y:S01]  /*4850*/  LOP3.LUT R27, R27, 0xff, RZ, 0xc0, !PT ;  /* 0x000000ff1b1b7812 */ /* 0x000fe200078ec0ff */
[----:B0-----:R-:W-:Y:S01]  /*4860*/  HADD2.F32 R58, -RZ, R28.H0_H0 ;  /* 0x2000001cff3a7230 */ /* 0x001fe20000004100 */
[----:B------:R-:W-:-:S04]  /*4870*/  LEA.HI R54, R23, 0xffffff80, RZ, 0x8 ;  /* 0xffffff8017367811 */ /* 0x000fc800078f40ff */
[----:B------:R-:W0:Y:S01]  /*4880*/  I2F.F16 R71, R71 ;  /* 0x0000004700477306 */ /* 0x000e220000200c00 */
[----:B------:R-:W-:Y:S01]  /*4890*/  HADD2.F32 R60, -RZ, R28.H1_H1 ;  /* 0x3000001cff3c7230 */ /* 0x000fe20000004100 */
[----:B------:R-:W-:-:S06]  /*48a0*/  IADD3 R28, PT, PT, R27, -0x80, RZ ;  /* 0xffffff801b1c7810 */ /* 0x000fcc0007ffe0ff */
[----:B------:R-:W2:Y:S01]  /*48b0*/  I2F.F16 R21, R21 ;  /* 0x0000001500157306 */ /* 0x000ea20000200c00 */
[----:B------:R-:W-:-:S07]  /*48c0*/  HADD2.F32 R67, -RZ, R67.H0_H0 ;  /* 0x20000043ff437230 */ /* 0x000fce0000004100 */
[----:B------:R-:W3:Y:S01]  /*48d0*/  I2F.F16 R72, R72 ;  /* 0x0000004800487306 */ /* 0x000ee20000200c00 */
[----:B-----5:R-:W-:-:S07]  /*48e0*/  HADD2.F32 R69, -RZ, R69.H0_H0 ;  /* 0x20000045ff457230 */ /* 0x020fce0000004100 */
[----:B------:R-:W5:Y:S01]  /*48f0*/  I2F.F16 R26, R26 ;  /* 0x0000001a001a7306 */ /* 0x000f620000200c00 */
[----:B------:R-:W-:Y:S01]  /*4900*/  FFMA.FTZ R76, R59, R74, R76 ;  /* 0x0000004a3b4c7223 */ /* 0x000fe2000001004c */
[----:B-1----:R-:W-:-:S06]  /*4910*/  HADD2.F32 R27, -RZ, R70.H0_H0 ;  /* 0x20000046ff1b7230 */ /* 0x002fcc0000004100 */
[----:B------:R-:W-:Y:S01]  /*4920*/  I2F.F16 R46, R46 ;  /* 0x0000002e002e7306 */ /* 0x000fe20000200c00 */
[----:B------:R-:W-:-:S07]  /*4930*/  FFMA.FTZ R79, R62, R77, R79 ;  /* 0x0000004d3e4f7223 */ /* 0x000fce000001004f */
[----:B------:R-:W-:Y:S01]  /*4940*/  I2F.F16 R47, R47 ;  /* 0x0000002f002f7306 */ /* 0x000fe20000200c00 */
[----:B------:R-:W-:-:S07]  /*4950*/  HADD2.F32 R23, -RZ, R68.H0_H0 ;  /* 0x20000044ff177230 */ /* 0x000fce0000004100 */
[----:B------:R-:W1:Y:S01]  /*4960*/  I2F.F16 R22, R22 ;  /* 0x0000001600167306 */ /* 0x000e620000200c00 */
[----:B0-----:R-:W-:-:S07]  /*4970*/  HADD2.F32 R71, -RZ, R71.H0_H0 ;  /* 0x20000047ff477230 */ /* 0x001fce0000004100 */
[----:B------:R1:W0:Y:S01]  /*4980*/  I2F.F16 R53, R28 ;  /* 0x0000001c00357306 */ /* 0x0002220000200c00 */
[----:B------:R-:W-:-:S07]  /*4990*/  FFMA.FTZ R62, R67, R58, R51 ;  /* 0x0000003a433e7223 */ /* 0x000fce0000010033 */
[----:B------:R-:W0:Y:S01]  /*49a0*/  I2F.F16 R54, R54 ;  /* 0x0000003600367306 */ /* 0x000e220000200c00 */
[-C--:B------:R-:W-:Y:S01]  /*49b0*/  FFMA.FTZ R68, R69, R58.reuse, R49 ;  /* 0x0000003a45447223 */ /* 0x080fe20000010031 */
[----:B------:R-:W-:Y:S01]  /*49c0*/  FFMA.FTZ R76, R61, R77, R76 ;  /* 0x0000004d3d4c7223 */ /* 0x000fe2000001004c */
[----:B------:R-:W-:Y:S01]  /*49d0*/  FFMA.FTZ R52, R52, R73, R55 ;  /* 0x0000004934347223 */ /* 0x000fe20000010037 */
[----:B--2---:R-:W-:Y:S02]  /*49e0*/  HADD2.F32 R49, -RZ, R21.H0_H0 ;  /* 0x20000015ff317230 */ /* 0x004fe40000004100 */
[-C--:B------:R-:W-:Y:S01]  /*49f0*/  FFMA.FTZ R50, R27, R58.reuse, R50 ;  /* 0x0000003a1b327223 */ /* 0x080fe20000010032 */
[--C-:B------:R-:W-:Y:S02]  /*4a00*/  HADD2.F32 R55, -RZ, R29.reuse.H0_H0 ;  /* 0x2000001dff377230 */ /* 0x100fe40000004100 */
[----:B------:R-:W-:Y:S02]  /*4a10*/  HADD2.F32 R59, -RZ, R29.H1_H1 ;  /* 0x3000001dff3b7230 */ /* 0x000fe40000004100 */
[----:B------:R-:W-:Y:S01]  /*4a20*/  FFMA.FTZ R51, R23, R58, R48 ;  /* 0x0000003a17337223 */ /* 0x000fe20000010030 */
[----:B---3--:R-:W-:-:S02]  /*4a30*/  HADD2.F32 R72, -RZ, R72.H0_H0 ;  /* 0x20000048ff487230 */ /* 0x008fc40000004100 */
[-C--:B------:R-:W-:Y:S01]  /*4a40*/  FFMA.FTZ R21, R71, R60.reuse, R62 ;  /* 0x0000003c47157223 */ /* 0x080fe2000001003e */
[----:B-----5:R-:W-:Y:S02]  /*4a50*/  HADD2.F32 R26, -RZ, R26.H0_H0 ;  /* 0x2000001aff1a7230 */ /* 0x020fe40000004100 */
[----:B------:R-:W-:Y:S02]  /*4a60*/  HADD2.F32 R29, -RZ, R4.H0_H0 ;  /* 0x20000004ff1d7230 */ /* 0x000fe40000004100 */
[-C--:B------:R-:W-:Y:S01]  /*4a70*/  FFMA.FTZ R63, R63, R73.reuse, R76 ;  /* 0x000000493f3f7223 */ /* 0x080fe2000001004c */
[----:B------:R-:W-:Y:S01]  /*4a80*/  FFMA.FTZ R56, R56, R73, R79 ;  /* 0x0000004938387223 */ /* 0x000fe2000001004f */
[-C--:B------:R-:W-:Y:S01]  /*4a90*/  FFMA.FTZ R73, R49, R60.reuse, R50 ;  /* 0x0000003c31497223 */ /* 0x080fe20000010032 */
[----:B------:R-:W-:Y:S02]  /*4aa0*/  HADD2.F32 R0, -RZ, R0.H0_H0 ;  /* 0x20000000ff007230 */ /* 0x000fe40000004100 */
[----:B------:R-:W-:Y:S01]  /*4ab0*/  FFMA.FTZ R51, R26, R60, R51 ;  /* 0x0000003c1a337223 */ /* 0x000fe20000010033 */
[----:B-1----:R-:W-:-:S02]  /*4ac0*/  HADD2.F32 R28, -RZ, R22.H0_H0 ;  /* 0x20000016ff1c7230 */ /* 0x002fc40000004100 */
[----:B------:R-:W-:Y:S01]  /*4ad0*/  FFMA.FTZ R61, R29, R60, R68 ;  /* 0x0000003c1d3d7223 */ /* 0x000fe20000010044 */
[----:B0-----:R-:W-:Y:S02]  /*4ae0*/  HADD2.F32 R48, -RZ, R53.H0_H0 ;  /* 0x20000035ff307230 */ /* 0x001fe40000004100 */
[----:B------:R-:W-:Y:S01]  /*4af0*/  FFMA.FTZ R21, R72, R55, R21 ;  /* 0x0000003748157223 */ /* 0x000fe20000010015 */
[----:B------:R-:W-:Y:S02]  /*4b00*/  HADD2.F32 R46, -RZ, R46.H0_H0 ;  /* 0x2000002eff2e7230 */ /* 0x000fe40000004100 */
[----:B------:R-:W-:Y:S02]  /*4b10*/  HADD2.F32 R50, -RZ, R47.H0_H0 ;  /* 0x2000002fff327230 */ /* 0x000fe40000004100 */
[----:B------:R-:W-:Y:S02]  /*4b20*/  HADD2.F32 R47, -RZ, R54.H0_H0 ;  /* 0x20000036ff2f7230 */ /* 0x000fe40000004100 */
[----:B------:R-:W-:-:S02]  /*4b30*/  HADD2.F32 R54, -RZ, R2.H0_H0 ;  /* 0x20000002ff367230 */ /* 0x000fc40000004100 */
[-C--:B------:R-:W-:Y:S01]  /*4b40*/  FFMA.FTZ R53, R0, R55.reuse, R51 ;  /* 0x0000003700357223 */ /* 0x080fe20000010033 */
[-C--:B------:R-:W-:Y:S01]  /*4b50*/  FFMA.FTZ R22, R28, R55.reuse, R61 ;  /* 0x000000371c167223 */ /* 0x080fe2000001003d */
[----:B------:R-:W-:Y:S01]  /*4b60*/  FFMA.FTZ R58, R48, R55, R73 ;  /* 0x00000037303a7223 */ /* 0x000fe20000010049 */
        /* <DEDUP_REMOVED lines=8> */
[----:B------:R-:W-:Y:S02]  /*4bf0*/  HADD2.F32 R51, -RZ, R5.H0_H0 ;  /* 0x20000005ff337230 */ /* 0x000fe40000004100 */
[-C--:B------:R-:W-:Y:S01]  /*4c00*/  FFMA.FTZ R5, R71, R2.reuse, R64 ;  /* 0x0000000247057223 */ /* 0x080fe20000010040 */
[-C--:B------:R-:W-:Y:S01]  /*4c10*/  FFMA.FTZ R61, R26, R2.reuse, R3 ;  /* 0x000000021a3d7223 */ /* 0x080fe20000010003 */
[-C--:B------:R-:W-:Y:S01]  /*4c20*/  FFMA.FTZ R65, R29, R2.reuse, R20 ;  /* 0x000000021d417223 */ /* 0x080fe20000010014 */
[----:B------:R-:W-:Y:S02]  /*4c30*/  FFMA.FTZ R73, R49, R2, R54 ;  /* 0x0000000231497223 */ /* 0x000fe40000010036 */
[----:B------:R-:W0:Y:S01]  /*4c40*/  LDS.64 R2, [UR5+0x28] ;  /* 0x00002805ff027984 */ /* 0x000e220008000a00 */
        /* <DEDUP_REMOVED lines=12> */
[----:B------:R-:W-:-:S02]  /*4d10*/  F2FP.F16.F32.PACK_AB R21, RZ, R4 ;  /* 0x00000004ff15723e */ /* 0x000fc400000000ff */
[----:B------:R-:W-:Y:S01]  /*4d20*/  FMUL.FTZ R4, R13, R54 ;  /* 0x000000360d047220 */ /* 0x000fe20000410000 */
[----:B------:R-:W-:-:S04]  /*4d30*/  FMUL.FTZ R5, R12, R55 ;  /* 0x000000370c057220 */ /* 0x000fc80000410000 */
[----:B------:R-:W-:Y:S02]  /*4d40*/  F2FP.F16.F32.PACK_AB R55, RZ, R4 ;  /* 0x00000004ff37723e */ /* 0x000fe400000000ff */
[----:B------:R-:W-:Y:S02]  /*4d50*/  F2FP.F16.F32.PACK_AB R58, RZ, R5 ;  /* 0x00000005ff3a723e */ /* 0x000fe400000000ff */
[----:B------:R-:W1:Y:S01]  /*4d60*/  LDS.64 R4, [UR5+0x1a8] ;  /* 0x0001a805ff047984 */ /* 0x000e620008000a00 */
[----:B------:R-:W-:Y:S01]  /*4d70*/  FMUL.FTZ R20, R25, R20 ;  /* 0x0000001419147220 */ /* 0x000fe20000410000 */
[C---:B------:R-:W-:Y:S01]  /*4d80*/  FMUL.FTZ R61, R24.reuse, R61 ;  /* 0x0000003d183d7220 */ /* 0x040fe20000410000 */
[----:B------:R-:W-:-:S03]  /*4d90*/  FMUL.FTZ R53, R24, R53 ;  /* 0x0000003518357220 */ /* 0x000fc60000410000 */
[----:B------:R-:W-:Y:S02]  /*4da0*/  F2FP.F16.F32.PACK_AB R54, RZ, R20 ;  /* 0x00000014ff36723e */ /* 0x000fe400000000ff */
[----:B------:R-:W-:Y:S01]  /*4db0*/  F2FP.F16.F32.PACK_AB R61, RZ, R61 ;  /* 0x0000003dff3d723e */ /* 0x000fe200000000ff */
[----:B------:R-:W-:Y:S01]  /*4dc0*/  FMUL.FTZ R22, R13, R22 ;  /* 0x000000160d167220 */ /* 0x000fe20000410000 */
[----:B------:R-:W-:Y:S02]  /*4dd0*/  FMUL.FTZ R59, R12, R59 ;  /* 0x0000003b0c3b7220 */ /* 0x000fe40000410000 */
[----:B------:R-:W-:Y:S02]  /*4de0*/  PRMT R54, R54, 0x5410, R61 ;  /* 0x0000541036367816 */ /* 0x000fe4000000003d */
[----:B------:R-:W-:Y:S02]  /*4df0*/  F2FP.F16.F32.PACK_AB R53, RZ, R53 ;  /* 0x00000035ff35723e */ /* 0x000fe400000000ff */
[----:B------:R-:W-:-:S02]  /*4e00*/  F2FP.F16.F32.PACK_AB R22, RZ, R22 ;  /* 0x00000016ff16723e */ /* 0x000fc400000000ff */
[----:B------:R-:W-:Y:S01]  /*4e10*/  F2FP.F16.F32.PACK_AB R59, RZ, R59 ;  /* 0x0000003bff3b723e */ /* 0x000fe200000000ff */
[----:B------:R-:W-:Y:S01]  /*4e20*/  HFMA2 R7, R54, 1, 1, R7 ;  /* 0x3c003c0036077831 */ /* 0x000fe20000000007 */
[----:B------:R-:W-:Y:S01]  /*4e30*/  PRMT R55, R55, 0x5410, R58 ;  /* 0x0000541037377816 */ /* 0x000fe2000000003a */
[--C-:B0-----:R-:W-:Y:S01]  /*4e40*/  HADD2.F32 R54, -RZ, R2.reuse.H0_H0 ;  /* 0x20000002ff367230 */ /* 0x101fe20000004100 */
[----:B------:R-:W-:Y:S02]  /*4e50*/  PRMT R21, R21, 0x5410, R53 ;  /* 0x0000541015157816 */ /* 0x000fe40000000035 */
[----:B------:R-:W-:Y:S01]  /*4e60*/  LOP3.LUT R58, R16, 0xff, RZ, 0xc0, !PT ;  /* 0x000000ff103a7812 */ /* 0x000fe200078ec0ff */
[----:B------:R-:W-:Y:S01]  /*4e70*/  HADD2.F32 R2, -RZ, R2.H1_H1 ;  /* 0x30000002ff027230 */ /* 0x000fe20000004100 */
[----:B------:R-:W-:Y:S02]  /*4e80*/  LEA.HI R60, R17, 0xffffff80, RZ, 0x8 ;  /* 0xffffff80113c7811 */ /* 0x000fe400078f40ff */
[----:B------:R-:W-:-:S02]  /*4e90*/  PRMT R22, R22, 0x5410, R59 ;  /* 0x0000541016167816 */ /* 0x000fc4000000003b */
[----:B------:R-:W-:Y:S01]  /*4ea0*/  IADD3 R59, PT, PT, R58, -0x80, RZ ;  /* 0xffffff803a3b7810 */ /* 0x000fe20007ffe0ff */
[----:B------:R-:W-:Y:S01]  /*4eb0*/  FFMA.FTZ R58, R67, R54, R32 ;  /* 0x00000036433a7223 */ /* 0x000fe20000010020 */
[----:B------:R-:W-:Y:S02]  /*4ec0*/  HFMA2 R40, R21, 1, 1, R40 ;  /* 0x3c003c0015287831 */ /* 0x000fe40000000028 */
[----:B------:R-:W-:Y:S01]  /*4ed0*/  FFMA.FTZ R33, R54, R23, R33 ;  /* 0x0000001736217223 */ /* 0x000fe20000010021 */
[----:B------:R0:W-:Y:S01]  /*4ee0*/  I2F.F16 R21, R60 ;  /* 0x0000003c00157306 */ /* 0x0001e20000200c00 */
[----:B------:R-:W-:Y:S02]  /*4ef0*/  HADD2 R6, R55, R6 ;  /* 0x0000000637067230 */ /* 0x000fe40000000000 */
[--C-:B------:R-:W-:Y:S02]  /*4f00*/  HADD2.F32 R53, -RZ, R3.reuse.H0_H0 ;  /* 0x20000003ff357230 */ /* 0x100fe40000004100 */
[----:B------:R-:W-:-:S02]  /*4f10*/  HADD2.F32 R55, -RZ, R3.H1_H1 ;  /* 0x30000003ff377230 */ /* 0x000fc40000004100 */
[----:B------:R-:W-:Y:S01]  /*4f20*/  FFMA.FTZ R3, R71, R2, R58 ;  /* 0x0000000247037223 */ /* 0x000fe2000001003a */
[C---:B0-----:R-:W-:Y:S01]  /*4f30*/  FFMA.FTZ R60, R54.reuse, R69, R35 ;  /* 0x00000045363c7223 */ /* 0x041fe20000010023 */
[----:B------:R-:W-:Y:S01]  /*4f40*/  FFMA.FTZ R54, R54, R27, R34 ;  /* 0x0000001b36367223 */ /* 0x000fe20000010022 */
[----:B------:R-:W-:Y:S01]  /*4f50*/  FFMA.FTZ R34, R2, R26, R33 ;  /* 0x0000001a02227223 */ /* 0x000fe20000010021 */
[----:B------:R-:W-:Y:S01]  /*4f60*/  FFMA.FTZ R3, R72, R53, R3 ;  /* 0x0000003548037223 */ /* 0x000fe20000010003 */
[C---:B------:R-:W-:Y:S01]  /*4f70*/  FFMA.FTZ R33, R2.reuse, R29, R60 ;  /* 0x0000001d02217223 */ /* 0x040fe2000001003c */
[----:B------:R-:W-:Y:S01]  /*4f80*/  FFMA.FTZ R35, R2, R49, R54 ;  /* 0x0000003102237223 */ /* 0x000fe20000010036 */
[C---:B------:R-:W-:Y:S01]  /*4f90*/  FFMA.FTZ R34, R53.reuse, R0, R34 ;  /* 0x0000000035227223 */ /* 0x040fe20000010022 */
[----:B------:R-:W-:Y:S01]  /*4fa0*/  FFMA.FTZ R2, R46, R55, R3 ;  /* 0x000000372e027223 */ /* 0x000fe20000010003 */
[C---:B------:R-:W-:Y:S01]  /*4fb0*/  FFMA.FTZ R54, R53.reuse, R28, R33 ;  /* 0x0000001c35367223 */ /* 0x040fe20000010021 */
[----:B------:R-:W-:Y:S01]  /*4fc0*/  FFMA.FTZ R58, R53, R48, R35 ;  /* 0x00000030353a7223 */ /* 0x000fe20000010023 */
[----:B------:R-:W-:Y:S01]  /*4fd0*/  FFMA.FTZ R3, R55, R50, R34 ;  /* 0x0000003237037223 */ /* 0x000fe20000010022 */
[----:B-1----:R-:W-:-:S02]  /*4fe0*/  HADD2.F32 R34, -RZ, R4.H0_H0 ;  /* 0x20000004ff227230 */ /* 0x002fc40000004100 */
[----:B------:R-:W-:Y:S01]  /*4ff0*/  FFMA.FTZ R54, R55, R51, R54 ;  /* 0x0000003337367223 */ /* 0x000fe20000010036 */
[----:B------:R-:W-:Y:S01]  /*5000*/  LOP3.LUT R35, R19, 0xff, RZ, 0xc0, !PT ;  /* 0x000000ff13237812 */ /* 0x000fe200078ec0ff */
[----:B------:R-:W-:Y:S01]  /*5010*/  FFMA.FTZ R55, R55, R47, R58 ;  /* 0x0000002f37377223 */ /* 0x000fe2000001003a */
[----:B------:R-:W-:Y:S02]  /*5020*/  HADD2.F32 R58, -RZ, R4.H1_H1 ;  /* 0x30000004ff3a7230 */ /* 0x000fe40000004100 */
[-C--:B------:R-:W-:Y:S01]  /*5030*/  FFMA.FTZ R57, R23, R34.reuse, R57 ;  /* 0x0000002217397223 */ /* 0x080fe20000010039 */
[-C--:B------:R-:W-:Y:S01]  /*5040*/  FFMA.FTZ R60, R67, R34.reuse, R63 ;  /* 0x00000022433c7223 */ /* 0x080fe2000001003f */
[-C--:B------:R-:W-:Y:S01]  /*5050*/  FFMA.FTZ R56, R69, R34.reuse, R56 ;  /* 0x0000002245387223 */ /* 0x080fe20000010038 */
[----:B------:R-:W-:Y:S01]  /*5060*/  FFMA.FTZ R52, R27, R34, R52 ;  /* 0x000000221b347223 */ /* 0x000fe20000010034 */
[----:B------:R-:W-:Y:S01]  /*5070*/  IADD3 R4, PT, PT, R35, -0x80, RZ ;  /* 0xffffff8023047810 */ /* 0x000fe20007ffe0ff */
[--C-:B------:R-:W-:Y:S01]  /*5080*/  HADD2.F32 R35, -RZ, R5.reuse.H0_H0 ;  /* 0x20000005ff237230 */ /* 0x100fe20000004100 */
[----:B------:R-:W-:Y:S01]  /*5090*/  SHF.R.U32.HI R23, RZ, 0x8, R16 ;  /* 0x00000008ff177819 */ /* 0x000fe20000011610 */
[-C--:B------:R-:W-:Y:S01]  /*50a0*/  FFMA.FTZ R57, R26, R58.reuse, R57 ;  /* 0x0000003a1a397223 */ /* 0x080fe20000010039 */
[-C--:B------:R-:W-:Y:S01]  /*50b0*/  FFMA.FTZ R71, R71, R58.reuse, R60 ;  /* 0x0000003a47477223 */ /* 0x080fe2000001003c */
[-C--:B------:R-:W-:Y:S01]  /*50c0*/  FFMA.FTZ R29, R29, R58.reuse, R56 ;  /* 0x0000003a1d1d7223 */ /* 0x080fe20000010038 */
[----:B------:R-:W-:Y:S01]  /*50d0*/  FFMA.FTZ R49, R49, R58, R52 ;  /* 0x0000003a31317223 */ /* 0x000fe20000010034 */
[----:B------:R-:W-:Y:S01]  /*50e0*/  LOP3.LUT R27, R23, 0xff, RZ, 0xc0, !PT ;  /* 0x000000ff171b7812 */ /* 0x000fe200078ec0ff */
[----:B------:R-:W-:-:S02]  /*50f0*/  HADD2.F32 R5, -RZ, R5.H1_H1 ;  /* 0x30000005ff057230 */ /* 0x000fc40000004100 */
[-C--:B------:R-:W-:Y:S01]  /*5100*/  FFMA.FTZ R57, R0, R35.reuse, R57 ;  /* 0x0000002300397223 */ /* 0x080fe20000010039 */
[-C--:B------:R-:W-:Y:S01]  /*5110*/  FFMA.FTZ R71, R72, R35.reuse, R71 ;  /* 0x0000002348477223 */ /* 0x080fe20000010047 */
[-C--:B------:R-:W-:Y:S01]  /*5120*/  FFMA.FTZ R28, R28, R35.reuse, R29 ;  /* 0x000000231c1c7223 */ /* 0x080fe2000001001d */
[----:B------:R-:W-:Y:S01]  /*5130*/  FFMA.FTZ R0, R48, R35, R49 ;  /* 0x0000002330007223 */ /* 0x000fe20000010031 */
[----:B------:R-:W-:Y:S01]  /*5140*/  FMUL.FTZ R2, R25, R2 ;  /* 0x0000000219027220 */ /* 0x000fe20000410000 */
[----:B------:R-:W-:Y:S01]  /*5150*/  FMUL.FTZ R3, R24, R3 ;  /* 0x0000000318037220 */ /* 0x000fe20000410000 */
[----:B------:R-:W-:Y:S02]  /*5160*/  IADD3 R26, PT, PT, R27, -0x80, RZ ;  /* 0xffffff801b1a7810 */ /* 0x000fe40007ffe0ff */
[----:B------:R-:W-:Y:S02]  /*5170*/  LEA.HI R20, R16, 0xffffff80, RZ, 0x8 ;  /* 0xffffff8010147811 */ /* 0x000fe400078f40ff */
[----:B------:R-:W-:-:S02]  /*5180*/  LOP3.LUT R61, R17, 0xff, RZ, 0xc0, !PT ;  /* 0x000000ff113d7812 */ /* 0x000fc400078ec0ff */
[----:B------:R-:W-:Y:S01]  /*5190*/  SHF.R.U32.HI R27, RZ, 0x8, R17 ;  /* 0x00000008ff1b7819 */ /* 0x000fe20000011611 */
[-C--:B------:R-:W-:Y:S01]  /*51a0*/  FFMA.FTZ R46, R46, R5.reuse, R71 ;  /* 0x000000052e2e7223 */ /* 0x080fe20000010047 */
[----:B------:R-:W-:Y:S01]  /*51b0*/  SHF.R.U32.HI R16, RZ, 0x10, R16 ;  /* 0x00000010ff107819 */ /* 0x000fe20000011610 */
[-C--:B------:R-:W-:Y:S01]  /*51c0*/  FFMA.FTZ R57, R50, R5.reuse, R57 ;  /* 0x0000000532397223 */ /* 0x080fe20000010039 */
[----:B------:R-:W-:Y:S01]  /*51d0*/  SHF.R.U32.HI R17, RZ, 0x10, R17 ;  /* 0x00000010ff117819 */ /* 0x000fe20000011611 */
[-C--:B------:R-:W-:Y:S01]  /*51e0*/  FFMA.FTZ R28, R51, R5.reuse, R28 ;  /* 0x00000005331c7223 */ /* 0x080fe2000001001c */
[----:B------:R-:W-:Y:S01]  /*51f0*/  FFMA.FTZ R47, R47, R5, R0 ;  /* 0x000000052f2f7223 */ /* 0x000fe20000010000 */
[----:B------:R-:W-:Y:S02]  /*5200*/  F2FP.F16.F32.PACK_AB R0, RZ, R2 ;  /* 0x00000002ff00723e */ /* 0x000fe400000000ff */
[----:B------:R-:W-:Y:S02]  /*5210*/  F2FP.F16.F32.PACK_AB R5, RZ, R3 ;  /* 0x00000003ff05723e */ /* 0x000fe400000000ff */
[----:B------:R-:W0:Y:S01]  /*5220*/  LDS.64 R2, [UR5+0x30] ;  /* 0x00003005ff027984 */ /* 0x000e220008000a00 */
[----:B------:R-:W-:-:S02]  /*5230*/  LOP3.LUT R16, R16, 0xff, RZ, 0xc0, !PT ;  /* 0x000000ff10107812 */ /* 0x000fc400078ec0ff */
[----:B------:R-:W-:Y:S02]  /*5240*/  LOP3.LUT R17, R17, 0xff, RZ, 0xc0, !PT ;  /* 0x000000ff11117812 */ /* 0x000fe400078ec0ff */
[----:B------:R-:W-:Y:S02]  /*5250*/  IADD3 R16, PT, PT, R16, -0x80, RZ ;  /* 0xffffff8010107810 */ /* 0x000fe40007ffe0ff */
[----:B------:R-:W-:Y:S02]  /*5260*/  IADD3 R17, PT, PT, R17, -0x80, RZ ;  /* 0xffffff8011117810 */ /* 0x000fe40007ffe0ff */
[----:B------:R1:W-:Y:S01]  /*5270*/  I2F.F16 R48, R16 ;  /* 0x0000001000307306 */ /* 0x0003e20000200c00 */
[----:B------:R-:W-:Y:S01]  /*5280*/  SHF.R.U32.HI R29, RZ, 0x10, R19 ;  /* 0x00000010ff1d7819 */ /* 0x000fe20000011613 */
[----:B------:R-:W-:-:S06]  /*5290*/  HADD2 R44, R22, R44 ;  /* 0x0000002c162c7230 */ /* 0x000fcc0000000000 */
[----:B------:R2:W-:Y:S01]  /*52a0*/  I2F.F16 R49, R17 ;  /* 0x0000001100317306 */ /* 0x0005e20000200c00 */
[----:B-1----:R-:W-:Y:S02]  /*52b0*/  SHF.R.U32.HI R16, RZ, 0x8, R18 ;  /* 0x00000008ff107819 */ /* 0x002fe40000011612 */
[----:B------:R-:W-:Y:S02]  /*52c0*/  LEA.HI R22, R18, 0xffffff80, RZ, 0x8 ;  /* 0xffffff8012167811 */ /* 0x000fe400078f40ff */
[----:B------:R-:W-:Y:S02]  /*52d0*/  LOP3.LUT R16, R16, 0xff, RZ, 0xc0, !PT ;  /* 0x000000ff10107812 */ /* 0x000fe400078ec0ff */
[----:B--2---:R-:W-:Y:S02]  /*52e0*/  SHF.R.U32.HI R17, RZ, 0x8, R19 ;  /* 0x00000008ff117819 */ /* 0x004fe40000011613 */
[----:B------:R-:W-:Y:S02]  /*52f0*/  LOP3.LUT R53, R18, 0xff, RZ, 0xc0, !PT ;  /* 0x000000ff12357812 */ /* 0x000fe400078ec0ff */
[----:B------:R-:W-:-:S02]  /*5300*/  LOP3.LUT R17, R17, 0xff, RZ, 0xc0, !PT ;  /* 0x000000ff11117812 */ /* 0x000fc400078ec0ff */
[----:B------:R-:W-:Y:S02]  /*5310*/  SHF.R.U32.HI R18, RZ, 0x10, R18 ;  /* 0x00000010ff127819 */ /* 0x000fe40000011612 */
[----:B------:R-:W-:Y:S02]  /*5320*/  LOP3.LUT R29, R29, 0xff, RZ, 0xc0, !PT ;  /* 0x000000ff1d1d7812 */ /* 0x000fe400078ec0ff */
[----:B------:R-:W-:Y:S02]  /*5330*/  IADD3 R16, PT, PT, R16, -0x80, RZ ;  /* 0xffffff8010107810 */ /* 0x000fe40007ffe0ff */
[----:B------:R-:W-:Y:S02]  /*5340*/  IADD3 R17, PT, PT, R17, -0x80, RZ ;  /* 0xffffff8011117810 */ /* 0x000fe40007ffe0ff */
[----:B------:R-:W-:Y:S02]  /*5350*/  LOP3.LUT R18, R18, 0xff, RZ, 0xc0, !PT ;  /* 0x000000ff12127812 */ /* 0x000fe400078ec0ff */
[----:B------:R-:W-:Y:S01]  /*5360*/  LOP3.LUT R27, R27, 0xff, RZ, 0xc0, !PT ;  /* 0x000000ff1b1b7812 */ /* 0x000fe200078ec0ff */
[----:B------:R-:W-:Y:S01]  /*5370*/  I2F.F16 R56, R16 ;  /* 0x0000001000387306 */ /* 0x000fe20000200c00 */
[----:B------:R-:W-:Y:S01]  /*5380*/  IADD3 R34, PT, PT, R29, -0x80, RZ ;  /* 0xffffff801d227810 */ /* 0x000fe20007ffe0ff */
[----:B------:R-:W-:Y:S01]  /*5390*/  FMUL.FTZ R46, R25, R46 ;  /* 0x0000002e192e7220 */ /* 0x000fe20000410000 */
[----:B------:R-:W-:Y:S01]  /*53a0*/  IADD3 R61, PT, PT, R61, -0x80, RZ ;  /* 0xffffff803d3d7810 */ /* 0x000fe20007ffe0ff */
[----:B------:R-:W-:Y:S01]  /*53b0*/  FMUL.FTZ R57, R24, R57 ;  /* 0x0000003918397220 */ /* 0x000fe20000410000 */
[----:B------:R-:W-:-:S02]  /*53c0*/  IADD3 R53, PT, PT, R53, -0x80, RZ ;  /* 0xffffff8035357810 */ /* 0x000fc40007ffe0ff */
[----:B------:R-:W-:Y:S01]  /*53d0*/  IADD3 R18, PT, PT, R18, -0x80, RZ ;  /* 0xffffff8012127810 */ /* 0x000fe20007ffe0ff */
[----:B------:R1:W-:Y:S01]  /*53e0*/  I2F.F16 R29, R17 ;  /* 0x00000011001d7306 */ /* 0x0003e20000200c00 */
[----:B------:R-:W-:Y:S01]  /*53f0*/  IADD3 R27, PT, PT, R27, -0x80, RZ ;  /* 0xffffff801b1b7810 */ /* 0x000fe20007ffe0ff */
[C---:B------:R-:W-:Y:S01]  /*5400*/  FMUL.FTZ R28, R13.reuse, R28 ;  /* 0x0000001c0d1c7220 */ /* 0x040fe20000410000 */
[C---:B------:R-:W-:Y:S01]  /*5410*/  FMUL.FTZ R47, R12.reuse, R47 ;  /* 0x0000002f0c2f7220 */ /* 0x040fe20000410000 */
[----:B------:R-:W-:Y:S01]  /*5420*/  F2FP.F16.F32.PACK_AB R46, RZ, R46 ;  /* 0x0000002eff2e723e */ /* 0x000fe200000000ff */
[----:B-1----:R-:W1:Y:S03]  /*5430*/  LDS.64 R16, [UR5+0xb0] ;  /* 0x0000b005ff107984 */ /* 0x002e660008000a00 */
[----:B------:R-:W2:Y:S01]  /*5440*/  I2F.F16 R32, R59 ;  /* 0x0000003b00207306 */ /* 0x000ea20000200c00 */
[----:B------:R-:W-:Y:S01]  /*5450*/  F2FP.F16.F32.PACK_AB R57, RZ, R57 ;  /* 0x00000039ff39723e */ /* 0x000fe200000000ff */
[----:B------:R-:W-:Y:S01]  /*5460*/  FMUL.FTZ R54, R13, R54 ;  /* 0x000000360d367220 */ /* 0x000fe20000410000 */
[----:B------:R-:W-:-:S05]  /*5470*/  FMUL.FTZ R55, R12, R55 ;  /* 0x000000370c377220 */ /* 0x000fca0000410000 */
[----:B------:R-:W3:Y:S01]  /*5480*/  I2F.F16 R4, R4 ;  /* 0x0000000400047306 */ /* 0x000ee20000200c00 */
[----:B------:R-:W-:Y:S02]  /*5490*/  F2FP.F16.F32.PACK_AB R28, RZ, R28 ;  /* 0x0000001cff1c723e */ /* 0x000fe400000000ff */
[----:B------:R-:W-:-:S05]  /*54a0*/  F2FP.F16.F32.PACK_AB R47, RZ, R47 ;  /* 0x0000002fff2f723e */ /* 0x000fca00000000ff */
[----:B------:R-:W5:Y:S01]  /*54b0*/  I2F.F16 R33, R61 ;  /* 0x0000003d00217306 */ /* 0x000f620000200c00 */
[----:B------:R-:W-:-:S07]  /*54c0*/  PRMT R46, R46, 0x5410, R57 ;  /* 0x000054102e2e7816 */ /* 0x000fce0000000039 */
[----:B------:R-:W4:Y:S01]  /*54d0*/  I2F.F16 R23, R53 ;  /* 0x0000003500177306 */ /* 0x000f220000200c00 */
[----:B------:R-:W-:Y:S02]  /*54e0*/  PRMT R0, R0, 0x5410, R5 ;  /* 0x0000541000007816 */ /* 0x000fe40000000005 */
[----:B------:R-:W-:-:S05]  /*54f0*/  PRMT R28, R28, 0x5410, R47 ;  /* 0x000054101c1c7816 */ /* 0x000fca000000002f */
[----:B------:R-:W1:Y:S01]  /*5500*/  I2F.F16 R26, R26 ;  /* 0x0000001a001a7306 */ /* 0x000e620000200c00 */
[----:B------:R-:W-:-:S07]  /*5510*/  F2FP.F16.F32.PACK_AB R54, RZ, R54 ;  /* 0x00000036ff36723e */ /* 0x000fce00000000ff */
[----:B------:R-:W1:Y:S01]  /*5520*/  I2F.F16 R18, R18 ;  /* 0x0000001200127306 */ /* 0x000e620000200c00 */
[----:B------:R-:W-:-:S07]  /*5530*/  F2FP.F16.F32.PACK_AB R55, RZ, R55 ;  /* 0x00000037ff37723e */ /* 0x000fce00000000ff */
[----:B------:R-:W1:Y:S01]  /*5540*/  I2F.F16 R27, R27 ;  /* 0x0000001b001b7306 */ /* 0x000e620000200c00 */
[----:B------:R-:W-:Y:S01]  /*5550*/  HFMA2 R45, R46, 1, 1, R45 ;  /* 0x3c003c002e2d7831 */ /* 0x000fe2000000002d */
[----:B------:R-:W-:Y:S01]  /*5560*/  PRMT R54, R54, 0x5410, R55 ;  /* 0x0000541036367816 */ /* 0x000fe20000000037 */
[----:B------:R-:W-:Y:S02]  /*5570*/  HFMA2 R30, R0, 1, 1, R30 ;  /* 0x3c003c00001e7831 */ /* 0x000fe4000000001e */
[----:B------:R-:W-:Y:S02]  /*5580*/  HADD2 R42, R28, R42 ;  /* 0x0000002a1c2a7230 */ /* 0x000fe40000000000 */
[--C-:B0-----:R-:W-:Y:S02]  /*5590*/  HADD2.F32 R46, -RZ, R3.reuse.H0_H0 ;  /* 0x20000003ff2e7230 */ /* 0x101fe40000004100 */
[----:B------:R-:W-:Y:S01]  /*55a0*/  HADD2.F32 R60, -RZ, R3.H1_H1 ;  /* 0x30000003ff3c7230 */ /* 0x000fe20000004100 */
[----:B------:R-:W-:Y:S01]  /*55b0*/  LEA.HI R19, R19, 0xffffff80, RZ, 0x8 ;  /* 0xffffff8013137811 */ /* 0x000fe200078f40ff */
[----:B------:R-:W-:-:S02]  /*55c0*/  HADD2.F32 R5, -RZ, R2.H0_H0 ;  /* 0x20000002ff057230 */ /* 0x000fc40000004100 */
[----:B------:R-:W-:Y:S02]  /*55d0*/  HADD2.F32 R28, -RZ, R2.H1_H1 ;  /* 0x30000002ff1c7230 */ /* 0x000fe40000004100 */
[----:B--2---:R-:W-:Y:S02]  /*55e0*/  HADD2.F32 R0, -RZ, R32.H0_H0 ;  /* 0x20000020ff007230 */ /* 0x004fe40000004100 */
[----:B---3--:R-:W-:Y:S02]  /*55f0*/  HADD2.F32 R3, -RZ, R4.H0_H0 ;  /* 0x20000004ff037230 */ /* 0x008fe40000004100 */
[----:B-----5:R-:W-:Y:S02]  /*5600*/  HADD2.F32 R2, -RZ, R33.H0_H0 ;  /* 0x20000021ff027230 */ /* 0x020fe40000004100 */
[----:B----4-:R-:W-:Y:S02]  /*5610*/  HADD2.F32 R4, -RZ, R23.H0_H0 ;  /* 0x20000017ff047230 */ /* 0x010fe40000004100 */
[----:B------:R-:W-:-:S02]  /*5620*/  HADD2 R31, R54, R31 ;  /* 0x0000001f361f7230 */ /* 0x000fc40000000000 */
[----:B-1----:R-:W-:Y:S01]  /*5630*/  HADD2.F32 R53, -RZ, R26.H0_H0 ;  /* 0x2000001aff357230 */ /* 0x002fe20000004100 */
[----:B------:R0:W-:Y:S01]  /*5640*/  I2F.F16 R52, R19 ;  /* 0x0000001300347306 */ /* 0x0001e20000200c00 */
[----:B------:R-:W-:Y:S02]  /*5650*/  HADD2.F32 R51, -RZ, R18.H0_H0 ;  /* 0x20000012ff337230 */ /* 0x000fe40000004100 */
[----:B------:R-:W-:Y:S01]  /*5660*/  FFMA.FTZ R18, R0, R5, RZ ;  /* 0x0000000500127223 */ /* 0x000fe200000100ff */
[----:B------:R-:W-:Y:S02]  /*5670*/  HADD2.F32 R54, -RZ, R27.H0_H0 ;  /* 0x2000001bff367230 */ /* 0x000fe40000004100 */
[C---:B------:R-:W-:Y:S01]  /*5680*/  FFMA.FTZ R23, R5.reuse, R4, RZ ;  /* 0x0000000405177223 */ /* 0x040fe200000100ff */
[----:B------:R-:W-:Y:S02]  /*5690*/  HADD2.F32 R56, -RZ, R56.H0_H0 ;  /* 0x20000038ff387230 */ /* 0x000fe40000004100 */
[C---:B------:R-:W-:Y:S01]  /*56a0*/  FFMA.FTZ R26, R5.reuse, R3, RZ ;  /* 0x00000003051a7223 */ /* 0x040fe200000100ff */
[----:B------:R-:W1:Y:S01]  /*56b0*/  I2F.F16 R20, R20 ;  /* 0x0000001400147306 */ /* 0x000e620000200c00 */
[----:B0-----:R-:W-:Y:S01]  /*56c0*/  FFMA.FTZ R19, R5, R2, RZ ;  /* 0x0000000205137223 */ /* 0x001fe200000100ff */
[----:B------:R-:W-:Y:S01]  /*56d0*/  FFMA.FTZ R5, R53, R28, R18 ;  /* 0x0000001c35057223 */ /* 0x000fe20000010012 */
[----:B------:R-:W-:-:S02]  /*56e0*/  HADD2.F32 R49, -RZ, R49.H0_H0 ;  /* 0x20000031ff317230 */ /* 0x000fc40000004100 */
[C---:B------:R-:W-:Y:S01]  /*56f0*/  FFMA.FTZ R18, R28.reuse, R56, R23 ;  /* 0x000000381c127223 */ /* 0x040fe20000010017 */
[----:B------:R-:W-:Y:S02]  /*5700*/  FFMA.FTZ R19, R28, R54, R19 ;  /* 0x000000361c137223 */ /* 0x000fe40000010013 */
[----:B------:R-:W0:Y:S02]  /*5710*/  I2F.F16 R34, R34 ;  /* 0x0000002200227306 */ /* 0x000e240000200c00 */
[C---:B------:R-:W-:Y:S01]  /*5720*/  FFMA.FTZ R23, R46.reuse, R49, R19 ;  /* 0x000000312e177223 */ /* 0x040fe20000010013 */
[----:B------:R-:W-:-:S05]  /*5730*/  FFMA.FTZ R35, R46, R51, R18 ;  /* 0x000000332e237223 */ /* 0x000fca0000010012 */
[----:B------:R-:W2:Y:S01]  /*5740*/  I2F.F16 R22, R22 ;  /* 0x0000001600167306 */ /* 0x000ea20000200c00 */
[----:B------:R-:W3:Y:S01]  /*5750*/  LDS.64 R18, [UR5+0x130] ;  /* 0x00013005ff127984 */ /* 0x000ee20008000a00 */
[----:B------:R-:W-:Y:S02]  /*5760*/  HADD2.F32 R55, -RZ, R29.H0_H0 ;  /* 0x2000001dff377230 */ /* 0x000fe40000004100 */
[----:B------:R-:W-:Y:S02]  /*5770*/  HADD2.F32 R48, -RZ, R48.H0_H0 ;  /* 0x20000030ff307230 */ /* 0x000fe40000004100 */
[----:B-1----:R-:W-:Y:S02]  /*5780*/  HADD2.F32 R59, -RZ, R20.H0_H0 ;  /* 0x20000014ff3b7230 */ /* 0x002fe40000004100 */
[----:B------:R-:W-:Y:S01]  /*5790*/  FFMA.FTZ R27, R28, R55, R26 ;  /* 0x000000371c1b7223 */ /* 0x000fe2000001001a */
[----:B0-----:R-:W-:Y:S02]  /*57a0*/  HADD2.F32 R50, -RZ, R34.H0_H0 ;  /* 0x20000022ff327230 */ /* 0x001fe40000004100 */
[----:B------:R-:W-:Y:S01]  /*57b0*/  FFMA.FTZ R26, R48, R46, R5 ;  /* 0x0000002e301a7223 */ /* 0x000fe20000010005 */
[----:B------:R-:W-:-:S02]  /*57c0*/  HADD2.F32 R57, -RZ, R21.H0_H0 ;  /* 0x20000015ff397230 */ /* 0x000fc40000004100 */
[----:B------:R-:W-:Y:S02]  /*57d0*/  HADD2.F32 R21, -RZ, R16.H0_H0 ;  /* 0x20000010ff157230 */ /* 0x000fe40000004100 */
[----:B------:R-:W-:Y:S01]  /*57e0*/  FFMA.FTZ R27, R46, R50, R27 ;  /* 0x000000322e1b7223 */ /* 0x000fe2000001001b */
[----:B------:R-:W-:Y:S02]  /*57f0*/  HADD2.F32 R52, -RZ, R52.H0_H0 ;  /* 0x20000034ff347230 */ /* 0x000fe40000004100 */
[----:B------:R-:W-:Y:S01]  /*5800*/  FFMA.FTZ R47, R59, R60, R26 ;  /* 0x0000003c3b2f7223 */ /* 0x000fe2000001001a */
[----:B--2---:R-:W-:Y:S02]  /*5810*/  HADD2.F32 R58, -RZ, R22.H0_H0 ;  /* 0x20000016ff3a7230 */ /* 0x004fe40000004100 */
[----:B------:R-:W-:Y:S01]  /*5820*/  FFMA.FTZ R26, R0, R21, RZ ;  /* 0x00000015001a7223 */ /* 0x000fe200000100ff */
[----:B------:R-:W-:Y:S02]  /*5830*/  HADD2.F32 R20, -RZ, R16.H1_H1 ;  /* 0x30000010ff147230 */ /* 0x000fe40000004100 */
[C---:B------:R-:W-:Y:S01]  /*5840*/  FFMA.FTZ R32, R60.reuse, R57, R23 ;  /* 0x000000393c207223 */ /* 0x040fe20000010017 */
[C---:B------:R-:W-:Y:S01]  /*5850*/  FFMA.FTZ R46, R60.reuse, R52, R27 ;  /* 0x000000343c2e7223 */ /* 0x040fe2000001001b */
[----:B------:R-:W-:Y:S01]  /*5860*/  FFMA.FTZ R35, R60, R58, R35 ;  /* 0x0000003a3c237223 */ /* 0x000fe20000010023 */
[----:B------:R-:W-:-:S02]  /*5870*/  HADD2.F32 R28, -RZ, R17.H0_H0 ;  /* 0x20000011ff1c7230 */ /* 0x000fc40000004100 */
[-C--:B------:R-:W-:Y:S01]  /*5880*/  FFMA.FTZ R23, R2, R21.reuse, RZ ;  /* 0x0000001502177223 */ /* 0x080fe200000100ff */
[----:B------:R-:W-:Y:S01]  /*5890*/  HADD2.F32 R29, -RZ, R17.H1_H1 ;  /* 0x30000011ff1d7230 */ /* 0x000fe20000004100 */
[----:B------:R-:W-:Y:S01]  /*58a0*/  LOP3.LUT R16, R8, 0xff, RZ, 0xc0, !PT ;  /* 0x000000ff08107812 */ /* 0x000fe200078ec0ff */
[-C--:B------:R-:W-:Y:S01]  /*58b0*/  FFMA.FTZ R33, R4, R21.reuse, RZ ;  /* 0x0000001504217223 */ /* 0x080fe200000100ff */
[----:B------:R-:W-:Y:S01]  /*58c0*/  FFMA.FTZ R60, R3, R21, RZ ;  /* 0x00000015033c7223 */ /* 0x000fe200000100ff */
[-C--:B------:R-:W-:Y:S01]  /*58d0*/  FFMA.FTZ R17, R53, R20.reuse, R26 ;  /* 0x0000001435117223 */ /* 0x080fe2000001001a */
[-C--:B------:R-:W-:Y:S01]  /*58e0*/  FFMA.FTZ R26, R54, R20.reuse, R23 ;  /* 0x00000014361a7223 */ /* 0x080fe20000010017 */
[-C--:B------:R-:W-:Y:S01]  /*58f0*/  FFMA.FTZ R34, R56, R20.reuse, R33 ;  /* 0x0000001438227223 */ /* 0x080fe20000010021 */
[----:B------:R-:W-:Y:S01]  /*5900*/  FFMA.FTZ R23, R55, R20, R60 ;  /* 0x0000001437177223 */ /* 0x000fe2000001003c */
[----:B------:R-:W-:Y:S01]  /*5910*/  IADD3 R60, PT, PT, R16, -0x80, RZ ;  /* 0xffffff80103c7810 */ /* 0x000fe20007ffe0ff */
[----:B------:R-:W-:-:S02]  /*5920*/  FFMA.FTZ R20, R48, R28, R17 ;  /* 0x0000001c30147223 */ /* 0x000fc40000010011 */
[----:B------:R-:W0:Y:S01]  /*5930*/  LDS.64 R16, [UR5+0x1b0] ;  /* 0x0001b005ff107984 */ /* 0x000e220008000a00 */
[-C--:B------:R-:W-:Y:S01]  /*5940*/  FFMA.FTZ R26, R49, R28.reuse, R26 ;  /* 0x0000001c311a7223 */ /* 0x080fe2000001001a */
[-C--:B------:R-:W-:Y:S01]  /*5950*/  FFMA.FTZ R21, R51, R28.reuse, R34 ;  /* 0x0000001c33157223 */ /* 0x080fe20000010022 */
[----:B------:R-:W-:Y:S01]  /*5960*/  FFMA.FTZ R33, R50, R28, R23 ;  /* 0x0000001c32217223 */ /* 0x000fe20000010017 */
[----:B------:R-:W-:Y:S01]  /*5970*/  LOP3.LUT R28, R9, 0xff, RZ, 0xc0, !PT ;  /* 0x000000ff091c7812 */ /* 0x000fe200078ec0ff */
[--C-:B---3--:R-:W-:Y:S02]  /*5980*/  HADD2.F32 R63, -RZ, R18.reuse.H0_H0 ;  /* 0x20000012ff3f7230 */ /* 0x108fe40000004100 */
[----:B------:R-:W-:Y:S01]  /*5990*/  FFMA.FTZ R23, R59, R29, R20 ;  /* 0x0000001d3b177223 */ /* 0x000fe20000010014 */
[----:B------:R-:W-:Y:S01]  /*59a0*/  IADD3 R28, PT, PT, R28, -0x80, RZ ;  /* 0xffffff801c1c7810 */ /* 0x000fe20007ffe0ff */
[----:B------:R-:W-:Y:S02]  /*59b0*/  HADD2.F32 R34, -RZ, R18.H1_H1 ;  /* 0x30000012ff227230 */ /* 0x000fe40000004100 */
[----:B------:R-:W-:-:S02]  /*59c0*/  HADD2.F32 R66, -RZ, R19.H0_H0 ;  /* 0x20000013ff427230 */ /* 0x000fc40000004100 */
[----:B------:R-:W-:Y:S02]  /*59d0*/  HADD2.F32 R67, -RZ, R19.H1_H1 ;  /* 0x30000013ff437230 */ /* 0x000fe40000004100 */
[----:B------:R-:W-:Y:S01]  /*59e0*/  FFMA.FTZ R19, R2, R63, RZ ;  /* 0x0000003f02137223 */ /* 0x000fe200000100ff */
[----:B------:R-:W-:Y:S01]  /*59f0*/  FFMA.FTZ R20, R57, R29, R26 ;  /* 0x0000001d39147223 */ /* 0x000fe2000001001a */
[----:B------:R-:W-:Y:S01]  /*5a00*/  FFMA.FTZ R64, R0, R63, RZ ;  /* 0x0000003f00407223 */ /* 0x000fe200000100ff */
[----:B------:R-:W-:Y:S01]  /*5a10*/  FFMA.FTZ R26, R58, R29, R21 ;  /* 0x0000001d3a1a7223 */ /* 0x000fe20000010015 */
[----:B------:R-:W-:Y:S01]  /*5a20*/  FFMA.FTZ R69, R4, R63, RZ ;  /* 0x0000003f04457223 */ /* 0x000fe200000100ff */
[----:B------:R-:W-:Y:S01]  /*5a30*/  FFMA.FTZ R21, R52, R29, R33 ;  /* 0x0000001d34157223 */ /* 0x000fe20000010021 */
[----:B------:R1:W-:Y:S01]  /*5a40*/  I2F.F16 R61, R28 ;  /* 0x0000001c003d7306 */ /* 0x0003e20000200c00 */
[----:B------:R-:W-:Y:S01]  /*5a50*/  LOP3.LUT R29, R10, 0xff, RZ, 0xc0, !PT ;  /* 0x000000ff0a1d7812 */ /* 0x000fe200078ec0ff */
[----:B------:R-:W-:Y:S01]  /*5a60*/  FFMA.FTZ R68, R3, R63, RZ ;  /* 0x0000003f03447223 */ /* 0x000fe200000100ff */
[----:B------:R-:W-:Y:S01]  /*5a70*/  SHF.R.U32.HI R18, RZ, 0x8, R8 ;  /* 0x00000008ff127819 */ /* 0x000fe20000011608 */
[-C--:B------:R-:W-:Y:S01]  /*5a80*/  FFMA.FTZ R65, R53, R34.reuse, R64 ;  /* 0x0000002235417223 */ /* 0x080fe20000010040 */
[-C--:B------:R-:W-:Y:S01]  /*5a90*/  FFMA.FTZ R64, R56, R34.reuse, R69 ;  /* 0x0000002238407223 */ /* 0x080fe20000010045 */
[----:B------:R-:W-:Y:S01]  /*5aa0*/  LOP3.LUT R33, R11, 0xff, RZ, 0xc0, !PT ;  /* 0x000000ff0b217812 */ /* 0x000fe200078ec0ff */
[-C--:B-1----:R-:W-:Y:S01]  /*5ab0*/  FFMA.FTZ R28, R54, R34.reuse, R19 ;  /* 0x00000022361c7223 */ /* 0x082fe20000010013 */
[----:B------:R-:W-:Y:S01]  /*5ac0*/  SHF.R.U32.HI R19, RZ, 0x10, R8 ;  /* 0x00000010ff137819 */ /* 0x000fe20000011608 */
[----:B------:R-:W-:Y:S01]  /*5ad0*/  FFMA.FTZ R69, R55, R34, R68 ;  /* 0x0000002237457223 */ /* 0x000fe20000010044 */
[----:B------:R-:W-:Y:S01]  /*5ae0*/  IADD3 R29, PT, PT, R29, -0x80, RZ ;  /* 0xffffff801d1d7810 */ /* 0x000fe20007ffe0ff */
[-C--:B------:R-:W-:Y:S01]  /*5af0*/  FFMA.FTZ R34, R48, R66.reuse, R65 ;  /* 0x0000004230227223 */ /* 0x080fe20000010041 */
[----:B------:R-:W-:Y:S01]  /*5b00*/  LOP3.LUT R18, R18, 0xff, RZ, 0xc0, !PT ;  /* 0x000000ff12127812 */ /* 0x000fe200078ec0ff */
[-C--:B------:R-:W-:Y:S01]  /*5b10*/  FFMA.FTZ R28, R49, R66.reuse, R28 ;  /* 0x00000042311c7223 */ /* 0x080fe2000001001c */
[----:B------:R-:W-:Y:S01]  /*5b20*/  LOP3.LUT R19, R19, 0xff, RZ, 0xc0, !PT ;  /* 0x000000ff13137812 */ /* 0x000fe200078ec0ff */
[-C--:B------:R-:W-:Y:S01]  /*5b30*/  FFMA.FTZ R65, R51, R66.reuse, R64 ;  /* 0x0000004233417223 */ /* 0x080fe20000010040 */
[----:B------:R-:W-:Y:S01]  /*5b40*/  IADD3 R33, PT, PT, R33, -0x80, RZ ;  /* 0xffffff8021217810 */ /* 0x000fe20007ffe0ff */
[----:B------:R1:W2:Y:S01]  /*5b50*/  I2F.F16 R62, R29 ;  /* 0x0000001d003e7306 */ /* 0x0002a20000200c00 */
[----:B------:R-:W-:Y:S01]  /*5b60*/  FFMA.FTZ R69, R50, R66, R69 ;  /* 0x0000004232457223 */ /* 0x000fe20000010045 */
[----:B------:R-:W-:-:S02]  /*5b70*/  LEA.HI R5, R8, 0xffffff80, RZ, 0x8 ;  /* 0xffffff8008057811 */ /* 0x000fc400078f40ff */
[----:B------:R-:W-:Y:S02]  /*5b80*/  IADD3 R8, PT, PT, R18, -0x80, RZ ;  /* 0xffffff8012087810 */ /* 0x000fe40007ffe0ff */
[----:B------:R-:W-:Y:S01]  /*5b90*/  IADD3 R64, PT, PT, R19, -0x80, RZ ;  /* 0xffffff8013407810 */ /* 0x000fe20007ffe0ff */
[-C--:B------:R-:W-:Y:S01]  /*5ba0*/  FFMA.FTZ R34, R59, R67.reuse, R34 ;  /* 0x000000433b227223 */ /* 0x080fe20000010022 */
[----:B------:R3:W-:Y:S01]  /*5bb0*/  I2F.F16 R63, R33 ;  /* 0x00000021003f7306 */ /* 0x0007e20000200c00 */
[-C--:B-1----:R-:W-:Y:S01]  /*5bc0*/  FFMA.FTZ R29, R57, R67.reuse, R28 ;  /* 0x00000043391d7223 */ /* 0x082fe2000001001c */
[-C--:B------:R-:W-:Y:S01]  /*5bd0*/  FFMA.FTZ R28, R58, R67.reuse, R65 ;  /* 0x000000433a1c7223 */ /* 0x080fe20000010041 */
[----:B------:R-:W-:Y:S01]  /*5be0*/  SHF.R.U32.HI R65, RZ, 0x8, R9 ;  /* 0x00000008ff417819 */ /* 0x000fe20000011609 */
[----:B------:R-:W1:Y:S01]  /*5bf0*/  LDS.64 R18, [UR5+0x38] ;  /* 0x00003805ff127984 */ /* 0x000e620008000a00 */
[--C-:B0-----:R-:W-:Y:S02]  /*5c00*/  HADD2.F32 R68, -RZ, R16.reuse.H1_H1 ;  /* 0x30000010ff447230 */ /* 0x101fe40000004100 */
[----:B---3--:R-:W-:Y:S01]  /*5c10*/  FFMA.FTZ R33, R52, R67, R69 ;  /* 0x0000004334217223 */ /* 0x008fe20000010045 */
[----:B------:R-:W-:Y:S01]  /*5c20*/  HADD2.F32 R67, -RZ, R16.H0_H0 ;  /* 0x20000010ff437230 */ /* 0x000fe20000004100 */
[----:B------:R-:W-:-:S02]  /*5c30*/  SHF.R.U32.HI R16, RZ, 0x8, R10 ;  /* 0x00000008ff107819 */ /* 0x000fc4000001160a */
[----:B------:R-:W-:Y:S02]  /*5c40*/  LOP3.LUT R65, R65, 0xff, RZ, 0xc0, !PT ;  /* 0x000000ff41417812 */ /* 0x000fe400078ec0ff */
[----:B------:R-:W-:Y:S02]  /*5c50*/  LEA.HI R27, R9, 0xffffff80, RZ, 0x8 ;  /* 0xffffff80091b7811 */ /* 0x000fe400078f40ff */
[----:B------:R-:W-:Y:S02]  /*5c60*/  SHF.R.U32.HI R66, RZ, 0x10, R9 ;  /* 0x00000010ff427819 */ /* 0x000fe40000011609 */
[----:B------:R-:W-:Y:S01]  /*5c70*/  LOP3.LUT R16, R16, 0xff, RZ, 0xc0, !PT ;  /* 0x000000ff10107812 */ /* 0x000fe200078ec0ff */
[--C-:B------:R-:W-:Y:S01]  /*5c80*/  HADD2.F32 R70, -RZ, R17.reuse.H0_H0 ;  /* 0x20000011ff467230 */ /* 0x100fe20000004100 */
[----:B------:R-:W-:Y:S01]  /*5c90*/  IADD3 R9, PT, PT, R65, -0x80, RZ ;  /* 0xffffff8041097810 */ /* 0x000fe20007ffe0ff */
[----:B------:R-:W-:Y:S02]  /*5ca0*/  HADD2.F32 R65, -RZ, R17.H1_H1 ;  /* 0x30000011ff417230 */ /* 0x000fe40000004100 */
[-C--:B------:R-:W-:Y:S01]  /*5cb0*/  FFMA.FTZ R69, R4, R67.reuse, RZ ;  /* 0x0000004304457223 */ /* 0x080fe200000100ff */
[-C--:B------:R-:W-:Y:S01]  /*5cc0*/  FFMA.FTZ R17, R2, R67.reuse, RZ ;  /* 0x0000004302117223 */ /* 0x080fe200000100ff */
[-C--:B------:R-:W-:Y:S01]  /*5cd0*/  FFMA.FTZ R4, R3, R67.reuse, RZ ;  /* 0x0000004303047223 */ /* 0x080fe200000100ff */
[----:B------:R-:W-:Y:S01]  /*5ce0*/  IADD3 R2, PT, PT, R16, -0x80, RZ ;  /* 0xffffff8010027810 */ /* 0x000fe20007ffe0ff */
[----:B------:R-:W-:-:S02]  /*5cf0*/  FFMA.FTZ R0, R0, R67, RZ ;  /* 0x0000004300007223 */ /* 0x000fc400000100ff */
[-C--:B------:R-:W-:Y:S02]  /*5d00*/  FFMA.FTZ R55, R55, R68.reuse, R4 ;  /* 0x0000004437377223 */ /* 0x080fe40000010004 */
[----:B------:R0:W-:Y:S01]  /*5d10*/  I2F.F16 R4, R2 ;  /* 0x0000000200047306 */ /* 0x0001e20000200c00 */
[-C--:B------:R-:W-:Y:S01]  /*5d20*/  FFMA.FTZ R53, R53, R68.reuse, R0 ;  /* 0x0000004435357223 */ /* 0x080fe20000010000 */
[----:B------:R-:W-:Y:S01]  /*5d30*/  FFMA.FTZ R54, R54, R68, R17 ;  /* 0x0000004436367223 */ /* 0x000fe20000010011 */
[----:B------:R-:W-:Y:S01]  /*5d40*/  SHF.R.U32.HI R0, RZ, 0x8, R11 ;  /* 0x00000008ff007819 */ /* 0x000fe2000001160b */
[----:B0-----:R-:W0:Y:S01]  /*5d50*/  LDS.64 R2, [UR5+0xb8] ;  /* 0x0000b805ff027984 */ /* 0x001e220008000a00 */
[----:B------:R-:W-:Y:S01]  /*5d60*/  LEA.HI R22, R10, 0xffffff80, RZ, 0x8 ;  /* 0xffffff800a167811 */ /* 0x000fe200078f40ff */
[-C--:B------:R-:W-:Y:S01]  /*5d70*/  FFMA.FTZ R54, R49, R70.reuse, R54 ;  /* 0x0000004631367223 */ /* 0x080fe20000010036 */
[----:B------:R-:W-:Y:S01]  /*5d80*/  SHF.R.U32.HI R10, RZ, 0x10, R10 ;  /* 0x00000010ff0a7819 */ /* 0x000fe2000001160a */
[----:B------:R-:W-:Y:S01]  /*5d90*/  FFMA.FTZ R16, R48, R70, R53 ;  /* 0x0000004630107223 */ /* 0x000fe20000010035 */
[----:B------:R-:W-:-:S02]  /*5da0*/  LOP3.LUT R0, R0, 0xff, RZ, 0xc0, !PT ;  /* 0x000000ff00007812 */ /* 0x000fc400078ec0ff */
[----:B------:R-:W-:Y:S01]  /*5db0*/  SHF.R.U32.HI R49, RZ, 0x10, R11 ;  /* 0x00000010ff317819 */ /* 0x000fe2000001160b */
[----:B------:R-:W3:Y:S01]  /*5dc0*/  I2F.F16 R60, R60 ;  /* 0x0000003c003c7306 */ /* 0x000ee20000200c00 */
[----:B------:R-:W-:Y:S02]  /*5dd0*/  LOP3.LUT R66, R66, 0xff, RZ, 0xc0, !PT ;  /* 0x000000ff42427812 */ /* 0x000fe400078ec0ff */
[----:B------:R-:W-:Y:S02]  /*5de0*/  LOP3.LUT R10, R10, 0xff, RZ, 0xc0, !PT ;  /* 0x000000ff0a0a7812 */ /* 0x000fe400078ec0ff */
[----:B------:R-:W-:Y:S01]  /*5df0*/  IADD3 R48, PT, PT, R0, -0x80, RZ ;  /* 0xffffff8000307810 */ /* 0x000fe20007ffe0ff */
[-C--:B------:R-:W-:Y:S01]  /*5e00*/  FFMA.FTZ R0, R59, R65.reuse, R16 ;  /* 0x000000413b007223 */ /* 0x080fe20000010010 */
[----:B------:R-:W-:Y:S01]  /*5e10*/  LOP3.LUT R49, R49, 0xff, RZ, 0xc0, !PT ;  /* 0x000000ff31317812 */ /* 0x000fe200078ec0ff */
[----:B------:R-:W-:Y:S01]  /*5e20*/  FFMA.FTZ R16, R57, R65, R54 ;  /* 0x0000004139107223 */ /* 0x000fe20000010036 */
[----:B------:R-:W-:Y:S01]  /*5e30*/  IADD3 R66, PT, PT, R66, -0x80, RZ ;  /* 0xffffff8042427810 */ /* 0x000fe20007ffe0ff */
[----:B------:R-:W4:Y:S01]  /*5e40*/  I2F.F16 R9, R9 ;  /* 0x0000000900097306 */ /* 0x000f220000200c00 */
[----:B------:R-:W-:-:S02]  /*5e50*/  IADD3 R10, PT, PT, R10, -0x80, RZ ;  /* 0xffffff800a0a7810 */ /* 0x000fc40007ffe0ff */
[----:B------:R-:W-:Y:S01]  /*5e60*/  LEA.HI R54, R11, 0xffffff80, RZ, 0x8 ;  /* 0xffffff800b367811 */ /* 0x000fe200078f40ff */
[----:B------:R-:W-:Y:S01]  /*5e70*/  FFMA.FTZ R55, R50, R70, R55 ;  /* 0x0000004632377223 */ /* 0x000fe20000010037 */
[----:B------:R-:W-:Y:S01]  /*5e80*/  IADD3 R11, PT, PT, R49, -0x80, RZ ;  /* 0xffffff80310b7810 */ /* 0x000fe20007ffe0ff */
[----:B------:R-:W-:Y:S02]  /*5e90*/  FFMA.FTZ R56, R56, R68, R69 ;  /* 0x0000004438387223 */ /* 0x000fe40000010045 */
[----:B------:R-:W5:Y:S02]  /*5ea0*/  I2F.F16 R8, R8 ;  /* 0x0000000800087306 */ /* 0x000f640000200c00 */
[----:B------:R-:W-:-:S06]  /*5eb0*/  FFMA.FTZ R17, R51, R70, R56 ;  /* 0x0000004633117223 */ /* 0x000fcc0000010038 */
[----:B------:R4:W0:Y:S01]  /*5ec0*/  I2F.F16 R50, R48 ;  /* 0x0000003000327306 */ /* 0x0008220000200c00 */
[--C-:B-1----:R-:W-:Y:S02]  /*5ed0*/  HADD2.F32 R51, -RZ, R18.reuse.H0_H0 ;  /* 0x20000012ff337230 */ /* 0x102fe40000004100 */
[----:B------:R-:W-:Y:S01]  /*5ee0*/  FFMA.FTZ R52, R52, R65, R55 ;  /* 0x0000004134347223 */ /* 0x000fe20000010037 */
[----:B------:R-:W-:-:S04]  /*5ef0*/  HADD2.F32 R56, -RZ, R18.H1_H1 ;  /* 0x30000012ff387230 */ /* 0x000fc80000004100 */
[----:B------:R-:W1:Y:S01]  /*5f00*/  I2F.F16 R66, R66 ;  /* 0x0000004200427306 */ /* 0x000e620000200c00 */
[----:B--2---:R-:W-:Y:S02]  /*5f10*/  HADD2.F32 R18, -RZ, R62.H0_H0 ;  /* 0x2000003eff127230 */ /* 0x004fe40000004100 */
[----:B---3--:R-:W-:-:S05]  /*5f20*/  HADD2.F32 R60, -RZ, R60.H0_H0 ;  /* 0x2000003cff3c7230 */ /* 0x008fca0000004100 */
[----:B------:R-:W2:Y:S01]  /*5f30*/  I2F.F16 R64, R64 ;  /* 0x0000004000407306 */ /* 0x000ea20000200c00 */
[----:B------:R-:W-:-:S07]  /*5f40*/  HADD2.F32 R49, -RZ, R61.H0_H0 ;  /* 0x2000003dff317230 */ /* 0x000fce0000004100 */
[----:B------:R-:W3:Y:S01]  /*5f50*/  I2F.F16 R10, R10 ;  /* 0x0000000a000a7306 */ /* 0x000ee20000200c00 */
[----:B----4-:R-:W-:-:S07]  /*5f60*/  HADD2.F32 R48, -RZ, R63.H0_H0 ;  /* 0x2000003fff307230 */ /* 0x010fce0000004100 */
[----:B------:R-:W4:Y:S01]  /*5f70*/  I2F.F16 R11, R11 ;  /* 0x0000000b000b7306 */ /* 0x000f220000200c00 */
[----:B------:R-:W-:Y:S01]  /*5f80*/  FFMA.FTZ R17, R58, R65, R17 ;  /* 0x000000413a117223 */ /* 0x000fe20000010011 */
[----:B------:R-:W-:-:S06]  /*5f90*/  FFMA.FTZ R62, R51, R18, R35 ;  /* 0x00000012333e7223 */ /* 0x000fcc0000010023 */
[----:B------:R-:W4:Y:S01]  /*5fa0*/  I2F.F16 R27, R27 ;  /* 0x0000001b001b7306 */ /* 0x000f220000200c00 */
[----:B------:R-:W-:Y:S02]  /*5fb0*/  HADD2.F32 R68, -RZ, R19.H0_H0 ;  /* 0x20000013ff447230 */ /* 0x000fe40000004100 */
[----:B------:R-:W-:-:S05]  /*5fc0*/  FFMA.FTZ R58, R60, R51, R47 ;  /* 0x000000333c3a7223 */ /* 0x000fca000001002f */
[----:B------:R-:W4:Y:S01]  /*5fd0*/  I2F.F16 R5, R5 ;  /* 0x0000000500057306 */ /* 0x000f220000200c00 */
[----:B------:R-:W-:-:S07]  /*5fe0*/  HADD2.F32 R57, -RZ, R19.H1_H1 ;  /* 0x30000013ff397230 */ /* 0x000fce0000004100 */
[----:B------:R-:W4:Y:S01]  /*5ff0*/  I2F.F16 R22, R22 ;  /* 0x0000001600167306 */ /* 0x000f220000200c00 */
[----:B------:R-:W-:Y:S02]  /*6000*/  HADD2.F32 R35, -RZ, R9.H0_H0 ;  /* 0x20000009ff237230 */ /* 0x000fe40000004100 */
[----:B------:R-:W-:-:S05]  /*6010*/  FFMA.FTZ R59, R51, R49, R32 ;  /* 0x00000031333b7223 */ /* 0x000fca0000010020 */
[----:B------:R4:W4:Y:S01]  /*6020*/  I2F.F16 R55, R54 ;  /* 0x0000003600377306 */ /* 0x0009220000200c00 */
[----:B-----5:R-:W-:Y:S02]  /*6030*/  HADD2.F32 R19, -RZ, R8.H0_H0 ;  /* 0x20000008ff137230 */ /* 0x020fe40000004100 */
[----:B------:R-:W-:Y:S02]  /*6040*/  HADD2.F32 R47, -RZ, R4.H0_H0 ;  /* 0x20000004ff2f7230 */ /* 0x000fe40000004100 */
[----:B------:R-:W-:Y:S01]  /*6050*/  FFMA.FTZ R61, R51, R48, R46 ;  /* 0x00000030333d7223 */ /* 0x000fe2000001002e */
[----:B0-----:R-:W-:Y:S02]  /*6060*/  HADD2.F32 R50, -RZ, R50.H0_H0 ;  /* 0x20000032ff327230 */ /* 0x001fe40000004100 */
[----:B------:R-:W-:Y:S01]  /*6070*/  FFMA.FTZ R59, R56, R35, R59 ;  /* 0x00000023383b7223 */ /* 0x000fe2000001003b */
[----:B-1----:R-:W-:Y:S02]  /*6080*/  HADD2.F32 R46, -RZ, R66.H0_H0 ;  /* 0x20000042ff2e7230 */ /* 0x002fe40000004100 */
[----:B------:R-:W-:Y:S01]  /*6090*/  FFMA.FTZ R9, R19, R56, R58 ;  /* 0x0000003813097223 */ /* 0x000fe2000001003a */
[----:B--2---:R-:W-:-:S02]  /*60a0*/  HADD2.F32 R32, -RZ, R64.H0_H0 ;  /* 0x20000040ff207230 */ /* 0x004fc40000004100 */
[C---:B------:R-:W-:Y:S01]  /*60b0*/  FFMA.FTZ R62, R56.reuse, R47, R62 ;  /* 0x0000002f383e7223 */ /* 0x040fe2000001003e */
[----:B---3--:R-:W-:Y:S02]  /*60c0*/  HADD2.F32 R51, -RZ, R10.H0_H0 ;  /* 0x2000000aff337230 */ /* 0x008fe40000004100 */
[----:B------:R-:W-:Y:S01]  /*60d0*/  FFMA.FTZ R56, R56, R50, R61 ;  /* 0x0000003238387223 */ /* 0x000fe2000001003d */
[----:B----4-:R-:W-:Y:S02]  /*60e0*/  HADD2.F32 R53, -RZ, R11.H0_H0 ;  /* 0x2000000bff357230 */ /* 0x010fe40000004100 */
        /* <DEDUP_REMOVED lines=8> */
[--C-:B------:R-:W-:Y:S02]  /*6170*/  HADD2.F32 R59, -RZ, R2.reuse.H0_H0 ;  /* 0x20000002ff3b7230 */ /* 0x100fe40000004100 */
[C---:B------:R-:W-:Y:S01]  /*6180*/  FFMA.FTZ R5, R57.reuse, R27, R8 ;  /* 0x0000001b39057223 */ /* 0x040fe20000010008 */
[----:B------:R-:W-:Y:S01]  /*6190*/  FFMA.FTZ R4, R54, R57, R9 ;  /* 0x0000003936047223 */ /* 0x000fe20000010009 */
[----:B------:R-:W-:Y:S01]  /*61a0*/  FFMA.FTZ R8, R57, R22, R11 ;  /* 0x0000001639087223 */ /* 0x000fe2000001000b */
[----:B------:R-:W-:-:S02]  /*61b0*/  HADD2.F32 R10, -RZ, R2.H1_H1 ;  /* 0x30000002ff0a7230 */ /* 0x000fc40000004100 */
[----:B------:R-:W-:Y:S01]  /*61c0*/  FFMA.FTZ R57, R57, R55, R56 ;  /* 0x0000003739397223 */ /* 0x000fe20000010038 */
[-C--:B------:R-:W-:Y:S01]  /*61d0*/  FFMA.FTZ R20, R49, R59.reuse, R20 ;  /* 0x0000003b31147223 */ /* 0x080fe20000010014 */
[-C--:B------:R-:W-:Y:S01]  /*61e0*/  FFMA.FTZ R56, R60, R59.reuse, R23 ;  /* 0x0000003b3c387223 */ /* 0x080fe20000010017 */
[-C--:B------:R-:W-:Y:S01]  /*61f0*/  FFMA.FTZ R26, R18, R59.reuse, R26 ;  /* 0x0000003b121a7223 */ /* 0x080fe2000001001a */
[--C-:B------:R-:W-:Y:S02]  /*6200*/  HADD2.F32 R58, -RZ, R3.reuse.H0_H0 ;  /* 0x20000003ff3a7230 */ /* 0x100fe40000004100 */
[----:B------:R-:W-:Y:S01]  /*6210*/  FFMA.FTZ R59, R48, R59, R21 ;  /* 0x0000003b303b7223 */ /* 0x000fe20000010015 */
[----:B------:R-:W-:Y:S02]  /*6220*/  HADD2.F32 R11, -RZ, R3.H1_H1 ;  /* 0x30000003ff0b7230 */ /* 0x000fe40000004100 */
[-C--:B------:R-:W-:Y:S01]  /*6230*/  FFMA.FTZ R21, R35, R10.reuse, R20 ;  /* 0x0000000a23157223 */ /* 0x080fe20000010014 */
[----:B------:R-:W0:Y:S01]  /*6240*/  LDS.64 R2, [UR5+0x138] ;  /* 0x00013805ff027984 */ /* 0x000e220008000a00 */
        /* <DEDUP_REMOVED lines=9> */
[-C--:B------:R-:W-:Y:S01]  /*62e0*/  FFMA.FTZ R21, R27, R11.reuse, R10 ;  /* 0x0000000b1b157223 */ /* 0x080fe2000001000a */
[----:B------:R-:W-:Y:S01]  /*62f0*/  FFMA.FTZ R20, R54, R11, R9 ;  /* 0x0000000b36147223 */ /* 0x000fe20000010009 */
[----:B------:R-:W-:Y:S01]  /*6300*/  FMUL.FTZ R10, R13, R8 ;  /* 0x000000080d0a7220 */ /* 0x000fe20000410000 */
[----:B------:R-:W-:-:S02]  /*6310*/  F2FP.F16.F32.PACK_AB R8, RZ, R4 ;  /* 0x00000004ff08723e */ /* 0x000fc400000000ff */
[----:B------:R-:W-:Y:S02]  /*6320*/  F2FP.F16.F32.PACK_AB R9, RZ, R5 ;  /* 0x00000005ff09723e */ /* 0x000fe400000000ff */
[----:B------:R-:W1:Y:S01]  /*6330*/  LDS.64 R4, [UR5+0x1b8] ;  /* 0x0001b805ff047984 */ /* 0x000e620008000a00 */
[-C--:B------:R-:W-:Y:S01]  /*6340*/  FFMA.FTZ R26, R22, R11.reuse, R23 ;  /* 0x0000000b161a7223 */ /* 0x080fe20000010017 */
[----:B------:R-:W-:Y:S01]  /*6350*/  FFMA.FTZ R11, R55, R11, R58 ;  /* 0x0000000b370b7223 */ /* 0x000fe2000001003a */
        /* <DEDUP_REMOVED lines=9> */
[----:B------:R-:W-:Y:S02]  /*63f0*/  PRMT R20, R20, 0x5410, R21 ;  /* 0x0000541014147816 */ /* 0x000fe40000000015 */
[----:B------:R-:W-:Y:S01]  /*6400*/  PRMT R26, R26, 0x5410, R11 ;  /* 0x000054101a1a7816 */ /* 0x000fe2000000000b */
[----:B0-----:R-:W-:-:S02]  /*6410*/  HADD2.F32 R21, -RZ, R2.H0_H0 ;  /* 0x20000002ff157230 */ /* 0x001fc40000004100 */
[----:B------:R-:W-:Y:S02]  /*6420*/  HFMA2 R11, R8, 1, 1, R30 ;  /* 0x3c003c00080b7831 */ /* 0x000fe4000000001e */
[----:B------:R-:W-:Y:S02]  /*6430*/  HADD2.F32 R2, -RZ, R2.H1_H1 ;  /* 0x30000002ff027230 */ /* 0x000fe40000004100 */
[----:B------:R-:W-:Y:S02]  /*6440*/  HFMA2 R8, R26, 1, 1, R44 ;  /* 0x3c003c001a087831 */ /* 0x000fe4000000002c */
[-C--:B------:R-:W-:Y:S01]  /*6450*/  FFMA.FTZ R34, R60, R21.reuse, R34 ;  /* 0x000000153c227223 */ /* 0x080fe20000010022 */
[-C--:B------:R-:W-:Y:S01]  /*6460*/  FFMA.FTZ R26, R49, R21.reuse, R29 ;  /* 0x00000015311a7223 */ /* 0x080fe2000001001d */
[----:B------:R-:W-:Y:S02]  /*6470*/  HFMA2 R9, R20, 1, 1, R40 ;  /* 0x3c003c0014097831 */ /* 0x000fe40000000028 */
[----:B------:R-:W-:Y:S01]  /*6480*/  FFMA.FTZ R28, R18, R21, R28 ;  /* 0x00000015121c7223 */ /* 0x000fe2000001001c */
[----:B------:R-:W-:-:S02]  /*6490*/  HADD2.F32 R20, -RZ, R3.H0_H0 ;  /* 0x20000003ff147230 */ /* 0x000fc40000004100 */
        /* <DEDUP_REMOVED lines=59> */
[----:B------:R-:W-:Y:S02]  /*6850*/  PRMT R20, R20, 0x5410, R23 ;  /* 0x0000541014147816 */ /* 0x000fe40000000017 */
[----:B------:R-:W-:Y:S01]  /*6860*/  PRMT R22, R22, 0x5410, R5 ;  /* 0x0000541016167816 */ /* 0x000fe20000000005 */
[----:B------:R-:W-:Y:S01]  /*6870*/  UIADD3 UR5, UPT, UPT, UR5, 0x40, URZ ;  /* 0x0000004005057890 */ /* 0x000fe2000fffe0ff */
[----:B------:R-:W-:Y:S01]  /*6880*/  IADD3 R36, P1, PT, R36, 0x80, RZ ;  /* 0x0000008024247810 */ /* 0x000fe20007f3e0ff */
[----:B------:R-:W-:Y:S02]  /*6890*/  HFMA2 R7, R2, 1, 1, R7 ;  /* 0x3c003c0002077831 */ /* 0x000fe40000000007 */
[----:B------:R-:W-:Y:S02]  /*68a0*/  HFMA2 R5, R54, 1, 1, R45 ;  /* 0x3c003c0036057831 */ /* 0x000fe4000000002d */
[----:B------:R-:W-:Y:S01]  /*68b0*/  HADD2 R10, R10, R31 ;  /* 0x0000001f0a0a7230 */ /* 0x000fe20000000000 */
[----:B------:R-:W-:Y:S01]  /*68c0*/  IADD3.X R37, PT, PT, RZ, R37, RZ, P1, !PT ;  /* 0x00000025ff257210 */ /* 0x000fe20000ffe4ff */
[----:B------:R-:W-:-:S02]  /*68d0*/  HADD2 R6, R20, R6 ;  /* 0x0000000614067230 */ /* 0x000fc40000000000 */
[----:B------:R-:W-:Y:S01]  /*68e0*/  HADD2 R4, R22, R42 ;  /* 0x0000002a16047230 */ /* 0x000fe20000000000 */
[----:B------:R-:W-:Y:S06]  /*68f0*/  @!P0 BRA `(.L_x_2685) ;  /* 0xffffffa400548947 */ /* 0x000fec000383ffff */
[----:B------:R-:W-:-:S07]  /*6900*/  IMAD.WIDE R114, R97, 0x20, R14 ;  /* 0x0000002061727825 */ /* 0x000fce00078e020e */
.L_x_2684:
        /* <DEDUP_REMOVED lines=8> */
.L_x_2687:
[----:B------:R-:W2:Y:S01]  /*6990*/  LDG.E.128.CONSTANT R16, desc[UR8][R44.64] ;  /* 0x000000082c107981 */ /* 0x000ea2000c1e9d00 */
[----:B------:R-:W-:-:S05]  /*69a0*/  MOV R97, UR12 ;  /* 0x0000000c00617c02 */ /* 0x000fca0008000f00 */
[----:B------:R-:W-:-:S04]  /*69b0*/  IMAD.WIDE R28, R97, 0x4, R44 ;  /* 0x00000004611c7825 */ /* 0x000fc800078e022c */
[C---:B------:R-:W-:Y:S02]  /*69c0*/  IMAD.WIDE R20, R97.reuse, 0x4, R28 ;  /* 0x0000000461147825 */ /* 0x040fe400078e021c */
[----:B------:R-:W3:Y:S04]  /*69d0*/  LDG.E.128.CONSTANT R28, desc[UR8][R28.64] ;  /* 0x000000081c1c7981 */ /* 0x000ee8000c1e9d00 */
[----:B------:R0:W4:Y:S02]  /*69e0*/  LDG.E.128.CONSTANT R32, desc[UR8][R20.64] ;  /* 0x0000000814207981 */ /* 0x000124000c1e9d00 */
[----:B0-----:R-:W-:-:S05]  /*69f0*/  IMAD.WIDE R20, R97, 0x4, R20 ;  /* 0x0000000461147825 */ /* 0x001fca00078e0214 */
[----:B------:R-:W5:Y:S01]  /*6a00*/  LDG.E.128.CONSTANT R24, desc[UR8][R20.64] ;  /* 0x0000000814187981 */ /* 0x000f62000c1e9d00 */
[----:B------:R-:W-:-:S13]  /*6a10*/  ISETP.NE.AND P0, PT, R100, R99, PT ;  /* 0x000000636400720c */ /* 0x000fda0003f05270 */
[----:B------:R-:W-:-:S06]  /*6a20*/  @!P0 LEA R36, R98, R1, 0x3 ;  /* 0x0000000162248211 */ /* 0x000fcc00078e18ff */
[----:B------:R-:W5:Y:S01]  /*6a30*/  @!P0 LDL.64 R36, [R36+0x8] ;  /* 0x0000080024248983 */ /* 0x000f620000100a00 */
[----:B--2---:R-:W-:-:S04]  /*6a40*/  LOP3.LUT R14, R18, 0x3f, RZ, 0xc0, !PT ;  /* 0x0000003f120e7812 */ /* 0x004fc800078ec0ff */
[----:B------:R-:W-:Y:S02]  /*6a50*/  IADD3 R14, PT, PT, R14, -0x20, RZ ;  /* 0xffffffe00e0e7810 */ /* 0x000fe40007ffe0ff */
[----:B------:R-:W-:Y:S02]  /*6a60*/  SHF.R.U32.HI R15, RZ, 0x6, R19 ;  /* 0x00000006ff0f7819 */ /* 0x000fe40000011613 */
[----:B------:R0:W-:Y:S01]  /*6a70*/  I2F.F16 R109, R14 ;  /* 0x0000000e006d7306 */ /* 0x0001e20000200c00 */
[----:B------:R-:W-:Y:S02]  /*6a80*/  SHF.R.U32.HI R12, RZ, 0x6, R17 ;  /* 0x00000006ff0c7819 */ /* 0x000fe40000011611 */
[----:B------:R-:W-:Y:S02]  /*6a90*/  LOP3.LUT R15, R15, 0x3f, RZ, 0xc0, !PT ;  /* 0x0000003f0f0f7812 */ /* 0x000fe400078ec0ff */
[----:B0-----:R-:W-:Y:S02]  /*6aa0*/  SHF.R.U32.HI R14, RZ, 0x12, R16 ;  /* 0x00000012ff0e7819 */ /* 0x001fe40000011610 */
[----:B------:R-:W-:-:S02]  /*6ab0*/  LOP3.LUT R12, R12, 0x3f, RZ, 0xc0, !PT ;  /* 0x0000003f0c0c7812 */ /* 0x000fc400078ec0ff */
[----:B------:R-:W-:Y:S02]  /*6ac0*/  LOP3.LUT R14, R14, 0x3f, RZ, 0xc0, !PT ;  /* 0x0000003f0e0e7812 */ /* 0x000fe400078ec0ff */
[----:B------:R-:W-:Y:S02]  /*6ad0*/  LOP3.LUT R2, R17, 0x3f, RZ, 0xc0, !PT ;  /* 0x0000003f11027812 */ /* 0x000fe400078ec0ff */
[----:B------:R-:W-:Y:S02]  /*6ae0*/  IADD3 R88, PT, PT, R15, -0x20, RZ ;  /* 0xffffffe00f587810 */ /* 0x000fe40007ffe0ff */
[----:B------:R-:W-:Y:S02]  /*6af0*/  SHF.R.U32.HI R15, RZ, 0x18, R16 ;  /* 0x00000018ff0f7819 */ /* 0x000fe40000011610 */
[----:B------:R-:W-:Y:S02]  /*6b00*/  IADD3 R14, PT, PT, R14, -0x20, RZ ;  /* 0xffffffe00e0e7810 */ /* 0x000fe40007ffe0ff */
[----:B------:R-:W-:-:S02]  /*6b10*/  IADD3 R92, PT, PT, R12, -0x20, RZ ;  /* 0xffffffe00c5c7810 */ /* 0x000fc40007ffe0ff */
[----:B------:R-:W-:Y:S01]  /*6b20*/  SHF.R.U32.HI R12, RZ, 0x6, R16 ;  /* 0x00000006ff0c7819 */ /* 0x000fe20000011610 */
[----:B------:R0:W-:Y:S01]  /*6b30*/  I2F.F16 R77, R14 ;  /* 0x0000000e004d7306 */ /* 0x0001e20000200c00 */
[----:B------:R-:W-:Y:S02]  /*6b40*/  IADD3 R111, PT, PT, R2, -0x20, RZ ;  /* 0xffffffe0026f7810 */ /* 0x000fe40007ffe0ff */
[----:B------:R-:W-:Y:S02]  /*6b50*/  LOP3.LUT R2, R19, 0x3f, RZ, 0xc0, !PT ;  /* 0x0000003f13027812 */ /* 0x000fe400078ec0ff */
[----:B------:R-:W-:Y:S02]  /*6b60*/  LOP3.LUT R15, R15, 0x3f, RZ, 0xc0, !PT ;  /* 0x0000003f0f0f7812 */ /* 0x000fe400078ec0ff */
[----:B------:R-:W-:Y:S02]  /*6b70*/  LOP3.LUT R12, R12, 0x3f, RZ, 0xc0, !PT ;  /* 0x0000003f0c0c7812 */ /* 0x000fe400078ec0ff */
[----:B0-----:R-:W-:-:S02]  /*6b80*/  SHF.R.U32.HI R14, RZ, 0x6, R18 ;  /* 0x00000006ff0e7819 */ /* 0x001fc40000011612 */
[----:B------:R-:W-:Y:S02]  /*6b90*/  IADD3 R107, PT, PT, R2, -0x20, RZ ;  /* 0xffffffe0026b7810 */ /* 0x000fe40007ffe0ff */
[----:B------:R-:W-:Y:S02]  /*6ba0*/  IADD3 R15, PT, PT, R15, -0x20, RZ ;  /* 0xffffffe00f0f7810 */ /* 0x000fe40007ffe0ff */
[----:B------:R-:W-:Y:S02]  /*6bb0*/  LOP3.LUT R2, R16, 0x3f, RZ, 0xc0, !PT ;  /* 0x0000003f10027812 */ /* 0x000fe400078ec0ff */
[----:B------:R-:W-:Y:S02]  /*6bc0*/  LOP3.LUT R14, R14, 0x3f, RZ, 0xc0, !PT ;  /* 0x0000003f0e0e7812 */ /* 0x000fe400078ec0ff */
[----:B------:R-:W-:Y:S01]  /*6bd0*/  IADD3 R12, PT, PT, R12, -0x20, RZ ;  /* 0xffffffe00c0c7810 */ /* 0x000fe20007ffe0ff */
[----:B------:R0:W-:Y:S01]  /*6be0*/  I2F.F16 R67, R15 ;  /* 0x0000000f00437306 */ /* 0x0001e20000200c00 */
[----:B------:R-:W-:-:S02]  /*6bf0*/  IADD3 R2, PT, PT, R2, -0x20, RZ ;  /* 0xffffffe002027810 */ /* 0x000fc40007ffe0ff */
[----:B------:R-:W-:Y:S02]  /*6c00*/  IADD3 R14, PT, PT, R14, -0x20, RZ ;  /* 0xffffffe00e0e7810 */ /* 0x000fe40007ffe0ff */
[----:B------:R-:W-:-:S03]  /*6c10*/  SHF.R.U32.HI R22, RZ, 0xc, R17 ;  /* 0x0000000cff167819 */ /* 0x000fc60000011611 */
[----:B------:R1:W-:Y:S01]  /*6c20*/  I2F.F16 R90, R12 ;  /* 0x0000000c005a7306 */ /* 0x0003e20000200c00 */
[----:B0-----:R-:W-:Y:S02]  /*6c30*/  SHF.R.U32.HI R15, RZ, 0xc, R18 ;  /* 0x0000000cff0f7819 */ /* 0x001fe40000011612 */
[----:B------:R-:W-:Y:S02]  /*6c40*/  LOP3.LUT R22, R22, 0x3f, RZ, 0xc0, !PT ;  /* 0x0000003f16167812 */ /* 0x000fe400078ec0ff */
[----:B------:R-:W-:Y:S02]  /*6c50*/  LOP3.LUT R15, R15, 0x3f, RZ, 0xc0, !PT ;  /* 0x0000003f0f0f7812 */ /* 0x000fe400078ec0ff */
[----:B-1----:R-:W-:Y:S01]  /*6c60*/  SHF.R.U32.HI R12, RZ, 0x12, R17 ;  /* 0x00000012ff0c7819 */ /* 0x002fe20000011611 */
[----:B------:R0:W-:Y:S01]  /*6c70*/  I2F.F16 R113, R2 ;  /* 0x0000000200717306 */ /* 0x0001e20000200c00 */
[----:B------:R-:W-:Y:S02]  /*6c80*/  IADD3 R15, PT, PT, R15, -0x20, RZ ;  /* 0xffffffe00f0f7810 */ /* 0x000fe40007ffe0ff */
[----:B------:R-:W-:-:S05]  /*6c90*/  LOP3.LUT R12, R12, 0x3f, RZ, 0xc0, !PT ;  /* 0x0000003f0c0c7812 */ /* 0x000fca00078ec0ff */
[----:B------:R1:W-:Y:S01]  /*6ca0*/  I2F.F16 R86, R14 ;  /* 0x0000000e00567306 */ /* 0x0003e20000200c00 */
[----:B0-----:R-:W-:Y:S02]  /*6cb0*/  SHF.R.U32.HI R2, RZ, 0xc, R16 ;  /* 0x0000000cff027819 */ /* 0x001fe40000011610 */
[----:B---3--:R-:W-:Y:S02]  /*6cc0*/  SHF.R.U32 R16, R16, 0x1e, R28 ;  /* 0x0000001e10107819 */ /* 0x008fe4000000161c */
[----:B------:R-:W-:Y:S02]  /*6cd0*/  LOP3.LUT R2, R2, 0x3f, RZ, 0xc0, !PT ;  /* 0x0000003f02027812 */ /* 0x000fe400078ec0ff */
[----:B-1----:R-:W-:Y:S02]  /*6ce0*/  SHF.R.U32.HI R14, RZ, 0x12, R19 ;  /* 0x00000012ff0e7819 */ /* 0x002fe40000011613 */
[----:B------:R-:W-:Y:S02]  /*6cf0*/  IADD3 R22, PT, PT, R22, -0x20, RZ ;  /* 0xffffffe016167810 */ /* 0x000fe40007ffe0ff */
[----:B------:R-:W-:-:S02]  /*6d00*/  LOP3.LUT R14, R14, 0x3f, RZ, 0xc0, !PT ;  /* 0x0000003f0e0e7812 */ /* 0x000fc400078ec0ff */
[----:B------:R-:W-:Y:S02]  /*6d10*/  IADD3 R12, PT, PT, R12, -0x20, RZ ;  /* 0xffffffe00c0c7810 */ /* 0x000fe40007ffe0ff */
[----:B------:R-:W-:Y:S01]  /*6d20*/  LOP3.LUT R16, R16, 0x3f, RZ, 0xc0, !PT ;  /* 0x0000003f10107812 */ /* 0x000fe200078ec0ff */
[----:B------:R0:W-:Y:S01]  /*6d30*/  I2F.F16 R108, R15 ;  /* 0x0000000f006c7306 */ /* 0x0001e20000200c00 */
[----:B------:R-:W-:Y:S02]  /*6d40*/  IADD3 R2, PT, PT, R2, -0x20, RZ ;  /* 0xffffffe002027810 */ /* 0x000fe40007ffe0ff */
[----:B------:R-:W-:Y:S02]  /*6d50*/  IADD3 R14, PT, PT, R14, -0x20, RZ ;  /* 0xffffffe00e0e7810 */ /* 0x000fe40007ffe0ff */
[----:B------:R-:W-:-:S03]  /*6d60*/  IADD3 R16, PT, PT, R16, -0x20, RZ ;  /* 0xffffffe010107810 */ /* 0x000fc60007ffe0ff */
[----:B------:R1:W-:Y:S01]  /*6d70*/  I2F.F16 R110, R22 ;  /* 0x00000016006e7306 */ /* 0x0003e20000200c00 */
[----:B0-----:R-:W-:-:S04]  /*6d80*/  SHF.R.U32.HI R15, RZ, 0x18, R19 ;  /* 0x00000018ff0f7819 */ /* 0x001fc80000011613 */
[----:B------:R-:W-:-:S03]  /*6d90*/  LOP3.LUT R15, R15, 0x3f, RZ, 0xc0, !PT ;  /* 0x0000003f0f0f7812 */ /* 0x000fc600078ec0ff */
[----:B------:R0:W-:Y:S01]  /*6da0*/  I2F.F16 R75, R12 ;  /* 0x0000000c004b7306 */ /* 0x0001e20000200c00 */
[--C-:B-1----:R-:W-:Y:S02]  /*6db0*/  SHF.R.U32.HI R22, RZ, 0x12, R18.reuse ;  /* 0x00000012ff167819 */ /* 0x102fe40000011612 */
[----:B------:R-:W-:Y:S02]  /*6dc0*/  IADD3 R15, PT, PT, R15, -0x20, RZ ;  /* 0xffffffe00f0f7810 */ /* 0x000fe40007ffe0ff */
[----:B0-----:R-:W-:-:S03]  /*6dd0*/  SHF.R.U32.HI R12, RZ, 0x18, R18 ;  /* 0x00000018ff0c7819 */ /* 0x001fc60000011612 */
[----:B------:R0:W1:Y:S01]  /*6de0*/  I2F.F16 R112, R2 ;  /* 0x0000000200707306 */ /* 0x0000620000200c00 */
[----:B------:R-:W-:-:S04]  /*6df0*/  SHF.R.U32 R18, R18, 0x1e, R30 ;  /* 0x0000001e12127819 */ /* 0x000fc8000000161e */
[----:B------:R-:W-:-:S03]  /*6e00*/  LOP3.LUT R18, R18, 0x3f, RZ, 0xc0, !PT ;  /* 0x0000003f12127812 */ /* 0x000fc600078ec0ff */
[----:B------:R2:W-:Y:S01]  /*6e10*/  I2F.F16 R69, R14 ;  /* 0x0000000e00457306 */ /* 0x0005e20000200c00 */
[----:B0-----:R-:W-:Y:S02]  /*6e20*/  SHF.R.U32.HI R2, RZ, 0x18, R17 ;  /* 0x00000018ff027819 */ /* 0x001fe40000011611 */
[----:B------:R-:W-:-:S05]  /*6e30*/  SHF.R.U32 R17, R17, 0x1e, R29 ;  /* 0x0000001e11117819 */ /* 0x000fca000000161d */
[----:B------:R0:W-:Y:S01]  /*6e40*/  I2F.F16 R84, R16 ;  /* 0x0000001000547306 */ /* 0x0001e20000200c00 */
[----:B--2---:R-:W-:Y:S02]  /*6e50*/  SHF.R.U32.HI R14, RZ, 0x4, R29 ;  /* 0x00000004ff0e7819 */ /* 0x004fe4000001161d */
[----:B------:R-:W-:Y:S02]  /*6e60*/  LOP3.LUT R17, R17, 0x3f, RZ, 0xc0, !PT ;  /* 0x0000003f11117812 */ /* 0x000fe400078ec0ff */
[----:B------:R-:W-:Y:S02]  /*6e70*/  LOP3.LUT R14, R14, 0x3f, RZ, 0xc0, !PT ;  /* 0x0000003f0e0e7812 */ /* 0x000fe400078ec0ff */
[----:B0-----:R-:W-:Y:S01]  /*6e80*/  SHF.R.U32.HI R16, RZ, 0x4, R30 ;  /* 0x00000004ff107819 */ /* 0x001fe2000001161e */
[----:B------:R0:W-:Y:S01]  /*6e90*/  I2F.F16 R83, R15 ;  /* 0x0000000f00537306 */ /* 0x0001e20000200c00 */
[----:B------:R-:W-:Y:S02]  /*6ea0*/  LOP3.LUT R2, R2, 0x3f, RZ, 0xc0, !PT ;  /* 0x0000003f02027812 */ /* 0x000fe400078ec0ff */
[----:B------:R-:W-:-:S02]  /*6eb0*/  LOP3.LUT R16, R16, 0x3f, RZ, 0xc0, !PT ;  /* 0x0000003f10107812 */ /* 0x000fc400078ec0ff */
[----:B------:R-:W-:Y:S02]  /*6ec0*/  IADD3 R18, PT, PT, R18, -0x20, RZ ;  /* 0xffffffe012127810 */ /* 0x000fe40007ffe0ff */
[----:B------:R-:W-:Y:S02]  /*6ed0*/  IADD3 R14, PT, PT, R14, -0x20, RZ ;  /* 0xffffffe00e0e7810 */ /* 0x000fe40007ffe0ff */
[----:B0-----:R-:W-:Y:S01]  /*6ee0*/  SHF.R.U32.HI R15, RZ, 0xa, R29 ;  /* 0x0000000aff0f7819 */ /* 0x001fe2000001161d */
[----:B------:R0:W-:Y:S01]  /*6ef0*/  I2F.F16 R78, R18 ;  /* 0x00000012004e7306 */ /* 0x0001e20000200c00 */
[----:B------:R-:W-:Y:S02]  /*6f00*/  IADD3 R17, PT, PT, R17, -0x20, RZ ;  /* 0xffffffe011117810 */ /* 0x000fe40007ffe0ff */
[----:B------:R-:W-:Y:S02]  /*6f10*/  IADD3 R16, PT, PT, R16, -0x20, RZ ;  /* 0xffffffe010107810 */ /* 0x000fe40007ffe0ff */
[----:B------:R-:W-:-:S02]  /*6f20*/  IADD3 R2, PT, PT, R2, -0x20, RZ ;  /* 0xffffffe002027810 */ /* 0x000fc40007ffe0ff */
[----:B------:R-:W-:Y:S01]  /*6f30*/  LOP3.LUT R15, R15, 0x3f, RZ, 0xc0, !PT ;  /* 0x0000003f0f0f7812 */ /* 0x000fe200078ec0ff */
[----:B------:R2:W-:Y:S01]  /*6f40*/  I2F.F16 R72, R14 ;  /* 0x0000000e00487306 */ /* 0x0005e20000200c00 */
[----:B0-----:R-:W-:Y:S02]  /*6f50*/  SHF.R.U32.HI R18, RZ, 0x10, R31 ;  /* 0x00000010ff127819 */ /* 0x001fe4000001161f */
[----:B------:R-:W-:Y:S02]  /*6f60*/  IADD3 R15, PT, PT, R15, -0x20, RZ ;  /* 0xffffffe00f0f7810 */ /* 0x000fe40007ffe0ff */
[----:B------:R-:W-:-:S03]  /*6f70*/  LOP3.LUT R18, R18, 0x3f, RZ, 0xc0, !PT ;  /* 0x0000003f12127812 */ /* 0x000fc600078ec0ff */
[----:B------:R0:W-:Y:S01]  /*6f80*/  I2F.F16 R70, R17 ;  /* 0x0000001100467306 */ /* 0x0001e20000200c00 */
[----:B--2---:R-:W-:-:S07]  /*6f90*/  SHF.R.U32.HI R14, RZ, 0x10, R29 ;  /* 0x00000010ff0e7819 */ /* 0x004fce000001161d */
[----:B------:R2:W-:Y:S01]  /*6fa0*/  I2F.F16 R80, R16 ;  /* 0x0000001000507306 */ /* 0x0005e20000200c00 */
[----:B0-----:R-:W-:Y:S02]  /*6fb0*/  SHF.R.U32.HI R17, RZ, 0x10, R30 ;  /* 0x00000010ff117819 */ /* 0x001fe4000001161e */
[----:B------:R-:W-:-:S05]  /*6fc0*/  LOP3.LUT R14, R14, 0x3f, RZ, 0xc0, !PT ;  /* 0x0000003f0e0e7812 */ /* 0x000fca00078ec0ff */
[----:B------:R0:W3:Y:S01]  /*6fd0*/  I2F.F16 R79, R2 ;  /* 0x00000002004f7306 */ /* 0x0000e20000200c00 */
[----:B--2---:R-:W-:Y:S02]  /*6fe0*/  SHF.R.U32.HI R16, RZ, 0x16, R29 ;  /* 0x00000016ff107819 */ /* 0x004fe4000001161d */
[----:B------:R-:W-:Y:S02]  /*6ff0*/  LOP3.LUT R17, R17, 0x3f, RZ, 0xc0, !PT ;  /* 0x0000003f11117812 */ /* 0x000fe400078ec0ff */
[----:B------:R-:W-:Y:S02]  /*7000*/  LOP3.LUT R16, R16, 0x3f, RZ, 0xc0, !PT ;  /* 0x0000003f10107812 */ /* 0x000fe400078ec0ff */
[----:B0-----:R-:W-:Y:S02]  /*7010*/  SHF.R.U32.HI R2, RZ, 0xc, R19 ;  /* 0x0000000cff027819 */ /* 0x001fe40000011613 */
[----:B------:R-:W-:Y:S01]  /*7020*/  SHF.R.U32 R19, R19, 0x1e, R31 ;  /* 0x0000001e13137819 */ /* 0x000fe2000000161f */
[----:B------:R0:W-:Y:S01]  /*7030*/  I2F.F16 R65, R15 ;  /* 0x0000000f00417306 */ /* 0x0001e20000200c00 */
[----:B------:R-:W-:-:S02]  /*7040*/  IADD3 R41, PT, PT, R18, -0x20, RZ ;  /* 0xffffffe012297810 */ /* 0x000fc40007ffe0ff */
[----:B------:R-:W-:Y:S02]  /*7050*/  LOP3.LUT R19, R19, 0x3f, RZ, 0xc0, !PT ;  /* 0x0000003f13137812 */ /* 0x000fe400078ec0ff */
[----:B----4-:R-:W-:Y:S02]  /*7060*/  SHF.R.U32.HI R18, RZ, 0x2, R32 ;  /* 0x00000002ff127819 */ /* 0x010fe40000011620 */
[----:B------:R-:W-:Y:S02]  /*7070*/  IADD3 R43, PT, PT, R17, -0x20, RZ ;  /* 0xffffffe0112b7810 */ /* 0x000fe40007ffe0ff */
[----:B0-----:R-:W-:Y:S02]  /*7080*/  IADD3 R15, PT, PT, R14, -0x20, RZ ;  /* 0xffffffe00e0f7810 */ /* 0x001fe40007ffe0ff */
[----:B------:R-:W-:Y:S01]  /*7090*/  IADD3 R14, PT, PT, R16, -0x20, RZ ;  /* 0xffffffe0100e7810 */ /* 0x000fe20007ffe0ff */
[----:B------:R-:W-:Y:S01]  /*70a0*/  IMAD.WIDE R16, R97, 0x4, R20 ;  /* 0x0000000461107825 */ /* 0x000fe200078e0214 */
[----:B------:R-:W-:-:S02]  /*70b0*/  IADD3 R19, PT, PT, R19, -0x20, RZ ;  /* 0xffffffe013137810 */ /* 0x000fc40007ffe0ff */
[----:B------:R-:W-:Y:S02]  /*70c0*/  LOP3.LUT R18, R18, 0x3f, RZ, 0xc0, !PT ;  /* 0x0000003f12127812 */ /* 0x000fe400078ec0ff */
[----:B------:R0:W-:Y:S01]  /*70d0*/  I2F.F16 R64, R19 ;  /* 0x0000001300407306 */ /* 0x0001e20000200c00 */
[----:B------:R-:W-:Y:S01]  /*70e0*/  IMAD.WIDE R46, R97, 0x4, R16 ;  /* 0x00000004612e7825 */ /* 0x000fe200078e0210 */
[----:B------:R-:W-:Y:S02]  /*70f0*/  IADD3 R117, PT, PT, R18, -0x20, RZ ;  /* 0xffffffe012757810 */ /* 0x000fe40007ffe0ff */
[----:B0-----:R-:W2:Y:S01]  /*7100*/  LDG.E.128.CONSTANT R16, desc[UR8][R16.64] ;  /* 0x0000000810107981 */ /* 0x001ea2000c1e9d00 */
[----:B------:R-:W-:Y:S02]  /*7110*/  LOP3.LUT R2, R2, 0x3f, RZ, 0xc0, !PT ;  /* 0x0000003f02027812 */ /* 0x000fe400078ec0ff */
[----:B------:R-:W-:Y:S02]  /*7120*/  LOP3.LUT R12, R12, 0x3f, RZ, 0xc0, !PT ;  /* 0x0000003f0c0c7812 */ /* 0x000fe400078ec0ff */
[----:B------:R-:W-:-:S02]  /*7130*/  IADD3 R2, PT, PT, R2, -0x20, RZ ;  /* 0xffffffe002027810 */ /* 0x000fc40007ffe0ff */
[----:B------:R-:W-:Y:S02]  /*7140*/  IADD3 R12, PT, PT, R12, -0x20, RZ ;  /* 0xffffffe00c0c7810 */ /* 0x000fe40007ffe0ff */
[----:B------:R0:W-:Y:S02]  /*7150*/  I2F.F16 R106, R2 ;  /* 0x00000002006a7306 */ /* 0x0001e40000200c00 */
[----:B0-----:R-:W-:-:S06]  /*7160*/  SHF.R.U32.HI R2, RZ, 0x4, R28 ;  /* 0x00000004ff027819 */ /* 0x001fcc000001161c */
[----:B------:R0:W-:Y:S01]  /*7170*/  I2F.F16 R81, R12 ;  /* 0x0000000c00517306 */ /* 0x0001e20000200c00 */
[----:B------:R-:W-:Y:S02]  /*7180*/  LOP3.LUT R2, R2, 0x3f, RZ, 0xc0, !PT ;  /* 0x0000003f02027812 */ /* 0x000fe400078ec0ff */
[----:B0-----:R-:W-:Y:S02]  /*7190*/  SHF.R.U32.HI R12, RZ, 0xa, R28 ;  /* 0x0000000aff0c7819 */ /* 0x001fe4000001161c */
[----:B------:R-:W-:Y:S02]  /*71a0*/  IADD3 R2, PT, PT, R2, -0x20, RZ ;  /* 0xffffffe002027810 */ /* 0x000fe40007ffe0ff */
[----:B------:R-:W-:Y:S02]  /*71b0*/  LOP3.LUT R12, R12, 0x3f, RZ, 0xc0, !PT ;  /* 0x0000003f0c0c7812 */ /* 0x000fe400078ec0ff */
[----:B------:R0:W-:Y:S02]  /*71c0*/  I2F.F16 R74, R2 ;  /* 0x00000002004a7306 */ /* 0x0001e40000200c00 */
[----:B------:R-:W-:-:S02]  /*71d0*/  IADD3 R12, PT, PT, R12, -0x20, RZ ;  /* 0xffffffe00c0c7810 */ /* 0x000fc40007ffe0ff */
[----:B0-----:R-:W-:-:S04]  /*71e0*/  SHF.R.U32.HI R2, RZ, 0xa, R30 ;  /* 0x0000000aff027819 */ /* 0x001fc8000001161e */
[----:B------:R0:W-:Y:S01]  /*71f0*/  I2F.F16 R71, R12 ;  /* 0x0000000c00477306 */ /* 0x0001e20000200c00 */
[----:B------:R-:W-:Y:S02]  /*7200*/  LOP3.LUT R2, R2, 0x3f, RZ, 0xc0, !PT ;  /* 0x0000003f02027812 */ /* 0x000fe400078ec0ff */
[--C-:B0-----:R-:W-:Y:S02]  /*7210*/  SHF.R.U32.HI R12, RZ, 0x4, R31.reuse ;  /* 0x00000004ff0c7819 */ /* 0x101fe4000001161f */
[----:B------:R-:W-:Y:S02]  /*7220*/  IADD3 R63, PT, PT, R2, -0x20, RZ ;  /* 0xffffffe0023f7810 */ /* 0x000fe40007ffe0ff */
[----:B------:R-:W-:Y:S02]  /*7230*/  LOP3.LUT R12, R12, 0x3f, RZ, 0xc0, !PT ;  /* 0x0000003f0c0c7812 */ /* 0x000fe400078ec0ff */
[----:B------:R-:W-:Y:S02]  /*7240*/  SHF.R.U32.HI R2, RZ, 0xa, R31 ;  /* 0x0000000aff027819 */ /* 0x000fe4000001161f */
[----:B------:R-:W-:-:S02]  /*7250*/  IADD3 R82, PT, PT, R12, -0x20, RZ ;  /* 0xffffffe00c527810 */ /* 0x000fc40007ffe0ff */
[----:B------:R-:W-:Y:S02]  /*7260*/  LOP3.LUT R12, R2, 0x3f, RZ, 0xc0, !PT ;  /* 0x0000003f020c7812 */ /* 0x000fe400078ec0ff */
[--C-:B------:R-:W-:Y:S02]  /*7270*/  SHF.R.U32.HI R2, RZ, 0x10, R28.reuse ;  /* 0x00000010ff027819 */ /* 0x100fe4000001161c */
[----:B------:R-:W-:Y:S02]  /*7280*/  IADD3 R61, PT, PT, R12, -0x20, RZ ;  /* 0xffffffe00c3d7810 */ /* 0x000fe40007ffe0ff */
[----:B------:R-:W-:Y:S02]  /*7290*/  SHF.R.U32.HI R12, RZ, 0x16, R28 ;  /* 0x00000016ff0c7819 */ /* 0x000fe4000001161c */
[----:B------:R-:W-:-:S04]  /*72a0*/  SHF.R.U32 R28, R28, 0x1c, R32 ;  /* 0x0000001c1c1c7819 */ /* 0x000fc80000001620 */
[----:B------:R-:W-:-:S04]  /*72b0*/  LOP3.LUT R28, R28, 0x3f, RZ, 0xc0, !PT ;  /* 0x0000003f1c1c7812 */ /* 0x000fc800078ec0ff */
[----:B------:R-:W-:Y:S02]  /*72c0*/  IADD3 R28, PT, PT, R28, -0x20, RZ ;  /* 0xffffffe01c1c7810 */ /* 0x000fe40007ffe0ff */
[----:B------:R-:W-:Y:S02]  /*72d0*/  SHF.R.U32 R29, R29, 0x1c, R33 ;  /* 0x0000001c1d1d7819 */ /* 0x000fe40000001621 */
[----:B------:R0:W-:Y:S02]  /*72e0*/  I2F.F16 R54, R28 ;  /* 0x0000001c00367306 */ /* 0x0001e40000200c00 */
[----:B------:R-:W-:Y:S02]  /*72f0*/  LOP3.LUT R29, R29, 0x3f, RZ, 0xc0, !PT ;  /* 0x0000003f1d1d7812 */ /* 0x000fe400078ec0ff */
[----:B0-----:R-:W-:-:S04]  /*7300*/  SHF.R.U32.HI R28, RZ, 0x2, R34 ;  /* 0x00000002ff1c7819 */ /* 0x001fc80000011622 */
[----:B------:R-:W-:Y:S02]  /*7310*/  LOP3.LUT R28, R28, 0x3f, RZ, 0xc0, !PT ;  /* 0x0000003f1c1c7812 */ /* 0x000fe400078ec0ff */
[----:B------:R-:W-:Y:S02]  /*7320*/  IADD3 R29, PT, PT, R29, -0x20, RZ ;  /* 0xffffffe01d1d7810 */ /* 0x000fe40007ffe0ff */
[----:B------:R-:W-:Y:S02]  /*7330*/  IADD3 R115, PT, PT, R28, -0x20, RZ ;  /* 0xffffffe01c737810 */ /* 0x000fe40007ffe0ff */
[----:B------:R-:W-:Y:S02]  /*7340*/  LOP3.LUT R2, R2, 0x3f, RZ, 0xc0, !PT ;  /* 0x0000003f02027812 */ /* 0x000fe400078ec0ff */
[----:B------:R-:W-:Y:S01]  /*7350*/  SHF.R.U32.HI R28, RZ, 0x2, R35 ;  /* 0x00000002ff1c7819 */ /* 0x000fe20000011623 */
[----:B------:R0:W-:Y:S01]  /*7360*/  I2F.F16 R56, R29 ;  /* 0x0000001d00387306 */ /* 0x0001e20000200c00 */
[----:B------:R-:W-:-:S02]  /*7370*/  IADD3 R2, PT, PT, R2, -0x20, RZ ;  /* 0xffffffe002027810 */ /* 0x000fc40007ffe0ff */
[----:B------:R-:W-:Y:S02]  /*7380*/  LOP3.LUT R12, R12, 0x3f, RZ, 0xc0, !PT ;  /* 0x0000003f0c0c7812 */ /* 0x000fe400078ec0ff */
[----:B0-----:R-:W-:Y:S02]  /*7390*/  LOP3.LUT R29, R28, 0x3f, RZ, 0xc0, !PT ;  /* 0x0000003f1c1d7812 */ /* 0x001fe400078ec0ff */
[--C-:B------:R-:W-:Y:S01]  /*73a0*/  SHF.R.U32.HI R28, RZ, 0x8, R32.reuse ;  /* 0x00000008ff1c7819 */ /* 0x100fe20000011620 */
[----:B------:R0:W-:Y:S01]  /*73b0*/  I2F.F16 R49, R2 ;  /* 0x0000000200317306 */ /* 0x0001e20000200c00 */
[----:B------:R-:W-:Y:S02]  /*73c0*/  IADD3 R91, PT, PT, R29, -0x20, RZ ;  /* 0xffffffe01d5b7810 */ /* 0x000fe40007ffe0ff */
[----:B------:R-:W-:Y:S02]  /*73d0*/  LOP3.LUT R28, R28, 0x3f, RZ, 0xc0, !PT ;  /* 0x0000003f1c1c7812 */ /* 0x000fe400078ec0ff */
[----:B------:R-:W-:-:S02]  /*73e0*/  SHF.R.U32.HI R29, RZ, 0xe, R32 ;  /* 0x0000000eff1d7819 */ /* 0x000fc40000011620 */
[----:B0-----:R-:W-:Y:S02]  /*73f0*/  SHF.R.U32.HI R2, RZ, 0x16, R30 ;  /* 0x00000016ff027819 */ /* 0x001fe4000001161e */
[----:B------:R-:W-:Y:S02]  /*7400*/  IADD3 R12, PT, PT, R12, -0x20, RZ ;  /* 0xffffffe00c0c7810 */ /* 0x000fe40007ffe0ff */
[----:B------:R-:W-:Y:S02]  /*7410*/  LOP3.LUT R2, R2, 0x3f, RZ, 0xc0, !PT ;  /* 0x0000003f02027812 */ /* 0x000fe400078ec0ff */
[----:B------:R-:W-:Y:S02]  /*7420*/  IADD3 R28, PT, PT, R28, -0x20, RZ ;  /* 0xffffffe01c1c7810 */ /* 0x000fe40007ffe0ff */
[----:B------:R-:W-:Y:S02]  /*7430*/  SHF.R.U32 R30, R30, 0x1c, R34 ;  /* 0x0000001c1e1e7819 */ /* 0x000fe40000001622 */
[----:B------:R-:W-:Y:S01]  /*7440*/  LOP3.LUT R29, R29, 0x3f, RZ, 0xc0, !PT ;  /* 0x0000003f1d1d7812 */ /* 0x000fe200078ec0ff */
[----:B------:R0:W-:Y:S01]  /*7450*/  I2F.F16 R40, R12 ;  /* 0x0000000c00287306 */ /* 0x0001e20000200c00 */
[----:B------:R-:W-:-:S02]  /*7460*/  SHF.R.U32.HI R38, RZ, 0x2, R33 ;  /* 0x00000002ff267819 */ /* 0x000fc40000011621 */
[----:B------:R-:W-:Y:S02]  /*7470*/  LOP3.LUT R30, R30, 0x3f, RZ, 0xc0, !PT ;  /* 0x0000003f1e1e7812 */ /* 0x000fe400078ec0ff */
[----:B------:R-:W-:-:S03]  /*7480*/  IADD3 R29, PT, PT, R29, -0x20, RZ ;  /* 0xffffffe01d1d7810 */ /* 0x000fc60007ffe0ff */
[----:B------:R4:W-:Y:S01]  /*7490*/  I2F.F16 R55, R28 ;  /* 0x0000001c00377306 */ /* 0x0009e20000200c00 */
[----:B0-----:R-:W-:Y:S02]  /*74a0*/  IADD3 R12, PT, PT, R2, -0x20, RZ ;  /* 0xffffffe0020c7810 */ /* 0x001fe40007ffe0ff */
[----:B------:R-:W-:Y:S02]  /*74b0*/  SHF.R.U32.HI R2, RZ, 0x16, R31 ;  /* 0x00000016ff027819 */ /* 0x000fe4000001161f */
[--C-:B------:R-:W-:Y:S02]  /*74c0*/  SHF.R.U32 R31, R31, 0x1c, R35.reuse ;  /* 0x0000001c1f1f7819 */ /* 0x100fe40000001623 */
[----:B----4-:R-:W-:Y:S01]  /*74d0*/  SHF.R.U32.HI R28, RZ, 0x8, R35 ;  /* 0x00000008ff1c7819 */ /* 0x010fe20000011623 */
[----:B------:R0:W-:Y:S01]  /*74e0*/  I2F.F16 R66, R29 ;  /* 0x0000001d00427306 */ /* 0x0001e20000200c00 */
[----:B------:R-:W-:Y:S02]  /*74f0*/  LOP3.LUT R38, R38, 0x3f, RZ, 0xc0, !PT ;  /* 0x0000003f26267812 */ /* 0x000fe400078ec0ff */
[----:B------:R-:W-:-:S02]  /*7500*/  IADD3 R30, PT, PT, R30, -0x20, RZ ;  /* 0xffffffe01e1e7810 */ /* 0x000fc40007ffe0ff */
[----:B------:R-:W-:Y:S02]  /*7510*/  LOP3.LUT R28, R28, 0x3f, RZ, 0xc0, !PT ;  /* 0x0000003f1c1c7812 */ /* 0x000fe400078ec0ff */
[----:B------:R-:W-:Y:S02]  /*7520*/  LOP3.LUT R31, R31, 0x3f, RZ, 0xc0, !PT ;  /* 0x0000003f1f1f7812 */ /* 0x000fe400078ec0ff */
[----:B0-----:R-:W-:Y:S01]  /*7530*/  SHF.R.U32.HI R29, RZ, 0xe, R35 ;  /* 0x0000000eff1d7819 */ /* 0x001fe20000011623 */
[----:B------:R0:W-:Y:S01]  /*7540*/  I2F.F16 R58, R30 ;  /* 0x0000001e003a7306 */ /* 0x0001e20000200c00 */
[----:B------:R-:W-:Y:S02]  /*7550*/  IADD3 R38, PT, PT, R38, -0x20, RZ ;  /* 0xffffffe026267810 */ /* 0x000fe40007ffe0ff */
[----:B------:R-:W-:Y:S02]  /*7560*/  IADD3 R51, PT, PT, R28, -0x20, RZ ;  /* 0xffffffe01c337810 */ /* 0x000fe40007ffe0ff */
[----:B------:R-:W-:-:S02]  /*7570*/  IADD3 R31, PT, PT, R31, -0x20, RZ ;  /* 0xffffffe01f1f7810 */ /* 0x000fc40007ffe0ff */
[----:B------:R-:W-:Y:S02]  /*7580*/  LOP3.LUT R29, R29, 0x3f, RZ, 0xc0, !PT ;  /* 0x0000003f1d1d7812 */ /* 0x000fe400078ec0ff */
[----:B0-----:R-:W-:Y:S02]  /*7590*/  SHF.R.U32.HI R30, RZ, 0x8, R33 ;  /* 0x00000008ff1e7819 */ /* 0x001fe40000011621 */
[----:B------:R-:W-:Y:S01]  /*75a0*/  SHF.R.U32.HI R28, RZ, 0x8, R34 ;  /* 0x00000008ff1c7819 */ /* 0x000fe20000011622 */
[----:B------:R0:W-:Y:S01]  /*75b0*/  I2F.F16 R103, R38 ;  /* 0x0000002600677306 */ /* 0x0001e20000200c00 */
[----:B------:R-:W-:Y:S02]  /*75c0*/  LEA.HI R42, R32, 0xffffffe0, RZ, 0x6 ;  /* 0xffffffe0202a7811 */ /* 0x000fe400078f30ff */
[----:B------:R-:W-:Y:S02]  /*75d0*/  LOP3.LUT R30, R30, 0x3f, RZ, 0xc0, !PT ;  /* 0x0000003f1e1e7812 */ /* 0x000fe400078ec0ff */
[----:B------:R-:W-:-:S02]  /*75e0*/  LOP3.LUT R28, R28, 0x3f, RZ, 0xc0, !PT ;  /* 0x0000003f1c1c7812 */ /* 0x000fc400078ec0ff */
[----:B------:R-:W-:Y:S01]  /*75f0*/  SHF.R.U32.HI R32, RZ, 0x14, R32 ;  /* 0x00000014ff207819 */ /* 0x000fe20000011620 */
[----:B------:R4:W-:Y:S01]  /*7600*/  I2F.F16 R60, R31 ;  /* 0x0000001f003c7306 */ /* 0x0009e20000200c00 */
[----:B0-----:R-:W-:Y:S02]  /*7610*/  IADD3 R38, PT, PT, R29, -0x20, RZ ;  /* 0xffffffe01d267810 */ /* 0x001fe40007ffe0ff */
[----:B------:R-:W-:Y:S02]  /*7620*/  SHF.R.U32.HI R29, RZ, 0xe, R34 ;  /* 0x0000000eff1d7819 */ /* 0x000fe40000011622 */
[----:B------:R-:W-:Y:S02]  /*7630*/  IADD3 R30, PT, PT, R30, -0x20, RZ ;  /* 0xffffffe01e1e7810 */ /* 0x000fe40007ffe0ff */
[----:B----4-:R-:W-:Y:S02]  /*7640*/  SHF.R.U32.HI R31, RZ, 0xe, R33 ;  /* 0x0000000eff1f7819 */ /* 0x010fe40000011621 */
[----:B------:R-:W-:-:S02]  /*7650*/  IADD3 R28, PT, PT, R28, -0x20, RZ ;  /* 0xffffffe01c1c7810 */ /* 0x000fc40007ffe0ff */
[----:B------:R-:W-:Y:S02]  /*7660*/  LOP3.LUT R32, R32, 0x3f, RZ, 0xc0, !PT ;  /* 0x0000003f20207812 */ /* 0x000fe400078ec0ff */
[----:B------:R-:W-:Y:S02]  /*7670*/  LOP3.LUT R31, R31, 0x3f, RZ, 0xc0, !PT ;  /* 0x0000003f1f1f7812 */ /* 0x000fe400078ec0ff */
[----:B------:R-:W-:Y:S01]  /*7680*/  LOP3.LUT R29, R29, 0x3f, RZ, 0xc0, !PT ;  /* 0x0000003f1d1d7812 */ /* 0x000fe200078ec0ff */
[----:B------:R5:W-:Y:S01]  /*7690*/  I2F.F16 R57, R30 ;  /* 0x0000001e00397306 */ /* 0x000be20000200c00 */
[----:B------:R-:W-:Y:S02]  /*76a0*/  IADD3 R32, PT, PT, R32, -0x20, RZ ;  /* 0xffffffe020207810 */ /* 0x000fe40007ffe0ff */
[----:B------:R-:W-:Y:S02]  /*76b0*/  IADD3 R31, PT, PT, R31, -0x20, RZ ;  /* 0xffffffe01f1f7810 */ /* 0x000fe40007ffe0ff */
[----:B------:R-:W-:-:S03]  /*76c0*/  IADD3 R29, PT, PT, R29, -0x20, RZ ;  /* 0xffffffe01d1d7810 */ /* 0x000fc60007ffe0ff */
[----:B------:R0:W-:Y:S01]  /*76d0*/  I2F.F16 R53, R28 ;  /* 0x0000001c00357306 */ /* 0x0001e20000200c00 */
[----:B-----5:R-:W-:Y:S02]  /*76e0*/  LOP3.LUT R30, R24, 0x3f, RZ, 0xc0, !PT ;  /* 0x0000003f181e7812 */ /* 0x020fe400078ec0ff */
[----:B0-----:R-:W-:-:S05]  /*76f0*/  LOP3.LUT R28, R25, 0x3f, RZ, 0xc0, !PT ;  /* 0x0000003f191c7812 */ /* 0x001fca00078ec0ff */
[----:B------:R0:W-:Y:S01]  /*7700*/  I2F.F16 R95, R32 ;  /* 0x00000020005f7306 */ /* 0x0001e20000200c00 */
[----:B------:R-:W-:-:S07]  /*7710*/  IADD3 R76, PT, PT, R30, -0x20, RZ ;  /* 0xffffffe01e4c7810 */ /* 0x000fce0007ffe0ff */
[----:B------:R-:W-:Y:S01]  /*7720*/  I2F.F16 R68, R31 ;  /* 0x0000001f00447306 */ /* 0x000fe20000200c00 */
[----:B0-----:R-:W-:-:S07]  /*7730*/  IADD3 R32, PT, PT, R28, -0x20, RZ ;  /* 0xffffffe01c207810 */ /* 0x001fce0007ffe0ff */
[----:B------:R0:W-:Y:S01]  /*7740*/  I2F.F16 R62, R29 ;  /* 0x0000001d003e7306 */ /* 0x0001e20000200c00 */
[----:B------:R-:W-:Y:S02]  /*7750*/  LEA.HI R48, R33, 0xffffffe0, RZ, 0x6 ;  /* 0xffffffe021307811 */ /* 0x000fe400078f30ff */
[----:B------:R-:W-:Y:S01]  /*7760*/  SHF.R.U32.HI R33, RZ, 0x14, R33 ;  /* 0x00000014ff217819 */ /* 0x000fe20000011621 */
[----:B0-----:R-:W0:Y:S01]  /*7770*/  LDS.128 R28, [UR5+0x80] ;  /* 0x00008005ff1c7984 */ /* 0x001e220008000c00 */
[----:B------:R-:W-:Y:S02]  /*7780*/  LOP3.LUT R22, R22, 0x3f, RZ, 0xc0, !PT ;  /* 0x0000003f16167812 */ /* 0x000fe400078ec0ff */
[----:B------:R-:W-:Y:S02]  /*7790*/  LEA.HI R50, R34, 0xffffffe0, RZ, 0x6 ;  /* 0xffffffe022327811 */ /* 0x000fe400078f30ff */
[----:B------:R-:W-:Y:S02]  /*77a0*/  LOP3.LUT R33, R33, 0x3f, RZ, 0xc0, !PT ;  /* 0x0000003f21217812 */ /* 0x000fe400078ec0ff */
[----:B------:R-:W-:-:S02]  /*77b0*/  SHF.R.U32.HI R34, RZ, 0x14, R34 ;  /* 0x00000014ff227819 */ /* 0x000fc40000011622 */
[----:B------:R-:W-:Y:S01]  /*77c0*/  IADD3 R22, PT, PT, R22, -0x20, RZ ;  /* 0xffffffe016167810 */ /* 0x000fe20007ffe0ff */
[----:B------:R-:W-:Y:S01]  /*77d0*/  I2F.F16 R15, R15 ;  /* 0x0000000f000f7306 */ /* 0x000fe20000200c00 */
[----:B------:R-:W-:Y:S02]  /*77e0*/  IADD3 R33, PT, PT, R33, -0x20, RZ ;  /* 0xffffffe021217810 */ /* 0x000fe40007ffe0ff */
[----:B------:R-:W-:-:S05]  /*77f0*/  LOP3.LUT R34, R34, 0x3f, RZ, 0xc0, !PT ;  /* 0x0000003f22227812 */ /* 0x000fca00078ec0ff */
[----:B------:R-:W4:Y:S01]  /*7800*/  I2F.F16 R14, R14 ;  /* 0x0000000e000e7306 */ /* 0x000f220000200c00 */
[----:B------:R-:W-:Y:S02]  /*7810*/  IADD3 R34, PT, PT, R34, -0x20, RZ ;  /* 0xffffffe022227810 */ /* 0x000fe40007ffe0ff */
[----:B------:R-:W-:-:S05]  /*7820*/  LEA.HI R52, R35, 0xffffffe0, RZ, 0x6 ;  /* 0xffffffe023347811 */ /* 0x000fca00078f30ff */
[----:B------:R5:W0:Y:S01]  /*7830*/  I2F.F16 R73, R22 ;  /* 0x0000001600497306 */ /* 0x000a220000200c00 */
[----:B------:R-:W-:Y:S02]  /*7840*/  SHF.R.U32.HI R35, RZ, 0x14, R35 ;  /* 0x00000014ff237819 */ /* 0x000fe40000011623 */
[----:B-1----:R-:W-:-:S05]  /*7850*/  PRMT R112, R112, 0x5410, R77 ;  /* 0x0000541070707816 */ /* 0x002fca000000004d */
[----:B------:R1:W-:Y:S01]  /*7860*/  I2F.F16 R89, R33 ;  /* 0x0000002100597306 */ /* 0x0003e20000200c00 */
[----:B-----5:R-:W5:Y:S01]  /*7870*/  LDG.E.128.CONSTANT R20, desc[UR8][R46.64] ;  /* 0x000000082e147981 */ /* 0x020f62000c1e9d00 */
[----:B------:R-:W-:Y:S02]  /*7880*/  LOP3.LUT R35, R35, 0x3f, RZ, 0xc0, !PT ;  /* 0x0000003f23237812 */ /* 0x000fe400078ec0ff */
[----:B-1----:R-:W-:-:S04]  /*7890*/  LOP3.LUT R33, R27, 0x3f, RZ, 0xc0, !PT ;  /* 0x0000003f1b217812 */ /* 0x002fc800078ec0ff */
[----:B------:R1:W-:Y:S01]  /*78a0*/  I2F.F16 R59, R34 ;  /* 0x00000022003b7306 */ /* 0x0003e20000200c00 */
[----:B------:R-:W-:Y:S02]  /*78b0*/  LOP3.LUT R2, R2, 0x3f, RZ, 0xc0, !PT ;  /* 0x0000003f02027812 */ /* 0x000fe400078ec0ff */
[----:B---3--:R-:W-:-:S05]  /*78c0*/  PRMT R79, R79, 0x5410, R70 ;  /* 0x000054104f4f7816 */ /* 0x008fca0000000046 */
[----:B------:R3:W-:Y:S01]  /*78d0*/  I2F.F16 R77, R32 ;  /* 0x00000020004d7306 */ /* 0x0007e20000200c00 */
[----:B-1----:R-:W-:Y:S02]  /*78e0*/  IADD3 R34, PT, PT, R33, -0x20, RZ ;  /* 0xffffffe021227810 */ /* 0x002fe40007ffe0ff */
[----:B------:R-:W-:Y:S02]  /*78f0*/  LOP3.LUT R33, R26, 0x3f, RZ, 0xc0, !PT ;  /* 0x0000003f1a217812 */ /* 0x000fe400078ec0ff */
[----:B------:R-:W-:Y:S02]  /*7900*/  IADD3 R35, PT, PT, R35, -0x20, RZ ;  /* 0xffffffe023237810 */ /* 0x000fe40007ffe0ff */
[----:B---3--:R-:W-:Y:S02]  /*7910*/  SHF.R.U32.HI R32, RZ, 0x6, R24 ;  /* 0x00000006ff207819 */ /* 0x008fe40000011618 */
[----:B------:R-:W-:Y:S02]  /*7920*/  IADD3 R70, PT, PT, R33, -0x20, RZ ;  /* 0xffffffe021467810 */ /* 0x000fe40007ffe0ff */
[----:B------:R-:W-:-:S02]  /*7930*/  LOP3.LUT R32, R32, 0x3f, RZ, 0xc0, !PT ;  /* 0x0000003f20207812 */ /* 0x000fc400078ec0ff */
[----:B------:R-:W-:Y:S01]  /*7940*/  SHF.R.U32.HI R33, RZ, 0xc, R24 ;  /* 0x0000000cff217819 */ /* 0x000fe20000011618 */
[----:B------:R-:W-:Y:S01]  /*7950*/  I2F.F16 R43, R43 ;  /* 0x0000002b002b7306 */ /* 0x000fe20000200c00 */
[----:B------:R-:W-:Y:S02]  /*7960*/  IADD3 R2, PT, PT, R2, -0x20, RZ ;  /* 0xffffffe002027810 */ /* 0x000fe40007ffe0ff */
[----:B----4-:R-:W-:Y:S02]  /*7970*/  PRMT R15, R15, 0x5410, R14 ;  /* 0x000054100f0f7816 */ /* 0x010fe4000000000e */
[----:B------:R-:W-:-:S03]  /*7980*/  SHF.R.U32.HI R14, RZ, 0x12, R24 ;  /* 0x00000012ff0e7819 */ /* 0x000fc60000011618 */
[----:B------:R-:W1:Y:S01]  /*7990*/  I2F.F16 R12, R12 ;  /* 0x0000000c000c7306 */ /* 0x000e620000200c00 */
[----:B0-----:R-:W-:Y:S02]  /*79a0*/  PRMT R108, R108, 0x5410, R73 ;  /* 0x000054106c6c7816 */ /* 0x001fe40000000049 */
[----:B------:R-:W-:Y:S02]  /*79b0*/  PRMT R106, R106, 0x5410, R69 ;  /* 0x000054106a6a7816 */ /* 0x000fe40000000045 */
[----:B------:R-:W-:-:S03]  /*79c0*/  PRMT R49, R49, 0x5410, R40 ;  /* 0x0000541031317816 */ /* 0x000fc60000000028 */
[----:B------:R-:W-:Y:S01]  /*79d0*/  I2F.F16 R111, R111 ;  /* 0x0000006f006f7306 */ /* 0x000fe20000200c00 */
[----:B------:R-:W-:Y:S02]  /*79e0*/  PRMT R109, R109, 0x5410, R86 ;  /* 0x000054106d6d7816 */ /* 0x000fe40000000056 */
[----:B------:R-:W-:Y:S02]  /*79f0*/  IADD3 R73, PT, PT, R32, -0x20, RZ ;  /* 0xffffffe020497810 */ /* 0x000fe40007ffe0ff */
[----:B------:R-:W-:-:S03]  /*7a00*/  LOP3.LUT R40, R33, 0x3f, RZ, 0xc0, !PT ;  /* 0x0000003f21287812 */ /* 0x000fc600078ec0ff */
[----:B------:R-:W0:Y:S01]  /*7a10*/  I2F.F16 R92, R92 ;  /* 0x0000005c005c7306 */ /* 0x000e220000200c00 */
[----:B------:R-:W-:Y:S02]  /*7a20*/  LOP3.LUT R14, R14, 0x3f, RZ, 0xc0, !PT ;  /* 0x0000003f0e0e7812 */ /* 0x000fe400078ec0ff */
[----:B------:R-:W-:-:S05]  /*7a30*/  PRMT R110, R110, 0x5410, R75 ;  /* 0x000054106e6e7816 */ /* 0x000fca000000004b */
[----:B------:R-:W-:Y:S01]  /*7a40*/  I2F.F16 R107, R107 ;  /* 0x0000006b006b7306 */ /* 0x000fe20000200c00 */
[----:B------:R-:W-:-:S07]  /*7a50*/  IADD3 R75, PT, PT, R14, -0x20, RZ ;  /* 0xffffffe00e4b7810 */ /* 0x000fce0007ffe0ff */
[----:B------:R-:W3:Y:S01]  /*7a60*/  I2F.F16 R88, R88 ;  /* 0x0000005800587306 */ /* 0x000ee20000200c00 */
[----:B------:R-:W-:-:S07]  /*7a70*/  HFMA2 R14, R109, R28, RZ ;  /* 0x0000001c6d0e7231 */ /* 0x000fce00000000ff */
[----:B------:R-:W-:Y:S08]  /*7a80*/  I2F.F16 R39, R35 ;  /* 0x0000002300277306 */ /* 0x000ff00000200c00 */
[----:B------:R4:W-:Y:S08]  /*7a90*/  I2F.F16 R69, R34 ;  /* 0x0000002200457306 */ /* 0x0009f00000200c00 */
[----:B------:R-:W-:Y:S01]  /*7aa0*/  I2F.F16 R82, R82 ;  /* 0x0000005200527306 */ /* 0x000fe20000200c00 */
[----:B----4-:R-:W4:Y:S07]  /*7ab0*/  LDS.128 R32, [UR5] ;  /* 0x00000005ff207984 */ /* 0x010f2e0008000c00 */
[----:B------:R-:W2:Y:S08]  /*7ac0*/  I2F.F16 R61, R61 ;  /* 0x0000003d003d7306 */ /* 0x000eb00000200c00 */
[----:B------:R-:W-:Y:S08]  /*7ad0*/  I2F.F16 R41, R41 ;  /* 0x0000002900297306 */ /* 0x000ff00000200c00 */
[----:B------:R-:W4:Y:S01]  /*7ae0*/  I2F.F16 R2, R2 ;  /* 0x0000000200027306 */ /* 0x000f220000200c00 */
[----:B------:R-:W-:-:S02]  /*7af0*/  PRMT R113, R113, 0x5410, R90 ;  /* 0x0000541071717816 */ /* 0x000fc4000000005a */
[----:B-1----:R-:W-:-:S05]  /*7b00*/  PRMT R43, R43, 0x5410, R12 ;  /* 0x000054102b2b7816 */ /* 0x002fca000000000c */
[----:B------:R-:W1:Y:S01]  /*7b10*/  I2F.F16 R63, R63 ;  /* 0x0000003f003f7306 */ /* 0x000e620000200c00 */
[----:B0-----:R-:W-:Y:S01]  /*7b20*/  PRMT R111, R111, 0x5410, R92 ;  /* 0x000054106f6f7816 */ /* 0x001fe2000000005c */
[----:B------:R-:W-:Y:S01]  /*7b30*/  HFMA2 R14, R108, R29, R14 ;  /* 0x0000001d6c0e7231 */ /* 0x000fe2000000000e */
[----:B------:R-:W-:Y:S02]  /*7b40*/  SHF.R.U32.HI R12, RZ, 0x18, R24 ;  /* 0x00000018ff0c7819 */ /* 0x000fe40000011618 */
[----:B---3--:R-:W-:Y:S02]  /*7b50*/  PRMT R107, R107, 0x5410, R88 ;  /* 0x000054106b6b7816 */ /* 0x008fe40000000058 */
[----:B------:R-:W-:Y:S02]  /*7b60*/  PRMT R81, R81, 0x5410, R78 ;  /* 0x0000541051517816 */ /* 0x000fe4000000004e */
[----:B--2---:R-:W-:Y:S02]  /*7b70*/  PRMT R82, R82, 0x5410, R61 ;  /* 0x0000541052527816 */ /* 0x004fe4000000003d */
[----:B------:R-:W-:-:S02]  /*7b80*/  IADD3 R40, PT, PT, R40, -0x20, RZ ;  /* 0xffffffe028287810 */ /* 0x000fc40007ffe0ff */
[----:B----4-:R-:W-:Y:S01]  /*7b90*/  PRMT R41, R41, 0x5410, R2 ;  /* 0x0000541029297816 */ /* 0x010fe20000000002 */
[-C--:B------:R-:W-:Y:S01]  /*7ba0*/  HFMA2 R2, R113, R28.reuse, RZ ;  /* 0x0000001c71027231 */ /* 0x080fe200000000ff */
[----:B------:R-:W-:Y:S01]  /*7bb0*/  LOP3.LUT R61, R12, 0x3f, RZ, 0xc0, !PT ;  /* 0x0000003f0c3d7812 */ /* 0x000fe200078ec0ff */
[-C--:B------:R-:W-:Y:S02]  /*7bc0*/  HFMA2 R12, R111, R28.reuse, RZ.H0_H0 ;  /* 0x0000001c6f0c7231 */ /* 0x080fe400000400ff */
[----:B------:R-:W-:Y:S01]  /*7bd0*/  HFMA2 R28, R107, R28, RZ.H0_H0 ;  /* 0x0000001c6b1c7231 */ /* 0x000fe200000400ff */
[----:B------:R0:W-:Y:S01]  /*7be0*/  I2F.F16 R78, R40 ;  /* 0x00000028004e7306 */ /* 0x0001e20000200c00 */
[----:B------:R-:W-:Y:S02]  /*7bf0*/  PRMT R83, R83, 0x5410, R64 ;  /* 0x0000541053537816 */ /* 0x000fe40000000040 */
[----:B------:R-:W-:Y:S01]  /*7c00*/  HFMA2 R28, R106, R29, R28 ;  /* 0x0000001d6a1c7231 */ /* 0x000fe2000000001c */
[----:B-1----:R-:W-:Y:S01]  /*7c10*/  PRMT R80, R80, 0x5410, R63 ;  /* 0x0000541050507816 */ /* 0x002fe2000000003f */
[----:B0-----:R-:W-:-:S02]  /*7c20*/  HFMA2 R40, R81, R30, R14 ;  /* 0x0000001e51287231 */ /* 0x001fc4000000000e */
[-C--:B------:R-:W-:Y:S02]  /*7c30*/  HFMA2 R28, R83, R30.reuse, R28 ;  /* 0x0000001e531c7231 */ /* 0x080fe4000000001c */
[-C--:B------:R-:W-:Y:S01]  /*7c40*/  HFMA2 R2, R112, R29.reuse, R2 ;  /* 0x0000001d70027231 */ /* 0x080fe20000000002 */
[----:B------:R-:W-:Y:S01]  /*7c50*/  PRMT R67, R67, 0x5410, R84 ;  /* 0x0000541043437816 */ /* 0x000fe20000000054 */
[----:B------:R-:W-:Y:S01]  /*7c60*/  HFMA2 R12, R110, R29, R12 ;  /* 0x0000001d6e0c7231 */ /* 0x000fe2000000000c */
[--C-:B------:R-:W-:Y:S01]  /*7c70*/  SHF.R.U32.HI R29, RZ, 0xc, R25.reuse ;  /* 0x0000000cff1d7819 */ /* 0x100fe20000011619 */
[-C--:B------:R-:W-:Y:S02]  /*7c80*/  HFMA2 R14, R80, R31.reuse, R40 ;  /* 0x0000001f500e7231 */ /* 0x080fe40000000028 */
[----:B------:R-:W-:Y:S01]  /*7c90*/  HFMA2 R40, R82, R31, R28 ;  /* 0x0000001f52287231 */ /* 0x000fe2000000001c */
[----:B------:R-:W-:Y:S01]  /*7ca0*/  SHF.R.U32.HI R28, RZ, 0x12, R25 ;  /* 0x00000012ff1c7819 */ /* 0x000fe20000011619 */
[----:B------:R-:W-:-:S02]  /*7cb0*/  HFMA2 R2, R67, R30, R2 ;  /* 0x0000001e43027231 */ /* 0x000fc40000000002 */
[----:B------:R-:W-:Y:S01]  /*7cc0*/  HFMA2 R12, R79, R30, R12 ;  /* 0x0000001e4f0c7231 */ /* 0x000fe2000000000c */
[----:B------:R-:W-:Y:S02]  /*7cd0*/  LOP3.LUT R29, R29, 0x3f, RZ, 0xc0, !PT ;  /* 0x0000003f1d1d7812 */ /* 0x000fe400078ec0ff */
[----:B------:R-:W-:Y:S02]  /*7ce0*/  LOP3.LUT R30, R28, 0x3f, RZ, 0xc0, !PT ;  /* 0x0000003f1c1e7812 */ /* 0x000fe400078ec0ff */
[----:B------:R-:W-:Y:S02]  /*7cf0*/  PRMT R74, R74, 0x5410, R71 ;  /* 0x000054104a4a7816 */ /* 0x000fe40000000047 */
[----:B------:R-:W-:Y:S01]  /*7d00*/  PRMT R72, R72, 0x5410, R65 ;  /* 0x0000541048487816 */ /* 0x000fe20000000041 */
[-C--:B------:R-:W-:Y:S01]  /*7d10*/  HFMA2 R28, R113, R32.reuse, RZ ;  /* 0x00000020711c7231 */ /* 0x080fe200000000ff */
[----:B------:R-:W-:Y:S02]  /*7d20*/  IADD3 R87, PT, PT, R29, -0x20, RZ ;  /* 0xffffffe01d577810 */ /* 0x000fe40007ffe0ff */
[----:B------:R-:W-:Y:S01]  /*7d30*/  IADD3 R90, PT, PT, R30, -0x20, RZ ;  /* 0xffffffe01e5a7810 */ /* 0x000fe20007ffe0ff */
[----:B------:R-:W-:Y:S01]  /*7d40*/  HFMA2 R30, R109, R32, RZ ;  /* 0x000000206d1e7231 */ /* 0x000fe200000000ff */
[--C-:B------:R-:W-:Y:S01]  /*7d50*/  SHF.R.U32.HI R29, RZ, 0x18, R25.reuse ;  /* 0x00000018ff1d7819 */ /* 0x100fe20000011619 */
[-C--:B------:R-:W-:Y:S01]  /*7d60*/  HFMA2 R2, R74, R31.reuse, R2 ;  /* 0x0000001f4a027231 */ /* 0x080fe20000000002 */
[----:B------:R-:W-:Y:S01]  /*7d70*/  IADD3 R61, PT, PT, R61, -0x20, RZ ;  /* 0xffffffe03d3d7810 */ /* 0x000fe20007ffe0ff */
[----:B------:R-:W-:Y:S01]  /*7d80*/  HFMA2 R12, R72, R31, R12 ;  /* 0x0000001f480c7231 */ /* 0x000fe2000000000c */
[----:B------:R-:W-:-:S02]  /*7d90*/  SHF.R.U32.HI R63, RZ, 0x6, R25 ;  /* 0x00000006ff3f7819 */ /* 0x000fc40000011619 */
[----:B------:R-:W-:Y:S01]  /*7da0*/  LOP3.LUT R31, R29, 0x3f, RZ, 0xc0, !PT ;  /* 0x0000003f1d1f7812 */ /* 0x000fe200078ec0ff */
[-C--:B------:R-:W-:Y:S01]  /*7db0*/  HFMA2 R29, R111, R32.reuse, RZ.H0_H0 ;  /* 0x000000206f1d7231 */ /* 0x080fe200000400ff */
[----:B------:R0:W-:Y:S01]  /*7dc0*/  I2F.F16 R71, R61 ;  /* 0x0000003d00477306 */ /* 0x0001e20000200c00 */
[----:B------:R-:W-:Y:S01]  /*7dd0*/  HFMA2 R32, R107, R32, RZ.H0_H0 ;  /* 0x000000206b207231 */ /* 0x000fe200000400ff */
[----:B------:R-:W-:Y:S01]  /*7de0*/  LOP3.LUT R63, R63, 0x3f, RZ, 0xc0, !PT ;  /* 0x0000003f3f3f7812 */ /* 0x000fe200078ec0ff */
[-C--:B------:R-:W-:Y:S02]  /*7df0*/  HFMA2 R28, R112, R33.reuse, R28 ;  /* 0x00000021701c7231 */ /* 0x080fe4000000001c */
[-C--:B------:R-:W-:Y:S02]  /*7e00*/  HFMA2 R30, R108, R33.reuse, R30 ;  /* 0x000000216c1e7231 */ /* 0x080fe4000000001e */
[-C--:B------:R-:W-:Y:S01]  /*7e10*/  HFMA2 R29, R110, R33.reuse, R29 ;  /* 0x000000216e1d7231 */ /* 0x080fe2000000001d */
[----:B0-----:R-:W-:Y:S01]  /*7e20*/  SHF.R.U32.HI R61, RZ, 0x6, R27 ;  /* 0x00000006ff3d7819 */ /* 0x001fe2000001161b */
[----:B------:R-:W-:Y:S01]  /*7e30*/  HFMA2 R32, R106, R33, R32 ;  /* 0x000000216a207231 */ /* 0x000fe20000000020 */
[----:B------:R-:W-:-:S02]  /*7e40*/  IADD3 R84, PT, PT, R31, -0x20, RZ ;  /* 0xffffffe01f547810 */ /* 0x000fc40007ffe0ff */
[----:B------:R-:W-:Y:S02]  /*7e50*/  LOP3.LUT R33, R61, 0x3f, RZ, 0xc0, !PT ;  /* 0x0000003f3d217812 */ /* 0x000fe400078ec0ff */
[----:B------:R-:W-:Y:S02]  /*7e60*/  IADD3 R63, PT, PT, R63, -0x20, RZ ;  /* 0xffffffe03f3f7810 */ /* 0x000fe40007ffe0ff */
[----:B------:R-:W-:Y:S02]  /*7e70*/  SHF.R.U32.HI R31, RZ, 0x6, R26 ;  /* 0x00000006ff1f7819 */ /* 0x000fe4000001161a */
[----:B------:R-:W-:Y:S01]  /*7e80*/  IADD3 R88, PT, PT, R33, -0x20, RZ ;  /* 0xffffffe021587810 */ /* 0x000fe20007ffe0ff */
[----:B------:R0:W-:Y:S01]  /*7e90*/  I2F.F16 R86, R63 ;  /* 0x0000003f00567306 */ /* 0x0001e20000200c00 */
[----:B------:R-:W-:Y:S01]  /*7ea0*/  LOP3.LUT R33, R31, 0x3f, RZ, 0xc0, !PT ;  /* 0x0000003f1f217812 */ /* 0x000fe200078ec0ff */
[-C--:B------:R-:W-:Y:S02]  /*7eb0*/  HFMA2 R61, R67, R34.reuse, R28 ;  /* 0x00000022433d7231 */ /* 0x080fe4000000001c */
[----:B------:R-:W-:-:S02]  /*7ec0*/  HFMA2 R64, R81, R34, R30 ;  /* 0x0000002251407231 */ /* 0x000fc4000000001e */
[-C--:B------:R-:W-:Y:S01]  /*7ed0*/  HFMA2 R32, R83, R34.reuse, R32 ;  /* 0x0000002253207231 */ /* 0x080fe20000000020 */
[----:B------:R-:W-:Y:S01]  /*7ee0*/  IADD3 R33, PT, PT, R33, -0x20, RZ ;  /* 0xffffffe021217810 */ /* 0x000fe20007ffe0ff */
[----:B------:R-:W1:Y:S01]  /*7ef0*/  I2F.F16 R48, R48 ;  /* 0x0000003000307306 */ /* 0x000e620000200c00 */
[----:B0-----:R-:W-:Y:S02]  /*7f00*/  HFMA2 R63, R79, R34, R29 ;  /* 0x000000224f3f7231 */ /* 0x001fe4000000001d */
[----:B------:R-:W0:Y:S01]  /*7f10*/  LDS.128 R28, [UR5+0x10] ;  /* 0x00001005ff1c7984 */ /* 0x000e220008000c00 */
[--C-:B------:R-:W-:Y:S01]  /*7f20*/  SHF.R.U32.HI R34, RZ, 0xc, R26.reuse ;  /* 0x0000000cff227819 */ /* 0x100fe2000001161a */
[----:B------:R-:W-:Y:S01]  /*7f30*/  HFMA2 R65, R82, R35, R32 ;  /* 0x0000002352417231 */ /* 0x000fe20000000020 */
[----:B------:R-:W-:Y:S02]  /*7f40*/  SHF.R.U32.HI R32, RZ, 0x12, R26 ;  /* 0x00000012ff207819 */ /* 0x000fe4000001161a */
[----:B------:R2:W-:Y:S01]  /*7f50*/  I2F.F16 R85, R33 ;  /* 0x0000002100557306 */ /* 0x0005e20000200c00 */
[----:B------:R-:W-:-:S02]  /*7f60*/  LOP3.LUT R34, R34, 0x3f, RZ, 0xc0, !PT ;  /* 0x0000003f22227812 */ /* 0x000fc400078ec0ff */
[----:B------:R-:W-:Y:S02]  /*7f70*/  @!P0 PRMT R96, R36, 0x7610, R96 ;  /* 0x0000761024608816 */ /* 0x000fe40000000060 */
[----:B------:R-:W-:Y:S02]  /*7f80*/  IADD3 R34, PT, PT, R34, -0x20, RZ ;  /* 0xffffffe022227810 */ /* 0x000fe40007ffe0ff */
[----:B--2---:R-:W-:Y:S02]  /*7f90*/  SHF.R.U32.HI R33, RZ, 0xc, R27 ;  /* 0x0000000cff217819 */ /* 0x004fe4000001161b */
[----:B------:R-:W-:Y:S02]  /*7fa0*/  LOP3.LUT R32, R32, 0x3f, RZ, 0xc0, !PT ;  /* 0x0000003f20207812 */ /* 0x000fe400078ec0ff */
[----:B------:R-:W-:Y:S01]  /*7fb0*/  LOP3.LUT R33, R33, 0x3f, RZ, 0xc0, !PT ;  /* 0x0000003f21217812 */ /* 0x000fe200078ec0ff */
[-C--:B------:R-:W-:Y:S01]  /*7fc0*/  HFMA2 R61, R74, R35.reuse, R61 ;  /* 0x000000234a3d7231 */ /* 0x080fe2000000003d */
[----:B------:R-:W-:Y:S01]  /*7fd0*/  @!P0 PRMT R96, R96, 0x7610, R36 ;  /* 0x0000761060608816 */ /* 0x000fe20000000024 */
[-C--:B------:R-:W-:Y:S01]  /*7fe0*/  HFMA2 R63, R72, R35.reuse, R63 ;  /* 0x00000023483f7231 */ /* 0x080fe2000000003f */
[----:B-1----:R-:W-:Y:S01]  /*7ff0*/  PRMT R48, R89, 0x5410, R48 ;  /* 0x0000541059307816 */ /* 0x002fe20000000030 */
[----:B------:R-:W-:Y:S01]  /*8000*/  HFMA2 R64, R80, R35, R64 ;  /* 0x0000002350407231 */ /* 0x000fe20000000040 */
[----:B------:R1:W-:Y:S01]  /*8010*/  I2F.F16 R94, R34 ;  /* 0x00000022005e7306 */ /* 0x0003e20000200c00 */
[----:B------:R-:W-:-:S02]  /*8020*/  IADD3 R36, PT, PT, R32, -0x20, RZ ;  /* 0xffffffe020247810 */ /* 0x000fc40007ffe0ff */
[----:B------:R-:W-:Y:S02]  /*8030*/  IADD3 R89, PT, PT, R33, -0x20, RZ ;  /* 0xffffffe021597810 */ /* 0x000fe40007ffe0ff */
[----:B-1----:R-:W1:Y:S03]  /*8040*/  LDS.128 R32, [UR5+0x100] ;  /* 0x00010005ff207984 */ /* 0x002e660008000c00 */
[----:B------:R-:W2:Y:S01]  /*8050*/  I2F.F16 R91, R91 ;  /* 0x0000005b005b7306 */ /* 0x000ea20000200c00 */
[----:B------:R-:W-:-:S04]  /*8060*/  @!P0 PRMT R93, R37, 0x7610, R93 ;  /* 0x00007610255d8816 */ /* 0x000fc8000000005d */
[----:B------:R-:W-:-:S03]  /*8070*/  @!P0 PRMT R93, R93, 0x7610, R37 ;  /* 0x000076105d5d8816 */ /* 0x000fc60000000025 */
[----:B------:R-:W3:Y:S01]  /*8080*/  I2F.F16 R117, R117 ;  /* 0x0000007500757306 */ /* 0x000ee20000200c00 */
[----:B------:R-:W-:Y:S02]  /*8090*/  SHF.R.U32.HI R37, RZ, 0x12, R27 ;  /* 0x00000012ff257819 */ /* 0x000fe4000001161b */
[----:B------:R-:W-:-:S05]  /*80a0*/  PRMT R55, R55, 0x5410, R66 ;  /* 0x0000541037377816 */ /* 0x000fca0000000042 */
[----:B------:R-:W4:Y:S01]  /*80b0*/  I2F.F16 R115, R115 ;  /* 0x0000007300737306 */ /* 0x000f220000200c00 */
[----:B------:R-:W-:Y:S02]  /*80c0*/  LOP3.LUT R66, R37, 0x3f, RZ, 0xc0, !PT ;  /* 0x0000003f25427812 */ /* 0x000fe400078ec0ff */
[----:B------:R-:W-:-:S05]  /*80d0*/  SHF.R.U32.HI R37, RZ, 0x18, R26 ;  /* 0x00000018ff257819 */ /* 0x000fca000001161a */
[----:B------:R-:W1:Y:S01]  /*80e0*/  I2F.F16 R42, R42 ;  /* 0x0000002a002a7306 */ /* 0x000e620000200c00 */
[----:B--2---:R-:W-:-:S07]  /*80f0*/  PRMT R60, R60, 0x5410, R91 ;  /* 0x000054103c3c7816 */ /* 0x004fce000000005b */
[----:B------:R-:W-:Y:S01]  /*8100*/  I2F.F16 R52, R52 ;  /* 0x0000003400347306 */ /* 0x000fe20000200c00 */
[----:B------:R-:W-:-:S07]  /*8110*/  LOP3.LUT R37, R37, 0x3f, RZ, 0xc0, !PT ;  /* 0x0000003f25257812 */ /* 0x000fce00078ec0ff */
[----:B------:R-:W-:Y:S08]  /*8120*/  I2F.F16 R51, R51 ;  /* 0x0000003300337306 */ /* 0x000ff00000200c00 */
[----:B------:R-:W2:Y:S01]  /*8130*/  I2F.F16 R38, R38 ;  /* 0x0000002600267306 */ /* 0x000ea20000200c00 */
[-C--:B0-----:R-:W-:Y:S02]  /*8140*/  HFMA2 R61, R49, R28.reuse, R61 ;  /* 0x0000001c313d7231 */ /* 0x081fe4000000003d */
[----:B------:R-:W-:-:S05]  /*8150*/  HFMA2 R64, R43, R28, R64 ;  /* 0x0000001c2b407231 */ /* 0x000fca0000000040 */
[----:B------:R0:W-:Y:S01]  /*8160*/  I2F.F16 R91, R36 ;  /* 0x00000024005b7306 */ /* 0x0001e20000200c00 */
[----:B---3--:R-:W-:Y:S02]  /*8170*/  PRMT R54, R54, 0x5410, R117 ;  /* 0x0000541036367816 */ /* 0x008fe40000000075 */
[----:B----4-:R-:W-:Y:S02]  /*8180*/  PRMT R58, R58, 0x5410, R115 ;  /* 0x000054103a3a7816 */ /* 0x010fe40000000073 */
[----:B------:R-:W-:Y:S02]  /*8190*/  IADD3 R37, PT, PT, R37, -0x20, RZ ;  /* 0xffffffe025257810 */ /* 0x000fe40007ffe0ff */
[----:B0-----:R-:W-:-:S04]  /*81a0*/  SHF.R.U32.HI R36, RZ, 0x18, R27 ;  /* 0x00000018ff247819 */ /* 0x001fc8000001161b */
[----:B------:R-:W-:Y:S02]  /*81b0*/  LOP3.LUT R36, R36, 0x3f, RZ, 0xc0, !PT ;  /* 0x0000003f24247812 */ /* 0x000fe400078ec0ff */
[----:B------:R-:W-:Y:S02]  /*81c0*/  PRMT R56, R56, 0x5410, R103 ;  /* 0x0000541038387816 */ /* 0x000fe40000000067 */
[----:B-1----:R-:W-:Y:S01]  /*81d0*/  PRMT R42, R95, 0x5410, R42 ;  /* 0x000054105f2a7816 */ /* 0x002fe2000000002a */
[-C--:B------:R-:W-:Y:S01]  /*81e0*/  HFMA2 R63, R15, R28.reuse, R63 ;  /* 0x0000001c0f3f7231 */ /* 0x080fe2000000003f */
[----:B--2---:R-:W-:Y:S01]  /*81f0*/  PRMT R51, R51, 0x5410, R38 ;  /* 0x0000541033337816 */ /* 0x004fe20000000026 */
[----:B------:R0:W-:Y:S01]  /*8200*/  I2F.F16 R95, R37 ;  /* 0x00000025005f7306 */ /* 0x0001e20000200c00 */
[----:B------:R-:W-:Y:S01]  /*8210*/  PRMT R52, R39, 0x5410, R52 ;  /* 0x0000541027347816 */ /* 0x000fe20000000034 */
[----:B------:R-:W-:Y:S01]  /*8220*/  HFMA2 R65, R41, R28, R65 ;  /* 0x0000001c29417231 */ /* 0x000fe20000000041 */
[----:B------:R-:W-:Y:S01]  /*8230*/  IADD3 R103, PT, PT, R36, -0x20, RZ ;  /* 0xffffffe024677810 */ /* 0x000fe20007ffe0ff */
[----:B------:R-:W-:-:S02]  /*8240*/  HFMA2 R61, R54, R29, R61 ;  /* 0x0000001d363d7231 */ /* 0x000fc4000000003d */
[-C--:B------:R-:W-:Y:S01]  /*8250*/  HFMA2 R64, R58, R29.reuse, R64 ;  /* 0x0000001d3a407231 */ /* 0x080fe20000000040 */
[----:B------:R-:W-:Y:S01]  /*8260*/  PRMT R53, R53, 0x5410, R62 ;  /* 0x0000541035357816 */ /* 0x000fe2000000003e */
[----:B0-----:R-:W0:Y:S01]  /*8270*/  LDS.128 R36, [UR5+0x110] ;  /* 0x00011005ff247984 */ /* 0x001e220008000c00 */
[----:B------:R-:W-:Y:S01]  /*8280*/  PRMT R57, R57, 0x5410, R68 ;  /* 0x0000541039397816 */ /* 0x000fe20000000044 */
[-C--:B------:R-:W-:Y:S02]  /*8290*/  HFMA2 R63, R56, R29.reuse, R63 ;  /* 0x0000001d383f7231 */ /* 0x080fe4000000003f */
[----:B------:R-:W-:Y:S02]  /*82a0*/  HFMA2 R65, R60, R29, R65 ;  /* 0x0000001d3c417231 */ /* 0x000fe40000000041 */
[-C--:B------:R-:W-:Y:S02]  /*82b0*/  HFMA2 R61, R55, R30.reuse, R61 ;  /* 0x0000001e373d7231 */ /* 0x080fe4000000003d */
[----:B------:R-:W-:-:S02]  /*82c0*/  HFMA2 R63, R57, R30, R63 ;  /* 0x0000001e393f7231 */ /* 0x000fc4000000003f */
[-C--:B------:R-:W-:Y:S02]  /*82d0*/  HFMA2 R64, R53, R30.reuse, R64 ;  /* 0x0000001e35407231 */ /* 0x080fe40000000040 */
[----:B------:R-:W-:Y:S02]  /*82e0*/  HFMA2 R65, R51, R30, R65 ;  /* 0x0000001e33417231 */ /* 0x000fe40000000041 */
[-C--:B------:R-:W-:Y:S02]  /*82f0*/  HFMA2 R28, R113, R32.reuse, RZ ;  /* 0x00000020711c7231 */ /* 0x080fe400000000ff */
[----:B------:R-:W-:Y:S01]  /*8300*/  HFMA2 R30, R109, R32, RZ ;  /* 0x000000206d1e7231 */ /* 0x000fe200000000ff */
[----:B------:R-:W1:Y:S01]  /*8310*/  I2F.F16 R50, R50 ;  /* 0x0000003200327306 */ /* 0x000e620000200c00 */
[-C--:B------:R-:W-:Y:S02]  /*8320*/  HFMA2 R28, R112, R33.reuse, R28 ;  /* 0x00000021701c7231 */ /* 0x080fe4000000001c */
[----:B------:R-:W-:-:S02]  /*8330*/  HFMA2 R30, R108, R33, R30 ;  /* 0x000000216c1e7231 */ /* 0x000fc4000000001e */
[----:B------:R-:W-:Y:S02]  /*8340*/  HFMA2 R29, R111, R32, RZ.H0_H0 ;  /* 0x000000206f1d7231 */ /* 0x000fe400000400ff */
[-C--:B------:R-:W-:Y:S02]  /*8350*/  HFMA2 R28, R67, R34.reuse, R28 ;  /* 0x00000022431c7231 */ /* 0x080fe4000000001c */
[----:B------:R-:W-:Y:S01]  /*8360*/  HFMA2 R30, R81, R34, R30 ;  /* 0x00000022511e7231 */ /* 0x000fe2000000001e */
[----:B-1----:R-:W-:Y:S01]  /*8370*/  PRMT R50, R59, 0x5410, R50 ;  /* 0x000054103b327816 */ /* 0x002fe20000000032 */
[----:B------:R-:W-:Y:S02]  /*8380*/  HFMA2 R29, R110, R33, R29 ;  /* 0x000000216e1d7231 */ /* 0x000fe4000000001d */
[----:B------:R-:W-:Y:S02]  /*8390*/  HFMA2 R32, R107, R32, RZ.H0_H0 ;  /* 0x000000206b207231 */ /* 0x000fe400000400ff */
[-C--:B------:R-:W-:Y:S01]  /*83a0*/  HFMA2 R59, R42, R31.reuse, R61 ;  /* 0x0000001f2a3b7231 */ /* 0x080fe2000000003d */
[----:B------:R-:W-:Y:S01]  /*83b0*/  SHF.R.U32 R24, R24, 0x1e, R16 ;  /* 0x0000001e18187819 */ /* 0x000fe20000001610 */
[----:B------:R-:W-:-:S02]  /*83c0*/  HFMA2 R61, R48, R31, R63 ;  /* 0x0000001f303d7231 */ /* 0x000fc4000000003f */
[----:B------:R-:W-:Y:S02]  /*83d0*/  HFMA2 R62, R50, R31, R64 ;  /* 0x0000001f323e7231 */ /* 0x000fe40000000040 */
[-C--:B------:R-:W-:Y:S02]  /*83e0*/  HFMA2 R29, R79, R34.reuse, R29 ;  /* 0x000000224f1d7231 */ /* 0x080fe4000000001d */
[----:B------:R-:W-:Y:S02]  /*83f0*/  HFMA2 R28, R74, R35, R28 ;  /* 0x000000234a1c7231 */ /* 0x000fe4000000001c */
[----:B------:R-:W-:Y:S02]  /*8400*/  HFMA2 R63, R52, R31, R65 ;  /* 0x0000001f343f7231 */ /* 0x000fe40000000041 */
[----:B------:R-:W-:Y:S02]  /*8410*/  HFMA2 R30, R80, R35, R30 ;  /* 0x00000023501e7231 */ /* 0x000fe4000000001e */
[----:B------:R-:W-:Y:S01]  /*8420*/  HFMA2 R32, R106, R33, R32 ;  /* 0x000000216a207231 */ /* 0x000fe20000000020 */
[----:B------:R-:W-:Y:S01]  /*8430*/  SHF.R.U32.HI R31, RZ, 0x4, R16 ;  /* 0x00000004ff1f7819 */ /* 0x000fe20000011610 */
[----:B------:R-:W-:Y:S01]  /*8440*/  HFMA2 R29, R72, R35, R29 ;  /* 0x00000023481d7231 */ /* 0x000fe2000000001d */
[----:B------:R-:W-:Y:S01]  /*8450*/  LOP3.LUT R24, R24, 0x3f, RZ, 0xc0, !PT ;  /* 0x0000003f18187812 */ /* 0x000fe200078ec0ff */
[----:B------:R-:W-:Y:S01]  /*8460*/  HFMA2 R32, R83, R34, R32 ;  /* 0x0000002253207231 */ /* 0x000fe20000000020 */
[----:B------:R-:W-:-:S02]  /*8470*/  LOP3.LUT R33, R31, 0x3f, RZ, 0xc0, !PT ;  /* 0x0000003f1f217812 */ /* 0x000fc400078ec0ff */
[----:B------:R-:W-:Y:S01]  /*8480*/  IADD3 R31, PT, PT, R24, -0x20, RZ ;  /* 0xffffffe0181f7810 */ /* 0x000fe20007ffe0ff */
[-C--:B0-----:R-:W-:Y:S02]  /*8490*/  HFMA2 R24, R15, R36.reuse, R29 ;  /* 0x000000240f187231 */ /* 0x081fe4000000001d */
[-C--:B------:R-:W-:Y:S02]  /*84a0*/  HFMA2 R28, R49, R36.reuse, R28 ;  /* 0x00000024311c7231 */ /* 0x080fe4000000001c */
[----:B------:R-:W-:Y:S02]  /*84b0*/  HFMA2 R35, R82, R35, R32 ;  /* 0x0000002352237231 */ /* 0x000fe40000000020 */
[-C--:B------:R-:W-:Y:S02]  /*84c0*/  HFMA2 R29, R43, R36.reuse, R30 ;  /* 0x000000242b1d7231 */ /* 0x080fe4000000001e */
[----:B------:R-:W-:Y:S01]  /*84d0*/  HFMA2 R30, R41, R36, R35 ;  /* 0x00000024291e7231 */ /* 0x000fe20000000023 */
[----:B------:R0:W-:Y:S01]  /*84e0*/  I2F.F16 R32, R31 ;  /* 0x0000001f00207306 */ /* 0x0001e20000200c00 */
[----:B------:R-:W-:-:S02]  /*84f0*/  HFMA2 R24, R56, R37, R24 ;  /* 0x0000002538187231 */ /* 0x000fc40000000018 */
[-C--:B------:R-:W-:Y:S02]  /*8500*/  HFMA2 R115, R54, R37.reuse, R28 ;  /* 0x0000002536737231 */ /* 0x080fe4000000001c */
[-C--:B------:R-:W-:Y:S02]  /*8510*/  HFMA2 R36, R58, R37.reuse, R29 ;  /* 0x000000253a247231 */ /* 0x080fe4000000001d */
[----:B------:R-:W-:Y:S02]  /*8520*/  HFMA2 R37, R60, R37, R30 ;  /* 0x000000253c257231 */ /* 0x000fe4000000001e */
[----:B0-----:R-:W0:Y:S01]  /*8530*/  LDS.128 R28, [UR5+0x180] ;  /* 0x00018005ff1c7984 */ /* 0x001e220008000c00 */
[--C-:B------:R-:W-:Y:S02]  /*8540*/  SHF.R.U32.HI R34, RZ, 0xa, R16.reuse ;  /* 0x0000000aff227819 */ /* 0x100fe40000011610 */
[--C-:B------:R-:W-:Y:S02]  /*8550*/  SHF.R.U32.HI R35, RZ, 0x10, R16.reuse ;  /* 0x00000010ff237819 */ /* 0x100fe40000011610 */
[----:B------:R-:W-:-:S02]  /*8560*/  SHF.R.U32.HI R116, RZ, 0x16, R16 ;  /* 0x00000016ff747819 */ /* 0x000fc40000011610 */
[----:B------:R-:W-:Y:S02]  /*8570*/  LOP3.LUT R34, R34, 0x3f, RZ, 0xc0, !PT ;  /* 0x0000003f22227812 */ /* 0x000fe400078ec0ff */
[----:B------:R-:W-:Y:S02]  /*8580*/  LOP3.LUT R35, R35, 0x3f, RZ, 0xc0, !PT ;  /* 0x0000003f23237812 */ /* 0x000fe400078ec0ff */
[----:B------:R-:W-:Y:S02]  /*8590*/  LOP3.LUT R116, R116, 0x3f, RZ, 0xc0, !PT ;  /* 0x0000003f74747812 */ /* 0x000fe400078ec0ff */
[----:B------:R-:W-:Y:S02]  /*85a0*/  SHF.R.U32 R25, R25, 0x1e, R17 ;  /* 0x0000001e19197819 */ /* 0x000fe40000001611 */
[----:B------:R-:W-:Y:S02]  /*85b0*/  IADD3 R114, PT, PT, R34, -0x20, RZ ;  /* 0xffffffe022727810 */ /* 0x000fe40007ffe0ff */
[----:B------:R-:W-:-:S02]  /*85c0*/  IADD3 R34, PT, PT, R35, -0x20, RZ ;  /* 0xffffffe023227810 */ /* 0x000fc40007ffe0ff */
[----:B------:R-:W-:Y:S02]  /*85d0*/  IADD3 R35, PT, PT, R116, -0x20, RZ ;  /* 0xffffffe074237810 */ /* 0x000fe40007ffe0ff */
[----:B------:R-:W-:Y:S01]  /*85e0*/  LOP3.LUT R116, R25, 0x3f, RZ, 0xc0, !PT ;  /* 0x0000003f19747812 */ /* 0x000fe200078ec0ff */
[-C--:B------:R-:W-:Y:S02]  /*85f0*/  HFMA2 R25, R55, R38.reuse, R115 ;  /* 0x0000002637197231 */ /* 0x080fe40000000073 */
[-C--:B------:R-:W-:Y:S02]  /*8600*/  HFMA2 R36, R53, R38.reuse, R36 ;  /* 0x0000002635247231 */ /* 0x080fe40000000024 */
[-C--:B------:R-:W-:Y:S02]  /*8610*/  HFMA2 R24, R57, R38.reuse, R24 ;  /* 0x0000002639187231 */ /* 0x080fe40000000018 */
[----:B------:R-:W-:Y:S01]  /*8620*/  HFMA2 R37, R51, R38, R37 ;  /* 0x0000002633257231 */ /* 0x000fe20000000025 */
[----:B------:R-:W-:Y:S01]  /*8630*/  SHF.R.U32.HI R38, RZ, 0x4, R17 ;  /* 0x00000004ff267819 */ /* 0x000fe20000011611 */
[----:B------:R-:W-:Y:S01]  /*8640*/  HFMA2 R25, R42, R39, R25 ;  /* 0x000000272a197231 */ /* 0x000fe20000000019 */
[----:B------:R-:W-:-:S02]  /*8650*/  IADD3 R115, PT, PT, R116, -0x20, RZ ;  /* 0xffffffe074737810 */ /* 0x000fc40007ffe0ff */
[----:B------:R-:W-:Y:S01]  /*8660*/  LOP3.LUT R116, R38, 0x3f, RZ, 0xc0, !PT ;  /* 0x0000003f26747812 */ /* 0x000fe200078ec0ff */
[-C--:B------:R-:W-:Y:S01]  /*8670*/  HFMA2 R38, R50, R39.reuse, R36 ;  /* 0x0000002732267231 */ /* 0x080fe20000000024 */
[----:B------:R-:W-:Y:S01]  /*8680*/  SHF.R.U32.HI R36, RZ, 0xa, R17 ;  /* 0x0000000aff247819 */ /* 0x000fe20000011611 */
[----:B------:R-:W-:-:S03]  /*8690*/  HFMA2 R24, R48, R39, R24 ;  /* 0x0000002730187231 */ /* 0x000fc60000000018 */
[----:B------:R-:W-:Y:S01]  /*86a0*/  LOP3.LUT R117, R36, 0x3f, RZ, 0xc0, !PT ;  /* 0x0000003f24757812 */ /* 0x000fe200078ec0ff */
[----:B------:R-:W-:Y:S01]  /*86b0*/  HADD2 R36, R25.H0_H0, R25.H1_H1 ;  /* 0x3000001919247230 */ /* 0x000fe20000000800 */
[----:B------:R-:W-:Y:S01]  /*86c0*/  SHF.R.U32.HI R25, RZ, 0x10, R17 ;  /* 0x00000010ff197819 */ /* 0x000fe20000011611 */
[----:B------:R-:W-:Y:S02]  /*86d0*/  HFMA2 R39, R52, R39, R37 ;  /* 0x0000002734277231 */ /* 0x000fe40000000025 */
[-C--:B0-----:R-:W-:Y:S02]  /*86e0*/  HFMA2 R113, R113, R28.reuse, RZ ;  /* 0x0000001c71717231 */ /* 0x081fe400000000ff */
[----:B------:R-:W-:Y:S01]  /*86f0*/  HADD2 R37, R24.H0_H0, R24.H1_H1 ;  /* 0x3000001818257230 */ /* 0x000fe20000000800 */
[----:B------:R-:W-:Y:S01]  /*8700*/  LOP3.LUT R119, R25, 0x3f, RZ, 0xc0, !PT ;  /* 0x0000003f19777812 */ /* 0x000fe200078ec0ff */
[-C--:B------:R-:W-:Y:S02]  /*8710*/  HFMA2 R24, R111, R28.reuse, RZ.H0_H0 ;  /* 0x0000001c6f187231 */ /* 0x080fe400000400ff */
[----:B------:R-:W-:Y:S01]  /*8720*/  HFMA2 R25, R109, R28, RZ ;  /* 0x0000001c6d197231 */ /* 0x000fe200000000ff */
[----:B------:R-:W-:-:S02]  /*8730*/  SHF.R.U32 R26, R26, 0x1e, R18 ;  /* 0x0000001e1a1a7819 */ /* 0x000fc40000001612 */
[--C-:B------:R-:W-:Y:S01]  /*8740*/  SHF.R.U32 R27, R27, 0x1e, R19.reuse ;  /* 0x0000001e1b1b7819 */ /* 0x100fe20000001613 */
[-C--:B------:R-:W-:Y:S01]  /*8750*/  HFMA2 R110, R110, R29.reuse, R24 ;  /* 0x0000001d6e6e7231 */ /* 0x080fe20000000018 */
[----:B------:R-:W-:Y:S01]  /*8760*/  IADD3 R118, PT, PT, R117, -0x20, RZ ;  /* 0xffffffe075767810 */ /* 0x000fe20007ffe0ff */
[----:B------:R-:W-:Y:S01]  /*8770*/  HFMA2 R117, R107, R28, RZ.H0_H0 ;  /* 0x0000001c6b757231 */ /* 0x000fe200000400ff */
[----:B------:R-:W-:Y:S02]  /*8780*/  LOP3.LUT R26, R26, 0x3f, RZ, 0xc0, !PT ;  /* 0x0000003f1a1a7812 */ /* 0x000fe400078ec0ff */
[----:B------:R-:W-:Y:S02]  /*8790*/  LOP3.LUT R27, R27, 0x3f, RZ, 0xc0, !PT ;  /* 0x0000003f1b1b7812 */ /* 0x000fe400078ec0ff */
[----:B------:R-:W-:Y:S01]  /*87a0*/  SHF.R.U32.HI R24, RZ, 0x4, R19 ;  /* 0x00000004ff187819 */ /* 0x000fe20000011613 */
[-C--:B------:R-:W-:Y:S01]  /*87b0*/  HFMA2 R109, R112, R29.reuse, R113 ;  /* 0x0000001d706d7231 */ /* 0x080fe20000000071 */
[----:B------:R0:W-:Y:S01]  /*87c0*/  I2F.F16 R111, R118 ;  /* 0x00000076006f7306 */ /* 0x0001e20000200c00 */
[----:B------:R-:W-:Y:S01]  /*87d0*/  IADD3 R28, PT, PT, R119, -0x20, RZ ;  /* 0xffffffe0771c7810 */ /* 0x000fe20007ffe0ff */
[----:B------:R-:W-:-:S02]  /*87e0*/  HFMA2 R113, R108, R29, R25 ;  /* 0x0000001d6c717231 */ /* 0x000fc40000000019 */
[----:B------:R-:W-:Y:S01]  /*87f0*/  HFMA2 R117, R106, R29, R117 ;  /* 0x0000001d6a757231 */ /* 0x000fe20000000075 */
[----:B------:R-:W-:Y:S02]  /*8800*/  IADD3 R119, PT, PT, R27, -0x20, RZ ;  /* 0xffffffe01b777810 */ /* 0x000fe40007ffe0ff */
[----:B------:R-:W-:Y:S02]  /*8810*/  LOP3.LUT R29, R24, 0x3f, RZ, 0xc0, !PT ;  /* 0x0000003f181d7812 */ /* 0x000fe400078ec0ff */
[----:B0-----:R-:W-:Y:S02]  /*8820*/  IADD3 R118, PT, PT, R26, -0x20, RZ ;  /* 0xffffffe01a767810 */ /* 0x001fe40007ffe0ff */
[----:B------:R-:W0:Y:S01]  /*8830*/  LDS.128 R24, [UR5+0x190] ;  /* 0x00019005ff187984 */ /* 0x000e220008000c00 */
[-C--:B------:R-:W-:Y:S02]  /*8840*/  HFMA2 R109, R67, R30.reuse, R109 ;  /* 0x0000001e436d7231 */ /* 0x080fe4000000006d */
[----:B------:R-:W-:-:S02]  /*8850*/  HFMA2 R113, R81, R30, R113 ;  /* 0x0000001e51717231 */ /* 0x000fc40000000071 */
[-C--:B------:R-:W-:Y:S02]  /*8860*/  HFMA2 R109, R74, R31.reuse, R109 ;  /* 0x0000001f4a6d7231 */ /* 0x080fe4000000006d */
[-C--:B------:R-:W-:Y:S02]  /*8870*/  HFMA2 R113, R80, R31.reuse, R113 ;  /* 0x0000001f50717231 */ /* 0x080fe40000000071 */
[-C--:B------:R-:W-:Y:S02]  /*8880*/  HFMA2 R79, R79, R30.reuse, R110 ;  /* 0x0000001e4f4f7231 */ /* 0x080fe4000000006e */
[----:B------:R-:W-:Y:S01]  /*8890*/  HFMA2 R117, R83, R30, R117 ;  /* 0x0000001e53757231 */ /* 0x000fe20000000075 */
[----:B------:R-:W-:Y:S01]  /*88a0*/  SHF.R.U32.HI R30, RZ, 0x10, R18 ;  /* 0x00000010ff1e7819 */ /* 0x000fe20000011612 */
[-C--:B------:R-:W-:Y:S02]  /*88b0*/  HFMA2 R79, R72, R31.reuse, R79 ;  /* 0x0000001f484f7231 */ /* 0x080fe4000000004f */
[----:B------:R-:W-:Y:S01]  /*88c0*/  HFMA2 R117, R82, R31, R117 ;  /* 0x0000001f52757231 */ /* 0x000fe20000000075 */
[----:B------:R-:W-:-:S04]  /*88d0*/  LOP3.LUT R30, R30, 0x3f, RZ, 0xc0, !PT ;  /* 0x0000003f1e1e7812 */ /* 0x000fc800078ec0ff */
[----:B------:R-:W-:Y:S01]  /*88e0*/  IADD3 R83, PT, PT, R30, -0x20, RZ ;  /* 0xffffffe01e537810 */ /* 0x000fe20007ffe0ff */
[-C--:B0-----:R-:W-:Y:S02]  /*88f0*/  HFMA2 R109, R49, R24.reuse, R109 ;  /* 0x00000018316d7231 */ /* 0x081fe4000000006d */
[-C--:B------:R-:W-:Y:S02]  /*8900*/  HFMA2 R113, R43, R24.reuse, R113 ;  /* 0x000000182b717231 */ /* 0x080fe40000000071 */
[-C--:B------:R-:W-:Y:S02]  /*8910*/  HFMA2 R79, R15, R24.reuse, R79 ;  /* 0x000000180f4f7231 */ /* 0x080fe4000000004f */
[----:B------:R-:W-:Y:S02]  /*8920*/  HFMA2 R30, R41, R24, R117 ;  /* 0x00000018291e7231 */ /* 0x000fe40000000075 */
[-C--:B------:R-:W-:Y:S01]  /*8930*/  HFMA2 R109, R54, R25.reuse, R109 ;  /* 0x00000019366d7231 */ /* 0x080fe2000000006d */
[----:B------:R-:W-:Y:S01]  /*8940*/  SHF.R.U32.HI R24, RZ, 0x16, R19 ;  /* 0x00000016ff187819 */ /* 0x000fe20000011613 */
[----:B------:R-:W-:Y:S01]  /*8950*/  HFMA2 R113, R58, R25, R113 ;  /* 0x000000193a717231 */ /* 0x000fe20000000071 */
[----:B------:R-:W-:-:S02]  /*8960*/  SHF.R.U32.HI R67, RZ, 0x4, R18 ;  /* 0x00000004ff437819 */ /* 0x000fc40000011612 */
[----:B------:R-:W-:Y:S01]  /*8970*/  LOP3.LUT R72, R24, 0x3f, RZ, 0xc0, !PT ;  /* 0x0000003f18487812 */ /* 0x000fe200078ec0ff */
[-C--:B------:R-:W-:Y:S02]  /*8980*/  HFMA2 R24, R55, R26.reuse, R109 ;  /* 0x0000001a37187231 */ /* 0x080fe4000000006d */
[-C--:B------:R-:W-:Y:S02]  /*8990*/  HFMA2 R79, R56, R25.reuse, R79 ;  /* 0x00000019384f7231 */ /* 0x080fe4000000004f */
[----:B------:R-:W-:Y:S02]  /*89a0*/  HFMA2 R30, R60, R25, R30 ;  /* 0x000000193c1e7231 */ /* 0x000fe4000000001e */
[----:B------:R-:W-:Y:S01]  /*89b0*/  HFMA2 R25, R53, R26, R113 ;  /* 0x0000001a35197231 */ /* 0x000fe20000000071 */
[----:B------:R-:W-:Y:S01]  /*89c0*/  LOP3.LUT R67, R67, 0x3f, RZ, 0xc0, !PT ;  /* 0x0000003f43437812 */ /* 0x000fe200078ec0ff */
[----:B------:R0:W-:Y:S01]  /*89d0*/  I2F.F16 R112, R118 ;  /* 0x0000007600707306 */ /* 0x0001e20000200c00 */
[----:B------:R-:W-:Y:S01]  /*89e0*/  SHF.R.U32.HI R74, RZ, 0x16, R18 ;  /* 0x00000016ff4a7819 */ /* 0x000fe20000011612 */
[----:B------:R-:W-:-:S03]  /*89f0*/  HFMA2 R24, R42, R27, R24 ;  /* 0x0000001b2a187231 */ /* 0x000fc60000000018 */
[----:B------:R-:W-:Y:S01]  /*8a00*/  LOP3.LUT R74, R74, 0x3f, RZ, 0xc0, !PT ;  /* 0x0000003f4a4a7812 */ /* 0x000fe200078ec0ff */
[----:B------:R-:W-:Y:S01]  /*8a10*/  HFMA2 R25, R50, R27, R25 ;  /* 0x0000001b32197231 */ /* 0x000fe20000000019 */
[----:B0-----:R-:W-:Y:S01]  /*8a20*/  IADD3 R118, PT, PT, R67, -0x20, RZ ;  /* 0xffffffe043767810 */ /* 0x001fe20007ffe0ff */
[----:B------:R-:W0:Y:S01]  /*8a30*/  I2F.F16 R75, R75 ;  /* 0x0000004b004b7306 */ /* 0x000e220000200c00 */
[-C--:B------:R-:W-:Y:S01]  /*8a40*/  HFMA2 R79, R57, R26.reuse, R79 ;  /* 0x0000001a394f7231 */ /* 0x080fe2000000004f */
[----:B------:R-:W-:Y:S01]  /*8a50*/  IADD3 R74, PT, PT, R74, -0x20, RZ ;  /* 0xffffffe04a4a7810 */ /* 0x000fe20007ffe0ff */
[----:B------:R-:W-:Y:S01]  /*8a60*/  HFMA2 R26, R51, R26, R30 ;  /* 0x0000001a331a7231 */ /* 0x000fe2000000001e */
[----:B------:R-:W-:-:S04]  /*8a70*/  IADD3 R30, PT, PT, R72, -0x20, RZ ;  /* 0xffffffe0481e7810 */ /* 0x000fc80007ffe0ff */
[----:B------:R1:W-:Y:S01]  /*8a80*/  I2F.F16 R106, R119 ;  /* 0x00000077006a7306 */ /* 0x0003e20000200c00 */
[----:B------:R-:W-:Y:S01]  /*8a90*/  HADD2 R72, R24.H0_H0, R24.H1_H1 ;  /* 0x3000001818487230 */ /* 0x000fe20000000800 */
[----:B-----5:R-:W-:-:S06]  /*8aa0*/  SHF.R.U32 R16, R16, 0x1c, R20 ;  /* 0x0000001c10107819 */ /* 0x020fcc0000001614 */
[----:B------:R2:W-:Y:S01]  /*8ab0*/  I2F.F16 R81, R118 ;  /* 0x0000007600517306 */ /* 0x0005e20000200c00 */
[----:B-1----:R-:W-:Y:S02]  /*8ac0*/  @!P0 MOV R119, R13 ;  /* 0x0000000d00778202 */ /* 0x002fe40000000f00 */
[----:B------:R-:W-:Y:S02]  /*8ad0*/  SHF.R.U32.HI R24, RZ, 0x2, R20 ;  /* 0x00000002ff187819 */ /* 0x000fe40000011614 */
[----:B--2---:R-:W-:Y:S01]  /*8ae0*/  @!P0 MOV R118, R0 ;  /* 0x0000000000768202 */ /* 0x004fe20000000f00 */
[----:B------:R-:W-:-:S04]  /*8af0*/  HFMA2 R26, R52, R27, R26 ;  /* 0x0000001b341a7231 */ /* 0x000fc8000000001a */
[----:B------:R1:W2:Y:S01]  /*8b00*/  @!P0 LDG.E.U16.CONSTANT R67, desc[UR8][R118.64] ;  /* 0x0000000876438981 */ /* 0x0002a2000c1e9500 */
[----:B------:R-:W-:Y:S01]  /*8b10*/  LOP3.LUT R24, R24, 0x3f, RZ, 0xc0, !PT ;  /* 0x0000003f18187812 */ /* 0x000fe200078ec0ff */
[----:B------:R-:W-:Y:S01]  /*8b20*/  HADD2 R80, R26.H0_H0, R26.H1_H1 ;  /* 0x3000001a1a507230 */ /* 0x000fe20000000800 */
[----:B0-----:R-:W-:Y:S01]  /*8b30*/  PRMT R78, R78, 0x5410, R75 ;  /* 0x000054104e4e7816 */ /* 0x001fe2000000004b */
[----:B-1----:R0:W-:Y:S01]  /*8b40*/  I2F.F16 R118, R74 ;  /* 0x0000004a00767306 */ /* 0x0021e20000200c00 */
[----:B------:R-:W-:Y:S01]  /*8b50*/  SHF.R.U32.HI R107, RZ, 0x16, R17 ;  /* 0x00000016ff6b7819 */ /* 0x000fe20000011611 */
[----:B0-----:R-:W-:Y:S01]  /*8b60*/  HFMA2 R74, R48, R27, R79 ;  /* 0x0000001b304a7231 */ /* 0x001fe2000000004f */
[----:B------:R-:W-:Y:S01]  /*8b70*/  LOP3.LUT R27, R16, 0x3f, RZ, 0xc0, !PT ;  /* 0x0000003f101b7812 */ /* 0x000fe200078ec0ff */
[----:B------:R-:W-:Y:S01]  /*8b80*/  HADD2 R79, R25.H0_H0, R25.H1_H1 ;  /* 0x30000019194f7230 */ /* 0x000fe20000000800 */
[----:B------:R-:W-:-:S03]  /*8b90*/  SHF.R.U32.HI R25, RZ, 0x8, R20 ;  /* 0x00000008ff197819 */ /* 0x000fc60000011614 */
[----:B------:R0:W-:Y:S01]  /*8ba0*/  I2F.F16 R16, R30 ;  /* 0x0000001e00107306 */ /* 0x0001e20000200c00 */
[--C-:B------:R-:W-:Y:S02]  /*8bb0*/  SHF.R.U32.HI R108, RZ, 0xa, R19.reuse ;  /* 0x0000000aff6c7819 */ /* 0x100fe40000011613 */
[----:B------:R-:W-:Y:S02]  /*8bc0*/  IADD3 R82, PT, PT, R27, -0x20, RZ ;  /* 0xffffffe01b527810 */ /* 0x000fe40007ffe0ff */
[----:B------:R-:W-:Y:S02]  /*8bd0*/  IADD3 R75, PT, PT, R24, -0x20, RZ ;  /* 0xffffffe0184b7810 */ /* 0x000fe40007ffe0ff */
[----:B0-----:R-:W-:Y:S02]  /*8be0*/  LOP3.LUT R30, R25, 0x3f, RZ, 0xc0, !PT ;  /* 0x0000003f191e7812 */ /* 0x001fe400078ec0ff */
[----:B------:R-:W0:Y:S01]  /*8bf0*/  LDS.128 R24, [UR5+0x20] ;  /* 0x00002005ff187984 */ /* 0x000e220008000c00 */
[----:B------:R-:W-:-:S02]  /*8c00*/  SHF.R.U32.HI R31, RZ, 0x10, R19 ;  /* 0x00000010ff1f7819 */ /* 0x000fc40000011613 */
        /* <DEDUP_REMOVED lines=9> */
[----:B------:R-:W1:Y:S08]  /*8ca0*/  I2F.F16 R70, R70 ;  /* 0x0000004600467306 */ /* 0x000e700000200c00 */
[----:B------:R-:W-:Y:S08]  /*8cb0*/  I2F.F16 R89, R89 ;  /* 0x0000005900597306 */ /* 0x000ff00000200c00 */
[----:B------:R-:W3:Y:S08]  /*8cc0*/  I2F.F16 R92, R66 ;  /* 0x00000042005c7306 */ /* 0x000ef00000200c00 */
[----:B------:R-:W-:Y:S08]  /*8cd0*/  I2F.F16 R28, R28 ;  /* 0x0000001c001c7306 */ /* 0x000ff00000200c00 */
[----:B------:R-:W4:Y:S08]  /*8ce0*/  I2F.F16 R107, R107 ;  /* 0x0000006b006b7306 */ /* 0x000f300000200c00 */
[----:B------:R-:W-:Y:S08]  /*8cf0*/  I2F.F16 R29, R29 ;  /* 0x0000001d001d7306 */ /* 0x000ff00000200c00 */
[----:B------:R-:W5:Y:S08]  /*8d00*/  I2F.F16 R108, R108 ;  /* 0x0000006c006c7306 */ /* 0x000f700000200c00 */
[----:B------:R1:W-:Y:S08]  /*8d10*/  I2F.F16 R109, R31 ;  /* 0x0000001f006d7306 */ /* 0x0003f00000200c00 */
[----:B------:R-:W-:Y:S01]  /*8d20*/  I2F.F16 R33, R33 ;  /* 0x0000002100217306 */ /* 0x000fe20000200c00 */
[----:B-1----:R-:W-:-:S07]  /*8d30*/  SHF.R.U32.HI R31, RZ, 0xe, R20 ;  /* 0x0000000eff1f7819 */ /* 0x002fce0000011614 */
[----:B------:R-:W1:Y:S01]  /*8d40*/  I2F.F16 R114, R114 ;  /* 0x0000007200727306 */ /* 0x000e620000200c00 */
[----:B------:R-:W-:Y:S02]  /*8d50*/  LOP3.LUT R31, R31, 0x3f, RZ, 0xc0, !PT ;  /* 0x0000003f1f1f7812 */ /* 0x000fe400078ec0ff */
[----:B------:R-:W-:-:S05]  /*8d60*/  IADD3 R30, PT, PT, R30, -0x20, RZ ;  /* 0xffffffe01e1e7810 */ /* 0x000fca0007ffe0ff */
[----:B------:R-:W-:Y:S01]  /*8d70*/  I2F.F16 R76, R76 ;  /* 0x0000004c004c7306 */ /* 0x000fe20000200c00 */
[----:B------:R-:W-:-:S07]  /*8d80*/  IADD3 R31, PT, PT, R31, -0x20, RZ ;  /* 0xffffffe01f1f7810 */ /* 0x000fce0007ffe0ff */
[----:B------:R-:W0:Y:S01]  /*8d90*/  I2F.F16 R73, R73 ;  /* 0x0000004900497306 */ /* 0x000e220000200c00 */
[----:B------:R-:W-:Y:S02]  /*8da0*/  LEA.HI R66, R20, 0xffffffe0, RZ, 0x6 ;  /* 0xffffffe014427811 */ /* 0x000fe400078f30ff */
[----:B------:R-:W-:-:S05]  /*8db0*/  SHF.R.U32.HI R110, RZ, 0xa, R18 ;  /* 0x0000000aff6e7819 */ /* 0x000fca0000011612 */
[----:B------:R-:W-:Y:S01]  /*8dc0*/  I2F.F16 R87, R87 ;  /* 0x0000005700577306 */ /* 0x000fe20000200c00 */
[----:B------:R-:W-:Y:S02]  /*8dd0*/  PRMT R85, R70, 0x5410, R85 ;  /* 0x0000541046557816 */ /* 0x000fe40000000055 */
[----:B---3--:R-:W-:-:S05]  /*8de0*/  PRMT R92, R89, 0x5410, R92 ;  /* 0x00005410595c7816 */ /* 0x008fca000000005c */
[----:B------:R-:W3:Y:S01]  /*8df0*/  I2F.F16 R90, R90 ;  /* 0x0000005a005a7306 */ /* 0x000ee20000200c00 */
[----:B------:R-:W-:Y:S02]  /*8e00*/  SHF.R.U32.HI R20, RZ, 0x14, R20 ;  /* 0x00000014ff147819 */ /* 0x000fe40000011614 */
[----:B----4-:R-:W-:-:S05]  /*8e10*/  PRMT R107, R28, 0x5410, R107 ;  /* 0x000054101c6b7816 */ /* 0x010fca000000006b */
[----:B------:R-:W4:Y:S01]  /*8e20*/  I2F.F16 R88, R88 ;  /* 0x0000005800587306 */ /* 0x000f220000200c00 */
[----:B-----5:R-:W-:Y:S02]  /*8e30*/  PRMT R108, R29, 0x5410, R108 ;  /* 0x000054101d6c7816 */ /* 0x020fe4000000006c */
[----:B-1----:R-:W-:Y:S02]  /*8e40*/  PRMT R114, R33, 0x5410, R114 ;  /* 0x0000541021727816 */ /* 0x002fe40000000072 */
[----:B------:R-:W-:-:S03]  /*8e50*/  LOP3.LUT R110, R110, 0x3f, RZ, 0xc0, !PT ;  /* 0x0000003f6e6e7812 */ /* 0x000fc600078ec0ff */
[----:B------:R-:W-:Y:S01]  /*8e60*/  I2F.F16 R70, R30 ;  /* 0x0000001e00467306 */ /* 0x000fe20000200c00 */
[--C-:B------:R-:W-:Y:S02]  /*8e70*/  SHF.R.U32 R17, R17, 0x1c, R21.reuse ;  /* 0x0000001c11117819 */ /* 0x100fe40000001615 */
[----:B------:R-:W-:-:S05]  /*8e80*/  SHF.R.U32.HI R33, RZ, 0x8, R21 ;  /* 0x00000008ff217819 */ /* 0x000fca0000011615 */
[----:B------:R1:W-:Y:S01]  /*8e90*/  I2F.F16 R89, R31 ;  /* 0x0000001f00597306 */ /* 0x0003e20000200c00 */
[----:B------:R-:W-:Y:S02]  /*8ea0*/  LOP3.LUT R20, R20, 0x3f, RZ, 0xc0, !PT ;  /* 0x0000003f14147812 */ /* 0x000fe400078ec0ff */
[----:B0-----:R-:W-:Y:S01]  /*8eb0*/  PRMT R73, R76, 0x5410, R73 ;  /* 0x000054104c497816 */ /* 0x001fe20000000049 */
[----:B-1----:R-:W0:Y:S04]  /*8ec0*/  LDS.128 R28, [UR5+0xa0] ;  /* 0x0000a005ff1c7984 */ /* 0x002e280008000c00 */
[----:B------:R-:W-:Y:S01]  /*8ed0*/  I2F.F16 R34, R34 ;  /* 0x0000002200227306 */ /* 0x000fe20000200c00 */
[----:B------:R-:W-:Y:S02]  /*8ee0*/  IADD3 R116, PT, PT, R116, -0x20, RZ ;  /* 0xffffffe074747810 */ /* 0x000fe40007ffe0ff */
[----:B------:R-:W-:-:S02]  /*8ef0*/  IADD3 R110, PT, PT, R110, -0x20, RZ ;  /* 0xffffffe06e6e7810 */ /* 0x000fc40007ffe0ff */
[----:B------:R-:W-:-:S03]  /*8f00*/  PRMT R94, R94, 0x5410, R91 ;  /* 0x000054105e5e7816 */ /* 0x000fc6000000005b */
[----:B------:R-:W1:Y:S01]  /*8f10*/  I2F.F16 R35, R35 ;  /* 0x0000002300237306 */ /* 0x000e620000200c00 */
[----:B------:R-:W-:Y:S02]  /*8f20*/  LOP3.LUT R17, R17, 0x3f, RZ, 0xc0, !PT ;  /* 0x0000003f11117812 */ /* 0x000fe400078ec0ff */
[----:B------:R-:W-:Y:S02]  /*8f30*/  LOP3.LUT R33, R33, 0x3f, RZ, 0xc0, !PT ;  /* 0x0000003f21217812 */ /* 0x000fe400078ec0ff */
[----:B------:R-:W-:Y:S02]  /*8f40*/  IADD3 R91, PT, PT, R20, -0x20, RZ ;  /* 0xffffffe0145b7810 */ /* 0x000fe40007ffe0ff */
[----:B---3--:R-:W-:Y:S01]  /*8f50*/  PRMT R90, R87, 0x5410, R90 ;  /* 0x00005410575a7816 */ /* 0x008fe2000000005a */
[----:B------:R-:W-:Y:S01]  /*8f60*/  I2F.F16 R84, R84 ;  /* 0x0000005400547306 */ /* 0x000fe20000200c00 */
[----:B------:R-:W-:Y:S02]  /*8f70*/  SHF.R.U32.HI R20, RZ, 0x2, R21 ;  /* 0x00000002ff147819 */ /* 0x000fe40000011615 */
[----:B----4-:R-:W-:-:S02]  /*8f80*/  PRMT R87, R69, 0x5410, R88 ;  /* 0x0000541045577816 */ /* 0x010fc40000000058 */
[----:B------:R-:W-:-:S03]  /*8f90*/  IADD3 R17, PT, PT, R17, -0x20, RZ ;  /* 0xffffffe011117810 */ /* 0x000fc60007ffe0ff */
[----:B------:R-:W-:Y:S01]  /*8fa0*/  I2F.F16 R103, R103 ;  /* 0x0000006700677306 */ /* 0x000fe20000200c00 */
[----:B------:R-:W-:Y:S01]  /*8fb0*/  IADD3 R88, PT, PT, R33, -0x20, RZ ;  /* 0xffffffe021587810 */ /* 0x000fe20007ffe0ff */
[----:B------:R-:W-:Y:S01]  /*8fc0*/  HFMA2 R33, R73, R24, RZ ;  /* 0x0000001849217231 */ /* 0x000fe200000000ff */
[----:B------:R-:W-:-:S05]  /*8fd0*/  PRMT R71, R71, 0x5410, R32 ;  /* 0x0000541047477816 */ /* 0x000fca0000000020 */
[----:B------:R-:W3:Y:S01]  /*8fe0*/  I2F.F16 R115, R115 ;  /* 0x0000007300737306 */ /* 0x000ee20000200c00 */
[----:B------:R-:W-:Y:S02]  /*8ff0*/  LOP3.LUT R32, R20, 0x3f, RZ, 0xc0, !PT ;  /* 0x0000003f14207812 */ /* 0x000fe400078ec0ff */
[----:B------:R-:W-:-:S05]  /*9000*/  PRMT R77, R77, 0x5410, R86 ;  /* 0x000054104d4d7816 */ /* 0x000fca0000000056 */
[----:B------:R-:W4:Y:S01]  /*9010*/  I2F.F16 R116, R116 ;  /* 0x0000007400747306 */ /* 0x000f220000200c00 */
[----:B-1----:R-:W-:-:S07]  /*9020*/  PRMT R69, R34, 0x5410, R35 ;  /* 0x0000541022457816 */ /* 0x002fce0000000023 */
[----:B------:R-:W1:Y:S01]  /*9030*/  I2F.F16 R110, R110 ;  /* 0x0000006e006e7306 */ /* 0x000e620000200c00 */
[-C--:B------:R-:W-:Y:S02]  /*9040*/  HFMA2 R34, R77, R24.reuse, RZ.H0_H0 ;  /* 0x000000184d227231 */ /* 0x080fe400000400ff */
[----:B------:R-:W-:Y:S02]  /*9050*/  HFMA2 R33, R78, R25, R33 ;  /* 0x000000194e217231 */ /* 0x000fe40000000021 */
[----:B------:R-:W-:-:S03]  /*9060*/  HFMA2 R35, R87, R24, RZ.H0_H0 ;  /* 0x0000001857237231 */ /* 0x000fc600000400ff */
[----:B------:R5:W-:Y:S01]  /*9070*/  I2F.F16 R20, R17 ;  /* 0x0000001100147306 */ /* 0x000be20000200c00 */
[----:B---3--:R-:W-:Y:S01]  /*9080*/  PRMT R115, R84, 0x5410, R115 ;  /* 0x0000541054737816 */ /* 0x008fe20000000073 */
[----:B-----5:R-:W-:Y:S01]  /*9090*/  HFMA2 R17, R85, R24, RZ ;  /* 0x0000001855117231 */ /* 0x020fe200000000ff */
[----:B------:R-:W-:Y:S01]  /*90a0*/  PRMT R103, R103, 0x5410, R106 ;  /* 0x0000541067677816 */ /* 0x000fe2000000006a */
[-C--:B------:R-:W-:Y:S01]  /*90b0*/  HFMA2 R34, R90, R25.reuse, R34 ;  /* 0x000000195a227231 */ /* 0x080fe20000000022 */
[----:B------:R-:W-:Y:S01]  /*90c0*/  IADD3 R32, PT, PT, R32, -0x20, RZ ;  /* 0xffffffe020207810 */ /* 0x000fe20007ffe0ff */
[-C--:B------:R-:W-:Y:S01]  /*90d0*/  HFMA2 R35, R92, R25.reuse, R35 ;  /* 0x000000195c237231 */ /* 0x080fe20000000023 */
[----:B------:R-:W-:Y:S01]  /*90e0*/  PRMT R95, R95, 0x5410, R112 ;  /* 0x000054105f5f7816 */ /* 0x000fe20000000070 */
[----:B------:R-:W-:Y:S01]  /*90f0*/  HFMA2 R24, R94, R25, R17 ;  /* 0x000000195e187231 */ /* 0x000fe20000000011 */
[----:B----4-:R-:W-:Y:S01]  /*9100*/  PRMT R116, R116, 0x5410, R111 ;  /* 0x0000541074747816 */ /* 0x010fe2000000006f */
[-C--:B------:R-:W-:Y:S01]  /*9110*/  HFMA2 R17, R71, R26.reuse, R33 ;  /* 0x0000001a47117231 */ /* 0x080fe20000000021 */
[----:B-1----:R-:W-:Y:S01]  /*9120*/  PRMT R110, R81, 0x5410, R110 ;  /* 0x00005410516e7816 */ /* 0x002fe2000000006e */
[----:B------:R1:W-:Y:S01]  /*9130*/  I2F.F16 R111, R32 ;  /* 0x00000020006f7306 */ /* 0x0003e20000200c00 */
[----:B------:R-:W-:-:S02]  /*9140*/  HFMA2 R81, R115, R26, R34 ;  /* 0x0000001a73517231 */ /* 0x000fc40000000022 */
[-C--:B------:R-:W-:Y:S02]  /*9150*/  HFMA2 R86, R103, R26.reuse, R35 ;  /* 0x0000001a67567231 */ /* 0x080fe40000000023 */
[----:B------:R-:W-:Y:S01]  /*9160*/  HFMA2 R24, R95, R26, R24 ;  /* 0x0000001a5f187231 */ /* 0x000fe20000000018 */
[----:B-1----:R-:W1:Y:S01]  /*9170*/  LDS.128 R32, [UR5+0x120] ;  /* 0x00012005ff207984 */ /* 0x002e620008000c00 */
[----:B------:R-:W-:Y:S02]  /*9180*/  PRMT R109, R109, 0x5410, R16 ;  /* 0x000054106d6d7816 */ /* 0x000fe40000000010 */
[--C-:B------:R-:W-:Y:S01]  /*9190*/  SHF.R.U32.HI R16, RZ, 0xe, R21.reuse ;  /* 0x0000000eff107819 */ /* 0x100fe20000011615 */
[----:B------:R-:W-:Y:S01]  /*91a0*/  HFMA2 R84, R110, R27, R24 ;  /* 0x0000001b6e547231 */ /* 0x000fe20000000018 */
[----:B------:R-:W-:Y:S01]  /*91b0*/  LEA.HI R64, R21, 0xffffffe0, RZ, 0x6 ;  /* 0xffffffe015407811 */ /* 0x000fe200078f30ff */
[-C--:B0-----:R-:W-:Y:S01]  /*91c0*/  HFMA2 R25, R73, R28.reuse, RZ ;  /* 0x0000001c49197231 */ /* 0x081fe200000000ff */
[----:B------:R-:W-:Y:S01]  /*91d0*/  SHF.R.U32.HI R21, RZ, 0x14, R21 ;  /* 0x00000014ff157819 */ /* 0x000fe20000011615 */
[----:B------:R-:W-:Y:S01]  /*91e0*/  HFMA2 R24, R85, R28, RZ ;  /* 0x0000001c55187231 */ /* 0x000fe200000000ff */
[----:B------:R-:W-:-:S02]  /*91f0*/  LOP3.LUT R16, R16, 0x3f, RZ, 0xc0, !PT ;  /* 0x0000003f10107812 */ /* 0x000fc400078ec0ff */
[----:B------:R-:W-:Y:S01]  /*9200*/  SHF.R.U32 R18, R18, 0x1c, R22 ;  /* 0x0000001c12127819 */ /* 0x000fe20000001616 */
[-C--:B------:R-:W-:Y:S01]  /*9210*/  HFMA2 R26, R77, R28.reuse, RZ.H0_H0 ;  /* 0x0000001c4d1a7231 */ /* 0x080fe200000400ff */
[----:B------:R-:W-:Y:S01]  /*9220*/  IADD3 R16, PT, PT, R16, -0x20, RZ ;  /* 0xffffffe010107810 */ /* 0x000fe20007ffe0ff */
[----:B------:R-:W-:Y:S01]  /*9230*/  HFMA2 R28, R87, R28, RZ.H0_H0 ;  /* 0x0000001c571c7231 */ /* 0x000fe200000400ff */
[----:B------:R-:W-:Y:S02]  /*9240*/  LOP3.LUT R21, R21, 0x3f, RZ, 0xc0, !PT ;  /* 0x0000003f15157812 */ /* 0x000fe400078ec0ff */
[----:B------:R-:W-:Y:S02]  /*9250*/  SHF.R.U32 R19, R19, 0x1c, R23 ;  /* 0x0000001c13137819 */ /* 0x000fe40000001617 */
[----:B------:R-:W-:Y:S01]  /*9260*/  LOP3.LUT R18, R18, 0x3f, RZ, 0xc0, !PT ;  /* 0x0000003f12127812 */ /* 0x000fe200078ec0ff */
[----:B------:R-:W0:Y:S01]  /*9270*/  I2F.F16 R83, R83 ;  /* 0x0000005300537306 */ /* 0x000e220000200c00 */
[----:B------:R-:W-:-:S02]  /*9280*/  HFMA2 R25, R78, R29, R25 ;  /* 0x0000001d4e197231 */ /* 0x000fc40000000019 */
[-C--:B------:R-:W-:Y:S02]  /*9290*/  HFMA2 R26, R90, R29.reuse, R26 ;  /* 0x0000001d5a1a7231 */ /* 0x080fe4000000001a */
[-C--:B------:R-:W-:Y:S01]  /*92a0*/  HFMA2 R24, R94, R29.reuse, R24 ;  /* 0x0000001d5e187231 */ /* 0x080fe20000000018 */
[----:B------:R-:W-:Y:S01]  /*92b0*/  IADD3 R117, PT, PT, R21, -0x20, RZ ;  /* 0xffffffe015757810 */ /* 0x000fe20007ffe0ff */
[----:B------:R-:W-:Y:S02]  /*92c0*/  HFMA2 R29, R92, R29, R28 ;  /* 0x0000001d5c1d7231 */ /* 0x000fe4000000001c */
[----:B------:R-:W-:Y:S01]  /*92d0*/  HFMA2 R21, R114, R27, R17 ;  /* 0x0000001b72157231 */ /* 0x000fe20000000011 */
[----:B------:R-:W-:Y:S01]  /*92e0*/  IADD3 R106, PT, PT, R18, -0x20, RZ ;  /* 0xffffffe0126a7810 */ /* 0x000fe20007ffe0ff */
[----:B------:R3:W-:Y:S01]  /*92f0*/  I2F.F16 R113, R16 ;  /* 0x0000001000717306 */ /* 0x0007e20000200c00 */
[----:B------:R-:W-:Y:S02]  /*9300*/  LOP3.LUT R28, R19, 0x3f, RZ, 0xc0, !PT ;  /* 0x0000003f131c7812 */ /* 0x000fe400078ec0ff */
[----:B---3--:R-:W3:Y:S01]  /*9310*/  LDS.128 R16, [UR5+0x1a0] ;  /* 0x0001a005ff107984 */ /* 0x008ee20008000c00 */
[----:B------:R-:W-:-:S02]  /*9320*/  HFMA2 R76, R95, R30, R24 ;  /* 0x0000001e5f4c7231 */ /* 0x000fc40000000018 */
[-C--:B------:R-:W-:Y:S02]  /*9330*/  HFMA2 R81, R116, R27.reuse, R81 ;  /* 0x0000001b74517231 */ /* 0x080fe40000000051 */
[-C--:B------:R-:W-:Y:S02]  /*9340*/  HFMA2 R25, R71, R30.reuse, R25 ;  /* 0x0000001e47197231 */ /* 0x080fe40000000019 */
[----:B------:R-:W-:Y:S01]  /*9350*/  HFMA2 R86, R108, R27, R86 ;  /* 0x0000001b6c567231 */ /* 0x000fe20000000056 */
[----:B------:R-:W-:Y:S01]  /*9360*/  SHF.R.U32.HI R27, RZ, 0x2, R22 ;  /* 0x00000002ff1b7819 */ /* 0x000fe20000011616 */
[-C--:B------:R-:W-:Y:S01]  /*9370*/  HFMA2 R26, R115, R30.reuse, R26 ;  /* 0x0000001e731a7231 */ /* 0x080fe2000000001a */
[----:B0-----:R-:W-:Y:S01]  /*9380*/  PRMT R83, R83, 0x5410, R118 ;  /* 0x0000541053537816 */ /* 0x001fe20000000076 */
[----:B------:R-:W-:Y:S01]  /*9390*/  HFMA2 R118, R103, R30, R29 ;  /* 0x0000001e67767231 */ /* 0x000fe2000000001d */
[----:B------:R-:W-:Y:S01]  /*93a0*/  LOP3.LUT R27, R27, 0x3f, RZ, 0xc0, !PT ;  /* 0x0000003f1b1b7812 */ /* 0x000fe200078ec0ff */
[-C--:B------:R-:W-:Y:S01]  /*93b0*/  HFMA2 R30, R110, R31.reuse, R76 ;  /* 0x0000001f6e1e7231 */ /* 0x080fe2000000004c */
[----:B------:R-:W-:Y:S01]  /*93c0*/  IADD3 R112, PT, PT, R28, -0x20, RZ ;  /* 0xffffffe01c707810 */ /* 0x000fe20007ffe0ff */
[-C--:B------:R-:W-:Y:S01]  /*93d0*/  HFMA2 R28, R114, R31.reuse, R25 ;  /* 0x0000001f721c7231 */ /* 0x080fe20000000019 */
[----:B------:R-:W-:Y:S01]  /*93e0*/  SHF.R.U32.HI R24, RZ, 0x2, R23 ;  /* 0x00000002ff187819 */ /* 0x000fe20000011617 */
[----:B------:R-:W-:-:S02]  /*93f0*/  HFMA2 R29, R116, R31, R26 ;  /* 0x0000001f741d7231 */ /* 0x000fc4000000001a */
[-C--:B-1----:R-:W-:Y:S02]  /*9400*/  HFMA2 R26, R85, R32.reuse, RZ ;  /* 0x00000020551a7231 */ /* 0x082fe400000000ff */
[----:B------:R-:W-:Y:S02]  /*9410*/  HFMA2 R76, R108, R31, R118 ;  /* 0x0000001f6c4c7231 */ /* 0x000fe40000000076 */
[-C--:B------:R-:W-:Y:S01]  /*9420*/  HFMA2 R31, R73, R32.reuse, RZ ;  /* 0x00000020491f7231 */ /* 0x080fe200000000ff */
[----:B------:R-:W-:Y:S02]  /*9430*/  IADD3 R119, PT, PT, R27, -0x20, RZ ;  /* 0xffffffe01b777810 */ /* 0x000fe40007ffe0ff */
[----:B------:R-:W-:Y:S01]  /*9440*/  LOP3.LUT R27, R24, 0x3f, RZ, 0xc0, !PT ;  /* 0x0000003f181b7812 */ /* 0x000fe200078ec0ff */
[-C--:B------:R-:W-:Y:S02]  /*9450*/  HFMA2 R24, R77, R32.reuse, RZ.H0_H0 ;  /* 0x000000204d187231 */ /* 0x080fe400000400ff */
[----:B------:R-:W-:-:S02]  /*9460*/  HFMA2 R118, R87, R32, RZ.H0_H0 ;  /* 0x0000002057767231 */ /* 0x000fc400000400ff */
[-C--:B------:R-:W-:Y:S02]  /*9470*/  HFMA2 R32, R90, R33.reuse, R24 ;  /* 0x000000215a207231 */ /* 0x080fe40000000018 */
[-C--:B------:R-:W-:Y:S02]  /*9480*/  HFMA2 R31, R78, R33.reuse, R31 ;  /* 0x000000214e1f7231 */ /* 0x080fe4000000001f */
[-C--:B------:R-:W-:Y:S01]  /*9490*/  HFMA2 R24, R94, R33.reuse, R26 ;  /* 0x000000215e187231 */ /* 0x080fe2000000001a */
[--C-:B------:R-:W-:Y:S01]  /*94a0*/  SHF.R.U32.HI R25, RZ, 0x8, R22.reuse ;  /* 0x00000008ff197819 */ /* 0x100fe20000011616 */
[----:B------:R-:W-:Y:S01]  /*94b0*/  HFMA2 R26, R92, R33, R118 ;  /* 0x000000215c1a7231 */ /* 0x000fe20000000076 */
[----:B------:R-:W-:Y:S02]  /*94c0*/  SHF.R.U32.HI R33, RZ, 0xe, R22 ;  /* 0x0000000eff217819 */ /* 0x000fe40000011616 */
[----:B------:R-:W-:Y:S02]  /*94d0*/  IADD3 R121, PT, PT, R27, -0x20, RZ ;  /* 0xffffffe01b797810 */ /* 0x000fe40007ffe0ff */
[----:B------:R-:W-:Y:S01]  /*94e0*/  LOP3.LUT R27, R25, 0x3f, RZ, 0xc0, !PT ;  /* 0x0000003f191b7812 */ /* 0x000fe200078ec0ff */
[-C--:B------:R-:W-:Y:S01]  /*94f0*/  HFMA2 R31, R71, R34.reuse, R31 ;  /* 0x00000022471f7231 */ /* 0x080fe2000000001f */
[----:B------:R-:W-:Y:S01]  /*9500*/  LOP3.LUT R25, R33, 0x3f, RZ, 0xc0, !PT ;  /* 0x0000003f21197812 */ /* 0x000fe200078ec0ff */
[----:B------:R-:W-:-:S02]  /*9510*/  HFMA2 R33, R95, R34, R24 ;  /* 0x000000225f217231 */ /* 0x000fc40000000018 */
[-C--:B------:R-:W-:Y:S01]  /*9520*/  HFMA2 R32, R115, R34.reuse, R32 ;  /* 0x0000002273207231 */ /* 0x080fe20000000020 */
[----:B------:R-:W-:Y:S01]  /*9530*/  SHF.R.U32.HI R24, RZ, 0x8, R23 ;  /* 0x00000008ff187819 */ /* 0x000fe20000011617 */
[----:B------:R-:W-:Y:S02]  /*9540*/  HFMA2 R26, R103, R34, R26 ;  /* 0x00000022671a7231 */ /* 0x000fe4000000001a */
[----:B---3--:R-:W-:Y:S02]  /*9550*/  HFMA2 R118, R73, R16, RZ ;  /* 0x0000001049767231 */ /* 0x008fe400000000ff */
[-C--:B------:R-:W-:Y:S02]  /*9560*/  HFMA2 R32, R116, R35.reuse, R32 ;  /* 0x0000002374207231 */ /* 0x080fe40000000020 */
[-C--:B------:R-:W-:Y:S02]  /*9570*/  HFMA2 R31, R114, R35.reuse, R31 ;  /* 0x00000023721f7231 */ /* 0x080fe4000000001f */
[----:B------:R-:W-:-:S02]  /*9580*/  HFMA2 R33, R110, R35, R33 ;  /* 0x000000236e217231 */ /* 0x000fc40000000021 */
[----:B------:R-:W-:Y:S01]  /*9590*/  HFMA2 R35, R108, R35, R26 ;  /* 0x000000236c237231 */ /* 0x000fe2000000001a */
[----:B------:R-:W-:Y:S02]  /*95a0*/  IADD3 R27, PT, PT, R27, -0x20, RZ ;  /* 0xffffffe01b1b7810 */ /* 0x000fe40007ffe0ff */
[----:B------:R-:W-:Y:S02]  /*95b0*/  IADD3 R25, PT, PT, R25, -0x20, RZ ;  /* 0xffffffe019197810 */ /* 0x000fe40007ffe0ff */
[----:B------:R-:W-:Y:S02]  /*95c0*/  LOP3.LUT R24, R24, 0x3f, RZ, 0xc0, !PT ;  /* 0x0000003f18187812 */ /* 0x000fe400078ec0ff */
[----:B------:R-:W-:Y:S01]  /*95d0*/  SHF.R.U32.HI R26, RZ, 0xe, R23 ;  /* 0x0000000eff1a7819 */ /* 0x000fe20000011617 */
[----:B------:R-:W-:Y:S02]  /*95e0*/  HFMA2 R120, R77, R16, RZ.H0_H0 ;  /* 0x000000104d787231 */ /* 0x000fe400000400ff */
[----:B------:R-:W-:Y:S01]  /*95f0*/  HFMA2 R77, R78, R17, R118 ;  /* 0x000000114e4d7231 */ /* 0x000fe20000000076 */
[----:B------:R-:W-:Y:S01]  /*9600*/  I2F.F16 R34, R27 ;  /* 0x0000001b00227306 */ /* 0x000fe20000200c00 */
[----:B------:R-:W-:-:S02]  /*9610*/  IADD3 R73, PT, PT, R24, -0x20, RZ ;  /* 0xffffffe018497810 */ /* 0x000fc40007ffe0ff */
[----:B------:R-:W-:-:S05]  /*9620*/  LOP3.LUT R78, R26, 0x3f, RZ, 0xc0, !PT ;  /* 0x0000003f1a4e7812 */ /* 0x000fca00078ec0ff */
[----:B------:R0:W-:Y:S02]  /*9630*/  I2F.F16 R123, R25 ;  /* 0x00000019007b7306 */ /* 0x0001e40000200c00 */
[----:B0-----:R-:W0:Y:S01]  /*9640*/  LDS.128 R24, [UR5+0x30] ;  /* 0x00003005ff187984 */ /* 0x001e220008000c00 */
[----:B------:R-:W-:Y:S01]  /*9650*/  HFMA2 R85, R85, R16, RZ ;  /* 0x0000001055557231 */ /* 0x000fe200000000ff */
[----:B------:R-:W-:-:S04]  /*9660*/  LEA.HI R68, R23, 0xffffffe0, RZ, 0x6 ;  /* 0xffffffe017447811 */ /* 0x000fc800078f30ff */
[----:B------:R-:W-:Y:S01]  /*9670*/  I2F.F16 R82, R82 ;  /* 0x0000005200527306 */ /* 0x000fe20000200c00 */
[----:B------:R-:W-:Y:S01]  /*9680*/  SHF.R.U32.HI R23, RZ, 0x14, R23 ;  /* 0x00000014ff177819 */ /* 0x000fe20000011617 */
[----:B------:R-:W-:Y:S02]  /*9690*/  HFMA2 R16, R87, R16, RZ.H0_H0 ;  /* 0x0000001057107231 */ /* 0x000fe400000400ff */
[----:B------:R-:W-:-:S04]  /*96a0*/  HFMA2 R85, R94, R17, R85 ;  /* 0x000000115e557231 */ /* 0x000fc80000000055 */
[----:B------:R-:W1:Y:S01]  /*96b0*/  I2F.F16 R75, R75 ;  /* 0x0000004b004b7306 */ /* 0x000e620000200c00 */
[----:B------:R-:W-:Y:S01]  /*96c0*/  LOP3.LUT R23, R23, 0x3f, RZ, 0xc0, !PT ;  /* 0x0000003f17177812 */ /* 0x000fe200078ec0ff */
[-C--:B------:R-:W-:Y:S01]  /*96d0*/  HFMA2 R16, R92, R17.reuse, R16 ;  /* 0x000000115c107231 */ /* 0x080fe20000000010 */
[----:B------:R-:W-:Y:S01]  /*96e0*/  LEA.HI R65, R22, 0xffffffe0, RZ, 0x6 ;  /* 0xffffffe016417811 */ /* 0x000fe200078f30ff */
[----:B------:R-:W-:Y:S01]  /*96f0*/  HFMA2 R90, R90, R17, R120 ;  /* 0x000000115a5a7231 */ /* 0x000fe20000000078 */
[----:B------:R-:W-:Y:S01]  /*9700*/  SHF.R.U32.HI R22, RZ, 0x14, R22 ;  /* 0x00000014ff167819 */ /* 0x000fe20000011616 */
[-C--:B------:R-:W-:Y:S01]  /*9710*/  HFMA2 R77, R71, R18.reuse, R77 ;  /* 0x00000012474d7231 */ /* 0x080fe2000000004d */
[----:B------:R-:W-:Y:S01]  /*9720*/  IADD3 R23, PT, PT, R23, -0x20, RZ ;  /* 0xffffffe017177810 */ /* 0x000fe20007ffe0ff */
[-C--:B------:R-:W-:Y:S01]  /*9730*/  HFMA2 R85, R95, R18.reuse, R85 ;  /* 0x000000125f557231 */ /* 0x080fe20000000055 */
[----:B------:R-:W-:Y:S01]  /*9740*/  IADD3 R87, PT, PT, R78, -0x20, RZ ;  /* 0xffffffe04e577810 */ /* 0x000fe20007ffe0ff */
[-C--:B------:R-:W-:Y:S01]  /*9750*/  HFMA2 R16, R103, R18.reuse, R16 ;  /* 0x0000001267107231 */ /* 0x080fe20000000010 */
[----:B------:R-:W-:Y:S01]  /*9760*/  LOP3.LUT R78, R22, 0x3f, RZ, 0xc0, !PT ;  /* 0x0000003f164e7812 */ /* 0x000fe200078ec0ff */
[----:B------:R-:W-:Y:S01]  /*9770*/  HFMA2 R90, R115, R18, R90 ;  /* 0x00000012735a7231 */ /* 0x000fe2000000005a */
[----:B------:R-:W-:Y:S01]  /*9780*/  I2F.F16 R68, R68 ;  /* 0x0000004400447306 */ /* 0x000fe20000200c00 */
[----:B-1----:R-:W-:Y:S01]  /*9790*/  PRMT R82, R82, 0x5410, R75 ;  /* 0x0000541052527816 */ /* 0x002fe2000000004b */
[----:B------:R-:W-:-:S02]  /*97a0*/  HFMA2 R114, R114, R19, R77 ;  /* 0x0000001372727231 */ /* 0x000fc4000000004d */
[-C--:B------:R-:W-:Y:S02]  /*97b0*/  HFMA2 R116, R116, R19.reuse, R90 ;  /* 0x0000001374747231 */ /* 0x080fe4000000005a */
[-C--:B------:R-:W-:Y:S02]  /*97c0*/  HFMA2 R110, R110, R19.reuse, R85 ;  /* 0x000000136e6e7231 */ /* 0x080fe40000000055 */
[----:B------:R-:W-:Y:S01]  /*97d0*/  HFMA2 R108, R108, R19, R16 ;  /* 0x000000136c6c7231 */ /* 0x000fe20000000010 */
[----:B------:R-:W-:Y:S01]  /*97e0*/  I2F.F16 R73, R73 ;  /* 0x0000004900497306 */ /* 0x000fe20000200c00 */
[----:B------:R-:W1:Y:S01]  /*97f0*/  LDS.128 R16, [UR5+0x90] ;  /* 0x00009005ff107984 */ /* 0x000e620008000c00 */
[----:B0-----:R-:W-:-:S06]  /*9800*/  HFMA2 R21, R69, R24, R21 ;  /* 0x0000001845157231 */ /* 0x001fcc0000000015 */
[----:B------:R-:W0:Y:S08]  /*9810*/  I2F.F16 R22, R87 ;  /* 0x0000005700167306 */ /* 0x000e300000200c00 */
[----:B------:R-:W3:Y:S01]  /*9820*/  I2F.F16 R23, R23 ;  /* 0x0000001700177306 */ /* 0x000ee20000200c00 */
[----:B------:R-:W-:Y:S01]  /*9830*/  HFMA2 R21, R82, R25, R21 ;  /* 0x0000001952157231 */ /* 0x000fe20000000015 */
[----:B------:R-:W-:-:S06]  /*9840*/  PRMT R89, R70, 0x5410, R89 ;  /* 0x0000541046597816 */ /* 0x000fcc0000000059 */
[----:B------:R-:W-:Y:S08]  /*9850*/  I2F.F16 R106, R106 ;  /* 0x0000006a006a7306 */ /* 0x000ff00000200c00 */
[----:B------:R-:W4:Y:S01]  /*9860*/  I2F.F16 R119, R119 ;  /* 0x0000007700777306 */ /* 0x000f220000200c00 */
[-C--:B------:R-:W-:Y:S02]  /*9870*/  HFMA2 R81, R107, R24.reuse, R81 ;  /* 0x000000186b517231 */ /* 0x080fe40000000051 */
[----:B------:R-:W-:-:S02]  /*9880*/  HFMA2 R84, R83, R24, R84 ;  /* 0x0000001853547231 */ /* 0x000fc40000000054 */
[----:B------:R-:W-:Y:S01]  /*9890*/  HFMA2 R86, R109, R24, R86 ;  /* 0x000000186d567231 */ /* 0x000fe20000000056 */
[----:B------:R-:W-:Y:S01]  /*98a0*/  IADD3 R78, PT, PT, R78, -0x20, RZ ;  /* 0xffffffe04e4e7810 */ /* 0x000fe20007ffe0ff */
[----:B------:R-:W-:Y:S01]  /*98b0*/  HFMA2 R24, R89, R26, R21 ;  /* 0x0000001a59187231 */ /* 0x000fe20000000015 */
[----:B------:R-:W-:Y:S01]  /*98c0*/  PRMT R90, R20, 0x5410, R111 ;  /* 0x00005410145a7816 */ /* 0x000fe2000000006f */
[----:B------:R-:W-:Y:S01]  /*98d0*/  I2F.F16 R112, R112 ;  /* 0x0000007000707306 */ /* 0x000fe20000200c00 */
[----:B0-----:R-:W-:Y:S02]  /*98e0*/  PRMT R73, R73, 0x5410, R22 ;  /* 0x0000541049497816 */ /* 0x001fe40000000016 */
[----:B---3--:R-:W-:Y:S02]  /*98f0*/  PRMT R68, R23, 0x5410, R68 ;  /* 0x0000541017447816 */ /* 0x008fe40000000044 */
[----:B------:R-:W0:Y:S03]  /*9900*/  LDS.128 R20, [UR5+0xb0] ;  /* 0x0000b005ff147984 */ /* 0x000e260008000c00 */
[----:B------:R-:W3:Y:S01]  /*9910*/  I2F.F16 R121, R121 ;  /* 0x0000007900797306 */ /* 0x000ee20000200c00 */
[----:B----4-:R-:W-:-:S07]  /*9920*/  PRMT R106, R106, 0x5410, R119 ;  /* 0x000054106a6a7816 */ /* 0x010fce0000000077 */
[----:B------:R-:W4:Y:S01]  /*9930*/  I2F.F16 R88, R88 ;  /* 0x0000005800587306 */ /* 0x000f220000200c00 */
[----:B------:R-:W-:-:S07]  /*9940*/  HFMA2 R84, R106, R25, R84 ;  /* 0x000000196a547231 */ /* 0x000fce0000000054 */
[----:B------:R-:W-:Y:S01]  /*9950*/  I2F.F16 R66, R66 ;  /* 0x0000004200427306 */ /* 0x000fe20000200c00 */
[----:B------:R-:W-:-:S07]  /*9960*/  PRMT R123, R34, 0x5410, R123 ;  /* 0x00005410227b7816 */ /* 0x000fce000000007b */
[----:B------:R-:W-:Y:S08]  /*9970*/  I2F.F16 R65, R65 ;  /* 0x0000004100417306 */ /* 0x000ff00000200c00 */
[----:B------:R-:W5:Y:S08]  /*9980*/  I2F.F16 R91, R91 ;  /* 0x0000005b005b7306 */ /* 0x000f700000200c00 */
[----:B------:R-:W2:Y:S01]  /*9990*/  I2F.F16 R78, R78 ;  /* 0x0000004e004e7306 */ /* 0x000ea20000200c00 */
[----:B---3--:R-:W-:-:S07]  /*99a0*/  PRMT R112, R112, 0x5410, R121 ;  /* 0x0000541070707816 */ /* 0x008fce0000000079 */
[----:B------:R-:W-:Y:S08]  /*99b0*/  I2F.F16 R64, R64 ;  /* 0x0000004000407306 */ /* 0x000ff00000200c00 */
[----:B------:R-:W3:Y:S01]  /*99c0*/  I2F.F16 R117, R117 ;  /* 0x0000007500757306 */ /* 0x000ee20000200c00 */
[----:B----4-:R-:W-:Y:S01]  /*99d0*/  PRMT R113, R88, 0x5410, R113 ;  /* 0x0000541058717816 */ /* 0x010fe20000000071 */
[----:B------:R-:W-:-:S02]  /*99e0*/  HFMA2 R81, R90, R25, R81 ;  /* 0x000000195a517231 */ /* 0x000fc40000000051 */
[-C--:B------:R-:W-:Y:S02]  /*99f0*/  HFMA2 R84, R123, R26.reuse, R84 ;  /* 0x0000001a7b547231 */ /* 0x080fe40000000054 */
[----:B------:R-:W-:Y:S01]  /*9a00*/  HFMA2 R86, R112, R25, R86 ;  /* 0x0000001970567231 */ /* 0x000fe20000000056 */
[----:B-----5:R-:W-:Y:S02]  /*9a10*/  PRMT R66, R91, 0x5410, R66 ;  /* 0x000054105b427816 */ /* 0x020fe40000000042 */
[----:B--2---:R-:W-:Y:S01]  /*9a20*/  PRMT R78, R78, 0x5410, R65 ;  /* 0x000054104e4e7816 */ /* 0x004fe20000000041 */
[-C--:B------:R-:W-:Y:S02]  /*9a30*/  HFMA2 R81, R113, R26.reuse, R81 ;  /* 0x0000001a71517231 */ /* 0x080fe40000000051 */
[----:B------:R-:W-:Y:S01]  /*9a40*/  HFMA2 R34, R73, R26, R86 ;  /* 0x0000001a49227231 */ /* 0x000fe20000000056 */
[----:B---3--:R-:W-:Y:S01]  /*9a50*/  PRMT R64, R117, 0x5410, R64 ;  /* 0x0000541075407816 */ /* 0x008fe20000000040 */
[----:B------:R-:W-:-:S02]  /*9a60*/  HFMA2 R24, R66, R27, R24 ;  /* 0x0000001b42187231 */ /* 0x000fc40000000018 */
[-C--:B------:R-:W-:Y:S02]  /*9a70*/  HFMA2 R34, R68, R27.reuse, R34 ;  /* 0x0000001b44227231 */ /* 0x080fe40000000022 */
[-C--:B------:R-:W-:Y:S02]  /*9a80*/  HFMA2 R65, R78, R27.reuse, R84 ;  /* 0x0000001b4e417231 */ /* 0x080fe40000000054 */
[----:B------:R-:W-:Y:S02]  /*9a90*/  HFMA2 R81, R64, R27, R81 ;  /* 0x0000001b40517231 */ /* 0x000fe40000000051 */
[----:B-1----:R-:W-:Y:S02]  /*9aa0*/  HFMA2 R27, R49, R16, R2 ;  /* 0x00000010311b7231 */ /* 0x002fe40000000002 */
[----:B------:R-:W-:Y:S02]  /*9ab0*/  HADD2 R59, R59.H0_H0, R59.H1_H1 ;  /* 0x3000003b3b3b7230 */ /* 0x000fe40000000800 */
[----:B------:R-:W-:Y:S01]  /*9ac0*/  HADD2 R61, R61.H0_H0, R61.H1_H1 ;  /* 0x3000003d3d3d7230 */ /* 0x000fe20000000800 */
[----:B------:R-:W-:Y:S01]  /*9ad0*/  MOV R25, R11 ;  /* 0x0000000b00197202 */ /* 0x000fe20000000f00 */
[----:B------:R-:W-:-:S03]  /*9ae0*/  HFMA2 R27, R54, R17, R27 ;  /* 0x00000011361b7231 */ /* 0x000fc6000000001b */
[----:B------:R-:W-:Y:S01]  /*9af0*/  PRMT R59, R59, 0x5410, R61 ;  /* 0x000054103b3b7816 */ /* 0x000fe2000000003d */
[----:B------:R-:W-:Y:S02]  /*9b00*/  HADD2 R24, R24.H0_H0, R24.H1_H1 ;  /* 0x3000001818187230 */ /* 0x000fe40000000800 */
[----:B0-----:R-:W-:Y:S02]  /*9b10*/  HFMA2 R29, R107, R20, R29 ;  /* 0x000000146b1d7231 */ /* 0x001fe4000000001d */
[----:B------:R-:W-:Y:S02]  /*9b20*/  HADD2 R81, R81.H0_H0, R81.H1_H1 ;  /* 0x3000005151517230 */ /* 0x000fe40000000800 */
[----:B------:R-:W-:Y:S02]  /*9b30*/  HFMA2 R14, R43, R16, R14 ;  /* 0x000000102b0e7231 */ /* 0x000fe4000000000e */
[----:B------:R-:W-:Y:S01]  /*9b40*/  HFMA2 R59, R59, R96, R25 ;  /* 0x000000603b3b7231 */ /* 0x000fe20000000019 */
[----:B------:R-:W-:Y:S01]  /*9b50*/  PRMT R11, R24, 0x5410, R81 ;  /* 0x00005410180b7816 */ /* 0x000fe20000000051 */
[----:B------:R-:W-:-:S02]  /*9b60*/  HFMA2 R55, R55, R18, R27 ;  /* 0x0000001237377231 */ /* 0x000fc4000000001b */
[----:B------:R-:W0:Y:S01]  /*9b70*/  LDS.128 R24, [UR5+0x130] ;  /* 0x00013005ff187984 */ /* 0x000e220008000c00 */
        /* <DEDUP_REMOVED lines=18> */
[----:B------:R-:W-:Y:S02]  /*9ca0*/  HADD2 R14, R12.H0_H0, R12.H1_H1 ;  /* 0x3000000c0c0e7230 */ /* 0x000fe40000000800 */
[----:B------:R-:W-:Y:S02]  /*9cb0*/  HFMA2 R41, R66, R23, R41 ;  /* 0x0000001742297231 */ /* 0x000fe40000000029 */
[----:B------:R-:W-:Y:S02]  /*9cc0*/  HFMA2 R56, R109, R20, R76 ;  /* 0x000000146d387231 */ /* 0x000fe4000000004c */
[----:B------:R-:W-:Y:S01]  /*9cd0*/  HFMA2 R40, R52, R19, R40 ;  /* 0x0000001334287231 */ /* 0x000fe20000000028 */
[----:B------:R-:W-:Y:S01]  /*9ce0*/  PRMT R55, R55, 0x5410, R14 ;  /* 0x0000541037377816 */ /* 0x000fe2000000000e */
[----:B------:R-:W-:Y:S01]  /*9cf0*/  HADD2 R41, R41.H0_H0, R41.H1_H1 ;  /* 0x3000002929297230 */ /* 0x000fe20000000800 */
[----:B------:R-:W1:Y:S01]  /*9d00*/  LDS.128 R16, [UR5+0x1b0] ;  /* 0x0001b005ff107984 */ /* 0x000e620008000c00 */
[----:B------:R-:W-:-:S02]  /*9d10*/  HADD2 R29, R29.H0_H0, R29.H1_H1 ;  /* 0x3000001d1d1d7230 */ /* 0x000fc40000000800 */
[----:B------:R-:W-:Y:S02]  /*9d20*/  HFMA2 R48, R55, R96, R9 ;  /* 0x0000006037307231 */ /* 0x000fe40000000009 */
[----:B------:R-:W-:Y:S01]  /*9d30*/  HFMA2 R56, R112, R21, R56 ;  /* 0x0000001570387231 */ /* 0x000fe20000000038 */
[----:B------:R-:W-:-:S05]  /*9d40*/  PRMT R41, R41, 0x5410, R29 ;  /* 0x0000541029297816 */ /* 0x000fca000000001d */
[----:B------:R-:W-:Y:S02]  /*9d50*/  HFMA2 R9, R41, R96, R48 ;  /* 0x0000006029097231 */ /* 0x000fe40000000030 */
[----:B0-----:R-:W-:Y:S02]  /*9d60*/  HFMA2 R41, R69, R24, R31 ;  /* 0x0000001845297231 */ /* 0x001fe4000000001f */
[----:B------:R-:W-:Y:S02]  /*9d70*/  HFMA2 R56, R73, R22, R56 ;  /* 0x0000001649387231 */ /* 0x000fe40000000038 */
[C---:B------:R-:W-:Y:S02]  /*9d80*/  HFMA2 R53, R83.reuse, R20, R30 ;  /* 0x0000001453357231 */ /* 0x040fe4000000001e */
[----:B------:R-:W-:Y:S02]  /*9d90*/  HFMA2 R33, R83, R24, R33 ;  /* 0x0000001853217231 */ /* 0x000fe40000000021 */
[----:B------:R-:W-:-:S02]  /*9da0*/  HADD2 R2, R2.H0_H0, R2.H1_H1 ;  /* 0x3000000202027230 */ /* 0x000fc40000000800 */
[----:B------:R-:W-:Y:S02]  /*9db0*/  HFMA2 R41, R82, R25, R41 ;  /* 0x0000001952297231 */ /* 0x000fe40000000029 */
[----:B------:R-:W-:Y:S02]  /*9dc0*/  HFMA2 R53, R106, R21, R53 ;  /* 0x000000156a357231 */ /* 0x000fe40000000035 */
[----:B------:R-:W-:Y:S02]  /*9dd0*/  HFMA2 R56, R68, R23, R56 ;  /* 0x0000001744387231 */ /* 0x000fe40000000038 */
[----:B------:R-:W-:Y:S02]  /*9de0*/  HADD2 R12, R40.H0_H0, R40.H1_H1 ;  /* 0x30000028280c7230 */ /* 0x000fe40000000800 */
[----:B------:R-:W-:Y:S02]  /*9df0*/  HFMA2 R14, R106, R25, R33 ;  /* 0x000000196a0e7231 */ /* 0x000fe40000000021 */
[----:B------:R-:W-:-:S02]  /*9e00*/  HFMA2 R53, R123, R22, R53 ;  /* 0x000000167b357231 */ /* 0x000fc40000000035 */
[----:B------:R-:W-:Y:S01]  /*9e10*/  HFMA2 R33, R89, R26, R41 ;  /* 0x0000001a59217231 */ /* 0x000fe20000000029 */
[----:B------:R-:W-:Y:S01]  /*9e20*/  PRMT R2, R2, 0x5410, R12 ;  /* 0x0000541002027816 */ /* 0x000fe2000000000c */
[----:B------:R-:W-:Y:S02]  /*9e30*/  HFMA2 R53, R78, R23, R53 ;  /* 0x000000174e357231 */ /* 0x000fe40000000035 */
[----:B------:R-:W-:Y:S02]  /*9e40*/  HFMA2 R32, R107, R24, R32 ;  /* 0x000000186b207231 */ /* 0x000fe40000000020 */
[----:B------:R-:W-:Y:S02]  /*9e50*/  HADD2 R53, R53.H0_H0, R53.H1_H1 ;  /* 0x3000003535357230 */ /* 0x000fe40000000800 */
[----:B------:R-:W-:Y:S02]  /*9e60*/  HFMA2 R8, R2, R93, R8 ;  /* 0x0000005d02087231 */ /* 0x000fe40000000008 */
[----:B------:R-:W-:-:S02]  /*9e70*/  HADD2 R56, R56.H0_H0, R56.H1_H1 ;  /* 0x3000003838387230 */ /* 0x000fc40000000800 */
[----:B------:R-:W-:Y:S02]  /*9e80*/  HFMA2 R32, R90, R25, R32 ;  /* 0x000000195a207231 */ /* 0x000fe40000000020 */
[-C--:B------:R-:W-:Y:S01]  /*9e90*/  HFMA2 R33, R66, R27.reuse, R33 ;  /* 0x0000001b42217231 */ /* 0x080fe20000000021 */
[----:B------:R-:W-:Y:S01]  /*9ea0*/  PRMT R53, R53, 0x5410, R56 ;  /* 0x0000541035357816 */ /* 0x000fe20000000038 */
[----:B------:R-:W-:Y:S02]  /*9eb0*/  HFMA2 R32, R113, R26, R32 ;  /* 0x0000001a71207231 */ /* 0x000fe40000000020 */
[----:B-1----:R-:W-:Y:S02]  /*9ec0*/  HFMA2 R41, R69, R16, R114 ;  /* 0x0000001045297231 */ /* 0x002fe40000000072 */
[----:B------:R-:W-:Y:S02]  /*9ed0*/  HFMA2 R32, R64, R27, R32 ;  /* 0x0000001b40207231 */ /* 0x000fe40000000020 */
[----:B------:R-:W-:-:S02]  /*9ee0*/  HFMA2 R8, R53, R93, R8 ;  /* 0x0000005d35087231 */ /* 0x000fc40000000008 */
[----:B------:R-:W-:Y:S02]  /*9ef0*/  HFMA2 R53, R83, R16, R110 ;  /* 0x0000001053357231 */ /* 0x000fe4000000006e */
[----:B------:R-:W-:Y:S01]  /*9f00*/  HADD2 R33, R33.H0_H0, R33.H1_H1 ;  /* 0x3000002121217230 */ /* 0x000fe20000000800 */
[----:B------:R-:W-:Y:S01]  /*9f10*/  PRMT R36, R36, 0x5410, R37 ;  /* 0x0000541024247816 */ /* 0x000fe20000000025 */
[----:B------:R-:W-:Y:S02]  /*9f20*/  HADD2 R32, R32.H0_H0, R32.H1_H1 ;  /* 0x3000002020207230 */ /* 0x000fe40000000800 */
[----:B------:R-:W-:Y:S02]  /*9f30*/  HFMA2 R14, R123, R26, R14 ;  /* 0x0000001a7b0e7231 */ /* 0x000fe4000000000e */
[----:B------:R-:W-:Y:S02]  /*9f40*/  HFMA2 R35, R109, R24, R35 ;  /* 0x000000186d237231 */ /* 0x000fe40000000023 */
[----:B------:R-:W-:-:S02]  /*9f50*/  HFMA2 R41, R82, R17, R41 ;  /* 0x0000001152297231 */ /* 0x000fc40000000029 */
[----:B------:R-:W-:Y:S01]  /*9f60*/  HADD2 R65, R65.H0_H0, R65.H1_H1 ;  /* 0x3000004141417230 */ /* 0x000fe20000000800 */
[----:B------:R-:W-:Y:S01]  /*9f70*/  PRMT R33, R33, 0x5410, R32 ;  /* 0x0000541021217816 */ /* 0x000fe20000000020 */
[----:B------:R-:W-:Y:S02]  /*9f80*/  HADD2 R34, R34.H0_H0, R34.H1_H1 ;  /* 0x3000002222227230 */ /* 0x000fe40000000800 */
[----:B------:R-:W-:Y:S02]  /*9f90*/  HFMA2 R48, R36, R96, R7 ;  /* 0x0000006024307231 */ /* 0x000fe40000000007 */
        /* <DEDUP_REMOVED lines=15> */
[----:B------:R-:W-:Y:S02]  /*a090*/  HFMA2 R33, R66, R19, R33 ;  /* 0x0000001342217231 */ /* 0x000fe40000000021 */
[----:B------:R-:W-:Y:S02]  /*a0a0*/  HADD2 R14, R14.H0_H0, R14.H1_H1 ;  /* 0x3000000e0e0e7230 */ /* 0x000fe40000000800 */
[----:B------:R-:W-:-:S02]  /*a0b0*/  HADD2 R34, R34.H0_H0, R34.H1_H1 ;  /* 0x3000002222227230 */ /* 0x000fc40000000800 */
[----:B------:R-:W-:Y:S01]  /*a0c0*/  HFMA2 R56, R112, R17, R56 ;  /* 0x0000001170387231 */ /* 0x000fe20000000038 */
[----:B------:R-:W-:Y:S01]  /*a0d0*/  @!P0 IADD3 R94, PT, PT, R98, 0x1, RZ ;  /* 0x00000001625e8810 */ /* 0x000fe20007ffe0ff */
[----:B------:R-:W-:Y:S02]  /*a0e0*/  HADD2 R74, R74.H0_H0, R74.H1_H1 ;  /* 0x3000004a4a4a7230 */ /* 0x000fe40000000800 */
[-C--:B------:R-:W-:Y:S02]  /*a0f0*/  HFMA2 R39, R78, R19.reuse, R39 ;  /* 0x000000134e277231 */ /* 0x080fe40000000027 */
[-C--:B------:R-:W-:Y:S01]  /*a100*/  HFMA2 R32, R113, R18.reuse, R116 ;  /* 0x0000001271207231 */ /* 0x080fe20000000074 */
[----:B------:R-:W-:Y:S01]  /*a110*/  @!P0 IADD3 R99, PT, PT, R67, R100, RZ ;  /* 0x0000006443638210 */ /* 0x000fe20007ffe0ff */
[----:B------:R-:W-:Y:S01]  /*a120*/  HADD2 R62, R62.H0_H0, R62.H1_H1 ;  /* 0x3000003e3e3e7230 */ /* 0x000fe20000000800 */
[----:B------:R-:W-:Y:S01]  /*a130*/  PRMT R14, R14, 0x5410, R34 ;  /* 0x000054100e0e7816 */ /* 0x000fe20000000022 */
[----:B------:R-:W-:Y:S01]  /*a140*/  HADD2 R63, R63.H0_H0, R63.H1_H1 ;  /* 0x3000003f3f3f7230 */ /* 0x000fe20000000800 */
[----:B------:R-:W-:Y:S01]  /*a150*/  IADD3 R100, PT, PT, R100, 0x20, RZ ;  /* 0x0000002064647810 */ /* 0x000fe20007ffe0ff */
[----:B------:R-:W-:Y:S01]  /*a160*/  HFMA2 R34, R73, R18, R56 ;  /* 0x0000001249227231 */ /* 0x000fe20000000038 */
[----:B------:R-:W-:Y:S01]  /*a170*/  @!P0 MOV R98, R94 ;  /* 0x0000005e00628202 */ /* 0x000fe20000000f00 */
[-C--:B------:R-:W-:Y:S01]  /*a180*/  HFMA2 R32, R64, R19.reuse, R32 ;  /* 0x0000001340207231 */ /* 0x080fe20000000020 */
[----:B------:R-:W-:Y:S01]  /*a190*/  PRMT R72, R72, 0x5410, R74 ;  /* 0x0000541048487816 */ /* 0x000fe2000000004a */
[----:B------:R-:W-:Y:S01]  /*a1a0*/  HFMA2 R34, R68, R19, R34 ;  /* 0x0000001344227231 */ /* 0x000fe20000000022 */
[----:B------:R-:W-:Y:S01]  /*a1b0*/  ISETP.GE.AND P0, PT, R100, R3, PT ;  /* 0x000000036400720c */ /* 0x000fe20003f06270 */
[----:B------:R-:W-:Y:S01]  /*a1c0*/  HADD2 R33, R33.H0_H0, R33.H1_H1 ;  /* 0x3000002121217230 */ /* 0x000fe20000000800 */
[----:B------:R-:W-:Y:S01]  /*a1d0*/  PRMT R62, R62, 0x5410, R63 ;  /* 0x000054103e3e7816 */ /* 0x000fe2000000003f */
[----:B------:R-:W-:-:S02]  /*a1e0*/  HADD2 R32, R32.H0_H0, R32.H1_H1 ;  /* 0x3000002020207230 */ /* 0x000fc40000000800 */
[-C--:B------:R-:W-:Y:S02]  /*a1f0*/  HFMA2 R6, R38, R93.reuse, R6 ;  /* 0x0000005d26067231 */ /* 0x080fe40000000006 */
[----:B------:R-:W-:Y:S02]  /*a200*/  HADD2 R39, R39.H0_H0, R39.H1_H1 ;  /* 0x3000002727277230 */ /* 0x000fe40000000800 */
[-C--:B------:R-:W-:Y:S02]  /*a210*/  HFMA2 R48, R72, R96.reuse, R5 ;  /* 0x0000006048307231 */ /* 0x080fe40000000005 */
[----:B------:R-:W-:Y:S01]  /*a220*/  HADD2 R34, R34.H0_H0, R34.H1_H1 ;  /* 0x3000002222227230 */ /* 0x000fe20000000800 */
[----:B------:R-:W-:Y:S01]  /*a230*/  PRMT R79, R79, 0x5410, R80 ;  /* 0x000054104f4f7816 */ /* 0x000fe20000000050 */
[-C--:B------:R-:W-:Y:S01]  /*a240*/  HFMA2 R10, R62, R93.reuse, R10 ;  /* 0x0000005d3e0a7231 */ /* 0x080fe2000000000a */
[----:B------:R-:W-:Y:S02]  /*a250*/  PRMT R33, R33, 0x5410, R32 ;  /* 0x0000541021217816 */ /* 0x000fe40000000020 */
[----:B------:R-:W-:Y:S01]  /*a260*/  PRMT R39, R39, 0x5410, R34 ;  /* 0x0000541027277816 */ /* 0x000fe20000000022 */
[-C--:B------:R-:W-:Y:S01]  /*a270*/  HFMA2 R4, R79, R93.reuse, R4 ;  /* 0x0000005d4f047231 */ /* 0x080fe20000000004 */
[----:B------:R-:W-:Y:S01]  /*a280*/  IADD3 R0, P1, PT, R0, 0x80, RZ ;  /* 0x0000008000007810 */ /* 0x000fe20007f3e0ff */
[----:B------:R-:W-:Y:S01]  /*a290*/  UIADD3 UR5, UPT, UPT, UR5, 0x40, URZ ;  /* 0x0000004005057890 */ /* 0x000fe2000fffe0ff */
        /* <DEDUP_REMOVED lines=11> */
.L_x_2686:
[----:B------:R-:W-:-:S04]  /*a350*/  VIMNMX R111, PT, PT, R101, UR14, PT ;  /* 0x0000000e656f7c48 */ /* 0x000fc8000bfe0100 */
[----:B------:R-:W-:-:S13]  /*a360*/  ISETP.GT.AND P0, PT, R111, R100, PT ;  /* 0x000000646f00720c */ /* 0x000fda0003f04270 */
[----:B------:R-:W-:Y:S05]  /*a370*/  @!P0 BRA `(.L_x_2688) ;  /* 0x0000002400308947 */ /* 0x000fea0003800000 */
[----:B------:R-:W-:-:S03]  /*a380*/  IMAD.WIDE.U32 R2, R100, 0x4, R104 ;  /* 0x0000000464027825 */ /* 0x000fc600078e0068 */
[----:B------:R-:W-:-:S04]  /*a390*/  IADD3 R108, P0, PT, R2, 0x2, RZ ;  /* 0x00000002026c7810 */ /* 0x000fc80007f1e0ff */
[----:B------:R-:W-:-:S09]  /*a3a0*/  IADD3.X R107, PT, PT, RZ, R3, RZ, P0, !PT ;  /* 0x00000003ff6b7210 */ /* 0x000fd200007fe4ff */
.L_x_2689:
[----:B------:R-:W-:Y:S01]  /*a3b0*/  MOV R97, UR12 ;  /* 0x0000000c00617c02 */ /* 0x000fe20008000f00 */
[----:B------:R-:W2:Y:S04]  /*a3c0*/  LDG.E.128.CONSTANT R16, desc[UR8][R114.64] ;  /* 0x0000000872107981 */ /* 0x000ea8000c1e9d00 */
        /* <DEDUP_REMOVED lines=9> */
[----:B------:R-:W-:Y:S02]  /*a460*/  HFMA2 R73, -RZ, RZ, 0, 0.03125 ;  /* 0x00002800ff497431 */ /* 0x000fe400000001ff */
[----:B0-----:R-:W0:Y:S10]  /*a470*/  LDS.128 R20, [UR5] ;  /* 0x00000005ff147984 */ /* 0x001e340008000c00 */
[----:B------:R-:W-:-:S02]  /*a480*/  @!P0 IADD3 R0, PT, PT, R98, 0x1, RZ ;  /* 0x0000000162008810 */ /* 0x000fc40007ffe0ff */
[----:B------:R-:W-:Y:S02]  /*a490*/  @!P0 LEA R94, R98, R1, 0x3 ;  /* 0x00000001625e8211 */ /* 0x000fe400078e18ff */
[----:B------:R-:W-:Y:S02]  /*a4a0*/  @!P0 MOV R98, R0 ;  /* 0x0000000000628202 */ /* 0x000fe40000000f00 */
[----:B------:R-:W-:Y:S02]  /*a4b0*/  @!P0 MOV R106, R108 ;  /* 0x0000006c006a8202 */ /* 0x000fe40000000f00 */
[----:B------:R-:W5:Y:S04]  /*a4c0*/  @!P0 LDL.64 R94, [R94+0x8] ;  /* 0x000008005e5e8983 */ /* 0x000f680000100a00 */
[----:B------:R1:W5:Y:S01]  /*a4d0*/  @!P0 LDG.E.U16.CONSTANT R109, desc[UR8][R106.64] ;  /* 0x000000086a6d8981 */ /* 0x000362000c1e9500 */
[----:B--2---:R-:W-:-:S02]  /*a4e0*/  LOP3.LUT R2, R16, 0x1f001f, RZ, 0xc0, !PT ;  /* 0x001f001f10027812 */ /* 0x004fc400078ec0ff */
[----:B------:R-:W-:Y:S02]  /*a4f0*/  SHF.R.U32.HI R24, RZ, 0xf, R16 ;  /* 0x0000000fff187819 */ /* 0x000fe40000011610 */
[----:B------:R-:W-:Y:S02]  /*a500*/  SHF.R.U32.HI R25, RZ, 0xf, R17 ;  /* 0x0000000fff197819 */ /* 0x000fe40000011611 */
[----:B------:R-:W-:Y:S02]  /*a510*/  SHF.R.U32.HI R26, RZ, 0xf, R18 ;  /* 0x0000000fff1a7819 */ /* 0x000fe40000011612 */
[----:B------:R-:W-:Y:S02]  /*a520*/  SHF.R.U32.HI R27, RZ, 0xf, R19 ;  /* 0x0000000fff1b7819 */ /* 0x000fe40000011613 */
[----:B------:R-:W-:Y:S02]  /*a530*/  LOP3.LUT R51, R17, 0x3e003e0, RZ, 0xc0, !PT ;  /* 0x03e003e011337812 */ /* 0x000fe400078ec0ff */
[----:B------:R-:W-:-:S02]  /*a540*/  SHF.R.U32.HI R57, RZ, 0xa, R16 ;  /* 0x0000000aff397819 */ /* 0x000fc40000011610 */
[----:B------:R-:W-:Y:S02]  /*a550*/  LOP3.LUT R49, R16, 0x3e003e0, RZ, 0xc0, !PT ;  /* 0x03e003e010317812 */ /* 0x000fe400078ec0ff */
[----:B------:R-:W-:Y:S02]  /*a560*/  LOP3.LUT R53, R18, 0x1f001f, RZ, 0xc0, !PT ;  /* 0x001f001f12357812 */ /* 0x000fe400078ec0ff */
[C---:B------:R-:W-:Y:S02]  /*a570*/  LOP3.LUT R55, R19.reuse, 0x1f001f, RZ, 0xc0, !PT ;  /* 0x001f001f13377812 */ /* 0x040fe400078ec0ff */
[----:B------:R-:W-:Y:S02]  /*a580*/  LOP3.LUT R56, R19, 0x3e003e0, RZ, 0xc0, !PT ;  /* 0x03e003e013387812 */ /* 0x000fe400078ec0ff */
[----:B------:R-:W-:Y:S02]  /*a590*/  SHF.R.U32.HI R61, RZ, 0xa, R19 ;  /* 0x0000000aff3d7819 */ /* 0x000fe40000011613 */
[----:B------:R-:W-:-:S02]  /*a5a0*/  LOP3.LUT R2, R2, 0x64006400, RZ, 0xfc, !PT ;  /* 0x6400640002027812 */ /* 0x000fc400078efcff */
[C---:B---3--:R-:W-:Y:S02]  /*a5b0*/  LOP3.LUT R19, R13.reuse, 0x1f001f, RZ, 0xc0, !PT ;  /* 0x001f001f0d137812 */ /* 0x048fe400078ec0ff */
[--C-:B------:R-:W-:Y:S02]  /*a5c0*/  SHF.R.U32.HI R45, RZ, 0xa, R13.reuse ;  /* 0x0000000aff2d7819 */ /* 0x100fe4000001160d */
[----:B------:R-:W-:Y:S02]  /*a5d0*/  LOP3.LUT R16, R13, 0x3e003e0, RZ, 0xc0, !PT ;  /* 0x03e003e00d107812 */ /* 0x000fe400078ec0ff */
[----:B------:R-:W-:Y:S02]  /*a5e0*/  SHF.R.U32.HI R46, RZ, 0xe, R13 ;  /* 0x0000000eff2e7819 */ /* 0x000fe4000001160d */
        /* <DEDUP_REMOVED lines=9> */
[----:B------:R-:W-:Y:S01]  /*a680*/  LOP3.LUT R60, R56, 0x64006400, RZ, 0xfc, !PT ;  /* 0x64006400383c7812 */ /* 0x000fe200078efcff */
[----:B------:R-:W-:Y:S01]  /*a690*/  HADD2 R56, R2, -1040, -1040 ;  /* 0xe410e41002387430 */ /* 0x000fe20000000000 */
[----:B------:R-:W-:Y:S01]  /*a6a0*/  LOP3.LUT R50, R17, 0x1f001f, RZ, 0xc0, !PT ;  /* 0x001f001f11327812 */ /* 0x000fe200078ec0ff */
[----:B------:R-:W-:Y:S01]  /*a6b0*/  HADD2 R51, R51, -1040, -1040 ;  /* 0xe410e41033337430 */ /* 0x000fe20000000000 */
[----:B------:R-:W-:Y:S02]  /*a6c0*/  SHF.R.U32.HI R58, RZ, 0xa, R17 ;  /* 0x0000000aff3a7819 */ /* 0x000fe40000011611 */
[----:B------:R-:W-:Y:S01]  /*a6d0*/  LOP3.LUT R41, R24, 0x20002, R41, 0xf8, !PT ;  /* 0x0002000218297812 */ /* 0x000fe200078ef829 */
[----:B0-----:R-:W-:Y:S01]  /*a6e0*/  HFMA2 R2, R56, R20, RZ ;  /* 0x0000001438027231 */ /* 0x001fe200000000ff */
[----:B------:R-:W-:-:S02]  /*a6f0*/  LOP3.LUT R46, R25, 0x20002, R46, 0xf8, !PT ;  /* 0x00020002192e7812 */ /* 0x000fc400078ef82e */
[----:B------:R-:W-:Y:S02]  /*a700*/  LOP3.LUT R42, R26, 0x20002, R13, 0xf8, !PT ;  /* 0x000200021a2a7812 */ /* 0x000fe400078ef80d */
[----:B------:R-:W-:Y:S02]  /*a710*/  LOP3.LUT R40, R27, 0x20002, R40, 0xf8, !PT ;  /* 0x000200021b287812 */ /* 0x000fe400078ef828 */
[C---:B------:R-:W-:Y:S01]  /*a720*/  LOP3.LUT R17, R14.reuse, 0x1f001f, RZ, 0xc0, !PT ;  /* 0x001f001f0e117812 */ /* 0x040fe200078ec0ff */
[----:B------:R-:W0:Y:S01]  /*a730*/  LDS.128 R24, [UR5+0x10] ;  /* 0x00001005ff187984 */ /* 0x000e220008000c00 */
[----:B------:R-:W-:Y:S02]  /*a740*/  SHF.R.U32.HI R43, RZ, 0xa, R14 ;  /* 0x0000000aff2b7819 */ /* 0x000fe4000001160e */
[----:B------:R-:W-:Y:S02]  /*a750*/  LOP3.LUT R0, R14, 0x3e003e0, RZ, 0xc0, !PT ;  /* 0x03e003e00e007812 */ /* 0x000fe400078ec0ff */
[----:B------:R-:W-:-:S02]  /*a760*/  LOP3.LUT R54, R18, 0x3e003e0, RZ, 0xc0, !PT ;  /* 0x03e003e012367812 */ /* 0x000fc400078ec0ff */
[----:B------:R-:W-:Y:S02]  /*a770*/  LOP3.LUT R14, R49, 0x64006400, RZ, 0xfc, !PT ;  /* 0x64006400310e7812 */ /* 0x000fe400078efcff */
[----:B------:R-:W-:Y:S02]  /*a780*/  LOP3.LUT R50, R50, 0x64006400, RZ, 0xfc, !PT ;  /* 0x6400640032327812 */ /* 0x000fe400078efcff */
[----:B------:R-:W-:Y:S01]  /*a790*/  SHF.R.U32.HI R59, RZ, 0xa, R18 ;  /* 0x0000000aff3b7819 */ /* 0x000fe20000011612 */
[-C--:B------:R-:W-:Y:S01]  /*a7a0*/  HFMA2 R49, R14, R73.reuse.H0_H0, -48, -48 ;  /* 0xd200d2000e317431 */ /* 0x080fe20000040049 */
[----:B------:R-:W-:Y:S01]  /*a7b0*/  LOP3.LUT R54, R54, 0x64006400, RZ, 0xfc, !PT ;  /* 0x6400640036367812 */ /* 0x000fe200078efcff */
[----:B------:R-:W-:Y:S01]  /*a7c0*/  HADD2 R53, R50, -1040, -1040 ;  /* 0xe410e41032357430 */ /* 0x000fe20000000000 */
[C---:B------:R-:W-:Y:S01]  /*a7d0*/  LOP3.LUT R48, R12.reuse, 0x1f001f, RZ, 0xc0, !PT ;  /* 0x001f001f0c307812 */ /* 0x040fe200078ec0ff */
[-C--:B------:R-:W-:Y:S01]  /*a7e0*/  HFMA2 R50, R52, R73.reuse.H0_H0, -48, -48 ;  /* 0xd200d20034327431 */ /* 0x080fe20000040049 */
[----:B------:R-:W-:Y:S01]  /*a7f0*/  SHF.R.U32.HI R44, RZ, 0xa, R12 ;  /* 0x0000000aff2c7819 */ /* 0x000fe2000001160c */
[----:B------:R-:W-:Y:S01]  /*a800*/  HFMA2 R52, R54, R73.H0_H0, -48, -48 ;  /* 0xd200d20036347431 */ /* 0x000fe20000040049 */
[----:B------:R-:W-:Y:S01]  /*a810*/  LOP3.LUT R18, R12, 0x3e003e0, RZ, 0xc0, !PT ;  /* 0x03e003e00c127812 */ /* 0x000fe200078ec0ff */
[----:B------:R-:W-:Y:S01]  /*a820*/  HFMA2 R13, R53, R20, RZ.H0_H0 ;  /* 0x00000014350d7231 */ /* 0x000fe200000400ff */
[----:B------:R-:W-:Y:S01]  /*a830*/  LOP3.LUT R55, R55, 0x64006400, RZ, 0xfc, !PT ;  /* 0x6400640037377812 */ /* 0x000fe200078efcff */
[----:B------:R-:W-:Y:S01]  /*a840*/  HFMA2 R14, R49, R21, R2 ;  /* 0x00000015310e7231 */ /* 0x000fe20000000002 */
[----:B------:R-:W-:-:S02]  /*a850*/  LOP3.LUT R3, R15, 0x1f001f, RZ, 0xc0, !PT ;  /* 0x001f001f0f037812 */ /* 0x000fc400078ec0ff */
[----:B------:R-:W-:Y:S01]  /*a860*/  LOP3.LUT R12, R15, 0x3e003e0, RZ, 0xc0, !PT ;  /* 0x03e003e00f0c7812 */ /* 0x000fe200078ec0ff */
[----:B------:R-:W-:Y:S01]  /*a870*/  HADD2 R54, R55, -1040, -1040 ;  /* 0xe410e41037367430 */ /* 0x000fe20000000000 */
[----:B------:R-:W-:Y:S01]  /*a880*/  SHF.R.U32.HI R47, RZ, 0xa, R15 ;  /* 0x0000000aff2f7819 */ /* 0x000fe2000001160f */
[-C--:B------:R-:W-:Y:S01]  /*a890*/  HFMA2 R15, R51, R20.reuse, RZ ;  /* 0x00000014330f7231 */ /* 0x080fe200000000ff */
[----:B------:R-:W-:Y:S01]  /*a8a0*/  LOP3.LUT R57, R57, 0x1f001f, RZ, 0xc0, !PT ;  /* 0x001f001f39397812 */ /* 0x000fe200078ec0ff */
[----:B------:R-:W-:Y:S01]  /*a8b0*/  HFMA2 R55, R60, R73.H0_H0, -48, -48 ;  /* 0xd200d2003c377431 */ /* 0x000fe20000040049 */
        /* <DEDUP_REMOVED lines=19> */
[-C--:B------:R-:W-:Y:S02]  /*a9f0*/  HFMA2 R60, R2, R22.reuse, R60 ;  /* 0x00000016023c7231 */ /* 0x080fe4000000003c */
        /* <DEDUP_REMOVED lines=8> */
[----:B------:R-:W-:-:S02]  /*aa80*/  HADD2 R19, R19, -1040, -1040 ;  /* 0xe410e41013137430 */ /* 0x000fc40000000000 */
[-C--:B------:R-:W-:Y:S02]  /*aa90*/  HFMA2 R21, R18, R23.reuse, R21 ;  /* 0x0000001712157231 */ /* 0x080fe40000000015 */
[----:B------:R-:W-:Y:S02]  /*aaa0*/  HADD2 R16, R3, -1040, -1040 ;  /* 0xe410e41003107430 */ /* 0x000fe40000000000 */
[----:B------:R-:W-:Y:S02]  /*aab0*/  HFMA2 R60, R17, R23, R60 ;  /* 0x00000017113c7231 */ /* 0x000fe4000000003c */
[-C--:B------:R-:W-:Y:S01]  /*aac0*/  HFMA2 R0, R20, R73.reuse.H0_H0, -48, -48 ;  /* 0xd200d20014007431 */ /* 0x080fe20000040049 */
        /* <DEDUP_REMOVED lines=8> */
[----:B------:R-:W-:-:S02]  /*ab50*/  LOP3.LUT R47, R47, 0x1f001f, RZ, 0xc0, !PT ;  /* 0x001f001f2f2f7812 */ /* 0x000fc400078ec0ff */
[----:B------:R-:W-:Y:S02]  /*ab60*/  LOP3.LUT R23, R44, 0x64006400, RZ, 0xfc, !PT ;  /* 0x640064002c177812 */ /* 0x000fe400078efcff */
[----:B------:R-:W-:Y:S01]  /*ab70*/  LOP3.LUT R20, R20, 0x64006400, RZ, 0xfc, !PT ;  /* 0x6400640014147812 */ /* 0x000fe200078efcff */
[----:B------:R-:W-:Y:S01]  /*ab80*/  HFMA2 R12, R12, R73.H0_H0, -48, -48 ;  /* 0xd200d2000c0c7431 */ /* 0x000fe20000040049 */
[----:B------:R-:W-:Y:S01]  /*ab90*/  LOP3.LUT R22, R45, 0x64006400, RZ, 0xfc, !PT ;  /* 0x640064002d167812 */ /* 0x000fe200078efcff */
[-C--:B0-----:R-:W-:Y:S01]  /*aba0*/  HFMA2 R48, R3, R24.reuse, R21 ;  /* 0x0000001803307231 */ /* 0x081fe20000000015 */
[----:B------:R-:W-:Y:S01]  /*abb0*/  LOP3.LUT R47, R47, 0x64006400, RZ, 0xfc, !PT ;  /* 0x640064002f2f7812 */ /* 0x000fe200078efcff */
[----:B------:R-:W-:Y:S02]  /*abc0*/  HFMA2 R60, R14, R24, R60 ;  /* 0x000000180e3c7231 */ /* 0x000fe4000000003c */
[----:B------:R-:W-:Y:S02]  /*abd0*/  HADD2 R23, R23, -1040, -1040 ;  /* 0xe410e41017177430 */ /* 0x000fe40000000000 */
[----:B------:R-:W-:-:S02]  /*abe0*/  HADD2 R21, R20, -1040, -1040 ;  /* 0xe410e41014157430 */ /* 0x000fc40000000000 */
[-C--:B------:R-:W-:Y:S02]  /*abf0*/  HFMA2 R58, R0, R24.reuse, R58 ;  /* 0x00000018003a7231 */ /* 0x080fe4000000003a */
[----:B------:R-:W-:Y:S01]  /*ac00*/  HFMA2 R59, R12, R24, R62 ;  /* 0x000000180c3b7231 */ /* 0x000fe2000000003e */
[----:B----4-:R-:W-:Y:S01]  /*ac10*/  SHF.R.U32.HI R24, RZ, 0xd, R32 ;  /* 0x0000000dff187819 */ /* 0x010fe20000011620 */
[----:B------:R-:W-:Y:S02]  /*ac20*/  HADD2 R22, R22, -1040, -1040 ;  /* 0xe410e41016167430 */ /* 0x000fe40000000000 */
[----:B------:R-:W-:Y:S01]  /*ac30*/  HADD2 R20, R47, -1040, -1040 ;  /* 0xe410e4102f147430 */ /* 0x000fe20000000000 */
[----:B------:R-:W-:Y:S01]  /*ac40*/  SHF.R.U32.HI R61, RZ, 0xd, R34 ;  /* 0x0000000dff3d7819 */ /* 0x000fe20000011622 */
[-C--:B------:R-:W-:Y:S02]  /*ac50*/  HFMA2 R48, R23, R25.reuse, R48 ;  /* 0x0000001917307231 */ /* 0x080fe40000000030 */
[----:B------:R-:W-:-:S02]  /*ac60*/  HFMA2 R47, R22, R25, R58 ;  /* 0x00000019162f7231 */ /* 0x000fc4000000003a */
[-C--:B------:R-:W-:Y:S02]  /*ac70*/  HFMA2 R62, R21, R25.reuse, R60 ;  /* 0x00000019153e7231 */ /* 0x080fe4000000003c */
[----:B------:R-:W-:Y:S01]  /*ac80*/  HFMA2 R64, R20, R25, R59 ;  /* 0x0000001914407231 */ /* 0x000fe2000000003b */
[----:B------:R-:W-:Y:S02]  /*ac90*/  LOP3.LUT R59, R41, 0x40004, R24, 0xf8, !PT ;  /* 0x00040004293b7812 */ /* 0x000fe400078ef818 */
[----:B------:R-:W-:Y:S02]  /*aca0*/  LOP3.LUT R25, R33, 0x1f001f, RZ, 0xc0, !PT ;  /* 0x001f001f21197812 */ /* 0x000fe400078ec0ff */
[----:B------:R-:W-:Y:S02]  /*acb0*/  LOP3.LUT R61, R42, 0x40004, R61, 0xf8, !PT ;  /* 0x000400042a3d7812 */ /* 0x000fe400078ef83d */
[----:B------:R-:W-:Y:S02]  /*acc0*/  LOP3.LUT R24, R32, 0x1f001f, RZ, 0xc0, !PT ;  /* 0x001f001f20187812 */ /* 0x000fe400078ec0ff */
[----:B------:R-:W-:-:S02]  /*acd0*/  LOP3.LUT R41, R34, 0x1f001f, RZ, 0xc0, !PT ;  /* 0x001f001f22297812 */ /* 0x000fc400078ec0ff */
[----:B------:R-:W-:Y:S02]  /*ace0*/  SHF.R.U32.HI R43, RZ, 0xd, R33 ;  /* 0x0000000dff2b7819 */ /* 0x000fe40000011621 */
[----:B------:R-:W-:Y:S02]  /*acf0*/  LOP3.LUT R42, R35, 0x1f001f, RZ, 0xc0, !PT ;  /* 0x001f001f232a7812 */ /* 0x000fe400078ec0ff */
[----:B------:R-:W-:Y:S02]  /*ad00*/  LOP3.LUT R25, R25, 0x64006400, RZ, 0xfc, !PT ;  /* 0x6400640019197812 */ /* 0x000fe400078efcff */
[----:B------:R-:W-:Y:S02]  /*ad10*/  LOP3.LUT R24, R24, 0x64006400, RZ, 0xfc, !PT ;  /* 0x6400640018187812 */ /* 0x000fe400078efcff */
[----:B------:R-:W-:Y:S02]  /*ad20*/  LOP3.LUT R41, R41, 0x64006400, RZ, 0xfc, !PT ;  /* 0x6400640029297812 */ /* 0x000fe400078efcff */
[----:B------:R-:W-:-:S02]  /*ad30*/  LOP3.LUT R60, R46, 0x40004, R43, 0xf8, !PT ;  /* 0x000400042e3c7812 */ /* 0x000fc400078ef82b */
[----:B------:R-:W-:Y:S02]  /*ad40*/  LOP3.LUT R42, R42, 0x64006400, RZ, 0xfc, !PT ;  /* 0x640064002a2a7812 */ /* 0x000fe400078efcff */
[----:B------:R-:W-:Y:S01]  /*ad50*/  SHF.R.U32.HI R43, RZ, 0xd, R35 ;  /* 0x0000000dff2b7819 */ /* 0x000fe20000011623 */
[----:B------:R-:W-:Y:S02]  /*ad60*/  HADD2 R44, R25, -1040, -1040 ;  /* 0xe410e410192c7430 */ /* 0x000fe40000000000 */
[----:B------:R-:W-:Y:S01]  /*ad70*/  HADD2 R45, R24, -1040, -1040 ;  /* 0xe410e410182d7430 */ /* 0x000fe20000000000 */
[----:B------:R-:W-:Y:S01]  /*ad80*/  LOP3.LUT R58, R40, 0x40004, R43, 0xf8, !PT ;  /* 0x00040004283a7812 */ /* 0x000fe200078ef82b */
[----:B------:R-:W-:Y:S01]  /*ad90*/  HADD2 R25, R41, -1040, -1040 ;  /* 0xe410e41029197430 */ /* 0x000fe20000000000 */
[----:B------:R-:W-:Y:S01]  /*ada0*/  LOP3.LUT R40, R33, 0x3e003e0, RZ, 0xc0, !PT ;  /* 0x03e003e021287812 */ /* 0x000fe200078ec0ff */
[----:B------:R-:W-:Y:S01]  /*adb0*/  HADD2 R24, R42, -1040, -1040 ;  /* 0xe410e4102a187430 */ /* 0x000fe20000000000 */
[----:B------:R-:W-:-:S02]  /*adc0*/  LOP3.LUT R41, R34, 0x3e003e0, RZ, 0xc0, !PT ;  /* 0x03e003e022297812 */ /* 0x000fc400078ec0ff */
[----:B------:R-:W-:Y:S01]  /*add0*/  LOP3.LUT R42, R35, 0x3e003e0, RZ, 0xc0, !PT ;  /* 0x03e003e0232a7812 */ /* 0x000fe200078ec0ff */
[-C--:B------:R-:W-:Y:S02]  /*ade0*/  HFMA2 R66, R25, R26.reuse, R62 ;  /* 0x0000001a19427231 */ /* 0x080fe4000000003e */
[-C--:B------:R-:W-:Y:S01]  /*adf0*/  HFMA2 R67, R24, R26.reuse, R64 ;  /* 0x0000001a18437231 */ /* 0x080fe20000000040 */
[----:B------:R-:W-:Y:S02]  /*ae00*/  LOP3.LUT R46, R40, 0x64006400, RZ, 0xfc, !PT ;  /* 0x64006400282e7812 */ /* 0x000fe400078efcff */
[----:B------:R-:W-:Y:S02]  /*ae10*/  LOP3.LUT R62, R41, 0x64006400, RZ, 0xfc, !PT ;  /* 0x64006400293e7812 */ /* 0x000fe400078efcff */
[----:B------:R-:W-:Y:S02]  /*ae20*/  LOP3.LUT R64, R42, 0x64006400, RZ, 0xfc, !PT ;  /* 0x640064002a407812 */ /* 0x000fe400078efcff */
[----:B------:R-:W0:Y:S01]  /*ae30*/  LDS.128 R40, [UR5+0x20] ;  /* 0x00002005ff287984 */ /* 0x000e220008000c00 */
[----:B------:R-:W-:-:S02]  /*ae40*/  HFMA2 R63, R45, R26, R48 ;  /* 0x0000001a2d3f7231 */ /* 0x000fc40000000030 */
[----:B------:R-:W-:Y:S01]  /*ae50*/  HFMA2 R65, R44, R26, R47 ;  /* 0x0000001a2c417231 */ /* 0x000fe2000000002f */
[----:B------:R-:W-:-:S04]  /*ae60*/  LOP3.LUT R26, R32, 0x3e003e0, RZ, 0xc0, !PT ;  /* 0x03e003e0201a7812 */ /* 0x000fc800078ec0ff */
[----:B------:R-:W-:Y:S01]  /*ae70*/  LOP3.LUT R26, R26, 0x64006400, RZ, 0xfc, !PT ;  /* 0x640064001a1a7812 */ /* 0x000fe200078efcff */
[-C--:B------:R-:W-:Y:S02]  /*ae80*/  HFMA2 R47, R46, R73.reuse.H0_H0, -48, -48 ;  /* 0xd200d2002e2f7431 */ /* 0x080fe40000040049 */
[-C--:B------:R-:W-:Y:S02]  /*ae90*/  HFMA2 R46, R62, R73.reuse.H0_H0, -48, -48 ;  /* 0xd200d2003e2e7431 */ /* 0x080fe40000040049 */
[-C--:B------:R-:W-:Y:S02]  /*aea0*/  HFMA2 R48, R26, R73.reuse.H0_H0, -48, -48 ;  /* 0xd200d2001a307431 */ /* 0x080fe40000040049 */
[----:B------:R-:W-:Y:S01]  /*aeb0*/  HFMA2 R26, R64, R73.H0_H0, -48, -48 ;  /* 0xd200d200401a7431 */ /* 0x000fe20000040049 */
[----:B------:R-:W-:Y:S01]  /*aec0*/  SHF.R.U32.HI R76, RZ, 0xa, R34 ;  /* 0x0000000aff4c7819 */ /* 0x000fe20000011622 */
[-C--:B------:R-:W-:Y:S02]  /*aed0*/  HFMA2 R62, R46, R27.reuse, R66 ;  /* 0x0000001b2e3e7231 */ /* 0x080fe40000000042 */
[----:B------:R-:W-:-:S02]  /*aee0*/  HFMA2 R64, R48, R27, R63 ;  /* 0x0000001b30407231 */ /* 0x000fc4000000003f */
[-C--:B------:R-:W-:Y:S02]  /*aef0*/  HFMA2 R63, R47, R27.reuse, R65 ;  /* 0x0000001b2f3f7231 */ /* 0x080fe40000000041 */
[----:B------:R-:W-:Y:S01]  /*af00*/  HFMA2 R65, R26, R27, R67 ;  /* 0x0000001b1a417231 */ /* 0x000fe20000000043 */
[----:B------:R-:W-:Y:S02]  /*af10*/  SHF.R.U32.HI R27, RZ, 0xa, R32 ;  /* 0x0000000aff1b7819 */ /* 0x000fe40000011620 */
[----:B------:R-:W-:Y:S02]  /*af20*/  SHF.R.U32.HI R77, RZ, 0xa, R35 ;  /* 0x0000000aff4d7819 */ /* 0x000fe40000011623 */
[----:B------:R-:W-:Y:S02]  /*af30*/  LOP3.LUT R27, R27, 0x1f001f, RZ, 0xc0, !PT ;  /* 0x001f001f1b1b7812 */ /* 0x000fe400078ec0ff */
[----:B------:R-:W-:Y:S02]  /*af40*/  LOP3.LUT R76, R76, 0x1f001f, RZ, 0xc0, !PT ;  /* 0x001f001f4c4c7812 */ /* 0x000fe400078ec0ff */
[----:B-----5:R-:W-:-:S02]  /*af50*/  LOP3.LUT R75, R37, 0x1f001f, RZ, 0xc0, !PT ;  /* 0x001f001f254b7812 */ /* 0x020fc400078ec0ff */
[----:B------:R-:W-:Y:S02]  /*af60*/  LOP3.LUT R70, R37, 0x3e003e0, RZ, 0xc0, !PT ;  /* 0x03e003e025467812 */ /* 0x000fe400078ec0ff */
[----:B------:R-:W-:Y:S02]  /*af70*/  SHF.R.U32.HI R34, RZ, 0xa, R37 ;  /* 0x0000000aff227819 */ /* 0x000fe40000011625 */
[C---:B------:R-:W-:Y:S02]  /*af80*/  LOP3.LUT R67, R39.reuse, 0x1f001f, RZ, 0xc0, !PT ;  /* 0x001f001f27437812 */ /* 0x040fe400078ec0ff */
[----:B------:R-:W-:Y:S02]  /*af90*/  LOP3.LUT R66, R39, 0x3e003e0, RZ, 0xc0, !PT ;  /* 0x03e003e027427812 */ /* 0x000fe400078ec0ff */
[----:B------:R-:W-:Y:S02]  /*afa0*/  SHF.R.U32.HI R35, RZ, 0xa, R39 ;  /* 0x0000000aff237819 */ /* 0x000fe40000011627 */
[----:B------:R-:W-:-:S02]  /*afb0*/  LOP3.LUT R77, R77, 0x1f001f, RZ, 0xc0, !PT ;  /* 0x001f001f4d4d7812 */ /* 0x000fc400078ec0ff */
[----:B------:R-:W-:Y:S02]  /*afc0*/  SHF.R.U32.HI R74, RZ, 0xa, R33 ;  /* 0x0000000aff4a7819 */ /* 0x000fe40000011621 */
[----:B------:R-:W-:Y:S02]  /*afd0*/  SHF.R.U32.HI R37, RZ, 0xc, R37 ;  /* 0x0000000cff257819 */ /* 0x000fe40000011625 */
[----:B------:R-:W-:Y:S02]  /*afe0*/  SHF.R.U32.HI R39, RZ, 0xc, R39 ;  /* 0x0000000cff277819 */ /* 0x000fe40000011627 */
[----:B------:R-:W-:Y:S02]  /*aff0*/  LOP3.LUT R27, R27, 0x64006400, RZ, 0xfc, !PT ;  /* 0x640064001b1b7812 */ /* 0x000fe400078efcff */
[----:B------:R-:W-:Y:S02]  /*b000*/  LOP3.LUT R76, R76, 0x64006400, RZ, 0xfc, !PT ;  /* 0x640064004c4c7812 */ /* 0x000fe400078efcff */
[----:B------:R-:W-:-:S02]  /*b010*/  LOP3.LUT R69, R38, 0x1f001f, RZ, 0xc0, !PT ;  /* 0x001f001f26457812 */ /* 0x000fc400078ec0ff */
[----:B------:R-:W-:Y:S02]  /*b020*/  LOP3.LUT R68, R38, 0x3e003e0, RZ, 0xc0, !PT ;  /* 0x03e003e026447812 */ /* 0x000fe400078ec0ff */
[--C-:B------:R-:W-:Y:S02]  /*b030*/  SHF.R.U32.HI R33, RZ, 0xa, R38.reuse ;  /* 0x0000000aff217819 */ /* 0x100fe40000011626 */
[----:B------:R-:W-:Y:S02]  /*b040*/  SHF.R.U32.HI R38, RZ, 0xc, R38 ;  /* 0x0000000cff267819 */ /* 0x000fe40000011626 */
[----:B------:R-:W-:Y:S02]  /*b050*/  LOP3.LUT R77, R77, 0x64006400, RZ, 0xfc, !PT ;  /* 0x640064004d4d7812 */ /* 0x000fe400078efcff */
[C---:B------:R-:W-:Y:S02]  /*b060*/  LOP3.LUT R71, R36.reuse, 0x1f001f, RZ, 0xc0, !PT ;  /* 0x001f001f24477812 */ /* 0x040fe400078ec0ff */
[----:B------:R-:W-:-:S02]  /*b070*/  LOP3.LUT R72, R36, 0x3e003e0, RZ, 0xc0, !PT ;  /* 0x03e003e024487812 */ /* 0x000fc400078ec0ff */
[--C-:B------:R-:W-:Y:S02]  /*b080*/  SHF.R.U32.HI R32, RZ, 0xa, R36.reuse ;  /* 0x0000000aff207819 */ /* 0x100fe40000011624 */
[----:B------:R-:W-:Y:S01]  /*b090*/  LOP3.LUT R37, R60, 0x80008, R37, 0xf8, !PT ;  /* 0x000800083c257812 */ /* 0x000fe200078ef825 */
[----:B------:R-:W-:Y:S01]  /*b0a0*/  HADD2 R60, R27, -1040, -1040 ;  /* 0xe410e4101b3c7430 */ /* 0x000fe20000000000 */
[----:B------:R-:W-:Y:S01]  /*b0b0*/  LOP3.LUT R39, R58, 0x80008, R39, 0xf8, !PT ;  /* 0x000800083a277812 */ /* 0x000fe200078ef827 */
[----:B------:R-:W-:Y:S01]  /*b0c0*/  HADD2 R58, R76, -1040, -1040 ;  /* 0xe410e4104c3a7430 */ /* 0x000fe20000000000 */
[----:B------:R-:W-:Y:S02]  /*b0d0*/  SHF.R.U32.HI R36, RZ, 0xc, R36 ;  /* 0x0000000cff247819 */ /* 0x000fe40000011624 */
[----:B------:R-:W-:Y:S02]  /*b0e0*/  LOP3.LUT R38, R61, 0x80008, R38, 0xf8, !PT ;  /* 0x000800083d267812 */ /* 0x000fe400078ef826 */
[----:B------:R-:W-:Y:S01]  /*b0f0*/  LOP3.LUT R74, R74, 0x1f001f, RZ, 0xc0, !PT ;  /* 0x001f001f4a4a7812 */ /* 0x000fe200078ec0ff */
[----:B------:R-:W-:Y:S01]  /*b100*/  HADD2 R27, R77, -1040, -1040 ;  /* 0xe410e4104d1b7430 */ /* 0x000fe20000000000 */
[----:B------:R-:W-:-:S02]  /*b110*/  LOP3.LUT R61, R67, 0x64006400, RZ, 0xfc, !PT ;  /* 0x64006400433d7812 */ /* 0x000fc400078efcff */
[----:B------:R-:W-:Y:S01]  /*b120*/  LOP3.LUT R36, R59, 0x80008, R36, 0xf8, !PT ;  /* 0x000800083b247812 */ /* 0x000fe200078ef824 */
[-C--:B0-----:R-:W-:Y:S01]  /*b130*/  HFMA2 R76, R60, R40.reuse, R64 ;  /* 0x000000283c4c7231 */ /* 0x081fe20000000040 */
[----:B------:R-:W-:Y:S01]  /*b140*/  LOP3.LUT R59, R74, 0x64006400, RZ, 0xfc, !PT ;  /* 0x640064004a3b7812 */ /* 0x000fe200078efcff */
[-C--:B------:R-:W-:Y:S02]  /*b150*/  HFMA2 R78, R58, R40.reuse, R62 ;  /* 0x000000283a4e7231 */ /* 0x080fe4000000003e */
[----:B------:R-:W-:Y:S01]  /*b160*/  HFMA2 R65, R27, R40, R65 ;  /* 0x000000281b417231 */ /* 0x000fe20000000041 */
[----:B------:R-:W-:Y:S01]  /*b170*/  LOP3.LUT R64, R71, 0x64006400, RZ, 0xfc, !PT ;  /* 0x6400640047407812 */ /* 0x000fe200078efcff */
[----:B------:R-:W-:Y:S01]  /*b180*/  HADD2 R61, R61, -1040, -1040 ;  /* 0xe410e4103d3d7430 */ /* 0x000fe20000000000 */
[----:B------:R-:W-:Y:S02]  /*b190*/  LOP3.LUT R62, R69, 0x64006400, RZ, 0xfc, !PT ;  /* 0x64006400453e7812 */ /* 0x000fe400078efcff */
[----:B------:R-:W-:Y:S01]  /*b1a0*/  LOP3.LUT R74, R66, 0x64006400, RZ, 0xfc, !PT ;  /* 0x64006400424a7812 */ /* 0x000fe200078efcff */
[----:B------:R-:W-:Y:S01]  /*b1b0*/  HADD2 R59, R59, -1040, -1040 ;  /* 0xe410e4103b3b7430 */ /* 0x000fe20000000000 */
[----:B------:R-:W-:Y:S01]  /*b1c0*/  LOP3.LUT R72, R72, 0x64006400, RZ, 0xfc, !PT ;  /* 0x6400640048487812 */ /* 0x000fe200078efcff */
[----:B------:R-:W-:Y:S01]  /*b1d0*/  HFMA2 R69, R61, R41, R65 ;  /* 0x000000293d457231 */ /* 0x000fe20000000041 */
        /* <DEDUP_REMOVED lines=15> */
[----:B------:R-:W-:Y:S01]  /*b2d0*/  LOP3.LUT R71, R34, 0x64006400, RZ, 0xfc, !PT ;  /* 0x6400640022477812 */ /* 0x000fe200078efcff */
[-C--:B------:R-:W-:Y:S01]  /*b2e0*/  HFMA2 R76, R64, R41.reuse, R76 ;  /* 0x00000029404c7231 */ /* 0x080fe2000000004c */
[----:B------:R-:W-:Y:S01]  /*b2f0*/  LOP3.LUT R70, R33, 0x64006400, RZ, 0xfc, !PT ;  /* 0x6400640021467812 */ /* 0x000fe200078efcff */
[----:B------:R-:W-:Y:S01]  /*b300*/  HFMA2 R78, R62, R41, R78 ;  /* 0x000000293e4e7231 */ /* 0x000fe2000000004e */
[----:B------:R-:W-:-:S02]  /*b310*/  LOP3.LUT R69, R35, 0x64006400, RZ, 0xfc, !PT ;  /* 0x6400640023457812 */ /* 0x000fc400078efcff */
[----:B------:R-:W0:Y:S01]  /*b320*/  LDS.128 R32, [UR5+0x30] ;  /* 0x00003005ff207984 */ /* 0x000e220008000c00 */
[----:B------:R-:W-:Y:S02]  /*b330*/  HFMA2 R66, R40, R73.H0_H0, -48, -48 ;  /* 0xd200d20028427431 */ /* 0x000fe40000040049 */
[----:B------:R-:W-:-:S04]  /*b340*/  HADD2 R63, R63, -1040, -1040 ;  /* 0xe410e4103f3f7430 */ /* 0x000fc80000000000 */
[----:B------:R-:W-:Y:S02]  /*b350*/  HFMA2 R77, R63, R41, R77 ;  /* 0x000000293f4d7231 */ /* 0x000fe4000000004d */
[-C--:B------:R-:W-:Y:S02]  /*b360*/  HFMA2 R41, R68, R42.reuse, R76 ;  /* 0x0000002a44297231 */ /* 0x080fe4000000004c */
[-C--:B------:R-:W-:Y:S02]  /*b370*/  HFMA2 R40, R66, R42.reuse, R78 ;  /* 0x0000002a42287231 */ /* 0x080fe4000000004e */
[----:B------:R-:W-:Y:S02]  /*b380*/  HADD2 R72, R72, -1040, -1040 ;  /* 0xe410e41048487430 */ /* 0x000fe40000000000 */
[----:B------:R-:W-:Y:S02]  /*b390*/  HADD2 R70, R70, -1040, -1040 ;  /* 0xe410e41046467430 */ /* 0x000fe40000000000 */
[----:B------:R-:W-:-:S02]  /*b3a0*/  HFMA2 R77, R67, R42, R77 ;  /* 0x0000002a434d7231 */ /* 0x000fc4000000004d */
[----:B------:R-:W-:Y:S02]  /*b3b0*/  HADD2 R71, R71, -1040, -1040 ;  /* 0xe410e41047477430 */ /* 0x000fe40000000000 */
[----:B------:R-:W-:Y:S02]  /*b3c0*/  HADD2 R69, R69, -1040, -1040 ;  /* 0xe410e41045457430 */ /* 0x000fe40000000000 */
[-C--:B------:R-:W-:Y:S02]  /*b3d0*/  HFMA2 R41, R72, R43.reuse, R41 ;  /* 0x0000002b48297231 */ /* 0x080fe40000000029 */
[-C--:B------:R-:W-:Y:S02]  /*b3e0*/  HFMA2 R42, R71, R43.reuse, R77 ;  /* 0x0000002b472a7231 */ /* 0x080fe4000000004d */
[-C--:B------:R-:W-:Y:S02]  /*b3f0*/  HFMA2 R40, R70, R43.reuse, R40 ;  /* 0x0000002b46287231 */ /* 0x080fe40000000028 */
[----:B------:R-:W-:Y:S01]  /*b400*/  HFMA2 R43, R69, R43, R74 ;  /* 0x0000002b452b7231 */ /* 0x000fe2000000004a */
[----:B------:R-:W-:-:S02]  /*b410*/  LOP3.LUT R74, R28, 0x3e003e0, RZ, 0xc0, !PT ;  /* 0x03e003e01c4a7812 */ /* 0x000fc400078ec0ff */
[----:B------:R-:W-:Y:S02]  /*b420*/  SHF.R.U32.HI R78, RZ, 0xb, R29 ;  /* 0x0000000bff4e7819 */ /* 0x000fe4000001161d */
[----:B------:R-:W-:Y:S02]  /*b430*/  LOP3.LUT R79, R30, 0x3e003e0, RZ, 0xc0, !PT ;  /* 0x03e003e01e4f7812 */ /* 0x000fe400078ec0ff */
[----:B------:R-:W-:Y:S02]  /*b440*/  LOP3.LUT R76, R29, 0x3e003e0, RZ, 0xc0, !PT ;  /* 0x03e003e01d4c7812 */ /* 0x000fe400078ec0ff */
[----:B------:R-:W-:Y:S02]  /*b450*/  LOP3.LUT R37, R37, 0x100010, R78, 0xf8, !PT ;  /* 0x0010001025257812 */ /* 0x000fe400078ef84e */
[----:B------:R-:W-:Y:S02]  /*b460*/  LOP3.LUT R74, R74, 0x64006400, RZ, 0xfc, !PT ;  /* 0x640064004a4a7812 */ /* 0x000fe400078efcff */
[----:B------:R-:W-:-:S02]  /*b470*/  LOP3.LUT R77, R28, 0x1f001f, RZ, 0xc0, !PT ;  /* 0x001f001f1c4d7812 */ /* 0x000fc400078ec0ff */
[--C-:B------:R-:W-:Y:S02]  /*b480*/  SHF.R.U32.HI R81, RZ, 0xa, R28.reuse ;  /* 0x0000000aff517819 */ /* 0x100fe4000001161c */
[----:B------:R-:W-:Y:S02]  /*b490*/  SHF.R.U32.HI R75, RZ, 0xb, R28 ;  /* 0x0000000bff4b7819 */ /* 0x000fe4000001161c */
[----:B------:R-:W-:Y:S02]  /*b4a0*/  LOP3.LUT R78, R79, 0x64006400, RZ, 0xfc, !PT ;  /* 0x640064004f4e7812 */ /* 0x000fe400078efcff */
[----:B------:R-:W-:Y:S02]  /*b4b0*/  LOP3.LUT R28, R29, 0x1f001f, RZ, 0xc0, !PT ;  /* 0x001f001f1d1c7812 */ /* 0x000fe400078ec0ff */
[----:B------:R-:W-:Y:S02]  /*b4c0*/  SHF.R.U32.HI R82, RZ, 0xa, R29 ;  /* 0x0000000aff527819 */ /* 0x000fe4000001161d */
[----:B------:R-:W-:-:S02]  /*b4d0*/  LOP3.LUT R29, R30, 0x1f001f, RZ, 0xc0, !PT ;  /* 0x001f001f1e1d7812 */ /* 0x000fc400078ec0ff */
[--C-:B------:R-:W-:Y:S02]  /*b4e0*/  SHF.R.U32.HI R83, RZ, 0xa, R30.reuse ;  /* 0x0000000aff537819 */ /* 0x100fe4000001161e */
[----:B------:R-:W-:Y:S02]  /*b4f0*/  SHF.R.U32.HI R85, RZ, 0xb, R30 ;  /* 0x0000000bff557819 */ /* 0x000fe4000001161e */
[----:B------:R-:W-:Y:S01]  /*b500*/  LOP3.LUT R30, R76, 0x64006400, RZ, 0xfc, !PT ;  /* 0x640064004c1e7812 */ /* 0x000fe200078efcff */
[-C--:B------:R-:W-:Y:S01]  /*b510*/  HFMA2 R76, R74, R73.reuse.H0_H0, -48, -48 ;  /* 0xd200d2004a4c7431 */ /* 0x080fe20000040049 */
[----:B------:R-:W-:Y:S01]  /*b520*/  LOP3.LUT R80, R31, 0x1f001f, RZ, 0xc0, !PT ;  /* 0x001f001f1f507812 */ /* 0x000fe200078ec0ff */
[----:B------:R-:W-:Y:S01]  /*b530*/  HFMA2 R74, R78, R73.H0_H0, -48, -48 ;  /* 0xd200d2004e4a7431 */ /* 0x000fe20000040049 */
[----:B------:R-:W-:Y:S02]  /*b540*/  LOP3.LUT R77, R77, 0x64006400, RZ, 0xfc, !PT ;  /* 0x640064004d4d7812 */ /* 0x000fe400078efcff */
[----:B------:R-:W-:-:S02]  /*b550*/  LOP3.LUT R78, R29, 0x64006400, RZ, 0xfc, !PT ;  /* 0x640064001d4e7812 */ /* 0x000fc400078efcff */
[----:B------:R-:W-:Y:S02]  /*b560*/  LOP3.LUT R38, R38, 0x100010, R85, 0xf8, !PT ;  /* 0x0010001026267812 */ /* 0x000fe400078ef855 */
[----:B------:R-:W-:Y:S01]  /*b570*/  LOP3.LUT R85, R80, 0x64006400, RZ, 0xfc, !PT ;  /* 0x6400640050557812 */ /* 0x000fe200078efcff */
[----:B------:R-:W-:Y:S01]  /*b580*/  HADD2 R80, R77, -1040, -1040 ;  /* 0xe410e4104d507430 */ /* 0x000fe20000000000 */
[----:B------:R-:W-:Y:S01]  /*b590*/  LOP3.LUT R86, R31, 0x3e003e0, RZ, 0xc0, !PT ;  /* 0x03e003e01f567812 */ /* 0x000fe200078ec0ff */
[----:B------:R-:W-:Y:S01]  /*b5a0*/  HADD2 R78, R78, -1040, -1040 ;  /* 0xe410e4104e4e7430 */ /* 0x000fe20000000000 */
[----:B------:R-:W-:Y:S02]  /*b5b0*/  LOP3.LUT R79, R28, 0x64006400, RZ, 0xfc, !PT ;  /* 0x640064001c4f7812 */ /* 0x000fe400078efcff */
[----:B------:R-:W-:Y:S01]  /*b5c0*/  LOP3.LUT R36, R36, 0x100010, R75, 0xf8, !PT ;  /* 0x0010001024247812 */ /* 0x000fe200078ef84b */
[----:B------:R-:W-:Y:S01]  /*b5d0*/  HFMA2 R75, R30, R73.H0_H0, -48, -48 ;  /* 0xd200d2001e4b7431 */ /* 0x000fe20000040049 */
[----:B------:R-:W-:-:S02]  /*b5e0*/  SHF.R.U32.HI R84, RZ, 0xa, R31 ;  /* 0x0000000aff547819 */ /* 0x000fc4000001161f */
[----:B------:R-:W-:Y:S01]  /*b5f0*/  SHF.R.U32.HI R88, RZ, 0xb, R31 ;  /* 0x0000000bff587819 */ /* 0x000fe2000001161f */
[----:B------:R-:W-:Y:S01]  /*b600*/  HADD2 R79, R79, -1040, -1040 ;  /* 0xe410e4104f4f7430 */ /* 0x000fe20000000000 */
[----:B------:R-:W-:Y:S01]  /*b610*/  LOP3.LUT R86, R86, 0x64006400, RZ, 0xfc, !PT ;  /* 0x6400640056567812 */ /* 0x000fe200078efcff */
[----:B------:R-:W2:Y:S01]  /*b620*/  LDS.128 R28, [UR5+0x80] ;  /* 0x00008005ff1c7984 */ /* 0x000ea20008000c00 */
[----:B------:R-:W-:Y:S02]  /*b630*/  HADD2 R77, R85, -1040, -1040 ;  /* 0xe410e410554d7430 */ /* 0x000fe40000000000 */
[-C--:B0-----:R-:W-:Y:S01]  /*b640*/  HFMA2 R41, R80, R32.reuse, R41 ;  /* 0x0000002050297231 */ /* 0x081fe20000000029 */
[----:B------:R-:W-:Y:S01]  /*b650*/  LOP3.LUT R81, R81, 0x1f001f, RZ, 0xc0, !PT ;  /* 0x001f001f51517812 */ /* 0x000fe200078ec0ff */
[-C--:B------:R-:W-:Y:S02]  /*b660*/  HFMA2 R40, R78, R32.reuse, R40 ;  /* 0x000000204e287231 */ /* 0x080fe40000000028 */
[----:B------:R-:W-:Y:S01]  /*b670*/  HFMA2 R73, R86, R73.H0_H0, -48, -48 ;  /* 0xd200d20056497431 */ /* 0x000fe20000040049 */
[----:B------:R-:W-:Y:S01]  /*b680*/  LOP3.LUT R82, R82, 0x1f001f, RZ, 0xc0, !PT ;  /* 0x001f001f52527812 */ /* 0x000fe200078ec0ff */
[-C--:B------:R-:W-:Y:S01]  /*b690*/  HFMA2 R42, R79, R32.reuse, R42 ;  /* 0x000000204f2a7231 */ /* 0x080fe2000000002a */
[----:B------:R-:W-:Y:S01]  /*b6a0*/  LOP3.LUT R84, R84, 0x1f001f, RZ, 0xc0, !PT ;  /* 0x001f001f54547812 */ /* 0x000fe200078ec0ff */
[----:B------:R-:W-:Y:S01]  /*b6b0*/  HFMA2 R43, R77, R32, R43 ;  /* 0x000000204d2b7231 */ /* 0x000fe2000000002b */
[----:B------:R-:W-:-:S02]  /*b6c0*/  LOP3.LUT R81, R81, 0x64006400, RZ, 0xfc, !PT ;  /* 0x6400640051517812 */ /* 0x000fc400078efcff */
[----:B------:R-:W-:Y:S01]  /*b6d0*/  LOP3.LUT R83, R83, 0x1f001f, RZ, 0xc0, !PT ;  /* 0x001f001f53537812 */ /* 0x000fe200078ec0ff */
[-C--:B------:R-:W-:Y:S01]  /*b6e0*/  HFMA2 R85, R76, R33.reuse, R41 ;  /* 0x000000214c557231 */ /* 0x080fe20000000029 */
[----:B------:R-:W-:Y:S01]  /*b6f0*/  LOP3.LUT R39, R39, 0x100010, R88, 0xf8, !PT ;  /* 0x0010001027277812 */ /* 0x000fe200078ef858 */
[-C--:B------:R-:W-:Y:S02]  /*b700*/  HFMA2 R86, R75, R33.reuse, R42 ;  /* 0x000000214b567231 */ /* 0x080fe4000000002a */
[-C--:B------:R-:W-:Y:S02]  /*b710*/  HFMA2 R87, R74, R33.reuse, R40 ;  /* 0x000000214a577231 */ /* 0x080fe40000000028 */
[----:B------:R-:W-:Y:S01]  /*b720*/  HFMA2 R88, R73, R33, R43 ;  /* 0x0000002149587231 */ /* 0x000fe2000000002b */
[----:B------:R-:W-:Y:S01]  /*b730*/  LOP3.LUT R82, R82, 0x64006400, RZ, 0xfc, !PT ;  /* 0x6400640052527812 */ /* 0x000fe200078efcff */
[----:B------:R-:W0:Y:S01]  /*b740*/  LDS.128 R40, [UR5+0x90] ;  /* 0x00009005ff287984 */ /* 0x000e220008000c00 */
[----:B------:R-:W-:Y:S01]  /*b750*/  LOP3.LUT R33, R84, 0x64006400, RZ, 0xfc, !PT ;  /* 0x6400640054217812 */ /* 0x000fe200078efcff */
[----:B------:R-:W-:Y:S01]  /*b760*/  HADD2 R84, R81, -1040, -1040 ;  /* 0xe410e41051547430 */ /* 0x000fe20000000000 */
[----:B------:R-:W-:Y:S01]  /*b770*/  LOP3.LUT R32, R83, 0x64006400, RZ, 0xfc, !PT ;  /* 0x6400640053207812 */ /* 0x000fe200078efcff */
[----:B------:R-:W-:-:S04]  /*b780*/  HADD2 R83, R82, -1040, -1040 ;  /* 0xe410e41052537430 */ /* 0x000fc80000000000 */
[----:B------:R-:W-:Y:S02]  /*b790*/  HADD2 R82, R32, -1040, -1040 ;  /* 0xe410e41020527430 */ /* 0x000fe40000000000 */
[----:B------:R-:W-:Y:S01]  /*b7a0*/  HFMA2 R32, R84, R34, R85 ;  /* 0x0000002254207231 */ /* 0x000fe20000000055 */
[----:B------:R-:W-:-:S05]  /*b7b0*/  LOP3.LUT R85, R36, 0x64006400, RZ, 0xfc, !PT ;  /* 0x6400640024557812 */ /* 0x000fca00078efcff */
[----:B------:R-:W-:Y:S02]  /*b7c0*/  HADD2 R85, R85, -1040, -1040 ;  /* 0xe410e41055557430 */ /* 0x000fe40000000000 */
[-C--:B------:R-:W-:Y:S01]  /*b7d0*/  HFMA2 R89, R82, R34.reuse, R87 ;  /* 0x0000002252597231 */ /* 0x080fe20000000057 */
[----:B------:R-:W-:Y:S01]  /*b7e0*/  LOP3.LUT R87, R38, 0x64006400, RZ, 0xfc, !PT ;  /* 0x6400640026577812 */ /* 0x000fe200078efcff */
[----:B------:R-:W-:Y:S02]  /*b7f0*/  HADD2 R81, R33, -1040, -1040 ;  /* 0xe410e41021517430 */ /* 0x000fe40000000000 */
[----:B------:R-:W-:Y:S02]  /*b800*/  HFMA2 R32, R85, R35, R32 ;  /* 0x0000002355207231 */ /* 0x000fe40000000020 */
[----:B------:R-:W-:Y:S02]  /*b810*/  HADD2 R87, R87, -1040, -1040 ;  /* 0xe410e41057577430 */ /* 0x000fe40000000000 */
[----:B------:R-:W-:-:S02]  /*b820*/  HFMA2 R33, R83, R34, R86 ;  /* 0x0000002253217231 */ /* 0x000fc40000000056 */
[----:B------:R-:W-:Y:S01]  /*b830*/  HFMA2 R34, R81, R34, R88 ;  /* 0x0000002251227231 */ /* 0x000fe20000000058 */
[----:B------:R-:W-:Y:S02]  /*b840*/  LOP3.LUT R88, R39, 0x64006400, RZ, 0xfc, !PT ;  /* 0x6400640027587812 */ /* 0x000fe400078efcff */
[----:B------:R-:W-:Y:S01]  /*b850*/  LOP3.LUT R86, R37, 0x64006400, RZ, 0xfc, !PT ;  /* 0x6400640025567812 */ /* 0x000fe200078efcff */
[----:B------:R-:W-:Y:S02]  /*b860*/  HFMA2 R91, R87, R35, R89 ;  /* 0x00000023575b7231 */ /* 0x000fe40000000059 */
[----:B------:R-:W-:Y:S02]  /*b870*/  HADD2 R89, R32.H0_H0, R32.H1_H1 ;  /* 0x3000002020597230 */ /* 0x000fe40000000800 */
[----:B--2---:R-:W-:Y:S02]  /*b880*/  HFMA2 R32, R56, R28, RZ ;  /* 0x0000001c38207231 */ /* 0x004fe400000000ff */
[----:B------:R-:W-:Y:S01]  /*b890*/  HADD2 R88, R88, -1040, -1040 ;  /* 0xe410e41058587430 */ /* 0x000fe20000000000 */
[----:B------:R-:W2:Y:S01]  /*b8a0*/  LDS.128 R36, [UR5+0xa0] ;  /* 0x0000a005ff247984 */ /* 0x000ea20008000c00 */
[----:B------:R-:W-:-:S02]  /*b8b0*/  HADD2 R86, R86, -1040, -1040 ;  /* 0xe410e41056567430 */ /* 0x000fc40000000000 */
[-C--:B------:R-:W-:Y:S02]  /*b8c0*/  HFMA2 R34, R88, R35.reuse, R34 ;  /* 0x0000002358227231 */ /* 0x080fe40000000022 */
[----:B------:R-:W-:Y:S02]  /*b8d0*/  HFMA2 R33, R86, R35, R33 ;  /* 0x0000002356217231 */ /* 0x000fe40000000021 */
[----:B------:R-:W-:Y:S02]  /*b8e0*/  HFMA2 R32, R49, R29, R32 ;  /* 0x0000001d31207231 */ /* 0x000fe40000000020 */
[----:B------:R-:W-:Y:S02]  /*b8f0*/  HADD2 R92, R34.H0_H0, R34.H1_H1 ;  /* 0x30000022225c7230 */ /* 0x000fe40000000800 */
[----:B------:R-:W-:Y:S02]  /*b900*/  HFMA2 R34, R51, R28, RZ ;  /* 0x0000001c33227231 */ /* 0x000fe400000000ff */
[----:B------:R-:W-:-:S02]  /*b910*/  HADD2 R90, R33.H0_H0, R33.H1_H1 ;  /* 0x30000021215a7230 */ /* 0x000fc40000000800 */
[-C--:B------:R-:W-:Y:S02]  /*b920*/  HFMA2 R33, R53, R28.reuse, RZ.H0_H0 ;  /* 0x0000001c35217231 */ /* 0x080fe400000400ff */
[----:B------:R-:W-:-:S04]  /*b930*/  HFMA2 R28, R54, R28, RZ.H0_H0 ;  /* 0x0000001c361c7231 */ /* 0x000fc800000400ff */
[-C--:B------:R-:W-:Y:S02]  /*b940*/  HFMA2 R35, R55, R29.reuse, R28 ;  /* 0x0000001d37237231 */ /* 0x080fe4000000001c */
[-C--:B------:R-:W-:Y:S02]  /*b950*/  HFMA2 R28, R57, R30.reuse, R32 ;  /* 0x0000001e391c7231 */ /* 0x080fe40000000020 */
[----:B------:R-:W-:Y:S02]  /*b960*/  HFMA2 R34, R52, R29, R34 ;  /* 0x0000001d34227231 */ /* 0x000fe40000000022 */
[----:B------:R-:W-:Y:S02]  /*b970*/  HFMA2 R28, R18, R31, R28 ;  /* 0x0000001f121c7231 */ /* 0x000fe4000000001c */
[----:B------:R-:W-:Y:S02]  /*b980*/  HFMA2 R103, R2, R30, R34 ;  /* 0x0000001e02677231 */ /* 0x000fe40000000022 */
[----:B0-----:R-:W-:-:S02]  /*b990*/  HFMA2 R28, R3, R40, R28 ;  /* 0x00000028031c7231 */ /* 0x001fc4000000001c */
[----:B------:R-:W-:Y:S02]  /*b9a0*/  HFMA2 R103, R17, R31, R103 ;  /* 0x0000001f11677231 */ /* 0x000fe40000000067 */
[----:B------:R-:W-:Y:S02]  /*b9b0*/  HFMA2 R33, R50, R29, R33 ;  /* 0x0000001d32217231 */ /* 0x000fe40000000021 */
[----:B------:R-:W-:Y:S02]  /*b9c0*/  HFMA2 R28, R23, R41, R28 ;  /* 0x00000029171c7231 */ /* 0x000fe4000000001c */
[----:B------:R-:W-:Y:S02]  /*b9d0*/  HFMA2 R103, R14, R40, R103 ;  /* 0x000000280e677231 */ /* 0x000fe40000000067 */
[-C--:B------:R-:W-:Y:S02]  /*b9e0*/  HFMA2 R29, R13, R30.reuse, R33 ;  /* 0x0000001e0d1d7231 */ /* 0x080fe40000000021 */
[----:B------:R-:W-:-:S02]  /*b9f0*/  HFMA2 R30, R15, R30, R35 ;  /* 0x0000001e0f1e7231 */ /* 0x000fc40000000023 */
[----:B------:R-:W-:Y:S02]  /*ba00*/  HFMA2 R28, R45, R42, R28 ;  /* 0x0000002a2d1c7231 */ /* 0x000fe4000000001c */
[----:B------:R-:W-:Y:S02]  /*ba10*/  HFMA2 R103, R21, R41, R103 ;  /* 0x0000002915677231 */ /* 0x000fe40000000067 */
[-C--:B------:R-:W-:Y:S01]  /*ba20*/  HFMA2 R29, R19, R31.reuse, R29 ;  /* 0x0000001f131d7231 */ /* 0x080fe2000000001d */
[----:B------:R-:W0:Y:S01]  /*ba30*/  LDS.128 R32, [UR5+0xb0] ;  /* 0x0000b005ff207984 */ /* 0x000e220008000c00 */
[----:B------:R-:W-:Y:S02]  /*ba40*/  HFMA2 R30, R16, R31, R30 ;  /* 0x0000001f101e7231 */ /* 0x000fe4000000001e */
[-C--:B------:R-:W-:Y:S02]  /*ba50*/  HFMA2 R29, R0, R40.reuse, R29 ;  /* 0x00000028001d7231 */ /* 0x080fe4000000001d */
[----:B------:R-:W-:-:S02]  /*ba60*/  HFMA2 R30, R12, R40, R30 ;  /* 0x000000280c1e7231 */ /* 0x000fc4000000001e */
[----:B------:R-:W-:Y:S02]  /*ba70*/  HFMA2 R40, R48, R43, R28 ;  /* 0x0000002b30287231 */ /* 0x000fe4000000001c */
[----:B------:R-:W-:Y:S02]  /*ba80*/  HFMA2 R103, R25, R42, R103 ;  /* 0x0000002a19677231 */ /* 0x000fe40000000067 */
[-C--:B------:R-:W-:Y:S02]  /*ba90*/  HFMA2 R29, R22, R41.reuse, R29 ;  /* 0x00000029161d7231 */ /* 0x080fe4000000001d */
[----:B------:R-:W-:Y:S02]  /*baa0*/  HFMA2 R30, R20, R41, R30 ;  /* 0x00000029141e7231 */ /* 0x000fe4000000001e */
[----:B--2---:R-:W-:Y:S02]  /*bab0*/  HFMA2 R40, R60, R36, R40 ;  /* 0x000000243c287231 */ /* 0x004fe40000000028 */
[----:B------:R-:W-:-:S02]  /*bac0*/  HFMA2 R103, R46, R43, R103 ;  /* 0x0000002b2e677231 */ /* 0x000fc40000000067 */
[-C--:B------:R-:W-:Y:S02]  /*bad0*/  HFMA2 R29, R44, R42.reuse, R29 ;  /* 0x0000002a2c1d7231 */ /* 0x080fe4000000001d */
[----:B------:R-:W-:Y:S02]  /*bae0*/  HFMA2 R30, R24, R42, R30 ;  /* 0x0000002a181e7231 */ /* 0x000fe4000000001e */
[----:B------:R-:W-:Y:S02]  /*baf0*/  HFMA2 R40, R64, R37, R40 ;  /* 0x0000002540287231 */ /* 0x000fe40000000028 */
[-C--:B------:R-:W-:Y:S02]  /*bb00*/  HFMA2 R41, R47, R43.reuse, R29 ;  /* 0x0000002b2f297231 */ /* 0x080fe4000000001d */
[----:B------:R-:W-:Y:S02]  /*bb10*/  HFMA2 R103, R58, R36, R103 ;  /* 0x000000243a677231 */ /* 0x000fe40000000067 */
[----:B------:R-:W-:-:S02]  /*bb20*/  HFMA2 R43, R26, R43, R30 ;  /* 0x0000002b1a2b7231 */ /* 0x000fc4000000001e */
[-C--:B------:R-:W-:Y:S01]  /*bb30*/  HFMA2 R41, R59, R36.reuse, R41 ;  /* 0x000000243b297231 */ /* 0x080fe20000000029 */
[----:B------:R-:W2:Y:S01]  /*bb40*/  LDS.128 R28, [UR5+0x100] ;  /* 0x00010005ff1c7984 */ /* 0x000ea20008000c00 */
        /* <DEDUP_REMOVED lines=9> */
[----:B0-----:R-:W-:Y:S02]  /*bbe0*/  HFMA2 R38, R80, R32, R36 ;  /* 0x0000002050267231 */ /* 0x001fe40000000024 */
[----:B------:R-:W-:-:S02]  /*bbf0*/  HFMA2 R103, R70, R39, R103 ;  /* 0x0000002746677231 */ /* 0x000fc40000000067 */
[-C--:B------:R-:W-:Y:S02]  /*bc00*/  HFMA2 R37, R71, R39.reuse, R41 ;  /* 0x0000002747257231 */ /* 0x080fe40000000029 */
[----:B------:R-:W-:Y:S02]  /*bc10*/  HFMA2 R39, R69, R39, R43 ;  /* 0x0000002745277231 */ /* 0x000fe4000000002b */
[----:B------:R-:W-:Y:S02]  /*bc20*/  HFMA2 R38, R76, R33, R38 ;  /* 0x000000214c267231 */ /* 0x000fe40000000026 */
[-C--:B------:R-:W-:Y:S02]  /*bc30*/  HFMA2 R103, R78, R32.reuse, R103 ;  /* 0x000000204e677231 */ /* 0x080fe40000000067 */
[-C--:B------:R-:W-:Y:S01]  /*bc40*/  HFMA2 R37, R79, R32.reuse, R37 ;  /* 0x000000204f257231 */ /* 0x080fe20000000025 */
[----:B------:R-:W0:Y:S01]  /*bc50*/  LDS.128 R40, [UR5+0x110] ;  /* 0x00011005ff287984 */ /* 0x000e220008000c00 */
        /* <DEDUP_REMOVED lines=9> */
[----:B------:R-:W-:Y:S01]  /*bcf0*/  @!P0 PRMT R96, R94, 0x7610, R96 ;  /* 0x000076105e608816 */ /* 0x000fe20000000060 */
[-C--:B------:R-:W-:Y:S01]  /*bd00*/  HFMA2 R33, R86, R35.reuse, R33 ;  /* 0x0000002356217231 */ /* 0x080fe20000000021 */
[----:B------:R-:W-:Y:S01]  /*bd10*/  @!P0 PRMT R93, R95, 0x7610, R93 ;  /* 0x000076105f5d8816 */ /* 0x000fe2000000005d */
[----:B------:R-:W-:Y:S01]  /*bd20*/  HFMA2 R34, R88, R35, R34 ;  /* 0x0000002358227231 */ /* 0x000fe20000000022 */
[----:B------:R-:W-:Y:S01]  /*bd30*/  @!P0 PRMT R96, R96, 0x7610, R94 ;  /* 0x0000761060608816 */ /* 0x000fe2000000005e */
[----:B------:R-:W3:Y:S01]  /*bd40*/  LDS.128 R36, [UR5+0x120] ;  /* 0x00012005ff247984 */ /* 0x000ee20008000c00 */
[----:B------:R-:W-:Y:S02]  /*bd50*/  HADD2 R94, R32.H0_H0, R32.H1_H1 ;  /* 0x30000020205e7230 */ /* 0x000fe40000000800 */
[----:B--2---:R-:W-:-:S02]  /*bd60*/  HFMA2 R32, R56, R28, RZ ;  /* 0x0000001c38207231 */ /* 0x004fc400000000ff */
[----:B-1----:R-:W-:Y:S02]  /*bd70*/  HADD2 R106, R34.H0_H0, R34.H1_H1 ;  /* 0x30000022226a7230 */ /* 0x002fe40000000800 */
[-C--:B------:R-:W-:Y:S01]  /*bd80*/  HFMA2 R34, R51, R28.reuse, RZ ;  /* 0x0000001c33227231 */ /* 0x080fe200000000ff */
[----:B------:R-:W-:Y:S01]  /*bd90*/  @!P0 PRMT R93, R93, 0x7610, R95 ;  /* 0x000076105d5d8816 */ /* 0x000fe2000000005f */
[----:B------:R-:W-:Y:S02]  /*bda0*/  HFMA2 R103, R87, R35, R103 ;  /* 0x0000002357677231 */ /* 0x000fe40000000067 */
[----:B------:R-:W-:Y:S02]  /*bdb0*/  HADD2 R95, R33.H0_H0, R33.H1_H1 ;  /* 0x30000021215f7230 */ /* 0x000fe40000000800 */
[-C--:B------:R-:W-:Y:S02]  /*bdc0*/  HFMA2 R33, R53, R28.reuse, RZ.H0_H0 ;  /* 0x0000001c35217231 */ /* 0x080fe400000400ff */
        /* <DEDUP_REMOVED lines=9> */
[-C--:B------:R-:W-:Y:S01]  /*be60*/  HFMA2 R110, R13, R30.reuse, R110 ;  /* 0x0000001e0d6e7231 */ /* 0x080fe2000000006e */
[----:B------:R-:W-:Y:S01]  /*be70*/  LDS.128 R32, [UR5+0x130] ;  /* 0x00013005ff207984 */ /* 0x000fe20008000c00 */
        /* <DEDUP_REMOVED lines=19> */
[-C--:B---3--:R-:W-:Y:S02]  /*bfb0*/  HFMA2 R40, R60, R36.reuse, R40 ;  /* 0x000000243c287231 */ /* 0x088fe40000000028 */
        /* <DEDUP_REMOVED lines=15> */
[-C--:B0-----:R-:W-:Y:S02]  /*c0b0*/  HFMA2 R56, R56, R28.reuse, RZ ;  /* 0x0000001c38387231 */ /* 0x081fe400000000ff */
[-C--:B------:R-:W-:Y:S02]  /*c0c0*/  HFMA2 R110, R71, R39.reuse, R110 ;  /* 0x00000027476e7231 */ /* 0x080fe4000000006e */
[----:B------:R-:W-:Y:S02]  /*c0d0*/  HFMA2 R51, R51, R28, RZ ;  /* 0x0000001c33337231 */ /* 0x000fe400000000ff */
        /* <DEDUP_REMOVED lines=24> */
[-C--:B------:R-:W-:Y:S02]  /*c260*/  HFMA2 R53, R53, R28.reuse, RZ.H0_H0 ;  /* 0x0000001c35357231 */ /* 0x080fe400000400ff */
[-C--:B------:R-:W-:Y:S02]  /*c270*/  HFMA2 R32, R85, R35.reuse, R32 ;  /* 0x0000002355207231 */ /* 0x080fe40000000020 */
[----:B------:R-:W-:Y:S02]  /*c280*/  HFMA2 R33, R87, R35, R33 ;  /* 0x0000002357217231 */ /* 0x000fe40000000021 */
[----:B------:R-:W-:-:S02]  /*c290*/  HFMA2 R28, R54, R28, RZ.H0_H0 ;  /* 0x0000001c361c7231 */ /* 0x000fc400000400ff */
[-C--:B------:R-:W-:Y:S02]  /*c2a0*/  HFMA2 R56, R45, R42.reuse, R56 ;  /* 0x0000002a2d387231 */ /* 0x080fe40000000038 */
[----:B------:R-:W-:Y:S02]  /*c2b0*/  HFMA2 R34, R88, R35, R34 ;  /* 0x0000002358227231 */ /* 0x000fe40000000022 */
[----:B------:R-:W-:Y:S02]  /*c2c0*/  HFMA2 R23, R25, R42, R21 ;  /* 0x0000002a19177231 */ /* 0x000fe40000000015 */
[-C--:B------:R-:W-:Y:S02]  /*c2d0*/  HFMA2 R53, R50, R29.reuse, R53 ;  /* 0x0000001d32357231 */ /* 0x080fe40000000035 */
[----:B------:R-:W-:Y:S02]  /*c2e0*/  HFMA2 R28, R55, R29, R28 ;  /* 0x0000001d371c7231 */ /* 0x000fe4000000001c */
[----:B------:R-:W-:-:S02]  /*c2f0*/  HFMA2 R116, R86, R35, R110 ;  /* 0x0000002356747231 */ /* 0x000fc4000000006e */
[----:B------:R-:W-:Y:S02]  /*c300*/  HADD2 R110, R32.H0_H0, R32.H1_H1 ;  /* 0x30000020206e7230 */ /* 0x000fe40000000800 */
[----:B------:R-:W-:Y:S02]  /*c310*/  HADD2 R117, R33.H0_H0, R33.H1_H1 ;  /* 0x3000002121757230 */ /* 0x000fe40000000800 */
[----:B------:R-:W-:Y:S02]  /*c320*/  HADD2 R118, R34.H0_H0, R34.H1_H1 ;  /* 0x3000002222767230 */ /* 0x000fe40000000800 */
[-C--:B------:R-:W-:Y:S01]  /*c330*/  HFMA2 R53, R13, R30.reuse, R53 ;  /* 0x0000001e0d357231 */ /* 0x080fe20000000035 */
[----:B------:R-:W1:Y:S01]  /*c340*/  LDS.128 R32, [UR5+0x1b0] ;  /* 0x0001b005ff207984 */ /* 0x000e620008000c00 */
[----:B------:R-:W-:Y:S02]  /*c350*/  HFMA2 R28, R15, R30, R28 ;  /* 0x0000001e0f1c7231 */ /* 0x000fe4000000001c */
[----:B------:R-:W-:-:S02]  /*c360*/  HFMA2 R30, R48, R43, R56 ;  /* 0x0000002b301e7231 */ /* 0x000fc40000000038 */
[----:B------:R-:W-:Y:S02]  /*c370*/  HFMA2 R53, R19, R31, R53 ;  /* 0x0000001f13357231 */ /* 0x000fe40000000035 */
[----:B------:R-:W-:Y:S02]  /*c380*/  HFMA2 R29, R46, R43, R23 ;  /* 0x0000002b2e1d7231 */ /* 0x000fe40000000017 */
[----:B------:R-:W-:Y:S02]  /*c390*/  HFMA2 R28, R16, R31, R28 ;  /* 0x0000001f101c7231 */ /* 0x000fe4000000001c */
[-C--:B------:R-:W-:Y:S02]  /*c3a0*/  HFMA2 R53, R0, R40.reuse, R53 ;  /* 0x0000002800357231 */ /* 0x080fe40000000035 */
[----:B------:R-:W-:Y:S02]  /*c3b0*/  HFMA2 R28, R12, R40, R28 ;  /* 0x000000280c1c7231 */ /* 0x000fe4000000001c */
[----:B0-----:R-:W-:-:S02]  /*c3c0*/  HFMA2 R30, R60, R36, R30 ;  /* 0x000000243c1e7231 */ /* 0x001fc4000000001e */
        /* <DEDUP_REMOVED lines=19> */
[-C--:B-1----:R-:W-:Y:S02]  /*c500*/  HFMA2 R38, R80, R32.reuse, R40 ;  /* 0x0000002050267231 */ /* 0x082fe40000000028 */
        /* <DEDUP_REMOVED lines=13> */
[-C--:B------:R-:W-:Y:S01]  /*c5e0*/  HFMA2 R41, R87, R35.reuse, R41 ;  /* 0x0000002357297231 */ /* 0x080fe20000000029 */
[----:B------:R-:W-:Y:S01]  /*c5f0*/  @!P0 IADD3 R99, PT, PT, R109, R100, RZ ;  /* 0x000000646d638210 */ /* 0x000fe20007ffe0ff */
[----:B------:R-:W-:Y:S01]  /*c600*/  HFMA2 R44, R81, R34, R13 ;  /* 0x00000022512c7231 */ /* 0x000fe2000000000d */
[----:B------:R-:W-:Y:S01]  /*c610*/  IADD3 R100, PT, PT, R100, 0x20, RZ ;  /* 0x0000002064647810 */ /* 0x000fe20007ffe0ff */
[----:B------:R-:W-:-:S02]  /*c620*/  HFMA2 R43, R86, R35, R43 ;  /* 0x00000023562b7231 */ /* 0x000fc4000000002b */
[----:B------:R-:W-:Y:S01]  /*c630*/  HFMA2 R44, R88, R35, R44 ;  /* 0x00000023582c7231 */ /* 0x000fe2000000002c */
[----:B------:R-:W-:Y:S01]  /*c640*/  ISETP.GE.AND P0, PT, R100, R111, PT ;  /* 0x0000006f6400720c */ /* 0x000fe20003f06270 */
[----:B------:R-:W-:Y:S02]  /*c650*/  HADD2 R116, R116.H0_H0, R116.H1_H1 ;  /* 0x3000007474747230 */ /* 0x000fe40000000800 */
[----:B------:R-:W-:Y:S02]  /*c660*/  HADD2 R42, R42.H0_H0, R42.H1_H1 ;  /* 0x3000002a2a2a7230 */ /* 0x000fe40000000800 */
[----:B------:R-:W-:Y:S02]  /*c670*/  HADD2 R21, R43.H0_H0, R43.H1_H1 ;  /* 0x3000002b2b157230 */ /* 0x000fe40000000800 */
[----:B------:R-:W-:Y:S02]  /*c680*/  HADD2 R91, R91.H0_H0, R91.H1_H1 ;  /* 0x3000005b5b5b7230 */ /* 0x000fe40000000800 */
[----:B------:R-:W-:-:S02]  /*c690*/  HADD2 R103, R103.H0_H0, R103.H1_H1 ;  /* 0x3000006767677230 */ /* 0x000fc40000000800 */
[----:B------:R-:W-:Y:S02]  /*c6a0*/  HADD2 R41, R41.H0_H0, R41.H1_H1 ;  /* 0x3000002929297230 */ /* 0x000fe40000000800 */
[----:B------:R-:W-:Y:S01]  /*c6b0*/  HADD2 R44, R44.H0_H0, R44.H1_H1 ;  /* 0x3000002c2c2c7230 */ /* 0x000fe20000000800 */
        /* <DEDUP_REMOVED lines=20> */
[-C--:B------:R-:W-:Y:S02]  /*c800*/  HFMA2 R6, R117, R93.reuse, R6 ;  /* 0x0000005d75067231 */ /* 0x080fe40000000006 */
[----:B------:R-:W-:Y:S01]  /*c810*/  HFMA2 R4, R41, R93, R4 ;  /* 0x0000005d29047231 */ /* 0x000fe20000000004 */
[----:B------:R-:W-:Y:S06]  /*c820*/  @!P0 BRA `(.L_x_2689) ;  /* 0xffffffd800e08947 */ /* 0x000fec000383ffff */
[----:B------:R-:W-:-:S07]  /*c830*/  IMAD.WIDE R114, R97, 0x14, R2 ;  /* 0x0000001461727825 */ /* 0x000fce00078e0202 */
.L_x_2688:
        /* <DEDUP_REMOVED lines=8> */
.L_x_2691:
[----:B------:R-:W2:Y:S01]  /*c8c0*/  LDG.E.128.CONSTANT R28, desc[UR8][R14.64] ;  /* 0x000000080e1c7981 */ /* 0x000ea2000c1e9d00 */
[----:B------:R-:W-:-:S03]  /*c8d0*/  ISETP.NE.AND P0, PT, R100, R99, PT ;  /* 0x000000636400720c */ /* 0x000fc60003f05270 */
[----:B------:R-:W0:Y:S10]  /*c8e0*/  LDS.64 R42, [UR5+0x80] ;  /* 0x00008005ff2a7984 */ /* 0x000e340008000a00 */
[C---:B------:R-:W-:Y:S01]  /*c8f0*/  @!P0 LEA R26, R98.reuse, R1, 0x3 ;  /* 0x00000001621a8211 */ /* 0x040fe200078e18ff */
[----:B------:R-:W-:Y:S01]  /*c900*/  HFMA2 R20, -RZ, RZ, 0, 0.0625 ;  /* 0x00002c00ff147431 */ /* 0x000fe200000001ff */
[----:B------:R-:W-:Y:S01]  /*c910*/  MOV R97, UR12 ;  /* 0x0000000c00617c02 */ /* 0x000fe20008000f00 */
[----:B------:R-:W3:Y:S04]  /*c920*/  @!P0 LDG.E.U16.CONSTANT R25, desc[UR8][R22.64] ;  /* 0x0000000816198981 */ /* 0x000ee8000c1e9500 */
[----:B------:R-:W4:Y:S01]  /*c930*/  @!P0 LDL.64 R26, [R26+0x8] ;  /* 0x000008001a1a8983 */ /* 0x000f220000100a00 */
[----:B------:R-:W-:Y:S01]  /*c940*/  IMAD.WIDE R32, R97, 0x4, R14 ;  /* 0x0000000461207825 */ /* 0x000fe200078e020e */
[----:B------:R-:W-:-:S04]  /*c950*/  @!P0 IADD3 R0, PT, PT, R98, 0x1, RZ ;  /* 0x0000000162008810 */ /* 0x000fc80007ffe0ff */
[----:B------:R-:W5:Y:S01]  /*c960*/  LDG.E.128.CONSTANT R16, desc[UR8][R32.64] ;  /* 0x0000000820107981 */ /* 0x000f62000c1e9d00 */
        /* <DEDUP_REMOVED lines=8> */
[C---:B------:R-:W-:Y:S02]  /*c9f0*/  LOP3.LUT R2, R29.reuse, 0xf000f, RZ, 0xc0, !PT ;  /* 0x000f000f1d027812 */ /* 0x040fe400078ec0ff */
[----:B------:R-:W-:Y:S02]  /*ca00*/  LOP3.LUT R34, R29, 0xf000f0, RZ, 0xc0, !PT ;  /* 0x00f000f01d227812 */ /* 0x000fe400078ec0ff */
[----:B------:R-:W-:Y:S02]  /*ca10*/  SHF.R.U32.HI R24, RZ, 0x8, R29 ;  /* 0x00000008ff187819 */ /* 0x000fe4000001161d */
[----:B------:R-:W0:Y:S01]  /*ca20*/  LDS.64 R28, [UR5] ;  /* 0x00000005ff1c7984 */ /* 0x000e220008000a00 */
[C---:B------:R-:W-:Y:S02]  /*ca30*/  LOP3.LUT R13, R30.reuse, 0xf000f, RZ, 0xc0, !PT ;  /* 0x000f000f1e0d7812 */ /* 0x040fe400078ec0ff */
[----:B------:R-:W-:-:S02]  /*ca40*/  LOP3.LUT R35, R30, 0xf000f0, RZ, 0xc0, !PT ;  /* 0x00f000f01e237812 */ /* 0x000fc400078ec0ff */
[----:B------:R-:W-:Y:S02]  /*ca50*/  SHF.R.U32.HI R39, RZ, 0x8, R30 ;  /* 0x00000008ff277819 */ /* 0x000fe4000001161e */
        /* <DEDUP_REMOVED lines=8> */
[--C-:B------:R-:W-:Y:S02]  /*cae0*/  HADD2.F32 R0, -RZ, R2.reuse.H0_H0 ;  /* 0x20000002ff007230 */ /* 0x100fe40000004100 */
[----:B------:R-:W-:Y:S02]  /*caf0*/  HADD2 R30, R30, -1032, -1032 ;  /* 0xe408e4081e1e7430 */ /* 0x000fe40000000000 */
[----:B------:R-:W-:Y:S01]  /*cb00*/  HADD2.F32 R45, -RZ, R2.H1_H1 ;  /* 0x30000002ff2d7230 */ /* 0x000fe20000004100 */
[----:B------:R-:W-:Y:S01]  /*cb10*/  LOP3.LUT R35, R35, 0x64006400, RZ, 0xfc, !PT ;  /* 0x6400640023237812 */ /* 0x000fe200078efcff */
[--C-:B------:R-:W-:Y:S02]  /*cb20*/  HADD2.F32 R2, -RZ, R3.reuse.H0_H0 ;  /* 0x20000003ff027230 */ /* 0x100fe40000004100 */
[----:B------:R-:W-:-:S02]  /*cb30*/  HADD2.F32 R46, -RZ, R3.H1_H1 ;  /* 0x30000003ff2e7230 */ /* 0x000fc40000004100 */
[--C-:B------:R-:W-:Y:S02]  /*cb40*/  HADD2.F32 R3, -RZ, R13.reuse.H0_H0 ;  /* 0x2000000dff037230 */ /* 0x100fe40000004100 */
[----:B------:R-:W-:Y:S01]  /*cb50*/  HADD2.F32 R47, -RZ, R13.H1_H1 ;  /* 0x3000000dff2f7230 */ /* 0x000fe20000004100 */
[----:B------:R-:W-:Y:S01]  /*cb60*/  LOP3.LUT R13, R12, 0x64006400, RZ, 0xfc, !PT ;  /* 0x640064000c0d7812 */ /* 0x000fe200078efcff */
[--C-:B------:R-:W-:Y:S01]  /*cb70*/  HADD2.F32 R12, -RZ, R30.reuse.H0_H0 ;  /* 0x2000001eff0c7230 */ /* 0x100fe20000004100 */
[----:B------:R-:W-:Y:S01]  /*cb80*/  LOP3.LUT R37, R31, 0xf000f0, RZ, 0xc0, !PT ;  /* 0x00f000f01f257812 */ /* 0x000fe200078ec0ff */
[----:B------:R-:W-:Y:S01]  /*cb90*/  HADD2.F32 R48, -RZ, R30.H1_H1 ;  /* 0x3000001eff307230 */ /* 0x000fe20000004100 */
[----:B------:R-:W-:Y:S01]  /*cba0*/  SHF.R.U32.HI R36, RZ, 0x8, R31 ;  /* 0x00000008ff247819 */ /* 0x000fe2000001161f */
[-C--:B------:R-:W-:Y:S01]  /*cbb0*/  HFMA2 R30, R35, R20.reuse.H0_H0, -72, -72 ;  /* 0xd480d480231e7431 */ /* 0x080fe20000040014 */
[----:B------:R-:W-:Y:S02]  /*cbc0*/  LOP3.LUT R31, R34, 0x64006400, RZ, 0xfc, !PT ;  /* 0x64006400221f7812 */ /* 0x000fe400078efcff */
[----:B------:R-:W1:Y:S01]  /*cbd0*/  LDS.64 R34, [UR5+0x100] ;  /* 0x00010005ff227984 */ /* 0x000e620008000a00 */
[----:B------:R-:W-:Y:S01]  /*cbe0*/  LOP3.LUT R37, R37, 0x64006400, RZ, 0xfc, !PT ;  /* 0x6400640025257812 */ /* 0x000fe200078efcff */
[----:B------:R-:W-:-:S02]  /*cbf0*/  HFMA2 R13, R13, R20.H0_H0, -72, -72 ;  /* 0xd480d4800d0d7431 */ /* 0x000fc40000040014 */
[-C--:B------:R-:W-:Y:S01]  /*cc00*/  FFMA.FTZ R38, R0, R41.reuse, RZ ;  /* 0x0000002900267223 */ /* 0x080fe200000100ff */
[-C--:B------:R-:W-:Y:S02]  /*cc10*/  HFMA2 R31, R31, R20.reuse.H0_H0, -72, -72 ;  /* 0xd480d4801f1f7431 */ /* 0x080fe40000040014 */
[-C--:B------:R-:W-:Y:S01]  /*cc20*/  FFMA.FTZ R43, R2, R41.reuse, RZ ;  /* 0x00000029022b7223 */ /* 0x080fe200000100ff */
[----:B------:R-:W-:Y:S02]  /*cc30*/  HFMA2 R37, R37, R20.H0_H0, -72, -72 ;  /* 0xd480d48025257431 */ /* 0x000fe40000040014 */
[-C--:B------:R-:W-:Y:S01]  /*cc40*/  FFMA.FTZ R54, R3, R41.reuse, RZ ;  /* 0x0000002903367223 */ /* 0x080fe200000100ff */
[----:B------:R-:W-:Y:S01]  /*cc50*/  FFMA.FTZ R55, R12, R41, RZ ;  /* 0x000000290c377223 */ /* 0x000fe200000100ff */
[----:B------:R-:W-:Y:S02]  /*cc60*/  HADD2.F32 R52, -RZ, R13.H0_H0 ;  /* 0x2000000dff347230 */ /* 0x000fe40000004100 */
[----:B------:R-:W-:Y:S01]  /*cc70*/  FFMA.FTZ R41, R45, R42, R38 ;  /* 0x0000002a2d297223 */ /* 0x000fe20000010026 */
[----:B------:R-:W-:-:S02]  /*cc80*/  HADD2.F32 R51, -RZ, R31.H0_H0 ;  /* 0x2000001fff337230 */ /* 0x000fc40000004100 */
[-C--:B------:R-:W-:Y:S01]  /*cc90*/  FFMA.FTZ R38, R46, R42.reuse, R43 ;  /* 0x0000002a2e267223 */ /* 0x080fe2000001002b */
[--C-:B------:R-:W-:Y:S02]  /*cca0*/  HADD2.F32 R50, -RZ, R30.reuse.H0_H0 ;  /* 0x2000001eff327230 */ /* 0x100fe40000004100 */
[----:B------:R-:W-:Y:S02]  /*ccb0*/  HADD2.F32 R59, -RZ, R31.H1_H1 ;  /* 0x3000001fff3b7230 */ /* 0x000fe40000004100 */
[----:B------:R-:W-:Y:S02]  /*ccc0*/  HADD2.F32 R58, -RZ, R30.H1_H1 ;  /* 0x3000001eff3a7230 */ /* 0x000fe40000004100 */
[-C--:B------:R-:W-:Y:S01]  /*ccd0*/  FFMA.FTZ R43, R47, R42.reuse, R54 ;  /* 0x0000002a2f2b7223 */ /* 0x080fe20000010036 */
[----:B------:R-:W2:Y:S01]  /*cce0*/  LDS.64 R30, [UR5+0x180] ;  /* 0x00018005ff1e7984 */ /* 0x000ea20008000a00 */
[----:B------:R-:W-:Y:S02]  /*ccf0*/  HADD2.F32 R49, -RZ, R37.H0_H0 ;  /* 0x20000025ff317230 */ /* 0x000fe40000004100 */
[----:B------:R-:W-:Y:S01]  /*cd00*/  FFMA.FTZ R42, R48, R42, R55 ;  /* 0x0000002a302a7223 */ /* 0x000fe20000010037 */
[----:B------:R-:W-:-:S02]  /*cd10*/  HADD2.F32 R60, -RZ, R13.H1_H1 ;  /* 0x3000000dff3c7230 */ /* 0x000fc40000004100 */
[-C--:B------:R-:W-:Y:S01]  /*cd20*/  FFMA.FTZ R41, R52, R44.reuse, R41 ;  /* 0x0000002c34297223 */ /* 0x080fe20000010029 */
[-C--:B------:R-:W-:Y:S01]  /*cd30*/  FFMA.FTZ R38, R51, R44.reuse, R38 ;  /* 0x0000002c33267223 */ /* 0x080fe20000010026 */
[--C-:B0-----:R-:W-:Y:S02]  /*cd40*/  HADD2.F32 R13, -RZ, R28.reuse.H0_H0 ;  /* 0x2000001cff0d7230 */ /* 0x101fe40000004100 */
[-C--:B------:R-:W-:Y:S01]  /*cd50*/  FFMA.FTZ R55, R50, R44.reuse, R43 ;  /* 0x0000002c32377223 */ /* 0x080fe2000001002b */
[----:B------:R-:W-:Y:S01]  /*cd60*/  FFMA.FTZ R42, R49, R44, R42 ;  /* 0x0000002c312a7223 */ /* 0x000fe2000001002a */
[----:B------:R-:W-:Y:S02]  /*cd70*/  HADD2.F32 R57, -RZ, R37.H1_H1 ;  /* 0x30000025ff397230 */ /* 0x000fe40000004100 */
[-C--:B------:R-:W-:Y:S01]  /*cd80*/  FFMA.FTZ R43, R60, R53.reuse, R41 ;  /* 0x000000353c2b7223 */ /* 0x080fe20000010029 */
[----:B------:R-:W-:Y:S01]  /*cd90*/  FFMA.FTZ R44, R59, R53, R38 ;  /* 0x000000353b2c7223 */ /* 0x000fe20000010026 */
[----:B------:R-:W-:-:S02]  /*cda0*/  HADD2.F32 R28, -RZ, R28.H1_H1 ;  /* 0x3000001cff1c7230 */ /* 0x000fc40000004100 */
[----:B------:R-:W-:Y:S01]  /*cdb0*/  FFMA.FTZ R41, R58, R53, R55 ;  /* 0x000000353a297223 */ /* 0x000fe20000010037 */
[----:B------:R-:W-:Y:S01]  /*cdc0*/  FFMA.FTZ R38, R0, R13, RZ ;  /* 0x0000000d00267223 */ /* 0x000fe200000100ff */
[C---:B------:R-:W-:Y:S01]  /*cdd0*/  FFMA.FTZ R37, R13.reuse, R2, RZ ;  /* 0x000000020d257223 */ /* 0x040fe200000100ff */
[C---:B------:R-:W-:Y:S01]  /*cde0*/  FFMA.FTZ R56, R13.reuse, R3, RZ ;  /* 0x000000030d387223 */ /* 0x040fe200000100ff */
[----:B------:R-:W-:Y:S01]  /*cdf0*/  FFMA.FTZ R55, R13, R12, RZ ;  /* 0x0000000c0d377223 */ /* 0x000fe200000100ff */
[--C-:B------:R-:W-:Y:S02]  /*ce00*/  HADD2.F32 R54, -RZ, R29.reuse.H0_H0 ;  /* 0x2000001dff367230 */ /* 0x100fe40000004100 */
[----:B------:R-:W-:Y:S01]  /*ce10*/  FFMA.FTZ R42, R57, R53, R42 ;  /* 0x00000035392a7223 */ /* 0x000fe2000001002a */
[----:B------:R-:W-:Y:S01]  /*ce20*/  FFMA.FTZ R13, R45, R28, R38 ;  /* 0x0000001c2d0d7223 */ /* 0x000fe20000010026 */
[C---:B------:R-:W-:Y:S01]  /*ce30*/  FFMA.FTZ R37, R28.reuse, R46, R37 ;  /* 0x0000002e1c257223 */ /* 0x040fe20000010025 */
[C---:B------:R-:W-:Y:S01]  /*ce40*/  FFMA.FTZ R53, R28.reuse, R47, R56 ;  /* 0x0000002f1c357223 */ /* 0x040fe20000010038 */
[----:B------:R-:W-:Y:S01]  /*ce50*/  FFMA.FTZ R38, R28, R48, R55 ;  /* 0x000000301c267223 */ /* 0x000fe20000010037 */
[----:B------:R-:W-:-:S02]  /*ce60*/  HADD2.F32 R29, -RZ, R29.H1_H1 ;  /* 0x3000001dff1d7230 */ /* 0x000fc40000004100 */
        /* <DEDUP_REMOVED lines=8> */
[--C-:B-1----:R-:W-:Y:S01]  /*cef0*/  HADD2.F32 R13, -RZ, R34.reuse.H0_H0 ;  /* 0x20000022ff0d7230 */ /* 0x102fe20000004100 */
[----:B------:R-:W0:Y:S01]  /*cf00*/  LDS.64 R28, [UR5+0x8] ;  /* 0x00000805ff1c7984 */ /* 0x000e220008000a00 */
[----:B------:R-:W-:-:S03]  /*cf10*/  HADD2.F32 R34, -RZ, R34.H1_H1 ;  /* 0x30000022ff227230 */ /* 0x000fc60000004100 */
[-C--:B------:R-:W-:Y:S01]  /*cf20*/  FFMA.FTZ R38, R0, R13.reuse, RZ ;  /* 0x0000000d00267223 */ /* 0x080fe200000100ff */
[-C--:B------:R-:W-:Y:S01]  /*cf30*/  FFMA.FTZ R37, R2, R13.reuse, RZ ;  /* 0x0000000d02257223 */ /* 0x080fe200000100ff */
[-C--:B------:R-:W-:Y:S01]  /*cf40*/  FFMA.FTZ R64, R3, R13.reuse, RZ ;  /* 0x0000000d03407223 */ /* 0x080fe200000100ff */
[----:B------:R-:W-:Y:S01]  /*cf50*/  FFMA.FTZ R61, R12, R13, RZ ;  /* 0x0000000d0c3d7223 */ /* 0x000fe200000100ff */
[-C--:B------:R-:W-:Y:S01]  /*cf60*/  FFMA.FTZ R13, R45, R34.reuse, R38 ;  /* 0x000000222d0d7223 */ /* 0x080fe20000010026 */
[-C--:B------:R-:W-:Y:S01]  /*cf70*/  FFMA.FTZ R38, R46, R34.reuse, R37 ;  /* 0x000000222e267223 */ /* 0x080fe20000010025 */
[--C-:B------:R-:W-:Y:S02]  /*cf80*/  HADD2.F32 R62, -RZ, R35.reuse.H0_H0 ;  /* 0x20000023ff3e7230 */ /* 0x100fe40000004100 */
        /* <DEDUP_REMOVED lines=22> */
[----:B------:R-:W-:Y:S01]  /*d0f0*/  HADD2.F32 R31, -RZ, R31.H1_H1 ;  /* 0x3000001fff1f7230 */ /* 0x000fe20000004100 */
[----:B------:R-:W1:Y:S01]  /*d100*/  LDS.64 R2, [UR5+0x88] ;  /* 0x00008805ff027984 */ /* 0x000e620008000a00 */
        /* <DEDUP_REMOVED lines=16> */
[----:B------:R-:W-:Y:S01]  /*d210*/  HADD2 R28, R35, -1032, -1032 ;  /* 0xe408e408231c7430 */ /* 0x000fe20000000000 */
[----:B------:R-:W-:-:S02]  /*d220*/  LOP3.LUT R30, R30, 0x64006400, RZ, 0xfc, !PT ;  /* 0x640064001e1e7812 */ /* 0x000fc400078efcff */
[----:B------:R-:W-:Y:S01]  /*d230*/  LOP3.LUT R47, R47, 0x64006400, RZ, 0xfc, !PT ;  /* 0x640064002f2f7812 */ /* 0x000fe200078efcff */
[----:B------:R-:W-:Y:S02]  /*d240*/  HADD2 R31, R31, -1032, -1032 ;  /* 0xe408e4081f1f7430 */ /* 0x000fe40000000000 */
[----:B------:R-:W-:Y:S02]  /*d250*/  HADD2.F32 R50, -RZ, R28.H0_H0 ;  /* 0x2000001cff327230 */ /* 0x000fe40000004100 */
[----:B------:R-:W-:Y:S01]  /*d260*/  HADD2 R30, R30, -1032, -1032 ;  /* 0xe408e4081e1e7430 */ /* 0x000fe20000000000 */
[----:B------:R-:W-:Y:S01]  /*d270*/  LOP3.LUT R40, R40, 0xf000f0, RZ, 0xc0, !PT ;  /* 0x00f000f028287812 */ /* 0x000fe200078ec0ff */
[----:B------:R-:W-:Y:S01]  /*d280*/  HADD2 R57, R47, -1032, -1032 ;  /* 0xe408e4082f397430 */ /* 0x000fe20000000000 */
[----:B------:R-:W-:Y:S02]  /*d290*/  LOP3.LUT R24, R24, 0xf000f0, RZ, 0xc0, !PT ;  /* 0x00f000f018187812 */ /* 0x000fe400078ec0ff */
[----:B------:R-:W-:-:S02]  /*d2a0*/  LOP3.LUT R39, R39, 0xf000f0, RZ, 0xc0, !PT ;  /* 0x00f000f027277812 */ /* 0x000fc400078ec0ff */
[----:B------:R-:W-:Y:S01]  /*d2b0*/  LOP3.LUT R36, R36, 0xf000f0, RZ, 0xc0, !PT ;  /* 0x00f000f024247812 */ /* 0x000fe200078ec0ff */
[----:B------:R-:W-:Y:S02]  /*d2c0*/  HADD2.F32 R59, -RZ, R29.H0_H0 ;  /* 0x2000001dff3b7230 */ /* 0x000fe40000004100 */
[----:B------:R-:W-:Y:S01]  /*d2d0*/  FFMA.FTZ R62, R51, R50, R53 ;  /* 0x00000032333e7223 */ /* 0x000fe20000010035 */
[----:B------:R-:W-:Y:S01]  /*d2e0*/  HADD2.F32 R49, -RZ, R31.H0_H0 ;  /* 0x2000001fff317230 */ /* 0x000fe20000004100 */
[----:B------:R-:W-:Y:S01]  /*d2f0*/  LOP3.LUT R35, R39, 0x64006400, RZ, 0xfc, !PT ;  /* 0x6400640027237812 */ /* 0x000fe200078efcff */
[----:B------:R-:W-:Y:S01]  /*d300*/  HADD2.F32 R61, -RZ, R29.H1_H1 ;  /* 0x3000001dff3d7230 */ /* 0x000fe20000004100 */
[----:B------:R-:W-:Y:S01]  /*d310*/  LOP3.LUT R29, R40, 0x64006400, RZ, 0xfc, !PT ;  /* 0x64006400281d7812 */ /* 0x000fe200078efcff */
[----:B------:R-:W-:Y:S01]  /*d320*/  HADD2.F32 R52, -RZ, R31.H1_H1 ;  /* 0x3000001fff347230 */ /* 0x000fe20000004100 */
[----:B------:R-:W-:Y:S01]  /*d330*/  LOP3.LUT R31, R24, 0x64006400, RZ, 0xfc, !PT ;  /* 0x64006400181f7812 */ /* 0x000fe200078efcff */
[----:B------:R-:W-:Y:S01]  /*d340*/  HADD2.F32 R48, -RZ, R30.H0_H0 ;  /* 0x2000001eff307230 */ /* 0x000fe20000004100 */
[----:B------:R-:W-:Y:S01]  /*d350*/  LOP3.LUT R53, R36, 0x64006400, RZ, 0xfc, !PT ;  /* 0x6400640024357812 */ /* 0x000fe200078efcff */
[----:B------:R-:W-:-:S02]  /*d360*/  HADD2.F32 R47, -RZ, R57.H0_H0 ;  /* 0x20000039ff2f7230 */ /* 0x000fc40000004100 */
[C---:B------:R-:W-:Y:S01]  /*d370*/  FFMA.FTZ R63, R51.reuse, R49, R54 ;  /* 0x00000031333f7223 */ /* 0x040fe20000010036 */
[-C--:B------:R-:W-:Y:S02]  /*d380*/  HFMA2 R29, R29, R20.reuse.H0_H0, -72, -72 ;  /* 0xd480d4801d1d7431 */ /* 0x080fe40000040014 */
[----:B------:R-:W-:Y:S01]  /*d390*/  FFMA.FTZ R60, R48, R51, R55 ;  /* 0x00000033303c7223 */ /* 0x000fe20000010037 */
[-C--:B------:R-:W-:Y:S02]  /*d3a0*/  HFMA2 R31, R31, R20.reuse.H0_H0, -72, -72 ;  /* 0xd480d4801f1f7431 */ /* 0x080fe40000040014 */
[----:B------:R-:W-:Y:S01]  /*d3b0*/  FFMA.FTZ R65, R51, R47, R56 ;  /* 0x0000002f33417223 */ /* 0x000fe20000010038 */
[-C--:B------:R-:W-:Y:S02]  /*d3c0*/  HFMA2 R35, R35, R20.reuse.H0_H0, -72, -72 ;  /* 0xd480d48023237431 */ /* 0x080fe40000040014 */
[----:B------:R-:W-:Y:S02]  /*d3d0*/  HADD2.F32 R51, -RZ, R30.H1_H1 ;  /* 0x3000001eff337230 */ /* 0x000fe40000004100 */
[----:B------:R-:W-:-:S02]  /*d3e0*/  HFMA2 R24, R53, R20.H0_H0, -72, -72 ;  /* 0xd480d48035187431 */ /* 0x000fc40000040014 */
[----:B------:R-:W-:Y:S02]  /*d3f0*/  HADD2.F32 R39, -RZ, R28.H1_H1 ;  /* 0x3000001cff277230 */ /* 0x000fe40000004100 */
[----:B------:R-:W-:Y:S02]  /*d400*/  HADD2.F32 R56, -RZ, R57.H1_H1 ;  /* 0x30000039ff387230 */ /* 0x000fe40000004100 */
        /* <DEDUP_REMOVED lines=9> */
[C---:B------:R-:W-:Y:S01]  /*d4a0*/  FFMA.FTZ R28, R59.reuse, R54, R28 ;  /* 0x000000363b1c7223 */ /* 0x040fe2000001001c */
[C---:B------:R-:W-:Y:S01]  /*d4b0*/  FFMA.FTZ R65, R59.reuse, R53, R62 ;  /* 0x000000353b417223 */ /* 0x040fe2000001003e */
[----:B------:R-:W-:Y:S02]  /*d4c0*/  HADD2.F32 R60, -RZ, R29.H1_H1 ;  /* 0x3000001dff3c7230 */ /* 0x000fe40000004100 */
[----:B------:R-:W-:Y:S01]  /*d4d0*/  FFMA.FTZ R36, R59, R40, R57 ;  /* 0x000000283b247223 */ /* 0x000fe20000010039 */
[----:B------:R-:W-:Y:S02]  /*d4e0*/  HADD2.F32 R59, -RZ, R31.H1_H1 ;  /* 0x3000001fff3b7230 */ /* 0x000fe40000004100 */
[----:B------:R-:W-:-:S02]  /*d4f0*/  HADD2.F32 R58, -RZ, R35.H1_H1 ;  /* 0x30000023ff3a7230 */ /* 0x000fc40000004100 */
[----:B------:R-:W-:Y:S02]  /*d500*/  HADD2.F32 R57, -RZ, R24.H1_H1 ;  /* 0x30000018ff397230 */ /* 0x000fe40000004100 */
[----:B-1----:R-:W-:Y:S02]  /*d510*/  HADD2.F32 R24, -RZ, R2.H0_H0 ;  /* 0x20000002ff187230 */ /* 0x002fe40000004100 */
[----:B------:R-:W-:Y:S01]  /*d520*/  FFMA.FTZ R63, R60, R61, R63 ;  /* 0x0000003d3c3f7223 */ /* 0x000fe2000001003f */
[C---:B------:R-:W-:Y:S01]  /*d530*/  FFMA.FTZ R29, R61.reuse, R59, R28 ;  /* 0x0000003b3d1d7223 */ /* 0x040fe2000001001c */
[C---:B------:R-:W-:Y:S01]  /*d540*/  FFMA.FTZ R30, R61.reuse, R58, R65 ;  /* 0x0000003a3d1e7223 */ /* 0x040fe20000010041 */
[----:B------:R-:W-:Y:S01]  /*d550*/  FFMA.FTZ R61, R61, R57, R36 ;  /* 0x000000393d3d7223 */ /* 0x000fe20000010024 */
[--C-:B------:R-:W-:Y:S02]  /*d560*/  HADD2.F32 R31, -RZ, R3.reuse.H0_H0 ;  /* 0x20000003ff1f7230 */ /* 0x100fe40000004100 */
[----:B------:R-:W-:Y:S01]  /*d570*/  FFMA.FTZ R36, R50, R24, R41 ;  /* 0x0000001832247223 */ /* 0x000fe20000010029 */
[----:B------:R-:W-:-:S02]  /*d580*/  HADD2.F32 R35, -RZ, R3.H1_H1 ;  /* 0x30000003ff237230 */ /* 0x000fc40000004100 */
[-C--:B------:R-:W-:Y:S01]  /*d590*/  FFMA.FTZ R3, R49, R24.reuse, R44 ;  /* 0x0000001831037223 */ /* 0x080fe2000001002c */
[----:B------:R-:W-:Y:S02]  /*d5a0*/  HADD2.F32 R2, -RZ, R2.H1_H1 ;  /* 0x30000002ff027230 */ /* 0x000fe40000004100 */
[-C--:B------:R-:W-:Y:S01]  /*d5b0*/  FFMA.FTZ R28, R48, R24.reuse, R43 ;  /* 0x00000018301c7223 */ /* 0x080fe2000001002b */
[----:B------:R-:W-:-:S03]  /*d5c0*/  FFMA.FTZ R41, R47, R24, R42 ;  /* 0x000000182f297223 */ /* 0x000fc6000001002a */
[-C--:B------:R-:W-:Y:S01]  /*d5d0*/  FFMA.FTZ R28, R51, R2.reuse, R28 ;  /* 0x00000002331c7223 */ /* 0x080fe2000001001c */
[-C--:B------:R-:W-:Y:S01]  /*d5e0*/  FFMA.FTZ R43, R52, R2.reuse, R3 ;  /* 0x00000002342b7223 */ /* 0x080fe20000010003 */
[-C--:B------:R-:W-:Y:S01]  /*d5f0*/  FFMA.FTZ R36, R39, R2.reuse, R36 ;  /* 0x0000000227247223 */ /* 0x080fe20000010024 */
[----:B------:R-:W-:Y:S02]  /*d600*/  FFMA.FTZ R65, R56, R2, R41 ;  /* 0x0000000238417223 */ /* 0x000fe40000010029 */
[----:B------:R-:W0:Y:S01]  /*d610*/  LDS.64 R2, [UR5+0x108] ;  /* 0x00010805ff027984 */ /* 0x000e220008000a00 */
[----:B----4-:R-:W-:Y:S02]  /*d620*/  @!P0 PRMT R96, R26, 0x7610, R96 ;  /* 0x000076101a608816 */ /* 0x010fe40000000060 */
[----:B------:R-:W-:Y:S01]  /*d630*/  @!P0 PRMT R93, R27, 0x7610, R93 ;  /* 0x000076101b5d8816 */ /* 0x000fe2000000005d */
[-C--:B------:R-:W-:Y:S01]  /*d640*/  FFMA.FTZ R41, R55, R31.reuse, R28 ;  /* 0x0000001f37297223 */ /* 0x080fe2000001001c */
[----:B------:R-:W-:Y:S01]  /*d650*/  @!P0 PRMT R96, R96, 0x7610, R26 ;  /* 0x0000761060608816 */ /* 0x000fe2000000001a */
[-C--:B------:R-:W-:Y:S01]  /*d660*/  FFMA.FTZ R28, R54, R31.reuse, R43 ;  /* 0x0000001f361c7223 */ /* 0x080fe2000001002b */
[----:B------:R-:W-:Y:S01]  /*d670*/  @!P0 PRMT R93, R93, 0x7610, R27 ;  /* 0x000076105d5d8816 */ /* 0x000fe2000000001b */
[-C--:B------:R-:W-:Y:S01]  /*d680*/  FFMA.FTZ R43, R53, R31.reuse, R36 ;  /* 0x0000001f352b7223 */ /* 0x080fe20000010024 */
[----:B------:R-:W-:Y:S01]  /*d690*/  FFMA.FTZ R42, R40, R31, R65 ;  /* 0x0000001f282a7223 */ /* 0x000fe20000010041 */
[----:B------:R-:W-:-:S02]  /*d6a0*/  HADD2.F32 R24, -RZ, R96.H0_H0 ;  /* 0x20000060ff187230 */ /* 0x000fc40000004100 */
[-C--:B------:R-:W-:Y:S01]  /*d6b0*/  FFMA.FTZ R41, R60, R35.reuse, R41 ;  /* 0x000000233c297223 */ /* 0x080fe20000010029 */
[----:B------:R-:W-:Y:S02]  /*d6c0*/  HADD2.F32 R26, -RZ, R96.H1_H1 ;  /* 0x30000060ff1a7230 */ /* 0x000fe40000004100 */
[----:B------:R-:W-:Y:S01]  /*d6d0*/  FFMA.FTZ R31, R59, R35, R28 ;  /* 0x000000233b1f7223 */ /* 0x000fe2000001001c */
[--C-:B------:R-:W-:Y:S02]  /*d6e0*/  HADD2.F32 R27, -RZ, R93.reuse.H0_H0 ;  /* 0x2000005dff1b7230 */ /* 0x100fe40000004100 */
[----:B------:R-:W-:Y:S02]  /*d6f0*/  HADD2.F32 R28, -RZ, R93.H1_H1 ;  /* 0x3000005dff1c7230 */ /* 0x000fe40000004100 */
[----:B------:R-:W-:Y:S01]  /*d700*/  FMUL.FTZ R41, R41, R24 ;  /* 0x0000001829297220 */ /* 0x000fe20000410000 */
[----:B------:R-:W-:Y:S01]  /*d710*/  FMUL.FTZ R31, R31, R26 ;  /* 0x0000001a1f1f7220 */ /* 0x000fe20000410000 */
[----:B------:R-:W-:Y:S01]  /*d720*/  FMUL.FTZ R63, R63, R24 ;  /* 0x000000183f3f7220 */ /* 0x000fe20000410000 */
[----:B------:R-:W-:Y:S01]  /*d730*/  FMUL.FTZ R29, R29, R26 ;  /* 0x0000001a1d1d7220 */ /* 0x000fe20000410000 */
[----:B------:R-:W-:Y:S01]  /*d740*/  FMUL.FTZ R30, R30, R27 ;  /* 0x0000001b1e1e7220 */ /* 0x000fe20000410000 */
[----:B------:R-:W-:Y:S01]  /*d750*/  FMUL.FTZ R61, R61, R28 ;  /* 0x0000001c3d3d7220 */ /* 0x000fe20000410000 */
[----:B------:R-:W-:Y:S01]  /*d760*/  F2FP.F16.F32.PACK_AB R41, RZ, R41 ;  /* 0x00000029ff29723e */ /* 0x000fe200000000ff */
[----:B------:R-:W-:Y:S01]  /*d770*/  FFMA.FTZ R36, R58, R35, R43 ;  /* 0x000000233a247223 */ /* 0x000fe2000001002b */
[----:B------:R-:W-:Y:S01]  /*d780*/  F2FP.F16.F32.PACK_AB R31, RZ, R31 ;  /* 0x0000001fff1f723e */ /* 0x000fe200000000ff */
[----:B------:R-:W-:Y:S01]  /*d790*/  FFMA.FTZ R35, R57, R35, R42 ;  /* 0x0000002339237223 */ /* 0x000fe2000001002a */
[----:B------:R-:W-:-:S02]  /*d7a0*/  F2FP.F16.F32.PACK_AB R63, RZ, R63 ;  /* 0x0000003fff3f723e */ /* 0x000fc400000000ff */
[----:B------:R-:W-:Y:S02]  /*d7b0*/  F2FP.F16.F32.PACK_AB R29, RZ, R29 ;  /* 0x0000001dff1d723e */ /* 0x000fe400000000ff */
[----:B------:R-:W-:Y:S02]  /*d7c0*/  F2FP.F16.F32.PACK_AB R30, RZ, R30 ;  /* 0x0000001eff1e723e */ /* 0x000fe400000000ff */
[----:B------:R-:W-:Y:S02]  /*d7d0*/  F2FP.F16.F32.PACK_AB R61, RZ, R61 ;  /* 0x0000003dff3d723e */ /* 0x000fe400000000ff */
[----:B------:R-:W-:Y:S01]  /*d7e0*/  PRMT R41, R41, 0x5410, R31 ;  /* 0x0000541029297816 */ /* 0x000fe2000000001f */
[----:B------:R-:W-:Y:S01]  /*d7f0*/  FMUL.FTZ R36, R36, R27 ;  /* 0x0000001b24247220 */ /* 0x000fe20000410000 */
[----:B------:R-:W-:Y:S01]  /*d800*/  FMUL.FTZ R35, R35, R28 ;  /* 0x0000001c23237220 */ /* 0x000fe20000410000 */
[----:B------:R-:W-:Y:S02]  /*d810*/  PRMT R63, R63, 0x5410, R29 ;  /* 0x000054103f3f7816 */ /* 0x000fe4000000001d */
[----:B------:R-:W-:Y:S01]  /*d820*/  PRMT R30, R30, 0x5410, R61 ;  /* 0x000054101e1e7816 */ /* 0x000fe2000000003d */
[----:B------:R-:W-:-:S02]  /*d830*/  HADD2 R29, R41, R9 ;  /* 0x00000009291d7230 */ /* 0x000fc40000000000 */
[----:B0-----:R-:W-:Y:S01]  /*d840*/  HADD2.F32 R9, -RZ, R2.H0_H0 ;  /* 0x20000002ff097230 */ /* 0x001fe20000004100 */
[----:B------:R-:W-:Y:S02]  /*d850*/  F2FP.F16.F32.PACK_AB R42, RZ, R36 ;  /* 0x00000024ff2a723e */ /* 0x000fe400000000ff */
[----:B------:R-:W-:Y:S01]  /*d860*/  F2FP.F16.F32.PACK_AB R43, RZ, R35 ;  /* 0x00000023ff2b723e */ /* 0x000fe200000000ff */
[----:B------:R-:W-:Y:S02]  /*d870*/  HFMA2 R35, R63, 1, 1, R11 ;  /* 0x3c003c003f237831 */ /* 0x000fe4000000000b */
[----:B------:R-:W-:Y:S02]  /*d880*/  HFMA2 R36, R30, 1, 1, R10 ;  /* 0x3c003c001e247831 */ /* 0x000fe4000000000a */
[----:B------:R-:W0:Y:S01]  /*d890*/  LDS.64 R10, [UR5+0x188] ;  /* 0x00018805ff0a7984 */ /* 0x000e220008000a00 */
        /* <DEDUP_REMOVED lines=19> */
[----:B------:R-:W-:-:S02]  /*d9d0*/  PRMT R42, R42, 0x5410, R43 ;  /* 0x000054102a2a7816 */ /* 0x000fc4000000002b */
[----:B------:R-:W-:Y:S01]  /*d9e0*/  FMUL.FTZ R2, R2, R27 ;  /* 0x0000001b02027220 */ /* 0x000fe20000410000 */
[----:B------:R-:W-:Y:S01]  /*d9f0*/  FMUL.FTZ R3, R3, R28 ;  /* 0x0000001c03037220 */ /* 0x000fe20000410000 */
[----:B------:R-:W-:Y:S01]  /*da00*/  FMUL.FTZ R9, R9, R24 ;  /* 0x0000001809097220 */ /* 0x000fe20000410000 */
[----:B------:R-:W-:Y:S01]  /*da10*/  FMUL.FTZ R13, R13, R26 ;  /* 0x0000001a0d0d7220 */ /* 0x000fe20000410000 */
[----:B------:R-:W-:Y:S01]  /*da20*/  HFMA2 R30, R42, 1, 1, R8 ;  /* 0x3c003c002a1e7831 */ /* 0x000fe20000000008 */
[----:B------:R-:W-:Y:S02]  /*da30*/  F2FP.F16.F32.PACK_AB R8, RZ, R2 ;  /* 0x00000002ff08723e */ /* 0x000fe400000000ff */
[----:B------:R-:W-:Y:S02]  /*da40*/  F2FP.F16.F32.PACK_AB R31, RZ, R3 ;  /* 0x00000003ff1f723e */ /* 0x000fe400000000ff */
[----:B------:R-:W1:Y:S01]  /*da50*/  LDS.64 R2, [UR5+0x10] ;  /* 0x00001005ff027984 */ /* 0x000e620008000a00 */
[----:B------:R-:W-:-:S02]  /*da60*/  F2FP.F16.F32.PACK_AB R9, RZ, R9 ;  /* 0x00000009ff09723e */ /* 0x000fc400000000ff */
[----:B------:R-:W-:-:S04]  /*da70*/  F2FP.F16.F32.PACK_AB R13, RZ, R13 ;  /* 0x0000000dff0d723e */ /* 0x000fc800000000ff */
[----:B------:R-:W-:Y:S02]  /*da80*/  PRMT R9, R9, 0x5410, R13 ;  /* 0x0000541009097816 */ /* 0x000fe4000000000d */
[----:B------:R-:W-:-:S03]  /*da90*/  PRMT R8, R8, 0x5410, R31 ;  /* 0x0000541008087816 */ /* 0x000fc6000000001f */
[----:B------:R-:W-:Y:S02]  /*daa0*/  HADD2 R31, R9, R7 ;  /* 0x00000007091f7230 */ /* 0x000fe40000000000 */
[--C-:B0-----:R-:W-:Y:S02]  /*dab0*/  HADD2.F32 R7, -RZ, R10.reuse.H0_H0 ;  /* 0x2000000aff077230 */ /* 0x101fe40000004100 */
[----:B------:R-:W-:-:S03]  /*dac0*/  HADD2.F32 R10, -RZ, R10.H1_H1 ;  /* 0x3000000aff0a7230 */ /* 0x000fc60000004100 */
[-C--:B------:R-:W-:Y:S01]  /*dad0*/  FFMA.FTZ R0, R48, R7.reuse, R0 ;  /* 0x0000000730007223 */ /* 0x080fe20000010000 */
[--C-:B------:R-:W-:Y:S02]  /*dae0*/  HADD2.F32 R9, -RZ, R11.reuse.H0_H0 ;  /* 0x2000000bff097230 */ /* 0x100fe40000004100 */
[-C--:B------:R-:W-:Y:S01]  /*daf0*/  FFMA.FTZ R50, R50, R7.reuse, R45 ;  /* 0x0000000732327223 */ /* 0x080fe2000001002d */
[-C--:B------:R-:W-:Y:S01]  /*db00*/  FFMA.FTZ R49, R49, R7.reuse, R12 ;  /* 0x0000000731317223 */ /* 0x080fe2000001000c */
[-C--:B------:R-:W-:Y:S01]  /*db10*/  FFMA.FTZ R0, R51, R10.reuse, R0 ;  /* 0x0000000a33007223 */ /* 0x080fe20000010000 */
[----:B------:R-:W-:Y:S01]  /*db20*/  FFMA.FTZ R7, R47, R7, R46 ;  /* 0x000000072f077223 */ /* 0x000fe2000001002e */
[-C--:B------:R-:W-:Y:S01]  /*db30*/  FFMA.FTZ R50, R39, R10.reuse, R50 ;  /* 0x0000000a27327223 */ /* 0x080fe20000010032 */
[-C--:B------:R-:W-:Y:S01]  /*db40*/  FFMA.FTZ R49, R52, R10.reuse, R49 ;  /* 0x0000000a34317223 */ /* 0x080fe20000010031 */
[----:B------:R-:W-:Y:S01]  /*db50*/  FFMA.FTZ R39, R55, R9, R0 ;  /* 0x0000000937277223 */ /* 0x000fe20000010000 */
[----:B------:R-:W-:Y:S01]  /*db60*/  FFMA.FTZ R7, R56, R10, R7 ;  /* 0x0000000a38077223 */ /* 0x000fe20000010007 */
[----:B-----5:R-:W-:Y:S01]  /*db70*/  LOP3.LUT R0, R16, 0xf000f, RZ, 0xc0, !PT ;  /* 0x000f000f10007812 */ /* 0x020fe200078ec0ff */
[----:B------:R-:W-:-:S02]  /*db80*/  HADD2.F32 R11, -RZ, R11.H1_H1 ;  /* 0x3000000bff0b7230 */ /* 0x000fc40000004100 */
[-C--:B------:R-:W-:Y:S01]  /*db90*/  FFMA.FTZ R54, R54, R9.reuse, R49 ;  /* 0x0000000936367223 */ /* 0x080fe20000010031 */
[-C--:B------:R-:W-:Y:S01]  /*dba0*/  FFMA.FTZ R53, R53, R9.reuse, R50 ;  /* 0x0000000935357223 */ /* 0x080fe20000010032 */
[----:B------:R-:W-:Y:S01]  /*dbb0*/  FFMA.FTZ R40, R40, R9, R7 ;  /* 0x0000000928287223 */ /* 0x000fe20000010007 */
[----:B------:R-:W-:Y:S02]  /*dbc0*/  LOP3.LUT R0, R0, 0x64006400, RZ, 0xfc, !PT ;  /* 0x6400640000007812 */ /* 0x000fe400078efcff */
[----:B------:R-:W-:Y:S02]  /*dbd0*/  LOP3.LUT R9, R17, 0xf000f, RZ, 0xc0, !PT ;  /* 0x000f000f11097812 */ /* 0x000fe400078ec0ff */
[----:B------:R-:W-:Y:S01]  /*dbe0*/  LOP3.LUT R10, R18, 0xf000f, RZ, 0xc0, !PT ;  /* 0x000f000f120a7812 */ /* 0x000fe200078ec0ff */
[----:B------:R-:W-:Y:S02]  /*dbf0*/  HFMA2 R34, R8, 1, 1, R6 ;  /* 0x3c003c0008227831 */ /* 0x000fe40000000006 */
[-C--:B------:R-:W-:Y:S01]  /*dc00*/  FFMA.FTZ R39, R60, R11.reuse, R39 ;  /* 0x0000000b3c277223 */ /* 0x080fe20000010027 */
[-C--:B------:R-:W-:Y:S01]  /*dc10*/  FFMA.FTZ R59, R59, R11.reuse, R54 ;  /* 0x0000000b3b3b7223 */ /* 0x080fe20000010036 */
[-C--:B------:R-:W-:Y:S01]  /*dc20*/  FFMA.FTZ R58, R58, R11.reuse, R53 ;  /* 0x0000000b3a3a7223 */ /* 0x080fe20000010035 */
[----:B------:R-:W-:Y:S01]  /*dc30*/  FFMA.FTZ R57, R57, R11, R40 ;  /* 0x0000000b39397223 */ /* 0x000fe20000010028 */
[----:B------:R-:W-:Y:S01]  /*dc40*/  LOP3.LUT R11, R19, 0xf000f, RZ, 0xc0, !PT ;  /* 0x000f000f130b7812 */ /* 0x000fe200078ec0ff */
[----:B------:R-:W-:Y:S01]  /*dc50*/  HADD2 R8, R0, -1032, -1032 ;  /* 0xe408e40800087430 */ /* 0x000fe20000000000 */
[----:B------:R-:W-:Y:S01]  /*dc60*/  LOP3.LUT R9, R9, 0x64006400, RZ, 0xfc, !PT ;  /* 0x6400640009097812 */ /* 0x000fe200078efcff */
[----:B------:R-:W-:Y:S01]  /*dc70*/  IMAD.WIDE R12, R97, 0x4, R32 ;  /* 0x00000004610c7825 */ /* 0x000fe200078e0220 */
[----:B------:R-:W-:-:S03]  /*dc80*/  LOP3.LUT R10, R10, 0x64006400, RZ, 0xfc, !PT ;  /* 0x640064000a0a7812 */ /* 0x000fc600078efcff */
[--C-:B-1----:R-:W-:Y:S02]  /*dc90*/  HADD2.F32 R7, -RZ, R2.reuse.H0_H0 ;  /* 0x20000002ff077230 */ /* 0x102fe40000004100 */
[----:B------:R-:W-:Y:S01]  /*dca0*/  HADD2.F32 R46, -RZ, R2.H1_H1 ;  /* 0x30000002ff2e7230 */ /* 0x000fe20000004100 */
[----:B------:R-:W-:Y:S01]  /*dcb0*/  LOP3.LUT R2, R11, 0x64006400, RZ, 0xfc, !PT ;  /* 0x640064000b027812 */ /* 0x000fe200078efcff */
[--C-:B------:R-:W-:Y:S02]  /*dcc0*/  HADD2.F32 R50, -RZ, R3.reuse.H0_H0 ;  /* 0x20000003ff327230 */ /* 0x100fe40000004100 */
[----:B------:R-:W-:Y:S02]  /*dcd0*/  HADD2 R32, R10, -1032, -1032 ;  /* 0xe408e4080a207430 */ /* 0x000fe40000000000 */
[----:B------:R-:W-:Y:S02]  /*dce0*/  HADD2.F32 R49, -RZ, R3.H1_H1 ;  /* 0x30000003ff317230 */ /* 0x000fe40000004100 */
[----:B------:R-:W-:-:S02]  /*dcf0*/  HADD2 R3, R9, -1032, -1032 ;  /* 0xe408e40809037430 */ /* 0x000fc40000000000 */
[--C-:B------:R-:W-:Y:S02]  /*dd00*/  HADD2.F32 R0, -RZ, R8.reuse.H0_H0 ;  /* 0x20000008ff007230 */ /* 0x100fe40000004100 */
[----:B------:R-:W-:Y:S02]  /*dd10*/  HADD2.F32 R37, -RZ, R8.H1_H1 ;  /* 0x30000008ff257230 */ /* 0x000fe40000004100 */
[----:B------:R0:W2:Y:S01]  /*dd20*/  LDG.E.128.CONSTANT R8, desc[UR8][R12.64] ;  /* 0x000000080c087981 */ /* 0x0000a2000c1e9d00 */
[----:B------:R-:W-:Y:S02]  /*dd30*/  LOP3.LUT R6, R16, 0xf000f0, RZ, 0xc0, !PT ;  /* 0x00f000f010067812 */ /* 0x000fe400078ec0ff */
[----:B------:R-:W-:Y:S02]  /*dd40*/  SHF.R.U32.HI R52, RZ, 0x8, R16 ;  /* 0x00000008ff347819 */ /* 0x000fe40000011610 */
[----:B------:R-:W-:Y:S02]  /*dd50*/  LOP3.LUT R40, R17, 0xf000f0, RZ, 0xc0, !PT ;  /* 0x00f000f011287812 */ /* 0x000fe400078ec0ff */
[----:B------:R-:W-:Y:S01]  /*dd60*/  SHF.R.U32.HI R51, RZ, 0x8, R17 ;  /* 0x00000008ff337819 */ /* 0x000fe20000011611 */
[----:B------:R-:W-:Y:S01]  /*dd70*/  HADD2 R38, R2, -1032, -1032 ;  /* 0xe408e40802267430 */ /* 0x000fe20000000000 */
[----:B------:R-:W1:Y:S01]  /*dd80*/  LDS.64 R16, [UR5+0x18] ;  /* 0x00001805ff107984 */ /* 0x000e620008000a00 */
[--C-:B------:R-:W-:Y:S01]  /*dd90*/  HADD2.F32 R2, -RZ, R3.reuse.H0_H0 ;  /* 0x20000003ff027230 */ /* 0x100fe20000004100 */
[----:B------:R-:W-:Y:S01]  /*dda0*/  LOP3.LUT R42, R18, 0xf000f0, RZ, 0xc0, !PT ;  /* 0x00f000f0122a7812 */ /* 0x000fe200078ec0ff */
[----:B------:R-:W-:Y:S01]  /*ddb0*/  HADD2.F32 R33, -RZ, R3.H1_H1 ;  /* 0x30000003ff217230 */ /* 0x000fe20000004100 */
[----:B------:R-:W-:Y:S01]  /*ddc0*/  LOP3.LUT R44, R19, 0xf000f0, RZ, 0xc0, !PT ;  /* 0x00f000f0132c7812 */ /* 0x000fe200078ec0ff */
[----:B------:R-:W-:-:S02]  /*ddd0*/  HADD2.F32 R3, -RZ, R32.H0_H0 ;  /* 0x20000020ff037230 */ /* 0x000fc40000004100 */
[C---:B------:R-:W-:Y:S01]  /*dde0*/  FFMA.FTZ R47, R7.reuse, R2, RZ ;  /* 0x00000002072f7223 */ /* 0x040fe200000100ff */
[----:B------:R-:W-:Y:S01]  /*ddf0*/  LOP3.LUT R41, R6, 0x64006400, RZ, 0xfc, !PT ;  /* 0x6400640006297812 */ /* 0x000fe200078efcff */
[----:B------:R-:W-:Y:S01]  /*de00*/  HADD2.F32 R6, -RZ, R38.H0_H0 ;  /* 0x20000026ff067230 */ /* 0x000fe20000004100 */
[----:B------:R-:W-:Y:S01]  /*de10*/  LOP3.LUT R43, R40, 0x64006400, RZ, 0xfc, !PT ;  /* 0x64006400282b7812 */ /* 0x000fe200078efcff */
[----:B------:R-:W-:Y:S01]  /*de20*/  FFMA.FTZ R53, R46, R33, R47 ;  /* 0x000000212e357223 */ /* 0x000fe2000001002f */
[----:B------:R-:W-:Y:S01]  /*de30*/  LOP3.LUT R45, R42, 0x64006400, RZ, 0xfc, !PT ;  /* 0x640064002a2d7812 */ /* 0x000fe200078efcff */
[----:B------:R-:W-:Y:S01]  /*de40*/  HADD2.F32 R32, -RZ, R32.H1_H1 ;  /* 0x30000020ff207230 */ /* 0x000fe20000004100 */
[----:B------:R-:W-:Y:S01]  /*de50*/  LOP3.LUT R47, R44, 0x64006400, RZ, 0xfc, !PT ;  /* 0x640064002c2f7812 */ /* 0x000fe200078efcff */
[----:B------:R-:W-:Y:S02]  /*de60*/  HADD2.F32 R38, -RZ, R38.H1_H1 ;  /* 0x30000026ff267230 */ /* 0x000fe40000004100 */
[----:B------:R-:W-:Y:S01]  /*de70*/  FFMA.FTZ R40, R0, R7, RZ ;  /* 0x0000000700287223 */ /* 0x000fe200000100ff */
[----:B------:R-:W-:Y:S01]  /*de80*/  FFMA.FTZ R55, R7, R3, RZ ;  /* 0x0000000307377223 */ /* 0x000fe200000100ff */
[----:B------:R-:W-:-:S02]  /*de90*/  HFMA2 R41, R41, R20.H0_H0, -72, -72 ;  /* 0xd480d48029297431 */ /* 0x000fc40000040014 */
[----:B------:R-:W-:Y:S01]  /*dea0*/  FFMA.FTZ R7, R7, R6, RZ ;  /* 0x0000000607077223 */ /* 0x000fe200000100ff */
[-C--:B------:R-:W-:Y:S02]  /*deb0*/  HFMA2 R43, R43, R20.reuse.H0_H0, -72, -72 ;  /* 0xd480d4802b2b7431 */ /* 0x080fe40000040014 */
[C---:B------:R-:W-:Y:S01]  /*dec0*/  FFMA.FTZ R54, R46.reuse, R32, R55 ;  /* 0x000000202e367223 */ /* 0x040fe20000010037 */
[-C--:B------:R-:W-:Y:S02]  /*ded0*/  HFMA2 R45, R45, R20.reuse.H0_H0, -72, -72 ;  /* 0xd480d4802d2d7431 */ /* 0x080fe40000040014 */
[----:B------:R-:W-:Y:S01]  /*dee0*/  FFMA.FTZ R48, R37, R46, R40 ;  /* 0x0000002e25307223 */ /* 0x000fe20000010028 */
[----:B------:R-:W-:Y:S02]  /*def0*/  HFMA2 R47, R47, R20.H0_H0, -72, -72 ;  /* 0xd480d4802f2f7431 */ /* 0x000fe40000040014 */
[----:B------:R-:W-:Y:S01]  /*df00*/  FFMA.FTZ R55, R46, R38, R7 ;  /* 0x000000262e377223 */ /* 0x000fe20000010007 */
[----:B------:R-:W-:-:S02]  /*df10*/  HADD2.F32 R7, -RZ, R41.H0_H0 ;  /* 0x20000029ff077230 */ /* 0x000fc40000004100 */
[----:B------:R-:W-:Y:S02]  /*df20*/  HADD2.F32 R40, -RZ, R41.H1_H1 ;  /* 0x30000029ff287230 */ /* 0x000fe40000004100 */
[--C-:B------:R-:W-:Y:S02]  /*df30*/  HADD2.F32 R41, -RZ, R43.reuse.H0_H0 ;  /* 0x2000002bff297230 */ /* 0x100fe40000004100 */
[----:B------:R-:W-:Y:S02]  /*df40*/  HADD2.F32 R42, -RZ, R43.H1_H1 ;  /* 0x3000002bff2a7230 */ /* 0x000fe40000004100 */
[--C-:B------:R-:W-:Y:S02]  /*df50*/  HADD2.F32 R43, -RZ, R45.reuse.H0_H0 ;  /* 0x2000002dff2b7230 */ /* 0x100fe40000004100 */
[----:B------:R-:W-:Y:S02]  /*df60*/  HADD2.F32 R46, -RZ, R45.H1_H1 ;  /* 0x3000002dff2e7230 */ /* 0x000fe40000004100 */
[----:B------:R-:W-:-:S02]  /*df70*/  HADD2.F32 R44, -RZ, R47.H0_H0 ;  /* 0x2000002fff2c7230 */ /* 0x000fc40000004100 */
[----:B------:R-:W-:Y:S02]  /*df80*/  HADD2.F32 R45, -RZ, R47.H1_H1 ;  /* 0x3000002fff2d7230 */ /* 0x000fe40000004100 */
[----:B------:R-:W-:Y:S01]  /*df90*/  FFMA.FTZ R47, R7, R50, R48 ;  /* 0x00000032072f7223 */ /* 0x000fe20000010030 */
[C---:B------:R-:W-:Y:S01]  /*dfa0*/  FFMA.FTZ R48, R50.reuse, R41, R53 ;  /* 0x0000002932307223 */ /* 0x040fe20000010035 */
[C---:B------:R-:W-:Y:S01]  /*dfb0*/  FFMA.FTZ R53, R50.reuse, R43, R54 ;  /* 0x0000002b32357223 */ /* 0x040fe20000010036 */
[----:B------:R-:W-:Y:S01]  /*dfc0*/  FFMA.FTZ R50, R50, R44, R55 ;  /* 0x0000002c32327223 */ /* 0x000fe20000010037 */
[----:B------:R-:W-:Y:S02]  /*dfd0*/  SHF.R.U32.HI R18, RZ, 0x8, R18 ;  /* 0x00000008ff127819 */ /* 0x000fe40000011612 */
[----:B------:R-:W-:Y:S01]  /*dfe0*/  SHF.R.U32.HI R19, RZ, 0x8, R19 ;  /* 0x00000008ff137819 */ /* 0x000fe20000011613 */
[----:B------:R-:W-:Y:S01]  /*dff0*/  FFMA.FTZ R62, R40, R49, R47 ;  /* 0x00000031283e7223 */ /* 0x000fe2000001002f */
[C---:B------:R-:W-:Y:S01]  /*e000*/  FFMA.FTZ R64, R49.reuse, R42, R48 ;  /* 0x0000002a31407223 */ /* 0x040fe20000010030 */
        /* <DEDUP_REMOVED lines=10> */
[--C-:B-1----:R-:W-:Y:S02]  /*e0b0*/  HADD2.F32 R53, -RZ, R16.reuse.H0_H0 ;  /* 0x20000010ff357230 */ /* 0x102fe40000004100 */
[----:B------:R-:W-:Y:S02]  /*e0c0*/  HADD2 R54, R48, -1032, -1032 ;  /* 0xe408e40830367430 */ /* 0x000fe40000000000 */
[----:B------:R-:W-:Y:S02]  /*e0d0*/  HADD2.F32 R66, -RZ, R16.H1_H1 ;  /* 0x30000010ff427230 */ /* 0x000fe40000004100 */
[----:B------:R-:W-:Y:S02]  /*e0e0*/  HADD2 R16, R47, -1032, -1032 ;  /* 0xe408e4082f107430 */ /* 0x000fe40000000000 */
[----:B------:R-:W-:Y:S02]  /*e0f0*/  HADD2 R56, R49, -1032, -1032 ;  /* 0xe408e40831387430 */ /* 0x000fe40000000000 */
[----:B------:R-:W-:-:S02]  /*e100*/  HADD2 R60, R50, -1032, -1032 ;  /* 0xe408e408323c7430 */ /* 0x000fc40000000000 */
[----:B------:R-:W-:Y:S02]  /*e110*/  HADD2.F32 R47, -RZ, R16.H0_H0 ;  /* 0x20000010ff2f7230 */ /* 0x000fe40000004100 */
[----:B------:R-:W-:Y:S02]  /*e120*/  HADD2.F32 R48, -RZ, R54.H0_H0 ;  /* 0x20000036ff307230 */ /* 0x000fe40000004100 */
[----:B------:R-:W-:Y:S02]  /*e130*/  HADD2.F32 R49, -RZ, R56.H0_H0 ;  /* 0x20000038ff317230 */ /* 0x000fe40000004100 */
[----:B------:R-:W-:Y:S01]  /*e140*/  HADD2.F32 R50, -RZ, R60.H0_H0 ;  /* 0x2000003cff327230 */ /* 0x000fe20000004100 */
[----:B------:R-:W-:Y:S01]  /*e150*/  LOP3.LUT R52, R52, 0xf000f0, RZ, 0xc0, !PT ;  /* 0x00f000f034347812 */ /* 0x000fe200078ec0ff */
[----:B------:R-:W-:Y:S01]  /*e160*/  FFMA.FTZ R62, R47, R53, R62 ;  /* 0x000000352f3e7223 */ /* 0x000fe2000001003e */
[----:B------:R-:W-:Y:S01]  /*e170*/  LOP3.LUT R51, R51, 0xf000f0, RZ, 0xc0, !PT ;  /* 0x00f000f033337812 */ /* 0x000fe200078ec0ff */
[C---:B------:R-:W-:Y:S01]  /*e180*/  FFMA.FTZ R69, R53.reuse, R48, R64 ;  /* 0x0000003035457223 */ /* 0x040fe20000010040 */
[C---:B------:R-:W-:Y:S01]  /*e190*/  FFMA.FTZ R68, R53.reuse, R49, R68 ;  /* 0x0000003135447223 */ /* 0x040fe20000010044 */
[----:B------:R-:W-:Y:S01]  /*e1a0*/  FFMA.FTZ R70, R53, R50, R55 ;  /* 0x0000003235467223 */ /* 0x000fe20000010037 */
[----:B------:R-:W-:Y:S01]  /*e1b0*/  HADD2.F32 R53, -RZ, R16.H1_H1 ;  /* 0x30000010ff357230 */ /* 0x000fe20000004100 */
[----:B------:R-:W-:Y:S01]  /*e1c0*/  LOP3.LUT R16, R19, 0xf000f0, RZ, 0xc0, !PT ;  /* 0x00f000f013107812 */ /* 0x000fe200078ec0ff */
[--C-:B------:R-:W-:Y:S01]  /*e1d0*/  HADD2.F32 R63, -RZ, R17.reuse.H0_H0 ;  /* 0x20000011ff3f7230 */ /* 0x100fe20000004100 */
[----:B------:R-:W-:Y:S01]  /*e1e0*/  LOP3.LUT R18, R18, 0xf000f0, RZ, 0xc0, !PT ;  /* 0x00f000f012127812 */ /* 0x000fe200078ec0ff */
[----:B------:R-:W-:Y:S01]  /*e1f0*/  HADD2.F32 R67, -RZ, R17.H1_H1 ;  /* 0x30000011ff437230 */ /* 0x000fe20000004100 */
[----:B------:R-:W-:-:S02]  /*e200*/  LOP3.LUT R17, R52, 0x64006400, RZ, 0xfc, !PT ;  /* 0x6400640034117812 */ /* 0x000fc400078efcff */
[----:B------:R-:W-:Y:S02]  /*e210*/  LOP3.LUT R19, R51, 0x64006400, RZ, 0xfc, !PT ;  /* 0x6400640033137812 */ /* 0x000fe400078efcff */
[----:B------:R-:W-:Y:S01]  /*e220*/  LOP3.LUT R61, R16, 0x64006400, RZ, 0xfc, !PT ;  /* 0x64006400103d7812 */ /* 0x000fe200078efcff */
[----:B------:R-:W-:Y:S01]  /*e230*/  HADD2.F32 R54, -RZ, R54.H1_H1 ;  /* 0x30000036ff367230 */ /* 0x000fe20000004100 */
[----:B------:R-:W-:Y:S01]  /*e240*/  LOP3.LUT R55, R18, 0x64006400, RZ, 0xfc, !PT ;  /* 0x6400640012377812 */ /* 0x000fe200078efcff */
[-C--:B------:R-:W-:Y:S02]  /*e250*/  HFMA2 R18, R17, R20.reuse.H0_H0, -72, -72 ;  /* 0xd480d48011127431 */ /* 0x080fe40000040014 */
[-C--:B------:R-:W-:Y:S02]  /*e260*/  HFMA2 R19, R19, R20.reuse.H0_H0, -72, -72 ;  /* 0xd480d48013137431 */ /* 0x080fe40000040014 */
[----:B------:R-:W-:Y:S02]  /*e270*/  HADD2.F32 R51, -RZ, R56.H1_H1 ;  /* 0x30000038ff337230 */ /* 0x000fe40000004100 */
[----:B------:R-:W-:-:S02]  /*e280*/  HFMA2 R65, R61, R20.H0_H0, -72, -72 ;  /* 0xd480d4803d417431 */ /* 0x000fc40000040014 */
[----:B------:R-:W-:Y:S02]  /*e290*/  HADD2.F32 R61, -RZ, R60.H1_H1 ;  /* 0x3000003cff3d7230 */ /* 0x000fe40000004100 */
[----:B------:R-:W-:Y:S01]  /*e2a0*/  FFMA.FTZ R17, R53, R66, R62 ;  /* 0x0000004235117223 */ /* 0x000fe2000001003e */
[----:B------:R-:W-:Y:S02]  /*e2b0*/  HADD2.F32 R60, -RZ, R18.H0_H0 ;  /* 0x20000012ff3c7230 */ /* 0x000fe40000004100 */
[C---:B------:R-:W-:Y:S01]  /*e2c0*/  FFMA.FTZ R16, R66.reuse, R54, R69 ;  /* 0x0000003642107223 */ /* 0x040fe20000010045 */
[----:B------:R-:W-:Y:S02]  /*e2d0*/  HADD2.F32 R56, -RZ, R19.H0_H0 ;  /* 0x20000013ff387230 */ /* 0x000fe40000004100 */
[C---:B------:R-:W-:Y:S01]  /*e2e0*/  FFMA.FTZ R68, R66.reuse, R51, R68 ;  /* 0x0000003342447223 */ /* 0x040fe20000010044 */
[----:B------:R-:W-:Y:S01]  /*e2f0*/  FFMA.FTZ R71, R66, R61, R70 ;  /* 0x0000003d42477223 */ /* 0x000fe20000010046 */
[----:B------:R-:W-:Y:S01]  /*e300*/  FFMA.FTZ R69, R60, R63, R17 ;  /* 0x0000003f3c457223 */ /* 0x000fe20000010011 */
[----:B------:R-:W-:-:S02]  /*e310*/  FFMA.FTZ R66, R63, R56, R16 ;  /* 0x000000383f427223 */ /* 0x000fc40000010010 */
[----:B------:R-:W1:Y:S01]  /*e320*/  LDS.64 R16, [UR5+0x90] ;  /* 0x00009005ff107984 */ /* 0x000e620008000a00 */
[----:B------:R-:W-:Y:S02]  /*e330*/  HFMA2 R64, R55, R20.H0_H0, -72, -72 ;  /* 0xd480d48037407431 */ /* 0x000fe40000040014 */
[----:B------:R-:W-:-:S03]  /*e340*/  HADD2.F32 R52, -RZ, R65.H0_H0 ;  /* 0x20000041ff347230 */ /* 0x000fc60000004100 */
[----:B------:R-:W-:Y:S02]  /*e350*/  HADD2.F32 R55, -RZ, R64.H0_H0 ;  /* 0x20000040ff377230 */ /* 0x000fe40000004100 */
[----:B------:R-:W-:-:S03]  /*e360*/  HADD2.F32 R62, -RZ, R18.H1_H1 ;  /* 0x30000012ff3e7230 */ /* 0x000fc60000004100 */
[C---:B------:R-:W-:Y:S01]  /*e370*/  FFMA.FTZ R73, R63.reuse, R55, R68 ;  /* 0x000000373f497223 */ /* 0x040fe20000010044 */
[----:B------:R-:W-:Y:S01]  /*e380*/  FFMA.FTZ R68, R63, R52, R71 ;  /* 0x000000343f447223 */ /* 0x000fe20000010047 */
[----:B------:R-:W-:Y:S02]  /*e390*/  HADD2.F32 R63, -RZ, R19.H1_H1 ;  /* 0x30000013ff3f7230 */ /* 0x000fe40000004100 */
[----:B------:R-:W4:Y:S01]  /*e3a0*/  LDS.64 R18, [UR5+0x98] ;  /* 0x00009805ff127984 */ /* 0x000f220008000a00 */
[----:B------:R-:W-:Y:S01]  /*e3b0*/  FMUL.FTZ R39, R39, R24 ;  /* 0x0000001827277220 */ /* 0x000fe20000410000 */
[----:B------:R-:W-:Y:S01]  /*e3c0*/  FMUL.FTZ R59, R59, R26 ;  /* 0x0000001a3b3b7220 */ /* 0x000fe20000410000 */
[----:B------:R-:W-:Y:S02]  /*e3d0*/  HADD2.F32 R64, -RZ, R64.H1_H1 ;  /* 0x30000040ff407230 */ /* 0x000fe40000004100 */
[----:B------:R-:W-:Y:S01]  /*e3e0*/  FMUL.FTZ R58, R58, R27 ;  /* 0x0000001b3a3a7220 */ /* 0x000fe20000410000 */
[----:B------:R-:W-:Y:S01]  /*e3f0*/  FMUL.FTZ R57, R57, R28 ;  /* 0x0000001c39397220 */ /* 0x000fe20000410000 */
[----:B------:R-:W-:-:S02]  /*e400*/  HADD2.F32 R65, -RZ, R65.H1_H1 ;  /* 0x30000041ff417230 */ /* 0x000fc40000004100 */
[C---:B------:R-:W-:Y:S01]  /*e410*/  FFMA.FTZ R71, R67.reuse, R63, R66 ;  /* 0x0000003f43477223 */ /* 0x040fe20000010042 */
[----:B------:R-:W-:Y:S01]  /*e420*/  F2FP.F16.F32.PACK_AB R39, RZ, R39 ;  /* 0x00000027ff27723e */ /* 0x000fe200000000ff */
[----:B------:R-:W-:Y:S01]  /*e430*/  FFMA.FTZ R69, R62, R67, R69 ;  /* 0x000000433e457223 */ /* 0x000fe20000010045 */
[----:B------:R-:W-:Y:S01]  /*e440*/  F2FP.F16.F32.PACK_AB R59, RZ, R59 ;  /* 0x0000003bff3b723e */ /* 0x000fe200000000ff */
[C---:B------:R-:W-:Y:S01]  /*e450*/  FFMA.FTZ R66, R67.reuse, R64, R73 ;  /* 0x0000004043427223 */ /* 0x040fe20000010049 */
[----:B------:R-:W-:Y:S01]  /*e460*/  F2FP.F16.F32.PACK_AB R58, RZ, R58 ;  /* 0x0000003aff3a723e */ /* 0x000fe200000000ff */
[----:B------:R-:W-:Y:S01]  /*e470*/  FFMA.FTZ R67, R67, R65, R68 ;  /* 0x0000004143437223 */ /* 0x000fe20000010044 */
[----:B------:R-:W-:Y:S02]  /*e480*/  F2FP.F16.F32.PACK_AB R57, RZ, R57 ;  /* 0x00000039ff39723e */ /* 0x000fe400000000ff */
[----:B------:R-:W-:Y:S01]  /*e490*/  PRMT R39, R39, 0x5410, R59 ;  /* 0x0000541027277816 */ /* 0x000fe2000000003b */
[----:B------:R-:W-:Y:S01]  /*e4a0*/  FMUL.FTZ R66, R66, R27 ;  /* 0x0000001b42427220 */ /* 0x000fe20000410000 */
[----:B------:R-:W-:Y:S01]  /*e4b0*/  PRMT R58, R58, 0x5410, R57 ;  /* 0x000054103a3a7816 */ /* 0x000fe20000000039 */
[----:B------:R-:W-:-:S02]  /*e4c0*/  FMUL.FTZ R67, R67, R28 ;  /* 0x0000001c43437220 */ /* 0x000fc40000410000 */
[----:B------:R-:W-:Y:S02]  /*e4d0*/  HFMA2 R39, R39, 1, 1, R5 ;  /* 0x3c003c0027277831 */ /* 0x000fe40000000005 */
[----:B------:R-:W-:Y:S01]  /*e4e0*/  HADD2 R57, R58, R4 ;  /* 0x000000043a397230 */ /* 0x000fe20000000000 */
[----:B------:R-:W-:Y:S01]  /*e4f0*/  F2FP.F16.F32.PACK_AB R66, RZ, R66 ;  /* 0x00000042ff42723e */ /* 0x000fe200000000ff */
[----:B------:R-:W5:Y:S01]  /*e500*/  LDS.64 R4, [UR5+0x110] ;  /* 0x00011005ff047984 */ /* 0x000f620008000a00 */
[----:B------:R-:W-:Y:S01]  /*e510*/  F2FP.F16.F32.PACK_AB R67, RZ, R67 ;  /* 0x00000043ff43723e */ /* 0x000fe200000000ff */
[----:B------:R-:W-:Y:S01]  /*e520*/  FMUL.FTZ R69, R69, R24 ;  /* 0x0000001845457220 */ /* 0x000fe20000410000 */
[----:B------:R-:W-:Y:S01]  /*e530*/  FMUL.FTZ R71, R71, R26 ;  /* 0x0000001a47477220 */ /* 0x000fe20000410000 */
[--C-:B-1----:R-:W-:Y:S01]  /*e540*/  HADD2.F32 R59, -RZ, R16.reuse.H0_H0 ;  /* 0x20000010ff3b7230 */ /* 0x102fe20000004100 */
[----:B------:R-:W-:Y:S01]  /*e550*/  PRMT R66, R66, 0x5410, R67 ;  /* 0x0000541042427816 */ /* 0x000fe20000000043 */
[----:B------:R-:W-:Y:S01]  /*e560*/  HADD2.F32 R16, -RZ, R16.H1_H1 ;  /* 0x30000010ff107230 */ /* 0x000fe20000004100 */
[----:B------:R-:W-:Y:S01]  /*e570*/  F2FP.F16.F32.PACK_AB R69, RZ, R69 ;  /* 0x00000045ff45723e */ /* 0x000fe200000000ff */
[----:B------:R-:W-:Y:S01]  /*e580*/  HADD2.F32 R67, -RZ, R17.H1_H1 ;  /* 0x30000011ff437230 */ /* 0x000fe20000004100 */
[----:B------:R-:W-:Y:S01]  /*e590*/  F2FP.F16.F32.PACK_AB R71, RZ, R71 ;  /* 0x00000047ff47723e */ /* 0x000fe200000000ff */
[----:B------:R-:W-:-:S02]  /*e5a0*/  HADD2 R36, R66, R36 ;  /* 0x0000002442247230 */ /* 0x000fc40000000000 */
[----:B------:R-:W-:Y:S02]  /*e5b0*/  HADD2.F32 R66, -RZ, R17.H0_H0 ;  /* 0x20000011ff427230 */ /* 0x000fe40000004100 */
        /* <DEDUP_REMOVED lines=10> */
[----:B------:R-:W-:Y:S01]  /*e660*/  FFMA.FTZ R73, R43, R66, R70 ;  /* 0x000000422b497223 */ /* 0x000fe20000010046 */
[----:B------:R-:W-:-:S02]  /*e670*/  HFMA2 R35, R69, 1, 1, R35 ;  /* 0x3c003c0045237831 */ /* 0x000fc40000000023 */
[-C--:B------:R-:W-:Y:S01]  /*e680*/  FFMA.FTZ R59, R7, R66.reuse, R58 ;  /* 0x00000042073b7223 */ /* 0x080fe2000001003a */
[----:B------:R-:W-:Y:S01]  /*e690*/  FFMA.FTZ R66, R44, R66, R17 ;  /* 0x000000422c427223 */ /* 0x000fe20000010011 */
[--C-:B----4-:R-:W-:Y:S02]  /*e6a0*/  HADD2.F32 R69, -RZ, R18.reuse.H0_H0 ;  /* 0x20000012ff457230 */ /* 0x110fe40000004100 */
        /* <DEDUP_REMOVED lines=11> */
[----:B------:R-:W-:Y:S02]  /*e760*/  HADD2.F32 R66, -RZ, R19.H1_H1 ;  /* 0x30000013ff427230 */ /* 0x000fe40000004100 */
[-C--:B------:R-:W-:Y:S01]  /*e770*/  FFMA.FTZ R68, R51, R18.reuse, R68 ;  /* 0x0000001233447223 */ /* 0x080fe20000010044 */
[----:B------:R-:W1:Y:S01]  /*e780*/  LDS.64 R16, [UR5+0x190] ;  /* 0x00019005ff107984 */ /* 0x000e620008000a00 */
[-C--:B------:R-:W-:Y:S01]  /*e790*/  FFMA.FTZ R19, R53, R18.reuse, R58 ;  /* 0x0000001235137223 */ /* 0x080fe2000001003a */
[----:B------:R-:W-:Y:S01]  /*e7a0*/  FFMA.FTZ R67, R61, R18, R70 ;  /* 0x000000123d437223 */ /* 0x000fe20000010046 */
[-C--:B------:R-:W-:Y:S01]  /*e7b0*/  FFMA.FTZ R18, R56, R59.reuse, R71 ;  /* 0x0000003b38127223 */ /* 0x080fe20000010047 */
[-C--:B------:R-:W-:Y:S01]  /*e7c0*/  FFMA.FTZ R71, R55, R59.reuse, R68 ;  /* 0x0000003b37477223 */ /* 0x080fe20000010044 */
[-C--:B------:R-:W-:Y:S01]  /*e7d0*/  FFMA.FTZ R19, R60, R59.reuse, R19 ;  /* 0x0000003b3c137223 */ /* 0x080fe20000010013 */
[----:B------:R-:W-:-:S02]  /*e7e0*/  FFMA.FTZ R68, R52, R59, R67 ;  /* 0x0000003b34447223 */ /* 0x000fc40000010043 */
[-C--:B------:R-:W-:Y:S01]  /*e7f0*/  FFMA.FTZ R58, R64, R66.reuse, R71 ;  /* 0x00000042403a7223 */ /* 0x080fe20000010047 */
[--C-:B-----5:R-:W-:Y:S02]  /*e800*/  HADD2.F32 R71, -RZ, R4.reuse.H0_H0 ;  /* 0x20000004ff477230 */ /* 0x120fe40000004100 */
[-C--:B------:R-:W-:Y:S01]  /*e810*/  FFMA.FTZ R67, R62, R66.reuse, R19 ;  /* 0x000000423e437223 */ /* 0x080fe20000010013 */
[-C--:B------:R-:W-:Y:S01]  /*e820*/  FFMA.FTZ R69, R63, R66.reuse, R18 ;  /* 0x000000423f457223 */ /* 0x080fe20000010012 */
[----:B------:R-:W-:Y:S01]  /*e830*/  FFMA.FTZ R59, R65, R66, R68 ;  /* 0x00000042413b7223 */ /* 0x000fe20000010044 */
[----:B------:R-:W4:Y:S01]  /*e840*/  LDS.64 R18, [UR5+0x118] ;  /* 0x00011805ff127984 */ /* 0x000f220008000a00 */
[----:B------:R-:W-:Y:S02]  /*e850*/  HADD2.F32 R4, -RZ, R4.H1_H1 ;  /* 0x30000004ff047230 */ /* 0x000fe40000004100 */
[----:B------:R-:W-:Y:S01]  /*e860*/  FFMA.FTZ R66, R0, R71, RZ ;  /* 0x0000004700427223 */ /* 0x000fe200000100ff */
[----:B------:R-:W-:-:S02]  /*e870*/  HADD2.F32 R68, -RZ, R5.H0_H0 ;  /* 0x20000005ff447230 */ /* 0x000fc40000004100 */
[-C--:B------:R-:W-:Y:S01]  /*e880*/  FFMA.FTZ R70, R2, R71.reuse, RZ ;  /* 0x0000004702467223 */ /* 0x080fe200000100ff */
[----:B------:R-:W-:Y:S02]  /*e890*/  HADD2.F32 R73, -RZ, R5.H1_H1 ;  /* 0x30000005ff497230 */ /* 0x000fe40000004100 */
[-C--:B------:R-:W-:Y:S01]  /*e8a0*/  FFMA.FTZ R5, R3, R71.reuse, RZ ;  /* 0x0000004703057223 */ /* 0x080fe200000100ff */
[----:B------:R-:W-:Y:S01]  /*e8b0*/  FFMA.FTZ R71, R6, R71, RZ ;  /* 0x0000004706477223 */ /* 0x000fe200000100ff */
[-C--:B------:R-:W-:Y:S02]  /*e8c0*/  FFMA.FTZ R70, R33, R4.reuse, R70 ;  /* 0x0000000421467223 */ /* 0x080fe40000010046 */
[-C--:B------:R-:W-:Y:S01]  /*e8d0*/  FFMA.FTZ R72, R32, R4.reuse, R5 ;  /* 0x0000000420487223 */ /* 0x080fe20000010005 */
[----:B------:R-:W-:Y:S01]  /*e8e0*/  FFMA.FTZ R5, R38, R4, R71 ;  /* 0x0000000426057223 */ /* 0x000fe20000010047 */
[----:B------:R-:W-:Y:S01]  /*e8f0*/  FFMA.FTZ R75, R41, R68, R70 ;  /* 0x00000044294b7223 */ /* 0x000fe20000010046 */
[----:B------:R-:W-:-:S02]  /*e900*/  FFMA.FTZ R66, R37, R4, R66 ;  /* 0x0000000425427223 */ /* 0x000fc40000010042 */
[-C--:B------:R-:W-:Y:S02]  /*e910*/  FFMA.FTZ R70, R44, R68.reuse, R5 ;  /* 0x000000442c467223 */ /* 0x080fe40000010005 */
[----:B------:R-:W5:Y:S01]  /*e920*/  LDS.64 R4, [UR5+0x198] ;  /* 0x00019805ff047984 */ /* 0x000f620008000a00 */
[-C--:B------:R-:W-:Y:S01]  /*e930*/  FFMA.FTZ R71, R7, R68.reuse, R66 ;  /* 0x0000004407477223 */ /* 0x080fe20000010042 */
[----:B------:R-:W-:Y:S01]  /*e940*/  FFMA.FTZ R77, R43, R68, R72 ;  /* 0x000000442b4d7223 */ /* 0x000fe20000010048 */
[-C--:B------:R-:W-:Y:S01]  /*e950*/  FFMA.FTZ R75, R42, R73.reuse, R75 ;  /* 0x000000492a4b7223 */ /* 0x080fe2000001004b */
[--C-:B-1----:R-:W-:Y:S02]  /*e960*/  HADD2.F32 R79, -RZ, R16.reuse.H0_H0 ;  /* 0x20000010ff4f7230 */ /* 0x102fe40000004100 */
[----:B------:R-:W-:Y:S02]  /*e970*/  HADD2.F32 R16, -RZ, R16.H1_H1 ;  /* 0x30000010ff107230 */ /* 0x000fe40000004100 */
[-C--:B------:R-:W-:Y:S01]  /*e980*/  FFMA.FTZ R66, R40, R73.reuse, R71 ;  /* 0x0000004928427223 */ /* 0x080fe20000010047 */
[----:B------:R-:W-:Y:S01]  /*e990*/  FFMA.FTZ R68, R46, R73, R77 ;  /* 0x000000492e447223 */ /* 0x000fe2000001004d */
[-C--:B------:R-:W-:Y:S01]  /*e9a0*/  FFMA.FTZ R0, R0, R79.reuse, RZ ;  /* 0x0000004f00007223 */ /* 0x080fe200000100ff */
[----:B------:R-:W-:Y:S01]  /*e9b0*/  FFMA.FTZ R3, R3, R79, RZ ;  /* 0x0000004f03037223 */ /* 0x000fe200000100ff */
[----:B------:R-:W-:Y:S01]  /*e9c0*/  FFMA.FTZ R73, R45, R73, R70 ;  /* 0x000000492d497223 */ /* 0x000fe20000010046 */
[----:B------:R-:W-:-:S02]  /*e9d0*/  HADD2.F32 R70, -RZ, R17.H0_H0 ;  /* 0x20000011ff467230 */ /* 0x000fc40000004100 */
[-C--:B------:R-:W-:Y:S01]  /*e9e0*/  FFMA.FTZ R0, R37, R16.reuse, R0 ;  /* 0x0000001025007223 */ /* 0x080fe20000010000 */
[----:B------:R-:W-:Y:S01]  /*e9f0*/  FFMA.FTZ R32, R32, R16, R3 ;  /* 0x0000001020207223 */ /* 0x000fe20000010003 */
[----:B------:R-:W-:Y:S02]  /*ea00*/  HADD2.F32 R17, -RZ, R17.H1_H1 ;  /* 0x30000011ff117230 */ /* 0x000fe40000004100 */
[--C-:B----4-:R-:W-:Y:S02]  /*ea10*/  HADD2.F32 R3, -RZ, R18.reuse.H0_H0 ;  /* 0x20000012ff037230 */ /* 0x110fe40000004100 */
[-C--:B------:R-:W-:Y:S01]  /*ea20*/  FFMA.FTZ R2, R2, R79.reuse, RZ ;  /* 0x0000004f02027223 */ /* 0x080fe200000100ff */
[----:B------:R-:W-:Y:S01]  /*ea30*/  FFMA.FTZ R79, R6, R79, RZ ;  /* 0x0000004f064f7223 */ /* 0x000fe200000100ff */
[----:B------:R-:W-:Y:S01]  /*ea40*/  FFMA.FTZ R7, R7, R70, R0 ;  /* 0x0000004607077223 */ /* 0x000fe20000010000 */
[----:B------:R-:W-:Y:S02]  /*ea50*/  HADD2.F32 R18, -RZ, R18.H1_H1 ;  /* 0x30000012ff127230 */ /* 0x000fe40000004100 */
[----:B------:R-:W-:Y:S01]  /*ea60*/  FFMA.FTZ R0, R50, R3, R73 ;  /* 0x0000000332007223 */ /* 0x000fe20000010049 */
[-C--:B------:R-:W-:Y:S01]  /*ea70*/  FFMA.FTZ R2, R33, R16.reuse, R2 ;  /* 0x0000001021027223 */ /* 0x080fe20000010002 */
[----:B------:R-:W-:Y:S01]  /*ea80*/  FFMA.FTZ R79, R38, R16, R79 ;  /* 0x00000010264f7223 */ /* 0x000fe2000001004f */
[----:B------:R-:W-:Y:S01]  /*ea90*/  FFMA.FTZ R40, R40, R17, R7 ;  /* 0x0000001128287223 */ /* 0x000fe20000010007 */
[----:B------:R-:W-:-:S02]  /*eaa0*/  HADD2.F32 R7, -RZ, R19.H0_H0 ;  /* 0x20000013ff077230 */ /* 0x000fc40000004100 */
[-C--:B------:R-:W-:Y:S01]  /*eab0*/  FFMA.FTZ R75, R48, R3.reuse, R75 ;  /* 0x00000003304b7223 */ /* 0x080fe2000001004b */
[-C--:B------:R-:W-:Y:S01]  /*eac0*/  FFMA.FTZ R68, R49, R3.reuse, R68 ;  /* 0x0000000331447223 */ /* 0x080fe20000010044 */
[----:B------:R-:W-:Y:S01]  /*ead0*/  FFMA.FTZ R33, R61, R18, R0 ;  /* 0x000000123d217223 */ /* 0x000fe20000010000 */
[----:B------:R-:W-:Y:S01]  /*eae0*/  FFMA.FTZ R66, R47, R3, R66 ;  /* 0x000000032f427223 */ /* 0x000fe20000010042 */
[-C--:B------:R-:W-:Y:S01]  /*eaf0*/  FFMA.FTZ R41, R41, R70.reuse, R2 ;  /* 0x0000004629297223 */ /* 0x080fe20000010002 */
[-C--:B------:R-:W-:Y:S01]  /*eb00*/  FFMA.FTZ R43, R43, R70.reuse, R32 ;  /* 0x000000462b2b7223 */ /* 0x080fe20000010020 */
[----:B------:R-:W-:Y:S01]  /*eb10*/  FFMA.FTZ R44, R44, R70, R79 ;  /* 0x000000462c2c7223 */ /* 0x000fe2000001004f */
[-C--:B------:R-:W-:Y:S01]  /*eb20*/  FFMA.FTZ R75, R54, R18.reuse, R75 ;  /* 0x00000012364b7223 */ /* 0x080fe2000001004b */
[-C--:B------:R-:W-:Y:S01]  /*eb30*/  FFMA.FTZ R68, R51, R18.reuse, R68 ;  /* 0x0000001233447223 */ /* 0x080fe20000010044 */
[----:B------:R-:W-:Y:S01]  /*eb40*/  FFMA.FTZ R2, R52, R7, R33 ;  /* 0x0000000734027223 */ /* 0x000fe20000010021 */
[----:B------:R-:W-:Y:S01]  /*eb50*/  FFMA.FTZ R3, R53, R18, R66 ;  /* 0x0000001235037223 */ /* 0x000fe20000010042 */
[----:B-----5:R-:W-:-:S02]  /*eb60*/  HADD2.F32 R33, -RZ, R4.H0_H0 ;  /* 0x20000004ff217230 */ /* 0x020fc40000004100 */
[-C--:B------:R-:W-:Y:S01]  /*eb70*/  FFMA.FTZ R41, R42, R17.reuse, R41 ;  /* 0x000000112a297223 */ /* 0x080fe20000010029 */
[-C--:B------:R-:W-:Y:S01]  /*eb80*/  FFMA.FTZ R46, R46, R17.reuse, R43 ;  /* 0x000000112e2e7223 */ /* 0x080fe2000001002b */
[----:B------:R-:W-:Y:S01]  /*eb90*/  FFMA.FTZ R45, R45, R17, R44 ;  /* 0x000000112d2d7223 */ /* 0x000fe2000001002c */
[----:B------:R-:W-:Y:S02]  /*eba0*/  HADD2.F32 R19, -RZ, R19.H1_H1 ;  /* 0x30000013ff137230 */ /* 0x000fe40000004100 */
        /* <DEDUP_REMOVED lines=23> */
[----:B0-----:R-:W-:-:S04]  /*ed20*/  IMAD.WIDE R12, R97, 0x4, R12 ;  /* 0x00000004610c7825 */ /* 0x001fc800078e020c */
[-C--:B------:R-:W-:Y:S01]  /*ed30*/  FFMA.FTZ R53, R62, R5.reuse, R53 ;  /* 0x000000053e357223 */ /* 0x080fe20000010035 */
[-C--:B------:R-:W-:Y:S01]  /*ed40*/  FFMA.FTZ R63, R63, R5.reuse, R56 ;  /* 0x000000053f3f7223 */ /* 0x080fe20000010038 */
[-C--:B------:R-:W-:Y:S01]  /*ed50*/  FFMA.FTZ R64, R64, R5.reuse, R55 ;  /* 0x0000000540407223 */ /* 0x080fe20000010037 */
[----:B------:R-:W-:Y:S01]  /*ed60*/  FFMA.FTZ R65, R65, R5, R52 ;  /* 0x0000000541417223 */ /* 0x000fe20000010034 */
[----:B------:R-:W-:Y:S02]  /*ed70*/  F2FP.F16.F32.PACK_AB R5, RZ, R19 ;  /* 0x00000013ff05723e */ /* 0x000fe400000000ff */
[----:B------:R-:W4:Y:S01]  /*ed80*/  LDG.E.128.CONSTANT R16, desc[UR8][R12.64] ;  /* 0x000000080c107981 */ /* 0x000f22000c1e9d00 */
[----:B------:R-:W-:Y:S01]  /*ed90*/  FMUL.FTZ R3, R3, R24 ;  /* 0x0000001803037220 */ /* 0x000fe20000410000 */
[----:B------:R-:W-:-:S04]  /*eda0*/  FMUL.FTZ R2, R0, R27 ;  /* 0x0000001b00027220 */ /* 0x000fc80000410000 */
[----:B------:R-:W-:Y:S02]  /*edb0*/  F2FP.F16.F32.PACK_AB R0, RZ, R3 ;  /* 0x00000003ff00723e */ /* 0x000fe400000000ff */
[----:B------:R-:W-:Y:S02]  /*edc0*/  F2FP.F16.F32.PACK_AB R4, RZ, R2 ;  /* 0x00000002ff04723e */ /* 0x000fe400000000ff */
[----:B------:R-:W0:Y:S01]  /*edd0*/  LDS.64 R2, [UR5+0x20] ;  /* 0x00002005ff027984 */ /* 0x000e220008000a00 */
        /* <DEDUP_REMOVED lines=10> */
[----:B------:R-:W-:Y:S02]  /*ee80*/  PRMT R0, R0, 0x5410, R7 ;  /* 0x0000541000007816 */ /* 0x000fe40000000007 */
[----:B------:R-:W-:-:S02]  /*ee90*/  PRMT R4, R4, 0x5410, R5 ;  /* 0x0000541004047816 */ /* 0x000fc40000000005 */
[----:B------:R-:W-:Y:S02]  /*eea0*/  PRMT R67, R67, 0x5410, R69 ;  /* 0x0000541043437816 */ /* 0x000fe40000000045 */
[----:B------:R-:W-:Y:S01]  /*eeb0*/  PRMT R53, R53, 0x5410, R63 ;  /* 0x0000541035357816 */ /* 0x000fe2000000003f */
[----:B------:R-:W-:Y:S02]  /*eec0*/  HFMA2 R33, R0, 1, 1, R31 ;  /* 0x3c003c0000217831 */ /* 0x000fe4000000001f */
[----:B------:R-:W-:Y:S01]  /*eed0*/  HADD2 R34, R4, R34 ;  /* 0x0000002204227230 */ /* 0x000fe20000000000 */
[----:B--2---:R-:W-:Y:S02]  /*eee0*/  LOP3.LUT R7, R10, 0xf000f, RZ, 0xc0, !PT ;  /* 0x000f000f0a077812 */ /* 0x004fe400078ec0ff */
[C---:B------:R-:W-:Y:S02]  /*eef0*/  LOP3.LUT R0, R8.reuse, 0xf000f, RZ, 0xc0, !PT ;  /* 0x000f000f08007812 */ /* 0x040fe400078ec0ff */
[----:B------:R-:W-:-:S02]  /*ef00*/  LOP3.LUT R4, R8, 0xf000f0, RZ, 0xc0, !PT ;  /* 0x00f000f008047812 */ /* 0x000fc400078ec0ff */
[----:B------:R-:W-:Y:S01]  /*ef10*/  SHF.R.U32.HI R49, RZ, 0x8, R8 ;  /* 0x00000008ff317819 */ /* 0x000fe20000011608 */
[----:B------:R-:W-:Y:S01]  /*ef20*/  HFMA2 R32, R67, 1, 1, R29 ;  /* 0x3c003c0043207831 */ /* 0x000fe2000000001d */
[----:B------:R-:W-:Y:S02]  /*ef30*/  LOP3.LUT R6, R9, 0xf000f, RZ, 0xc0, !PT ;  /* 0x000f000f09067812 */ /* 0x000fe400078ec0ff */
[----:B------:R-:W-:Y:S01]  /*ef40*/  LOP3.LUT R8, R11, 0xf000f, RZ, 0xc0, !PT ;  /* 0x000f000f0b087812 */ /* 0x000fe200078ec0ff */
[----:B------:R-:W-:Y:S01]  /*ef50*/  HFMA2 R29, R53, 1, 1, R39 ;  /* 0x3c003c00351d7831 */ /* 0x000fe20000000027 */
[----:B------:R-:W-:Y:S02]  /*ef60*/  LOP3.LUT R7, R7, 0x64006400, RZ, 0xfc, !PT ;  /* 0x6400640007077812 */ /* 0x000fe400078efcff */
[----:B------:R-:W-:Y:S01]  /*ef70*/  LOP3.LUT R0, R0, 0x64006400, RZ, 0xfc, !PT ;  /* 0x6400640000007812 */ /* 0x000fe200078efcff */
[--C-:B0-----:R-:W-:Y:S01]  /*ef80*/  HADD2.F32 R53, -RZ, R3.reuse.H0_H0 ;  /* 0x20000003ff357230 */ /* 0x101fe20000004100 */
[----:B------:R-:W-:Y:S01]  /*ef90*/  LOP3.LUT R6, R6, 0x64006400, RZ, 0xfc, !PT ;  /* 0x6400640006067812 */ /* 0x000fe200078efcff */
[----:B------:R-:W-:Y:S01]  /*efa0*/  HADD2.F32 R52, -RZ, R3.H1_H1 ;  /* 0x30000003ff347230 */ /* 0x000fe20000004100 */
[----:B------:R-:W-:Y:S01]  /*efb0*/  LOP3.LUT R3, R8, 0x64006400, RZ, 0xfc, !PT ;  /* 0x6400640008037812 */ /* 0x000fe200078efcff */
[----:B------:R-:W-:-:S02]  /*efc0*/  HADD2.F32 R5, -RZ, R2.H0_H0 ;  /* 0x20000002ff057230 */ /* 0x000fc40000004100 */
[----:B------:R-:W-:Y:S02]  /*efd0*/  HADD2 R7, R7, -1032, -1032 ;  /* 0xe408e40807077430 */ /* 0x000fe40000000000 */
[----:B------:R-:W-:Y:S02]  /*efe0*/  HADD2.F32 R47, -RZ, R2.H1_H1 ;  /* 0x30000002ff2f7230 */ /* 0x000fe40000004100 */
[----:B------:R-:W-:Y:S02]  /*eff0*/  HADD2 R2, R0, -1032, -1032 ;  /* 0xe408e40800027430 */ /* 0x000fe40000000000 */
[----:B------:R-:W-:Y:S02]  /*f000*/  HADD2 R6, R6, -1032, -1032 ;  /* 0xe408e40806067430 */ /* 0x000fe40000000000 */
[----:B------:R-:W-:Y:S01]  /*f010*/  HADD2 R41, R3, -1032, -1032 ;  /* 0xe408e40803297430 */ /* 0x000fe20000000000 */
[----:B------:R-:W-:Y:S01]  /*f020*/  LOP3.LUT R42, R9, 0xf000f0, RZ, 0xc0, !PT ;  /* 0x00f000f0092a7812 */ /* 0x000fe200078ec0ff */
[--C-:B------:R-:W-:Y:S01]  /*f030*/  HADD2.F32 R3, -RZ, R7.reuse.H0_H0 ;  /* 0x20000007ff037230 */ /* 0x100fe20000004100 */
[----:B------:R-:W-:Y:S01]  /*f040*/  SHF.R.U32.HI R31, RZ, 0x8, R9 ;  /* 0x00000008ff1f7819 */ /* 0x000fe20000011609 */
[----:B------:R-:W-:Y:S01]  /*f050*/  HADD2.F32 R40, -RZ, R7.H1_H1 ;  /* 0x30000007ff287230 */ /* 0x000fe20000004100 */
[----:B------:R-:W0:Y:S01]  /*f060*/  LDS.64 R8, [UR5+0x28] ;  /* 0x00002805ff087984 */ /* 0x000e220008000a00 */
[--C-:B------:R-:W-:Y:S01]  /*f070*/  HADD2.F32 R0, -RZ, R2.reuse.H0_H0 ;  /* 0x20000002ff007230 */ /* 0x100fe20000004100 */
[----:B------:R-:W-:Y:S01]  /*f080*/  LOP3.LUT R7, R4, 0x64006400, RZ, 0xfc, !PT ;  /* 0x6400640004077812 */ /* 0x000fe200078efcff */
[----:B------:R-:W-:-:S02]  /*f090*/  HADD2.F32 R38, -RZ, R2.H1_H1 ;  /* 0x30000002ff267230 */ /* 0x000fc40000004100 */
[--C-:B------:R-:W-:Y:S02]  /*f0a0*/  HADD2.F32 R2, -RZ, R6.reuse.H0_H0 ;  /* 0x20000006ff027230 */ /* 0x100fe40000004100 */
[--C-:B------:R-:W-:Y:S01]  /*f0b0*/  HADD2.F32 R4, -RZ, R41.reuse.H0_H0 ;  /* 0x20000029ff047230 */ /* 0x100fe20000004100 */
[----:B------:R-:W-:Y:S01]  /*f0c0*/  LOP3.LUT R43, R42, 0x64006400, RZ, 0xfc, !PT ;  /* 0x640064002a2b7812 */ /* 0x000fe200078efcff */
[----:B------:R-:W-:Y:S02]  /*f0d0*/  HADD2.F32 R39, -RZ, R6.H1_H1 ;  /* 0x30000006ff277230 */ /* 0x000fe40000004100 */
[----:B------:R-:W-:Y:S01]  /*f0e0*/  FFMA.FTZ R51, R0, R5, RZ ;  /* 0x0000000500337223 */ /* 0x000fe200000100ff */
[----:B------:R-:W-:Y:S02]  /*f0f0*/  HADD2.F32 R41, -RZ, R41.H1_H1 ;  /* 0x30000029ff297230 */ /* 0x000fe40000004100 */
[C---:B------:R-:W-:Y:S01]  /*f100*/  FFMA.FTZ R6, R5.reuse, R2, RZ ;  /* 0x0000000205067223 */ /* 0x040fe200000100ff */
[C---:B------:R-:W-:Y:S01]  /*f110*/  FFMA.FTZ R55, R5.reuse, R3, RZ ;  /* 0x0000000305377223 */ /* 0x040fe200000100ff */
[----:B------:R-:W-:Y:S01]  /*f120*/  FFMA.FTZ R42, R5, R4, RZ ;  /* 0x00000004052a7223 */ /* 0x000fe200000100ff */
[----:B------:R-:W-:-:S02]  /*f130*/  LOP3.LUT R44, R10, 0xf000f0, RZ, 0xc0, !PT ;  /* 0x00f000f00a2c7812 */ /* 0x000fc400078ec0ff */
[----:B------:R-:W-:Y:S01]  /*f140*/  LOP3.LUT R46, R11, 0xf000f0, RZ, 0xc0, !PT ;  /* 0x00f000f00b2e7812 */ /* 0x000fe200078ec0ff */
[----:B------:R-:W-:Y:S01]  /*f150*/  FFMA.FTZ R50, R38, R47, R51 ;  /* 0x0000002f26327223 */ /* 0x000fe20000010033 */
[-C--:B------:R-:W-:Y:S02]  /*f160*/  HFMA2 R7, R7, R20.reuse.H0_H0, -72, -72 ;  /* 0xd480d48007077431 */ /* 0x080fe40000040014 */
[C---:B------:R-:W-:Y:S01]  /*f170*/  FFMA.FTZ R54, R47.reuse, R39, R6 ;  /* 0x000000272f367223 */ /* 0x040fe20000010006 */
[C---:B------:R-:W-:Y:S01]  /*f180*/  FFMA.FTZ R55, R47.reuse, R40, R55 ;  /* 0x000000282f377223 */ /* 0x040fe20000010037 */
[----:B------:R-:W-:Y:S01]  /*f190*/  FFMA.FTZ R51, R47, R41, R42 ;  /* 0x000000292f337223 */ /* 0x000fe2000001002a */
[----:B------:R-:W-:Y:S02]  /*f1a0*/  LOP3.LUT R45, R44, 0x64006400, RZ, 0xfc, !PT ;  /* 0x640064002c2d7812 */ /* 0x000fe400078efcff */
[----:B------:R-:W-:Y:S01]  /*f1b0*/  LOP3.LUT R47, R46, 0x64006400, RZ, 0xfc, !PT ;  /* 0x640064002e2f7812 */ /* 0x000fe200078efcff */
[----:B------:R-:W-:Y:S01]  /*f1c0*/  FMUL.FTZ R58, R58, R27 ;  /* 0x0000001b3a3a7220 */ /* 0x000fe20000410000 */
[----:B------:R-:W-:Y:S01]  /*f1d0*/  FMUL.FTZ R59, R59, R28 ;  /* 0x0000001c3b3b7220 */ /* 0x000fe20000410000 */
[----:B------:R-:W-:-:S02]  /*f1e0*/  HFMA2 R6, R43, R20.H0_H0, -72, -72 ;  /* 0xd480d4802b067431 */ /* 0x000fc40000040014 */
[----:B------:R-:W-:Y:S01]  /*f1f0*/  FMUL.FTZ R64, R64, R27 ;  /* 0x0000001b40407220 */ /* 0x000fe20000410000 */
[----:B------:R-:W-:Y:S01]  /*f200*/  FMUL.FTZ R65, R65, R28 ;  /* 0x0000001c41417220 */ /* 0x000fe20000410000 */
[--C-:B------:R-:W-:Y:S02]  /*f210*/  HADD2.F32 R43, -RZ, R7.reuse.H0_H0 ;  /* 0x20000007ff2b7230 */ /* 0x100fe40000004100 */
[-C--:B------:R-:W-:Y:S02]  /*f220*/  HFMA2 R42, R45, R20.reuse.H0_H0, -72, -72 ;  /* 0xd480d4802d2a7431 */ /* 0x080fe40000040014 */
[----:B------:R-:W-:Y:S02]  /*f230*/  HADD2.F32 R5, -RZ, R7.H1_H1 ;  /* 0x30000007ff057230 */ /* 0x000fe40000004100 */
[----:B------:R-:W-:Y:S01]  /*f240*/  HFMA2 R7, R47, R20.H0_H0, -72, -72 ;  /* 0xd480d4802f077431 */ /* 0x000fe20000040014 */
[----:B------:R-:W-:Y:S02]  /*f250*/  F2FP.F16.F32.PACK_AB R58, RZ, R58 ;  /* 0x0000003aff3a723e */ /* 0x000fe400000000ff */
[----:B------:R-:W-:Y:S01]  /*f260*/  F2FP.F16.F32.PACK_AB R59, RZ, R59 ;  /* 0x0000003bff3b723e */ /* 0x000fe200000000ff */
[----:B------:R-:W-:Y:S01]  /*f270*/  HADD2.F32 R47, -RZ, R6.H0_H0 ;  /* 0x20000006ff2f7230 */ /* 0x000fe20000004100 */
[----:B------:R-:W-:Y:S01]  /*f280*/  F2FP.F16.F32.PACK_AB R64, RZ, R64 ;  /* 0x00000040ff40723e */ /* 0x000fe200000000ff */
[----:B------:R-:W-:Y:S01]  /*f290*/  HADD2.F32 R48, -RZ, R42.H0_H0 ;  /* 0x2000002aff307230 */ /* 0x000fe20000004100 */
[----:B------:R-:W-:Y:S01]  /*f2a0*/  F2FP.F16.F32.PACK_AB R65, RZ, R65 ;  /* 0x00000041ff41723e */ /* 0x000fe200000000ff */
[----:B------:R-:W-:Y:S01]  /*f2b0*/  HADD2.F32 R46, -RZ, R7.H0_H0 ;  /* 0x20000007ff2e7230 */ /* 0x000fe20000004100 */
[----:B------:R-:W-:Y:S01]  /*f2c0*/  PRMT R58, R58, 0x5410, R59 ;  /* 0x000054103a3a7816 */ /* 0x000fe2000000003b */
[----:B------:R-:W-:Y:S01]  /*f2d0*/  HADD2.F32 R45, -RZ, R6.H1_H1 ;  /* 0x30000006ff2d7230 */ /* 0x000fe20000004100 */
[----:B------:R-:W-:Y:S01]  /*f2e0*/  PRMT R64, R64, 0x5410, R65 ;  /* 0x0000541040407816 */ /* 0x000fe20000000041 */
[----:B------:R-:W-:-:S02]  /*f2f0*/  HADD2.F32 R42, -RZ, R42.H1_H1 ;  /* 0x3000002aff2a7230 */ /* 0x000fc40000004100 */
[----:B------:R-:W-:Y:S01]  /*f300*/  FFMA.FTZ R50, R43, R53, R50 ;  /* 0x000000352b327223 */ /* 0x000fe20000010032 */
[----:B------:R-:W-:Y:S02]  /*f310*/  HADD2.F32 R44, -RZ, R7.H1_H1 ;  /* 0x30000007ff2c7230 */ /* 0x000fe40000004100 */
[C---:B------:R-:W-:Y:S01]  /*f320*/  FFMA.FTZ R7, R53.reuse, R47, R54 ;  /* 0x0000002f35077223 */ /* 0x040fe20000010036 */
[C---:B------:R-:W-:Y:S01]  /*f330*/  FFMA.FTZ R55, R53.reuse, R48, R55 ;  /* 0x0000003035377223 */ /* 0x040fe20000010037 */
[----:B------:R-:W-:Y:S01]  /*f340*/  FFMA.FTZ R51, R53, R46, R51 ;  /* 0x0000002e35337223 */ /* 0x000fe20000010033 */
[----:B------:R-:W-:Y:S01]  /*f350*/  SHF.R.U32.HI R10, RZ, 0x8, R10 ;  /* 0x00000008ff0a7819 */ /* 0x000fe2000001160a */
[----:B------:R-:W-:Y:S01]  /*f360*/  HADD2 R37, R58, R30 ;  /* 0x0000001e3a257230 */ /* 0x000fe20000000000 */
[----:B------:R-:W-:Y:S01]  /*f370*/  SHF.R.U32.HI R11, RZ, 0x8, R11 ;  /* 0x00000008ff0b7819 */ /* 0x000fe2000001160b */
[----:B------:R-:W-:Y:S02]  /*f380*/  HADD2 R30, R64, R57 ;  /* 0x00000039401e7230 */ /* 0x000fe40000000000 */
[----:B------:R-:W-:Y:S01]  /*f390*/  FFMA.FTZ R57, R5, R52, R50 ;  /* 0x0000003405397223 */ /* 0x000fe20000010032 */
[C---:B------:R-:W-:Y:S01]  /*f3a0*/  FFMA.FTZ R59, R52.reuse, R45, R7 ;  /* 0x0000002d343b7223 */ /* 0x040fe20000010007 */
[C---:B------:R-:W-:Y:S01]  /*f3b0*/  FFMA.FTZ R61, R52.reuse, R42, R55 ;  /* 0x0000002a343d7223 */ /* 0x040fe20000010037 */
[----:B------:R-:W-:Y:S01]  /*f3c0*/  FFMA.FTZ R60, R52, R44, R51 ;  /* 0x0000002c343c7223 */ /* 0x000fe20000010033 */
[----:B------:R-:W-:Y:S01]  /*f3d0*/  LOP3.LUT R50, R49, 0xf000f, RZ, 0xc0, !PT ;  /* 0x000f000f31327812 */ /* 0x000fe200078ec0ff */
[--C-:B0-----:R-:W-:Y:S01]  /*f3e0*/  HADD2.F32 R54, -RZ, R8.reuse.H0_H0 ;  /* 0x20000008ff367230 */ /* 0x101fe20000004100 */
[----:B------:R-:W-:Y:S01]  /*f3f0*/  LOP3.LUT R51, R31, 0xf000f, RZ, 0xc0, !PT ;  /* 0x000f000f1f337812 */ /* 0x000fe200078ec0ff */
[----:B------:R-:W-:Y:S01]  /*f400*/  HADD2.F32 R63, -RZ, R8.H1_H1 ;  /* 0x30000008ff3f7230 */ /* 0x000fe20000004100 */
[----:B------:R-:W-:Y:S01]  /*f410*/  LOP3.LUT R52, R10, 0xf000f, RZ, 0xc0, !PT ;  /* 0x000f000f0a347812 */ /* 0x000fe200078ec0ff */
[----:B------:R-:W0:Y:S01]  /*f420*/  LDS.64 R6, [UR5+0xa0] ;  /* 0x0000a005ff067984 */ /* 0x000e220008000a00 */
        /* <DEDUP_REMOVED lines=18> */
[----:B------:R-:W-:Y:S01]  /*f550*/  LOP3.LUT R8, R11, 0xf000f0, RZ, 0xc0, !PT ;  /* 0x00f000f00b087812 */ /* 0x000fe200078ec0ff */
[----:B------:R-:W-:-:S02]  /*f560*/  HADD2.F32 R64, -RZ, R9.H0_H0 ;  /* 0x20000009ff407230 */ /* 0x000fc40000004100 */
[----:B------:R-:W-:Y:S01]  /*f570*/  HADD2.F32 R66, -RZ, R9.H1_H1 ;  /* 0x30000009ff427230 */ /* 0x000fe20000004100 */
[----:B------:R-:W-:Y:S02]  /*f580*/  LOP3.LUT R57, R8, 0x64006400, RZ, 0xfc, !PT ;  /* 0x6400640008397812 */ /* 0x000fe400078efcff */
[----:B------:R-:W1:Y:S01]  /*f590*/  LDS.64 R8, [UR5+0xa8] ;  /* 0x0000a805ff087984 */ /* 0x000e620008000a00 */
[----:B------:R-:W-:Y:S02]  /*f5a0*/  LOP3.LUT R49, R49, 0xf000f0, RZ, 0xc0, !PT ;  /* 0x00f000f031317812 */ /* 0x000fe400078ec0ff */
[----:B------:R-:W-:Y:S02]  /*f5b0*/  LOP3.LUT R10, R10, 0xf000f0, RZ, 0xc0, !PT ;  /* 0x00f000f00a0a7812 */ /* 0x000fe400078ec0ff */
[----:B------:R-:W-:Y:S02]  /*f5c0*/  LOP3.LUT R31, R31, 0xf000f0, RZ, 0xc0, !PT ;  /* 0x00f000f01f1f7812 */ /* 0x000fe400078ec0ff */
[----:B------:R-:W-:-:S02]  /*f5d0*/  LOP3.LUT R49, R49, 0x64006400, RZ, 0xfc, !PT ;  /* 0x6400640031317812 */ /* 0x000fc400078efcff */
[----:B------:R-:W-:Y:S02]  /*f5e0*/  LOP3.LUT R11, R10, 0x64006400, RZ, 0xfc, !PT ;  /* 0x640064000a0b7812 */ /* 0x000fe400078efcff */
[----:B------:R-:W-:Y:S01]  /*f5f0*/  LOP3.LUT R31, R31, 0x64006400, RZ, 0xfc, !PT ;  /* 0x640064001f1f7812 */ /* 0x000fe200078efcff */
[-C--:B------:R-:W-:Y:S02]  /*f600*/  HFMA2 R10, R49, R20.reuse.H0_H0, -72, -72 ;  /* 0xd480d480310a7431 */ /* 0x080fe40000040014 */
[----:B------:R-:W-:Y:S02]  /*f610*/  HADD2.F32 R55, -RZ, R55.H1_H1 ;  /* 0x30000037ff377230 */ /* 0x000fe40000004100 */
[-C--:B------:R-:W-:Y:S02]  /*f620*/  HFMA2 R11, R11, R20.reuse.H0_H0, -72, -72 ;  /* 0xd480d4800b0b7431 */ /* 0x080fe40000040014 */
[----:B------:R-:W-:Y:S02]  /*f630*/  HADD2.F32 R56, -RZ, R56.H1_H1 ;  /* 0x30000038ff387230 */ /* 0x000fe40000004100 */
[----:B------:R-:W-:-:S02]  /*f640*/  HFMA2 R61, R57, R20.H0_H0, -72, -72 ;  /* 0xd480d480393d7431 */ /* 0x000fc40000040014 */
[----:B------:R-:W-:Y:S02]  /*f650*/  HADD2.F32 R60, -RZ, R58.H1_H1 ;  /* 0x3000003aff3c7230 */ /* 0x000fe40000004100 */
[----:B------:R-:W-:Y:S02]  /*f660*/  HFMA2 R31, R31, R20.H0_H0, -72, -72 ;  /* 0xd480d4801f1f7431 */ /* 0x000fe40000040014 */
        /* <DEDUP_REMOVED lines=8> */
[----:B------:R-:W-:Y:S01]  /*f6f0*/  FFMA.FTZ R65, R59, R64, R62 ;  /* 0x000000403b417223 */ /* 0x000fe2000001003e */
[----:B------:R-:W-:Y:S02]  /*f700*/  HADD2.F32 R62, -RZ, R11.H1_H1 ;  /* 0x3000000bff3e7230 */ /* 0x000fe40000004100 */
[C---:B------:R-:W-:Y:S01]  /*f710*/  FFMA.FTZ R69, R64.reuse, R57, R68 ;  /* 0x0000003940457223 */ /* 0x040fe20000010044 */
[----:B------:R-:W-:Y:S02]  /*f720*/  HADD2.F32 R63, -RZ, R31.H1_H1 ;  /* 0x3000001fff3f7230 */ /* 0x000fe40000004100 */
[----:B------:R-:W-:Y:S01]  /*f730*/  FFMA.FTZ R70, R64, R49, R70 ;  /* 0x0000003140467223 */ /* 0x000fe20000010046 */
[----:B------:R-:W-:-:S02]  /*f740*/  HADD2.F32 R61, -RZ, R61.H1_H1 ;  /* 0x3000003dff3d7230 */ /* 0x000fc40000004100 */
[----:B------:R-:W-:Y:S01]  /*f750*/  FFMA.FTZ R67, R64, R58, R67 ;  /* 0x0000003a40437223 */ /* 0x000fe20000010043 */
[----:B0-----:R-:W-:Y:S02]  /*f760*/  HADD2.F32 R31, -RZ, R6.H0_H0 ;  /* 0x20000006ff1f7230 */ /* 0x001fe40000004100 */
[----:B------:R-:W-:Y:S02]  /*f770*/  HADD2.F32 R64, -RZ, R10.H1_H1 ;  /* 0x3000000aff407230 */ /* 0x000fe40000004100 */
[C---:B------:R-:W-:Y:S01]  /*f780*/  FFMA.FTZ R10, R66.reuse, R62, R69 ;  /* 0x0000003e420a7223 */ /* 0x040fe20000010045 */
[----:B------:R-:W-:Y:S01]  /*f790*/  FFMA.FTZ R11, R66, R61, R70 ;  /* 0x0000003d420b7223 */ /* 0x000fe20000010046 */
[----:B------:R-:W-:Y:S02]  /*f7a0*/  HADD2.F32 R6, -RZ, R6.H1_H1 ;  /* 0x30000006ff067230 */ /* 0x000fe40000004100 */
[----:B------:R-:W-:Y:S01]  /*f7b0*/  FFMA.FTZ R70, R2, R31, RZ ;  /* 0x0000001f02467223 */ /* 0x000fe200000100ff */
[----:B------:R-:W-:-:S02]  /*f7c0*/  HADD2.F32 R69, -RZ, R7.H0_H0 ;  /* 0x20000007ff457230 */ /* 0x000fc40000004100 */
[-C--:B------:R-:W-:Y:S01]  /*f7d0*/  FFMA.FTZ R71, R3, R31.reuse, RZ ;  /* 0x0000001f03477223 */ /* 0x080fe200000100ff */
[----:B------:R-:W-:Y:S02]  /*f7e0*/  HADD2.F32 R68, -RZ, R7.H1_H1 ;  /* 0x30000007ff447230 */ /* 0x000fe40000004100 */
[-C--:B------:R-:W-:Y:S01]  /*f7f0*/  FFMA.FTZ R7, R0, R31.reuse, RZ ;  /* 0x0000001f00077223 */ /* 0x080fe200000100ff */
[----:B------:R-:W-:Y:S01]  /*f800*/  FFMA.FTZ R72, R4, R31, RZ ;  /* 0x0000001f04487223 */ /* 0x000fe200000100ff */
        /* <DEDUP_REMOVED lines=21> */
[----:B------:R-:W-:Y:S02]  /*f960*/  FFMA.FTZ R73, R51, R6, R72 ;  /* 0x0000000633497223 */ /* 0x000fe40000010048 */
[----:B------:R-:W0:Y:S01]  /*f970*/  LDS.64 R6, [UR5+0x120] ;  /* 0x00012005ff067984 */ /* 0x000e220008000a00 */
[-C--:B------:R-:W-:Y:S01]  /*f980*/  FFMA.FTZ R8, R54, R31.reuse, R9 ;  /* 0x0000001f36087223 */ /* 0x080fe20000010009 */
[----:B------:R-:W-:-:S03]  /*f990*/  FFMA.FTZ R69, R55, R31, R70 ;  /* 0x0000001f37457223 */ /* 0x000fc60000010046 */
        /* <DEDUP_REMOVED lines=8> */
[----:B------:R-:W-:Y:S01]  /*fa20*/  F2FP.F16.F32.PACK_AB R10, RZ, R10 ;  /* 0x0000000aff0a723e */ /* 0x000fe200000000ff */
[----:B------:R-:W1:Y:S01]  /*fa30*/  LDS.64 R8, [UR5+0x1a0] ;  /* 0x0001a005ff087984 */ /* 0x000e620008000a00 */
[----:B------:R-:W-:Y:S01]  /*fa40*/  F2FP.F16.F32.PACK_AB R11, RZ, R11 ;  /* 0x0000000bff0b723e */ /* 0x000fe200000000ff */
[-C--:B------:R-:W-:Y:S01]  /*fa50*/  FFMA.FTZ R71, R57, R66.reuse, R70 ;  /* 0x0000004239477223 */ /* 0x080fe20000010046 */
[----:B------:R-:W-:-:S02]  /*fa60*/  FFMA.FTZ R72, R49, R66, R72 ;  /* 0x0000004231487223 */ /* 0x000fc40000010048 */
[----:B------:R-:W-:Y:S01]  /*fa70*/  PRMT R10, R10, 0x5410, R11 ;  /* 0x000054100a0a7816 */ /* 0x000fe2000000000b */
[----:B------:R-:W-:Y:S01]  /*fa80*/  FFMA.FTZ R66, R62, R68, R71 ;  /* 0x000000443e427223 */ /* 0x000fe20000010047 */
[----:B------:R-:W-:Y:S01]  /*fa90*/  FMUL.FTZ R65, R65, R24 ;  /* 0x0000001841417220 */ /* 0x000fe20000410000 */
[----:B------:R-:W-:Y:S01]  /*faa0*/  FMUL.FTZ R67, R67, R26 ;  /* 0x0000001a43437220 */ /* 0x000fe20000410000 */
[----:B------:R-:W-:Y:S01]  /*fab0*/  FFMA.FTZ R71, R61, R68, R72 ;  /* 0x000000443d477223 */ /* 0x000fe20000010048 */
[----:B------:R-:W-:Y:S02]  /*fac0*/  HADD2 R36, R10, R36 ;  /* 0x000000240a247230 */ /* 0x000fe40000000000 */
[----:B------:R-:W2:Y:S01]  /*fad0*/  LDS.64 R10, [UR5+0x128] ;  /* 0x00012805ff0a7984 */ /* 0x000ea20008000a00 */
        /* <DEDUP_REMOVED lines=11> */
[----:B------:R-:W-:Y:S02]  /*fb90*/  PRMT R31, R31, 0x5410, R69 ;  /* 0x000054101f1f7816 */ /* 0x000fe40000000045 */
[----:B------:R-:W-:Y:S01]  /*fba0*/  PRMT R66, R66, 0x5410, R71 ;  /* 0x0000541042427816 */ /* 0x000fe20000000047 */
[----:B------:R-:W-:Y:S02]  /*fbb0*/  HFMA2 R35, R65, 1, 1, R35 ;  /* 0x3c003c0041237831 */ /* 0x000fe40000000023 */
[----:B0-----:R-:W-:Y:S02]  /*fbc0*/  HADD2.F32 R65, -RZ, R6.H0_H0 ;  /* 0x20000006ff417230 */ /* 0x001fe40000004100 */
        /* <DEDUP_REMOVED lines=26> */
[-C--:B------:R-:W-:Y:S01]  /*fd70*/  FFMA.FTZ R38, R38, R8.reuse, R7 ;  /* 0x0000000826267223 */ /* 0x080fe20000010007 */
[-C--:B------:R-:W-:Y:S01]  /*fd80*/  FFMA.FTZ R2, R2, R65.reuse, RZ ;  /* 0x0000004102027223 */ /* 0x080fe200000100ff */
[-C--:B------:R-:W-:Y:S01]  /*fd90*/  FFMA.FTZ R3, R40, R8.reuse, R3 ;  /* 0x0000000828037223 */ /* 0x080fe20000010003 */
[----:B------:R-:W-:Y:S01]  /*fda0*/  FFMA.FTZ R4, R4, R65, RZ ;  /* 0x0000004104047223 */ /* 0x000fe200000100ff */
[--C-:B--2---:R-:W-:Y:S02]  /*fdb0*/  HADD2.F32 R0, -RZ, R10.reuse.H0_H0 ;  /* 0x2000000aff007230 */ /* 0x104fe40000004100 */
[-C--:B------:R-:W-:Y:S01]  /*fdc0*/  FFMA.FTZ R38, R43, R67.reuse, R38 ;  /* 0x000000432b267223 */ /* 0x080fe20000010026 */
[-C--:B------:R-:W-:Y:S01]  /*fdd0*/  FFMA.FTZ R2, R39, R8.reuse, R2 ;  /* 0x0000000827027223 */ /* 0x080fe20000010002 */
[-C--:B------:R-:W-:Y:S01]  /*fde0*/  FFMA.FTZ R43, R48, R67.reuse, R3 ;  /* 0x00000043302b7223 */ /* 0x080fe20000010003 */
[----:B------:R-:W-:Y:S02]  /*fdf0*/  HADD2.F32 R9, -RZ, R9.H1_H1 ;  /* 0x30000009ff097230 */ /* 0x000fe40000004100 */
[----:B------:R-:W-:Y:S01]  /*fe00*/  FFMA.FTZ R41, R41, R8, R4 ;  /* 0x0000000829297223 */ /* 0x000fe20000010004 */
[----:B------:R-:W-:Y:S01]  /*fe10*/  HADD2.F32 R3, -RZ, R10.H1_H1 ;  /* 0x3000000aff037230 */ /* 0x000fe20000004100 */
[----:B------:R-:W0:Y:S01]  /*fe20*/  LDS.64 R6, [UR5+0x1a8] ;  /* 0x0001a805ff067984 */ /* 0x000e220008000a00 */
[-C--:B------:R-:W-:Y:S01]  /*fe30*/  FFMA.FTZ R37, R50, R0.reuse, R37 ;  /* 0x0000000032257223 */ /* 0x080fe20000010025 */
[-C--:B------:R-:W-:Y:S01]  /*fe40*/  FFMA.FTZ R68, R53, R0.reuse, R68 ;  /* 0x0000000035447223 */ /* 0x080fe20000010044 */
[-C--:B------:R-:W-:Y:S01]  /*fe50*/  FFMA.FTZ R40, R47, R67.reuse, R2 ;  /* 0x000000432f287223 */ /* 0x080fe20000010002 */
[----:B------:R-:W-:Y:S01]  /*fe60*/  FFMA.FTZ R69, R52, R0, R69 ;  /* 0x0000000034457223 */ /* 0x000fe20000010045 */
[----:B------:R-:W-:Y:S01]  /*fe70*/  FFMA.FTZ R67, R46, R67, R41 ;  /* 0x000000432e437223 */ /* 0x000fe20000010029 */
[----:B------:R-:W-:-:S02]  /*fe80*/  HADD2.F32 R2, -RZ, R11.H0_H0 ;  /* 0x2000000bff027230 */ /* 0x000fc40000004100 */
[----:B------:R-:W-:Y:S01]  /*fe90*/  FFMA.FTZ R39, R51, R0, R66 ;  /* 0x0000000033277223 */ /* 0x000fe20000010042 */
        /* <DEDUP_REMOVED lines=8> */
[----:B------:R-:W-:-:S02]  /*ff20*/  FFMA.FTZ R37, R57, R2, R4 ;  /* 0x0000000239257223 */ /* 0x000fc40000010004 */
[-C--:B------:R-:W-:Y:S01]  /*ff30*/  FFMA.FTZ R3, R64, R11.reuse, R3 ;  /* 0x0000000b40037223 */ /* 0x080fe20000010003 */
[-C--:B------:R-:W-:Y:S01]  /*ff40*/  FFMA.FTZ R5, R63, R11.reuse, R0 ;  /* 0x0000000b3f057223 */ /* 0x080fe20000010000 */
[----:B------:R-:W-:Y:S01]  /*ff50*/  FFMA.FTZ R0, R62, R11, R37 ;  /* 0x0000000b3e007223 */ /* 0x000fe20000010025 */
[----:B------:R-:W-:Y:S01]  /*ff60*/  FFMA.FTZ R8, R49, R2, R8 ;  /* 0x0000000231087223 */ /* 0x000fe20000010008 */
[----:B------:R-:W-:Y:S02]  /*ff70*/  FMUL.FTZ R3, R3, R24 ;  /* 0x0000001803037220 */ /* 0x000fe40000410000 */
[----:B------:R-:W-:Y:S01]  /*ff80*/  FMUL.FTZ R2, R0, R27 ;  /* 0x0000001b00027220 */ /* 0x000fe20000410000 */
[----:B------:R-:W-:Y:S02]  /*ff90*/  FMUL.FTZ R5, R5, R26 ;  /* 0x0000001a05057220 */ /* 0x000fe40000410000 */
[----:B------:R-:W-:Y:S02]  /*ffa0*/  F2FP.F16.F32.PACK_AB R0, RZ, R3 ;  /* 0x00000003ff00723e */ /* 0x000fe400000000ff */
[----:B------:R-:W-:-:S02]  /*ffb0*/  F2FP.F16.F32.PACK_AB R4, RZ, R2 ;  /* 0x00000002ff04723e */ /* 0x000fc400000000ff */
[----:B------:R-:W1:Y:S01]  /*ffc0*/  LDS.64 R2, [UR5+0x30] ;  /* 0x00003005ff027984 */ /* 0x000e620008000a00 */
[----:B------:R-:W-:Y:S01]  /*ffd0*/  FFMA.FTZ R11, R61, R11, R8 ;  /* 0x0000000b3d0b7223 */ /* 0x000fe20000010008 */
[----:B------:R-:W-:-:S03]  /*ffe0*/  F2FP.F16.F32.PACK_AB R5, RZ, R5 ;  /* 0x00000005ff05723e */ /* 0x000fc600000000ff */
[----:B------:R-:W-:Y:S01]  /*fff0*/  FMUL.FTZ R11, R11, R28 ;  /* 0x0000001c0b0b7220 */ /* 0x000fe20000410000 */
[----:B------:R-:W-:-:S04]  /*10000*/  PRMT R0, R0, 0x5410, R5 ;  /* 0x0000541000007816 */ /* 0x000fc80000000005 */
[----:B------:R-:W-:Y:S01]  /*10010*/  F2FP.F16.F32.PACK_AB R11, RZ, R11 ;  /* 0x0000000bff0b723e */ /* 0x000fe200000000ff */
[----:B------:R-:W-:Y:S02]  /*10020*/  HFMA2 R33, R0, 1, 1, R33 ;  /* 0x3c003c0000217831 */ /* 0x000fe40000000021 */
[--C-:B0-----:R-:W-:Y:S02]  /*10030*/  HADD2.F32 R0, -RZ, R6.reuse.H0_H0 ;  /* 0x20000006ff007230 */ /* 0x101fe40000004100 */
[-C--:B------:R-:W-:Y:S01]  /*10040*/  FFMA.FTZ R40, R45, R9.reuse, R40 ;  /* 0x000000092d287223 */ /* 0x080fe20000010028 */
[----:B------:R-:W-:Y:S01]  /*10050*/  PRMT R4, R4, 0x5410, R11 ;  /* 0x0000541004047816 */ /* 0x000fe2000000000b */
[-C--:B------:R-:W-:Y:S01]  /*10060*/  FFMA.FTZ R43, R42, R9.reuse, R43 ;  /* 0x000000092a2b7223 */ /* 0x080fe2000001002b */
[----:B------:R-:W-:Y:S01]  /*10070*/  FFMA.FTZ R44, R44, R9, R67 ;  /* 0x000000092c2c7223 */ /* 0x000fe20000010043 */
[----:B------:R-:W-:Y:S02]  /*10080*/  HADD2.F32 R5, -RZ, R6.H1_H1 ;  /* 0x30000006ff057230 */ /* 0x000fe40000004100 */
[-C--:B------:R-:W-:Y:S01]  /*10090*/  FFMA.FTZ R41, R50, R0.reuse, R41 ;  /* 0x0000000032297223 */ /* 0x080fe20000010029 */
[-C--:B------:R-:W-:Y:S01]  /*100a0*/  FFMA.FTZ R40, R53, R0.reuse, R40 ;  /* 0x0000000035287223 */ /* 0x080fe20000010028 */
[-C--:B------:R-:W-:Y:S01]  /*100b0*/  FFMA.FTZ R43, R52, R0.reuse, R43 ;  /* 0x00000000342b7223 */ /* 0x080fe2000001002b */
[----:B------:R-:W-:Y:S01]  /*100c0*/  FFMA.FTZ R51, R51, R0, R44 ;  /* 0x0000000033337223 */ /* 0x000fe2000001002c */
        /* <DEDUP_REMOVED lines=11> */
[----:B----4-:R-:W-:Y:S01]  /*10180*/  LOP3.LUT R0, R16, 0xf000f, RZ, 0xc0, !PT ;  /* 0x000f000f10007812 */ /* 0x010fe200078ec0ff */
        /* <DEDUP_REMOVED lines=10> */
[--C-:B-1----:R-:W-:Y:S01]  /*10230*/  HADD2.F32 R5, -RZ, R2.reuse.H0_H0 ;  /* 0x20000002ff057230 */ /* 0x102fe20000004100 */
[----:B------:R-:W-:Y:S01]  /*10240*/  LOP3.LUT R42, R19, 0xf000f0, RZ, 0xc0, !PT ;  /* 0x00f000f0132a7812 */ /* 0x000fe200078ec0ff */
[----:B------:R-:W-:Y:S01]  /*10250*/  HADD2.F32 R43, -RZ, R2.H1_H1 ;  /* 0x30000002ff2b7230 */ /* 0x000fe20000004100 */
[----:B------:R-:W-:Y:S01]  /*10260*/  SHF.R.U32.HI R10, RZ, 0x8, R19 ;  /* 0x00000008ff0a7819 */ /* 0x000fe20000011613 */
[----:B------:R-:W-:Y:S01]  /*10270*/  HADD2.F32 R47, -RZ, R3.H0_H0 ;  /* 0x20000003ff2f7230 */ /* 0x000fe20000004100 */
[----:B------:R-:W-:Y:S01]  /*10280*/  LOP3.LUT R19, R11, 0x64006400, RZ, 0xfc, !PT ;  /* 0x640064000b137812 */ /* 0x000fe200078efcff */
[----:B------:R-:W-:-:S02]  /*10290*/  HADD2 R2, R0, -1032, -1032 ;  /* 0xe408e40800027430 */ /* 0x000fc40000000000 */
[----:B------:R-:W-:Y:S02]  /*102a0*/  HADD2.F32 R49, -RZ, R3.H1_H1 ;  /* 0x30000003ff317230 */ /* 0x000fe40000004100 */
[----:B------:R-:W-:Y:S02]  /*102b0*/  HADD2 R3, R6, -1032, -1032 ;  /* 0xe408e40806037430 */ /* 0x000fe40000000000 */
[----:B------:R-:W-:Y:S01]  /*102c0*/  HADD2 R11, R7, -1032, -1032 ;  /* 0xe408e408070b7430 */ /* 0x000fe20000000000 */
[----:B------:R-:W-:Y:S01]  /*102d0*/  LOP3.LUT R4, R16, 0xf000f0, RZ, 0xc0, !PT ;  /* 0x00f000f010047812 */ /* 0x000fe200078ec0ff */
        /* <DEDUP_REMOVED lines=20> */
[----:B------:R-:W-:Y:S01]  /*10420*/  FFMA.FTZ R48, R18, R43, R45 ;  /* 0x0000002b12307223 */ /* 0x000fe2000001002d */
[----:B------:R-:W-:-:S02]  /*10430*/  HFMA2 R11, R11, R20.H0_H0, -72, -72 ;  /* 0xd480d4800b0b7431 */ /* 0x000fc40000040014 */
[C---:B------:R-:W-:Y:S01]  /*10440*/  FFMA.FTZ R50, R43.reuse, R19, R40 ;  /* 0x000000132b327223 */ /* 0x040fe20000010028 */
[C---:B------:R-:W-:Y:S01]  /*10450*/  FFMA.FTZ R45, R43.reuse, R37, R44 ;  /* 0x000000252b2d7223 */ /* 0x040fe2000001002c */
[----:B------:R-:W-:Y:S01]  /*10460*/  FFMA.FTZ R51, R43, R38, R5 ;  /* 0x000000262b337223 */ /* 0x000fe20000010005 */
[----:B------:R-:W-:Y:S01]  /*10470*/  LOP3.LUT R43, R42, 0x64006400, RZ, 0xfc, !PT ;  /* 0x640064002a2b7812 */ /* 0x000fe200078efcff */
[-C--:B------:R-:W-:Y:S02]  /*10480*/  HFMA2 R40, R39, R20.reuse.H0_H0, -72, -72 ;  /* 0xd480d48027287431 */ /* 0x080fe40000040014 */
[--C-:B------:R-:W-:Y:S02]  /*10490*/  HADD2.F32 R5, -RZ, R11.reuse.H0_H0 ;  /* 0x2000000bff057230 */ /* 0x100fe40000004100 */
[----:B------:R-:W-:Y:S02]  /*104a0*/  HFMA2 R42, R41, R20.H0_H0, -72, -72 ;  /* 0xd480d480292a7431 */ /* 0x000fe40000040014 */
[----:B------:R-:W-:-:S02]  /*104b0*/  HADD2.F32 R39, -RZ, R11.H1_H1 ;  /* 0x3000000bff277230 */ /* 0x000fc40000004100 */
[----:B------:R-:W-:Y:S02]  /*104c0*/  HFMA2 R11, R43, R20.H0_H0, -72, -72 ;  /* 0xd480d4802b0b7431 */ /* 0x000fe40000040014 */
[----:B------:R-:W-:Y:S02]  /*104d0*/  HADD2.F32 R41, -RZ, R40.H0_H0 ;  /* 0x20000028ff297230 */ /* 0x000fe40000004100 */
[--C-:B------:R-:W-:Y:S02]  /*104e0*/  HADD2.F32 R44, -RZ, R42.reuse.H0_H0 ;  /* 0x2000002aff2c7230 */ /* 0x100fe40000004100 */
[--C-:B------:R-:W-:Y:S01]  /*104f0*/  HADD2.F32 R46, -RZ, R11.reuse.H0_H0 ;  /* 0x2000000bff2e7230 */ /* 0x100fe20000004100 */
[----:B------:R-:W-:Y:S01]  /*10500*/  SHF.R.U32.HI R16, RZ, 0x8, R16 ;  /* 0x00000008ff107819 */ /* 0x000fe20000011610 */
[----:B------:R-:W-:Y:S02]  /*10510*/  HADD2.F32 R42, -RZ, R42.H1_H1 ;  /* 0x3000002aff2a7230 */ /* 0x000fe40000004100 */
[----:B------:R-:W-:Y:S01]  /*10520*/  FFMA.FTZ R45, R47, R44, R45 ;  /* 0x0000002c2f2d7223 */ /* 0x000fe2000001002d */
[----:B------:R-:W-:Y:S01]  /*10530*/  HADD2.F32 R43, -RZ, R40.H1_H1 ;  /* 0x30000028ff2b7230 */ /* 0x000fe20000004100 */
[----:B------:R-:W-:Y:S01]  /*10540*/  SHF.R.U32.HI R17, RZ, 0x8, R17 ;  /* 0x00000008ff117819 */ /* 0x000fe20000011611 */
[----:B------:R-:W-:-:S02]  /*10550*/  HADD2.F32 R40, -RZ, R11.H1_H1 ;  /* 0x3000000bff287230 */ /* 0x000fc40000004100 */
[----:B------:R-:W-:Y:S01]  /*10560*/  FFMA.FTZ R48, R5, R47, R48 ;  /* 0x0000002f05307223 */ /* 0x000fe20000010030 */
[C---:B------:R-:W-:Y:S01]  /*10570*/  FFMA.FTZ R52, R47.reuse, R41, R50 ;  /* 0x000000292f347223 */ /* 0x040fe20000010032 */
[----:B------:R-:W-:Y:S01]  /*10580*/  FFMA.FTZ R47, R47, R46, R51 ;  /* 0x0000002e2f2f7223 */ /* 0x000fe20000010033 */
[----:B------:R-:W-:Y:S01]  /*10590*/  LOP3.LUT R11, R16, 0xf000f, RZ, 0xc0, !PT ;  /* 0x000f000f100b7812 */ /* 0x000fe200078ec0ff */
[----:B------:R-:W-:Y:S01]  /*105a0*/  FFMA.FTZ R58, R49, R42, R45 ;  /* 0x0000002a313a7223 */ /* 0x000fe2000001002d */
[----:B------:R-:W-:Y:S01]  /*105b0*/  LOP3.LUT R45, R17, 0xf000f, RZ, 0xc0, !PT ;  /* 0x000f000f112d7812 */ /* 0x000fe200078ec0ff */
[----:B------:R-:W-:Y:S01]  /*105c0*/  FFMA.FTZ R60, R49, R40, R47 ;  /* 0x00000028313c7223 */ /* 0x000fe2000001002f */
[----:B------:R-:W-:Y:S01]  /*105d0*/  LOP3.LUT R47, R8, 0xf000f, RZ, 0xc0, !PT ;  /* 0x000f000f082f7812 */ /* 0x000fe200078ec0ff */
[----:B------:R-:W-:Y:S01]  /*105e0*/  FFMA.FTZ R50, R39, R49, R48 ;  /* 0x0000003127327223 */ /* 0x000fe20000010030 */
[----:B------:R-:W-:Y:S02]  /*105f0*/  LOP3.LUT R11, R11, 0x64006400, RZ, 0xfc, !PT ;  /* 0x640064000b0b7812 */ /* 0x000fe400078efcff */
[----:B------:R-:W-:-:S02]  /*10600*/  LOP3.LUT R48, R10, 0xf000f, RZ, 0xc0, !PT ;  /* 0x000f000f0a307812 */ /* 0x000fc400078ec0ff */
[----:B------:R-:W-:Y:S01]  /*10610*/  LOP3.LUT R45, R45, 0x64006400, RZ, 0xfc, !PT ;  /* 0x640064002d2d7812 */ /* 0x000fe200078efcff */
[----:B------:R-:W-:Y:S01]  /*10620*/  HADD2 R11, R11, -1032, -1032 ;  /* 0xe408e4080b0b7430 */ /* 0x000fe20000000000 */
[----:B------:R-:W-:Y:S01]  /*10630*/  LOP3.LUT R47, R47, 0x64006400, RZ, 0xfc, !PT ;  /* 0x640064002f2f7812 */ /* 0x000fe200078efcff */
[--C-:B0-----:R-:W-:Y:S01]  /*10640*/  HADD2.F32 R54, -RZ, R6.reuse.H0_H0 ;  /* 0x20000006ff367230 */ /* 0x101fe20000004100 */
[----:B------:R-:W-:Y:S01]  /*10650*/  LOP3.LUT R48, R48, 0x64006400, RZ, 0xfc, !PT ;  /* 0x6400640030307812 */ /* 0x000fe200078efcff */
[----:B------:R-:W-:Y:S02]  /*10660*/  HADD2.F32 R56, -RZ, R6.H1_H1 ;  /* 0x30000006ff387230 */ /* 0x000fe40000004100 */
[----:B------:R-:W-:Y:S02]  /*10670*/  HADD2 R6, R45, -1032, -1032 ;  /* 0xe408e4082d067430 */ /* 0x000fe40000000000 */
[----:B------:R-:W-:Y:S01]  /*10680*/  FFMA.FTZ R51, R49, R43, R52 ;  /* 0x0000002b31337223 */ /* 0x000fe20000010034 */
[----:B------:R-:W-:Y:S01]  /*10690*/  HADD2 R52, R47, -1032, -1032 ;  /* 0xe408e4082f347430 */ /* 0x000fe20000000000 */
[----:B------:R-:W-:Y:S01]  /*106a0*/  LOP3.LUT R16, R16, 0xf000f0, RZ, 0xc0, !PT ;  /* 0x00f000f010107812 */ /* 0x000fe200078ec0ff */
[----:B------:R-:W-:-:S02]  /*106b0*/  HADD2.F32 R47, -RZ, R11.H0_H0 ;  /* 0x2000000bff2f7230 */ /* 0x000fc40000004100 */
[----:B------:R-:W-:Y:S02]  /*106c0*/  HADD2 R53, R48, -1032, -1032 ;  /* 0xe408e40830357430 */ /* 0x000fe40000000000 */
[--C-:B------:R-:W-:Y:S01]  /*106d0*/  HADD2.F32 R59, -RZ, R7.reuse.H0_H0 ;  /* 0x20000007ff3b7230 */ /* 0x100fe20000004100 */
[----:B------:R-:W-:Y:S01]  /*106e0*/  LOP3.LUT R8, R8, 0xf000f0, RZ, 0xc0, !PT ;  /* 0x00f000f008087812 */ /* 0x000fe200078ec0ff */
[----:B------:R-:W-:Y:S02]  /*106f0*/  HADD2.F32 R48, -RZ, R6.H0_H0 ;  /* 0x20000006ff307230 */ /* 0x000fe40000004100 */
[----:B------:R-:W-:Y:S01]  /*10700*/  HADD2.F32 R64, -RZ, R7.H1_H1 ;  /* 0x30000007ff407230 */ /* 0x000fe20000004100 */
[----:B------:R-:W-:Y:S01]  /*10710*/  LOP3.LUT R7, R16, 0x64006400, RZ, 0xfc, !PT ;  /* 0x6400640010077812 */ /* 0x000fe200078efcff */
[----:B------:R-:W-:Y:S01]  /*10720*/  FFMA.FTZ R57, R47, R54, R50 ;  /* 0x000000362f397223 */ /* 0x000fe20000010032 */
[----:B------:R-:W-:Y:S01]  /*10730*/  LOP3.LUT R17, R17, 0xf000f0, RZ, 0xc0, !PT ;  /* 0x00f000f011117812 */ /* 0x000fe200078ec0ff */
[----:B------:R-:W-:-:S02]  /*10740*/  HADD2.F32 R50, -RZ, R11.H1_H1 ;  /* 0x3000000bff327230 */ /* 0x000fc40000004100 */
[----:B------:R-:W-:Y:S01]  /*10750*/  FFMA.FTZ R65, R54, R48, R51 ;  /* 0x0000003036417223 */ /* 0x000fe20000010033 */
[----:B------:R-:W-:Y:S01]  /*10760*/  LOP3.LUT R11, R8, 0x64006400, RZ, 0xfc, !PT ;  /* 0x64006400080b7812 */ /* 0x000fe200078efcff */
[----:B------:R-:W-:Y:S01]  /*10770*/  HADD2.F32 R49, -RZ, R52.H0_H0 ;  /* 0x20000034ff317230 */ /* 0x000fe20000004100 */
[----:B------:R-:W-:Y:S01]  /*10780*/  LOP3.LUT R10, R10, 0xf000f0, RZ, 0xc0, !PT ;  /* 0x00f000f00a0a7812 */ /* 0x000fe200078ec0ff */
[--C-:B------:R-:W-:Y:S01]  /*10790*/  HADD2.F32 R45, -RZ, R53.reuse.H0_H0 ;  /* 0x20000035ff2d7230 */ /* 0x100fe20000004100 */
[----:B------:R-:W-:Y:S01]  /*107a0*/  LOP3.LUT R17, R17, 0x64006400, RZ, 0xfc, !PT ;  /* 0x6400640011117812 */ /* 0x000fe200078efcff */
[----:B------:R-:W-:Y:S02]  /*107b0*/  HADD2.F32 R51, -RZ, R6.H1_H1 ;  /* 0x30000006ff337230 */ /* 0x000fe40000004100 */
[----:B------:R-:W-:Y:S02]  /*107c0*/  HFMA2 R8, R7, R20.H0_H0, -72, -72 ;  /* 0xd480d48007087431 */ /* 0x000fe40000040014 */
[----:B------:R-:W0:Y:S01]  /*107d0*/  LDS.64 R6, [UR5+0xb0] ;  /* 0x0000b005ff067984 */ /* 0x000e220008000a00 */
[----:B------:R-:W-:Y:S01]  /*107e0*/  HADD2.F32 R52, -RZ, R52.H1_H1 ;  /* 0x30000034ff347230 */ /* 0x000fe20000004100 */
[----:B------:R-:W-:Y:S01]  /*107f0*/  LOP3.LUT R55, R10, 0x64006400, RZ, 0xfc, !PT ;  /* 0x640064000a377812 */ /* 0x000fe200078efcff */
[----:B------:R-:W-:-:S02]  /*10800*/  HADD2.F32 R53, -RZ, R53.H1_H1 ;  /* 0x30000035ff357230 */ /* 0x000fc40000004100 */
[C---:B------:R-:W-:Y:S01]  /*10810*/  FFMA.FTZ R67, R54.reuse, R49, R58 ;  /* 0x0000003136437223 */ /* 0x040fe2000001003a */
[----:B------:R-:W-:Y:S01]  /*10820*/  FFMA.FTZ R60, R54, R45, R60 ;  /* 0x0000002d363c7223 */ /* 0x000fe2000001003c */
[-C--:B------:R-:W-:Y:S02]  /*10830*/  HFMA2 R17, R17, R20.reuse.H0_H0, -72, -72 ;  /* 0xd480d48011117431 */ /* 0x080fe40000040014 */
[----:B------:R-:W-:Y:S01]  /*10840*/  FFMA.FTZ R57, R50, R56, R57 ;  /* 0x0000003832397223 */ /* 0x000fe20000010039 */
[-C--:B------:R-:W-:Y:S02]  /*10850*/  HFMA2 R11, R11, R20.reuse.H0_H0, -72, -72 ;  /* 0xd480d4800b0b7431 */ /* 0x080fe40000040014 */
[C---:B------:R-:W-:Y:S01]  /*10860*/  FFMA.FTZ R58, R56.reuse, R51, R65 ;  /* 0x00000033383a7223 */ /* 0x040fe20000010041 */
[----:B------:R-:W-:Y:S02]  /*10870*/  HFMA2 R10, R55, R20.H0_H0, -72, -72 ;  /* 0xd480d480370a7431 */ /* 0x000fe40000040014 */
[C---:B------:R-:W-:Y:S01]  /*10880*/  FFMA.FTZ R67, R56.reuse, R52, R67 ;  /* 0x0000003438437223 */ /* 0x040fe20000010043 */
[----:B------:R-:W-:Y:S01]  /*10890*/  FFMA.FTZ R69, R56, R53, R60 ;  /* 0x0000003538457223 */ /* 0x000fe2000001003c */
[----:B------:R-:W-:-:S02]  /*108a0*/  HADD2.F32 R56, -RZ, R8.H0_H0 ;  /* 0x20000008ff387230 */ /* 0x000fc40000004100 */
[----:B------:R-:W-:Y:S02]  /*108b0*/  HADD2.F32 R55, -RZ, R17.H0_H0 ;  /* 0x20000011ff377230 */ /* 0x000fe40000004100 */
[----:B------:R-:W-:Y:S02]  /*108c0*/  HADD2.F32 R54, -RZ, R11.H0_H0 ;  /* 0x2000000bff367230 */ /* 0x000fe40000004100 */
[----:B------:R-:W-:Y:S01]  /*108d0*/  FFMA.FTZ R16, R56, R59, R57 ;  /* 0x0000003b38107223 */ /* 0x000fe20000010039 */
[----:B------:R-:W-:Y:S02]  /*108e0*/  HADD2.F32 R20, -RZ, R10.H0_H0 ;  /* 0x2000000aff147230 */ /* 0x000fe40000004100 */
[----:B------:R-:W-:Y:S01]  /*108f0*/  FFMA.FTZ R65, R59, R55, R58 ;  /* 0x000000373b417223 */ /* 0x000fe2000001003a */
[----:B------:R-:W-:Y:S02]  /*10900*/  HADD2.F32 R57, -RZ, R8.H1_H1 ;  /* 0x30000008ff397230 */ /* 0x000fe40000004100 */
[----:B------:R-:W-:-:S02]  /*10910*/  HADD2.F32 R58, -RZ, R17.H1_H1 ;  /* 0x30000011ff3a7230 */ /* 0x000fc40000004100 */
[C---:B------:R-:W-:Y:S01]  /*10920*/  FFMA.FTZ R66, R59.reuse, R54, R67 ;  /* 0x000000363b427223 */ /* 0x040fe20000010043 */
[----:B------:R-:W-:Y:S01]  /*10930*/  FFMA.FTZ R69, R59, R20, R69 ;  /* 0x000000143b457223 */ /* 0x000fe20000010045 */
[----:B------:R-:W-:Y:S02]  /*10940*/  HADD2.F32 R59, -RZ, R11.H1_H1 ;  /* 0x3000000bff3b7230 */ /* 0x000fe40000004100 */
[----:B------:R-:W-:Y:S01]  /*10950*/  FFMA.FTZ R11, R57, R64, R16 ;  /* 0x00000040390b7223 */ /* 0x000fe20000010010 */
[C---:B------:R-:W-:Y:S01]  /*10960*/  FFMA.FTZ R65, R64.reuse, R58, R65 ;  /* 0x0000003a40417223 */ /* 0x040fe20000010041 */
[----:B------:R-:W-:Y:S02]  /*10970*/  HADD2.F32 R60, -RZ, R10.H1_H1 ;  /* 0x3000000aff3c7230 */ /* 0x000fe40000004100 */
[-C--:B------:R-:W-:Y:S01]  /*10980*/  FMUL.FTZ R9, R9, R24.reuse ;  /* 0x0000001809097220 */ /* 0x080fe20000410000 */
[----:B------:R-:W-:Y:S01]  /*10990*/  FMUL.FTZ R11, R11, R24 ;  /* 0x000000180b0b7220 */ /* 0x000fe20000410000 */
[----:B------:R-:W-:Y:S01]  /*109a0*/  FMUL.FTZ R65, R65, R26 ;  /* 0x0000001a41417220 */ /* 0x000fe20000410000 */
[C---:B------:R-:W-:Y:S01]  /*109b0*/  FFMA.FTZ R66, R64.reuse, R59, R66 ;  /* 0x0000003b40427223 */ /* 0x040fe20000010042 */
[----:B------:R-:W-:Y:S01]  /*109c0*/  FFMA.FTZ R69, R64, R60, R69 ;  /* 0x0000003c40457223 */ /* 0x000fe20000010045 */
[----:B------:R-:W-:Y:S01]  /*109d0*/  FMUL.FTZ R63, R63, R26 ;  /* 0x0000001a3f3f7220 */ /* 0x000fe20000410000 */
[----:B------:R-:W-:Y:S01]  /*109e0*/  FMUL.FTZ R62, R62, R27 ;  /* 0x0000001b3e3e7220 */ /* 0x000fe20000410000 */
[----:B------:R-:W-:Y:S01]  /*109f0*/  F2FP.F16.F32.PACK_AB R10, RZ, R9 ;  /* 0x00000009ff0a723e */ /* 0x000fe200000000ff */
[-C--:B------:R-:W-:Y:S01]  /*10a00*/  FMUL.FTZ R61, R61, R28.reuse ;  /* 0x0000001c3d3d7220 */ /* 0x080fe20000410000 */
[----:B------:R-:W-:Y:S01]  /*10a10*/  F2FP.F16.F32.PACK_AB R11, RZ, R11 ;  /* 0x0000000bff0b723e */ /* 0x000fe200000000ff */
[----:B------:R-:W1:Y:S01]  /*10a20*/  LDS.64 R8, [UR5+0x130] ;  /* 0x00013005ff087984 */ /* 0x000e620008000a00 */
[----:B------:R-:W-:Y:S01]  /*10a30*/  F2FP.F16.F32.PACK_AB R65, RZ, R65 ;  /* 0x00000041ff41723e */ /* 0x000fe200000000ff */
[----:B------:R-:W-:Y:S01]  /*10a40*/  FMUL.FTZ R66, R66, R27 ;  /* 0x0000001b42427220 */ /* 0x000fe20000410000 */
[----:B------:R-:W-:Y:S01]  /*10a50*/  FMUL.FTZ R69, R69, R28 ;  /* 0x0000001c45457220 */ /* 0x000fe20000410000 */
[----:B------:R-:W-:Y:S01]  /*10a60*/  F2FP.F16.F32.PACK_AB R63, RZ, R63 ;  /* 0x0000003fff3f723e */ /* 0x000fe200000000ff */
[----:B------:R-:W2:Y:S01]  /*10a70*/  LDS.64 R16, [UR5+0x1b0] ;  /* 0x0001b005ff107984 */ /* 0x000ea20008000a00 */
[----:B------:R-:W-:-:S02]  /*10a80*/  PRMT R11, R11, 0x5410, R65 ;  /* 0x000054100b0b7816 */ /* 0x000fc40000000041 */
[----:B------:R-:W-:Y:S02]  /*10a90*/  F2FP.F16.F32.PACK_AB R62, RZ, R62 ;  /* 0x0000003eff3e723e */ /* 0x000fe400000000ff */
[----:B------:R-:W-:Y:S02]  /*10aa0*/  F2FP.F16.F32.PACK_AB R61, RZ, R61 ;  /* 0x0000003dff3d723e */ /* 0x000fe400000000ff */
[----:B------:R-:W-:Y:S02]  /*10ab0*/  F2FP.F16.F32.PACK_AB R66, RZ, R66 ;  /* 0x00000042ff42723e */ /* 0x000fe400000000ff */
[----:B------:R-:W-:Y:S01]  /*10ac0*/  F2FP.F16.F32.PACK_AB R69, RZ, R69 ;  /* 0x00000045ff45723e */ /* 0x000fe200000000ff */
[----:B------:R-:W-:Y:S01]  /*10ad0*/  HFMA2 R11, R11, 1, 1, R35 ;  /* 0x3c003c000b0b7831 */ /* 0x000fe20000000023 */
[----:B------:R-:W-:Y:S02]  /*10ae0*/  PRMT R10, R10, 0x5410, R63 ;  /* 0x000054100a0a7816 */ /* 0x000fe4000000003f */
[----:B------:R-:W-:Y:S01]  /*10af0*/  PRMT R62, R62, 0x5410, R61 ;  /* 0x000054103e3e7816 */ /* 0x000fe2000000003d */
[--C-:B0-----:R-:W-:Y:S01]  /*10b00*/  HADD2.F32 R35, -RZ, R6.reuse.H0_H0 ;  /* 0x20000006ff237230 */ /* 0x101fe20000004100 */
[----:B------:R-:W-:Y:S01]  /*10b10*/  PRMT R66, R66, 0x5410, R69 ;  /* 0x0000541042427816 */ /* 0x000fe20000000045 */
[----:B------:R-:W-:-:S02]  /*10b20*/  HADD2.F32 R6, -RZ, R6.H1_H1 ;  /* 0x30000006ff067230 */ /* 0x000fc40000004100 */
[----:B------:R-:W-:Y:S02]  /*10b30*/  HFMA2 R29, R10, 1, 1, R29 ;  /* 0x3c003c000a1d7831 */ /* 0x000fe4000000001d */
[----:B------:R-:W-:Y:S02]  /*10b40*/  HADD2 R30, R62, R30 ;  /* 0x0000001e3e1e7230 */ /* 0x000fe40000000000 */
[--C-:B------:R-:W-:Y:S02]  /*10b50*/  HADD2.F32 R61, -RZ, R7.reuse.H0_H0 ;  /* 0x20000007ff3d7230 */ /* 0x100fe40000004100 */
[----:B------:R-:W-:Y:S02]  /*10b60*/  HADD2.F32 R62, -RZ, R7.H1_H1 ;  /* 0x30000007ff3e7230 */ /* 0x000fe40000004100 */
[----:B------:R-:W-:Y:S02]  /*10b70*/  HFMA2 R10, R66, 1, 1, R36 ;  /* 0x3c003c00420a7831 */ /* 0x000fe40000000024 */
[-C--:B------:R-:W-:Y:S01]  /*10b80*/  FFMA.FTZ R7, R0, R35.reuse, RZ ;  /* 0x0000002300077223 */ /* 0x080fe200000100ff */
[----:B------:R-:W-:-:S03]  /*10b90*/  FFMA.FTZ R66, R3, R35, RZ ;  /* 0x0000002303427223 */ /* 0x000fc600000100ff */
[-C--:B------:R-:W-:Y:S01]  /*10ba0*/  FFMA.FTZ R36, R18, R6.reuse, R7 ;  /* 0x0000000612247223 */ /* 0x080fe20000010007 */
[-C--:B------:R-:W-:Y:S01]  /*10bb0*/  FFMA.FTZ R7, R37, R6.reuse, R66 ;  /* 0x0000000625077223 */ /* 0x080fe20000010042 */
[-C--:B------:R-:W-:Y:S01]  /*10bc0*/  FFMA.FTZ R64, R2, R35.reuse, RZ ;  /* 0x0000002302407223 */ /* 0x080fe200000100ff */
[----:B------:R-:W-:Y:S02]  /*10bd0*/  FFMA.FTZ R35, R4, R35, RZ ;  /* 0x0000002304237223 */ /* 0x000fe400000100ff */
[-C--:B------:R-:W-:Y:S01]  /*10be0*/  FFMA.FTZ R7, R44, R61.reuse, R7 ;  /* 0x0000003d2c077223 */ /* 0x080fe20000010007 */
[-C--:B------:R-:W-:Y:S01]  /*10bf0*/  FFMA.FTZ R64, R19, R6.reuse, R64 ;  /* 0x0000000613407223 */ /* 0x080fe20000010040 */
[----:B------:R-:W-:Y:S02]  /*10c00*/  FFMA.FTZ R35, R38, R6, R35 ;  /* 0x0000000626237223 */ /* 0x000fe40000010023 */
[----:B------:R-:W-:Y:S02]  /*10c10*/  FFMA.FTZ R68, R42, R62, R7 ;  /* 0x0000003e2a447223 */ /* 0x000fe40000010007 */
[----:B------:R-:W0:Y:S01]  /*10c20*/  LDS.64 R6, [UR5+0xb8] ;  /* 0x0000b805ff067984 */ /* 0x000e220008000a00 */
[-C--:B------:R-:W-:Y:S01]  /*10c30*/  FFMA.FTZ R35, R46, R61.reuse, R35 ;  /* 0x0000003d2e237223 */ /* 0x080fe20000010023 */
[-C--:B------:R-:W-:Y:S01]  /*10c40*/  FFMA.FTZ R64, R41, R61.reuse, R64 ;  /* 0x0000003d29407223 */ /* 0x080fe20000010040 */
[----:B------:R-:W-:-:S02]  /*10c50*/  FFMA.FTZ R36, R5, R61, R36 ;  /* 0x0000003d05247223 */ /* 0x000fc40000010024 */
[-C--:B------:R-:W-:Y:S01]  /*10c60*/  FFMA.FTZ R70, R40, R62.reuse, R35 ;  /* 0x0000003e28467223 */ /* 0x080fe20000010023 */
[--C-:B-1----:R-:W-:Y:S02]  /*10c70*/  HADD2.F32 R35, -RZ, R8.reuse.H0_H0 ;  /* 0x20000008ff237230 */ /* 0x102fe40000004100 */
[-C--:B------:R-:W-:Y:S01]  /*10c80*/  FFMA.FTZ R61, R43, R62.reuse, R64 ;  /* 0x0000003e2b3d7223 */ /* 0x080fe20000010040 */
[----:B------:R-:W-:Y:S01]  /*10c90*/  FFMA.FTZ R66, R39, R62, R36 ;  /* 0x0000003e27427223 */ /* 0x000fe20000010024 */
        /* <DEDUP_REMOVED lines=16> */
[----:B------:R-:W-:Y:S01]  /*10da0*/  HADD2.F32 R16, -RZ, R16.H1_H1 ;  /* 0x30000010ff107230 */ /* 0x000fe20000004100 */
[----:B------:R-:W1:Y:S01]  /*10db0*/  LDS.64 R8, [UR5+0x138] ;  /* 0x00013805ff087984 */ /* 0x000e620008000a00 */
[-C--:B------:R-:W-:Y:S01]  /*10dc0*/  FFMA.FTZ R35, R43, R64.reuse, R62 ;  /* 0x000000402b237223 */ /* 0x080fe2000001003e */
[----:B------:R-:W-:Y:S01]  /*10dd0*/  FFMA.FTZ R2, R2, R67, RZ ;  /* 0x0000004302027223 */ /* 0x000fe200000100ff */
[-C--:B------:R-:W-:Y:S01]  /*10de0*/  FFMA.FTZ R36, R39, R64.reuse, R36 ;  /* 0x0000004027247223 */ /* 0x080fe20000010024 */
[-C--:B------:R-:W-:Y:S01]  /*10df0*/  FFMA.FTZ R62, R42, R64.reuse, R65 ;  /* 0x000000402a3e7223 */ /* 0x080fe20000010041 */
[----:B------:R-:W-:Y:S01]  /*10e00*/  FFMA.FTZ R64, R40, R64, R63 ;  /* 0x0000004028407223 */ /* 0x000fe2000001003f */
[----:B------:R-:W-:-:S02]  /*10e10*/  HADD2.F32 R63, -RZ, R17.H0_H0 ;  /* 0x20000011ff3f7230 */ /* 0x000fc40000004100 */
[----:B------:R-:W-:Y:S01]  /*10e20*/  FFMA.FTZ R2, R19, R16, R2 ;  /* 0x0000001013027223 */ /* 0x000fe20000010002 */
[----:B------:R-:W-:-:S03]  /*10e30*/  HADD2.F32 R65, -RZ, R17.H1_H1 ;  /* 0x30000011ff417230 */ /* 0x000fc60000004100 */
[----:B------:R-:W-:Y:S01]  /*10e40*/  FFMA.FTZ R2, R41, R63, R2 ;  /* 0x0000003f29027223 */ /* 0x000fe20000010002 */
[----:B------:R-:W-:-:S03]  /*10e50*/  FFMA.FTZ R17, R0, R67, RZ ;  /* 0x0000004300117223 */ /* 0x000fc600000100ff */
[----:B------:R-:W-:Y:S01]  /*10e60*/  FFMA.FTZ R43, R43, R65, R2 ;  /* 0x000000412b2b7223 */ /* 0x000fe20000010002 */
[--C-:B0-----:R-:W-:Y:S02]  /*10e70*/  HADD2.F32 R2, -RZ, R6.reuse.H0_H0 ;  /* 0x20000006ff027230 */ /* 0x101fe40000004100 */
[-C--:B------:R-:W-:Y:S01]  /*10e80*/  FFMA.FTZ R0, R3, R67.reuse, RZ ;  /* 0x0000004303007223 */ /* 0x080fe200000100ff */
[----:B------:R-:W-:Y:S01]  /*10e90*/  FFMA.FTZ R18, R18, R16, R17 ;  /* 0x0000001012127223 */ /* 0x000fe20000010011 */
[----:B------:R-:W-:Y:S02]  /*10ea0*/  HADD2.F32 R6, -RZ, R6.H1_H1 ;  /* 0x30000006ff067230 */ /* 0x000fe40000004100 */
[----:B------:R-:W-:Y:S01]  /*10eb0*/  FFMA.FTZ R67, R4, R67, RZ ;  /* 0x0000004304437223 */ /* 0x000fe200000100ff */
[----:B------:R-:W-:Y:S01]  /*10ec0*/  FFMA.FTZ R3, R47, R2, R66 ;  /* 0x000000022f037223 */ /* 0x000fe20000010042 */
[----:B------:R-:W-:Y:S01]  /*10ed0*/  FFMA.FTZ R37, R37, R16, R0 ;  /* 0x0000001025257223 */ /* 0x000fe20000010000 */
[----:B------:R-:W-:Y:S01]  /*10ee0*/  FFMA.FTZ R4, R48, R2, R61 ;  /* 0x0000000230047223 */ /* 0x000fe2000001003d */
[----:B------:R-:W-:Y:S01]  /*10ef0*/  FFMA.FTZ R0, R5, R63, R18 ;  /* 0x0000003f05007223 */ /* 0x000fe20000010012 */
[----:B------:R-:W-:-:S02]  /*10f00*/  HADD2.F32 R5, -RZ, R7.H0_H0 ;  /* 0x20000007ff057230 */ /* 0x000fc40000004100 */
[----:B------:R-:W-:Y:S01]  /*10f10*/  FFMA.FTZ R3, R50, R6, R3 ;  /* 0x0000000632037223 */ /* 0x000fe20000010003 */
[-C--:B------:R-:W-:Y:S01]  /*10f20*/  FFMA.FTZ R17, R49, R2.reuse, R68 ;  /* 0x0000000231117223 */ /* 0x080fe20000010044 */
[----:B------:R-:W-:Y:S01]  /*10f30*/  FFMA.FTZ R70, R45, R2, R70 ;  /* 0x000000022d467223 */ /* 0x000fe20000010046 */
[-C--:B------:R-:W-:Y:S01]  /*10f40*/  FFMA.FTZ R4, R51, R6.reuse, R4 ;  /* 0x0000000633047223 */ /* 0x080fe20000010004 */
[-C--:B------:R-:W-:Y:S01]  /*10f50*/  FFMA.FTZ R2, R56, R5.reuse, R3 ;  /* 0x0000000538027223 */ /* 0x080fe20000010003 */
[----:B------:R-:W-:Y:S02]  /*10f60*/  HADD2.F32 R7, -RZ, R7.H1_H1 ;  /* 0x30000007ff077230 */ /* 0x000fe40000004100 */
[-C--:B------:R-:W-:Y:S01]  /*10f70*/  FFMA.FTZ R17, R52, R6.reuse, R17 ;  /* 0x0000000634117223 */ /* 0x080fe20000010011 */
[----:B------:R-:W-:Y:S01]  /*10f80*/  FFMA.FTZ R19, R53, R6, R70 ;  /* 0x0000000635137223 */ /* 0x000fe20000010046 */
[-C--:B------:R-:W-:Y:S02]  /*10f90*/  FFMA.FTZ R3, R55, R5.reuse, R4 ;  /* 0x0000000537037223 */ /* 0x080fe40000010004 */
[-C--:B------:R-:W-:Y:S01]  /*10fa0*/  FFMA.FTZ R4, R54, R5.reuse, R17 ;  /* 0x0000000536047223 */ /* 0x080fe20000010011 */
[----:B------:R-:W-:Y:S01]  /*10fb0*/  FFMA.FTZ R19, R20, R5, R19 ;  /* 0x0000000514137223 */ /* 0x000fe20000010013 */
[-C--:B------:R-:W-:Y:S01]  /*10fc0*/  FFMA.FTZ R5, R57, R7.reuse, R2 ;  /* 0x0000000739057223 */ /* 0x080fe20000010002 */
[----:B------:R-:W-:-:S02]  /*10fd0*/  FFMA.FTZ R17, R58, R7, R3 ;  /* 0x000000073a117223 */ /* 0x000fc40000010003 */
[----:B------:R-:W0:Y:S01]  /*10fe0*/  LDS.64 R2, [UR5+0x1b8] ;  /* 0x0001b805ff027984 */ /* 0x000e220008000a00 */
[--C-:B-1----:R-:W-:Y:S02]  /*10ff0*/  HADD2.F32 R6, -RZ, R8.reuse.H0_H0 ;  /* 0x20000008ff067230 */ /* 0x102fe40000004100 */
[----:B------:R-:W-:Y:S01]  /*11000*/  FFMA.FTZ R67, R38, R16, R67 ;  /* 0x0000001026437223 */ /* 0x000fe20000010043 */
[----:B------:R-:W-:Y:S01]  /*11010*/  FFMA.FTZ R37, R44, R63, R37 ;  /* 0x0000003f2c257223 */ /* 0x000fe20000010025 */
[----:B------:R-:W-:Y:S02]  /*11020*/  HADD2.F32 R8, -RZ, R8.H1_H1 ;  /* 0x30000008ff087230 */ /* 0x000fe40000004100 */
[-C--:B------:R-:W-:Y:S01]  /*11030*/  FFMA.FTZ R16, R48, R6.reuse, R35 ;  /* 0x0000000630107223 */ /* 0x080fe20000010023 */
[-C--:B------:R-:W-:Y:S01]  /*11040*/  FFMA.FTZ R35, R49, R6.reuse, R62 ;  /* 0x0000000631237223 */ /* 0x080fe2000001003e */
[----:B------:R-:W-:Y:S01]  /*11050*/  FFMA.FTZ R64, R45, R6, R64 ;  /* 0x000000062d407223 */ /* 0x000fe20000010040 */
[----:B------:R-:W-:Y:S01]  /*11060*/  FFMA.FTZ R42, R42, R65, R37 ;  /* 0x000000412a2a7223 */ /* 0x000fe20000010025 */
[-C--:B------:R-:W-:Y:S01]  /*11070*/  FFMA.FTZ R4, R59, R7.reuse, R4 ;  /* 0x000000073b047223 */ /* 0x080fe20000010004 */
[----:B------:R-:W-:Y:S01]  /*11080*/  FFMA.FTZ R19, R60, R7, R19 ;  /* 0x000000073c137223 */ /* 0x000fe20000010013 */
[----:B------:R-:W-:Y:S01]  /*11090*/  FFMA.FTZ R0, R39, R65, R0 ;  /* 0x0000004127007223 */ /* 0x000fe20000010000 */
[----:B------:R-:W-:-:S02]  /*110a0*/  HADD2.F32 R37, -RZ, R9.H0_H0 ;  /* 0x20000009ff257230 */ /* 0x000fc40000004100 */
        /* <DEDUP_REMOVED lines=25> */
[----:B------:R-:W-:Y:S02]  /*11240*/  HADD2 R8, R4, R31 ;  /* 0x0000001f04087230 */ /* 0x000fe40000000000 */
[----:B------:R-:W-:Y:S01]  /*11250*/  FFMA.FTZ R67, R46, R63, R67 ;  /* 0x0000003f2e437223 */ /* 0x000fe20000010043 */
[--C-:B0-----:R-:W-:Y:S02]  /*11260*/  HADD2.F32 R4, -RZ, R2.reuse.H0_H0 ;  /* 0x20000002ff047230 */ /* 0x101fe40000004100 */
[-C--:B------:R-:W-:Y:S01]  /*11270*/  FFMA.FTZ R6, R56, R37.reuse, R7 ;  /* 0x0000002538067223 */ /* 0x080fe20000010007 */
[----:B------:R-:W-:Y:S01]  /*11280*/  FFMA.FTZ R35, R55, R37, R16 ;  /* 0x0000002537237223 */ /* 0x000fe20000010010 */
[----:B------:R-:W-:Y:S01]  /*11290*/  FFMA.FTZ R40, R40, R65, R67 ;  /* 0x0000004128287223 */ /* 0x000fe20000010043 */
[----:B------:R-:W-:-:S02]  /*112a0*/  HADD2.F32 R2, -RZ, R2.H1_H1 ;  /* 0x30000002ff027230 */ /* 0x000fc40000004100 */
[-C--:B------:R-:W-:Y:S01]  /*112b0*/  FFMA.FTZ R47, R47, R4.reuse, R0 ;  /* 0x000000042f2f7223 */ /* 0x080fe20000010000 */
[-C--:B------:R-:W-:Y:S01]  /*112c0*/  FFMA.FTZ R48, R48, R4.reuse, R43 ;  /* 0x0000000430307223 */ /* 0x080fe2000001002b */
[-C--:B------:R-:W-:Y:S01]  /*112d0*/  FFMA.FTZ R7, R57, R9.reuse, R6 ;  /* 0x0000000939077223 */ /* 0x080fe20000010006 */
[----:B------:R-:W-:Y:S01]  /*112e0*/  FFMA.FTZ R35, R58, R9, R35 ;  /* 0x000000093a237223 */ /* 0x000fe20000010023 */
[----:B------:R-:W-:Y:S02]  /*112f0*/  HFMA2 R9, R5, 1, 1, R32 ;  /* 0x3c003c0005097831 */ /* 0x000fe40000000020 */
        /* <DEDUP_REMOVED lines=40> */
[----:B------:R-:W-:Y:S02]  /*11580*/  HFMA2 R5, R57, 1, 1, R29 ;  /* 0x3c003c0039057831 */ /* 0x000fe4000000001d */
[----:B------:R-:W-:Y:S01]  /*11590*/  HADD2 R4, R54, R30 ;  /* 0x0000001e36047230 */ /* 0x000fe20000000000 */
[----:B------:R-:W-:Y:S01]  /*115a0*/  IADD3.X R23, PT, PT, RZ, R23, RZ, P1, !PT ;  /* 0x00000017ff177210 */ /* 0x000fe20000ffe4ff */
[----:B------:R-:W-:Y:S01]  /*115b0*/  IMAD.WIDE R14, R97, 0x4, R12 ;  /* 0x00000004610e7825 */ /* 0x000fe200078e020c */
[----:B------:R-:W-:Y:S06]  /*115c0*/  @!P0 BRA `(.L_x_2691) ;  /* 0xffffffb000bc8947 */ /* 0x000fec000383ffff */
[----:B------:R-:W-:-:S07]  /*115d0*/  IMAD.WIDE R114, R97, 0x10, R114 ;  /* 0x0000001061727825 */ /* 0x000fce00078e0272 */
.L_x_2690:
[----:B------:R-:W-:-:S04]  /*115e0*/  VIMNMX R111, PT, PT, R101, UR16, PT ;  /* 0x00000010656f7c48 */ /* 0x000fc8000bfe0100 */
[----:B------:R-:W-:-:S13]  /*115f0*/  ISETP.GT.AND P0, PT, R111, R100, PT ;  /* 0x000000646f00720c */ /* 0x000fda0003f04270 */
[----:B------:R-:W-:Y:S05]  /*11600*/  @!P0 BRA `(.L_x_2692) ;  /* 0x0000002000c48947 */ /* 0x000fea0003800000 */
[----:B------:R-:W-:-:S03]  /*11610*/  IMAD.WIDE.U32 R2, R100, 0x4, R104 ;  /* 0x0000000464027825 */ /* 0x000fc600078e0068 */
[----:B------:R-:W-:-:S04]  /*11620*/  IADD3 R108, P0, PT, R2, 0x2, RZ ;  /* 0x00000002026c7810 */ /* 0x000fc80007f1e0ff */
[----:B------:R-:W-:-:S09]  /*11630*/  IADD3.X R107, PT, PT, RZ, R3, RZ, P0, !PT ;  /* 0x00000003ff6b7210 */ /* 0x000fd200007fe4ff */
.L_x_2693:
        /* <DEDUP_REMOVED lines=9> */
[C---:B------:R-:W-:Y:S02]  /*116d0*/  @!P0 LEA R94, R98.reuse, R1, 0x3 ;  /* 0x00000001625e8211 */ /* 0x040fe400078e18ff */
[----:B------:R-:W-:Y:S02]  /*116e0*/  @!P0 IADD3 R0, PT, PT, R98, 0x1, RZ ;  /* 0x0000000162008810 */ /* 0x000fe40007ffe0ff */
[----:B------:R-:W-:Y:S02]  /*116f0*/  @!P0 MOV R106, R108 ;  /* 0x0000006c006a8202 */ /* 0x000fe40000000f00 */
[----:B------:R-:W-:Y:S01]  /*11700*/  @!P0 MOV R98, R0 ;  /* 0x0000000000628202 */ /* 0x000fe20000000f00 */
[----:B------:R-:W5:Y:S04]  /*11710*/  @!P0 LDL.64 R94, [R94+0x8] ;  /* 0x000008005e5e8983 */ /* 0x000f680000100a00 */
[----:B------:R1:W5:Y:S01]  /*11720*/  @!P0 LDG.E.U16.CONSTANT R109, desc[UR8][R106.64] ;  /* 0x000000086a6d8981 */ /* 0x000362000c1e9500 */
[----:B--2---:R-:W-:-:S02]  /*11730*/  LOP3.LUT R0, R12, 0x70007, RZ, 0xc0, !PT ;  /* 0x000700070c007812 */ /* 0x004fc400078ec0ff */
[----:B0-----:R-:W-:Y:S02]  /*11740*/  LOP3.LUT R2, R12, 0x380038, RZ, 0xc0, !PT ;  /* 0x003800380c027812 */ /* 0x001fe400078ec0ff */
        /* <DEDUP_REMOVED lines=14> */
[----:B------:R-:W0:Y:S01]  /*11830*/  LDS.128 R12, [UR5] ;  /* 0x00000005ff0c7984 */ /* 0x000e220008000c00 */
[----:B------:R-:W-:Y:S02]  /*11840*/  LOP3.LUT R0, R0, 0x64006400, RZ, 0xfc, !PT ;  /* 0x6400640000007812 */ /* 0x000fe400078efcff */
[----:B------:R-:W-:Y:S02]  /*11850*/  LOP3.LUT R39, R39, 0x64006400, RZ, 0xfc, !PT ;  /* 0x6400640027277812 */ /* 0x000fe400078efcff */
[----:B---3--:R-:W-:Y:S01]  /*11860*/  SHF.R.U32.HI R32, RZ, 0xe, R16 ;  /* 0x0000000eff207819 */ /* 0x008fe20000011610 */
[----:B------:R-:W-:Y:S01]  /*11870*/  HADD2 R53, R0, -1028, -1028 ;  /* 0xe404e40400357430 */ /* 0x000fe20000000000 */
[----:B------:R-:W-:Y:S01]  /*11880*/  LOP3.LUT R35, R35, 0x10001, RZ, 0xc0, !PT ;  /* 0x0001000123237812 */ /* 0x000fe200078ec0ff */
[----:B------:R-:W-:Y:S01]  /*11890*/  HADD2 R50, R39, -1028, -1028 ;  /* 0xe404e40427327430 */ /* 0x000fe20000000000 */
[----:B------:R-:W-:-:S02]  /*118a0*/  LOP3.LUT R33, R33, 0x64006400, RZ, 0xfc, !PT ;  /* 0x6400640021217812 */ /* 0x000fc400078efcff */
[----:B------:R-:W-:Y:S02]  /*118b0*/  LOP3.LUT R34, R34, 0x64006400, RZ, 0xfc, !PT ;  /* 0x6400640022227812 */ /* 0x000fe400078efcff */
[----:B------:R-:W-:Y:S02]  /*118c0*/  SHF.R.U32.HI R42, RZ, 0xe, R17 ;  /* 0x0000000eff2a7819 */ /* 0x000fe40000011611 */
[----:B------:R-:W-:Y:S02]  /*118d0*/  LOP3.LUT R3, R3, 0x10001, RZ, 0xc0, !PT ;  /* 0x0001000103037812 */ /* 0x000fe400078ec0ff */
[----:B------:R-:W-:Y:S02]  /*118e0*/  LOP3.LUT R45, R45, 0x64006400, RZ, 0xfc, !PT ;  /* 0x640064002d2d7812 */ /* 0x000fe400078efcff */
[C---:B------:R-:W-:Y:S02]  /*118f0*/  LOP3.LUT R21, R16.reuse, 0x70007, RZ, 0xc0, !PT ;  /* 0x0007000710157812 */ /* 0x040fe400078ec0ff */
[----:B------:R-:W-:-:S02]  /*11900*/  LOP3.LUT R24, R16, 0x380038, RZ, 0xc0, !PT ;  /* 0x0038003810187812 */ /* 0x000fc400078ec0ff */
[----:B------:R-:W-:Y:S02]  /*11910*/  SHF.R.U32.HI R54, RZ, 0x6, R16 ;  /* 0x00000006ff367819 */ /* 0x000fe40000011610 */
[----:B------:R-:W-:Y:S02]  /*11920*/  LOP3.LUT R2, R2, 0x64006400, RZ, 0xfc, !PT ;  /* 0x6400640002027812 */ /* 0x000fe400078efcff */
[C---:B------:R-:W-:Y:S02]  /*11930*/  LOP3.LUT R16, R17.reuse, 0x70007, RZ, 0xc0, !PT ;  /* 0x0007000711107812 */ /* 0x040fe400078ec0ff */
[----:B------:R-:W-:Y:S02]  /*11940*/  LOP3.LUT R25, R17, 0x380038, RZ, 0xc0, !PT ;  /* 0x0038003811197812 */ /* 0x000fe400078ec0ff */
[----:B------:R-:W-:Y:S02]  /*11950*/  SHF.R.U32.HI R55, RZ, 0x6, R17 ;  /* 0x00000006ff377819 */ /* 0x000fe40000011611 */
[----:B------:R-:W-:Y:S01]  /*11960*/  LOP3.LUT R44, R44, 0x64006400, RZ, 0xfc, !PT ;  /* 0x640064002c2c7812 */ /* 0x000fe200078efcff */
[----:B------:R-:W-:Y:S01]  /*11970*/  HADD2 R52, R33, -1028, -1028 ;  /* 0xe404e40421347430 */ /* 0x000fe20000000000 */
[----:B------:R-:W-:Y:S01]  /*11980*/  LOP3.LUT R17, R43, 0x10001, RZ, 0xc0, !PT ;  /* 0x000100012b117812 */ /* 0x000fe200078ec0ff */
[-C--:B------:R-:W-:Y:S01]  /*11990*/  HFMA2 R49, R34, R69.reuse.H0_H0, -132, -132 ;  /* 0xd820d82022317431 */ /* 0x080fe20000040045 */
[----:B------:R-:W-:Y:S01]  /*119a0*/  LOP3.LUT R43, R3, 0x20002, R32, 0xf8, !PT ;  /* 0x00020002032b7812 */ /* 0x000fe200078ef820 */
[----:B------:R-:W-:Y:S01]  /*119b0*/  HADD2 R51, R45, -1028, -1028 ;  /* 0xe404e4042d337430 */ /* 0x000fe20000000000 */
[----:B------:R-:W-:Y:S01]  /*119c0*/  LOP3.LUT R42, R35, 0x20002, R42, 0xf8, !PT ;  /* 0x00020002232a7812 */ /* 0x000fe200078ef82a */
[-C--:B0-----:R-:W-:Y:S01]  /*119d0*/  HFMA2 R0, R53, R12.reuse, RZ ;  /* 0x0000000c35007231 */ /* 0x081fe200000000ff */
[----:B------:R-:W-:Y:S01]  /*119e0*/  LOP3.LUT R46, R46, 0x64006400, RZ, 0xfc, !PT ;  /* 0x640064002e2e7812 */ /* 0x000fe200078efcff */
[-C--:B------:R-:W-:Y:S01]  /*119f0*/  HFMA2 R3, R50, R12.reuse, RZ ;  /* 0x0000000c32037231 */ /* 0x080fe200000000ff */
[----:B------:R-:W0:Y:S01]  /*11a00*/  LDS.128 R32, [UR5+0x10] ;  /* 0x00001005ff207984 */ /* 0x000e220008000c00 */
[-C--:B------:R-:W-:Y:S01]  /*11a10*/  HFMA2 R48, R2, R69.reuse.H0_H0, -132, -132 ;  /* 0xd820d82002307431 */ /* 0x080fe20000040045 */
[C---:B------:R-:W-:Y:S01]  /*11a20*/  LOP3.LUT R20, R18.reuse, 0x70007, RZ, 0xc0, !PT ;  /* 0x0007000712147812 */ /* 0x040fe200078ec0ff */
[-C--:B------:R-:W-:Y:S01]  /*11a30*/  HFMA2 R58, R44, R69.reuse.H0_H0, -132, -132 ;  /* 0xd820d8202c3a7431 */ /* 0x080fe20000040045 */
[----:B------:R-:W-:Y:S01]  /*11a40*/  LOP3.LUT R26, R18, 0x380038, RZ, 0xc0, !PT ;  /* 0x00380038121a7812 */ /* 0x000fe200078ec0ff */
[-C--:B------:R-:W-:Y:S01]  /*11a50*/  HFMA2 R2, R52, R12.reuse, RZ.H0_H0 ;  /* 0x0000000c34027231 */ /* 0x080fe200000400ff */
[--C-:B------:R-:W-:Y:S01]  /*11a60*/  SHF.R.U32.HI R56, RZ, 0x6, R18.reuse ;  /* 0x00000006ff387819 */ /* 0x100fe20000011612 */
[----:B------:R-:W-:Y:S01]  /*11a70*/  HFMA2 R59, R46, R69.H0_H0, -132, -132 ;  /* 0xd820d8202e3b7431 */ /* 0x000fe20000040045 */
[----:B------:R-:W-:Y:S01]  /*11a80*/  SHF.R.U32.HI R41, RZ, 0xe, R18 ;  /* 0x0000000eff297819 */ /* 0x000fe20000011612 */
[----:B------:R-:W-:-:S02]  /*11a90*/  HFMA2 R12, R51, R12, RZ.H0_H0 ;  /* 0x0000000c330c7231 */ /* 0x000fc400000400ff */
[-C--:B------:R-:W-:Y:S01]  /*11aa0*/  HFMA2 R45, R48, R13.reuse, R0 ;  /* 0x0000000d302d7231 */ /* 0x080fe20000000000 */
[----:B------:R-:W-:Y:S01]  /*11ab0*/  LOP3.LUT R40, R40, 0x10001, RZ, 0xc0, !PT ;  /* 0x0001000128287812 */ /* 0x000fe200078ec0ff */
[-C--:B------:R-:W-:Y:S02]  /*11ac0*/  HFMA2 R47, R49, R13.reuse, R2 ;  /* 0x0000000d312f7231 */ /* 0x080fe40000000002 */
[-C--:B------:R-:W-:Y:S02]  /*11ad0*/  HFMA2 R61, R58, R13.reuse, R3 ;  /* 0x0000000d3a3d7231 */ /* 0x080fe40000000003 */
[----:B------:R-:W-:Y:S01]  /*11ae0*/  HFMA2 R63, R59, R13, R12 ;  /* 0x0000000d3b3f7231 */ /* 0x000fe2000000000c */
[----:B------:R-:W-:Y:S02]  /*11af0*/  LOP3.LUT R0, R36, 0x70007, RZ, 0xc0, !PT ;  /* 0x0007000724007812 */ /* 0x000fe400078ec0ff */
[----:B------:R-:W-:Y:S02]  /*11b00*/  SHF.R.U32.HI R18, RZ, 0xe, R19 ;  /* 0x0000000eff127819 */ /* 0x000fe40000011613 */
[----:B------:R-:W-:-:S02]  /*11b10*/  LOP3.LUT R13, R38, 0x70007, RZ, 0xc0, !PT ;  /* 0x00070007260d7812 */ /* 0x000fc400078ec0ff */
[----:B------:R-:W-:Y:S02]  /*11b20*/  LOP3.LUT R41, R40, 0x20002, R41, 0xf8, !PT ;  /* 0x0002000228297812 */ /* 0x000fe400078ef829 */
[----:B------:R-:W-:Y:S02]  /*11b30*/  LOP3.LUT R0, R0, 0x64006400, RZ, 0xfc, !PT ;  /* 0x6400640000007812 */ /* 0x000fe400078efcff */
[----:B------:R-:W-:Y:S02]  /*11b40*/  LOP3.LUT R40, R17, 0x20002, R18, 0xf8, !PT ;  /* 0x0002000211287812 */ /* 0x000fe400078ef812 */
        /* <DEDUP_REMOVED lines=25> */
[-C--:B------:R-:W-:Y:S02]  /*11ce0*/  HFMA2 R18, R46, R69.reuse.H0_H0, -132, -132 ;  /* 0xd820d8202e127431 */ /* 0x080fe40000040045 */
[-C--:B------:R-:W-:Y:S02]  /*11cf0*/  HFMA2 R47, R12, R14.reuse, R47 ;  /* 0x0000000e0c2f7231 */ /* 0x080fe4000000002f */
[----:B------:R-:W-:Y:S01]  /*11d00*/  HFMA2 R63, R2, R14, R63 ;  /* 0x0000000e023f7231 */ /* 0x000fe2000000003f */
[----:B------:R-:W-:Y:S01]  /*11d10*/  LOP3.LUT R14, R37, 0x64006400, RZ, 0xfc, !PT ;  /* 0x64006400250e7812 */ /* 0x000fe200078efcff */
[-C--:B------:R-:W-:Y:S01]  /*11d20*/  HFMA2 R19, R44, R69.reuse.H0_H0, -132, -132 ;  /* 0xd820d8202c137431 */ /* 0x080fe20000040045 */
[----:B------:R-:W-:Y:S01]  /*11d30*/  LOP3.LUT R38, R38, 0x64006400, RZ, 0xfc, !PT ;  /* 0x6400640026267812 */ /* 0x000fe200078efcff */
[----:B------:R-:W-:Y:S01]  /*11d40*/  HFMA2 R17, R62, R69.H0_H0, -132, -132 ;  /* 0xd820d8203e117431 */ /* 0x000fe20000040045 */
[----:B------:R-:W-:Y:S01]  /*11d50*/  LOP3.LUT R36, R36, 0x1c001c0, RZ, 0xc0, !PT ;  /* 0x01c001c024247812 */ /* 0x000fe200078ec0ff */
[----:B------:R-:W-:-:S02]  /*11d60*/  HFMA2 R45, R3, R15, R45 ;  /* 0x0000000f032d7231 */ /* 0x000fc4000000002d */
[-C--:B------:R-:W-:Y:S02]  /*11d70*/  HFMA2 R47, R19, R15.reuse, R47 ;  /* 0x0000000f132f7231 */ /* 0x080fe4000000002f */
[-C--:B------:R-:W-:Y:S02]  /*11d80*/  HFMA2 R61, R18, R15.reuse, R61 ;  /* 0x0000000f123d7231 */ /* 0x080fe4000000003d */
[----:B------:R-:W-:Y:S01]  /*11d90*/  HFMA2 R63, R17, R15, R63 ;  /* 0x0000000f113f7231 */ /* 0x000fe2000000003f */
[----:B------:R-:W-:Y:S01]  /*11da0*/  LOP3.LUT R36, R36, 0x64006400, RZ, 0xfc, !PT ;  /* 0x6400640024247812 */ /* 0x000fe200078efcff */
[-C--:B------:R-:W-:Y:S02]  /*11db0*/  HFMA2 R15, R14, R65.reuse.H0_H0, -20, -20 ;  /* 0xcd00cd000e0f7431 */ /* 0x080fe40000040041 */
[----:B------:R-:W-:Y:S01]  /*11dc0*/  HFMA2 R14, R38, R65.H0_H0, -20, -20 ;  /* 0xcd00cd00260e7431 */ /* 0x000fe20000040041 */
[----:B------:R-:W-:Y:S02]  /*11dd0*/  LOP3.LUT R23, R23, 0x1c001c0, RZ, 0xc0, !PT ;  /* 0x01c001c017177812 */ /* 0x000fe400078ec0ff */
[----:B------:R-:W-:-:S02]  /*11de0*/  LOP3.LUT R21, R21, 0x64006400, RZ, 0xfc, !PT ;  /* 0x6400640015157812 */ /* 0x000fc400078efcff */
[----:B------:R-:W-:Y:S01]  /*11df0*/  LOP3.LUT R37, R16, 0x64006400, RZ, 0xfc, !PT ;  /* 0x6400640010257812 */ /* 0x000fe200078efcff */
[-C--:B------:R-:W-:Y:S01]  /*11e00*/  HFMA2 R16, R36, R65.reuse.H0_H0, -20, -20 ;  /* 0xcd00cd0024107431 */ /* 0x080fe20000040041 */
[----:B------:R-:W-:Y:S01]  /*11e10*/  LOP3.LUT R20, R20, 0x64006400, RZ, 0xfc, !PT ;  /* 0x6400640014147812 */ /* 0x000fe200078efcff */
[-C--:B0-----:R-:W-:Y:S01]  /*11e20*/  HFMA2 R36, R14, R32.reuse, R61 ;  /* 0x000000200e247231 */ /* 0x081fe2000000003d */
[----:B------:R-:W-:Y:S01]  /*11e30*/  LOP3.LUT R44, R23, 0x64006400, RZ, 0xfc, !PT ;  /* 0x64006400172c7812 */ /* 0x000fe200078efcff */
[----:B------:R-:W-:Y:S01]  /*11e40*/  HADD2 R23, R21, -1028, -1028 ;  /* 0xe404e40415177430 */ /* 0x000fe20000000000 */
[----:B------:R-:W-:Y:S01]  /*11e50*/  LOP3.LUT R39, R22, 0x64006400, RZ, 0xfc, !PT ;  /* 0x6400640016277812 */ /* 0x000fe200078efcff */
[----:B------:R-:W-:Y:S02]  /*11e60*/  HADD2 R21, R20, -1028, -1028 ;  /* 0xe404e40414157430 */ /* 0x000fe40000000000 */
[----:B------:R-:W-:Y:S02]  /*11e70*/  HFMA2 R13, R44, R65.H0_H0, -20, -20 ;  /* 0xcd00cd002c0d7431 */ /* 0x000fe40000040041 */
[----:B------:R-:W-:-:S02]  /*11e80*/  HFMA2 R45, R16, R32, R45 ;  /* 0x00000020102d7231 */ /* 0x000fc4000000002d */
[-C--:B------:R-:W-:Y:S02]  /*11e90*/  HFMA2 R47, R15, R32.reuse, R47 ;  /* 0x000000200f2f7231 */ /* 0x080fe4000000002f */
[----:B------:R-:W-:Y:S02]  /*11ea0*/  HFMA2 R32, R13, R32, R63 ;  /* 0x000000200d207231 */ /* 0x000fe4000000003f */
[-C--:B------:R-:W-:Y:S02]  /*11eb0*/  HFMA2 R64, R21, R33.reuse, R36 ;  /* 0x0000002115407231 */ /* 0x080fe40000000024 */
[----:B------:R-:W-:Y:S02]  /*11ec0*/  HADD2 R22, R37, -1028, -1028 ;  /* 0xe404e40425167430 */ /* 0x000fe40000000000 */
[----:B------:R-:W-:Y:S02]  /*11ed0*/  HADD2 R20, R39, -1028, -1028 ;  /* 0xe404e40427147430 */ /* 0x000fe40000000000 */
[----:B------:R-:W0:Y:S01]  /*11ee0*/  LDS.128 R36, [UR5+0x20] ;  /* 0x00002005ff247984 */ /* 0x000e220008000c00 */
[----:B------:R-:W-:Y:S01]  /*11ef0*/  LOP3.LUT R62, R27, 0x64006400, RZ, 0xfc, !PT ;  /* 0x640064001b3e7812 */ /* 0x000fe200078efcff */
[----:B------:R-:W-:Y:S01]  /*11f00*/  HFMA2 R66, R20, R33, R32 ;  /* 0x0000002114427231 */ /* 0x000fe20000000020 */
[----:B------:R-:W-:-:S02]  /*11f10*/  LOP3.LUT R32, R25, 0x64006400, RZ, 0xfc, !PT ;  /* 0x6400640019207812 */ /* 0x000fc400078efcff */
[----:B------:R-:W-:Y:S02]  /*11f20*/  LOP3.LUT R24, R24, 0x64006400, RZ, 0xfc, !PT ;  /* 0x6400640018187812 */ /* 0x000fe400078efcff */
[----:B------:R-:W-:Y:S02]  /*11f30*/  LOP3.LUT R44, R26, 0x64006400, RZ, 0xfc, !PT ;  /* 0x640064001a2c7812 */ /* 0x000fe400078efcff */
[----:B------:R-:W-:Y:S02]  /*11f40*/  LOP3.LUT R25, R54, 0x70007, RZ, 0xc0, !PT ;  /* 0x0007000736197812 */ /* 0x000fe400078ec0ff */
[----:B------:R-:W-:Y:S01]  /*11f50*/  LOP3.LUT R27, R56, 0x70007, RZ, 0xc0, !PT ;  /* 0x00070007381b7812 */ /* 0x000fe200078ec0ff */
        /* <DEDUP_REMOVED lines=10> */
[----:B------:R-:W-:Y:S01]  /*12000*/  HFMA2 R26, R32, R69.H0_H0, -132, -132 ;  /* 0xd820d820201a7431 */ /* 0x000fe20000040045 */
[----:B------:R-:W-:Y:S01]  /*12010*/  LOP3.LUT R33, R33, 0x64006400, RZ, 0xfc, !PT ;  /* 0x6400640021217812 */ /* 0x000fe200078efcff */
[-C--:B------:R-:W-:Y:S02]  /*12020*/  HFMA2 R61, R27, R34.reuse, R61 ;  /* 0x000000221b3d7231 */ /* 0x080fe4000000003d */
[----:B------:R-:W-:Y:S02]  /*12030*/  HFMA2 R64, R25, R34, R64 ;  /* 0x0000002219407231 */ /* 0x000fe40000000040 */
[----:B------:R-:W-:Y:S02]  /*12040*/  HADD2 R47, R47, -1028, -1028 ;  /* 0xe404e4042f2f7430 */ /* 0x000fe40000000000 */
[----:B------:R-:W-:-:S02]  /*12050*/  HADD2 R45, R45, -1028, -1028 ;  /* 0xe404e4042d2d7430 */ /* 0x000fc40000000000 */
[-C--:B------:R-:W-:Y:S02]  /*12060*/  HFMA2 R63, R26, R34.reuse, R63 ;  /* 0x000000221a3f7231 */ /* 0x080fe4000000003f */
[----:B------:R-:W-:Y:S02]  /*12070*/  HFMA2 R66, R24, R34, R66 ;  /* 0x0000002218427231 */ /* 0x000fe40000000042 */
[----:B------:R-:W-:Y:S02]  /*12080*/  HADD2 R46, R46, -1028, -1028 ;  /* 0xe404e4042e2e7430 */ /* 0x000fe40000000000 */
[----:B------:R-:W-:Y:S01]  /*12090*/  HADD2 R44, R33, -1028, -1028 ;  /* 0xe404e404212c7430 */ /* 0x000fe20000000000 */
[----:B------:R-:W-:Y:S01]  /*120a0*/  LOP3.LUT R32, R54, 0x380038, RZ, 0xc0, !PT ;  /* 0x0038003836207812 */ /* 0x000fe200078ec0ff */
[-C--:B------:R-:W-:Y:S02]  /*120b0*/  HFMA2 R67, R47, R35.reuse, R61 ;  /* 0x000000232f437231 */ /* 0x080fe4000000003d */
[----:B------:R-:W-:-:S02]  /*120c0*/  HFMA2 R70, R46, R35, R63 ;  /* 0x000000232e467231 */ /* 0x000fc4000000003f */
[-C--:B------:R-:W-:Y:S02]  /*120d0*/  HFMA2 R71, R45, R35.reuse, R64 ;  /* 0x000000232d477231 */ /* 0x080fe40000000040 */
[----:B------:R-:W-:Y:S01]  /*120e0*/  HFMA2 R72, R44, R35, R66 ;  /* 0x000000232c487231 */ /* 0x000fe20000000042 */
[----:B------:R-:W-:Y:S02]  /*120f0*/  LOP3.LUT R54, R54, 0x1c001c0, RZ, 0xc0, !PT ;  /* 0x01c001c036367812 */ /* 0x000fe400078ec0ff */
[----:B------:R-:W-:Y:S02]  /*12100*/  LOP3.LUT R35, R56, 0x380038, RZ, 0xc0, !PT ;  /* 0x0038003838237812 */ /* 0x000fe400078ec0ff */
[C---:B------:R-:W-:Y:S02]  /*12110*/  LOP3.LUT R33, R55.reuse, 0x380038, RZ, 0xc0, !PT ;  /* 0x0038003837217812 */ /* 0x040fe400078ec0ff */
[----:B------:R-:W-:Y:S02]  /*12120*/  LOP3.LUT R64, R54, 0x64006400, RZ, 0xfc, !PT ;  /* 0x6400640036407812 */ /* 0x000fe400078efcff */
[----:B------:R-:W-:-:S02]  /*12130*/  LOP3.LUT R55, R55, 0x1c001c0, RZ, 0xc0, !PT ;  /* 0x01c001c037377812 */ /* 0x000fc400078ec0ff */
[----:B------:R-:W-:Y:S02]  /*12140*/  LOP3.LUT R54, R35, 0x64006400, RZ, 0xfc, !PT ;  /* 0x6400640023367812 */ /* 0x000fe400078efcff */
[----:B------:R-:W-:Y:S02]  /*12150*/  LOP3.LUT R61, R56, 0x1c001c0, RZ, 0xc0, !PT ;  /* 0x01c001c0383d7812 */ /* 0x000fe400078ec0ff */
[----:B------:R-:W-:Y:S01]  /*12160*/  LOP3.LUT R34, R55, 0x64006400, RZ, 0xfc, !PT ;  /* 0x6400640037227812 */ /* 0x000fe200078efcff */
[----:B------:R-:W-:Y:S01]  /*12170*/  HFMA2 R55, R54, R69.H0_H0, -132, -132 ;  /* 0xd820d82036377431 */ /* 0x000fe20000040045 */
[C---:B------:R-:W-:Y:S02]  /*12180*/  LOP3.LUT R63, R57.reuse, 0x380038, RZ, 0xc0, !PT ;  /* 0x00380038393f7812 */ /* 0x040fe400078ec0ff */
[----:B------:R-:W-:Y:S02]  /*12190*/  LOP3.LUT R57, R57, 0x1c001c0, RZ, 0xc0, !PT ;  /* 0x01c001c039397812 */ /* 0x000fe400078ec0ff */
[----:B------:R-:W-:-:S02]  /*121a0*/  LOP3.LUT R32, R32, 0x64006400, RZ, 0xfc, !PT ;  /* 0x6400640020207812 */ /* 0x000fc400078efcff */
[----:B------:R-:W-:Y:S02]  /*121b0*/  LOP3.LUT R56, R33, 0x64006400, RZ, 0xfc, !PT ;  /* 0x6400640021387812 */ /* 0x000fe400078efcff */
[----:B------:R-:W-:Y:S01]  /*121c0*/  LOP3.LUT R62, R61, 0x64006400, RZ, 0xfc, !PT ;  /* 0x640064003d3e7812 */ /* 0x000fe200078efcff */
[----:B0-----:R-:W-:Y:S01]  /*121d0*/  HFMA2 R71, R55, R36, R71 ;  /* 0x0000002437477231 */ /* 0x001fe20000000047 */
[----:B------:R-:W-:Y:S01]  /*121e0*/  LOP3.LUT R66, R63, 0x64006400, RZ, 0xfc, !PT ;  /* 0x640064003f427812 */ /* 0x000fe200078efcff */
[-C--:B------:R-:W-:Y:S01]  /*121f0*/  HFMA2 R56, R56, R69.reuse.H0_H0, -132, -132 ;  /* 0xd820d82038387431 */ /* 0x080fe20000040045 */
[----:B------:R-:W-:Y:S01]  /*12200*/  LOP3.LUT R68, R57, 0x64006400, RZ, 0xfc, !PT ;  /* 0x6400640039447812 */ /* 0x000fe200078efcff */
[----:B------:R-:W-:Y:S02]  /*12210*/  HFMA2 R57, R32, R69.H0_H0, -132, -132 ;  /* 0xd820d82020397431 */ /* 0x000fe40000040045 */
[----:B------:R-:W-:Y:S02]  /*12220*/  HFMA2 R62, R62, R65.H0_H0, -20, -20 ;  /* 0xcd00cd003e3e7431 */ /* 0x000fe40000040041 */
[----:B------:R-:W-:-:S02]  /*12230*/  HFMA2 R54, R66, R69.H0_H0, -132, -132 ;  /* 0xd820d82042367431 */ /* 0x000fc40000040045 */
[-C--:B------:R-:W-:Y:S02]  /*12240*/  HFMA2 R70, R56, R36.reuse, R70 ;  /* 0x0000002438467231 */ /* 0x080fe40000000046 */
[----:B------:R-:W-:Y:S02]  /*12250*/  HFMA2 R63, R34, R65.H0_H0, -20, -20 ;  /* 0xcd00cd00223f7431 */ /* 0x000fe40000040041 */
[-C--:B------:R-:W-:Y:S02]  /*12260*/  HFMA2 R32, R57, R36.reuse, R67 ;  /* 0x0000002439207231 */ /* 0x080fe40000000043 */
[----:B------:R-:W-:Y:S02]  /*12270*/  HFMA2 R72, R54, R36, R72 ;  /* 0x0000002436487231 */ /* 0x000fe40000000048 */
[----:B------:R-:W-:Y:S02]  /*12280*/  HFMA2 R87, R62, R37, R71 ;  /* 0x000000253e577231 */ /* 0x000fe40000000047 */
[----:B------:R-:W-:Y:S01]  /*12290*/  HFMA2 R64, R64, R65.H0_H0, -20, -20 ;  /* 0xcd00cd0040407431 */ /* 0x000fe20000040041 */
[C---:B----4-:R-:W-:Y:S01]  /*122a0*/  LOP3.LUT R71, R28.reuse, 0x380038, RZ, 0xc0, !PT ;  /* 0x003800381c477812 */ /* 0x050fe200078ec0ff */
[----:B------:R-:W-:Y:S01]  /*122b0*/  HFMA2 R88, R63, R37, R70 ;  /* 0x000000253f587231 */ /* 0x000fe20000000046 */
[----:B------:R-:W-:-:S02]  /*122c0*/  LOP3.LUT R70, R28, 0x70007, RZ, 0xc0, !PT ;  /* 0x000700071c467812 */ /* 0x000fc400078ec0ff */
[--C-:B------:R-:W-:Y:S02]  /*122d0*/  SHF.R.U32.HI R81, RZ, 0x6, R28.reuse ;  /* 0x00000006ff517819 */ /* 0x100fe4000001161c */
[----:B------:R-:W-:Y:S02]  /*122e0*/  SHF.R.U32.HI R36, RZ, 0xd, R28 ;  /* 0x0000000dff247819 */ /* 0x000fe4000001161c */
[--C-:B------:R-:W-:Y:S02]  /*122f0*/  SHF.R.U32.HI R28, RZ, 0xd, R30.reuse ;  /* 0x0000000dff1c7819 */ /* 0x100fe4000001161e */
[----:B------:R-:W-:Y:S02]  /*12300*/  SHF.R.U32.HI R82, RZ, 0x6, R29 ;  /* 0x00000006ff527819 */ /* 0x000fe4000001161d */
[----:B------:R-:W-:Y:S02]  /*12310*/  SHF.R.U32.HI R83, RZ, 0x6, R30 ;  /* 0x00000006ff537819 */ /* 0x000fe4000001161e */
[----:B------:R-:W-:Y:S01]  /*12320*/  SHF.R.U32.HI R84, RZ, 0x6, R31 ;  /* 0x00000006ff547819 */ /* 0x000fe2000001161f */
[----:B------:R-:W-:Y:S01]  /*12330*/  HFMA2 R89, R64, R37, R32 ;  /* 0x0000002540597231 */ /* 0x000fe20000000020 */
        /* <DEDUP_REMOVED lines=8> */
[----:B------:R-:W-:Y:S02]  /*123c0*/  SHF.R.U32.HI R35, RZ, 0xd, R31 ;  /* 0x0000000dff237819 */ /* 0x000fe4000001161f */
[----:B------:R-:W-:Y:S01]  /*123d0*/  LOP3.LUT R34, R34, 0x64006400, RZ, 0xfc, !PT ;  /* 0x6400640022227812 */ /* 0x000fe200078efcff */
[-C--:B------:R-:W-:Y:S01]  /*123e0*/  HFMA2 R61, R68, R65.reuse.H0_H0, -20, -20 ;  /* 0xcd00cd00443d7431 */ /* 0x080fe20000040041 */
[----:B------:R-:W-:Y:S01]  /*123f0*/  LOP3.LUT R86, R40, 0x40004, R35, 0xf8, !PT ;  /* 0x0004000428567812 */ /* 0x000fe200078ef823 */
[-C--:B------:R-:W-:Y:S02]  /*12400*/  HFMA2 R68, R28, R65.reuse.H0_H0, -20, -20 ;  /* 0xcd00cd001c447431 */ /* 0x080fe40000040041 */
[-C--:B------:R-:W-:Y:S02]  /*12410*/  HFMA2 R67, R32, R65.reuse.H0_H0, -20, -20 ;  /* 0xcd00cd0020437431 */ /* 0x080fe40000040041 */
[----:B------:R-:W-:-:S02]  /*12420*/  HFMA2 R66, R66, R65.H0_H0, -20, -20 ;  /* 0xcd00cd0042427431 */ /* 0x000fc40000040041 */
[----:B------:R-:W-:Y:S01]  /*12430*/  HFMA2 R65, R34, R65.H0_H0, -20, -20 ;  /* 0xcd00cd0022417431 */ /* 0x000fe20000040041 */
[C---:B------:R-:W-:Y:S01]  /*12440*/  LOP3.LUT R73, R30.reuse, 0x380038, RZ, 0xc0, !PT ;  /* 0x003800381e497812 */ /* 0x040fe200078ec0ff */
[----:B------:R-:W0:Y:S01]  /*12450*/  LDS.128 R32, [UR5+0x30] ;  /* 0x00003005ff207984 */ /* 0x000e220008000c00 */
[----:B------:R-:W-:Y:S01]  /*12460*/  LOP3.LUT R30, R30, 0x70007, RZ, 0xc0, !PT ;  /* 0x000700071e1e7812 */ /* 0x000fe200078ec0ff */
[----:B------:R-:W-:Y:S01]  /*12470*/  HFMA2 R90, R61, R37, R72 ;  /* 0x000000253d5a7231 */ /* 0x000fe20000000048 */
[----:B------:R-:W-:Y:S02]  /*12480*/  LOP3.LUT R75, R31, 0x380038, RZ, 0xc0, !PT ;  /* 0x003800381f4b7812 */ /* 0x000fe400078ec0ff */
        /* <DEDUP_REMOVED lines=20> */
[----:B------:R-:W-:-:S02]  /*125d0*/  HADD2 R79, R29, -1028, -1028 ;  /* 0xe404e4041d4f7430 */ /* 0x000fc40000000000 */
[----:B------:R-:W2:Y:S01]  /*125e0*/  LDS.128 R28, [UR5+0x80] ;  /* 0x00008005ff1c7984 */ /* 0x000ea20008000c00 */
[----:B------:R-:W-:Y:S02]  /*125f0*/  HADD2 R80, R80, -1028, -1028 ;  /* 0xe404e40450507430 */ /* 0x000fe40000000000 */
[----:B------:R-:W-:Y:S01]  /*12600*/  HADD2 R78, R78, -1028, -1028 ;  /* 0xe404e4044e4e7430 */ /* 0x000fe20000000000 */
[----:B------:R-:W-:Y:S02]  /*12610*/  LOP3.LUT R74, R73, 0x64006400, RZ, 0xfc, !PT ;  /* 0x64006400494a7812 */ /* 0x000fe400078efcff */
[----:B------:R-:W-:Y:S01]  /*12620*/  LOP3.LUT R41, R84, 0x380038, RZ, 0xc0, !PT ;  /* 0x0038003854297812 */ /* 0x000fe200078ec0ff */
[----:B------:R-:W-:Y:S02]  /*12630*/  HADD2 R77, R77, -1028, -1028 ;  /* 0xe404e4044d4d7430 */ /* 0x000fe40000000000 */
[-C--:B------:R-:W-:Y:S01]  /*12640*/  HFMA2 R89, R80, R38.reuse, R89 ;  /* 0x0000002650597231 */ /* 0x080fe20000000059 */
[----:B------:R-:W-:Y:S01]  /*12650*/  LOP3.LUT R82, R82, 0x70007, RZ, 0xc0, !PT ;  /* 0x0007000752527812 */ /* 0x000fe200078ec0ff */
[----:B------:R-:W-:Y:S01]  /*12660*/  HFMA2 R87, R78, R38, R87 ;  /* 0x000000264e577231 */ /* 0x000fe20000000057 */
[----:B------:R-:W-:Y:S01]  /*12670*/  LOP3.LUT R37, R42, 0x40004, R37, 0xf8, !PT ;  /* 0x000400042a257812 */ /* 0x000fe200078ef825 */
[-C--:B------:R-:W-:Y:S01]  /*12680*/  HFMA2 R76, R76, R69.reuse.H0_H0, -132, -132 ;  /* 0xd820d8204c4c7431 */ /* 0x080fe20000040045 */
[----:B------:R-:W-:Y:S01]  /*12690*/  LOP3.LUT R81, R81, 0x70007, RZ, 0xc0, !PT ;  /* 0x0007000751517812 */ /* 0x000fe200078ec0ff */
[----:B------:R-:W-:Y:S01]  /*126a0*/  HFMA2 R74, R74, R69.H0_H0, -132, -132 ;  /* 0xd820d8204a4a7431 */ /* 0x000fe20000040045 */
[----:B------:R-:W-:-:S02]  /*126b0*/  LOP3.LUT R83, R83, 0x70007, RZ, 0xc0, !PT ;  /* 0x0007000753537812 */ /* 0x000fc400078ec0ff */
[----:B------:R-:W-:Y:S01]  /*126c0*/  LOP3.LUT R42, R41, 0x64006400, RZ, 0xfc, !PT ;  /* 0x64006400292a7812 */ /* 0x000fe200078efcff */
[-C--:B------:R-:W-:Y:S01]  /*126d0*/  HFMA2 R88, R79, R38.reuse, R88 ;  /* 0x000000264f587231 */ /* 0x080fe20000000058 */
[----:B------:R-:W-:Y:S01]  /*126e0*/  LOP3.LUT R84, R84, 0x70007, RZ, 0xc0, !PT ;  /* 0x0007000754547812 */ /* 0x000fe200078ec0ff */
[----:B------:R-:W-:Y:S01]  /*126f0*/  HFMA2 R90, R77, R38, R90 ;  /* 0x000000264d5a7231 */ /* 0x000fe2000000005a */
[----:B------:R-:W-:Y:S01]  /*12700*/  LOP3.LUT R82, R82, 0x64006400, RZ, 0xfc, !PT ;  /* 0x6400640052527812 */ /* 0x000fe200078efcff */
[-C--:B------:R-:W-:Y:S01]  /*12710*/  HFMA2 R73, R40, R69.reuse.H0_H0, -132, -132 ;  /* 0xd820d82028497431 */ /* 0x080fe20000040045 */
        /* <DEDUP_REMOVED lines=8> */
[----:B------:R-:W-:Y:S02]  /*127a0*/  HADD2 R83, R82, -1028, -1028 ;  /* 0xe404e40452537430 */ /* 0x000fe40000000000 */
[----:B------:R-:W-:Y:S02]  /*127b0*/  HADD2 R84, R81, -1028, -1028 ;  /* 0xe404e40451547430 */ /* 0x000fe40000000000 */
[----:B------:R-:W-:Y:S02]  /*127c0*/  HADD2 R82, R38, -1028, -1028 ;  /* 0xe404e40426527430 */ /* 0x000fe40000000000 */
[----:B------:R-:W-:-:S02]  /*127d0*/  HFMA2 R90, R73, R39, R90 ;  /* 0x00000027495a7231 */ /* 0x000fc4000000005a */
[----:B------:R-:W-:Y:S02]  /*127e0*/  HADD2 R81, R40, -1028, -1028 ;  /* 0xe404e40428517430 */ /* 0x000fe40000000000 */
[-C--:B0-----:R-:W-:Y:S02]  /*127f0*/  HFMA2 R88, R83, R32.reuse, R88 ;  /* 0x0000002053587231 */ /* 0x081fe40000000058 */
[-C--:B------:R-:W-:Y:S02]  /*12800*/  HFMA2 R38, R84, R32.reuse, R42 ;  /* 0x0000002054267231 */ /* 0x080fe4000000002a */
[-C--:B------:R-:W-:Y:S02]  /*12810*/  HFMA2 R90, R81, R32.reuse, R90 ;  /* 0x00000020515a7231 */ /* 0x080fe4000000005a */
[----:B------:R-:W-:Y:S01]  /*12820*/  HFMA2 R39, R82, R32, R41 ;  /* 0x0000002052277231 */ /* 0x000fe20000000029 */
[----:B------:R-:W-:Y:S01]  /*12830*/  LOP3.LUT R37, R37, 0x64006400, RZ, 0xfc, !PT ;  /* 0x6400640025257812 */ /* 0x000fe200078efcff */
[-C--:B------:R-:W-:Y:S01]  /*12840*/  HFMA2 R32, R71, R33.reuse, R88 ;  /* 0x0000002147207231 */ /* 0x080fe20000000058 */
[----:B------:R-:W-:Y:S01]  /*12850*/  LOP3.LUT R88, R86, 0x64006400, RZ, 0xfc, !PT ;  /* 0x6400640056587812 */ /* 0x000fe200078efcff */
[----:B------:R-:W-:Y:S01]  /*12860*/  HFMA2 R90, R69, R33, R90 ;  /* 0x00000021455a7231 */ /* 0x000fe2000000005a */
[----:B------:R-:W-:Y:S01]  /*12870*/  LOP3.LUT R36, R43, 0x40004, R36, 0xf8, !PT ;  /* 0x000400042b247812 */ /* 0x000fe200078ef824 */
[----:B------:R-:W-:Y:S01]  /*12880*/  HFMA2 R32, R67, R34, R32 ;  /* 0x0000002243207231 */ /* 0x000fe20000000020 */
[----:B------:R-:W0:Y:S01]  /*12890*/  LDS.128 R40, [UR5+0x90] ;  /* 0x00009005ff287984 */ /* 0x000e220008000c00 */
[----:B------:R-:W-:-:S02]  /*128a0*/  HADD2 R86, R37, -1028, -1028 ;  /* 0xe404e40425567430 */ /* 0x000fc40000000000 */
[----:B------:R-:W-:Y:S02]  /*128b0*/  HFMA2 R90, R65, R34, R90 ;  /* 0x00000022415a7231 */ /* 0x000fe4000000005a */
[----:B------:R-:W-:Y:S02]  /*128c0*/  HADD2 R88, R88, -1028, -1028 ;  /* 0xe404e40458587430 */ /* 0x000fe40000000000 */
[----:B------:R-:W-:Y:S02]  /*128d0*/  HFMA2 R32, R86, R35, R32 ;  /* 0x0000002356207231 */ /* 0x000fe40000000020 */
[----:B------:R-:W-:Y:S02]  /*128e0*/  HFMA2 R38, R72, R33, R38 ;  /* 0x0000002148267231 */ /* 0x000fe40000000026 */
[----:B------:R-:W-:Y:S02]  /*128f0*/  HFMA2 R92, R88, R35, R90 ;  /* 0x00000023585c7231 */ /* 0x000fe4000000005a */
[----:B------:R-:W-:-:S02]  /*12900*/  HFMA2 R39, R70, R33, R39 ;  /* 0x0000002146277231 */ /* 0x000fc40000000027 */
[----:B------:R-:W-:Y:S02]  /*12910*/  HADD2 R90, R32.H0_H0, R32.H1_H1 ;  /* 0x30000020205a7230 */ /* 0x000fe40000000800 */
[----:B--2---:R-:W-:Y:S01]  /*12920*/  HFMA2 R32, R53, R28, RZ ;  /* 0x0000001c35207231 */ /* 0x004fe200000000ff */
[----:B------:R-:W-:Y:S02]  /*12930*/  LOP3.LUT R36, R36, 0x64006400, RZ, 0xfc, !PT ;  /* 0x6400640024247812 */ /* 0x000fe400078efcff */
[----:B------:R-:W-:Y:S01]  /*12940*/  LOP3.LUT R87, R85, 0x64006400, RZ, 0xfc, !PT ;  /* 0x6400640055577812 */ /* 0x000fe200078efcff */
[-C--:B------:R-:W-:Y:S02]  /*12950*/  HFMA2 R38, R68, R34.reuse, R38 ;  /* 0x0000002244267231 */ /* 0x080fe40000000026 */
[----:B------:R-:W-:Y:S02]  /*12960*/  HFMA2 R39, R66, R34, R39 ;  /* 0x0000002242277231 */ /* 0x000fe40000000027 */
[----:B------:R-:W-:-:S02]  /*12970*/  HADD2 R85, R36, -1028, -1028 ;  /* 0xe404e40424557430 */ /* 0x000fc40000000000 */
[----:B------:R-:W-:Y:S02]  /*12980*/  HFMA2 R32, R48, R29, R32 ;  /* 0x0000001d30207231 */ /* 0x000fe40000000020 */
[----:B------:R-:W-:Y:S02]  /*12990*/  HADD2 R87, R87, -1028, -1028 ;  /* 0xe404e40457577430 */ /* 0x000fe40000000000 */
[-C--:B------:R-:W-:Y:S02]  /*129a0*/  HFMA2 R34, R50, R28.reuse, RZ ;  /* 0x0000001c32227231 */ /* 0x080fe400000000ff */
        /* <DEDUP_REMOVED lines=8> */
[----:B------:R-:W-:-:S02]  /*12a30*/  HADD2 R91, R39.H0_H0, R39.H1_H1 ;  /* 0x30000027275b7230 */ /* 0x000fc40000000800 */
[-C--:B------:R-:W-:Y:S01]  /*12a40*/  HFMA2 R28, R3, R31.reuse, R28 ;  /* 0x0000001f031c7231 */ /* 0x080fe2000000001c */
[----:B------:R-:W2:Y:S01]  /*12a50*/  LDS.128 R36, [UR5+0xa0] ;  /* 0x0000a005ff247984 */ /* 0x000ea20008000c00 */
[----:B------:R-:W-:Y:S02]  /*12a60*/  HFMA2 R103, R0, R30, R34 ;  /* 0x0000001e00677231 */ /* 0x000fe40000000022 */
[-C--:B0-----:R-:W-:Y:S02]  /*12a70*/  HFMA2 R28, R16, R40.reuse, R28 ;  /* 0x00000028101c7231 */ /* 0x081fe4000000001c */
[----:B------:R-:W-:Y:S02]  /*12a80*/  HFMA2 R103, R18, R31, R103 ;  /* 0x0000001f12677231 */ /* 0x000fe40000000067 */
[----:B------:R-:W-:Y:S02]  /*12a90*/  HFMA2 R28, R23, R41, R28 ;  /* 0x00000029171c7231 */ /* 0x000fe4000000001c */
[----:B------:R-:W-:-:S02]  /*12aa0*/  HFMA2 R103, R14, R40, R103 ;  /* 0x000000280e677231 */ /* 0x000fc40000000067 */
[----:B------:R-:W-:Y:S02]  /*12ab0*/  HFMA2 R33, R49, R29, R33 ;  /* 0x0000001d31217231 */ /* 0x000fe40000000021 */
[----:B------:R-:W-:Y:S02]  /*12ac0*/  HFMA2 R28, R27, R42, R28 ;  /* 0x0000002a1b1c7231 */ /* 0x000fe4000000001c */
[----:B------:R-:W-:Y:S02]  /*12ad0*/  HFMA2 R103, R21, R41, R103 ;  /* 0x0000002915677231 */ /* 0x000fe40000000067 */
[-C--:B------:R-:W-:Y:S02]  /*12ae0*/  HFMA2 R29, R12, R30.reuse, R33 ;  /* 0x0000001e0c1d7231 */ /* 0x080fe40000000021 */
[----:B------:R-:W-:Y:S02]  /*12af0*/  HFMA2 R30, R2, R30, R35 ;  /* 0x0000001e021e7231 */ /* 0x000fe40000000023 */
[----:B------:R-:W0:Y:S01]  /*12b00*/  LDS.128 R32, [UR5+0xb0] ;  /* 0x0000b005ff207984 */ /* 0x000e220008000c00 */
[----:B------:R-:W-:-:S02]  /*12b10*/  HFMA2 R28, R47, R43, R28 ;  /* 0x0000002b2f1c7231 */ /* 0x000fc4000000001c */
[----:B------:R-:W-:Y:S02]  /*12b20*/  HFMA2 R103, R25, R42, R103 ;  /* 0x0000002a19677231 */ /* 0x000fe40000000067 */
[-C--:B------:R-:W-:Y:S02]  /*12b30*/  HFMA2 R29, R19, R31.reuse, R29 ;  /* 0x0000001f131d7231 */ /* 0x080fe4000000001d */
[----:B------:R-:W-:Y:S02]  /*12b40*/  HFMA2 R30, R17, R31, R30 ;  /* 0x0000001f111e7231 */ /* 0x000fe4000000001e */
[-C--:B------:R-:W-:Y:S02]  /*12b50*/  HFMA2 R29, R15, R40.reuse, R29 ;  /* 0x000000280f1d7231 */ /* 0x080fe4000000001d */
[----:B------:R-:W-:Y:S02]  /*12b60*/  HFMA2 R30, R13, R40, R30 ;  /* 0x000000280d1e7231 */ /* 0x000fe4000000001e */
[----:B--2---:R-:W-:-:S02]  /*12b70*/  HFMA2 R28, R57, R36, R28 ;  /* 0x00000024391c7231 */ /* 0x004fc4000000001c */
        /* <DEDUP_REMOVED lines=9> */
[-C--:B------:R-:W-:Y:S01]  /*12c10*/  HFMA2 R29, R56, R36.reuse, R29 ;  /* 0x00000024381d7231 */ /* 0x080fe2000000001d */
[----:B-----5:R-:W-:Y:S01]  /*12c20*/  @!P0 PRMT R96, R94, 0x7610, R96 ;  /* 0x000076105e608816 */ /* 0x020fe20000000060 */
[----:B------:R-:W-:Y:S02]  /*12c30*/  HFMA2 R30, R54, R36, R30 ;  /* 0x00000024361e7231 */ /* 0x000fe4000000001e */
[----:B------:R-:W-:Y:S01]  /*12c40*/  HFMA2 R36, R80, R38, R28 ;  /* 0x0000002650247231 */ /* 0x000fe2000000001c */
[----:B------:R-:W2:Y:S01]  /*12c50*/  LDS.128 R40, [UR5+0x100] ;  /* 0x00010005ff287984 */ /* 0x000ea20008000c00 */
[----:B------:R-:W-:Y:S01]  /*12c60*/  HFMA2 R31, R62, R37, R31 ;  /* 0x000000253e1f7231 */ /* 0x000fe2000000001f */
[----:B------:R-:W-:Y:S01]  /*12c70*/  @!P0 PRMT R96, R96, 0x7610, R94 ;  /* 0x0000761060608816 */ /* 0x000fe2000000005e */
[----:B------:R-:W-:-:S02]  /*12c80*/  HFMA2 R36, R76, R39, R36 ;  /* 0x000000274c247231 */ /* 0x000fc40000000024 */
[----:B------:R-:W-:Y:S02]  /*12c90*/  HFMA2 R94, R78, R38, R31 ;  /* 0x000000264e5e7231 */ /* 0x000fe4000000001f */
[-C--:B------:R-:W-:Y:S02]  /*12ca0*/  HFMA2 R29, R63, R37.reuse, R29 ;  /* 0x000000253f1d7231 */ /* 0x080fe4000000001d */
[----:B------:R-:W-:Y:S02]  /*12cb0*/  HFMA2 R30, R61, R37, R30 ;  /* 0x000000253d1e7231 */ /* 0x000fe4000000001e */
[----:B0-----:R-:W-:Y:S02]  /*12cc0*/  HFMA2 R36, R84, R32, R36 ;  /* 0x0000002054247231 */ /* 0x001fe40000000024 */
[----:B------:R-:W-:Y:S02]  /*12cd0*/  HFMA2 R94, R74, R39, R94 ;  /* 0x000000274a5e7231 */ /* 0x000fe4000000005e */
[----:B------:R-:W-:-:S02]  /*12ce0*/  HFMA2 R37, R79, R38, R29 ;  /* 0x000000264f257231 */ /* 0x000fc4000000001d */
[----:B------:R-:W-:Y:S02]  /*12cf0*/  HFMA2 R38, R77, R38, R30 ;  /* 0x000000264d267231 */ /* 0x000fe4000000001e */
[----:B------:R-:W-:Y:S02]  /*12d00*/  HFMA2 R36, R72, R33, R36 ;  /* 0x0000002148247231 */ /* 0x000fe40000000024 */
[-C--:B------:R-:W-:Y:S02]  /*12d10*/  HFMA2 R94, R82, R32.reuse, R94 ;  /* 0x00000020525e7231 */ /* 0x080fe4000000005e */
[-C--:B------:R-:W-:Y:S01]  /*12d20*/  HFMA2 R37, R75, R39.reuse, R37 ;  /* 0x000000274b257231 */ /* 0x080fe20000000025 */
[----:B------:R-:W0:Y:S01]  /*12d30*/  LDS.128 R28, [UR5+0x110] ;  /* 0x00011005ff1c7984 */ /* 0x000e220008000c00 */
        /* <DEDUP_REMOVED lines=11> */
[----:B------:R-:W-:Y:S01]  /*12df0*/  @!P0 PRMT R93, R95, 0x7610, R93 ;  /* 0x000076105f5d8816 */ /* 0x000fe2000000005d */
[-C--:B------:R-:W-:Y:S01]  /*12e00*/  HFMA2 R33, R86, R35.reuse, R33 ;  /* 0x0000002356217231 */ /* 0x080fe20000000021 */
[----:B------:R-:W3:Y:S01]  /*12e10*/  LDS.128 R36, [UR5+0x120] ;  /* 0x00012005ff247984 */ /* 0x000ee20008000c00 */
[-C--:B------:R-:W-:Y:S02]  /*12e20*/  HFMA2 R34, R88, R35.reuse, R34 ;  /* 0x0000002358227231 */ /* 0x080fe40000000022 */
[----:B------:R-:W-:-:S02]  /*12e30*/  HFMA2 R103, R87, R35, R94 ;  /* 0x0000002357677231 */ /* 0x000fc4000000005e */
[----:B------:R-:W-:Y:S02]  /*12e40*/  HADD2 R94, R32.H0_H0, R32.H1_H1 ;  /* 0x30000020205e7230 */ /* 0x000fe40000000800 */
[-C--:B--2---:R-:W-:Y:S02]  /*12e50*/  HFMA2 R32, R53, R40.reuse, RZ ;  /* 0x0000002835207231 */ /* 0x084fe400000000ff */
[----:B-1----:R-:W-:Y:S02]  /*12e60*/  HADD2 R106, R34.H0_H0, R34.H1_H1 ;  /* 0x30000022226a7230 */ /* 0x002fe40000000800 */
[-C--:B------:R-:W-:Y:S01]  /*12e70*/  HFMA2 R34, R50, R40.reuse, RZ ;  /* 0x0000002832227231 */ /* 0x080fe200000000ff */
[----:B------:R-:W-:Y:S01]  /*12e80*/  @!P0 PRMT R93, R93, 0x7610, R95 ;  /* 0x000076105d5d8816 */ /* 0x000fe2000000005f */
[----:B------:R-:W-:Y:S02]  /*12e90*/  HADD2 R95, R33.H0_H0, R33.H1_H1 ;  /* 0x30000021215f7230 */ /* 0x000fe40000000800 */
        /* <DEDUP_REMOVED lines=10> */
[-C--:B------:R-:W-:Y:S01]  /*12f40*/  HFMA2 R110, R12, R42.reuse, R110 ;  /* 0x0000002a0c6e7231 */ /* 0x080fe2000000006e */
[----:B------:R-:W-:Y:S01]  /*12f50*/  LDS.128 R32, [UR5+0x130] ;  /* 0x00013005ff207984 */ /* 0x000fe20008000c00 */
[----:B------:R-:W-:Y:S02]  /*12f60*/  HFMA2 R41, R2, R42, R41 ;  /* 0x0000002a02297231 */ /* 0x000fe40000000029 */
[----:B0-----:R-:W-:-:S02]  /*12f70*/  HFMA2 R40, R16, R28, R40 ;  /* 0x0000001c10287231 */ /* 0x001fc40000000028 */
        /* <DEDUP_REMOVED lines=15> */
[-C--:B------:R-:W-:Y:S02]  /*13070*/  HFMA2 R116, R45, R31.reuse, R116 ;  /* 0x0000001f2d747231 */ /* 0x080fe40000000074 */
[-C--:B------:R-:W-:Y:S02]  /*13080*/  HFMA2 R110, R46, R31.reuse, R110 ;  /* 0x0000001f2e6e7231 */ /* 0x080fe4000000006e */
[----:B------:R-:W-:Y:S02]  /*13090*/  HFMA2 R30, R44, R31, R30 ;  /* 0x0000001f2c1e7231 */ /* 0x000fe4000000001e */
[----:B---3--:R-:W-:-:S02]  /*130a0*/  HFMA2 R28, R57, R36, R28 ;  /* 0x00000024391c7231 */ /* 0x008fc4000000001c */
        /* <DEDUP_REMOVED lines=35> */
[----:B------:R-:W-:Y:S01]  /*132e0*/  HFMA2 R52, R52, R40, RZ.H0_H0 ;  /* 0x0000002834347231 */ /* 0x000fe200000400ff */
[----:B------:R-:W0:Y:S01]  /*132f0*/  LDS.128 R36, [UR5+0x1a0] ;  /* 0x0001a005ff247984 */ /* 0x000e220008000c00 */
[----:B------:R-:W-:-:S02]  /*13300*/  HFMA2 R50, R18, R43, R50 ;  /* 0x0000002b12327231 */ /* 0x000fc40000000032 */
[----:B------:R-:W-:Y:S02]  /*13310*/  HFMA2 R52, R49, R41, R52 ;  /* 0x0000002931347231 */ /* 0x000fe40000000034 */
[----:B-1----:R-:W-:Y:S02]  /*13320*/  HFMA2 R53, R16, R28, R53 ;  /* 0x0000001c10357231 */ /* 0x002fe40000000035 */
[----:B------:R-:W-:Y:S02]  /*13330*/  HFMA2 R52, R12, R42, R52 ;  /* 0x0000002a0c347231 */ /* 0x000fe40000000034 */
[----:B------:R-:W-:Y:S02]  /*13340*/  HFMA2 R50, R14, R28, R50 ;  /* 0x0000001c0e327231 */ /* 0x000fe40000000032 */
[----:B------:R-:W-:Y:S02]  /*13350*/  HFMA2 R52, R19, R43, R52 ;  /* 0x0000002b13347231 */ /* 0x000fe40000000034 */
[----:B------:R-:W-:-:S02]  /*13360*/  HFMA2 R40, R51, R40, RZ.H0_H0 ;  /* 0x0000002833287231 */ /* 0x000fc400000400ff */
[----:B------:R-:W-:Y:S02]  /*13370*/  HFMA2 R52, R15, R28, R52 ;  /* 0x0000001c0f347231 */ /* 0x000fe40000000034 */
        /* <DEDUP_REMOVED lines=15> */
[----:B------:R-:W-:Y:S02]  /*13470*/  HADD2 R118, R34.H0_H0, R34.H1_H1 ;  /* 0x3000002222767230 */ /* 0x000fe40000000800 */
[----:B------:R-:W1:Y:S01]  /*13480*/  LDS.128 R32, [UR5+0x1b0] ;  /* 0x0001b005ff207984 */ /* 0x000e620008000c00 */
[----:B------:R-:W-:-:S02]  /*13490*/  HFMA2 R13, R22, R29, R52 ;  /* 0x0000001d160d7231 */ /* 0x000fc40000000034 */
[----:B------:R-:W-:Y:S02]  /*134a0*/  HFMA2 R50, R45, R31, R50 ;  /* 0x0000001f2d327231 */ /* 0x000fe40000000032 */
[----:B------:R-:W-:Y:S02]  /*134b0*/  HFMA2 R12, R20, R29, R40 ;  /* 0x0000001d140c7231 */ /* 0x000fe40000000028 */
[-C--:B------:R-:W-:Y:S02]  /*134c0*/  HFMA2 R23, R26, R30.reuse, R13 ;  /* 0x0000001e1a177231 */ /* 0x080fe4000000000d */
[----:B------:R-:W-:Y:S02]  /*134d0*/  HFMA2 R22, R24, R30, R12 ;  /* 0x0000001e18167231 */ /* 0x000fe4000000000c */
[----:B0-----:R-:W-:Y:S02]  /*134e0*/  HFMA2 R18, R57, R36, R18 ;  /* 0x0000002439127231 */ /* 0x001fe40000000012 */
        /* <DEDUP_REMOVED lines=13> */
[-C--:B-1----:R-:W-:Y:S02]  /*135c0*/  HFMA2 R36, R84, R32.reuse, R42 ;  /* 0x0000002054247231 */ /* 0x082fe4000000002a */
        /* <DEDUP_REMOVED lines=53> */
.L_x_2692:
        /* <DEDUP_REMOVED lines=8> */
.L_x_2695:
[----:B------:R0:W2:Y:S01]  /*139a0*/  LDG.E.128.CONSTANT R12, desc[UR8][R114.64] ;  /* 0x00000008720c7981 */ /* 0x0000a2000c1e9d00 */
[----:B------:R-:W-:-:S13]  /*139b0*/  ISETP.NE.AND P0, PT, R100, R99, PT ;  /* 0x000000636400720c */ /* 0x000fda0003f05270 */
[----:B------:R-:W-:-:S06]  /*139c0*/  @!P0 LEA R24, R98, R1, 0x3 ;  /* 0x0000000162188211 */ /* 0x000fcc00078e18ff */
[----:B------:R-:W3:Y:S01]  /*139d0*/  @!P0 LDL.64 R24, [R24+0x8] ;  /* 0x0000080018188983 */ /* 0x000ee20000100a00 */
[----:B------:R-:W-:-:S05]  /*139e0*/  @!P0 MOV R28, R0 ;  /* 0x00000000001c8202 */ /* 0x000fca0000000f00 */
[----:B------:R4:W5:Y:S01]  /*139f0*/  @!P0 LDG.E.U16.CONSTANT R31, desc[UR8][R28.64] ;  /* 0x000000081c1f8981 */ /* 0x000962000c1e9500 */
[----:B------:R-:W-:Y:S01]  /*13a00*/  HFMA2 R35, -RZ, RZ, 0, 0.25 ;  /* 0x00003400ff237431 */ /* 0x000fe200000001ff */
[----:B------:R-:W-:Y:S01]  /*13a10*/  @!P0 IADD3 R16, PT, PT, R98, 0x1, RZ ;  /* 0x0000000162108810 */ /* 0x000fe20007ffe0ff */
[----:B------:R-:W-:Y:S01]  /*13a20*/  HFMA2 R26, -RZ, RZ, 0, 0.015625 ;  /* 0x00002400ff1a7431 */ /* 0x000fe200000001ff */
[----:B------:R-:W-:Y:S02]  /*13a30*/  MOV R43, 0x2c00 ;  /* 0x00002c00002b7802 */ /* 0x000fe40000000f00 */
[----:B------:R-:W-:Y:S02]  /*13a40*/  @!P0 MOV R98, R16 ;  /* 0x0000001000628202 */ /* 0x000fe40000000f00 */
[----:B------:R-:W-:Y:S02]  /*13a50*/  MOV R97, UR12 ;  /* 0x0000000c00617c02 */ /* 0x000fe40008000f00 */
[----:B------:R-:W-:-:S02]  /*13a60*/  IADD3 R0, P1, PT, R0, 0x40, RZ ;  /* 0x0000004000007810 */ /* 0x000fc40007f3e0ff */
[----:B------:R-:W-:Y:S01]  /*13a70*/  PRMT R35, R35, 0x5410, R35 ;  /* 0x0000541023237816 */ /* 0x000fe20000000023 */
[----:B0-----:R-:W-:Y:S01]  /*13a80*/  IMAD.WIDE R114, R97, 0x4, R114 ;  /* 0x0000000461727825 */ /* 0x001fe200078e0272 */
[----:B----4-:R-:W-:Y:S02]  /*13a90*/  IADD3.X R29, PT, PT, RZ, R29, RZ, P1, !PT ;  /* 0x0000001dff1d7210 */ /* 0x010fe40000ffe4ff */
[C---:B--2---:R-:W-:Y:S02]  /*13aa0*/  LOP3.LUT R16, R12.reuse, 0xc000c, RZ, 0xc0, !PT ;  /* 0x000c000c0c107812 */ /* 0x044fe400078ec0ff */
[----:B------:R-:W-:Y:S02]  /*13ab0*/  LOP3.LUT R49, R12, 0x30003, RZ, 0xc0, !PT ;  /* 0x000300030c317812 */ /* 0x000fe400078ec0ff */
[----:B------:R-:W-:Y:S02]  /*13ac0*/  LOP3.LUT R16, R16, 0x64006400, RZ, 0xfc, !PT ;  /* 0x6400640010107812 */ /* 0x000fe400078efcff */
[----:B------:R-:W-:-:S02]  /*13ad0*/  LOP3.LUT R20, R12, 0x300030, RZ, 0xc0, !PT ;  /* 0x003000300c147812 */ /* 0x000fc400078ec0ff */
[----:B------:R-:W-:Y:S01]  /*13ae0*/  LOP3.LUT R50, R12, 0xc000c0, RZ, 0xc0, !PT ;  /* 0x00c000c00c327812 */ /* 0x000fe200078ec0ff */
[----:B------:R-:W-:Y:S01]  /*13af0*/  HFMA2 R28, R16, R35.H1_H1, -258, -258 ;  /* 0xdc08dc08101c7431 */ /* 0x000fe20000060023 */
[----:B------:R-:W-:Y:S01]  /*13b00*/  SHF.R.U32.HI R27, RZ, 0x8, R12 ;  /* 0x00000008ff1b7819 */ /* 0x000fe2000001160c */
[----:B------:R-:W0:Y:S01]  /*13b10*/  LDS.128 R16, [UR5] ;  /* 0x00000005ff107984 */ /* 0x000e220008000c00 */
[C---:B------:R-:W-:Y:S02]  /*13b20*/  LOP3.LUT R51, R13.reuse, 0x30003, RZ, 0xc0, !PT ;  /* 0x000300030d337812 */ /* 0x040fe400078ec0ff */
[C---:B------:R-:W-:Y:S02]  /*13b30*/  LOP3.LUT R12, R13.reuse, 0xc000c, RZ, 0xc0, !PT ;  /* 0x000c000c0d0c7812 */ /* 0x040fe400078ec0ff */
[C---:B------:R-:W-:Y:S02]  /*13b40*/  LOP3.LUT R21, R13.reuse, 0x300030, RZ, 0xc0, !PT ;  /* 0x003000300d157812 */ /* 0x040fe400078ec0ff */
[----:B------:R-:W-:-:S02]  /*13b50*/  LOP3.LUT R52, R13, 0xc000c0, RZ, 0xc0, !PT ;  /* 0x00c000c00d347812 */ /* 0x000fc400078ec0ff */
[----:B------:R-:W-:Y:S02]  /*13b60*/  SHF.R.U32.HI R48, RZ, 0x8, R13 ;  /* 0x00000008ff307819 */ /* 0x000fe4000001160d */
[C---:B------:R-:W-:Y:S02]  /*13b70*/  LOP3.LUT R53, R14.reuse, 0x30003, RZ, 0xc0, !PT ;  /* 0x000300030e357812 */ /* 0x040fe400078ec0ff */
[C---:B------:R-:W-:Y:S02]  /*13b80*/  LOP3.LUT R13, R14.reuse, 0xc000c, RZ, 0xc0, !PT ;  /* 0x000c000c0e0d7812 */ /* 0x040fe400078ec0ff */
[C---:B------:R-:W-:Y:S02]  /*13b90*/  LOP3.LUT R22, R14.reuse, 0x300030, RZ, 0xc0, !PT ;  /* 0x003000300e167812 */ /* 0x040fe400078ec0ff */
[----:B------:R-:W-:Y:S02]  /*13ba0*/  LOP3.LUT R54, R14, 0xc000c0, RZ, 0xc0, !PT ;  /* 0x00c000c00e367812 */ /* 0x000fe400078ec0ff */
[----:B------:R-:W-:-:S02]  /*13bb0*/  SHF.R.U32.HI R47, RZ, 0x8, R14 ;  /* 0x00000008ff2f7819 */ /* 0x000fc4000001160e */
[----:B------:R-:W-:Y:S02]  /*13bc0*/  LOP3.LUT R14, R15, 0xc000c, RZ, 0xc0, !PT ;  /* 0x000c000c0f0e7812 */ /* 0x000fe400078ec0ff */
[----:B------:R-:W-:Y:S02]  /*13bd0*/  LOP3.LUT R30, R12, 0x64006400, RZ, 0xfc, !PT ;  /* 0x640064000c1e7812 */ /* 0x000fe400078efcff */
[----:B------:R-:W-:Y:S02]  /*13be0*/  LOP3.LUT R33, R14, 0x64006400, RZ, 0xfc, !PT ;  /* 0x640064000e217812 */ /* 0x000fe400078efcff */
[----:B------:R-:W-:Y:S01]  /*13bf0*/  SHF.R.U32.HI R46, RZ, 0x8, R15 ;  /* 0x00000008ff2e7819 */ /* 0x000fe2000001160f */
[-C--:B------:R-:W-:Y:S01]  /*13c00*/  HFMA2 R30, R30, R35.reuse.H1_H1, -258, -258 ;  /* 0xdc08dc081e1e7431 */ /* 0x080fe20000060023 */
[----:B------:R-:W-:Y:S01]  /*13c10*/  LOP3.LUT R12, R27, 0xc000c, RZ, 0xc0, !PT ;  /* 0x000c000c1b0c7812 */ /* 0x000fe200078ec0ff */
[----:B------:R-:W-:Y:S01]  /*13c20*/  HFMA2 R33, R33, R35.H1_H1, -258, -258 ;  /* 0xdc08dc0821217431 */ /* 0x000fe20000060023 */
[----:B------:R-:W-:-:S02]  /*13c30*/  LOP3.LUT R14, R47, 0xc000c, RZ, 0xc0, !PT ;  /* 0x000c000c2f0e7812 */ /* 0x000fc400078ec0ff */
[----:B------:R-:W-:Y:S02]  /*13c40*/  LOP3.LUT R32, R13, 0x64006400, RZ, 0xfc, !PT ;  /* 0x640064000d207812 */ /* 0x000fe400078efcff */
[C---:B------:R-:W-:Y:S02]  /*13c50*/  LOP3.LUT R55, R15.reuse, 0x30003, RZ, 0xc0, !PT ;  /* 0x000300030f377812 */ /* 0x040fe400078ec0ff */
[C---:B------:R-:W-:Y:S01]  /*13c60*/  LOP3.LUT R23, R15.reuse, 0x300030, RZ, 0xc0, !PT ;  /* 0x003000300f177812 */ /* 0x040fe200078ec0ff */
[----:B------:R-:W-:Y:S01]  /*13c70*/  HFMA2 R32, R32, R35.H1_H1, -258, -258 ;  /* 0xdc08dc0820207431 */ /* 0x000fe20000060023 */
[----:B------:R-:W-:Y:S02]  /*13c80*/  LOP3.LUT R56, R15, 0xc000c0, RZ, 0xc0, !PT ;  /* 0x00c000c00f387812 */ /* 0x000fe400078ec0ff */
[----:B------:R-:W-:Y:S02]  /*13c90*/  LOP3.LUT R13, R48, 0xc000c, RZ, 0xc0, !PT ;  /* 0x000c000c300d7812 */ /* 0x000fe400078ec0ff */
[----:B------:R-:W-:-:S02]  /*13ca0*/  LOP3.LUT R15, R46, 0xc000c, RZ, 0xc0, !PT ;  /* 0x000c000c2e0f7812 */ /* 0x000fc400078ec0ff */
[----:B------:R-:W-:Y:S02]  /*13cb0*/  LOP3.LUT R12, R12, 0x64006400, RZ, 0xfc, !PT ;  /* 0x640064000c0c7812 */ /* 0x000fe400078efcff */
[----:B------:R-:W-:Y:S02]  /*13cc0*/  LOP3.LUT R14, R14, 0x64006400, RZ, 0xfc, !PT ;  /* 0x640064000e0e7812 */ /* 0x000fe400078efcff */
        /* <DEDUP_REMOVED lines=19> */
[----:B------:R-:W2:Y:S01]  /*13e00*/  LDS.128 R20, [UR5+0x10] ;  /* 0x00001005ff147984 */ /* 0x000ea20008000c00 */
[----:B------:R-:W-:-:S02]  /*13e10*/  LOP3.LUT R14, R14, 0x64006400, RZ, 0xfc, !PT ;  /* 0x640064000e0e7812 */ /* 0x000fc400078efcff */
        /* <DEDUP_REMOVED lines=15> */
[-C--:B0-----:R-:W-:Y:S01]  /*13f10*/  HFMA2 R12, R59, R16.reuse, RZ ;  /* 0x000000103b0c7231 */ /* 0x081fe200000000ff */
[----:B------:R-:W-:Y:S01]  /*13f20*/  LOP3.LUT R15, R14, 0x64006400, RZ, 0xfc, !PT ;  /* 0x640064000e0f7812 */ /* 0x000fe200078efcff */
[----:B------:R-:W-:Y:S02]  /*13f30*/  HFMA2 R14, R57, R16, RZ ;  /* 0x00000010390e7231 */ /* 0x000fe400000000ff */
[----:B------:R-:W-:Y:S01]  /*13f40*/  HADD2 R58, R58, -1026, -1026 ;  /* 0xe402e4023a3a7430 */ /* 0x000fe20000000000 */
[----:B------:R-:W-:Y:S01]  /*13f50*/  LOP3.LUT R49, R50, 0x64006400, RZ, 0xfc, !PT ;  /* 0x6400640032317812 */ /* 0x000fe200078efcff */
[----:B------:R-:W-:Y:S01]  /*13f60*/  HADD2 R60, R60, -1026, -1026 ;  /* 0xe402e4023c3c7430 */ /* 0x000fe20000000000 */
[----:B------:R-:W-:Y:S01]  /*13f70*/  LOP3.LUT R51, R54, 0x64006400, RZ, 0xfc, !PT ;  /* 0x6400640036337812 */ /* 0x000fe200078efcff */
[----:B------:R-:W-:Y:S01]  /*13f80*/  HFMA2 R54, R15, R26.H0_H0, -18, -18 ;  /* 0xcc80cc800f367431 */ /* 0x000fe2000004001a */
[----:B------:R-:W-:Y:S01]  /*13f90*/  LOP3.LUT R13, R52, 0x64006400, RZ, 0xfc, !PT ;  /* 0x64006400340d7812 */ /* 0x000fe200078efcff */
[-C--:B------:R-:W-:Y:S01]  /*13fa0*/  HFMA2 R15, R58, R16.reuse, RZ.H0_H0 ;  /* 0x000000103a0f7231 */ /* 0x080fe200000400ff */
[----:B------:R-:W-:Y:S01]  /*13fb0*/  LOP3.LUT R50, R47, 0xc000c0, RZ, 0xc0, !PT ;  /* 0x00c000c02f327812 */ /* 0x000fe200078ec0ff */
[----:B------:R-:W-:-:S02]  /*13fc0*/  HFMA2 R16, R60, R16, RZ.H0_H0 ;  /* 0x000000103c107231 */ /* 0x000fc400000400ff */
[-C--:B------:R-:W-:Y:S01]  /*13fd0*/  HFMA2 R14, R28, R17.reuse, R14 ;  /* 0x000000111c0e7231 */ /* 0x080fe2000000000e */
[----:B------:R-:W-:Y:S01]  /*13fe0*/  LOP3.LUT R61, R56, 0x64006400, RZ, 0xfc, !PT ;  /* 0x64006400383d7812 */ /* 0x000fe200078efcff */
[-C--:B------:R-:W-:Y:S01]  /*13ff0*/  HFMA2 R12, R32, R17.reuse, R12 ;  /* 0x00000011200c7231 */ /* 0x080fe2000000000c */
[----:B------:R-:W-:Y:S01]  /*14000*/  LOP3.LUT R52, R46, 0xc000c0, RZ, 0xc0, !PT ;  /* 0x00c000c02e347812 */ /* 0x000fe200078ec0ff */
[-C--:B------:R-:W-:Y:S01]  /*14010*/  HFMA2 R15, R30, R17.reuse, R15 ;  /* 0x000000111e0f7231 */ /* 0x080fe2000000000f */
[----:B------:R-:W-:Y:S01]  /*14020*/  LOP3.LUT R55, R50, 0x64006400, RZ, 0xfc, !PT ;  /* 0x6400640032377812 */ /* 0x000fe200078efcff */
[----:B------:R-:W-:Y:S01]  /*14030*/  HFMA2 R50, R13, R26.H0_H0, -18, -18 ;  /* 0xcc80cc800d327431 */ /* 0x000fe2000004001a */
[----:B------:R-:W-:Y:S01]  /*14040*/  LOP3.LUT R63, R52, 0x64006400, RZ, 0xfc, !PT ;  /* 0x64006400343f7812 */ /* 0x000fe200078efcff */
[----:B------:R-:W-:Y:S02]  /*14050*/  HFMA2 R13, R33, R17, R16 ;  /* 0x00000011210d7231 */ /* 0x000fe40000000010 */
[----:B------:R-:W-:-:S02]  /*14060*/  HFMA2 R16, R38, R18, R14 ;  /* 0x0000001226107231 */ /* 0x000fc4000000000e */
[----:B------:R-:W-:Y:S02]  /*14070*/  HFMA2 R52, R61, R26.H0_H0, -18, -18 ;  /* 0xcc80cc803d347431 */ /* 0x000fe4000004001a */
[-C--:B------:R-:W-:Y:S02]  /*14080*/  HFMA2 R61, R40, R18.reuse, R12 ;  /* 0x00000012283d7231 */ /* 0x080fe4000000000c */
[-C--:B------:R-:W-:Y:S01]  /*14090*/  HFMA2 R17, R39, R18.reuse, R15 ;  /* 0x0000001227117231 */ /* 0x080fe2000000000f */
[----:B------:R-:W-:Y:S01]  /*140a0*/  LOP3.LUT R27, R27, 0x30003, RZ, 0xc0, !PT ;  /* 0x000300031b1b7812 */ /* 0x000fe200078ec0ff */
[----:B------:R-:W-:Y:S01]  /*140b0*/  HFMA2 R18, R41, R18, R13 ;  /* 0x0000001229127231 */ /* 0x000fe2000000000d */
[----:B------:R-:W-:Y:S01]  /*140c0*/  LOP3.LUT R46, R46, 0x30003, RZ, 0xc0, !PT ;  /* 0x000300032e2e7812 */ /* 0x000fe200078ec0ff */
[-C--:B------:R-:W-:Y:S01]  /*140d0*/  HFMA2 R49, R49, R26.reuse.H0_H0, -18, -18 ;  /* 0xcc80cc8031317431 */ /* 0x080fe2000004001a */
[----:B------:R-:W0:Y:S01]  /*140e0*/  LDS.128 R12, [UR5+0x80] ;  /* 0x00008005ff0c7984 */ /* 0x000e220008000c00 */
[-C--:B------:R-:W-:Y:S01]  /*140f0*/  HFMA2 R51, R51, R26.reuse.H0_H0, -18, -18 ;  /* 0xcc80cc8033337431 */ /* 0x080fe2000004001a */
[----:B------:R-:W-:Y:S01]  /*14100*/  LOP3.LUT R27, R27, 0x64006400, RZ, 0xfc, !PT ;  /* 0x640064001b1b7812 */ /* 0x000fe200078efcff */
[-C--:B------:R-:W-:Y:S01]  /*14110*/  HFMA2 R53, R53, R26.reuse.H0_H0, -18, -18 ;  /* 0xcc80cc8035357431 */ /* 0x080fe2000004001a */
[----:B------:R-:W-:Y:S01]  /*14120*/  LOP3.LUT R48, R48, 0x30003, RZ, 0xc0, !PT ;  /* 0x0003000330307812 */ /* 0x000fe200078ec0ff */
[-C--:B------:R-:W-:Y:S01]  /*14130*/  HFMA2 R55, R55, R26.reuse.H0_H0, -18, -18 ;  /* 0xcc80cc8037377431 */ /* 0x080fe2000004001a */
[----:B---3--:R-:W-:Y:S01]  /*14140*/  @!P0 PRMT R96, R24, 0x7610, R96 ;  /* 0x0000761018608816 */ /* 0x008fe20000000060 */
[----:B------:R-:W-:-:S02]  /*14150*/  HFMA2 R56, R63, R26.H0_H0, -18, -18 ;  /* 0xcc80cc803f387431 */ /* 0x000fc4000004001a */
[-C--:B------:R-:W-:Y:S01]  /*14160*/  HFMA2 R26, R49, R19.reuse, R16 ;  /* 0x00000013311a7231 */ /* 0x080fe20000000010 */
[----:B------:R-:W-:Y:S01]  /*14170*/  LOP3.LUT R16, R47, 0x30003, RZ, 0xc0, !PT ;  /* 0x000300032f107812 */ /* 0x000fe200078ec0ff */
[-C--:B------:R-:W-:Y:S01]  /*14180*/  HFMA2 R63, R51, R19.reuse, R61 ;  /* 0x00000013333f7231 */ /* 0x080fe2000000003d */
[----:B------:R-:W-:Y:S01]  /*14190*/  LOP3.LUT R61, R46, 0x64006400, RZ, 0xfc, !PT ;  /* 0x640064002e3d7812 */ /* 0x000fe200078efcff */
[----:B------:R-:W-:Y:S01]  /*141a0*/  HADD2 R46, R27, -1026, -1026 ;  /* 0xe402e4021b2e7430 */ /* 0x000fe20000000000 */
[----:B------:R-:W-:Y:S01]  /*141b0*/  LOP3.LUT R47, R48, 0x64006400, RZ, 0xfc, !PT ;  /* 0x64006400302f7812 */ /* 0x000fe200078efcff */
[-C--:B------:R-:W-:Y:S01]  /*141c0*/  HFMA2 R62, R50, R19.reuse, R17 ;  /* 0x00000013323e7231 */ /* 0x080fe20000000011 */
[----:B------:R-:W-:Y:S01]  /*141d0*/  LOP3.LUT R48, R16, 0x64006400, RZ, 0xfc, !PT ;  /* 0x6400640010307812 */ /* 0x000fe200078efcff */
[----:B------:R-:W-:Y:S01]  /*141e0*/  HFMA2 R64, R52, R19, R18 ;  /* 0x0000001334407231 */ /* 0x000fe20000000012 */
[----:B------:R-:W-:Y:S01]  /*141f0*/  @!P0 PRMT R96, R96, 0x7610, R24 ;  /* 0x0000761060608816 */ /* 0x000fe20000000018 */
[----:B--2---:R-:W-:Y:S01]  /*14200*/  HFMA2 R26, R46, R20, R26 ;  /* 0x000000142e1a7231 */ /* 0x004fe2000000001a */
[----:B------:R-:W2:Y:S01]  /*14210*/  LDS.128 R16, [UR5+0x90] ;  /* 0x00009005ff107984 */ /* 0x000ea20008000c00 */
[----:B------:R-:W-:Y:S01]  /*14220*/  HADD2 R48, R48, -1026, -1026 ;  /* 0xe402e40230307430 */ /* 0x000fe20000000000 */
[----:B------:R-:W-:Y:S01]  /*14230*/  @!P0 PRMT R93, R25, 0x7610, R93 ;  /* 0x00007610195d8816 */ /* 0x000fe2000000005d */
[----:B------:R-:W-:Y:S01]  /*14240*/  HADD2 R47, R47, -1026, -1026 ;  /* 0xe402e4022f2f7430 */ /* 0x000fe20000000000 */
[----:B-----5:R-:W-:Y:S01]  /*14250*/  @!P0 IADD3 R99, PT, PT, R31, R100, RZ ;  /* 0x000000641f638210 */ /* 0x020fe20007ffe0ff */
[----:B------:R-:W-:Y:S01]  /*14260*/  HADD2 R61, R61, -1026, -1026 ;  /* 0xe402e4023d3d7430 */ /* 0x000fe20000000000 */
[----:B------:R-:W-:Y:S01]  /*14270*/  @!P0 PRMT R93, R93, 0x7610, R25 ;  /* 0x000076105d5d8816 */ /* 0x000fe20000000019 */
[----:B------:R-:W-:-:S02]  /*14280*/  HFMA2 R26, R34, R21, R26 ;  /* 0x00000015221a7231 */ /* 0x000fc4000000001a */
[-C--:B------:R-:W-:Y:S02]  /*14290*/  HFMA2 R62, R47, R20.reuse, R62 ;  /* 0x000000142f3e7231 */ /* 0x080fe4000000003e */
[-C--:B------:R-:W-:Y:S02]  /*142a0*/  HFMA2 R63, R48, R20.reuse, R63 ;  /* 0x00000014303f7231 */ /* 0x080fe4000000003f */
[----:B------:R-:W-:Y:S01]  /*142b0*/  HFMA2 R64, R61, R20, R64 ;  /* 0x000000143d407231 */ /* 0x000fe20000000040 */
[----:B------:R-:W-:Y:S01]  /*142c0*/  IADD3 R100, PT, PT, R100, 0x10, RZ ;  /* 0x0000001064647810 */ /* 0x000fe20007ffe0ff */
[-C--:B------:R-:W-:Y:S02]  /*142d0*/  HFMA2 R62, R37, R21.reuse, R62 ;  /* 0x00000015253e7231 */ /* 0x080fe4000000003e */
[----:B------:R-:W-:Y:S02]  /*142e0*/  HFMA2 R64, R35, R21, R64 ;  /* 0x0000001523407231 */ /* 0x000fe40000000040 */
[----:B------:R-:W-:-:S02]  /*142f0*/  HFMA2 R26, R42, R22, R26 ;  /* 0x000000162a1a7231 */ /* 0x000fc4000000001a */
[----:B------:R-:W-:Y:S02]  /*14300*/  HFMA2 R27, R45, R22, R62 ;  /* 0x000000162d1b7231 */ /* 0x000fe4000000003e */
[----:B------:R-:W-:Y:S01]  /*14310*/  HFMA2 R63, R36, R21, R63 ;  /* 0x00000015243f7231 */ /* 0x000fe2000000003f */
[----:B------:R-:W-:Y:S01]  /*14320*/  ISETP.GE.AND P0, PT, R100, R101, PT ;  /* 0x000000656400720c */ /* 0x000fe20003f06270 */
[-C--:B------:R-:W-:Y:S02]  /*14330*/  HFMA2 R27, R54, R23.reuse, R27 ;  /* 0x00000017361b7231 */ /* 0x080fe4000000001b */
[-C--:B0-----:R-:W-:Y:S02]  /*14340*/  HFMA2 R24, R57, R12.reuse, RZ ;  /* 0x0000000c39187231 */ /* 0x081fe400000000ff */
[----:B------:R-:W-:Y:S02]  /*14350*/  HFMA2 R25, R58, R12, RZ.H0_H0 ;  /* 0x0000000c3a197231 */ /* 0x000fe400000400ff */
[----:B------:R-:W-:-:S02]  /*14360*/  HFMA2 R26, R53, R23, R26 ;  /* 0x00000017351a7231 */ /* 0x000fc4000000001a */
[-C--:B------:R-:W-:Y:S02]  /*14370*/  HFMA2 R63, R44, R22.reuse, R63 ;  /* 0x000000162c3f7231 */ /* 0x080fe4000000003f */
[----:B------:R-:W-:Y:S02]  /*14380*/  HFMA2 R22, R43, R22, R64 ;  /* 0x000000162b167231 */ /* 0x000fe40000000040 */
[-C--:B------:R-:W-:Y:S02]  /*14390*/  HFMA2 R25, R30, R13.reuse, R25 ;  /* 0x0000000d1e197231 */ /* 0x080fe40000000019 */
[----:B------:R-:W-:Y:S02]  /*143a0*/  HFMA2 R24, R28, R13, R24 ;  /* 0x0000000d1c187231 */ /* 0x000fe40000000018 */
[----:B------:R-:W-:Y:S02]  /*143b0*/  HFMA2 R22, R56, R23, R22 ;  /* 0x0000001738167231 */ /* 0x000fe40000000016 */
[----:B------:R-:W-:-:S02]  /*143c0*/  HADD2 R62, R26.H0_H0, R26.H1_H1 ;  /* 0x3000001a1a3e7230 */ /* 0x000fc40000000800 */
[-C--:B------:R-:W-:Y:S02]  /*143d0*/  HFMA2 R26, R59, R12.reuse, RZ ;  /* 0x0000000c3b1a7231 */ /* 0x080fe400000000ff */
[----:B------:R-:W-:Y:S02]  /*143e0*/  HFMA2 R12, R60, R12, RZ.H0_H0 ;  /* 0x0000000c3c0c7231 */ /* 0x000fe400000400ff */
[----:B------:R-:W-:Y:S02]  /*143f0*/  HFMA2 R64, R55, R23, R63 ;  /* 0x0000001737407231 */ /* 0x000fe4000000003f */
[----:B------:R-:W-:Y:S02]  /*14400*/  HADD2 R63, R27.H0_H0, R27.H1_H1 ;  /* 0x3000001b1b3f7230 */ /* 0x000fe40000000800 */
[----:B------:R-:W-:Y:S02]  /*14410*/  HFMA2 R27, R33, R13, R12 ;  /* 0x0000000d211b7231 */ /* 0x000fe4000000000c */
[----:B------:R-:W-:-:S02]  /*14420*/  HFMA2 R12, R38, R14, R24 ;  /* 0x0000000e260c7231 */ /* 0x000fc40000000018 */
[----:B------:R-:W-:Y:S02]  /*14430*/  HADD2 R65, R22.H0_H0, R22.H1_H1 ;  /* 0x3000001616417230 */ /* 0x000fe40000000800 */
[----:B------:R-:W-:Y:S01]  /*14440*/  HFMA2 R26, R32, R13, R26 ;  /* 0x0000000d201a7231 */ /* 0x000fe2000000001a */
[----:B------:R-:W0:Y:S01]  /*14450*/  LDS.128 R20, [UR5+0x100] ;  /* 0x00010005ff147984 */ /* 0x000e220008000c00 */
[----:B------:R-:W-:Y:S01]  /*14460*/  HFMA2 R13, R39, R14, R25 ;  /* 0x0000000e270d7231 */ /* 0x000fe20000000019 */
[----:B------:R-:W-:Y:S01]  /*14470*/  PRMT R62, R62, 0x5410, R63 ;  /* 0x000054103e3e7816 */ /* 0x000fe2000000003f */
[----:B------:R-:W-:Y:S02]  /*14480*/  HADD2 R64, R64.H0_H0, R64.H1_H1 ;  /* 0x3000004040407230 */ /* 0x000fe40000000800 */
[-C--:B------:R-:W-:Y:S02]  /*14490*/  HFMA2 R12, R49, R15.reuse, R12 ;  /* 0x0000000f310c7231 */ /* 0x080fe4000000000c */
[----:B------:R-:W-:-:S02]  /*144a0*/  HFMA2 R13, R50, R15, R13 ;  /* 0x0000000f320d7231 */ /* 0x000fc4000000000d */
[-C--:B------:R-:W-:Y:S02]  /*144b0*/  HFMA2 R66, R40, R14.reuse, R26 ;  /* 0x0000000e28427231 */ /* 0x080fe4000000001a */
[----:B------:R-:W-:Y:S01]  /*144c0*/  HFMA2 R14, R41, R14, R27 ;  /* 0x0000000e290e7231 */ /* 0x000fe2000000001b */
[----:B------:R-:W-:Y:S01]  /*144d0*/  PRMT R64, R64, 0x5410, R65 ;  /* 0x0000541040407816 */ /* 0x000fe20000000041 */
[-C--:B--2---:R-:W-:Y:S01]  /*144e0*/  HFMA2 R13, R47, R16.reuse, R13 ;  /* 0x000000102f0d7231 */ /* 0x084fe2000000000d */
[----:B------:R-:W2:Y:S01]  /*144f0*/  LDS.128 R24, [UR5+0x180] ;  /* 0x00018005ff187984 */ /* 0x000ea20008000c00 */
        /* <DEDUP_REMOVED lines=11> */
[----:B------:R-:W-:Y:S02]  /*145b0*/  HFMA2 R66, R36, R17, R66 ;  /* 0x0000001124427231 */ /* 0x000fe40000000042 */
[----:B------:R-:W-:-:S04]  /*145c0*/  HFMA2 R17, R45, R18, R13 ;  /* 0x000000122d117231 */ /* 0x000fc8000000000d */
[-C--:B------:R-:W-:Y:S02]  /*145d0*/  HFMA2 R17, R54, R19.reuse, R17 ;  /* 0x0000001336117231 */ /* 0x080fe40000000011 */
[-C--:B------:R-:W-:Y:S02]  /*145e0*/  HFMA2 R16, R53, R19.reuse, R16 ;  /* 0x0000001335107231 */ /* 0x080fe40000000010 */
[-C--:B------:R-:W-:Y:S02]  /*145f0*/  HFMA2 R66, R44, R18.reuse, R66 ;  /* 0x000000122c427231 */ /* 0x080fe40000000042 */
[----:B------:R-:W-:Y:S02]  /*14600*/  HFMA2 R18, R43, R18, R14 ;  /* 0x000000122b127231 */ /* 0x000fe4000000000e */
[----:B------:R-:W-:Y:S01]  /*14610*/  HADD2 R67, R17.H0_H0, R17.H1_H1 ;  /* 0x3000001111437230 */ /* 0x000fe20000000800 */
[----:B------:R-:W3:Y:S01]  /*14620*/  LDS.128 R12, [UR5+0x110] ;  /* 0x00011005ff0c7984 */ /* 0x000ee20008000c00 */
[----:B------:R-:W-:-:S02]  /*14630*/  HFMA2 R18, R56, R19, R18 ;  /* 0x0000001338127231 */ /* 0x000fc40000000012 */
[-C--:B0-----:R-:W-:Y:S02]  /*14640*/  HFMA2 R17, R58, R20.reuse, RZ.H0_H0 ;  /* 0x000000143a117231 */ /* 0x081fe400000400ff */
[----:B------:R-:W-:Y:S02]  /*14650*/  HFMA2 R68, R55, R19, R66 ;  /* 0x0000001337447231 */ /* 0x000fe40000000042 */
[----:B------:R-:W-:Y:S02]  /*14660*/  HADD2 R66, R16.H0_H0, R16.H1_H1 ;  /* 0x3000001010427230 */ /* 0x000fe40000000800 */
[-C--:B------:R-:W-:Y:S02]  /*14670*/  HFMA2 R16, R57, R20.reuse, RZ ;  /* 0x0000001439107231 */ /* 0x080fe400000000ff */
[----:B------:R-:W-:Y:S02]  /*14680*/  HADD2 R69, R18.H0_H0, R18.H1_H1 ;  /* 0x3000001212457230 */ /* 0x000fe40000000800 */
[----:B------:R-:W-:-:S02]  /*14690*/  HFMA2 R18, R59, R20, RZ ;  /* 0x000000143b127231 */ /* 0x000fc400000000ff */
[----:B------:R-:W-:Y:S02]  /*146a0*/  HFMA2 R20, R60, R20, RZ.H0_H0 ;  /* 0x000000143c147231 */ /* 0x000fe400000400ff */
[-C--:B--2---:R-:W-:Y:S02]  /*146b0*/  HFMA2 R57, R57, R24.reuse, RZ ;  /* 0x0000001839397231 */ /* 0x084fe400000000ff */
        /* <DEDUP_REMOVED lines=10> */
[-C--:B------:R-:W-:Y:S02]  /*14760*/  HFMA2 R58, R30, R25.reuse, R58 ;  /* 0x000000191e3a7231 */ /* 0x080fe4000000003a */
        /* <DEDUP_REMOVED lines=15> */
[-C--:B------:R-:W-:Y:S01]  /*14860*/  HFMA2 R25, R50, R27.reuse, R25 ;  /* 0x0000001b32197231 */ /* 0x080fe20000000019 */
[----:B------:R-:W-:Y:S01]  /*14870*/  PRMT R66, R66, 0x5410, R67 ;  /* 0x0000541042427816 */ /* 0x000fe20000000043 */
[----:B------:R-:W-:Y:S02]  /*14880*/  HFMA2 R26, R52, R27, R26 ;  /* 0x0000001b341a7231 */ /* 0x000fe4000000001a */
[-C--:B---3--:R-:W-:Y:S02]  /*14890*/  HFMA2 R20, R46, R12.reuse, R20 ;  /* 0x0000000c2e147231 */ /* 0x088fe40000000014 */
[----:B------:R-:W-:-:S02]  /*148a0*/  HFMA2 R22, R47, R12, R21 ;  /* 0x0000000c2f167231 */ /* 0x000fc40000000015 */
[-C--:B------:R-:W-:Y:S02]  /*148b0*/  HFMA2 R70, R48, R12.reuse, R70 ;  /* 0x0000000c30467231 */ /* 0x080fe40000000046 */
[----:B------:R-:W-:Y:S01]  /*148c0*/  HFMA2 R23, R61, R12, R23 ;  /* 0x0000000c3d177231 */ /* 0x000fe20000000017 */
[----:B------:R-:W-:Y:S01]  /*148d0*/  UIADD3 UR5, UPT, UPT, UR5, 0x20, URZ ;  /* 0x0000002005057890 */ /* 0x000fe2000fffe0ff */
        /* <DEDUP_REMOVED lines=10> */
[----:B------:R-:W-:Y:S02]  /*14980*/  HADD2 R27, R27.H0_H0, R27.H1_H1 ;  /* 0x3000001b1b1b7230 */ /* 0x000fe40000000800 */
[----:B------:R-:W-:Y:S02]  /*14990*/  HFMA2 R70, R44, R14, R70 ;  /* 0x0000000e2c467231 */ /* 0x000fe40000000046 */
[----:B------:R-:W-:Y:S02]  /*149a0*/  HADD2 R68, R68.H0_H0, R68.H1_H1 ;  /* 0x3000004444447230 */ /* 0x000fe40000000800 */
[----:B------:R-:W-:Y:S02]  /*149b0*/  HADD2 R28, R28.H0_H0, R28.H1_H1 ;  /* 0x3000001c1c1c7230 */ /* 0x000fe40000000800 */
[-C--:B------:R-:W-:Y:S01]  /*149c0*/  HFMA2 R21, R53, R15.reuse, R21 ;  /* 0x0000000f35157231 */ /* 0x080fe20000000015 */
[----:B------:R-:W-:Y:S01]  /*149d0*/  PRMT R68, R68, 0x5410, R69 ;  /* 0x0000541044447816 */ /* 0x000fe20000000045 */
        /* <DEDUP_REMOVED lines=13> */
[----:B------:R-:W-:Y:S02]  /*14ab0*/  HADD2 R21, R21.H0_H0, R21.H1_H1 ;  /* 0x3000001515157230 */ /* 0x000fe40000000800 */
[-C--:B------:R-:W-:Y:S02]  /*14ac0*/  HFMA2 R57, R42, R18.reuse, R57 ;  /* 0x000000122a397231 */ /* 0x080fe40000000039 */
[----:B------:R-:W-:Y:S02]  /*14ad0*/  HADD2 R25, R25.H0_H0, R25.H1_H1 ;  /* 0x3000001919197230 */ /* 0x000fe40000000800 */
[----:B------:R-:W-:Y:S02]  /*14ae0*/  HFMA2 R22, R44, R18, R22 ;  /* 0x000000122c167231 */ /* 0x000fe40000000016 */
[----:B------:R-:W-:Y:S01]  /*14af0*/  HADD2 R70, R70.H0_H0, R70.H1_H1 ;  /* 0x3000004646467230 */ /* 0x000fe20000000800 */
[----:B------:R-:W-:Y:S01]  /*14b00*/  PRMT R21, R21, 0x5410, R27 ;  /* 0x0000541015157816 */ /* 0x000fe2000000001b */
[----:B------:R-:W-:-:S02]  /*14b10*/  HADD2 R26, R26.H0_H0, R26.H1_H1 ;  /* 0x3000001a1a1a7230 */ /* 0x000fc40000000800 */
[----:B------:R-:W-:Y:S02]  /*14b20*/  HFMA2 R8, R68, R93, R8 ;  /* 0x0000005d44087231 */ /* 0x000fe40000000008 */
[-C--:B------:R-:W-:Y:S01]  /*14b30*/  HFMA2 R57, R53, R19.reuse, R57 ;  /* 0x0000001335397231 */ /* 0x080fe20000000039 */
[----:B------:R-:W-:Y:S01]  /*14b40*/  PRMT R70, R70, 0x5410, R28 ;  /* 0x0000541046467816 */ /* 0x000fe2000000001c */
[----:B------:R-:W-:Y:S02]  /*14b50*/  HFMA2 R22, R55, R19, R22 ;  /* 0x0000001337167231 */ /* 0x000fe40000000016 */
[----:B------:R-:W-:Y:S02]  /*14b60*/  HFMA2 R7, R21, R96, R7 ;  /* 0x0000006015077231 */ /* 0x000fe40000000007 */
[----:B------:R-:W-:Y:S02]  /*14b70*/  HFMA2 R6, R70, R93, R6 ;  /* 0x0000005d46067231 */ /* 0x000fe40000000006 */
[----:B------:R-:W-:-:S02]  /*14b80*/  HADD2 R57, R57.H0_H0, R57.H1_H1 ;  /* 0x3000003939397230 */ /* 0x000fc40000000800 */
[----:B------:R-:W-:-:S03]  /*14b90*/  HADD2 R22, R22.H0_H0, R22.H1_H1 ;  /* 0x3000001616167230 */ /* 0x000fc60000000800 */
[----:B------:R-:W-:Y:S02]  /*14ba0*/  PRMT R57, R57, 0x5410, R25 ;  /* 0x0000541039397816 */ /* 0x000fe40000000019 */
[----:B------:R-:W-:-:S03]  /*14bb0*/  PRMT R22, R22, 0x5410, R26 ;  /* 0x0000541016167816 */ /* 0x000fc6000000001a */
[----:B------:R-:W-:Y:S02]  /*14bc0*/  HFMA2 R5, R57, R96, R5 ;  /* 0x0000006039057231 */ /* 0x000fe40000000005 */
[----:B------:R-:W-:Y:S01]  /*14bd0*/  HFMA2 R4, R22, R93, R4 ;  /* 0x0000005d16047231 */ /* 0x000fe20000000004 */
[----:B------:R-:W-:Y:S06]  /*14be0*/  @!P0 BRA `(.L_x_2695) ;  /* 0xffffffec006c8947 */ /* 0x000fec000383ffff */
.L_x_2694:
[----:B------:R-:W-:Y:S02]  /*14bf0*/  IMAD R13, R97, UR4, R102 ;  /* 0x00000004610d7c24 */ /* 0x000fe4000f8e0266 */
[----:B------:R-:W-:Y:S02]  /*14c00*/  HMUL2 R11, R11, RZ.H0_H0 ;  /* 0x200000ff0b0b7232 */ /* 0x000fe40000000000 */
        /* <DEDUP_REMOVED lines=9> */
.L_x_2699:
[----:B------:R-:W0:Y:S02]  /*14ca0*/  LDS R2, [R0] ;  /* 0x0000000000027984 */ /* 0x000e240000000800 */
[----:B0-----:R-:W-:-:S05]  /*14cb0*/  HADD2 R3, R2, R11 ;  /* 0x0000000b02037230 */ /* 0x001fca0000000000 */
[----:B------:R-:W0:Y:S02]  /*14cc0*/  ATOMS.CAST.SPIN P0, [R0], R2, R3 ;  /* 0x000000020000758d */ /* 0x000e240001800003 */
[----:B0-----:R-:W-:Y:S05]  /*14cd0*/  @!P0 BRA `(.L_x_2699) ;  /* 0xfffffffc00f08947 */ /* 0x001fea000383ffff */
[----:B------:R-:W-:Y:S05]  /*14ce0*/  BRA `(.L_x_2697) ;  /* 0x00000000000c7947 */ /* 0x000fea0003800000 */
.L_x_2698:
[----:B------:R-:W2:Y:S02]  /*14cf0*/  LD.E R0, desc[UR8][R12.64] ;  /* 0x000000080c007980 */ /* 0x000ea4000c101900 */
[----:B--2---:R-:W-:-:S05]  /*14d00*/  IADD3 R3, PT, PT, R11, R0, RZ ;  /* 0x000000000b037210 */ /* 0x004fca0007ffe0ff */
[----:B------:R0:W-:Y:S02]  /*14d10*/  ST.E desc[UR8][R12.64], R3 ;  /* 0x000000030c007985 */ /* 0x0001e4000c101908 */
.L_x_2697:
[----:B------:R-:W-:Y:S05]  /*14d20*/  BSYNC.RECONVERGENT B0 ;  /* 0x0000000000007941 */ /* 0x000fea0003800200 */
.L_x_2696:
[----:B------:R1:W-:Y:S01]  /*14d30*/  ATOM.E.ADD.F16x2.RN.STRONG.GPU P0, RZ, desc[UR8][R12.64+0x4], R15 ;  /* 0x8000040f0cff79a2 */ /* 0x0003e2000c10e108 */
[----:B------:R-:W-:Y:S04]  /*14d40*/  BSSY.RECONVERGENT B0, `(.L_x_2700) ;  /* 0x000000e000007945 */ /* 0x000fe80003800200 */
[----:B-1----:R-:W-:Y:S05]  /*14d50*/  @P0 BRA `(.L_x_2701) ;  /* 0x0000000000300947 */ /* 0x002fea0003800000 */
[----:B------:R-:W1:Y:S02]  /*14d60*/  QSPC.E.S P0, RZ, [R12+0x4] ;  /* 0x000004000cff73aa */ /* 0x000e640000000500 */
[----:B-1----:R-:W-:Y:S05]  /*14d70*/  @!P0 BRA `(.L_x_2702) ;  /* 0x00000000001c8947 */ /* 0x002fea0003800000 */
[----:B------:R-:W-:-:S04]  /*14d80*/  MOV R2, R12 ;  /* 0x0000000c00027202 */ /* 0x000fc80000000f00 */
[----:B------:R-:W-:-:S07]  /*14d90*/  MOV R0, R2 ;  /* 0x0000000200007202 */ /* 0x000fce0000000f00 */
.L_x_2703:
[----:B------:R-:W0:Y:S02]  /*14da0*/  LDS R2, [R0+0x4] ;  /* 0x0000040000027984 */ /* 0x000e240000000800 */
[----:B0-----:R-:W-:-:S05]  /*14db0*/  HFMA2 R3, R2, 1, 1, R15 ;  /* 0x3c003c0002037831 */ /* 0x001fca000000000f */
[----:B------:R-:W0:Y:S02]  /*14dc0*/  ATOMS.CAST.SPIN P0, [R0+0x4], R2, R3 ;  /* 0x000004020000758d */ /* 0x000e240001800003 */
[----:B0-----:R-:W-:Y:S05]  /*14dd0*/  @!P0 BRA `(.L_x_2703) ;  /* 0xfffffffc00f08947 */ /* 0x001fea000383ffff */
[----:B------:R-:W-:Y:S05]  /*14de0*/  BRA `(.L_x_2701) ;  /* 0x00000000000c7947 */ /* 0x000fea0003800000 */
.L_x_2702:
[----:B------:R-:W0:Y:S02]  /*14df0*/  LD.E R0, desc[UR8][R12.64+0x4] ;  /* 0x000004080c007980 */ /* 0x000e24000c101900 */
[----:B0-----:R-:W-:-:S05]  /*14e00*/  IADD3 R3, PT, PT, R15, R0, RZ ;  /* 0x000000000f037210 */ /* 0x001fca0007ffe0ff */
[----:B------:R1:W-:Y:S02]  /*14e10*/  ST.E desc[UR8][R12.64+0x4], R3 ;  /* 0x000004030c007985 */ /* 0x0003e4000c101908 */
.L_x_2701:
[----:B------:R-:W-:Y:S05]  /*14e20*/  BSYNC.RECONVERGENT B0 ;  /* 0x0000000000007941 */ /* 0x000fea0003800200 */
.L_x_2700:
[----:B------:R-:W-:-:S04]  /*14e30*/  IMAD.WIDE R10, R97, 0x2, R12 ;  /* 0x00000002610a7825 */ /* 0x000fc800078e020c */
[----:B------:R-:W-:-:S05]  /*14e40*/  HMUL2 R9, R9, RZ.H0_H0 ;  /* 0x200000ff09097232 */ /* 0x000fca0000000000 */
[----:B------:R2:W-:Y:S01]  /*14e50*/  ATOM.E.ADD.F16x2.RN.STRONG.GPU P0, RZ, desc[UR8][R10.64], R9 ;  /* 0x800000090aff79a2 */ /* 0x0005e2000c10e108 */
[----:B------:R-:W-:Y:S01]  /*14e60*/  BSSY.RECONVERGENT B0, `(.L_x_2704) ;  /* 0x000000f000007945 */ /* 0x000fe20003800200 */
[----:B01----:R-:W-:-:S03]  /*14e70*/  HFMA2 R13, R8, RZ, -RZ ;  /* 0x000000ff080d7231 */ /* 0x003fc600001000ff */
[----:B--2---:R-:W-:Y:S05]  /*14e80*/  @P0 BRA `(.L_x_2705) ;  /* 0x0000000000300947 */ /* 0x004fea0003800000 */
[----:B------:R-:W0:Y:S02]  /*14e90*/  QSPC.E.S P0, RZ, [R10] ;  /* 0x000000000aff73aa */ /* 0x000e240000000500 */
[----:B0-----:R-:W-:Y:S05]  /*14ea0*/  @!P0 BRA `(.L_x_2706) ;  /* 0x00000000001c8947 */ /* 0x001fea0003800000 */
[----:B------:R-:W-:-:S04]  /*14eb0*/  MOV R2, R10 ;  /* 0x0000000a00027202 */ /* 0x000fc80000000f00 */
[----:B------:R-:W-:-:S07]  /*14ec0*/  MOV R0, R2 ;  /* 0x0000000200007202 */ /* 0x000fce0000000f00 */
.L_x_2707:
[----:B------:R-:W0:Y:S02]  /*14ed0*/  LDS R2, [R0] ;  /* 0x0000000000027984 */ /* 0x000e240000000800 */
[----:B0-----:R-:W-:-:S05]  /*14ee0*/  HADD2 R3, R2, R9 ;  /* 0x0000000902037230 */ /* 0x001fca0000000000 */
[----:B------:R-:W0:Y:S02]  /*14ef0*/  ATOMS.CAST.SPIN P0, [R0], R2, R3 ;  /* 0x000000020000758d */ /* 0x000e240001800003 */
[----:B0-----:R-:W-:Y:S05]  /*14f00*/  @!P0 BRA `(.L_x_2707) ;  /* 0xfffffffc00f08947 */ /* 0x001fea000383ffff */
[----:B------:R-:W-:Y:S05]  /*14f10*/  BRA `(.L_x_2705) ;  /* 0x00000000000c7947 */ /* 0x000fea0003800000 */
.L_x_2706:
[----:B------:R-:W2:Y:S02]  /*14f20*/  LD.E R0, desc[UR8][R10.64] ;  /* 0x000000080a007980 */ /* 0x000ea4000c101900 */
[----:B--2---:R-:W-:-:S05]  /*14f30*/  IADD3 R3, PT, PT, R9, R0, RZ ;  /* 0x0000000009037210 */ /* 0x004fca0007ffe0ff */
[----:B------:R0:W-:Y:S02]  /*14f40*/  ST.E desc[UR8][R10.64], R3 ;  /* 0x000000030a007985 */ /* 0x0001e4000c101908 */
.L_x_2705:
[----:B------:R-:W-:Y:S05]  /*14f50*/  BSYNC.RECONVERGENT B0 ;  /* 0x0000000000007941 */ /* 0x000fea0003800200 */
.L_x_2704:
[----:B------:R1:W-:Y:S01]  /*14f60*/  ATOM.E.ADD.F16x2.RN.STRONG.GPU P0, RZ, desc[UR8][R10.64+0x4], R13 ;  /* 0x8000040d0aff79a2 */ /* 0x0003e2000c10e108 */
[----:B------:R-:W-:Y:S04]  /*14f70*/  BSSY.RECONVERGENT B0, `(.L_x_2708) ;  /* 0x000000e000007945 */ /* 0x000fe80003800200 */
[----:B-1----:R-:W-:Y:S05]  /*14f80*/  @P0 BRA `(.L_x_2709) ;  /* 0x0000000000300947 */ /* 0x002fea0003800000 */
[----:B------:R-:W1:Y:S02]  /*14f90*/  QSPC.E.S P0, RZ, [R10+0x4] ;  /* 0x000004000aff73aa */ /* 0x000e640000000500 */
[----:B-1----:R-:W-:Y:S05]  /*14fa0*/  @!P0 BRA `(.L_x_2710) ;  /* 0x00000000001c8947 */ /* 0x002fea0003800000 */
[----:B------:R-:W-:-:S04]  /*14fb0*/  MOV R2, R10 ;  /* 0x0000000a00027202 */ /* 0x000fc80000000f00 */
[----:B------:R-:W-:-:S07]  /*14fc0*/  MOV R0, R2 ;  /* 0x0000000200007202 */ /* 0x000fce0000000f00 */
.L_x_2711:
[----:B------:R-:W0:Y:S02]  /*14fd0*/  LDS R2, [R0+0x4] ;  /* 0x0000040000027984 */ /* 0x000e240000000800 */
[----:B0-----:R-:W-:-:S05]  /*14fe0*/  HFMA2 R3, R2, 1, 1, R13 ;  /* 0x3c003c0002037831 */ /* 0x001fca000000000d */
[----:B------:R-:W0:Y:S02]  /*14ff0*/  ATOMS.CAST.SPIN P0, [R0+0x4], R2, R3 ;  /* 0x000004020000758d */ /* 0x000e240001800003 */
[----:B0-----:R-:W-:Y:S05]  /*15000*/  @!P0 BRA `(.L_x_2711) ;  /* 0xfffffffc00f08947 */ /* 0x001fea000383ffff */
[----:B------:R-:W-:Y:S05]  /*15010*/  BRA `(.L_x_2709) ;  /* 0x00000000000c7947 */ /* 0x000fea0003800000 */
.L_x_2710:
[----:B------:R-:W0:Y:S02]  /*15020*/  LD.E R0, desc[UR8][R10.64+0x4] ;  /* 0x000004080a007980 */ /* 0x000e24000c101900 */
[----:B0-----:R-:W-:-:S05]  /*15030*/  IADD3 R3, PT, PT, R13, R0, RZ ;  /* 0x000000000d037210 */ /* 0x001fca0007ffe0ff */
[----:B------:R1:W-:Y:S02]  /*15040*/  ST.E desc[UR8][R10.64+0x4], R3 ;  /* 0x000004030a007985 */ /* 0x0003e4000c101908 */
.L_x_2709:
[----:B------:R-:W-:Y:S05]  /*15050*/  BSYNC.RECONVERGENT B0 ;  /* 0x0000000000007941 */ /* 0x000fea0003800200 */
.L_x_2708:
        /* <DEDUP_REMOVED lines=10> */
.L_x_2715:
[----:B------:R-:W0:Y:S02]  /*15100*/  LDS R2, [R0] ;  /* 0x0000000000027984 */ /* 0x000e240000000800 */
[----:B0-----:R-:W-:-:S05]  /*15110*/  HADD2 R3, R2, R7 ;  /* 0x0000000702037230 */ /* 0x001fca0000000000 */
[----:B------:R-:W0:Y:S02]  /*15120*/  ATOMS.CAST.SPIN P0, [R0], R2, R3 ;  /* 0x000000020000758d */ /* 0x000e240001800003 */
[----:B0-----:R-:W-:Y:S05]  /*15130*/  @!P0 BRA `(.L_x_2715) ;  /* 0xfffffffc00f08947 */ /* 0x001fea000383ffff */
[----:B------:R-:W-:Y:S05]  /*15140*/  BRA `(.L_x_2713) ;  /* 0x00000000000c7947 */ /* 0x000fea0003800000 */
.L_x_2714:
[----:B------:R-:W2:Y:S02]  /*15150*/  LD.E R0, desc[UR8][R10.64] ;  /* 0x000000080a007980 */ /* 0x000ea4000c101900 */
[----:B--2---:R-:W-:-:S05]  /*15160*/  IADD3 R3, PT, PT, R7, R0, RZ ;  /* 0x0000000007037210 */ /* 0x004fca0007ffe0ff */
[----:B------:R0:W-:Y:S02]  /*15170*/  ST.E desc[UR8][R10.64], R3 ;  /* 0x000000030a007985 */ /* 0x0001e4000c101908 */
.L_x_2713:
[----:B------:R-:W-:Y:S05]  /*15180*/  BSYNC.RECONVERGENT B0 ;  /* 0x0000000000007941 */ /* 0x000fea0003800200 */
.L_x_2712:
[----:B------:R1:W-:Y:S01]  /*15190*/  ATOM.E.ADD.F16x2.RN.STRONG.GPU P0, RZ, desc[UR8][R10.64+0x4], R9 ;  /* 0x800004090aff79a2 */ /* 0x0003e2000c10e108 */
[----:B------:R-:W-:Y:S04]  /*151a0*/  BSSY.RECONVERGENT B0, `(.L_x_2716) ;  /* 0x000000e000007945 */ /* 0x000fe80003800200 */
[----:B-1----:R-:W-:Y:S05]  /*151b0*/  @P0 BRA `(.L_x_2717) ;  /* 0x0000000000300947 */ /* 0x002fea0003800000 */
[----:B------:R-:W1:Y:S02]  /*151c0*/  QSPC.E.S P0, RZ, [R10+0x4] ;  /* 0x000004000aff73aa */ /* 0x000e640000000500 */
[----:B-1----:R-:W-:Y:S05]  /*151d0*/  @!P0 BRA `(.L_x_2718) ;  /* 0x00000000001c8947 */ /* 0x002fea0003800000 */
[----:B------:R-:W-:-:S04]  /*151e0*/  MOV R2, R10 ;  /* 0x0000000a00027202 */ /* 0x000fc80000000f00 */
[----:B------:R-:W-:-:S07]  /*151f0*/  MOV R0, R2 ;  /* 0x0000000200007202 */ /* 0x000fce0000000f00 */
.L_x_2719:
[----:B------:R-:W0:Y:S02]  /*15200*/  LDS R2, [R0+0x4] ;  /* 0x0000040000027984 */ /* 0x000e240000000800 */
[----:B0-----:R-:W-:-:S05]  /*15210*/  HFMA2 R3, R2, 1, 1, R9 ;  /* 0x3c003c0002037831 */ /* 0x001fca0000000009 */
[----:B------:R-:W0:Y:S02]  /*15220*/  ATOMS.CAST.SPIN P0, [R0+0x4], R2, R3 ;  /* 0x000004020000758d */ /* 0x000e240001800003 */
[----:B0-----:R-:W-:Y:S05]  /*15230*/  @!P0 BRA `(.L_x_2719) ;  /* 0xfffffffc00f08947 */ /* 0x001fea000383ffff */
[----:B------:R-:W-:Y:S05]  /*15240*/  BRA `(.L_x_2717) ;  /* 0x00000000000c7947 */ /* 0x000fea0003800000 */
.L_x_2718:
[----:B------:R-:W0:Y:S02]  /*15250*/  LD.E R0, desc[UR8][R10.64+0x4] ;  /* 0x000004080a007980 */ /* 0x000e24000c101900 */
[----:B0-----:R-:W-:-:S05]  /*15260*/  IADD3 R3, PT, PT, R9, R0, RZ ;  /* 0x0000000009037210 */ /* 0x001fca0007ffe0ff */
[----:B------:R1:W-:Y:S02]  /*15270*/  ST.E desc[UR8][R10.64+0x4], R3 ;  /* 0x000004030a007985 */ /* 0x0003e4000c101908 */
.L_x_2717:
[----:B------:R-:W-:Y:S05]  /*15280*/  BSYNC.RECONVERGENT B0 ;  /* 0x0000000000007941 */ /* 0x000fea0003800200 */
.L_x_2716:
        /* <DEDUP_REMOVED lines=10> */
.L_x_2723:
[----:B------:R-:W0:Y:S02]  /*15330*/  LDS R2, [R0] ;  /* 0x0000000000027984 */ /* 0x000e240000000800 */
[----:B0-----:R-:W-:-:S05]  /*15340*/  HADD2 R3, R2, R5 ;  /* 0x0000000502037230 */ /* 0x001fca0000000000 */
[----:B------:R-:W0:Y:S02]  /*15350*/  ATOMS.CAST.SPIN P0, [R0], R2, R3 ;  /* 0x000000020000758d */ /* 0x000e240001800003 */
[----:B0-----:R-:W-:Y:S05]  /*15360*/  @!P0 BRA `(.L_x_2723) ;  /* 0xfffffffc00f08947 */ /* 0x001fea000383ffff */
[----:B------:R-:W-:Y:S05]  /*15370*/  BRA `(.L_x_2721) ;  /* 0x00000000000c7947 */ /* 0x000fea0003800000 */
.L_x_2722:
[----:B------:R-:W2:Y:S02]  /*15380*/  LD.E R0, desc[UR8][R10.64] ;  /* 0x000000080a007980 */ /* 0x000ea4000c101900 */
[----:B--2---:R-:W-:-:S05]  /*15390*/  IADD3 R3, PT, PT, R5, R0, RZ ;  /* 0x0000000005037210 */ /* 0x004fca0007ffe0ff */
[----:B------:R0:W-:Y:S02]  /*153a0*/  ST.E desc[UR8][R10.64], R3 ;  /* 0x000000030a007985 */ /* 0x0001e4000c101908 */
.L_x_2721:
[----:B------:R-:W-:Y:S05]  /*153b0*/  BSYNC.RECONVERGENT B0 ;  /* 0x0000000000007941 */ /* 0x000fea0003800200 */
.L_x_2720:
[----:B------:R1:W-:Y:S02]  /*153c0*/  ATOM.E.ADD.F16x2.RN.STRONG.GPU P0, RZ, desc[UR8][R10.64+0x4], R7 ;  /* 0x800004070aff79a2 */ /* 0x0003e4000c10e108 */
[----:B-1----:R-:W-:Y:S05]  /*153d0*/  @P0 EXIT ;  /* 0x000000000000094d */ /* 0x002fea0003800000 */
[----:B------:R-:W1:Y:S02]  /*153e0*/  QSPC.E.S P0, RZ, [R10+0x4] ;  /* 0x000004000aff73aa */ /* 0x000e640000000500 */
[----:B-1----:R-:W-:Y:S05]  /*153f0*/  @!P0 BRA `(.L_x_2724) ;  /* 0x00000000001c8947 */ /* 0x002fea0003800000 */
[----:B------:R-:W-:-:S04]  /*15400*/  MOV R2, R10 ;  /* 0x0000000a00027202 */ /* 0x000fc80000000f00 */
[----:B------:R-:W-:-:S07]  /*15410*/  MOV R0, R2 ;  /* 0x0000000200007202 */ /* 0x000fce0000000f00 */
.L_x_2725:
[----:B------:R-:W0:Y:S02]  /*15420*/  LDS R2, [R0+0x4] ;  /* 0x0000040000027984 */ /* 0x000e240000000800 */
[----:B0-----:R-:W-:-:S05]  /*15430*/  HFMA2 R3, R2, 1, 1, R7 ;  /* 0x3c003c0002037831 */ /* 0x001fca0000000007 */
[----:B------:R-:W0:Y:S02]  /*15440*/  ATOMS.CAST.SPIN P0, [R0+0x4], R2, R3 ;  /* 0x000004020000758d */ /* 0x000e240001800003 */
[----:B0-----:R-:W-:Y:S05]  /*15450*/  @!P0 BRA `(.L_x_2725) ;  /* 0xfffffffc00f08947 */ /* 0x001fea000383ffff */
[----:B------:R-:W-:Y:S05]  /*15460*/  EXIT ;  /* 0x000000000000794d */ /* 0x000fea0003800000 */
.L_x_2724:
[----:B------:R-:W0:Y:S02]  /*15470*/  LD.E R0, desc[UR8][R10.64+0x4] ;  /* 0x000004080a007980 */ /* 0x000e24000c101900 */
[----:B0-----:R-:W-:-:S05]  /*15480*/  IADD3 R3, PT, PT, R7, R0, RZ ;  /* 0x0000000007037210 */ /* 0x001fca0007ffe0ff */
[----:B------:R-:W-:Y:S01]  /*15490*/  ST.E desc[UR8][R10.64+0x4], R3 ;  /* 0x000004030a007985 */ /* 0x000fe2000c101908 */
[----:B------:R-:W-:Y:S05]  /*154a0*/  EXIT ;  /* 0x000000000000794d */ /* 0x000fea0003800000 */
.L_x_2726:
        /* <DEDUP_REMOVED lines=13> */
.L_x_3339:


//--------------------- .text._Z23gemm_half_q_half_kernelILi3ELb0ELb1EEvPK6__halfPKjS4_S2_PS0_iiiiPKtS7_iiiiiibS2_i --------------------------
	.section	.text._Z23gemm_half_q_half_kernelILi3ELb0ELb1EEvPK6__halfPKjS4_S2_PS0_iiiiPKtS7_iiiiiibS2_i,"ax",@progbits
	.align	128
        .global         _Z23gemm_half_q_half_kernelILi3ELb0ELb1EEvPK6__halfPKjS4_S2_PS0_iiiiPKtS7_iiiiiibS2_i
        .type           _Z23gemm_half_q_half_kernelILi3ELb0ELb1EEvPK6__halfPKjS4_S2_PS0_iiiiPKtS7_iiiiiibS2_i,@function
        .size           _Z23gemm_half_q_half_kernelILi3ELb0ELb1EEvPK6__halfPKjS4_S2_PS0_iiiiPKtS7_iiiiiibS2_i,(.L_x_3340 - _Z23gemm_half_q_half_kernelILi3ELb0ELb1EEvPK6__halfPKjS4_S2_PS0_iiiiPKtS7_iiiiiibS2_i)
        .other          _Z23gemm_half_q_half_kernelILi3ELb0ELb1EEvPK6__halfPKjS4_S2_PS0_iiiiPKtS7_iiiiiibS2_i,@"STO_CUDA_ENTRY STV_DEFAULT"
_Z23gemm_half_q_half_kernelILi3ELb0ELb1EEvPK6__halfPKjS4_S2_PS0_iiiiPKtS7_iiiiiibS2_i:
.text._Z23gemm_half_q_half_kernelILi3ELb0ELb1EEvPK6__halfPKjS4_S2_PS0_iiiiPKtS7_iiiiiibS2_i:
        /* <DEDUP_REMOVED lines=32> */
[----:B------:R-:W-:Y:S02]  /*0200*/  LEA.HI.X.SX32 R13, R11, RZ, 0x1, P3 ;  /* 0x000000ff0b0d7211 */ /* 0x000fe400018f0eff */
[----:B-1----:R-:W-:Y:S02]  /*0210*/  LEA R8, P1, R16, UR6, 0x1 ;  /* 0x0000000610087c11 */ /* 0x002fe4000f8208ff */
        /* <DEDUP_REMOVED lines=15> */
.L_x_2728:
[----:B------:R-:W-:Y:S05]  /*0310*/  BSYNC.RECONVERGENT B0 ;  /* 0x0000000000007941 */ /* 0x000fea0003800200 */
.L_x_2727:
        /* <DEDUP_REMOVED lines=19> */
.L_x_2729:
[----:B------:R-:W-:Y:S06]  /*0450*/  BAR.SYNC.DEFER_BLOCKING 0x0 ;  /* 0x0000000000007b1d */ /* 0x000fec0000010000 */
[----:B------:R-:W-:Y:S05]  /*0460*/  @P1 BRA `(.L_x_2730) ;  /* 0x0000000000d01947 */ /* 0x000fea0003800000 */
[----:B------:R1:W5:Y:S01]  /*0470*/  LDG.E.U16.CONSTANT R0, desc[UR8][R12.64] ;  /* 0x000000080c007981 */ /* 0x000362000c1e9500 */
[----:B------:R-:W-:Y:S01]  /*0480*/  SHF.R.S32.HI R6, RZ, 0x1f, R33 ;  /* 0x0000001fff067819 */ /* 0x000fe20000011421 */
[----:B------:R-:W-:Y:S01]  /*0490*/  HFMA2 R14, -RZ, RZ, 0, 0 ;  /* 0x00000000ff0e7431 */ /* 0x000fe200000001ff */
[----:B------:R-:W-:Y:S02]  /*04a0*/  SHF.L.U32 R4, R15, 0x4, RZ ;  /* 0x000000040f047819 */ /* 0x000fe400000006ff */
[----:B------:R-:W-:Y:S02]  /*04b0*/  LEA.HI R6, R6, R33, RZ, 0x3 ;  /* 0x0000002106067211 */ /* 0x000fe400078f18ff */
[----:B0-----:R-:W-:Y:S02]  /*04c0*/  MOV R16, R34 ;  /* 0x0000002200107202 */ /* 0x001fe40000000f00 */
[----:B------:R-:W-:Y:S02]  /*04d0*/  LOP3.LUT R4, R4, 0x10, RZ, 0xc0, !PT ;  /* 0x0000001004047812 */ /* 0x000fe400078ec0ff */
[----:B-1----:R-:W-:-:S07]  /*04e0*/  SHF.R.S32.HI R6, RZ, 0x3, R6 ;  /* 0x00000003ff067819 */ /* 0x002fce0000011406 */
.L_x_2731:
        /* <DEDUP_REMOVED lines=9> */
[----:B0-----:R-:W-:Y:S01]  /*0580*/  IMAD.WIDE.U32 R10, R13, 0x2, R10 ;  /* 0x000000020d0a7825 */ /* 0x001fe200078e000a */
[----:B------:R-:W-:-:S05]  /*0590*/  SHF.L.U32 R13, R16, 0x1, RZ ;  /* 0x00000001100d7819 */ /* 0x000fca00000006ff */
[----:B------:R0:W3:Y:S01]  /*05a0*/  LDG.E.U16.CONSTANT R10, desc[UR8][R10.64] ;  /* 0x000000080a0a7981 */ /* 0x0000e2000c1e9500 */
[----:B------:R-:W-:-:S06]  /*05b0*/  IMAD.WIDE.U32 R12, R13, 0x2, R48 ;  /* 0x000000020d0c7825 */ /* 0x000fcc00078e0030 */
        /* <DEDUP_REMOVED lines=31> */
.L_x_2730:
[----:B01----:R0:W5:Y:S01]  /*07b0*/  LDL.64 R8, [R1] ;  /* 0x0000000001087983 */ /* 0x0031620000100a00 */
[----:B------:R-:W1:Y:S01]  /*07c0*/  LDCU UR7, c[0x0][0x3c8] ;  /* 0x00007900ff0777ac */ /* 0x000e620008000800 */
[----:B------:R-:W-:Y:S01]  /*07d0*/  HFMA2 R0, -RZ, RZ, 0, 0 ;  /* 0x00000000ff007431 */ /* 0x000fe200000001ff */
[----:B-1----:R-:W-:-:S13]  /*07e0*/  ISETP.GT.AND P0, PT, R34, UR7, PT ;  /* 0x0000000722007c0c */ /* 0x002fda000bf04270 */
[----:B0-----:R-:W-:Y:S05]  /*07f0*/  @!P0 BRA `(.L_x_2732) ;  /* 0x00000000001c8947 */ /* 0x001fea0003800000 */
[----:B------:R-:W0:Y:S02]  /*0800*/  LDC R11, c[0x0][0x3cc] ;  /* 0x0000f300ff0b7b82 */ /* 0x000e240000000800 */
[----:B0-----:R-:W-:-:S04]  /*0810*/  VIMNMX R0, PT, PT, R34, R11, PT ;  /* 0x0000000b22007248 */ /* 0x001fc80003fe0100 */
[----:B------:R-:W-:-:S04]  /*0820*/  IADD3 R0, PT, PT, R0, -UR7, RZ ;  /* 0x8000000700007c10 */ /* 0x000fc8000fffe0ff */
[----:B------:R-:W-:-:S04]  /*0830*/  SHF.R.S32.HI R11, RZ, 0x1f, R0 ;  /* 0x0000001fff0b7819 */ /* 0x000fc80000011400 */
[----:B------:R-:W-:-:S04]  /*0840*/  LEA.HI R11, R11, R0, RZ, 0x5 ;  /* 0x000000000b0b7211 */ /* 0x000fc800078f28ff */
[----:B------:R-:W-:-:S05]  /*0850*/  SHF.R.S32.HI R11, RZ, 0x5, R11 ;  /* 0x00000005ff0b7819 */ /* 0x000fca000001140b */
[----:B------:R-:W-:-:S07]  /*0860*/  IMAD R0, R11, 0x6, RZ ;  /* 0x000000060b007824 */ /* 0x000fce00078e02ff */
.L_x_2732:
        /* <DEDUP_REMOVED lines=11> */
.L_x_2733:
        /* <DEDUP_REMOVED lines=11> */
.L_x_2734:
        /* <DEDUP_REMOVED lines=11> */
.L_x_2735:
        /* <DEDUP_REMOVED lines=11> */
.L_x_2736:
        /* <DEDUP_REMOVED lines=14> */
[----:B------:R-:W-:-:S02]  /*0c10*/  SHF.R.S32.HI R11, RZ, 0x1f, R33 ;  /* 0x0000001fff0b7819 */ /* 0x000fc40000011421 */
[----:B------:R-:W-:Y:S01]  /*0c20*/  IADD3 R13, PT, PT, R13, R0, R6 ;  /* 0x000000000d0d7210 */ /* 0x000fe20007ffe006 */
[----:B0-----:R-:W-:Y:S01]  /*0c30*/  ULEA UR5, UR6, UR5, 0x18 ;  /* 0x0000000506057291 */ /* 0x001fe2000f8ec0ff */
[----:B------:R-:W-:Y:S02]  /*0c40*/  PRMT R40, RZ, 0x5410, RZ ;  /* 0x00005410ff287816 */ /* 0x000fe400000000ff */
[----:B------:R-:W-:Y:S01]  /*0c50*/  PRMT R38, RZ, 0x5410, RZ ;  /* 0x00005410ff267816 */ /* 0x000fe200000000ff */
[----:B------:R-:W-:Y:S01]  /*0c60*/  IMAD R0, R13, R2, RZ ;  /* 0x000000020d007224 */ /* 0x000fe200078e02ff */
[----:B------:R-:W-:Y:S02]  /*0c70*/  PRMT R37, RZ, 0x5410, RZ ;  /* 0x00005410ff257816 */ /* 0x000fe400000000ff */
        /* <DEDUP_REMOVED lines=8> */
[----:B------:R-:W-:Y:S02]  /*0d00*/  PRMT R0, R8, 0x7610, R8 ;  /* 0x0000761008007816 */ /* 0x000fe40000000008 */
        /* <DEDUP_REMOVED lines=10> */
.L_x_2738:
[----:B------:R-:W-:Y:S01]  /*0db0*/  MOV R24, R46 ;  /* 0x0000002e00187202 */ /* 0x000fe20000000f00 */
[----:B------:R-:W0:Y:S01]  /*0dc0*/  LDS.64 R52, [UR5] ;  /* 0x00000005ff347984 */ /* 0x000e220008000a00 */
[----:B------:R-:W-:-:S05]  /*0dd0*/  MOV R25, R47 ;  /* 0x0000002f00197202 */ /* 0x000fca0000000f00 */
[----:B------:R-:W2:Y:S01]  /*0de0*/  LDG.E.128.CONSTANT R4, desc[UR8][R24.64] ;  /* 0x0000000818047981 */ /* 0x000ea2000c1e9d00 */
[----:B------:R-:W-:-:S05]  /*0df0*/  MOV R2, UR12 ;  /* 0x0000000c00027c02 */ /* 0x000fca0008000f00 */
[----:B------:R-:W-:-:S05]  /*0e00*/  IMAD.WIDE R8, R2, 0x4, R24 ;  /* 0x0000000402087825 */ /* 0x000fca00078e0218 */
[----:B------:R-:W3:Y:S01]  /*0e10*/  LDG.E.128.CONSTANT R16, desc[UR8][R8.64] ;  /* 0x0000000808107981 */ /* 0x000ee2000c1e9d00 */
[----:B------:R-:W-:Y:S01]  /*0e20*/  ISETP.NE.AND P0, PT, R34, R35, PT ;  /* 0x000000232200720c */ /* 0x000fe20003f05270 */
[----:B------:R-:W-:-:S05]  /*0e30*/  IMAD.WIDE R20, R2, 0x4, R8 ;  /* 0x0000000402147825 */ /* 0x000fca00078e0208 */
[----:B------:R1:W4:Y:S07]  /*0e40*/  LDG.E.128.CONSTANT R12, desc[UR8][R20.64] ;  /* 0x00000008140c7981 */ /* 0x00032e000c1e9d00 */
[----:B------:R-:W-:-:S06]  /*0e50*/  @!P0 LEA R30, R32, R1, 0x3 ;  /* 0x00000001201e8211 */ /* 0x000fcc00078e18ff */
[----:B------:R-:W5:Y:S01]  /*0e60*/  @!P0 LDL.64 R30, [R30+0x8] ;  /* 0x000008001e1e8983 */ /* 0x000f620000100a00 */
[----:B-1----:R-:W-:-:S04]  /*0e70*/  IMAD.WIDE R20, R2, 0x4, R20 ;  /* 0x0000000402147825 */ /* 0x002fc800078e0214 */
[----:B------:R-:W-:-:S04]  /*0e80*/  IMAD.WIDE R50, R2, 0x4, R20 ;  /* 0x0000000402327825 */ /* 0x000fc800078e0214 */
[----:B0-----:R-:W-:Y:S02]  /*0e90*/  HADD2.F32 R61, -RZ, R52.H1_H1 ;  /* 0x30000034ff3d7230 */ /* 0x001fe40000004100 */
[----:B------:R-:W-:Y:S01]  /*0ea0*/  HADD2.F32 R62, -RZ, R53.H1_H1 ;  /* 0x30000035ff3e7230 */ /* 0x000fe20000004100 */
[----:B--2---:R-:W-:Y:S02]  /*0eb0*/  LOP3.LUT R8, R5, 0xff, RZ, 0xc0, !PT ;  /* 0x000000ff05087812 */ /* 0x004fe400078ec0ff */
[----:B------:R-:W-:Y:S02]  /*0ec0*/  LOP3.LUT R9, R6, 0xff, RZ, 0xc0, !PT ;  /* 0x000000ff06097812 */ /* 0x000fe400078ec0ff */
[----:B------:R-:W-:Y:S02]  /*0ed0*/  IADD3 R58, PT, PT, R8, -0x80, RZ ;  /* 0xffffff80083a7810 */ /* 0x000fe40007ffe0ff */
[----:B------:R-:W-:Y:S02]  /*0ee0*/  LOP3.LUT R8, R7, 0xff, RZ, 0xc0, !PT ;  /* 0x000000ff07087812 */ /* 0x000fe400078ec0ff */
[----:B------:R-:W-:-:S02]  /*0ef0*/  IADD3 R55, PT, PT, R9, -0x80, RZ ;  /* 0xffffff8009377810 */ /* 0x000fc40007ffe0ff */
[----:B------:R-:W-:Y:S02]  /*0f00*/  IADD3 R56, PT, PT, R8, -0x80, RZ ;  /* 0xffffff8008387810 */ /* 0x000fe40007ffe0ff */
[----:B------:R-:W-:Y:S02]  /*0f10*/  LOP3.LUT R8, R4, 0xff, RZ, 0xc0, !PT ;  /* 0x000000ff04087812 */ /* 0x000fe400078ec0ff */
[----:B------:R-:W-:Y:S02]  /*0f20*/  SHF.R.U32.HI R9, RZ, 0x8, R4 ;  /* 0x00000008ff097819 */ /* 0x000fe40000011604 */
[----:B------:R-:W-:Y:S02]  /*0f30*/  IADD3 R8, PT, PT, R8, -0x80, RZ ;  /* 0xffffff8008087810 */ /* 0x000fe40007ffe0ff */
[----:B------:R-:W-:Y:S02]  /*0f40*/  LOP3.LUT R9, R9, 0xff, RZ, 0xc0, !PT ;  /* 0x000000ff09097812 */ /* 0x000fe400078ec0ff */
[----:B------:R-:W-:-:S02]  /*0f50*/  LEA.HI R79, R4, 0xffffff80, RZ, 0x8 ;  /* 0xffffff80044f7811 */ /* 0x000fc400078f40ff */
[----:B------:R-:W-:Y:S01]  /*0f60*/  SHF.R.U32.HI R4, RZ, 0x10, R4 ;  /* 0x00000010ff047819 */ /* 0x000fe20000011604 */
[----:B------:R0:W1:Y:S01]  /*0f70*/  I2F.F16 R57, R8 ;  /* 0x0000000800397306 */ /* 0x0000620000200c00 */
[----:B------:R-:W-:Y:S02]  /*0f80*/  IADD3 R73, PT, PT, R9, -0x80, RZ ;  /* 0xffffff8009497810 */ /* 0x000fe40007ffe0ff */
[----:B------:R-:W-:Y:S02]  /*0f90*/  SHF.R.U32.HI R22, RZ, 0x8, R5 ;  /* 0x00000008ff167819 */ /* 0x000fe40000011605 */
[----:B------:R-:W-:Y:S02]  /*0fa0*/  LOP3.LUT R4, R4, 0xff, RZ, 0xc0, !PT ;  /* 0x000000ff04047812 */ /* 0x000fe400078ec0ff */
[----:B------:R-:W-:Y:S02]  /*0fb0*/  LEA.HI R75, R6, 0xffffff80, RZ, 0x8 ;  /* 0xffffff80064b7811 */ /* 0x000fe400078f40ff */
[----:B------:R-:W-:Y:S01]  /*0fc0*/  LEA.HI R74, R7, 0xffffff80, RZ, 0x8 ;  /* 0xffffff80074a7811 */ /* 0x000fe200078f40ff */
[----:B0-----:R0:W2:Y:S01]  /*0fd0*/  LDG.E.128.CONSTANT R8, desc[UR8][R20.64] ;  /* 0x0000000814087981 */ /* 0x0010a2000c1e9d00 */
[----:B------:R-:W-:-:S02]  /*0fe0*/  LOP3.LUT R22, R22, 0xff, RZ, 0xc0, !PT ;  /* 0x000000ff16167812 */ /* 0x000fc400078ec0ff */
[----:B------:R-:W-:Y:S01]  /*0ff0*/  LEA.HI R78, R5, 0xffffff80, RZ, 0x8 ;  /* 0xffffff80054e7811 */ /* 0x000fe200078f40ff */
[----:B------:R-:W3:Y:S01]  /*1000*/  I2F.F16 R58, R58 ;  /* 0x0000003a003a7306 */ /* 0x000ee20000200c00 */
[----:B------:R-:W-:Y:S02]  /*1010*/  IADD3 R4, PT, PT, R4, -0x80, RZ ;  /* 0xffffff8004047810 */ /* 0x000fe40007ffe0ff */
[----:B0-----:R-:W-:Y:S02]  /*1020*/  SHF.R.U32.HI R20, RZ, 0x8, R6 ;  /* 0x00000008ff147819 */ /* 0x001fe40000011606 */
[----:B------:R-:W-:-:S03]  /*1030*/  SHF.R.U32.HI R21, RZ, 0x8, R7 ;  /* 0x00000008ff157819 */ /* 0x000fc60000011607 */
[----:B------:R-:W0:Y:S01]  /*1040*/  I2F.F16 R56, R56 ;  /* 0x0000003800387306 */ /* 0x000e220000200c00 */
[----:B------:R-:W-:Y:S02]  /*1050*/  SHF.R.U32.HI R6, RZ, 0x10, R6 ;  /* 0x00000010ff067819 */ /* 0x000fe40000011606 */
[----:B------:R-:W-:Y:S02]  /*1060*/  SHF.R.U32.HI R7, RZ, 0x10, R7 ;  /* 0x00000010ff077819 */ /* 0x000fe40000011607 */
[----:B------:R-:W-:Y:S02]  /*1070*/  SHF.R.U32.HI R5, RZ, 0x10, R5 ;  /* 0x00000010ff057819 */ /* 0x000fe40000011605 */
[----:B------:R-:W-:Y:S01]  /*1080*/  LOP3.LUT R20, R20, 0xff, RZ, 0xc0, !PT ;  /* 0x000000ff14147812 */ /* 0x000fe200078ec0ff */
[----:B------:R-:W4:Y:S01]  /*1090*/  I2F.F16 R55, R55 ;  /* 0x0000003700377306 */ /* 0x000f220000200c00 */
[----:B------:R-:W-:Y:S02]  /*10a0*/  LOP3.LUT R21, R21, 0xff, RZ, 0xc0, !PT ;  /* 0x000000ff15157812 */ /* 0x000fe400078ec0ff */
[----:B------:R-:W-:-:S02]  /*10b0*/  IADD3 R76, PT, PT, R22, -0x80, RZ ;  /* 0xffffff80164c7810 */ /* 0x000fc40007ffe0ff */
[----:B------:R-:W-:Y:S02]  /*10c0*/  LOP3.LUT R6, R6, 0xff, RZ, 0xc0, !PT ;  /* 0x000000ff06067812 */ /* 0x000fe400078ec0ff */
[----:B------:R-:W-:Y:S01]  /*10d0*/  LOP3.LUT R7, R7, 0xff, RZ, 0xc0, !PT ;  /* 0x000000ff07077812 */ /* 0x000fe200078ec0ff */
[----:B------:R5:W-:Y:S01]  /*10e0*/  I2F.F16 R77, R4 ;  /* 0x00000004004d7306 */ /* 0x000be20000200c00 */
[----:B------:R-:W-:Y:S02]  /*10f0*/  LOP3.LUT R5, R5, 0xff, RZ, 0xc0, !PT ;  /* 0x000000ff05057812 */ /* 0x000fe400078ec0ff */
[----:B------:R-:W-:Y:S02]  /*1100*/  IADD3 R59, PT, PT, R21, -0x80, RZ ;  /* 0xffffff80153b7810 */ /* 0x000fe40007ffe0ff */
[----:B------:R-:W-:Y:S02]  /*1110*/  IADD3 R71, PT, PT, R6, -0x80, RZ ;  /* 0xffffff8006477810 */ /* 0x000fe40007ffe0ff */
[----:B------:R-:W-:Y:S01]  /*1120*/  IADD3 R60, PT, PT, R7, -0x80, RZ ;  /* 0xffffff80073c7810 */ /* 0x000fe20007ffe0ff */
[----:B------:R-:W4:Y:S01]  /*1130*/  I2F.F16 R73, R73 ;  /* 0x0000004900497306 */ /* 0x000f220000200c00 */
[----:B-----5:R-:W-:-:S02]  /*1140*/  IADD3 R4, PT, PT, R20, -0x80, RZ ;  /* 0xffffff8014047810 */ /* 0x020fc40007ffe0ff */
[----:B------:R-:W-:-:S05]  /*1150*/  IADD3 R5, PT, PT, R5, -0x80, RZ ;  /* 0xffffff8005057810 */ /* 0x000fca0007ffe0ff */
[----:B------:R-:W5:Y:S01]  /*1160*/  I2F.F16 R76, R76 ;  /* 0x0000004c004c7306 */ /* 0x000f620000200c00 */
[----:B------:R-:W-:-:S07]  /*1170*/  HADD2.F32 R20, -RZ, R52.H0_H0 ;  /* 0x20000034ff147230 */ /* 0x000fce0000004100 */
[----:B------:R3:W5:Y:S01]  /*1180*/  I2F.F16 R69, R4 ;  /* 0x0000000400457306 */ /* 0x0007620000200c00 */
[----:B------:R-:W-:Y:S02]  /*1190*/  HADD2.F32 R21, -RZ, R53.H0_H0 ;  /* 0x20000035ff157230 */ /* 0x000fe40000004100 */
[----:B------:R-:W5:Y:S05]  /*11a0*/  LDS.64 R52, [UR5+0x80] ;  /* 0x00008005ff347984 */ /* 0x000f6a0008000a00 */
[----:B------:R-:W5:Y:S01]  /*11b0*/  I2F.F16 R70, R59 ;  /* 0x0000003b00467306 */ /* 0x000f620000200c00 */
[----:B-1----:R-:W-:-:S07]  /*11c0*/  HADD2.F32 R6, -RZ, R57.H0_H0 ;  /* 0x20000039ff067230 */ /* 0x002fce0000004100 */
[----:B------:R0:W1:Y:S01]  /*11d0*/  I2F.F16 R80, R5 ;  /* 0x0000000500507306 */ /* 0x0000620000200c00 */
[----:B---3--:R-:W-:-:S07]  /*11e0*/  HADD2.F32 R4, -RZ, R58.H0_H0 ;  /* 0x2000003aff047230 */ /* 0x008fce0000004100 */
[----:B------:R-:W3:Y:S01]  /*11f0*/  I2F.F16 R71, R71 ;  /* 0x0000004700477306 */ /* 0x000ee20000200c00 */
[----:B0-----:R-:W-:-:S07]  /*1200*/  HADD2.F32 R5, -RZ, R56.H0_H0 ;  /* 0x20000038ff057230 */ /* 0x001fce0000004100 */
[----:B------:R-:W0:Y:S01]  /*1210*/  I2F.F16 R60, R60 ;  /* 0x0000003c003c7306 */ /* 0x000e220000200c00 */
[----:B----4-:R-:W-:Y:S02]  /*1220*/  HADD2.F32 R7, -RZ, R55.H0_H0 ;  /* 0x20000037ff077230 */ /* 0x010fe40000004100 */
[----:B------:R-:W-:Y:S01]  /*1230*/  FFMA.FTZ R56, R6, R20, RZ ;  /* 0x0000001406387223 */ /* 0x000fe200000100ff */
[----:B------:R-:W-:Y:S02]  /*1240*/  HADD2.F32 R73, -RZ, R73.H0_H0 ;  /* 0x20000049ff497230 */ /* 0x000fe40000004100 */
[C---:B------:R-:W-:Y:S01]  /*1250*/  FFMA.FTZ R58, R20.reuse, R4, RZ ;  /* 0x00000004143a7223 */ /* 0x040fe200000100ff */
[----:B-----5:R-:W-:Y:S02]  /*1260*/  HADD2.F32 R76, -RZ, R76.H0_H0 ;  /* 0x2000004cff4c7230 */ /* 0x020fe40000004100 */
[----:B------:R-:W-:Y:S01]  /*1270*/  FFMA.FTZ R64, R20, R7, RZ ;  /* 0x0000000714407223 */ /* 0x000fe200000100ff */
[----:B------:R-:W-:-:S02]  /*1280*/  HADD2.F32 R69, -RZ, R69.H0_H0 ;  /* 0x20000045ff457230 */ /* 0x000fc40000004100 */
[----:B------:R-:W-:Y:S01]  /*1290*/  FFMA.FTZ R55, R20, R5, RZ ;  /* 0x0000000514377223 */ /* 0x000fe200000100ff */
[----:B------:R-:W-:Y:S02]  /*12a0*/  HADD2.F32 R70, -RZ, R70.H0_H0 ;  /* 0x20000046ff467230 */ /* 0x000fe40000004100 */
[----:B------:R-:W-:Y:S01]  /*12b0*/  FFMA.FTZ R20, R73, R61, R56 ;  /* 0x0000003d49147223 */ /* 0x000fe20000010038 */
[----:B------:R-:W-:Y:S02]  /*12c0*/  HADD2.F32 R77, -RZ, R77.H0_H0 ;  /* 0x2000004dff4d7230 */ /* 0x000fe40000004100 */
[C---:B------:R-:W-:Y:S01]  /*12d0*/  FFMA.FTZ R58, R61.reuse, R76, R58 ;  /* 0x0000004c3d3a7223 */ /* 0x040fe2000001003a */
[----:B-1----:R-:W-:Y:S02]  /*12e0*/  HADD2.F32 R80, -RZ, R80.H0_H0 ;  /* 0x20000050ff507230 */ /* 0x002fe40000004100 */
[----:B------:R-:W-:Y:S01]  /*12f0*/  FFMA.FTZ R64, R61, R69, R64 ;  /* 0x000000453d407223 */ /* 0x000fe20000010040 */
[----:B---3--:R-:W-:-:S02]  /*1300*/  HADD2.F32 R71, -RZ, R71.H0_H0 ;  /* 0x20000047ff477230 */ /* 0x008fc40000004100 */
[----:B------:R-:W-:Y:S01]  /*1310*/  FFMA.FTZ R57, R61, R70, R55 ;  /* 0x000000463d397223 */ /* 0x000fe20000010037 */
[----:B0-----:R-:W-:Y:S02]  /*1320*/  HADD2.F32 R72, -RZ, R60.H0_H0 ;  /* 0x2000003cff487230 */ /* 0x001fe40000004100 */
[----:B------:R-:W-:Y:S01]  /*1330*/  FFMA.FTZ R60, R77, R21, R20 ;  /* 0x000000154d3c7223 */ /* 0x000fe20000010014 */
[C---:B------:R-:W-:Y:S01]  /*1340*/  FFMA.FTZ R61, R21.reuse, R80, R58 ;  /* 0x00000050153d7223 */ /* 0x040fe2000001003a */
[C---:B------:R-:W-:Y:S01]  /*1350*/  FFMA.FTZ R64, R21.reuse, R71, R64 ;  /* 0x0000004715407223 */ /* 0x040fe20000010040 */
[----:B------:R-:W0:Y:S01]  /*1360*/  I2F.F16 R79, R79 ;  /* 0x0000004f004f7306 */ /* 0x000e220000200c00 */
[----:B------:R-:W-:Y:S02]  /*1370*/  FFMA.FTZ R63, R21, R72, R57 ;  /* 0x00000048153f7223 */ /* 0x000fe40000010039 */
[----:B------:R-:W1:Y:S05]  /*1380*/  LDS.64 R20, [UR5+0x100] ;  /* 0x00010005ff147984 */ /* 0x000e6a0008000a00 */
[----:B------:R-:W3:Y:S08]  /*1390*/  I2F.F16 R78, R78 ;  /* 0x0000004e004e7306 */ /* 0x000ef00000200c00 */
[----:B------:R-:W4:Y:S08]  /*13a0*/  I2F.F16 R75, R75 ;  /* 0x0000004b004b7306 */ /* 0x000f300000200c00 */
[----:B------:R-:W5:Y:S01]  /*13b0*/  I2F.F16 R74, R74 ;  /* 0x0000004a004a7306 */ /* 0x000f620000200c00 */
[----:B------:R-:W-:Y:S01]  /*13c0*/  LOP3.LUT R57, R16, 0xff, RZ, 0xc0, !PT ;  /* 0x000000ff10397812 */ /* 0x000fe200078ec0ff */
[----:B------:R-:W-:Y:S01]  /*13d0*/  HADD2.F32 R68, -RZ, R52.H0_H0 ;  /* 0x20000034ff447230 */ /* 0x000fe20000004100 */
[----:B------:R-:W-:Y:S01]  /*13e0*/  LEA.HI R59, R17, 0xffffff80, RZ, 0x8 ;  /* 0xffffff80113b7811 */ /* 0x000fe200078f40ff */
[----:B0-----:R-:W-:Y:S01]  /*13f0*/  HADD2.F32 R79, -RZ, R79.H0_H0 ;  /* 0x2000004fff4f7230 */ /* 0x001fe20000004100 */
[----:B------:R-:W-:Y:S01]  /*1400*/  IADD3 R65, PT, PT, R57, -0x80, RZ ;  /* 0xffffff8039417810 */ /* 0x000fe20007ffe0ff */
[----:B---3--:R-:W-:-:S02]  /*1410*/  HADD2.F32 R78, -RZ, R78.H0_H0 ;  /* 0x2000004eff4e7230 */ /* 0x008fc40000004100 */
[----:B----4-:R-:W-:Y:S01]  /*1420*/  HADD2.F32 R75, -RZ, R75.H0_H0 ;  /* 0x2000004bff4b7230 */ /* 0x010fe20000004100 */
[----:B------:R0:W-:Y:S01]  /*1430*/  I2F.F16 R56, R59 ;  /* 0x0000003b00387306 */ /* 0x0001e20000200c00 */
[----:B------:R-:W-:Y:S02]  /*1440*/  HADD2.F32 R57, -RZ, R52.H1_H1 ;  /* 0x30000034ff397230 */ /* 0x000fe40000004100 */
[----:B------:R-:W-:Y:S01]  /*1450*/  FFMA.FTZ R82, R6, R68, RZ ;  /* 0x0000004406527223 */ /* 0x000fe200000100ff */
[----:B------:R-:W-:Y:S01]  /*1460*/  LOP3.LUT R58, R17, 0xff, RZ, 0xc0, !PT ;  /* 0x000000ff113a7812 */ /* 0x000fe200078ec0ff */
[----:B-----5:R-:W-:Y:S02]  /*1470*/  HADD2.F32 R74, -RZ, R74.H0_H0 ;  /* 0x2000004aff4a7230 */ /* 0x020fe40000004100 */
[----:B0-----:R-:W-:Y:S01]  /*1480*/  FFMA.FTZ R59, R79, R62, R60 ;  /* 0x0000003e4f3b7223 */ /* 0x001fe2000001003c */
[C---:B------:R-:W-:Y:S01]  /*1490*/  FFMA.FTZ R60, R62.reuse, R78, R61 ;  /* 0x0000004e3e3c7223 */ /* 0x040fe2000001003d */
[----:B------:R-:W-:Y:S01]  /*14a0*/  FFMA.FTZ R61, R62, R75, R64 ;  /* 0x0000004b3e3d7223 */ /* 0x000fe20000010040 */
[----:B------:R-:W-:-:S02]  /*14b0*/  HADD2.F32 R52, -RZ, R53.H0_H0 ;  /* 0x20000035ff347230 */ /* 0x000fc40000004100 */
[----:B------:R-:W-:Y:S01]  /*14c0*/  FFMA.FTZ R62, R62, R74, R63 ;  /* 0x0000004a3e3e7223 */ /* 0x000fe2000001003f */
[-C--:B------:R-:W-:Y:S01]  /*14d0*/  FFMA.FTZ R81, R4, R68.reuse, RZ ;  /* 0x0000004404517223 */ /* 0x080fe200000100ff */
[-C--:B------:R-:W-:Y:S01]  /*14e0*/  FFMA.FTZ R82, R73, R57.reuse, R82 ;  /* 0x0000003949527223 */ /* 0x080fe20000010052 */
[----:B------:R-:W-:Y:S02]  /*14f0*/  IADD3 R66, PT, PT, R58, -0x80, RZ ;  /* 0xffffff803a427810 */ /* 0x000fe40007ffe0ff */
[----:B------:R-:W-:Y:S01]  /*1500*/  LOP3.LUT R63, R18, 0xff, RZ, 0xc0, !PT ;  /* 0x000000ff123f7812 */ /* 0x000fe200078ec0ff */
[----:B------:R-:W-:Y:S01]  /*1510*/  HADD2.F32 R53, -RZ, R53.H1_H1 ;  /* 0x30000035ff357230 */ /* 0x000fe20000004100 */
[----:B------:R-:W-:Y:S01]  /*1520*/  SHF.R.U32.HI R58, RZ, 0x8, R16 ;  /* 0x00000008ff3a7819 */ /* 0x000fe20000011610 */
[-C--:B------:R-:W-:Y:S01]  /*1530*/  FFMA.FTZ R84, R7, R68.reuse, RZ ;  /* 0x0000004407547223 */ /* 0x080fe200000100ff */
[----:B------:R-:W-:Y:S01]  /*1540*/  FFMA.FTZ R83, R5, R68, RZ ;  /* 0x0000004405537223 */ /* 0x000fe200000100ff */
[----:B------:R-:W-:Y:S01]  /*1550*/  LEA.HI R54, R16, 0xffffff80, RZ, 0x8 ;  /* 0xffffff8010367811 */ /* 0x000fe200078f40ff */
[----:B------:R-:W-:Y:S01]  /*1560*/  FFMA.FTZ R81, R76, R57, R81 ;  /* 0x000000394c517223 */ /* 0x000fe20000010051 */
[----:B------:R-:W-:Y:S01]  /*1570*/  FFMA.FTZ R82, R77, R52, R82 ;  /* 0x000000344d527223 */ /* 0x000fe20000010052 */
[----:B------:R-:W-:-:S02]  /*1580*/  IADD3 R63, PT, PT, R63, -0x80, RZ ;  /* 0xffffff803f3f7810 */ /* 0x000fc40007ffe0ff */
[----:B------:R-:W-:Y:S01]  /*1590*/  SHF.R.U32.HI R16, RZ, 0x10, R16 ;  /* 0x00000010ff107819 */ /* 0x000fe20000011610 */
[-C--:B------:R-:W-:Y:S01]  /*15a0*/  FFMA.FTZ R84, R69, R57.reuse, R84 ;  /* 0x0000003945547223 */ /* 0x080fe20000010054 */
[----:B------:R-:W-:Y:S01]  /*15b0*/  LOP3.LUT R58, R58, 0xff, RZ, 0xc0, !PT ;  /* 0x000000ff3a3a7812 */ /* 0x000fe200078ec0ff */
[----:B------:R-:W-:Y:S01]  /*15c0*/  FFMA.FTZ R83, R70, R57, R83 ;  /* 0x0000003946537223 */ /* 0x000fe20000010053 */
[-C--:B------:R-:W-:Y:S01]  /*15d0*/  FFMA.FTZ R81, R80, R52.reuse, R81 ;  /* 0x0000003450517223 */ /* 0x080fe20000010051 */
[-C--:B------:R-:W-:Y:S01]  /*15e0*/  FFMA.FTZ R57, R79, R53.reuse, R82 ;  /* 0x000000354f397223 */ /* 0x080fe20000010052 */
[--C-:B-1----:R-:W-:Y:S01]  /*15f0*/  HADD2.F32 R68, -RZ, R20.reuse.H0_H0 ;  /* 0x20000014ff447230 */ /* 0x102fe20000004100 */
[----:B------:R0:W-:Y:S01]  /*1600*/  I2F.F16 R67, R63 ;  /* 0x0000003f00437306 */ /* 0x0001e20000200c00 */
[----:B------:R-:W-:Y:S02]  /*1610*/  LOP3.LUT R16, R16, 0xff, RZ, 0xc0, !PT ;  /* 0x000000ff10107812 */ /* 0x000fe400078ec0ff */
[----:B------:R-:W-:Y:S01]  /*1620*/  SHF.R.U32.HI R82, RZ, 0x8, R17 ;  /* 0x00000008ff527819 */ /* 0x000fe20000011611 */
[----:B------:R-:W-:Y:S01]  /*1630*/  FFMA.FTZ R83, R72, R52, R83 ;  /* 0x0000003448537223 */ /* 0x000fe20000010053 */
[----:B------:R-:W-:Y:S01]  /*1640*/  FFMA.FTZ R87, R4, R68, RZ ;  /* 0x0000004404577223 */ /* 0x000fe200000100ff */
[----:B0-----:R-:W-:Y:S01]  /*1650*/  IADD3 R63, PT, PT, R58, -0x80, RZ ;  /* 0xffffff803a3f7810 */ /* 0x001fe20007ffe0ff */
[----:B------:R-:W-:Y:S01]  /*1660*/  FFMA.FTZ R58, R71, R52, R84 ;  /* 0x00000034473a7223 */ /* 0x000fe20000010054 */
[-C--:B------:R-:W-:Y:S01]  /*1670*/  FFMA.FTZ R52, R78, R53.reuse, R81 ;  /* 0x000000354e347223 */ /* 0x080fe20000010051 */
[----:B------:R-:W-:Y:S01]  /*1680*/  IADD3 R84, PT, PT, R16, -0x80, RZ ;  /* 0xffffff8010547810 */ /* 0x000fe20007ffe0ff */
[----:B------:R-:W-:Y:S01]  /*1690*/  HADD2.F32 R81, -RZ, R20.H1_H1 ;  /* 0x30000014ff517230 */ /* 0x000fe20000004100 */
[----:B------:R-:W-:Y:S01]  /*16a0*/  LOP3.LUT R82, R82, 0xff, RZ, 0xc0, !PT ;  /* 0x000000ff52527812 */ /* 0x000fe200078ec0ff */
[-C--:B------:R-:W-:Y:S01]  /*16b0*/  FFMA.FTZ R4, R7, R68.reuse, RZ ;  /* 0x0000004407047223 */ /* 0x080fe200000100ff */
[-C--:B------:R-:W-:Y:S01]  /*16c0*/  FFMA.FTZ R58, R75, R53.reuse, R58 ;  /* 0x000000354b3a7223 */ /* 0x080fe2000001003a */
[----:B------:R-:W-:Y:S01]  /*16d0*/  FFMA.FTZ R53, R74, R53, R83 ;  /* 0x000000354a357223 */ /* 0x000fe20000010053 */
[----:B------:R-:W-:Y:S01]  /*16e0*/  SHF.R.U32.HI R83, RZ, 0x10, R17 ;  /* 0x00000010ff537819 */ /* 0x000fe20000011611 */
[----:B------:R0:W-:Y:S01]  /*16f0*/  I2F.F16 R20, R84 ;  /* 0x0000005400147306 */ /* 0x0001e20000200c00 */
[----:B------:R-:W-:Y:S01]  /*1700*/  IADD3 R85, PT, PT, R82, -0x80, RZ ;  /* 0xffffff8052557810 */ /* 0x000fe20007ffe0ff */
[----:B------:R-:W1:Y:S01]  /*1710*/  LDS.64 R16, [UR5+0x8] ;  /* 0x00000805ff107984 */ /* 0x000e620008000a00 */
[-C--:B------:R-:W-:Y:S01]  /*1720*/  FFMA.FTZ R82, R6, R68.reuse, RZ ;  /* 0x0000004406527223 */ /* 0x080fe200000100ff */
[----:B------:R-:W-:Y:S01]  /*1730*/  FFMA.FTZ R7, R5, R68, RZ ;  /* 0x0000004405077223 */ /* 0x000fe200000100ff */
[----:B------:R-:W-:Y:S01]  /*1740*/  LOP3.LUT R5, R83, 0xff, RZ, 0xc0, !PT ;  /* 0x000000ff53057812 */ /* 0x000fe200078ec0ff */
[----:B------:R-:W-:-:S02]  /*1750*/  HADD2.F32 R6, -RZ, R21.H0_H0 ;  /* 0x20000015ff067230 */ /* 0x000fc40000004100 */
[-C--:B0-----:R-:W-:Y:S01]  /*1760*/  FFMA.FTZ R84, R69, R81.reuse, R4 ;  /* 0x0000005145547223 */ /* 0x081fe20000010004 */
[----:B------:R-:W-:Y:S01]  /*1770*/  SHF.R.U32.HI R4, RZ, 0x8, R19 ;  /* 0x00000008ff047819 */ /* 0x000fe20000011613 */
[-C--:B------:R-:W-:Y:S01]  /*1780*/  FFMA.FTZ R82, R73, R81.reuse, R82 ;  /* 0x0000005149527223 */ /* 0x080fe20000010052 */
[-C--:B------:R-:W-:Y:S01]  /*1790*/  FFMA.FTZ R83, R76, R81.reuse, R87 ;  /* 0x000000514c537223 */ /* 0x080fe20000010057 */
[----:B------:R-:W-:Y:S01]  /*17a0*/  FFMA.FTZ R7, R70, R81, R7 ;  /* 0x0000005146077223 */ /* 0x000fe20000010007 */
[----:B------:R-:W-:Y:S02]  /*17b0*/  LEA.HI R55, R18, 0xffffff80, RZ, 0x8 ;  /* 0xffffff8012377811 */ /* 0x000fe400078f40ff */
[--C-:B------:R-:W-:Y:S02]  /*17c0*/  SHF.R.U32.HI R76, RZ, 0x8, R18.reuse ;  /* 0x00000008ff4c7819 */ /* 0x100fe40000011612 */
[----:B------:R-:W-:Y:S02]  /*17d0*/  LOP3.LUT R4, R4, 0xff, RZ, 0xc0, !PT ;  /* 0x000000ff04047812 */ /* 0x000fe400078ec0ff */
[----:B------:R-:W-:Y:S01]  /*17e0*/  SHF.R.U32.HI R18, RZ, 0x10, R18 ;  /* 0x00000010ff127819 */ /* 0x000fe20000011612 */
[-C--:B------:R-:W-:Y:S01]  /*17f0*/  FFMA.FTZ R82, R77, R6.reuse, R82 ;  /* 0x000000064d527223 */ /* 0x080fe20000010052 */
[----:B------:R-:W-:Y:S01]  /*1800*/  IADD3 R73, PT, PT, R5, -0x80, RZ ;  /* 0xffffff8005497810 */ /* 0x000fe20007ffe0ff */
[-C--:B------:R-:W-:Y:S01]  /*1810*/  FFMA.FTZ R69, R80, R6.reuse, R83 ;  /* 0x0000000650457223 */ /* 0x080fe20000010053 */
[-C--:B------:R-:W-:Y:S01]  /*1820*/  FFMA.FTZ R70, R71, R6.reuse, R84 ;  /* 0x0000000647467223 */ /* 0x080fe20000010054 */
[----:B------:R-:W-:Y:S01]  /*1830*/  FFMA.FTZ R7, R72, R6, R7 ;  /* 0x0000000648077223 */ /* 0x000fe20000010007 */
[----:B------:R-:W-:Y:S01]  /*1840*/  HADD2.F32 R5, -RZ, R21.H1_H1 ;  /* 0x30000015ff057230 */ /* 0x000fe20000004100 */
[----:B------:R-:W-:-:S02]  /*1850*/  IADD3 R6, PT, PT, R4, -0x80, RZ ;  /* 0xffffff8004067810 */ /* 0x000fc40007ffe0ff */
[----:B------:R-:W-:Y:S02]  /*1860*/  LOP3.LUT R4, R18, 0xff, RZ, 0xc0, !PT ;  /* 0x000000ff12047812 */ /* 0x000fe400078ec0ff */
[-C--:B------:R-:W-:Y:S01]  /*1870*/  FFMA.FTZ R71, R74, R5.reuse, R7 ;  /* 0x000000054a477223 */ /* 0x080fe20000010007 */
[-C--:B------:R-:W-:Y:S01]  /*1880*/  FFMA.FTZ R21, R79, R5.reuse, R82 ;  /* 0x000000054f157223 */ /* 0x080fe20000010052 */
[-C--:B------:R-:W-:Y:S01]  /*1890*/  FFMA.FTZ R69, R78, R5.reuse, R69 ;  /* 0x000000054e457223 */ /* 0x080fe20000010045 */
[----:B------:R-:W-:Y:S01]  /*18a0*/  FFMA.FTZ R70, R75, R5, R70 ;  /* 0x000000054b467223 */ /* 0x000fe20000010046 */
[----:B------:R-:W-:Y:S02]  /*18b0*/  IADD3 R74, PT, PT, R4, -0x80, RZ ;  /* 0xffffff80044a7810 */ /* 0x000fe40007ffe0ff */
[----:B------:R-:W0:Y:S01]  /*18c0*/  LDS.64 R4, [UR5+0x88] ;  /* 0x00008805ff047984 */ /* 0x000e220008000a00 */
[----:B------:R-:W-:Y:S02]  /*18d0*/  LOP3.LUT R64, R19, 0xff, RZ, 0xc0, !PT ;  /* 0x000000ff13407812 */ /* 0x000fe400078ec0ff */
[----:B------:R-:W-:-:S02]  /*18e0*/  LOP3.LUT R76, R76, 0xff, RZ, 0xc0, !PT ;  /* 0x000000ff4c4c7812 */ /* 0x000fc400078ec0ff */
[----:B------:R-:W-:Y:S02]  /*18f0*/  IADD3 R64, PT, PT, R64, -0x80, RZ ;  /* 0xffffff8040407810 */ /* 0x000fe40007ffe0ff */
[----:B------:R-:W-:Y:S01]  /*1900*/  SHF.R.U32.HI R7, RZ, 0x10, R19 ;  /* 0x00000010ff077819 */ /* 0x000fe20000011613 */
[----:B------:R-:W3:Y:S01]  /*1910*/  I2F.F16 R65, R65 ;  /* 0x0000004100417306 */ /* 0x000ee20000200c00 */
[----:B------:R-:W-:Y:S02]  /*1920*/  IADD3 R76, PT, PT, R76, -0x80, RZ ;  /* 0xffffff804c4c7810 */ /* 0x000fe40007ffe0ff */
[----:B------:R-:W-:-:S05]  /*1930*/  LOP3.LUT R7, R7, 0xff, RZ, 0xc0, !PT ;  /* 0x000000ff07077812 */ /* 0x000fca00078ec0ff */
[----:B------:R-:W4:Y:S01]  /*1940*/  I2F.F16 R66, R66 ;  /* 0x0000004200427306 */ /* 0x000f220000200c00 */
[----:B------:R-:W-:-:S07]  /*1950*/  IADD3 R75, PT, PT, R7, -0x80, RZ ;  /* 0xffffff80074b7810 */ /* 0x000fce0007ffe0ff */
[----:B------:R-:W5:Y:S01]  /*1960*/  I2F.F16 R64, R64 ;  /* 0x0000004000407306 */ /* 0x000f620000200c00 */
[----:B------:R-:W-:-:S07]  /*1970*/  LEA.HI R82, R19, 0xffffff80, RZ, 0x8 ;  /* 0xffffff8013527811 */ /* 0x000fce00078f40ff */
[----:B------:R-:W0:Y:S08]  /*1980*/  I2F.F16 R63, R63 ;  /* 0x0000003f003f7306 */ /* 0x000e300000200c00 */
[----:B------:R-:W2:Y:S08]  /*1990*/  I2F.F16 R68, R85 ;  /* 0x0000005500447306 */ /* 0x000eb00000200c00 */
[----:B------:R-:W2:Y:S01]  /*19a0*/  I2F.F16 R76, R76 ;  /* 0x0000004c004c7306 */ /* 0x000ea20000200c00 */
[----:B---3--:R-:W-:-:S07]  /*19b0*/  HADD2.F32 R72, -RZ, R65.H0_H0 ;  /* 0x20000041ff487230 */ /* 0x008fce0000004100 */
[----:B------:R-:W3:Y:S01]  /*19c0*/  I2F.F16 R18, R6 ;  /* 0x0000000600127306 */ /* 0x000ee20000200c00 */
[----:B-1----:R-:W-:Y:S02]  /*19d0*/  HADD2.F32 R77, -RZ, R16.H0_H0 ;  /* 0x20000010ff4d7230 */ /* 0x002fe40000004100 */
[----:B----4-:R-:W-:-:S05]  /*19e0*/  HADD2.F32 R65, -RZ, R66.H0_H0 ;  /* 0x20000042ff417230 */ /* 0x010fca0000004100 */
[----:B------:R-:W1:Y:S01]  /*19f0*/  I2F.F16 R73, R73 ;  /* 0x0000004900497306 */ /* 0x000e620000200c00 */
[----:B------:R-:W-:-:S07]  /*1a00*/  HADD2.F32 R67, -RZ, R67.H0_H0 ;  /* 0x20000043ff437230 */ /* 0x000fce0000004100 */
[----:B------:R-:W4:Y:S01]  /*1a10*/  I2F.F16 R74, R74 ;  /* 0x0000004a004a7306 */ /* 0x000f220000200c00 */
[----:B-----5:R-:W-:-:S07]  /*1a20*/  HADD2.F32 R64, -RZ, R64.H0_H0 ;  /* 0x20000040ff407230 */ /* 0x020fce0000004100 */
[----:B------:R-:W5:Y:S01]  /*1a30*/  I2F.F16 R75, R75 ;  /* 0x0000004b004b7306 */ /* 0x000f620000200c00 */
[----:B------:R-:W-:-:S07]  /*1a40*/  FFMA.FTZ R79, R77, R65, R60 ;  /* 0x000000414d4f7223 */ /* 0x000fce000001003c */
[----:B------:R-:W5:Y:S01]  /*1a50*/  I2F.F16 R54, R54 ;  /* 0x0000003600367306 */ /* 0x000f620000200c00 */
[----:B------:R-:W-:Y:S02]  /*1a60*/  HADD2.F32 R16, -RZ, R16.H1_H1 ;  /* 0x30000010ff107230 */ /* 0x000fe40000004100 */
[----:B------:R-:W-:-:S05]  /*1a70*/  FFMA.FTZ R81, R77, R67, R61 ;  /* 0x000000434d517223 */ /* 0x000fca000001003d */
[----:B------:R-:W5:Y:S01]  /*1a80*/  I2F.F16 R55, R55 ;  /* 0x0000003700377306 */ /* 0x000f620000200c00 */
[----:B0-----:R-:W-:-:S07]  /*1a90*/  HADD2.F32 R63, -RZ, R63.H0_H0 ;  /* 0x2000003fff3f7230 */ /* 0x001fce0000004100 */
[----:B------:R-:W0:Y:S01]  /*1aa0*/  I2F.F16 R82, R82 ;  /* 0x0000005200527306 */ /* 0x000e220000200c00 */
[----:B--2---:R-:W-:Y:S02]  /*1ab0*/  HADD2.F32 R68, -RZ, R68.H0_H0 ;  /* 0x20000044ff447230 */ /* 0x004fe40000004100 */
[----:B------:R-:W-:Y:S01]  /*1ac0*/  FFMA.FTZ R78, R72, R77, R59 ;  /* 0x0000004d484e7223 */ /* 0x000fe2000001003b */
[----:B------:R-:W-:Y:S02]  /*1ad0*/  HADD2.F32 R60, -RZ, R76.H0_H0 ;  /* 0x2000004cff3c7230 */ /* 0x000fe40000004100 */
[----:B------:R-:W-:Y:S01]  /*1ae0*/  FFMA.FTZ R80, R77, R64, R62 ;  /* 0x000000404d507223 */ /* 0x000fe2000001003e */
[----:B---3--:R-:W-:Y:S02]  /*1af0*/  HADD2.F32 R61, -RZ, R18.H0_H0 ;  /* 0x20000012ff3d7230 */ /* 0x008fe40000004100 */
[----:B------:R-:W-:Y:S01]  /*1b00*/  FFMA.FTZ R59, R63, R16, R78 ;  /* 0x000000103f3b7223 */ /* 0x000fe2000001004e */
[----:B------:R-:W-:-:S02]  /*1b10*/  HADD2.F32 R19, -RZ, R17.H0_H0 ;  /* 0x20000011ff137230 */ /* 0x000fc40000004100 */
[C---:B------:R-:W-:Y:S01]  /*1b20*/  FFMA.FTZ R18, R16.reuse, R68, R79 ;  /* 0x0000004410127223 */ /* 0x040fe2000001004f */
[----:B------:R-:W-:Y:S02]  /*1b30*/  HADD2.F32 R20, -RZ, R20.H0_H0 ;  /* 0x20000014ff147230 */ /* 0x000fe40000004100 */
[C---:B------:R-:W-:Y:S01]  /*1b40*/  FFMA.FTZ R81, R16.reuse, R60, R81 ;  /* 0x0000003c10517223 */ /* 0x040fe20000010051 */
[----:B-1----:R-:W-:Y:S01]  /*1b50*/  HADD2.F32 R73, -RZ, R73.H0_H0 ;  /* 0x20000049ff497230 */ /* 0x002fe20000004100 */
[----:B------:R-:W1:Y:S01]  /*1b60*/  LDS.64 R6, [UR5+0x108] ;  /* 0x00010805ff067984 */ /* 0x000e620008000a00 */
[----:B----4-:R-:W-:Y:S02]  /*1b70*/  HADD2.F32 R66, -RZ, R74.H0_H0 ;  /* 0x2000004aff427230 */ /* 0x010fe40000004100 */
[----:B-----5:R-:W-:Y:S02]  /*1b80*/  HADD2.F32 R62, -RZ, R75.H0_H0 ;  /* 0x2000004bff3e7230 */ /* 0x020fe40000004100 */
[----:B------:R-:W-:Y:S01]  /*1b90*/  FFMA.FTZ R75, R16, R61, R80 ;  /* 0x0000003d104b7223 */ /* 0x000fe20000010050 */
[----:B------:R-:W-:-:S02]  /*1ba0*/  HADD2.F32 R17, -RZ, R17.H1_H1 ;  /* 0x30000011ff117230 */ /* 0x000fc40000004100 */
[----:B------:R-:W-:Y:S01]  /*1bb0*/  FFMA.FTZ R59, R20, R19, R59 ;  /* 0x00000013143b7223 */ /* 0x000fe2000001003b */
[----:B------:R-:W-:Y:S02]  /*1bc0*/  HADD2.F32 R80, -RZ, R54.H0_H0 ;  /* 0x20000036ff507230 */ /* 0x000fe40000004100 */
[C---:B------:R-:W-:Y:S01]  /*1bd0*/  FFMA.FTZ R18, R19.reuse, R73, R18 ;  /* 0x0000004913127223 */ /* 0x040fe20000010012 */
[----:B------:R-:W-:Y:S02]  /*1be0*/  HADD2.F32 R84, -RZ, R56.H0_H0 ;  /* 0x20000038ff547230 */ /* 0x000fe40000004100 */
[C---:B------:R-:W-:Y:S01]  /*1bf0*/  FFMA.FTZ R81, R19.reuse, R66, R81 ;  /* 0x0000004213517223 */ /* 0x040fe20000010051 */
[----:B------:R-:W-:Y:S02]  /*1c00*/  HADD2.F32 R56, -RZ, R55.H0_H0 ;  /* 0x20000037ff387230 */ /* 0x000fe40000004100 */
[----:B------:R-:W-:Y:S01]  /*1c10*/  FFMA.FTZ R19, R19, R62, R75 ;  /* 0x0000003e13137223 */ /* 0x000fe2000001004b */
[----:B0-----:R-:W-:-:S02]  /*1c20*/  HADD2.F32 R82, -RZ, R82.H0_H0 ;  /* 0x20000052ff527230 */ /* 0x001fc40000004100 */
[--C-:B------:R-:W-:Y:S02]  /*1c30*/  HADD2.F32 R16, -RZ, R4.reuse.H0_H0 ;  /* 0x20000004ff107230 */ /* 0x100fe40000004100 */
[----:B------:R-:W-:Y:S01]  /*1c40*/  FFMA.FTZ R78, R80, R17, R59 ;  /* 0x00000011504e7223 */ /* 0x000fe2000001003b */
[C---:B------:R-:W-:Y:S01]  /*1c50*/  FFMA.FTZ R75, R17.reuse, R84, R18 ;  /* 0x00000054114b7223 */ /* 0x040fe20000010012 */
[C---:B------:R-:W-:Y:S01]  /*1c60*/  FFMA.FTZ R54, R17.reuse, R56, R81 ;  /* 0x0000003811367223 */ /* 0x040fe20000010051 */
[----:B------:R-:W-:Y:S01]  /*1c70*/  FFMA.FTZ R59, R17, R82, R19 ;  /* 0x00000052113b7223 */ /* 0x000fe20000010013 */
[-C--:B------:R-:W-:Y:S01]  /*1c80*/  FFMA.FTZ R18, R72, R16.reuse, R57 ;  /* 0x0000001048127223 */ /* 0x080fe20000010039 */
[-C--:B------:R-:W-:Y:S01]  /*1c90*/  FFMA.FTZ R17, R65, R16.reuse, R52 ;  /* 0x0000001041117223 */ /* 0x080fe20000010034 */
[-C--:B------:R-:W-:Y:S01]  /*1ca0*/  FFMA.FTZ R19, R67, R16.reuse, R58 ;  /* 0x0000001043137223 */ /* 0x080fe2000001003a */
[----:B------:R-:W-:Y:S02]  /*1cb0*/  HADD2.F32 R4, -RZ, R4.H1_H1 ;  /* 0x30000004ff047230 */ /* 0x000fe40000004100 */
[----:B------:R-:W-:-:S03]  /*1cc0*/  FFMA.FTZ R16, R64, R16, R53 ;  /* 0x0000001040107223 */ /* 0x000fc60000010035 */
[-C--:B------:R-:W-:Y:S01]  /*1cd0*/  FFMA.FTZ R53, R63, R4.reuse, R18 ;  /* 0x000000043f357223 */ /* 0x080fe20000010012 */
[-C--:B------:R-:W-:Y:S01]  /*1ce0*/  FFMA.FTZ R52, R68, R4.reuse, R17 ;  /* 0x0000000444347223 */ /* 0x080fe20000010011 */
[-C--:B------:R-:W-:Y:S01]  /*1cf0*/  FFMA.FTZ R77, R60, R4.reuse, R19 ;  /* 0x000000043c4d7223 */ /* 0x080fe20000010013 */
[----:B------:R-:W-:Y:S02]  /*1d00*/  FFMA.FTZ R79, R61, R4, R16 ;  /* 0x000000043d4f7223 */ /* 0x000fe40000010010 */
[----:B------:R0:W2:Y:S01]  /*1d10*/  LDG.E.128.CONSTANT R16, desc[UR8][R50.64] ;  /* 0x0000000832107981 */ /* 0x0000a2000c1e9d00 */
[----:B------:R-:W-:-:S05]  /*1d20*/  HADD2.F32 R55, -RZ, R5.H0_H0 ;  /* 0x20000005ff377230 */ /* 0x000fca0000004100 */
[----:B------:R-:W-:Y:S01]  /*1d30*/  FFMA.FTZ R57, R73, R55, R52 ;  /* 0x0000003749397223 */ /* 0x000fe20000010034 */
[--C-:B-1----:R-:W-:Y:S02]  /*1d40*/  HADD2.F32 R52, -RZ, R6.reuse.H0_H0 ;  /* 0x20000006ff347230 */ /* 0x102fe40000004100 */
[----:B------:R-:W-:-:S03]  /*1d50*/  HADD2.F32 R6, -RZ, R6.H1_H1 ;  /* 0x30000006ff067230 */ /* 0x000fc60000004100 */
[-C--:B------:R-:W-:Y:S01]  /*1d60*/  FFMA.FTZ R72, R72, R52.reuse, R21 ;  /* 0x0000003448487223 */ /* 0x080fe20000010015 */
[----:B------:R-:W-:Y:S01]  /*1d70*/  FFMA.FTZ R67, R67, R52, R70 ;  /* 0x0000003443437223 */ /* 0x000fe20000010046 */
[----:B------:R-:W-:Y:S01]  /*1d80*/  IMAD.WIDE R22, R2, 0x4, R50 ;  /* 0x0000000402167825 */ /* 0x000fe200078e0232 */
[----:B------:R-:W-:-:S03]  /*1d90*/  @!P0 PRMT R42, R31, 0x7610, R42 ;  /* 0x000076101f2a8816 */ /* 0x000fc6000000002a */
[-C--:B------:R-:W-:Y:S01]  /*1da0*/  FFMA.FTZ R63, R63, R6.reuse, R72 ;  /* 0x000000063f3f7223 */ /* 0x080fe20000010048 */
[----:B------:R-:W-:Y:S01]  /*1db0*/  FFMA.FTZ R67, R60, R6, R67 ;  /* 0x000000063c437223 */ /* 0x000fe20000010043 */
[----:B0-----:R-:W-:Y:S01]  /*1dc0*/  HADD2.F32 R51, -RZ, R7.H0_H0 ;  /* 0x20000007ff337230 */ /* 0x001fe20000004100 */
[----:B------:R-:W-:Y:S01]  /*1dd0*/  @!P0 PRMT R0, R30, 0x7610, R0 ;  /* 0x000076101e008816 */ /* 0x000fe20000000000 */
[----:B------:R-:W-:Y:S01]  /*1de0*/  HADD2.F32 R5, -RZ, R5.H1_H1 ;  /* 0x30000005ff057230 */ /* 0x000fe20000004100 */
[----:B------:R-:W-:Y:S01]  /*1df0*/  @!P0 PRMT R42, R42, 0x7610, R31 ;  /* 0x000076102a2a8816 */ /* 0x000fe2000000001f */
[----:B------:R-:W-:Y:S02]  /*1e00*/  HADD2.F32 R7, -RZ, R7.H1_H1 ;  /* 0x30000007ff077230 */ /* 0x000fe40000004100 */
[-C--:B------:R-:W-:Y:S01]  /*1e10*/  FFMA.FTZ R53, R20, R55.reuse, R53 ;  /* 0x0000003714357223 */ /* 0x080fe20000010035 */
[----:B------:R-:W-:Y:S01]  /*1e20*/  FFMA.FTZ R77, R66, R55, R77 ;  /* 0x00000037424d7223 */ /* 0x000fe2000001004d */
[-C--:B------:R-:W-:Y:S01]  /*1e30*/  FFMA.FTZ R63, R20, R51.reuse, R63 ;  /* 0x00000033143f7223 */ /* 0x080fe2000001003f */
[----:B------:R-:W-:Y:S01]  /*1e40*/  FFMA.FTZ R67, R66, R51, R67 ;  /* 0x0000003342437223 */ /* 0x000fe20000010043 */
[----:B------:R-:W-:Y:S01]  /*1e50*/  @!P0 PRMT R0, R0, 0x7610, R30 ;  /* 0x0000761000008816 */ /* 0x000fe2000000001e */
[-C--:B------:R-:W-:Y:S01]  /*1e60*/  FFMA.FTZ R69, R65, R52.reuse, R69 ;  /* 0x0000003441457223 */ /* 0x080fe20000010045 */
[----:B------:R-:W-:Y:S01]  /*1e70*/  LEA.HI R20, R15, 0xffffff80, RZ, 0x8 ;  /* 0xffffff800f147811 */ /* 0x000fe200078f40ff */
[----:B------:R-:W-:Y:S01]  /*1e80*/  FFMA.FTZ R52, R64, R52, R71 ;  /* 0x0000003440347223 */ /* 0x000fe20000010047 */
[-C--:B------:R-:W-:Y:S01]  /*1e90*/  FFMA.FTZ R4, R80, R5.reuse, R53 ;  /* 0x0000000550047223 */ /* 0x080fe20000010035 */
[C---:B------:R-:W-:Y:S01]  /*1ea0*/  FFMA.FTZ R58, R56.reuse, R5, R77 ;  /* 0x00000005383a7223 */ /* 0x040fe2000001004d */
[----:B------:R-:W-:Y:S01]  /*1eb0*/  FFMA.FTZ R60, R56, R7, R67 ;  /* 0x00000007383c7223 */ /* 0x000fe20000010043 */
[----:B------:R-:W-:Y:S01]  /*1ec0*/  HADD2.F32 R50, -RZ, R42.H1_H1 ;  /* 0x3000002aff327230 */ /* 0x000fe20000004100 */
[----:B------:R0:W-:Y:S01]  /*1ed0*/  I2F.F16 R56, R20 ;  /* 0x0000001400387306 */ /* 0x0001e20000200c00 */
[----:B------:R-:W-:-:S02]  /*1ee0*/  HADD2.F32 R53, -RZ, R0.H0_H0 ;  /* 0x20000000ff357230 */ /* 0x000fc40000004100 */
[----:B------:R-:W-:Y:S01]  /*1ef0*/  FFMA.FTZ R79, R62, R55, R79 ;  /* 0x000000373e4f7223 */ /* 0x000fe2000001004f */
[-C--:B------:R-:W-:Y:S01]  /*1f00*/  FFMA.FTZ R68, R68, R6.reuse, R69 ;  /* 0x0000000644447223 */ /* 0x080fe20000010045 */
[----:B------:R-:W-:Y:S01]  /*1f10*/  FFMA.FTZ R21, R61, R6, R52 ;  /* 0x000000063d157223 */ /* 0x000fe20000010034 */
[----:B------:R-:W-:Y:S02]  /*1f20*/  HADD2.F32 R52, -RZ, R0.H1_H1 ;  /* 0x30000000ff347230 */ /* 0x000fe40000004100 */
[----:B------:R-:W-:Y:S01]  /*1f30*/  FFMA.FTZ R57, R84, R5, R57 ;  /* 0x0000000554397223 */ /* 0x000fe20000010039 */
[----:B0-----:R-:W-:Y:S01]  /*1f40*/  LOP3.LUT R20, R15, 0xff, RZ, 0xc0, !PT ;  /* 0x000000ff0f147812 */ /* 0x001fe200078ec0ff */
[----:B------:R-:W-:Y:S01]  /*1f50*/  FMUL.FTZ R65, R50, R59 ;  /* 0x0000003b32417220 */ /* 0x000fe20000410000 */
[----:B------:R-:W-:Y:S01]  /*1f60*/  FFMA.FTZ R5, R82, R5, R79 ;  /* 0x0000000552057223 */ /* 0x000fe2000001004f */
[-C--:B------:R-:W-:Y:S01]  /*1f70*/  FFMA.FTZ R61, R73, R51.reuse, R68 ;  /* 0x00000033493d7223 */ /* 0x080fe20000010044 */
[----:B------:R-:W-:Y:S01]  /*1f80*/  FFMA.FTZ R21, R62, R51, R21 ;  /* 0x000000333e157223 */ /* 0x000fe20000010015 */
[----:B------:R-:W-:Y:S01]  /*1f90*/  IADD3 R31, PT, PT, R20, -0x80, RZ ;  /* 0xffffff80141f7810 */ /* 0x000fe20007ffe0ff */
[----:B------:R-:W-:Y:S01]  /*1fa0*/  FMUL.FTZ R59, R53, R4 ;  /* 0x00000004353b7220 */ /* 0x000fe20000410000 */
[----:B------:R-:W-:Y:S01]  /*1fb0*/  HADD2.F32 R51, -RZ, R42.H0_H0 ;  /* 0x2000002aff337230 */ /* 0x000fe20000004100 */
[----:B------:R-:W-:-:S02]  /*1fc0*/  LOP3.LUT R20, R14, 0xff, RZ, 0xc0, !PT ;  /* 0x000000ff0e147812 */ /* 0x000fc400078ec0ff */
[----:B------:R-:W-:Y:S01]  /*1fd0*/  SHF.R.U32.HI R4, RZ, 0x8, R12 ;  /* 0x00000008ff047819 */ /* 0x000fe2000001160c */
[----:B------:R-:W-:Y:S01]  /*1fe0*/  FMUL.FTZ R57, R52, R57 ;  /* 0x0000003934397220 */ /* 0x000fe20000410000 */
[----:B------:R-:W-:Y:S01]  /*1ff0*/  FMUL.FTZ R68, R50, R5 ;  /* 0x0000000532447220 */ /* 0x000fe20000410000 */
[----:B------:R-:W-:Y:S02]  /*2000*/  IADD3 R69, PT, PT, R20, -0x80, RZ ;  /* 0xffffff8014457810 */ /* 0x000fe40007ffe0ff */
[----:B------:R-:W-:Y:S01]  /*2010*/  LOP3.LUT R5, R4, 0xff, RZ, 0xc0, !PT ;  /* 0x000000ff04057812 */ /* 0x000fe200078ec0ff */
[C---:B------:R-:W-:Y:S01]  /*2020*/  FMUL.FTZ R4, R51.reuse, R60 ;  /* 0x0000003c33047220 */ /* 0x040fe20000410000 */
[----:B------:R-:W-:Y:S01]  /*2030*/  FMUL.FTZ R67, R51, R58 ;  /* 0x0000003a33437220 */ /* 0x000fe20000410000 */
[----:B------:R-:W-:Y:S02]  /*2040*/  F2FP.F16.F32.PACK_AB R58, RZ, R57 ;  /* 0x00000039ff3a723e */ /* 0x000fe400000000ff */
[----:B------:R0:W-:Y:S01]  /*2050*/  I2F.F16 R57, R69 ;  /* 0x0000004500397306 */ /* 0x0001e20000200c00 */
[----:B------:R-:W-:-:S02]  /*2060*/  LEA.HI R74, R12, 0xffffff80, RZ, 0x8 ;  /* 0xffffff800c4a7811 */ /* 0x000fc400078f40ff */
[----:B------:R-:W-:Y:S02]  /*2070*/  LOP3.LUT R6, R12, 0xff, RZ, 0xc0, !PT ;  /* 0x000000ff0c067812 */ /* 0x000fe400078ec0ff */
[----:B------:R-:W-:Y:S02]  /*2080*/  IADD3 R73, PT, PT, R5, -0x80, RZ ;  /* 0xffffff8005497810 */ /* 0x000fe40007ffe0ff */
[----:B0-----:R-:W-:Y:S02]  /*2090*/  SHF.R.U32.HI R69, RZ, 0x10, R12 ;  /* 0x00000010ff457819 */ /* 0x001fe4000001160c */
[----:B------:R-:W-:Y:S02]  /*20a0*/  F2FP.F16.F32.PACK_AB R12, RZ, R4 ;  /* 0x00000004ff0c723e */ /* 0x000fe400000000ff */
[----:B------:R-:W0:Y:S01]  /*20b0*/  LDS.64 R4, [UR5+0x10] ;  /* 0x00001005ff047984 */ /* 0x000e220008000a00 */
[-C--:B------:R-:W-:Y:S01]  /*20c0*/  FFMA.FTZ R80, R80, R7.reuse, R63 ;  /* 0x0000000750507223 */ /* 0x080fe2000001003f */
[-C--:B------:R-:W-:Y:S01]  /*20d0*/  FFMA.FTZ R61, R84, R7.reuse, R61 ;  /* 0x00000007543d7223 */ /* 0x080fe2000001003d */
[----:B------:R-:W-:-:S03]  /*20e0*/  FFMA.FTZ R63, R82, R7, R21 ;  /* 0x00000007523f7223 */ /* 0x000fc60000010015 */
[----:B------:R-:W-:Y:S01]  /*20f0*/  FMUL.FTZ R61, R52, R61 ;  /* 0x0000003d343d7220 */ /* 0x000fe20000410000 */
[----:B------:R-:W-:Y:S01]  /*2100*/  FMUL.FTZ R63, R50, R63 ;  /* 0x0000003f323f7220 */ /* 0x000fe20000410000 */
[----:B------:R-:W-:Y:S01]  /*2110*/  FMUL.FTZ R54, R51, R54 ;  /* 0x0000003633367220 */ /* 0x000fe20000410000 */
[C---:B------:R-:W-:Y:S02]  /*2120*/  LEA.HI R76, R13.reuse, 0xffffff80, RZ, 0x8 ;  /* 0xffffff800d4c7811 */ /* 0x040fe400078f40ff */
[----:B------:R-:W-:Y:S02]  /*2130*/  F2FP.F16.F32.PACK_AB R60, RZ, R61 ;  /* 0x0000003dff3c723e */ /* 0x000fe400000000ff */
[----:B------:R-:W-:Y:S02]  /*2140*/  F2FP.F16.F32.PACK_AB R61, RZ, R63 ;  /* 0x0000003fff3d723e */ /* 0x000fe400000000ff */
[----:B------:R-:W-:Y:S02]  /*2150*/  LOP3.LUT R7, R13, 0xff, RZ, 0xc0, !PT ;  /* 0x000000ff0d077812 */ /* 0x000fe400078ec0ff */
[----:B------:R-:W-:-:S02]  /*2160*/  SHF.R.U32.HI R63, RZ, 0x8, R13 ;  /* 0x00000008ff3f7819 */ /* 0x000fc4000001160d */
[----:B------:R-:W-:Y:S02]  /*2170*/  SHF.R.U32.HI R13, RZ, 0x10, R13 ;  /* 0x00000010ff0d7819 */ /* 0x000fe4000001160d */
[----:B------:R-:W-:Y:S02]  /*2180*/  F2FP.F16.F32.PACK_AB R54, RZ, R54 ;  /* 0x00000036ff36723e */ /* 0x000fe400000000ff */
[----:B------:R-:W-:Y:S01]  /*2190*/  F2FP.F16.F32.PACK_AB R65, RZ, R65 ;  /* 0x00000041ff41723e */ /* 0x000fe200000000ff */
[----:B------:R-:W-:Y:S01]  /*21a0*/  FMUL.FTZ R62, R53, R78 ;  /* 0x0000004e353e7220 */ /* 0x000fe20000410000 */
[----:B------:R-:W-:Y:S01]  /*21b0*/  LOP3.LUT R13, R13, 0xff, RZ, 0xc0, !PT ;  /* 0x000000ff0d0d7812 */ /* 0x000fe200078ec0ff */
[----:B------:R-:W-:Y:S01]  /*21c0*/  FMUL.FTZ R64, R52, R75 ;  /* 0x0000004b34407220 */ /* 0x000fe20000410000 */
[----:B------:R-:W-:Y:S02]  /*21d0*/  PRMT R54, R54, 0x5410, R65 ;  /* 0x0000541036367816 */ /* 0x000fe40000000041 */
[----:B------:R-:W-:-:S02]  /*21e0*/  IADD3 R13, PT, PT, R13, -0x80, RZ ;  /* 0xffffff800d0d7810 */ /* 0x000fc40007ffe0ff */
[----:B------:R-:W-:Y:S01]  /*21f0*/  F2FP.F16.F32.PACK_AB R62, RZ, R62 ;  /* 0x0000003eff3e723e */ /* 0x000fe200000000ff */
[----:B------:R-:W-:Y:S01]  /*2200*/  HADD2 R54, R54, R39 ;  /* 0x0000002736367230 */ /* 0x000fe20000000000 */
[----:B------:R-:W-:Y:S01]  /*2210*/  F2FP.F16.F32.PACK_AB R64, RZ, R64 ;  /* 0x00000040ff40723e */ /* 0x000fe200000000ff */
[----:B------:R1:W-:Y:S01]  /*2220*/  I2F.F16 R78, R13 ;  /* 0x0000000d004e7306 */ /* 0x0003e20000200c00 */
[----:B------:R-:W-:Y:S02]  /*2230*/  MOV R39, R40 ;  /* 0x0000002800277202 */ /* 0x000fe40000000f00 */
[----:B------:R-:W-:Y:S02]  /*2240*/  F2FP.F16.F32.PACK_AB R59, RZ, R59 ;  /* 0x0000003bff3b723e */ /* 0x000fe400000000ff */
[----:B------:R-:W-:Y:S02]  /*2250*/  SHF.R.U32.HI R40, RZ, 0x8, R14 ;  /* 0x00000008ff287819 */ /* 0x000fe4000001160e */
[----:B------:R-:W-:-:S02]  /*2260*/  PRMT R62, R62, 0x5410, R64 ;  /* 0x000054103e3e7816 */ /* 0x000fc40000000040 */
[----:B-1----:R-:W-:Y:S02]  /*2270*/  MOV R13, R37 ;  /* 0x00000025000d7202 */ /* 0x002fe40000000f00 */
[----:B------:R-:W-:Y:S02]  /*2280*/  SHF.R.U32.HI R37, RZ, 0x8, R15 ;  /* 0x00000008ff257819 */ /* 0x000fe4000001160f */
[----:B------:R-:W-:Y:S02]  /*2290*/  PRMT R12, R12, 0x5410, R61 ;  /* 0x000054100c0c7816 */ /* 0x000fe4000000003d */
[----:B------:R-:W-:Y:S02]  /*22a0*/  IADD3 R6, PT, PT, R6, -0x80, RZ ;  /* 0xffffff8006067810 */ /* 0x000fe40007ffe0ff */
[----:B------:R-:W-:Y:S02]  /*22b0*/  LEA.HI R55, R14, 0xffffff80, RZ, 0x8 ;  /* 0xffffff800e377811 */ /* 0x000fe400078f40ff */
[----:B------:R-:W-:-:S02]  /*22c0*/  IADD3 R7, PT, PT, R7, -0x80, RZ ;  /* 0xffffff8007077810 */ /* 0x000fc40007ffe0ff */
[----:B------:R-:W-:Y:S02]  /*22d0*/  PRMT R59, R59, 0x5410, R58 ;  /* 0x000054103b3b7816 */ /* 0x000fe4000000003a */
[----:B------:R-:W-:Y:S02]  /*22e0*/  LOP3.LUT R40, R40, 0xff, RZ, 0xc0, !PT ;  /* 0x000000ff28287812 */ /* 0x000fe400078ec0ff */
[----:B------:R-:W-:Y:S02]  /*22f0*/  LOP3.LUT R58, R37, 0xff, RZ, 0xc0, !PT ;  /* 0x000000ff253a7812 */ /* 0x000fe400078ec0ff */
[----:B------:R-:W-:Y:S02]  /*2300*/  SHF.R.U32.HI R14, RZ, 0x10, R14 ;  /* 0x00000010ff0e7819 */ /* 0x000fe4000001160e */
[----:B------:R-:W-:Y:S01]  /*2310*/  SHF.R.U32.HI R15, RZ, 0x10, R15 ;  /* 0x00000010ff0f7819 */ /* 0x000fe2000001160f */
[----:B------:R-:W-:Y:S01]  /*2320*/  HFMA2 R41, R62, 1, 1, R41 ;  /* 0x3c003c003e297831 */ /* 0x000fe20000000029 */
[----:B------:R-:W-:Y:S01]  /*2330*/  LOP3.LUT R63, R63, 0xff, RZ, 0xc0, !PT ;  /* 0x000000ff3f3f7812 */ /* 0x000fe200078ec0ff */
[----:B------:R-:W-:-:S02]  /*2340*/  HADD2 R36, R12, R36 ;  /* 0x000000240c247230 */ /* 0x000fc40000000000 */
[----:B------:R-:W-:Y:S01]  /*2350*/  IMAD.WIDE R28, R2, 0x4, R22 ;  /* 0x00000004021c7825 */ /* 0x000fe200078e0216 */
[----:B------:R-:W-:Y:S01]  /*2360*/  IADD3 R40, PT, PT, R40, -0x80, RZ ;  /* 0xffffff8028287810 */ /* 0x000fe20007ffe0ff */
[----:B------:R-:W1:Y:S02]  /*2370*/  I2F.F16 R6, R6 ;  /* 0x0000000600067306 */ /* 0x000e640000200c00 */
[----:B------:R-:W-:Y:S01]  /*2380*/  FMUL.FTZ R66, R53, R80 ;  /* 0x0000005035427220 */ /* 0x000fe20000410000 */
[--C-:B0-----:R-:W-:Y:S01]  /*2390*/  HADD2.F32 R12, -RZ, R4.reuse.H0_H0 ;  /* 0x20000004ff0c7230 */ /* 0x101fe20000004100 */
[----:B------:R-:W3:Y:S01]  /*23a0*/  LDG.E.128.CONSTANT R20, desc[UR8][R22.64] ;  /* 0x0000000816147981 */ /* 0x000ee2000c1e9d00 */
[----:B------:R-:W-:Y:S01]  /*23b0*/  HADD2.F32 R62, -RZ, R4.H1_H1 ;  /* 0x30000004ff3e7230 */ /* 0x000fe20000004100 */
[----:B------:R-:W-:Y:S02]  /*23c0*/  IADD3 R58, PT, PT, R58, -0x80, RZ ;  /* 0xffffff803a3a7810 */ /* 0x000fe40007ffe0ff */
[----:B------:R-:W-:Y:S01]  /*23d0*/  LOP3.LUT R14, R14, 0xff, RZ, 0xc0, !PT ;  /* 0x000000ff0e0e7812 */ /* 0x000fe200078ec0ff */
[----:B------:R-:W0:Y:S01]  /*23e0*/  I2F.F16 R7, R7 ;  /* 0x0000000700077306 */ /* 0x000e220000200c00 */
[----:B------:R-:W-:-:S02]  /*23f0*/  LOP3.LUT R4, R15, 0xff, RZ, 0xc0, !PT ;  /* 0x000000ff0f047812 */ /* 0x000fc400078ec0ff */
[----:B------:R-:W-:Y:S01]  /*2400*/  IADD3 R63, PT, PT, R63, -0x80, RZ ;  /* 0xffffff803f3f7810 */ /* 0x000fe20007ffe0ff */
[----:B------:R-:W-:Y:S01]  /*2410*/  HFMA2 R39, R59, 1, 1, R39 ;  /* 0x3c003c003b277831 */ /* 0x000fe20000000027 */
[----:B------:R-:W-:-:S03]  /*2420*/  LOP3.LUT R69, R69, 0xff, RZ, 0xc0, !PT ;  /* 0x000000ff45457812 */ /* 0x000fc600078ec0ff */
[----:B------:R-:W4:Y:S01]  /*2430*/  I2F.F16 R31, R31 ;  /* 0x0000001f001f7306 */ /* 0x000f220000200c00 */
[----:B------:R-:W-:Y:S02]  /*2440*/  IADD3 R59, PT, PT, R4, -0x80, RZ ;  /* 0xffffff80043b7810 */ /* 0x000fe40007ffe0ff */
[----:B------:R-:W-:Y:S02]  /*2450*/  F2FP.F16.F32.PACK_AB R66, RZ, R66 ;  /* 0x00000042ff42723e */ /* 0x000fe400000000ff */
[----:B------:R-:W-:-:S03]  /*2460*/  IADD3 R69, PT, PT, R69, -0x80, RZ ;  /* 0xffffff8045457810 */ /* 0x000fc60007ffe0ff */
[----:B------:R5:W-:Y:S01]  /*2470*/  I2F.F16 R70, R40 ;  /* 0x0000002800467306 */ /* 0x000be20000200c00 */
[----:B------:R-:W-:-:S07]  /*2480*/  PRMT R66, R66, 0x5410, R60 ;  /* 0x0000541042427816 */ /* 0x000fce000000003c */
[----:B------:R-:W4:Y:S01]  /*2490*/  I2F.F16 R75, R63 ;  /* 0x0000003f004b7306 */ /* 0x000f220000200c00 */
[----:B-----5:R-:W-:Y:S02]  /*24a0*/  IADD3 R40, PT, PT, R14, -0x80, RZ ;  /* 0xffffff800e287810 */ /* 0x020fe40007ffe0ff */
[----:B------:R-:W5:Y:S05]  /*24b0*/  LDS.64 R14, [UR5+0x90] ;  /* 0x00009005ff0e7984 */ /* 0x000f6a0008000a00 */
[----:B------:R-:W4:Y:S08]  /*24c0*/  I2F.F16 R73, R73 ;  /* 0x0000004900497306 */ /* 0x000f300000200c00 */
[----:B------:R-:W4:Y:S01]  /*24d0*/  I2F.F16 R58, R58 ;  /* 0x0000003a003a7306 */ /* 0x000f220000200c00 */
[----:B------:R-:W-:-:S02]  /*24e0*/  HFMA2 R37, R66, 1, 1, R13 ;  /* 0x3c003c0042257831 */ /* 0x000fc4000000000d */
[----:B-1----:R-:W-:-:S05]  /*24f0*/  HADD2.F32 R4, -RZ, R6.H0_H0 ;  /* 0x20000006ff047230 */ /* 0x002fca0000004100 */
[----:B------:R-:W1:Y:S01]  /*2500*/  I2F.F16 R77, R69 ;  /* 0x00000045004d7306 */ /* 0x000e620000200c00 */
[----:B------:R-:W-:-:S07]  /*2510*/  HADD2.F32 R13, -RZ, R5.H0_H0 ;  /* 0x20000005ff0d7230 */ /* 0x000fce0000004100 */
[----:B------:R-:W5:Y:S01]  /*2520*/  I2F.F16 R40, R40 ;  /* 0x0000002800287306 */ /* 0x000f620000200c00 */
[----:B------:R-:W-:-:S07]  /*2530*/  HADD2.F32 R61, -RZ, R5.H1_H1 ;  /* 0x30000005ff3d7230 */ /* 0x000fce0000004100 */
[----:B------:R-:W5:Y:S01]  /*2540*/  I2F.F16 R59, R59 ;  /* 0x0000003b003b7306 */ /* 0x000f620000200c00 */
[----:B0-----:R-:W-:Y:S02]  /*2550*/  HADD2.F32 R7, -RZ, R7.H0_H0 ;  /* 0x20000007ff077230 */ /* 0x001fe40000004100 */
[----:B------:R-:W-:Y:S02]  /*2560*/  HADD2.F32 R6, -RZ, R57.H0_H0 ;  /* 0x20000039ff067230 */ /* 0x000fe40000004100 */
[----:B----4-:R-:W-:Y:S02]  /*2570*/  HADD2.F32 R5, -RZ, R31.H0_H0 ;  /* 0x2000001fff057230 */ /* 0x010fe40000004100 */
[C---:B------:R-:W-:Y:S01]  /*2580*/  FFMA.FTZ R31, R12.reuse, R7, RZ ;  /* 0x000000070c1f7223 */ /* 0x040fe200000100ff */
[----:B------:R-:W-:Y:S02]  /*2590*/  HADD2.F32 R75, -RZ, R75.H0_H0 ;  /* 0x2000004bff4b7230 */ /* 0x000fe40000004100 */
[----:B------:R-:W-:Y:S01]  /*25a0*/  FFMA.FTZ R57, R12, R6, RZ ;  /* 0x000000060c397223 */ /* 0x000fe200000100ff */
[----:B------:R-:W-:-:S02]  /*25b0*/  HADD2.F32 R70, -RZ, R70.H0_H0 ;  /* 0x20000046ff467230 */ /* 0x000fc40000004100 */
[----:B------:R-:W-:Y:S01]  /*25c0*/  FFMA.FTZ R66, R12, R5, RZ ;  /* 0x000000050c427223 */ /* 0x000fe200000100ff */
[----:B------:R-:W-:Y:S02]  /*25d0*/  HADD2.F32 R73, -RZ, R73.H0_H0 ;  /* 0x20000049ff497230 */ /* 0x000fe40000004100 */
[----:B------:R-:W-:Y:S02]  /*25e0*/  HADD2.F32 R71, -RZ, R58.H0_H0 ;  /* 0x2000003aff477230 */ /* 0x000fe40000004100 */
[----:B------:R-:W-:Y:S01]  /*25f0*/  FFMA.FTZ R58, R4, R12, RZ ;  /* 0x0000000c043a7223 */ /* 0x000fe200000100ff */
[C---:B------:R-:W-:Y:S01]  /*2600*/  FFMA.FTZ R12, R62.reuse, R75, R31 ;  /* 0x0000004b3e0c7223 */ /* 0x040fe2000001001f */
[----:B------:R-:W-:Y:S01]  /*2610*/  FFMA.FTZ R64, R62, R70, R57 ;  /* 0x000000463e407223 */ /* 0x000fe20000010039 */
[----:B-1----:R-:W-:Y:S02]  /*2620*/  HADD2.F32 R77, -RZ, R77.H0_H0 ;  /* 0x2000004dff4d7230 */ /* 0x002fe40000004100 */
[----:B------:R-:W-:Y:S01]  /*2630*/  FFMA.FTZ R58, R73, R62, R58 ;  /* 0x0000003e493a7223 */ /* 0x000fe2000001003a */
[----:B------:R-:W-:-:S02]  /*2640*/  HADD2.F32 R78, -RZ, R78.H0_H0 ;  /* 0x2000004eff4e7230 */ /* 0x000fc40000004100 */
[----:B------:R-:W-:Y:S01]  /*2650*/  FFMA.FTZ R57, R62, R71, R66 ;  /* 0x000000473e397223 */ /* 0x000fe20000010042 */
[----:B-----5:R-:W-:Y:S02]  /*2660*/  HADD2.F32 R79, -RZ, R40.H0_H0 ;  /* 0x20000028ff4f7230 */ /* 0x020fe40000004100 */
[----:B------:R-:W-:Y:S01]  /*2670*/  HADD2.F32 R72, -RZ, R59.H0_H0 ;  /* 0x2000003bff487230 */ /* 0x000fe20000004100 */
[----:B------:R-:W0:Y:S01]  /*2680*/  I2F.F16 R55, R55 ;  /* 0x0000003700377306 */ /* 0x000e220000200c00 */
[----:B------:R-:W-:Y:S01]  /*2690*/  FFMA.FTZ R63, R77, R13, R58 ;  /* 0x0000000d4d3f7223 */ /* 0x000fe2000001003a */
[C---:B------:R-:W-:Y:S01]  /*26a0*/  FFMA.FTZ R66, R13.reuse, R78, R12 ;  /* 0x0000004e0d427223 */ /* 0x040fe2000001000c */
[C---:B------:R-:W-:Y:S01]  /*26b0*/  FFMA.FTZ R59, R13.reuse, R79, R64 ;  /* 0x0000004f0d3b7223 */ /* 0x040fe20000010040 */
[----:B------:R-:W-:Y:S02]  /*26c0*/  FFMA.FTZ R65, R13, R72, R57 ;  /* 0x000000480d417223 */ /* 0x000fe40000010039 */
[----:B------:R-:W1:Y:S02]  /*26d0*/  LDS.64 R12, [UR5+0x110] ;  /* 0x00011005ff0c7984 */ /* 0x000e640008000a00 */
[----:B------:R-:W4:Y:S01]  /*26e0*/  I2F.F16 R74, R74 ;  /* 0x0000004a004a7306 */ /* 0x000f220000200c00 */
[----:B------:R-:W-:-:S07]  /*26f0*/  LOP3.LUT R40, R8, 0xff, RZ, 0xc0, !PT ;  /* 0x000000ff08287812 */ /* 0x000fce00078ec0ff */
[----:B------:R-:W5:Y:S01]  /*2700*/  I2F.F16 R76, R76 ;  /* 0x0000004c004c7306 */ /* 0x000f620000200c00 */
[----:B------:R-:W-:Y:S01]  /*2710*/  IADD3 R64, PT, PT, R40, -0x80, RZ ;  /* 0xffffff8028407810 */ /* 0x000fe20007ffe0ff */
[----:B0-----:R-:W-:Y:S01]  /*2720*/  HADD2.F32 R40, -RZ, R55.H0_H0 ;  /* 0x20000037ff287230 */ /* 0x001fe20000004100 */
[----:B------:R-:W-:Y:S01]  /*2730*/  LOP3.LUT R57, R9, 0xff, RZ, 0xc0, !PT ;  /* 0x000000ff09397812 */ /* 0x000fe200078ec0ff */
[----:B------:R-:W-:Y:S01]  /*2740*/  HADD2.F32 R56, -RZ, R56.H0_H0 ;  /* 0x20000038ff387230 */ /* 0x000fe20000004100 */
[----:B------:R-:W-:Y:S02]  /*2750*/  F2FP.F16.F32.PACK_AB R67, RZ, R67 ;  /* 0x00000043ff43723e */ /* 0x000fe400000000ff */
[----:B------:R-:W-:Y:S01]  /*2760*/  F2FP.F16.F32.PACK_AB R68, RZ, R68 ;  /* 0x00000044ff44723e */ /* 0x000fe200000000ff */
[----:B----4-:R-:W-:Y:S02]  /*2770*/  HADD2.F32 R74, -RZ, R74.H0_H0 ;  /* 0x2000004aff4a7230 */ /* 0x010fe40000004100 */
[----:B------:R-:W-:Y:S01]  /*2780*/  FFMA.FTZ R62, R61, R40, R59 ;  /* 0x000000283d3e7223 */ /* 0x000fe2000001003b */
[----:B------:R-:W-:Y:S01]  /*2790*/  HADD2.F32 R59, -RZ, R14.H0_H0 ;  /* 0x2000000eff3b7230 */ /* 0x000fe20000004100 */
[----:B------:R-:W-:Y:S01]  /*27a0*/  IADD3 R57, PT, PT, R57, -0x80, RZ ;  /* 0xffffff8039397810 */ /* 0x000fe20007ffe0ff */
[----:B-----5:R-:W-:Y:S01]  /*27b0*/  HADD2.F32 R76, -RZ, R76.H0_H0 ;  /* 0x2000004cff4c7230 */ /* 0x020fe20000004100 */
[----:B------:R-:W-:Y:S01]  /*27c0*/  PRMT R67, R67, 0x5410, R68 ;  /* 0x0000541043437816 */ /* 0x000fe20000000044 */
[----:B------:R-:W-:Y:S01]  /*27d0*/  FFMA.FTZ R63, R74, R61, R63 ;  /* 0x0000003d4a3f7223 */ /* 0x000fe2000001003f */
[----:B------:R-:W-:-:S02]  /*27e0*/  HADD2.F32 R68, -RZ, R14.H1_H1 ;  /* 0x3000000eff447230 */ /* 0x000fc40000004100 */
[-C--:B------:R-:W-:Y:S01]  /*27f0*/  FFMA.FTZ R80, R4, R59.reuse, RZ ;  /* 0x0000003b04507223 */ /* 0x080fe200000100ff */
[C---:B------:R-:W-:Y:S01]  /*2800*/  FFMA.FTZ R66, R61.reuse, R76, R66 ;  /* 0x0000004c3d427223 */ /* 0x040fe20000010042 */
[----:B------:R-:W-:Y:S01]  /*2810*/  FFMA.FTZ R61, R61, R56, R65 ;  /* 0x000000383d3d7223 */ /* 0x000fe20000010041 */
[----:B------:R-:W-:Y:S01]  /*2820*/  LOP3.LUT R55, R10, 0xff, RZ, 0xc0, !PT ;  /* 0x000000ff0a377812 */ /* 0x000fe200078ec0ff */
[----:B------:R0:W-:Y:S01]  /*2830*/  I2F.F16 R65, R57 ;  /* 0x0000003900417306 */ /* 0x0001e20000200c00 */
[-C--:B------:R-:W-:Y:S01]  /*2840*/  FFMA.FTZ R82, R7, R59.reuse, RZ ;  /* 0x0000003b07527223 */ /* 0x080fe200000100ff */
[-C--:B------:R-:W-:Y:S01]  /*2850*/  FFMA.FTZ R84, R5, R59.reuse, RZ ;  /* 0x0000003b05547223 */ /* 0x080fe200000100ff */
[--C-:B------:R-:W-:Y:S02]  /*2860*/  HADD2.F32 R14, -RZ, R15.reuse.H0_H0 ;  /* 0x2000000fff0e7230 */ /* 0x100fe40000004100 */
[-C--:B------:R-:W-:Y:S01]  /*2870*/  FFMA.FTZ R80, R73, R68.reuse, R80 ;  /* 0x0000004449507223 */ /* 0x080fe20000010050 */
[----:B------:R-:W-:Y:S01]  /*2880*/  HADD2 R38, R67, R38 ;  /* 0x0000002643267230 */ /* 0x000fe20000000000 */
[----:B------:R-:W-:Y:S01]  /*2890*/  LOP3.LUT R58, R11, 0xff, RZ, 0xc0, !PT ;  /* 0x000000ff0b3a7812 */ /* 0x000fe200078ec0ff */
[----:B0-----:R-:W-:Y:S01]  /*28a0*/  FFMA.FTZ R57, R6, R59, RZ ;  /* 0x0000003b06397223 */ /* 0x001fe200000100ff */
[----:B------:R-:W-:Y:S01]  /*28b0*/  IADD3 R69, PT, PT, R55, -0x80, RZ ;  /* 0xffffff8037457810 */ /* 0x000fe20007ffe0ff */
[-C--:B------:R-:W-:Y:S01]  /*28c0*/  FFMA.FTZ R59, R75, R68.reuse, R82 ;  /* 0x000000444b3b7223 */ /* 0x080fe20000010052 */
[----:B------:R-:W-:Y:S01]  /*28d0*/  LEA.HI R30, R8, 0xffffff80, RZ, 0x8 ;  /* 0xffffff80081e7811 */ /* 0x000fe200078f40ff */
[-C--:B------:R-:W-:Y:S01]  /*28e0*/  FFMA.FTZ R82, R70, R68.reuse, R57 ;  /* 0x0000004446527223 */ /* 0x080fe20000010039 */
[----:B------:R-:W-:Y:S01]  /*28f0*/  SHF.R.U32.HI R55, RZ, 0x8, R8 ;  /* 0x00000008ff377819 */ /* 0x000fe20000011608 */
[----:B------:R-:W-:Y:S01]  /*2900*/  FFMA.FTZ R67, R71, R68, R84 ;  /* 0x0000004447437223 */ /* 0x000fe20000010054 */
[----:B------:R-:W-:Y:S01]  /*2910*/  HADD2.F32 R15, -RZ, R15.H1_H1 ;  /* 0x3000000fff0f7230 */ /* 0x000fe20000004100 */
[----:B------:R-:W-:Y:S01]  /*2920*/  SHF.R.U32.HI R8, RZ, 0x10, R8 ;  /* 0x00000010ff087819 */ /* 0x000fe20000011608 */
[-C--:B------:R-:W-:Y:S01]  /*2930*/  FFMA.FTZ R57, R77, R14.reuse, R80 ;  /* 0x0000000e4d397223 */ /* 0x080fe20000010050 */
[----:B------:R-:W-:Y:S01]  /*2940*/  IADD3 R58, PT, PT, R58, -0x80, RZ ;  /* 0xffffff803a3a7810 */ /* 0x000fe20007ffe0ff */
[-C--:B------:R-:W-:Y:S01]  /*2950*/  FFMA.FTZ R59, R78, R14.reuse, R59 ;  /* 0x0000000e4e3b7223 */ /* 0x080fe2000001003b */
[-C--:B------:R-:W-:Y:S01]  /*2960*/  FFMA.FTZ R83, R79, R14.reuse, R82 ;  /* 0x0000000e4f537223 */ /* 0x080fe20000010052 */
[----:B------:R-:W-:Y:S01]  /*2970*/  FFMA.FTZ R85, R72, R14, R67 ;  /* 0x0000000e48557223 */ /* 0x000fe20000010043 */
[----:B------:R-:W-:Y:S01]  /*2980*/  LOP3.LUT R81, R8, 0xff, RZ, 0xc0, !PT ;  /* 0x000000ff08517812 */ /* 0x000fe200078ec0ff */
[-C--:B------:R-:W-:Y:S01]  /*2990*/  FFMA.FTZ R8, R74, R15.reuse, R57 ;  /* 0x0000000f4a087223 */ /* 0x080fe20000010039 */
[----:B------:R0:W-:Y:S01]  /*29a0*/  I2F.F16 R68, R58 ;  /* 0x0000003a00447306 */ /* 0x0001e20000200c00 */
[-C--:B------:R-:W-:Y:S01]  /*29b0*/  FFMA.FTZ R57, R76, R15.reuse, R59 ;  /* 0x0000000f4c397223 */ /* 0x080fe2000001003b */
[-C--:B------:R-:W-:Y:S01]  /*29c0*/  FFMA.FTZ R59, R56, R15.reuse, R85 ;  /* 0x0000000f383b7223 */ /* 0x080fe20000010055 */
[----:B-1----:R-:W-:Y:S01]  /*29d0*/  HADD2.F32 R80, -RZ, R12.H0_H0 ;  /* 0x2000000cff507230 */ /* 0x002fe20000004100 */
[----:B------:R-:W-:Y:S01]  /*29e0*/  SHF.R.U32.HI R82, RZ, 0x8, R9 ;  /* 0x00000008ff527819 */ /* 0x000fe20000011609 */
[----:B0-----:R-:W-:-:S02]  /*29f0*/  FFMA.FTZ R58, R40, R15, R83 ;  /* 0x0000000f283a7223 */ /* 0x001fc40000010053 */
[----:B------:R-:W0:Y:S01]  /*2a00*/  LDS.64 R14, [UR5+0x18] ;  /* 0x00001805ff0e7984 */ /* 0x000e220008000a00 */
[----:B------:R-:W-:Y:S01]  /*2a10*/  LOP3.LUT R85, R82, 0xff, RZ, 0xc0, !PT ;  /* 0x000000ff52557812 */ /* 0x000fe200078ec0ff */
[-C--:B------:R-:W-:Y:S01]  /*2a20*/  FFMA.FTZ R84, R4, R80.reuse, RZ ;  /* 0x0000005004547223 */ /* 0x080fe200000100ff */
[----:B------:R-:W-:Y:S02]  /*2a30*/  LOP3.LUT R55, R55, 0xff, RZ, 0xc0, !PT ;  /* 0x000000ff37377812 */ /* 0x000fe400078ec0ff */
[----:B------:R-:W-:Y:S02]  /*2a40*/  SHF.R.U32.HI R4, RZ, 0x10, R9 ;  /* 0x00000010ff047819 */ /* 0x000fe40000011609 */
[----:B------:R-:W-:Y:S01]  /*2a50*/  IADD3 R83, PT, PT, R81, -0x80, RZ ;  /* 0xffffff8051537810 */ /* 0x000fe20007ffe0ff */
[-C--:B------:R-:W-:Y:S01]  /*2a60*/  FFMA.FTZ R81, R6, R80.reuse, RZ ;  /* 0x0000005006517223 */ /* 0x080fe200000100ff */
[-C--:B------:R-:W-:Y:S01]  /*2a70*/  FFMA.FTZ R82, R7, R80.reuse, RZ ;  /* 0x0000005007527223 */ /* 0x080fe200000100ff */
[----:B------:R-:W-:Y:S01]  /*2a80*/  IADD3 R6, PT, PT, R85, -0x80, RZ ;  /* 0xffffff8055067810 */ /* 0x000fe20007ffe0ff */
[----:B------:R-:W-:Y:S01]  /*2a90*/  FFMA.FTZ R80, R5, R80, RZ ;  /* 0x0000005005507223 */ /* 0x000fe200000100ff */
[----:B------:R-:W-:-:S02]  /*2aa0*/  LEA.HI R60, R9, 0xffffff80, RZ, 0x8 ;  /* 0xffffff80093c7811 */ /* 0x000fc400078f40ff */
[----:B------:R-:W-:Y:S02]  /*2ab0*/  IADD3 R55, PT, PT, R55, -0x80, RZ ;  /* 0xffffff8037377810 */ /* 0x000fe40007ffe0ff */
[----:B------:R-:W-:Y:S01]  /*2ac0*/  LOP3.LUT R85, R4, 0xff, RZ, 0xc0, !PT ;  /* 0x000000ff04557812 */ /* 0x000fe200078ec0ff */
[----:B------:R-:W-:Y:S01]  /*2ad0*/  HADD2.F32 R12, -RZ, R12.H1_H1 ;  /* 0x3000000cff0c7230 */ /* 0x000fe20000004100 */
[----:B------:R-:W-:Y:S02]  /*2ae0*/  @!P0 IADD3 R9, PT, PT, R32, 0x1, RZ ;  /* 0x0000000120098810 */ /* 0x000fe40007ffe0ff */
[----:B------:R-:W-:Y:S02]  /*2af0*/  @!P0 MOV R4, R44 ;  /* 0x0000002c00048202 */ /* 0x000fe40000000f00 */
[----:B------:R-:W-:Y:S01]  /*2b00*/  @!P0 MOV R5, R43 ;  /* 0x0000002b00058202 */ /* 0x000fe20000000f00 */
[----:B------:R1:W-:Y:S01]  /*2b10*/  I2F.F16 R67, R55 ;  /* 0x0000003700437306 */ /* 0x0003e20000200c00 */
[----:B------:R-:W-:Y:S01]  /*2b20*/  @!P0 MOV R32, R9 ;  /* 0x0000000900208202 */ /* 0x000fe20000000f00 */
[----:B------:R-:W-:-:S02]  /*2b30*/  HADD2.F32 R9, -RZ, R13.H0_H0 ;  /* 0x2000000dff097230 */ /* 0x000fc40000004100 */
[-C--:B------:R-:W-:Y:S01]  /*2b40*/  FFMA.FTZ R75, R75, R12.reuse, R82 ;  /* 0x0000000c4b4b7223 */ /* 0x080fe20000010052 */
[----:B------:R-:W-:Y:S01]  /*2b50*/  SHF.R.U32.HI R82, RZ, 0x8, R11 ;  /* 0x00000008ff527819 */ /* 0x000fe2000001160b */
[----:B-1----:R1:W4:Y:S02]  /*2b60*/  @!P0 LDG.E.U16.CONSTANT R55, desc[UR8][R4.64] ;  /* 0x0000000804378981 */ /* 0x002324000c1e9500 */
[----:B------:R5:W-:Y:S01]  /*2b70*/  I2F.F16 R7, R83 ;  /* 0x0000005300077306 */ /* 0x000be20000200c00 */
[----:B------:R-:W-:Y:S01]  /*2b80*/  LOP3.LUT R82, R82, 0xff, RZ, 0xc0, !PT ;  /* 0x000000ff52527812 */ /* 0x000fe200078ec0ff */
[----:B-1----:R-:W-:Y:S01]  /*2b90*/  FFMA.FTZ R4, R70, R12, R81 ;  /* 0x0000000c46047223 */ /* 0x002fe20000010051 */
[----:B-----5:R-:W-:-:S05]  /*2ba0*/  SHF.R.U32.HI R83, RZ, 0x8, R10 ;  /* 0x00000008ff537819 */ /* 0x020fca000001160a */
[----:B------:R-:W1:Y:S01]  /*2bb0*/  I2F.F16 R64, R64 ;  /* 0x0000004000407306 */ /* 0x000e620000200c00 */
[----:B------:R-:W-:Y:S01]  /*2bc0*/  FFMA.FTZ R79, R79, R9, R4 ;  /* 0x000000094f4f7223 */ /* 0x000fe20000010004 */
[----:B------:R-:W-:Y:S02]  /*2bd0*/  SHF.R.U32.HI R4, RZ, 0x10, R11 ;  /* 0x00000010ff047819 */ /* 0x000fe4000001160b */
[----:B------:R-:W-:Y:S02]  /*2be0*/  LOP3.LUT R83, R83, 0xff, RZ, 0xc0, !PT ;  /* 0x000000ff53537812 */ /* 0x000fe400078ec0ff */
[----:B------:R-:W-:Y:S02]  /*2bf0*/  LEA.HI R31, R10, 0xffffff80, RZ, 0x8 ;  /* 0xffffff800a1f7811 */ /* 0x000fe400078f40ff */
[----:B------:R-:W5:Y:S01]  /*2c00*/  I2F.F16 R69, R69 ;  /* 0x0000004500457306 */ /* 0x000f620000200c00 */
[----:B------:R-:W-:Y:S02]  /*2c10*/  SHF.R.U32.HI R10, RZ, 0x10, R10 ;  /* 0x00000010ff0a7819 */ /* 0x000fe4000001160a */
[----:B------:R-:W-:Y:S01]  /*2c20*/  LOP3.LUT R4, R4, 0xff, RZ, 0xc0, !PT ;  /* 0x000000ff04047812 */ /* 0x000fe200078ec0ff */
[----:B------:R-:W-:Y:S01]  /*2c30*/  FFMA.FTZ R84, R73, R12, R84 ;  /* 0x0000000c49547223 */ /* 0x000fe20000010054 */
[----:B------:R-:W-:-:S02]  /*2c40*/  IADD3 R83, PT, PT, R83, -0x80, RZ ;  /* 0xffffff8053537810 */ /* 0x000fc40007ffe0ff */
[----:B------:R-:W-:Y:S01]  /*2c50*/  IADD3 R82, PT, PT, R82, -0x80, RZ ;  /* 0xffffff8052527810 */ /* 0x000fe20007ffe0ff */
[----:B------:R-:W-:Y:S01]  /*2c60*/  I2F.F16 R6, R6 ;  /* 0x0000000600067306 */ /* 0x000fe20000200c00 */
[----:B------:R-:W-:Y:S01]  /*2c70*/  IADD3 R85, PT, PT, R85, -0x80, RZ ;  /* 0xffffff8055557810 */ /* 0x000fe20007ffe0ff */
[----:B------:R-:W-:Y:S01]  /*2c80*/  FFMA.FTZ R71, R71, R12, R80 ;  /* 0x0000000c47477223 */ /* 0x000fe20000010050 */
[-C--:B------:R-:W-:Y:S01]  /*2c90*/  FFMA.FTZ R5, R78, R9.reuse, R75 ;  /* 0x000000094e057223 */ /* 0x080fe2000001004b */
[----:B------:R-:W-:Y:S02]  /*2ca0*/  LOP3.LUT R10, R10, 0xff, RZ, 0xc0, !PT ;  /* 0x000000ff0a0a7812 */ /* 0x000fe400078ec0ff */
[----:B------:R-:W-:Y:S01]  /*2cb0*/  IADD3 R80, PT, PT, R4, -0x80, RZ ;  /* 0xffffff8004507810 */ /* 0x000fe20007ffe0ff */
[----:B------:R-:W-:Y:S01]  /*2cc0*/  HADD2.F32 R13, -RZ, R13.H1_H1 ;  /* 0x3000000dff0d7230 */ /* 0x000fe20000004100 */
[----:B------:R-:W2:Y:S01]  /*2cd0*/  I2F.F16 R70, R83 ;  /* 0x0000005300467306 */ /* 0x000ea20000200c00 */
[----:B------:R-:W-:Y:S01]  /*2ce0*/  FFMA.FTZ R77, R77, R9, R84 ;  /* 0x000000094d4d7223 */ /* 0x000fe20000010054 */
[----:B------:R-:W-:-:S06]  /*2cf0*/  IADD3 R10, PT, PT, R10, -0x80, RZ ;  /* 0xffffff800a0a7810 */ /* 0x000fcc0007ffe0ff */
[----:B------:R2:W3:Y:S01]  /*2d00*/  I2F.F16 R75, R82 ;  /* 0x00000052004b7306 */ /* 0x0004e20000200c00 */
[-C--:B------:R-:W-:Y:S01]  /*2d10*/  FFMA.FTZ R74, R74, R13.reuse, R77 ;  /* 0x0000000d4a4a7223 */ /* 0x080fe2000001004d */
[----:B------:R-:W-:Y:S01]  /*2d20*/  FFMA.FTZ R76, R76, R13, R5 ;  /* 0x0000000d4c4c7223 */ /* 0x000fe20000010005 */
[----:B------:R-:W-:-:S05]  /*2d30*/  LEA.HI R78, R11, 0xffffff80, RZ, 0x8 ;  /* 0xffffff800b4e7811 */ /* 0x000fca00078f40ff */
[----:B------:R-:W3:Y:S01]  /*2d40*/  I2F.F16 R73, R85 ;  /* 0x0000005500497306 */ /* 0x000ee20000200c00 */
[----:B0-----:R-:W-:Y:S02]  /*2d50*/  HADD2.F32 R5, -RZ, R14.H0_H0 ;  /* 0x2000000eff057230 */ /* 0x001fe40000004100 */
[----:B-1----:R-:W-:Y:S02]  /*2d60*/  HADD2.F32 R11, -RZ, R64.H0_H0 ;  /* 0x20000040ff0b7230 */ /* 0x002fe40000004100 */
[----:B------:R-:W-:-:S03]  /*2d70*/  HADD2.F32 R65, -RZ, R65.H0_H0 ;  /* 0x20000041ff417230 */ /* 0x000fc60000004100 */
[----:B------:R-:W0:Y:S01]  /*2d80*/  I2F.F16 R80, R80 ;  /* 0x0000005000507306 */ /* 0x000e220000200c00 */
[----:B-----5:R-:W-:Y:S02]  /*2d90*/  HADD2.F32 R69, -RZ, R69.H0_H0 ;  /* 0x20000045ff457230 */ /* 0x020fe40000004100 */
[----:B--2---:R-:W-:Y:S01]  /*2da0*/  FFMA.FTZ R82, R11, R5, R63 ;  /* 0x000000050b527223 */ /* 0x004fe2000001003f */
[----:B------:R-:W-:-:S04]  /*2db0*/  HADD2.F32 R68, -RZ, R68.H0_H0 ;  /* 0x20000044ff447230 */ /* 0x000fc80000004100 */
[----:B------:R-:W-:Y:S01]  /*2dc0*/  I2F.F16 R30, R30 ;  /* 0x0000001e001e7306 */ /* 0x000fe20000200c00 */
[----:B------:R-:W-:Y:S02]  /*2dd0*/  HADD2.F32 R14, -RZ, R14.H1_H1 ;  /* 0x3000000eff0e7230 */ /* 0x000fe40000004100 */
[----:B------:R-:W-:-:S05]  /*2de0*/  FFMA.FTZ R63, R5, R65, R66 ;  /* 0x00000041053f7223 */ /* 0x000fca0000010042 */
[----:B------:R-:W-:Y:S01]  /*2df0*/  I2F.F16 R60, R60 ;  /* 0x0000003c003c7306 */ /* 0x000fe20000200c00 */
[----:B------:R-:W-:-:S07]  /*2e00*/  FFMA.FTZ R9, R72, R9, R71 ;  /* 0x0000000948097223 */ /* 0x000fce0000010047 */
[----:B------:R1:W2:Y:S01]  /*2e10*/  I2F.F16 R77, R10 ;  /* 0x0000000a004d7306 */ /* 0x0002a20000200c00 */
[C---:B------:R-:W-:Y:S01]  /*2e20*/  FFMA.FTZ R84, R5.reuse, R69, R62 ;  /* 0x0000004505547223 */ /* 0x040fe2000001003e */
[----:B------:R-:W-:Y:S02]  /*2e30*/  HADD2.F32 R67, -RZ, R67.H0_H0 ;  /* 0x20000043ff437230 */ /* 0x000fe40000004100 */
[----:B------:R-:W-:Y:S01]  /*2e40*/  FFMA.FTZ R81, R5, R68, R61 ;  /* 0x0000004405517223 */ /* 0x000fe2000001003d */
[----:B------:R-:W-:Y:S01]  /*2e50*/  HADD2.F32 R71, -RZ, R70.H0_H0 ;  /* 0x20000046ff477230 */ /* 0x000fe20000004100 */
[----:B------:R-:W5:Y:S02]  /*2e60*/  LDS.64 R4, [UR5+0x98] ;  /* 0x00009805ff047984 */ /* 0x000f640008000a00 */
[----:B------:R-:W2:Y:S01]  /*2e70*/  I2F.F16 R31, R31 ;  /* 0x0000001f001f7306 */ /* 0x000ea20000200c00 */
[----:B-1----:R-:W-:Y:S02]  /*2e80*/  HADD2.F32 R10, -RZ, R6.H0_H0 ;  /* 0x20000006ff0a7230 */ /* 0x002fe40000004100 */
[----:B---3--:R-:W-:-:S02]  /*2e90*/  HADD2.F32 R62, -RZ, R75.H0_H0 ;  /* 0x2000004bff3e7230 */ /* 0x008fc40000004100 */
[----:B------:R-:W-:-:S03]  /*2ea0*/  HADD2.F32 R72, -RZ, R15.H0_H0 ;  /* 0x2000000fff487230 */ /* 0x000fc60000004100 */
[----:B------:R-:W1:Y:S01]  /*2eb0*/  I2F.F16 R66, R78 ;  /* 0x0000004e00427306 */ /* 0x000e620000200c00 */
[----:B------:R-:W-:Y:S02]  /*2ec0*/  HADD2.F32 R73, -RZ, R73.H0_H0 ;  /* 0x20000049ff497230 */ /* 0x000fe40000004100 */
[C---:B------:R-:W-:Y:S01]  /*2ed0*/  FFMA.FTZ R63, R14.reuse, R10, R63 ;  /* 0x0000000a0e3f7223 */ /* 0x040fe2000001003f */
[----:B------:R-:W-:Y:S02]  /*2ee0*/  HADD2.F32 R12, -RZ, R7.H0_H0 ;  /* 0x20000007ff0c7230 */ /* 0x000fe40000004100 */
[----:B------:R-:W-:Y:S01]  /*2ef0*/  FFMA.FTZ R7, R67, R14, R82 ;  /* 0x0000000e43077223 */ /* 0x000fe20000010052 */
[----:B0-----:R-:W-:Y:S02]  /*2f00*/  HADD2.F32 R61, -RZ, R80.H0_H0 ;  /* 0x20000050ff3d7230 */ /* 0x001fe40000004100 */
[C---:B------:R-:W-:Y:S01]  /*2f10*/  FFMA.FTZ R75, R14.reuse, R71, R84 ;  /* 0x000000470e4b7223 */ /* 0x040fe20000010054 */
[----:B------:R-:W-:Y:S01]  /*2f20*/  FFMA.FTZ R70, R14, R62, R81 ;  /* 0x0000003e0e467223 */ /* 0x000fe20000010051 */
[----:B------:R-:W-:Y:S01]  /*2f30*/  FFMA.FTZ R14, R72, R73, R63 ;  /* 0x00000049480e7223 */ /* 0x000fe2000001003f */
[----:B------:R-:W-:-:S02]  /*2f40*/  HADD2.F32 R15, -RZ, R15.H1_H1 ;  /* 0x3000000fff0f7230 */ /* 0x000fc40000004100 */
[----:B------:R-:W-:Y:S01]  /*2f50*/  FFMA.FTZ R6, R12, R72, R7 ;  /* 0x000000480c067223 */ /* 0x000fe20000010007 */
[----:B--2---:R-:W-:Y:S02]  /*2f60*/  HADD2.F32 R64, -RZ, R77.H0_H0 ;  /* 0x2000004dff407230 */ /* 0x004fe40000004100 */
[----:B------:R-:W-:Y:S02]  /*2f70*/  HADD2.F32 R63, -RZ, R30.H0_H0 ;  /* 0x2000001eff3f7230 */ /* 0x000fe40000004100 */
[----:B------:R-:W-:Y:S02]  /*2f80*/  HADD2.F32 R60, -RZ, R60.H0_H0 ;  /* 0x2000003cff3c7230 */ /* 0x000fe40000004100 */
[C---:B------:R-:W-:Y:S01]  /*2f90*/  FFMA.FTZ R77, R72.reuse, R61, R70 ;  /* 0x0000003d484d7223 */ /* 0x040fe20000010046 */
[----:B------:R-:W-:Y:S02]  /*2fa0*/  HADD2.F32 R70, -RZ, R31.H0_H0 ;  /* 0x2000001fff467230 */ /* 0x000fe40000004100 */
[----:B------:R-:W-:Y:S01]  /*2fb0*/  FFMA.FTZ R75, R72, R64, R75 ;  /* 0x00000040484b7223 */ /* 0x000fe2000001004b */
[----:B------:R-:W-:Y:S01]  /*2fc0*/  FFMA.FTZ R6, R63, R15, R6 ;  /* 0x0000000f3f067223 */ /* 0x000fe20000010006 */
[----:B------:R-:W-:Y:S01]  /*2fd0*/  FFMA.FTZ R7, R15, R60, R14 ;  /* 0x0000003c0f077223 */ /* 0x000fe2000001000e */
[----:B-1----:R-:W-:-:S02]  /*2fe0*/  HADD2.F32 R66, -RZ, R66.H0_H0 ;  /* 0x20000042ff427230 */ /* 0x002fc40000004100 */
[----:B------:R-:W-:Y:S01]  /*2ff0*/  FFMA.FTZ R72, R15, R70, R75 ;  /* 0x000000460f487223 */ /* 0x000fe2000001004b */
[----:B------:R-:W-:-:S04]  /*3000*/  IMAD.WIDE R26, R2, 0x4, R28 ;  /* 0x00000004021a7825 */ /* 0x000fc800078e021c */
[----:B------:R-:W-:Y:S01]  /*3010*/  FMUL.FTZ R6, R53, R6 ;  /* 0x0000000635067220 */ /* 0x000fe20000410000 */
[----:B------:R-:W-:Y:S01]  /*3020*/  FMUL.FTZ R7, R52, R7 ;  /* 0x0000000734077220 */ /* 0x000fe20000410000 */
[----:B------:R-:W2:Y:S01]  /*3030*/  LDG.E.128.CONSTANT R28, desc[UR8][R28.64] ;  /* 0x000000081c1c7981 */ /* 0x000ea2000c1e9d00 */
[----:B------:R-:W-:Y:S01]  /*3040*/  FFMA.FTZ R77, R15, R66, R77 ;  /* 0x000000420f4d7223 */ /* 0x000fe2000001004d */
[----:B------:R-:W-:Y:S01]  /*3050*/  FMUL.FTZ R15, R51, R72 ;  /* 0x00000048330f7220 */ /* 0x000fe20000410000 */
[----:B------:R-:W-:Y:S02]  /*3060*/  F2FP.F16.F32.PACK_AB R72, RZ, R6 ;  /* 0x00000006ff48723e */ /* 0x000fe400000000ff */
[----:B------:R-:W-:Y:S02]  /*3070*/  F2FP.F16.F32.PACK_AB R75, RZ, R7 ;  /* 0x00000007ff4b723e */ /* 0x000fe400000000ff */
[----:B------:R-:W0:Y:S01]  /*3080*/  LDS.64 R6, [UR5+0x118] ;  /* 0x00011805ff067984 */ /* 0x000e220008000a00 */
[----:B------:R-:W-:Y:S01]  /*3090*/  FMUL.FTZ R78, R50, R77 ;  /* 0x0000004d324e7220 */ /* 0x000fe20000410000 */
[----:B------:R-:W-:-:S04]  /*30a0*/  F2FP.F16.F32.PACK_AB R77, RZ, R15 ;  /* 0x0000000fff4d723e */ /* 0x000fc800000000ff */
[----:B------:R-:W-:Y:S01]  /*30b0*/  F2FP.F16.F32.PACK_AB R78, RZ, R78 ;  /* 0x0000004eff4e723e */ /* 0x000fe200000000ff */
[----:B------:R-:W-:Y:S01]  /*30c0*/  FFMA.FTZ R9, R56, R13, R9 ;  /* 0x0000000d38097223 */ /* 0x000fe20000010009 */
[C---:B------:R-:W-:Y:S02]  /*30d0*/  LEA.HI R80, R16.reuse, 0xffffff80, RZ, 0x8 ;  /* 0xffffff8010507811 */ /* 0x040fe400078f40ff */
[----:B------:R-:W-:Y:S01]  /*30e0*/  PRMT R77, R77, 0x5410, R78 ;  /* 0x000054104d4d7816 */ /* 0x000fe2000000004e */
[----:B-----5:R-:W-:Y:S01]  /*30f0*/  HADD2.F32 R56, -RZ, R4.H0_H0 ;  /* 0x20000004ff387230 */ /* 0x020fe20000004100 */
[----:B------:R-:W-:Y:S01]  /*3100*/  LOP3.LUT R78, R16, 0xff, RZ, 0xc0, !PT ;  /* 0x000000ff104e7812 */ /* 0x000fe200078ec0ff */
[----:B------:R1:W-:Y:S02]  /*3110*/  I2F.F16 R14, R80 ;  /* 0x00000050000e7306 */ /* 0x0003e40000200c00 */
[----:B------:R-:W-:Y:S02]  /*3120*/  HADD2 R54, R77, R54 ;  /* 0x000000364d367230 */ /* 0x000fe40000000000 */
[----:B------:R-:W-:-:S02]  /*3130*/  HADD2.F32 R77, -RZ, R4.H1_H1 ;  /* 0x30000004ff4d7230 */ /* 0x000fc40000004100 */
[-C--:B------:R-:W-:Y:S01]  /*3140*/  FFMA.FTZ R8, R11, R56.reuse, R8 ;  /* 0x000000380b087223 */ /* 0x080fe20000010008 */
[-C--:B------:R-:W-:Y:S01]  /*3150*/  FFMA.FTZ R57, R65, R56.reuse, R57 ;  /* 0x0000003841397223 */ /* 0x080fe20000010039 */
[--C-:B------:R-:W-:Y:S01]  /*3160*/  HADD2.F32 R4, -RZ, R5.reuse.H0_H0 ;  /* 0x20000005ff047230 */ /* 0x100fe20000004100 */
[----:B-1----:R-:W-:Y:S01]  /*3170*/  PRMT R80, R72, 0x5410, R75 ;  /* 0x0000541048507816 */ /* 0x002fe2000000004b */
[----:B------:R-:W-:Y:S01]  /*3180*/  FFMA.FTZ R72, R40, R13, R79 ;  /* 0x0000000d28487223 */ /* 0x000fe2000001004f */
[----:B------:R-:W-:Y:S01]  /*3190*/  IADD3 R79, PT, PT, R78, -0x80, RZ ;  /* 0xffffff804e4f7810 */ /* 0x000fe20007ffe0ff */
        /* <DEDUP_REMOVED lines=8> */
[----:B------:R-:W-:-:S03]  /*3220*/  FFMA.FTZ R5, R73, R4, R8 ;  /* 0x0000000449057223 */ /* 0x000fc60000010008 */
[----:B------:R-:W-:Y:S01]  /*3230*/  FFMA.FTZ R77, R61, R4, R56 ;  /* 0x000000043d4d7223 */ /* 0x000fe20000010038 */
[--C-:B0-----:R-:W-:Y:S02]  /*3240*/  HADD2.F32 R8, -RZ, R6.reuse.H0_H0 ;  /* 0x20000006ff087230 */ /* 0x101fe40000004100 */
[----:B------:R-:W-:-:S03]  /*3250*/  HADD2.F32 R56, -RZ, R6.H1_H1 ;  /* 0x30000006ff387230 */ /* 0x000fc60000004100 */
[-C--:B------:R-:W-:Y:S01]  /*3260*/  FFMA.FTZ R65, R65, R8.reuse, R76 ;  /* 0x0000000841417223 */ /* 0x080fe2000001004c */
[-C--:B------:R-:W-:Y:S01]  /*3270*/  FFMA.FTZ R72, R69, R8.reuse, R72 ;  /* 0x0000000845487223 */ /* 0x080fe20000010048 */
[-C--:B------:R-:W-:Y:S01]  /*3280*/  FFMA.FTZ R69, R68, R8.reuse, R9 ;  /* 0x0000000844457223 */ /* 0x080fe20000010009 */
[----:B------:R-:W-:Y:S01]  /*3290*/  FFMA.FTZ R74, R11, R8, R74 ;  /* 0x000000080b4a7223 */ /* 0x000fe2000001004a */
[----:B------:R-:W-:Y:S02]  /*32a0*/  FFMA.FTZ R68, R10, R56, R65 ;  /* 0x000000380a447223 */ /* 0x000fe40000010041 */
[----:B------:R0:W3:Y:S01]  /*32b0*/  LDG.E.128.CONSTANT R8, desc[UR8][R26.64] ;  /* 0x000000081a087981 */ /* 0x0000e2000c1e9d00 */
[----:B------:R-:W-:-:S04]  /*32c0*/  FFMA.FTZ R59, R64, R4, R57 ;  /* 0x00000004403b7223 */ /* 0x000fc80000010039 */
[-C--:B------:R-:W-:Y:S01]  /*32d0*/  FFMA.FTZ R4, R70, R75.reuse, R59 ;  /* 0x0000004b46047223 */ /* 0x080fe2000001003b */
[-C--:B------:R-:W-:Y:S01]  /*32e0*/  FFMA.FTZ R59, R66, R75.reuse, R77 ;  /* 0x0000004b423b7223 */ /* 0x080fe2000001004d */
[--C-:B------:R-:W-:Y:S02]  /*32f0*/  HADD2.F32 R77, -RZ, R7.reuse.H0_H0 ;  /* 0x20000007ff4d7230 */ /* 0x100fe40000004100 */
[-C--:B------:R-:W-:Y:S01]  /*3300*/  FFMA.FTZ R78, R63, R75.reuse, R78 ;  /* 0x0000004b3f4e7223 */ /* 0x080fe2000001004e */
[----:B------:R-:W-:Y:S01]  /*3310*/  FFMA.FTZ R5, R60, R75, R5 ;  /* 0x0000004b3c057223 */ /* 0x000fe20000010005 */
[----:B------:R-:W-:Y:S02]  /*3320*/  HADD2.F32 R75, -RZ, R7.H1_H1 ;  /* 0x30000007ff4b7230 */ /* 0x000fe40000004100 */
[----:B------:R-:W-:Y:S01]  /*3330*/  FFMA.FTZ R73, R73, R77, R68 ;  /* 0x0000004d49497223 */ /* 0x000fe20000010044 */
[----:B------:R-:W-:Y:S01]  /*3340*/  FFMA.FTZ R62, R62, R56, R69 ;  /* 0x000000383e3e7223 */ /* 0x000fe20000010045 */
[----:B------:R-:W-:-:S04]  /*3350*/  IMAD.WIDE R46, R2, 0x4, R26 ;  /* 0x00000004022e7825 */ /* 0x000fc800078e021a */
[----:B------:R-:W-:Y:S01]  /*3360*/  FFMA.FTZ R71, R71, R56, R72 ;  /* 0x0000003847477223 */ /* 0x000fe20000010048 */
[----:B0-----:R-:W-:Y:S01]  /*3370*/  FFMA.FTZ R27, R60, R75, R73 ;  /* 0x0000004b3c1b7223 */ /* 0x001fe20000010049 */
[----:B------:R-:W-:Y:S01]  /*3380*/  SHF.R.U32.HI R60, RZ, 0x10, R16 ;  /* 0x00000010ff3c7819 */ /* 0x000fe20000011610 */
[-C--:B------:R-:W-:Y:S01]  /*3390*/  FFMA.FTZ R61, R61, R77.reuse, R62 ;  /* 0x0000004d3d3d7223 */ /* 0x080fe2000001003e */
[----:B------:R-:W-:Y:S01]  /*33a0*/  SHF.R.U32.HI R62, RZ, 0x8, R16 ;  /* 0x00000008ff3e7819 */ /* 0x000fe20000011610 */
[----:B------:R-:W-:Y:S01]  /*33b0*/  FMUL.FTZ R16, R51, R4 ;  /* 0x0000000433107220 */ /* 0x000fe20000410000 */
[----:B------:R-:W-:Y:S01]  /*33c0*/  FFMA.FTZ R71, R64, R77, R71 ;  /* 0x0000004d40477223 */ /* 0x000fe20000010047 */
[----:B------:R-:W-:Y:S01]  /*33d0*/  FMUL.FTZ R5, R52, R5 ;  /* 0x0000000534057220 */ /* 0x000fe20000410000 */
[----:B------:R-:W-:Y:S01]  /*33e0*/  LOP3.LUT R4, R60, 0xff, RZ, 0xc0, !PT ;  /* 0x000000ff3c047812 */ /* 0x000fe200078ec0ff */
[----:B------:R-:W-:Y:S01]  /*33f0*/  FFMA.FTZ R67, R67, R56, R74 ;  /* 0x0000003843437223 */ /* 0x000fe2000001004a */
[----:B------:R-:W-:-:S02]  /*3400*/  FFMA.FTZ R70, R70, R75, R71 ;  /* 0x0000004b46467223 */ /* 0x000fc40000010047 */
[----:B------:R-:W-:Y:S02]  /*3410*/  F2FP.F16.F32.PACK_AB R60, RZ, R5 ;  /* 0x00000005ff3c723e */ /* 0x000fe400000000ff */
[----:B------:R-:W-:Y:S02]  /*3420*/  IADD3 R71, PT, PT, R4, -0x80, RZ ;  /* 0xffffff8004477810 */ /* 0x000fe40007ffe0ff */
[----:B------:R-:W0:Y:S01]  /*3430*/  LDS.64 R4, [UR5+0x20] ;  /* 0x00002005ff047984 */ /* 0x000e220008000a00 */
[----:B------:R-:W-:-:S04]  /*3440*/  FFMA.FTZ R12, R12, R77, R67 ;  /* 0x0000004d0c0c7223 */ /* 0x000fc80000010043 */
[-C--:B------:R-:W-:Y:S01]  /*3450*/  FFMA.FTZ R12, R63, R75.reuse, R12 ;  /* 0x0000004b3f0c7223 */ /* 0x080fe2000001000c */
[----:B------:R-:W-:Y:S01]  /*3460*/  FFMA.FTZ R75, R66, R75, R61 ;  /* 0x0000004b424b7223 */ /* 0x000fe2000001003d */
[----:B------:R-:W-:Y:S01]  /*3470*/  SHF.R.U32.HI R61, RZ, 0x8, R17 ;  /* 0x00000008ff3d7819 */ /* 0x000fe20000011611 */
[----:B------:R-:W-:-:S03]  /*3480*/  FMUL.FTZ R78, R53, R78 ;  /* 0x0000004e354e7220 */ /* 0x000fc60000410000 */
[----:B------:R-:W-:Y:S02]  /*3490*/  LOP3.LUT R61, R61, 0xff, RZ, 0xc0, !PT ;  /* 0x000000ff3d3d7812 */ /* 0x000fe400078ec0ff */
[----:B------:R-:W-:Y:S02]  /*34a0*/  LEA.HI R81, R17, 0xffffff80, RZ, 0x8 ;  /* 0xffffff8011517811 */ /* 0x000fe400078f40ff */
[----:B------:R-:W-:Y:S02]  /*34b0*/  IADD3 R61, PT, PT, R61, -0x80, RZ ;  /* 0xffffff803d3d7810 */ /* 0x000fe40007ffe0ff */
[----:B------:R-:W-:Y:S01]  /*34c0*/  F2FP.F16.F32.PACK_AB R78, RZ, R78 ;  /* 0x0000004eff4e723e */ /* 0x000fe200000000ff */
[----:B------:R-:W-:Y:S01]  /*34d0*/  HFMA2 R41, R80, 1, 1, R41 ;  /* 0x3c003c0050297831 */ /* 0x000fe20000000029 */
[----:B------:R1:W-:Y:S01]  /*34e0*/  I2F.F16 R15, R81 ;  /* 0x00000051000f7306 */ /* 0x0003e20000200c00 */
[----:B------:R-:W-:Y:S01]  /*34f0*/  LOP3.LUT R80, R17, 0xff, RZ, 0xc0, !PT ;  /* 0x000000ff11507812 */ /* 0x000fe200078ec0ff */
[----:B------:R-:W-:Y:S01]  /*3500*/  FMUL.FTZ R59, R50, R59 ;  /* 0x0000003b323b7220 */ /* 0x000fe20000410000 */
[----:B------:R-:W-:-:S02]  /*3510*/  LOP3.LUT R7, R18, 0xff, RZ, 0xc0, !PT ;  /* 0x000000ff12077812 */ /* 0x000fc400078ec0ff */
[----:B------:R-:W-:Y:S02]  /*3520*/  SHF.R.U32.HI R17, RZ, 0x10, R17 ;  /* 0x00000010ff117819 */ /* 0x000fe40000011611 */
[----:B------:R-:W-:Y:S01]  /*3530*/  PRMT R78, R78, 0x5410, R60 ;  /* 0x000054104e4e7816 */ /* 0x000fe2000000003c */
[----:B------:R5:W-:Y:S01]  /*3540*/  I2F.F16 R65, R61 ;  /* 0x0000003d00417306 */ /* 0x000be20000200c00 */
[----:B-1----:R-:W-:Y:S01]  /*3550*/  LOP3.LUT R81, R19, 0xff, RZ, 0xc0, !PT ;  /* 0x000000ff13517812 */ /* 0x002fe200078ec0ff */
[----:B------:R-:W-:Y:S01]  /*3560*/  FMUL.FTZ R12, R53, R12 ;  /* 0x0000000c350c7220 */ /* 0x000fe20000410000 */
[----:B------:R-:W-:Y:S01]  /*3570*/  SHF.R.U32.HI R60, RZ, 0x8, R18 ;  /* 0x00000008ff3c7819 */ /* 0x000fe20000011612 */
[----:B------:R-:W-:Y:S01]  /*3580*/  FMUL.FTZ R27, R52, R27 ;  /* 0x0000001b341b7220 */ /* 0x000fe20000410000 */
[----:B------:R-:W-:Y:S02]  /*3590*/  IADD3 R7, PT, PT, R7, -0x80, RZ ;  /* 0xffffff8007077810 */ /* 0x000fe40007ffe0ff */
[----:B-----5:R-:W-:-:S02]  /*35a0*/  SHF.R.U32.HI R61, RZ, 0x8, R19 ;  /* 0x00000008ff3d7819 */ /* 0x020fc40000011613 */
[----:B------:R-:W-:Y:S02]  /*35b0*/  IADD3 R6, PT, PT, R81, -0x80, RZ ;  /* 0xffffff8051067810 */ /* 0x000fe40007ffe0ff */
[----:B------:R-:W-:Y:S02]  /*35c0*/  F2FP.F16.F32.PACK_AB R16, RZ, R16 ;  /* 0x00000010ff10723e */ /* 0x000fe400000000ff */
[----:B------:R-:W-:Y:S02]  /*35d0*/  F2FP.F16.F32.PACK_AB R59, RZ, R59 ;  /* 0x0000003bff3b723e */ /* 0x000fe400000000ff */
[----:B------:R-:W-:Y:S02]  /*35e0*/  LOP3.LUT R17, R17, 0xff, RZ, 0xc0, !PT ;  /* 0x000000ff11117812 */ /* 0x000fe400078ec0ff */
[----:B------:R-:W-:Y:S02]  /*35f0*/  LOP3.LUT R61, R61, 0xff, RZ, 0xc0, !PT ;  /* 0x000000ff3d3d7812 */ /* 0x000fe400078ec0ff */
[----:B------:R-:W-:-:S02]  /*3600*/  IADD3 R80, PT, PT, R80, -0x80, RZ ;  /* 0xffffff8050507810 */ /* 0x000fc40007ffe0ff */
[----:B------:R-:W-:Y:S02]  /*3610*/  LOP3.LUT R62, R62, 0xff, RZ, 0xc0, !PT ;  /* 0x000000ff3e3e7812 */ /* 0x000fe400078ec0ff */
[----:B------:R-:W-:Y:S02]  /*3620*/  LOP3.LUT R60, R60, 0xff, RZ, 0xc0, !PT ;  /* 0x000000ff3c3c7812 */ /* 0x000fe400078ec0ff */
[----:B------:R-:W-:Y:S02]  /*3630*/  F2FP.F16.F32.PACK_AB R12, RZ, R12 ;  /* 0x0000000cff0c723e */ /* 0x000fe400000000ff */
[----:B------:R-:W-:Y:S01]  /*3640*/  F2FP.F16.F32.PACK_AB R27, RZ, R27 ;  /* 0x0000001bff1b723e */ /* 0x000fe200000000ff */
[----:B------:R-:W1:Y:S01]  /*3650*/  I2F.F16 R58, R79 ;  /* 0x0000004f003a7306 */ /* 0x000e620000200c00 */
[----:B------:R-:W-:Y:S02]  /*3660*/  IADD3 R17, PT, PT, R17, -0x80, RZ ;  /* 0xffffff8011117810 */ /* 0x000fe40007ffe0ff */
[----:B------:R-:W-:-:S02]  /*3670*/  PRMT R16, R16, 0x5410, R59 ;  /* 0x0000541010107816 */ /* 0x000fc4000000003b */
[----:B------:R-:W-:Y:S02]  /*3680*/  IADD3 R61, PT, PT, R61, -0x80, RZ ;  /* 0xffffff803d3d7810 */ /* 0x000fe40007ffe0ff */
[----:B------:R-:W-:Y:S01]  /*3690*/  IADD3 R62, PT, PT, R62, -0x80, RZ ;  /* 0xffffff803e3e7810 */ /* 0x000fe20007ffe0ff */
[----:B------:R-:W5:Y:S01]  /*36a0*/  I2F.F16 R57, R80 ;  /* 0x0000005000397306 */ /* 0x000f620000200c00 */
[----:B------:R-:W-:Y:S02]  /*36b0*/  IADD3 R60, PT, PT, R60, -0x80, RZ ;  /* 0xffffff803c3c7810 */ /* 0x000fe40007ffe0ff */
[----:B------:R-:W-:Y:S01]  /*36c0*/  PRMT R12, R12, 0x5410, R27 ;  /* 0x000054100c0c7816 */ /* 0x000fe2000000001b */
[----:B------:R-:W-:-:S04]  /*36d0*/  HADD2 R38, R16, R38 ;  /* 0x0000002610267230 */ /* 0x000fc80000000000 */
[----:B------:R-:W4:Y:S01]  /*36e0*/  I2F.F16 R7, R7 ;  /* 0x0000000700077306 */ /* 0x000f220000200c00 */
[----:B------:R-:W-:Y:S02]  /*36f0*/  LEA.HI R82, R18, 0xffffff80, RZ, 0x8 ;  /* 0xffffff8012527811 */ /* 0x000fe400078f40ff */
[----:B------:R-:W-:-:S05]  /*3700*/  LEA.HI R40, R19, 0xffffff80, RZ, 0x8 ;  /* 0xffffff8013287811 */ /* 0x000fca00078f40ff */
[----:B------:R-:W4:Y:S01]  /*3710*/  I2F.F16 R6, R6 ;  /* 0x0000000600067306 */ /* 0x000f220000200c00 */
[----:B------:R-:W-:Y:S02]  /*3720*/  SHF.R.U32.HI R18, RZ, 0x10, R18 ;  /* 0x00000010ff127819 */ /* 0x000fe40000011612 */
[----:B------:R-:W-:Y:S01]  /*3730*/  SHF.R.U32.HI R19, RZ, 0x10, R19 ;  /* 0x00000010ff137819 */ /* 0x000fe20000011613 */
[----:B------:R-:W-:-:S04]  /*3740*/  HFMA2 R37, R12, 1, 1, R37 ;  /* 0x3c003c000c257831 */ /* 0x000fc80000000025 */
[----:B------:R-:W4:Y:S01]  /*3750*/  I2F.F16 R63, R62 ;  /* 0x0000003e003f7306 */ /* 0x000f220000200c00 */
[----:B------:R-:W-:Y:S01]  /*3760*/  LOP3.LUT R18, R18, 0xff, RZ, 0xc0, !PT ;  /* 0x000000ff12127812 */ /* 0x000fe200078ec0ff */
[----:B0-----:R-:W-:-:S06]  /*3770*/  HADD2.F32 R12, -RZ, R4.H0_H0 ;  /* 0x20000004ff0c7230 */ /* 0x001fcc0000004100 */
[----:B------:R0:W-:Y:S08]  /*3780*/  I2F.F16 R73, R17 ;  /* 0x0000001100497306 */ /* 0x0001f00000200c00 */
[----:B------:R1:W4:Y:S01]  /*3790*/  I2F.F16 R66, R60 ;  /* 0x0000003c00427306 */ /* 0x0003220000200c00 */
[----:B0-----:R-:W0:Y:S07]  /*37a0*/  LDS.64 R16, [UR5+0xa0] ;  /* 0x0000a005ff107984 */ /* 0x001e2e0008000a00 */
[----:B------:R-:W4:Y:S01]  /*37b0*/  I2F.F16 R61, R61 ;  /* 0x0000003d003d7306 */ /* 0x000f220000200c00 */
[----:B-1----:R-:W-:Y:S01]  /*37c0*/  HADD2.F32 R60, -RZ, R4.H1_H1 ;  /* 0x30000004ff3c7230 */ /* 0x002fe20000004100 */
[----:B------:R-:W-:Y:S01]  /*37d0*/  LOP3.LUT R4, R19, 0xff, RZ, 0xc0, !PT ;  /* 0x000000ff13047812 */ /* 0x000fe200078ec0ff */
[--C-:B------:R-:W-:Y:S01]  /*37e0*/  HADD2.F32 R19, -RZ, R5.reuse.H1_H1 ;  /* 0x30000005ff137230 */ /* 0x100fe20000004100 */
[----:B------:R-:W-:Y:S01]  /*37f0*/  IADD3 R27, PT, PT, R18, -0x80, RZ ;  /* 0xffffff80121b7810 */ /* 0x000fe20007ffe0ff */
[----:B------:R-:W-:Y:S01]  /*3800*/  HADD2.F32 R18, -RZ, R5.H0_H0 ;  /* 0x20000005ff127230 */ /* 0x000fe20000004100 */
[----:B------:R-:W-:Y:S01]  /*3810*/  IADD3 R59, PT, PT, R4, -0x80, RZ ;  /* 0xffffff80043b7810 */ /* 0x000fe20007ffe0ff */
[----:B------:R-:W-:Y:S01]  /*3820*/  HADD2.F32 R4, -RZ, R58.H0_H0 ;  /* 0x2000003aff047230 */ /* 0x000fe20000004100 */
[----:B------:R-:W1:Y:S01]  /*3830*/  I2F.F16 R13, R82 ;  /* 0x00000052000d7306 */ /* 0x000e620000200c00 */
[----:B-----5:R-:W-:-:S02]  /*3840*/  HADD2.F32 R5, -RZ, R57.H0_H0 ;  /* 0x20000039ff057230 */ /* 0x020fc40000004100 */
[----:B----4-:R-:W-:Y:S02]  /*3850*/  HADD2.F32 R7, -RZ, R7.H0_H0 ;  /* 0x20000007ff077230 */ /* 0x010fe40000004100 */
[----:B------:R-:W-:Y:S02]  /*3860*/  HADD2.F32 R6, -RZ, R6.H0_H0 ;  /* 0x20000006ff067230 */ /* 0x000fe40000004100 */
[----:B------:R-:W-:Y:S01]  /*3870*/  FFMA.FTZ R58, R4, R12, RZ ;  /* 0x0000000c043a7223 */ /* 0x000fe200000100ff */
[----:B------:R-:W-:Y:S01]  /*3880*/  HADD2.F32 R63, -RZ, R63.H0_H0 ;  /* 0x2000003fff3f7230 */ /* 0x000fe20000004100 */
[----:B------:R-:W4:Y:S01]  /*3890*/  I2F.F16 R71, R71 ;  /* 0x0000004700477306 */ /* 0x000f220000200c00 */
[----:B------:R-:W-:Y:S02]  /*38a0*/  HADD2.F32 R65, -RZ, R65.H0_H0 ;  /* 0x20000041ff417230 */ /* 0x000fe40000004100 */
[----:B------:R-:W-:Y:S01]  /*38b0*/  FFMA.FTZ R57, R12, R5, RZ ;  /* 0x000000050c397223 */ /* 0x000fe200000100ff */
[----:B------:R-:W-:-:S02]  /*38c0*/  HADD2.F32 R66, -RZ, R66.H0_H0 ;  /* 0x20000042ff427230 */ /* 0x000fc40000004100 */
[C---:B------:R-:W-:Y:S01]  /*38d0*/  FFMA.FTZ R69, R12.reuse, R7, RZ ;  /* 0x000000070c457223 */ /* 0x040fe200000100ff */
[----:B------:R-:W-:Y:S02]  /*38e0*/  HADD2.F32 R67, -RZ, R61.H0_H0 ;  /* 0x2000003dff437230 */ /* 0x000fe40000004100 */
[----:B------:R-:W-:Y:S01]  /*38f0*/  FFMA.FTZ R12, R12, R6, RZ ;  /* 0x000000060c0c7223 */ /* 0x000fe200000100ff */
[----:B------:R-:W5:Y:S01]  /*3900*/  I2F.F16 R27, R27 ;  /* 0x0000001b001b7306 */ /* 0x000f620000200c00 */
[----:B------:R-:W-:Y:S01]  /*3910*/  FFMA.FTZ R58, R63, R60, R58 ;  /* 0x0000003c3f3a7223 */ /* 0x000fe2000001003a */
[C---:B------:R-:W-:Y:S01]  /*3920*/  FFMA.FTZ R61, R60.reuse, R65, R57 ;  /* 0x000000413c3d7223 */ /* 0x040fe20000010039 */
[C---:B------:R-:W-:Y:S01]  /*3930*/  FFMA.FTZ R62, R60.reuse, R66, R69 ;  /* 0x000000423c3e7223 */ /* 0x040fe20000010045 */
[----:B------:R-:W-:-:S04]  /*3940*/  FFMA.FTZ R60, R60, R67, R12 ;  /* 0x000000433c3c7223 */ /* 0x000fc8000001000c */
[----:B------:R-:W0:Y:S01]  /*3950*/  I2F.F16 R59, R59 ;  /* 0x0000003b003b7306 */ /* 0x000e220000200c00 */
[----:B------:R-:W-:Y:S01]  /*3960*/  LOP3.LUT R12, R20, 0xff, RZ, 0xc0, !PT ;  /* 0x000000ff140c7812 */ /* 0x000fe200078ec0ff */
[----:B------:R-:W-:Y:S01]  /*3970*/  FMUL.FTZ R70, R51, R70 ;  /* 0x0000004633467220 */ /* 0x000fe20000410000 */
[----:B------:R-:W-:Y:S01]  /*3980*/  FMUL.FTZ R75, R50, R75 ;  /* 0x0000004b324b7220 */ /* 0x000fe20000410000 */
[----:B-1----:R-:W-:Y:S01]  /*3990*/  HADD2.F32 R74, -RZ, R13.H0_H0 ;  /* 0x2000000dff4a7230 */ /* 0x002fe20000004100 */
[----:B------:R-:W-:Y:S01]  /*39a0*/  IADD3 R68, PT, PT, R12, -0x80, RZ ;  /* 0xffffff800c447810 */ /* 0x000fe20007ffe0ff */
[----:B----4-:R-:W-:Y:S01]  /*39b0*/  HADD2.F32 R71, -RZ, R71.H0_H0 ;  /* 0x20000047ff477230 */ /* 0x010fe20000004100 */
[----:B------:R-:W-:Y:S01]  /*39c0*/  F2FP.F16.F32.PACK_AB R70, RZ, R70 ;  /* 0x00000046ff46723e */ /* 0x000fe200000000ff */
[----:B------:R-:W1:Y:S01]  /*39d0*/  LDS.64 R12, [UR5+0x120] ;  /* 0x00012005ff0c7984 */ /* 0x000e620008000a00 */
[----:B------:R-:W-:Y:S01]  /*39e0*/  F2FP.F16.F32.PACK_AB R75, RZ, R75 ;  /* 0x0000004bff4b723e */ /* 0x000fe200000000ff */
[----:B------:R-:W4:Y:S01]  /*39f0*/  I2F.F16 R40, R40 ;  /* 0x0000002800287306 */ /* 0x000f220000200c00 */
[----:B------:R-:W-:-:S02]  /*3a00*/  HADD2.F32 R73, -RZ, R73.H0_H0 ;  /* 0x20000049ff497230 */ /* 0x000fc40000004100 */
[----:B-----5:R-:W-:Y:S01]  /*3a10*/  HADD2.F32 R77, -RZ, R27.H0_H0 ;  /* 0x2000001bff4d7230 */ /* 0x020fe20000004100 */
[----:B------:R-:W-:Y:S01]  /*3a20*/  PRMT R70, R70, 0x5410, R75 ;  /* 0x0000541046467816 */ /* 0x000fe2000000004b */
[----:B0-----:R-:W-:Y:S02]  /*3a30*/  HADD2.F32 R75, -RZ, R59.H0_H0 ;  /* 0x2000003bff4b7230 */ /* 0x001fe40000004100 */
[----:B------:R-:W-:Y:S01]  /*3a40*/  FFMA.FTZ R59, R71, R18, R58 ;  /* 0x00000012473b7223 */ /* 0x000fe2000001003a */
[C---:B------:R-:W-:Y:S01]  /*3a50*/  FFMA.FTZ R58, R18.reuse, R73, R61 ;  /* 0x00000049123a7223 */ /* 0x040fe2000001003d */
[C---:B------:R-:W-:Y:S01]  /*3a60*/  FFMA.FTZ R61, R18.reuse, R77, R62 ;  /* 0x0000004d123d7223 */ /* 0x040fe2000001003e */
[----:B------:R-:W-:Y:S01]  /*3a70*/  FFMA.FTZ R69, R18, R75, R60 ;  /* 0x0000004b12457223 */ /* 0x000fe2000001003c */
[----:B------:R-:W-:Y:S02]  /*3a80*/  LEA.HI R64, R21, 0xffffff80, RZ, 0x8 ;  /* 0xffffff8015407811 */ /* 0x000fe400078f40ff */
[----:B------:R-:W-:Y:S01]  /*3a90*/  FFMA.FTZ R60, R19, R74, R61 ;  /* 0x0000004a133c7223 */ /* 0x000fe2000001003d */
[----:B------:R-:W-:-:S02]  /*3aa0*/  HADD2.F32 R61, -RZ, R16.H0_H0 ;  /* 0x20000010ff3d7230 */ /* 0x000fc40000004100 */
[----:B------:R-:W-:Y:S01]  /*3ab0*/  HFMA2 R39, R78, 1, 1, R39 ;  /* 0x3c003c004e277831 */ /* 0x000fe20000000027 */
[----:B------:R-:W-:Y:S01]  /*3ac0*/  LEA.HI R57, R22, 0xffffff80, RZ, 0x8 ;  /* 0xffffff8016397811 */ /* 0x000fe200078f40ff */
[----:B------:R-:W-:Y:S01]  /*3ad0*/  HADD2.F32 R78, -RZ, R14.H0_H0 ;  /* 0x2000000eff4e7230 */ /* 0x000fe20000004100 */
[----:B------:R-:W-:Y:S01]  /*3ae0*/  LOP3.LUT R18, R21, 0xff, RZ, 0xc0, !PT ;  /* 0x000000ff15127812 */ /* 0x000fe200078ec0ff */
[----:B------:R-:W-:Y:S01]  /*3af0*/  HADD2.F32 R76, -RZ, R15.H0_H0 ;  /* 0x2000000fff4c7230 */ /* 0x000fe20000004100 */
[----:B------:R0:W-:Y:S01]  /*3b00*/  I2F.F16 R26, R64 ;  /* 0x00000040001a7306 */ /* 0x0001e20000200c00 */
[----:B----4-:R-:W-:Y:S01]  /*3b10*/  HADD2.F32 R40, -RZ, R40.H0_H0 ;  /* 0x20000028ff287230 */ /* 0x010fe20000004100 */
[----:B------:R-:W-:Y:S01]  /*3b20*/  SHF.R.U32.HI R15, RZ, 0x8, R20 ;  /* 0x00000008ff0f7819 */ /* 0x000fe20000011614 */
[----:B------:R-:W-:Y:S02]  /*3b30*/  HADD2.F32 R62, -RZ, R16.H1_H1 ;  /* 0x30000010ff3e7230 */ /* 0x000fe40000004100 */
[----:B------:R-:W-:Y:S01]  /*3b40*/  HADD2 R36, R70, R36 ;  /* 0x0000002446247230 */ /* 0x000fe20000000000 */
[----:B------:R-:W-:Y:S01]  /*3b50*/  IADD3 R18, PT, PT, R18, -0x80, RZ ;  /* 0xffffff8012127810 */ /* 0x000fe20007ffe0ff */
[-C--:B------:R-:W-:Y:S01]  /*3b60*/  FFMA.FTZ R70, R5, R61.reuse, RZ ;  /* 0x0000003d05467223 */ /* 0x080fe200000100ff */
[-C--:B------:R-:W-:Y:S01]  /*3b70*/  FFMA.FTZ R79, R7, R61.reuse, RZ ;  /* 0x0000003d074f7223 */ /* 0x080fe200000100ff */
[----:B------:R4:W-:Y:S01]  /*3b80*/  I2F.F16 R27, R57 ;  /* 0x00000039001b7306 */ /* 0x0009e20000200c00 */
[-C--:B0-----:R-:W-:Y:S01]  /*3b90*/  FFMA.FTZ R64, R4, R61.reuse, RZ ;  /* 0x0000003d04407223 */ /* 0x081fe200000100ff */
[----:B------:R-:W-:Y:S01]  /*3ba0*/  FFMA.FTZ R82, R6, R61, RZ ;  /* 0x0000003d06527223 */ /* 0x000fe200000100ff */
[--C-:B------:R-:W-:Y:S01]  /*3bb0*/  HADD2.F32 R14, -RZ, R17.reuse.H0_H0 ;  /* 0x20000011ff0e7230 */ /* 0x100fe20000004100 */
[----:B------:R-:W-:Y:S01]  /*3bc0*/  LOP3.LUT R15, R15, 0xff, RZ, 0xc0, !PT ;  /* 0x000000ff0f0f7812 */ /* 0x000fe200078ec0ff */
[----:B------:R-:W-:Y:S01]  /*3bd0*/  FFMA.FTZ R64, R63, R62, R64 ;  /* 0x0000003e3f407223 */ /* 0x000fe20000010040 */
[----:B------:R-:W-:Y:S01]  /*3be0*/  LOP3.LUT R16, R22, 0xff, RZ, 0xc0, !PT ;  /* 0x000000ff16107812 */ /* 0x000fe200078ec0ff */
[----:B----4-:R-:W-:Y:S01]  /*3bf0*/  FFMA.FTZ R57, R78, R19, R59 ;  /* 0x000000134e397223 */ /* 0x010fe2000001003b */
[C---:B------:R-:W-:Y:S01]  /*3c00*/  FFMA.FTZ R59, R19.reuse, R76, R58 ;  /* 0x0000004c133b7223 */ /* 0x040fe2000001003a */
[----:B------:R-:W-:Y:S01]  /*3c10*/  FFMA.FTZ R58, R19, R40, R69 ;  /* 0x00000028133a7223 */ /* 0x000fe20000010045 */
[-C--:B------:R-:W-:Y:S01]  /*3c20*/  FFMA.FTZ R80, R66, R62.reuse, R79 ;  /* 0x0000003e42507223 */ /* 0x080fe2000001004f */
[----:B------:R0:W-:Y:S01]  /*3c30*/  I2F.F16 R69, R18 ;  /* 0x0000001200457306 */ /* 0x0001e20000200c00 */
[-C--:B------:R-:W-:Y:S01]  /*3c40*/  FFMA.FTZ R82, R67, R62.reuse, R82 ;  /* 0x0000003e43527223 */ /* 0x080fe20000010052 */
[----:B------:R-:W-:Y:S01]  /*3c50*/  HADD2.F32 R19, -RZ, R17.H1_H1 ;  /* 0x30000011ff137230 */ /* 0x000fe20000004100 */
[----:B------:R-:W-:Y:S01]  /*3c60*/  IADD3 R16, PT, PT, R16, -0x80, RZ ;  /* 0xffffff8010107810 */ /* 0x000fe20007ffe0ff */
[----:B0-----:R-:W-:Y:S01]  /*3c70*/  FFMA.FTZ R18, R65, R62, R70 ;  /* 0x0000003e41127223 */ /* 0x001fe20000010046 */
[----:B------:R-:W-:Y:S01]  /*3c80*/  IADD3 R62, PT, PT, R15, -0x80, RZ ;  /* 0xffffff800f3e7810 */ /* 0x000fe20007ffe0ff */
[----:B------:R-:W-:-:S02]  /*3c90*/  FFMA.FTZ R15, R71, R14, R64 ;  /* 0x0000000e470f7223 */ /* 0x000fc40000010040 */
[----:B------:R0:W-:Y:S01]  /*3ca0*/  I2F.F16 R72, R16 ;  /* 0x0000001000487306 */ /* 0x0001e20000200c00 */
[-C--:B------:R-:W-:Y:S01]  /*3cb0*/  FFMA.FTZ R79, R73, R14.reuse, R18 ;  /* 0x0000000e494f7223 */ /* 0x080fe20000010012 */
[-C--:B------:R-:W-:Y:S01]  /*3cc0*/  FFMA.FTZ R81, R77, R14.reuse, R80 ;  /* 0x0000000e4d517223 */ /* 0x080fe20000010050 */
[----:B------:R-:W-:Y:S01]  /*3cd0*/  FFMA.FTZ R83, R75, R14, R82 ;  /* 0x0000000e4b537223 */ /* 0x000fe20000010052 */
[----:B------:R-:W-:Y:S01]  /*3ce0*/  LEA.HI R56, R20, 0xffffff80, RZ, 0x8 ;  /* 0xffffff8014387811 */ /* 0x000fe200078f40ff */
[----:B0-----:R-:W-:Y:S02]  /*3cf0*/  FFMA.FTZ R16, R78, R19, R15 ;  /* 0x000000134e107223 */ /* 0x001fe4000001000f */
[----:B------:R-:W0:Y:S01]  /*3d00*/  LDS.64 R14, [UR5+0x28] ;  /* 0x00002805ff0e7984 */ /* 0x000e220008000a00 */
[----:B------:R-:W-:Y:S01]  /*3d10*/  SHF.R.U32.HI R20, RZ, 0x10, R20 ;  /* 0x00000010ff147819 */ /* 0x000fe20000011614 */
[----:B-1----:R-:W-:Y:S01]  /*3d20*/  HADD2.F32 R80, -RZ, R12.H0_H0 ;  /* 0x2000000cff507230 */ /* 0x002fe20000004100 */
[----:B------:R-:W-:-:S02]  /*3d30*/  LOP3.LUT R17, R23, 0xff, RZ, 0xc0, !PT ;  /* 0x000000ff17117812 */ /* 0x000fc400078ec0ff */
[----:B------:R-:W-:Y:S02]  /*3d40*/  LOP3.LUT R20, R20, 0xff, RZ, 0xc0, !PT ;  /* 0x000000ff14147812 */ /* 0x000fe400078ec0ff */
[----:B------:R-:W-:Y:S02]  /*3d50*/  IADD3 R17, PT, PT, R17, -0x80, RZ ;  /* 0xffffff8011117810 */ /* 0x000fe40007ffe0ff */
[----:B------:R-:W-:Y:S01]  /*3d60*/  IADD3 R61, PT, PT, R20, -0x80, RZ ;  /* 0xffffff80143d7810 */ /* 0x000fe20007ffe0ff */
[----:B------:R-:W-:Y:S02]  /*3d70*/  HADD2.F32 R20, -RZ, R12.H1_H1 ;  /* 0x3000000cff147230 */ /* 0x000fe40000004100 */
[-C--:B------:R-:W-:Y:S01]  /*3d80*/  FFMA.FTZ R4, R4, R80.reuse, RZ ;  /* 0x0000005004047223 */ /* 0x080fe200000100ff */
[----:B------:R1:W-:Y:S01]  /*3d90*/  I2F.F16 R70, R17 ;  /* 0x0000001100467306 */ /* 0x0003e20000200c00 */
[-C--:B------:R-:W-:Y:S01]  /*3da0*/  FFMA.FTZ R82, R5, R80.reuse, RZ ;  /* 0x0000005005527223 */ /* 0x080fe200000100ff */
[-C--:B------:R-:W-:Y:S01]  /*3db0*/  FFMA.FTZ R5, R7, R80.reuse, RZ ;  /* 0x0000005007057223 */ /* 0x080fe200000100ff */
[----:B------:R-:W-:Y:S01]  /*3dc0*/  FFMA.FTZ R84, R6, R80, RZ ;  /* 0x0000005006547223 */ /* 0x000fe200000100ff */
[----:B------:R-:W-:Y:S01]  /*3dd0*/  FFMA.FTZ R80, R63, R20, R4 ;  /* 0x000000143f507223 */ /* 0x000fe20000010004 */
[----:B------:R-:W-:-:S02]  /*3de0*/  SHF.R.U32.HI R64, RZ, 0x8, R21 ;  /* 0x00000008ff407819 */ /* 0x000fc40000011615 */
[----:B------:R-:W-:Y:S01]  /*3df0*/  SHF.R.U32.HI R4, RZ, 0x8, R23 ;  /* 0x00000008ff047819 */ /* 0x000fe20000011617 */
[----:B-1----:R-:W-:Y:S01]  /*3e00*/  FFMA.FTZ R17, R76, R19, R79 ;  /* 0x000000134c117223 */ /* 0x002fe2000001004f */
[----:B------:R-:W-:Y:S02]  /*3e10*/  SHF.R.U32.HI R79, RZ, 0x8, R22 ;  /* 0x00000008ff4f7819 */ /* 0x000fe40000011616 */
[----:B------:R-:W-:Y:S01]  /*3e20*/  SHF.R.U32.HI R21, RZ, 0x10, R21 ;  /* 0x00000010ff157819 */ /* 0x000fe20000011615 */
[----:B------:R-:W-:Y:S01]  /*3e30*/  FFMA.FTZ R82, R65, R20, R82 ;  /* 0x0000001441527223 */ /* 0x000fe20000010052 */
[----:B------:R-:W-:Y:S02]  /*3e40*/  LOP3.LUT R79, R79, 0xff, RZ, 0xc0, !PT ;  /* 0x000000ff4f4f7812 */ /* 0x000fe400078ec0ff */
[----:B------:R-:W-:Y:S02]  /*3e50*/  LOP3.LUT R64, R64, 0xff, RZ, 0xc0, !PT ;  /* 0x000000ff40407812 */ /* 0x000fe400078ec0ff */
[----:B------:R-:W-:Y:S01]  /*3e60*/  LOP3.LUT R4, R4, 0xff, RZ, 0xc0, !PT ;  /* 0x000000ff04047812 */ /* 0x000fe200078ec0ff */
[----:B------:R-:W-:Y:S01]  /*3e70*/  HADD2.F32 R12, -RZ, R13.H0_H0 ;  /* 0x2000000dff0c7230 */ /* 0x000fe20000004100 */
[----:B------:R-:W-:-:S02]  /*3e80*/  SHF.R.U32.HI R22, RZ, 0x10, R22 ;  /* 0x00000010ff167819 */ /* 0x000fc40000011616 */
[----:B------:R-:W-:Y:S01]  /*3e90*/  SHF.R.U32.HI R65, RZ, 0x10, R23 ;  /* 0x00000010ff417819 */ /* 0x000fe20000011617 */
[----:B------:R-:W1:Y:S01]  /*3ea0*/  I2F.F16 R68, R68 ;  /* 0x0000004400447306 */ /* 0x000e620000200c00 */
[----:B------:R-:W-:Y:S01]  /*3eb0*/  LOP3.LUT R21, R21, 0xff, RZ, 0xc0, !PT ;  /* 0x000000ff15157812 */ /* 0x000fe200078ec0ff */
[-C--:B------:R-:W-:Y:S01]  /*3ec0*/  FFMA.FTZ R66, R66, R20.reuse, R5 ;  /* 0x0000001442427223 */ /* 0x080fe20000010005 */
[----:B------:R-:W-:Y:S01]  /*3ed0*/  IADD3 R7, PT, PT, R79, -0x80, RZ ;  /* 0xffffff804f077810 */ /* 0x000fe20007ffe0ff */
[----:B------:R-:W-:Y:S01]  /*3ee0*/  FFMA.FTZ R84, R67, R20, R84 ;  /* 0x0000001443547223 */ /* 0x000fe20000010054 */
[----:B------:R-:W-:Y:S02]  /*3ef0*/  IADD3 R64, PT, PT, R64, -0x80, RZ ;  /* 0xffffff8040407810 */ /* 0x000fe40007ffe0ff */
[----:B------:R-:W-:Y:S02]  /*3f00*/  IADD3 R5, PT, PT, R4, -0x80, RZ ;  /* 0xffffff8004057810 */ /* 0x000fe40007ffe0ff */
[----:B------:R-:W-:-:S02]  /*3f10*/  LOP3.LUT R4, R22, 0xff, RZ, 0xc0, !PT ;  /* 0x000000ff16047812 */ /* 0x000fc400078ec0ff */
[----:B------:R-:W-:Y:S01]  /*3f20*/  LOP3.LUT R65, R65, 0xff, RZ, 0xc0, !PT ;  /* 0x000000ff41417812 */ /* 0x000fe200078ec0ff */
[----:B------:R-:W-:Y:S01]  /*3f30*/  HADD2.F32 R13, -RZ, R13.H1_H1 ;  /* 0x3000000dff0d7230 */ /* 0x000fe20000004100 */
[----:B------:R-:W-:Y:S01]  /*3f40*/  IADD3 R21, PT, PT, R21, -0x80, RZ ;  /* 0xffffff8015157810 */ /* 0x000fe20007ffe0ff */
[-C--:B------:R-:W-:Y:S01]  /*3f50*/  FFMA.FTZ R71, R71, R12.reuse, R80 ;  /* 0x0000000c47477223 */ /* 0x080fe20000010050 */
[-C--:B------:R-:W-:Y:S01]  /*3f60*/  FFMA.FTZ R73, R73, R12.reuse, R82 ;  /* 0x0000000c49497223 */ /* 0x080fe20000010052 */
[----:B------:R-:W-:Y:S01]  /*3f70*/  FFMA.FTZ R63, R75, R12, R84 ;  /* 0x0000000c4b3f7223 */ /* 0x000fe20000010054 */
[----:B------:R-:W4:Y:S01]  /*3f80*/  I2F.F16 R62, R62 ;  /* 0x0000003e003e7306 */ /* 0x000f220000200c00 */
[----:B------:R-:W-:Y:S02]  /*3f90*/  IADD3 R4, PT, PT, R4, -0x80, RZ ;  /* 0xffffff8004047810 */ /* 0x000fe40007ffe0ff */
[----:B------:R-:W-:Y:S01]  /*3fa0*/  IADD3 R75, PT, PT, R65, -0x80, RZ ;  /* 0xffffff80414b7810 */ /* 0x000fe20007ffe0ff */
[----:B------:R-:W-:-:S04]  /*3fb0*/  FFMA.FTZ R20, R76, R13, R73 ;  /* 0x0000000d4c147223 */ /* 0x000fc80000010049 */
[----:B------:R-:W5:Y:S01]  /*3fc0*/  I2F.F16 R7, R7 ;  /* 0x0000000700077306 */ /* 0x000f620000200c00 */
[----:B------:R-:W-:-:S07]  /*3fd0*/  LEA.HI R73, R23, 0xffffff80, RZ, 0x8 ;  /* 0xffffff8017497811 */ /* 0x000fce00078f40ff */
[----:B------:R-:W2:Y:S08]  /*3fe0*/  I2F.F16 R64, R64 ;  /* 0x0000004000407306 */ /* 0x000eb00000200c00 */
[----:B------:R3:W-:Y:S01]  /*3ff0*/  I2F.F16 R6, R21 ;  /* 0x0000001500067306 */ /* 0x0007e20000200c00 */
[----:B0-----:R-:W-:-:S07]  /*4000*/  HADD2.F32 R76, -RZ, R14.H0_H0 ;  /* 0x2000000eff4c7230 */ /* 0x001fce0000004100 */
[----:B------:R-:W0:Y:S01]  /*4010*/  I2F.F16 R22, R5 ;  /* 0x0000000500167306 */ /* 0x000e220000200c00 */
[----:B---3--:R-:W-:Y:S01]  /*4020*/  FFMA.FTZ R21, R77, R12, R66 ;  /* 0x0000000c4d157223 */ /* 0x008fe20000010042 */
[----:B------:R-:W-:Y:S01]  /*4030*/  FFMA.FTZ R12, R78, R13, R71 ;  /* 0x0000000d4e0c7223 */ /* 0x000fe20000010047 */
[----:B-1----:R-:W-:-:S05]  /*4040*/  HADD2.F32 R23, -RZ, R68.H0_H0 ;  /* 0x20000044ff177230 */ /* 0x002fca0000004100 */
[----:B------:R1:W3:Y:S01]  /*4050*/  I2F.F16 R71, R4 ;  /* 0x0000000400477306 */ /* 0x0002e20000200c00 */
[----:B------:R-:W-:-:S07]  /*4060*/  HADD2.F32 R67, -RZ, R14.H1_H1 ;  /* 0x3000000eff437230 */ /* 0x000fce0000004100 */
[----:B------:R-:W3:Y:S01]  /*4070*/  I2F.F16 R61, R61 ;  /* 0x0000003d003d7306 */ /* 0x000ee20000200c00 */
[----:B------:R-:W-:Y:S02]  /*4080*/  HADD2.F32 R65, -RZ, R72.H0_H0 ;  /* 0x20000048ff417230 */ /* 0x000fe40000004100 */
[----:B------:R-:W-:-:S05]  /*4090*/  HADD2.F32 R66, -RZ, R70.H0_H0 ;  /* 0x20000046ff427230 */ /* 0x000fca0000004100 */
[----:B------:R-:W3:Y:S01]  /*40a0*/  I2F.F16 R75, R75 ;  /* 0x0000004b004b7306 */ /* 0x000ee20000200c00 */
[----:B------:R-:W-:Y:S02]  /*40b0*/  HADD2.F32 R14, -RZ, R69.H0_H0 ;  /* 0x20000045ff0e7230 */ /* 0x000fe40000004100 */
[----:B------:R-:W-:-:S05]  /*40c0*/  FFMA.FTZ R69, R23, R76, R57 ;  /* 0x0000004c17457223 */ /* 0x000fca0000010039 */
[----:B------:R-:W3:Y:S01]  /*40d0*/  I2F.F16 R56, R56 ;  /* 0x0000003800387306 */ /* 0x000ee20000200c00 */
[----:B----4-:R-:W-:Y:S02]  /*40e0*/  HADD2.F32 R62, -RZ, R62.H0_H0 ;  /* 0x2000003eff3e7230 */ /* 0x010fe40000004100 */
[----:B------:R-:W-:Y:S01]  /*40f0*/  FFMA.FTZ R70, R76, R65, R60 ;  /* 0x000000414c467223 */ /* 0x000fe2000001003c */
[----:B-----5:R-:W-:-:S04]  /*4100*/  HADD2.F32 R57, -RZ, R7.H0_H0 ;  /* 0x20000007ff397230 */ /* 0x020fc80000004100 */
[----:B------:R-:W4:Y:S01]  /*4110*/  I2F.F16 R73, R73 ;  /* 0x0000004900497306 */ /* 0x000f220000200c00 */
[----:B------:R-:W-:Y:S01]  /*4120*/  FFMA.FTZ R77, R76, R66, R58 ;  /* 0x000000424c4d7223 */ /* 0x000fe2000001003a */
[----:B--2---:R-:W-:Y:S02]  /*4130*/  HADD2.F32 R64, -RZ, R64.H0_H0 ;  /* 0x20000040ff407230 */ /* 0x004fe40000004100 */
[C---:B------:R-:W-:Y:S01]  /*4140*/  FFMA.FTZ R18, R74.reuse, R19, R81 ;  /* 0x000000134a127223 */ /* 0x040fe20000010051 */
[----:B------:R-:W-:Y:S01]  /*4150*/  FFMA.FTZ R21, R74, R13, R21 ;  /* 0x0000000d4a157223 */ /* 0x000fe20000010015 */
[----:B------:R-:W-:Y:S01]  /*4160*/  FFMA.FTZ R68, R76, R14, R59 ;  /* 0x0000000e4c447223 */ /* 0x000fe2000001003b */
[----:B0-----:R-:W-:Y:S01]  /*4170*/  HADD2.F32 R58, -RZ, R22.H0_H0 ;  /* 0x20000016ff3a7230 */ /* 0x001fe20000004100 */
[----:B-1----:R-:W0:Y:S01]  /*4180*/  LDS.64 R4, [UR5+0xa8] ;  /* 0x0000a805ff047984 */ /* 0x002e220008000a00 */
[--C-:B------:R-:W-:Y:S02]  /*4190*/  HADD2.F32 R74, -RZ, R15.reuse.H0_H0 ;  /* 0x2000000fff4a7230 */ /* 0x100fe40000004100 */
[----:B------:R-:W-:-:S02]  /*41a0*/  HADD2.F32 R72, -RZ, R15.H1_H1 ;  /* 0x3000000fff487230 */ /* 0x000fc40000004100 */
[----:B------:R-:W-:Y:S02]  /*41b0*/  HADD2.F32 R15, -RZ, R6.H0_H0 ;  /* 0x20000006ff0f7230 */ /* 0x000fe40000004100 */
[----:B------:R-:W-:Y:S01]  /*41c0*/  FFMA.FTZ R6, R62, R67, R69 ;  /* 0x000000433e067223 */ /* 0x000fe20000010045 */
[----:B---3--:R-:W-:Y:S02]  /*41d0*/  HADD2.F32 R60, -RZ, R71.H0_H0 ;  /* 0x20000047ff3c7230 */ /* 0x008fe40000004100 */
[C---:B------:R-:W-:Y:S01]  /*41e0*/  FFMA.FTZ R71, R67.reuse, R57, R70 ;  /* 0x0000003943477223 */ /* 0x040fe20000010046 */
[----:B------:R-:W-:Y:S02]  /*41f0*/  HADD2.F32 R61, -RZ, R61.H0_H0 ;  /* 0x2000003dff3d7230 */ /* 0x000fe40000004100 */
[C---:B------:R-:W-:Y:S01]  /*4200*/  FFMA.FTZ R69, R67.reuse, R64, R68 ;  /* 0x0000004043457223 */ /* 0x040fe20000010044 */
[----:B------:R-:W-:Y:S02]  /*4210*/  HADD2.F32 R59, -RZ, R75.H0_H0 ;  /* 0x2000004bff3b7230 */ /* 0x000fe40000004100 */
[----:B------:R-:W-:Y:S01]  /*4220*/  FFMA.FTZ R22, R67, R58, R77 ;  /* 0x0000003a43167223 */ /* 0x000fe2000001004d */
[----:B------:R-:W-:Y:S01]  /*4230*/  FFMA.FTZ R75, R74, R60, R71 ;  /* 0x0000003c4a4b7223 */ /* 0x000fe20000010047 */
[----:B------:R-:W-:-:S02]  /*4240*/  HADD2.F32 R68, -RZ, R56.H0_H0 ;  /* 0x20000038ff447230 */ /* 0x000fc40000004100 */
[----:B------:R-:W-:Y:S01]  /*4250*/  FFMA.FTZ R7, R61, R74, R6 ;  /* 0x0000004a3d077223 */ /* 0x000fe20000010006 */
[C---:B------:R-:W-:Y:S01]  /*4260*/  FFMA.FTZ R67, R74.reuse, R15, R69 ;  /* 0x0000000f4a437223 */ /* 0x040fe20000010045 */
[----:B----4-:R-:W-:Y:S02]  /*4270*/  HADD2.F32 R71, -RZ, R73.H0_H0 ;  /* 0x20000049ff477230 */ /* 0x010fe40000004100 */
[----:B------:R-:W-:Y:S01]  /*4280*/  FFMA.FTZ R74, R74, R59, R22 ;  /* 0x0000003b4a4a7223 */ /* 0x000fe20000010016 */
[----:B------:R-:W-:-:S03]  /*4290*/  FFMA.FTZ R6, R68, R72, R7 ;  /* 0x0000004844067223 */ /* 0x000fc60000010007 */
[----:B------:R-:W-:Y:S01]  /*42a0*/  FFMA.FTZ R7, R72, R71, R74 ;  /* 0x0000004748077223 */ /* 0x000fe2000001004a */
[----:B------:R-:W-:-:S03]  /*42b0*/  FMUL.FTZ R6, R53, R6 ;  /* 0x0000000635067220 */ /* 0x000fc60000410000 */
[----:B------:R-:W-:Y:S01]  /*42c0*/  FMUL.FTZ R7, R50, R7 ;  /* 0x0000000732077220 */ /* 0x000fe20000410000 */
[----:B------:R-:W-:Y:S01]  /*42d0*/  HADD2.F32 R69, -RZ, R26.H0_H0 ;  /* 0x2000001aff457230 */ /* 0x000fe20000004100 */
[----:B------:R-:W-:Y:S01]  /*42e0*/  F2FP.F16.F32.PACK_AB R56, RZ, R6 ;  /* 0x00000006ff38723e */ /* 0x000fe200000000ff */
[----:B------:R-:W-:Y:S02]  /*42f0*/  HADD2.F32 R70, -RZ, R27.H0_H0 ;  /* 0x2000001bff467230 */ /* 0x000fe40000004100 */
[----:B------:R-:W-:Y:S02]  /*4300*/  F2FP.F16.F32.PACK_AB R73, RZ, R7 ;  /* 0x00000007ff49723e */ /* 0x000fe400000000ff */
[----:B------:R-:W1:Y:S01]  /*4310*/  LDS.64 R6, [UR5+0x128] ;  /* 0x00012805ff067984 */ /* 0x000e620008000a00 */
[C---:B------:R-:W-:Y:S01]  /*4320*/  FFMA.FTZ R67, R72.reuse, R69, R67 ;  /* 0x0000004548437223 */ /* 0x040fe20000010043 */
[----:B------:R-:W-:-:S03]  /*4330*/  FFMA.FTZ R22, R72, R70, R75 ;  /* 0x0000004648167223 */ /* 0x000fc6000001004b */
[----:B------:R-:W-:Y:S01]  /*4340*/  FMUL.FTZ R67, R52, R67 ;  /* 0x0000004334437220 */ /* 0x000fe20000410000 */
[----:B------:R-:W-:-:S04]  /*4350*/  FMUL.FTZ R22, R51, R22 ;  /* 0x0000001633167220 */ /* 0x000fc80000410000 */
[----:B------:R-:W-:Y:S02]  /*4360*/  F2FP.F16.F32.PACK_AB R67, RZ, R67 ;  /* 0x00000043ff43723e */ /* 0x000fe400000000ff */
[----:B------:R-:W-:Y:S02]  /*4370*/  F2FP.F16.F32.PACK_AB R72, RZ, R22 ;  /* 0x00000016ff48723e */ /* 0x000fe400000000ff */
[----:B------:R-:W-:Y:S01]  /*4380*/  PRMT R75, R56, 0x5410, R67 ;  /* 0x00005410384b7816 */ /* 0x000fe20000000043 */
[----:B------:R-:W-:Y:S01]  /*4390*/  FFMA.FTZ R19, R40, R19, R83 ;  /* 0x0000001328137223 */ /* 0x000fe20000010053 */
[----:B------:R-:W-:Y:S01]  /*43a0*/  PRMT R72, R72, 0x5410, R73 ;  /* 0x0000541048487816 */ /* 0x000fe20000000049 */
[----:B------:R-:W-:Y:S01]  /*43b0*/  FFMA.FTZ R73, R40, R13, R63 ;  /* 0x0000000d28497223 */ /* 0x000fe2000001003f */
[----:B0-----:R-:W-:Y:S02]  /*43c0*/  HADD2.F32 R40, -RZ, R4.H0_H0 ;  /* 0x20000004ff287230 */ /* 0x001fe40000004100 */
[----:B------:R-:W-:-:S02]  /*43d0*/  HFMA2 R41, R75, 1, 1, R41 ;  /* 0x3c003c004b297831 */ /* 0x000fc40000000029 */
[----:B------:R-:W-:Y:S02]  /*43e0*/  HADD2 R54, R72, R54 ;  /* 0x0000003648367230 */ /* 0x000fe40000000000 */
[----:B------:R-:W-:Y:S01]  /*43f0*/  HADD2.F32 R67, -RZ, R4.H1_H1 ;  /* 0x30000004ff437230 */ /* 0x000fe20000004100 */
[----:B------:R-:W-:Y:S01]  /*4400*/  LOP3.LUT R4, R29, 0xff, RZ, 0xc0, !PT ;  /* 0x000000ff1d047812 */ /* 0x000fe200078ec0ff */
[--C-:B------:R-:W-:Y:S02]  /*4410*/  HADD2.F32 R72, -RZ, R5.reuse.H0_H0 ;  /* 0x20000005ff487230 */ /* 0x100fe40000004100 */
[----:B------:R-:W-:Y:S02]  /*4420*/  HADD2.F32 R75, -RZ, R5.H1_H1 ;  /* 0x30000005ff4b7230 */ /* 0x000fe40000004100 */
[-C--:B------:R-:W-:Y:S01]  /*4430*/  FFMA.FTZ R5, R23, R40.reuse, R16 ;  /* 0x0000002817057223 */ /* 0x080fe20000010010 */
[-C--:B------:R-:W-:Y:S01]  /*4440*/  FFMA.FTZ R17, R14, R40.reuse, R17 ;  /* 0x000000280e117223 */ /* 0x080fe20000010011 */
        /* <DEDUP_REMOVED lines=11> */
[-C--:B------:R-:W-:Y:S01]  /*4500*/  FFMA.FTZ R40, R68, R75.reuse, R5 ;  /* 0x0000004b44287223 */ /* 0x080fe20000010005 */
[----:B------:R-:W-:Y:S01]  /*4510*/  FFMA.FTZ R5, R69, R75, R16 ;  /* 0x0000004b45057223 */ /* 0x000fe20000010010 */
[----:B------:R-:W-:Y:S01]  /*4520*/  FFMA.FTZ R17, R60, R72, R17 ;  /* 0x000000483c117223 */ /* 0x000fe20000010011 */
[----:B-1----:R-:W-:-:S03]  /*4530*/  HADD2.F32 R16, -RZ, R6.H0_H0 ;  /* 0x20000006ff107230 */ /* 0x002fc60000004100 */
        /* <DEDUP_REMOVED lines=14> */
[C---:B------:R-:W-:Y:S01]  /*4620*/  FFMA.FTZ R58, R59.reuse, R6, R58 ;  /* 0x000000063b3a7223 */ /* 0x040fe2000001003a */
[----:B------:R-:W-:Y:S01]  /*4630*/  SHF.R.U32.HI R6, RZ, 0x8, R28 ;  /* 0x00000008ff067819 */ /* 0x000fe2000001161c */
[----:B------:R-:W-:Y:S01]  /*4640*/  FFMA.FTZ R18, R59, R72, R18 ;  /* 0x000000483b127223 */ /* 0x000fe20000010012 */
[----:B------:R-:W-:-:S02]  /*4650*/  HADD2.F32 R7, -RZ, R7.H1_H1 ;  /* 0x30000007ff077230 */ /* 0x000fc40000004100 */
[----:B------:R-:W-:Y:S01]  /*4660*/  FMUL.FTZ R5, R52, R5 ;  /* 0x0000000534057220 */ /* 0x000fe20000410000 */
[----:B------:R-:W-:Y:S01]  /*4670*/  LOP3.LUT R6, R6, 0xff, RZ, 0xc0, !PT ;  /* 0x000000ff06067812 */ /* 0x000fe200078ec0ff */
[----:B------:R-:W-:Y:S01]  /*4680*/  FMUL.FTZ R4, R51, R4 ;  /* 0x0000000433047220 */ /* 0x000fe20000410000 */
[----:B------:R-:W-:Y:S01]  /*4690*/  FFMA.FTZ R75, R71, R75, R18 ;  /* 0x0000004b474b7223 */ /* 0x000fe20000010012 */
[-C--:B------:R-:W-:Y:S01]  /*46a0*/  FFMA.FTZ R68, R68, R7.reuse, R61 ;  /* 0x0000000744447223 */ /* 0x080fe2000001003d */
[-C--:B------:R-:W-:Y:S01]  /*46b0*/  FFMA.FTZ R69, R69, R7.reuse, R64 ;  /* 0x0000000745457223 */ /* 0x080fe20000010040 */
[-C--:B------:R-:W-:Y:S01]  /*46c0*/  FFMA.FTZ R70, R70, R7.reuse, R57 ;  /* 0x0000000746467223 */ /* 0x080fe20000010039 */
[----:B------:R-:W-:Y:S01]  /*46d0*/  FFMA.FTZ R71, R71, R7, R58 ;  /* 0x0000000747477223 */ /* 0x000fe2000001003a */
[----:B------:R-:W-:Y:S02]  /*46e0*/  IADD3 R20, PT, PT, R6, -0x80, RZ ;  /* 0xffffff8006147810 */ /* 0x000fe40007ffe0ff */
[----:B------:R-:W-:-:S02]  /*46f0*/  F2FP.F16.F32.PACK_AB R6, RZ, R5 ;  /* 0x00000005ff06723e */ /* 0x000fc400000000ff */
[----:B------:R-:W-:Y:S02]  /*4700*/  F2FP.F16.F32.PACK_AB R7, RZ, R4 ;  /* 0x00000004ff07723e */ /* 0x000fe400000000ff */
[----:B------:R-:W0:Y:S01]  /*4710*/  LDS.64 R4, [UR5+0x30] ;  /* 0x00003005ff047984 */ /* 0x000e220008000a00 */
[----:B------:R-:W-:Y:S01]  /*4720*/  SHF.R.U32.HI R12, RZ, 0x8, R29 ;  /* 0x00000008ff0c7819 */ /* 0x000fe2000001161d */
[----:B------:R-:W-:-:S03]  /*4730*/  FMUL.FTZ R40, R53, R40 ;  /* 0x0000002835287220 */ /* 0x000fc60000410000 */
[----:B------:R-:W-:Y:S02]  /*4740*/  LOP3.LUT R12, R12, 0xff, RZ, 0xc0, !PT ;  /* 0x000000ff0c0c7812 */ /* 0x000fe400078ec0ff */
[----:B------:R-:W-:Y:S02]  /*4750*/  LEA.HI R14, R8, 0xffffff80, RZ, 0x8 ;  /* 0xffffff80080e7811 */ /* 0x000fe400078f40ff */
[----:B------:R-:W-:Y:S01]  /*4760*/  IADD3 R12, PT, PT, R12, -0x80, RZ ;  /* 0xffffff800c0c7810 */ /* 0x000fe20007ffe0ff */
[----:B------:R-:W-:Y:S01]  /*4770*/  FMUL.FTZ R68, R53, R68 ;  /* 0x0000004435447220 */ /* 0x000fe20000410000 */
[----:B------:R-:W-:Y:S01]  /*4780*/  LOP3.LUT R56, R28, 0xff, RZ, 0xc0, !PT ;  /* 0x000000ff1c387812 */ /* 0x000fe200078ec0ff */
[----:B------:R-:W-:Y:S01]  /*4790*/  FMUL.FTZ R69, R52, R69 ;  /* 0x0000004534457220 */ /* 0x000fe20000410000 */
[----:B------:R-:W-:Y:S01]  /*47a0*/  LOP3.LUT R67, R30, 0xff, RZ, 0xc0, !PT ;  /* 0x000000ff1e437812 */ /* 0x000fe200078ec0ff */
[----:B------:R1:W-:Y:S01]  /*47b0*/  I2F.F16 R61, R12 ;  /* 0x0000000c003d7306 */ /* 0x0003e20000200c00 */
[----:B------:R-:W-:-:S02]  /*47c0*/  F2FP.F16.F32.PACK_AB R40, RZ, R40 ;  /* 0x00000028ff28723e */ /* 0x000fc400000000ff */
[----:B------:R-:W-:Y:S02]  /*47d0*/  LEA.HI R76, R28, 0xffffff80, RZ, 0x8 ;  /* 0xffffff801c4c7811 */ /* 0x000fe400078f40ff */
[----:B------:R-:W-:Y:S02]  /*47e0*/  IADD3 R56, PT, PT, R56, -0x80, RZ ;  /* 0xffffff8038387810 */ /* 0x000fe40007ffe0ff */
[----:B------:R-:W-:Y:S01]  /*47f0*/  IADD3 R67, PT, PT, R67, -0x80, RZ ;  /* 0xffffff8043437810 */ /* 0x000fe20007ffe0ff */
[----:B------:R2:W-:Y:S01]  /*4800*/  I2F.F16 R16, R14 ;  /* 0x0000000e00107306 */ /* 0x0005e20000200c00 */
[----:B-1----:R-:W-:Y:S02]  /*4810*/  SHF.R.U32.HI R12, RZ, 0x8, R31 ;  /* 0x00000008ff0c7819 */ /* 0x002fe4000001161f */
[----:B------:R-:W-:Y:S02]  /*4820*/  LEA.HI R74, R30, 0xffffff80, RZ, 0x8 ;  /* 0xffffff801e4a7811 */ /* 0x000fe400078f40ff */
[----:B------:R-:W-:-:S02]  /*4830*/  PRMT R40, R40, 0x5410, R6 ;  /* 0x0000541028287816 */ /* 0x000fc40000000006 */
[----:B------:R-:W-:Y:S02]  /*4840*/  SHF.R.U32.HI R28, RZ, 0x10, R28 ;  /* 0x00000010ff1c7819 */ /* 0x000fe4000001161c */
[--C-:B--2---:R-:W-:Y:S02]  /*4850*/  SHF.R.U32.HI R14, RZ, 0x8, R30.reuse ;  /* 0x00000008ff0e7819 */ /* 0x104fe4000001161e */
[----:B------:R-:W-:Y:S02]  /*4860*/  F2FP.F16.F32.PACK_AB R6, RZ, R68 ;  /* 0x00000044ff06723e */ /* 0x000fe400000000ff */
[----:B------:R-:W-:Y:S02]  /*4870*/  F2FP.F16.F32.PACK_AB R69, RZ, R69 ;  /* 0x00000045ff45723e */ /* 0x000fe400000000ff */
[----:B------:R-:W-:Y:S01]  /*4880*/  SHF.R.U32.HI R30, RZ, 0x10, R30 ;  /* 0x00000010ff1e7819 */ /* 0x000fe2000001161e */
[----:B------:R1:W-:Y:S01]  /*4890*/  I2F.F16 R26, R76 ;  /* 0x0000004c001a7306 */ /* 0x0003e20000200c00 */
[----:B------:R-:W-:-:S02]  /*48a0*/  LOP3.LUT R12, R12, 0xff, RZ, 0xc0, !PT ;  /* 0x000000ff0c0c7812 */ /* 0x000fc400078ec0ff */
[----:B------:R-:W-:Y:S01]  /*48b0*/  LOP3.LUT R14, R14, 0xff, RZ, 0xc0, !PT ;  /* 0x000000ff0e0e7812 */ /* 0x000fe200078ec0ff */
[----:B------:R-:W-:Y:S01]  /*48c0*/  FMUL.FTZ R75, R50, R75 ;  /* 0x0000004b324b7220 */ /* 0x000fe20000410000 */
[----:B------:R-:W-:Y:S02]  /*48d0*/  LEA.HI R27, R29, 0xffffff80, RZ, 0x8 ;  /* 0xffffff801d1b7811 */ /* 0x000fe400078f40ff */
[----:B------:R-:W-:Y:S01]  /*48e0*/  LOP3.LUT R28, R28, 0xff, RZ, 0xc0, !PT ;  /* 0x000000ff1c1c7812 */ /* 0x000fe200078ec0ff */
[----:B------:R-:W2:Y:S01]  /*48f0*/  I2F.F16 R56, R56 ;  /* 0x0000003800387306 */ /* 0x000ea20000200c00 */
[----:B-1----:R-:W-:Y:S02]  /*4900*/  LEA.HI R76, R31, 0xffffff80, RZ, 0x8 ;  /* 0xffffff801f4c7811 */ /* 0x002fe400078f40ff */
[----:B------:R-:W-:Y:S02]  /*4910*/  PRMT R15, R6, 0x5410, R69 ;  /* 0x00005410060f7816 */ /* 0x000fe40000000045 */
[----:B------:R-:W-:-:S02]  /*4920*/  LOP3.LUT R30, R30, 0xff, RZ, 0xc0, !PT ;  /* 0x000000ff1e1e7812 */ /* 0x000fc400078ec0ff */
[----:B------:R-:W-:Y:S01]  /*4930*/  SHF.R.U32.HI R31, RZ, 0x10, R31 ;  /* 0x00000010ff1f7819 */ /* 0x000fe2000001161f */
[----:B------:R-:W-:Y:S01]  /*4940*/  I2F.F16 R63, R63 ;  /* 0x0000003f003f7306 */ /* 0x000fe20000200c00 */
[----:B------:R-:W-:Y:S02]  /*4950*/  SHF.R.U32.HI R29, RZ, 0x10, R29 ;  /* 0x00000010ff1d7819 */ /* 0x000fe4000001161d */
[----:B------:R-:W-:Y:S02]  /*4960*/  IADD3 R6, PT, PT, R12, -0x80, RZ ;  /* 0xffffff800c067810 */ /* 0x000fe40007ffe0ff */
[----:B------:R-:W-:-:S03]  /*4970*/  IADD3 R14, PT, PT, R14, -0x80, RZ ;  /* 0xffffff800e0e7810 */ /* 0x000fc60007ffe0ff */
[----:B------:R-:W1:Y:S01]  /*4980*/  I2F.F16 R67, R67 ;  /* 0x0000004300437306 */ /* 0x000e620000200c00 */
[----:B------:R-:W-:Y:S02]  /*4990*/  IADD3 R21, PT, PT, R28, -0x80, RZ ;  /* 0xffffff801c157810 */ /* 0x000fe40007ffe0ff */
[----:B------:R-:W-:Y:S02]  /*49a0*/  IADD3 R30, PT, PT, R30, -0x80, RZ ;  /* 0xffffff801e1e7810 */ /* 0x000fe40007ffe0ff */
[----:B------:R-:W-:-:S03]  /*49b0*/  LOP3.LUT R31, R31, 0xff, RZ, 0xc0, !PT ;  /* 0x000000ff1f1f7812 */ /* 0x000fc600078ec0ff */
[----:B------:R-:W3:Y:S01]  /*49c0*/  I2F.F16 R19, R19 ;  /* 0x0000001300137306 */ /* 0x000ee20000200c00 */
[----:B------:R-:W-:Y:S02]  /*49d0*/  F2FP.F16.F32.PACK_AB R75, RZ, R75 ;  /* 0x0000004bff4b723e */ /* 0x000fe400000000ff */
[----:B------:R-:W-:Y:S02]  /*49e0*/  LOP3.LUT R29, R29, 0xff, RZ, 0xc0, !PT ;  /* 0x000000ff1d1d7812 */ /* 0x000fe400078ec0ff */
[----:B------:R-:W-:-:S03]  /*49f0*/  IADD3 R31, PT, PT, R31, -0x80, RZ ;  /* 0xffffff801f1f7810 */ /* 0x000fc60007ffe0ff */
[----:B------:R-:W4:Y:S01]  /*4a00*/  I2F.F16 R59, R6 ;  /* 0x00000006003b7306 */ /* 0x000f220000200c00 */
[----:B------:R-:W-:Y:S02]  /*4a10*/  IADD3 R29, PT, PT, R29, -0x80, RZ ;  /* 0xffffff801d1d7810 */ /* 0x000fe40007ffe0ff */
[----:B------:R-:W-:-:S05]  /*4a20*/  PRMT R7, R7, 0x5410, R75 ;  /* 0x0000541007077816 */ /* 0x000fca000000004b */
[----:B------:R-:W5:Y:S01]  /*4a30*/  I2F.F16 R20, R20 ;  /* 0x0000001400147306 */ /* 0x000f620000200c00 */
[----:B------:R-:W-:-:S07]  /*4a40*/  HFMA2 R37, R15, 1, 1, R37 ;  /* 0x3c003c000f257831 */ /* 0x000fce0000000025 */
[----:B------:R2:W5:Y:S01]  /*4a50*/  I2F.F16 R58, R14 ;  /* 0x0000000e003a7306 */ /* 0x0005620000200c00 */
[----:B------:R-:W-:Y:S02]  /*4a60*/  HFMA2 R40, R40, 1, 1, R39 ;  /* 0x3c003c0028287831 */ /* 0x000fe40000000027 */
[----:B------:R-:W-:Y:S02]  /*4a70*/  HADD2 R38, R7, R38 ;  /* 0x0000002607267230 */ /* 0x000fe40000000000 */
[----:B0-----:R-:W-:-:S03]  /*4a80*/  HADD2.F32 R12, -RZ, R4.H0_H0 ;  /* 0x20000004ff0c7230 */ /* 0x001fc60000004100 */
[----:B------:R-:W0:Y:S01]  /*4a90*/  I2F.F16 R21, R21 ;  /* 0x0000001500157306 */ /* 0x000e220000200c00 */
[----:B--2---:R-:W2:Y:S01]  /*4aa0*/  LDS.64 R14, [UR5+0xb0] ;  /* 0x0000b005ff0e7984 */ /* 0x004ea20008000a00 */
[----:B------:R-:W-:Y:S02]  /*4ab0*/  HADD2.F32 R23, -RZ, R4.H1_H1 ;  /* 0x30000004ff177230 */ /* 0x000fe40000004100 */
[----:B------:R-:W-:-:S04]  /*4ac0*/  HADD2.F32 R39, -RZ, R5.H0_H0 ;  /* 0x20000005ff277230 */ /* 0x000fc80000004100 */
[----:B------:R-:W0:Y:S01]  /*4ad0*/  I2F.F16 R30, R30 ;  /* 0x0000001e001e7306 */ /* 0x000e220000200c00 */
[----:B------:R-:W-:Y:S02]  /*4ae0*/  HADD2.F32 R4, -RZ, R56.H0_H0 ;  /* 0x20000038ff047230 */ /* 0x000fe40000004100 */
[----:B-1----:R-:W-:Y:S02]  /*4af0*/  HADD2.F32 R7, -RZ, R67.H0_H0 ;  /* 0x20000043ff077230 */ /* 0x002fe40000004100 */
[----:B---3--:R-:W-:-:S03]  /*4b00*/  HADD2.F32 R6, -RZ, R19.H0_H0 ;  /* 0x20000013ff067230 */ /* 0x008fc60000004100 */
[----:B------:R1:W-:Y:S01]  /*4b10*/  I2F.F16 R68, R29 ;  /* 0x0000001d00447306 */ /* 0x0003e20000200c00 */
[----:B----4-:R-:W-:Y:S02]  /*4b20*/  HADD2.F32 R59, -RZ, R59.H0_H0 ;  /* 0x2000003bff3b7230 */ /* 0x010fe40000004100 */
[----:B------:R-:W-:-:S05]  /*4b30*/  FFMA.FTZ R19, R4, R12, RZ ;  /* 0x0000000c04137223 */ /* 0x000fca00000100ff */
[----:B------:R-:W3:Y:S01]  /*4b40*/  I2F.F16 R31, R31 ;  /* 0x0000001f001f7306 */ /* 0x000ee20000200c00 */
[----:B-1----:R-:W-:Y:S02]  /*4b50*/  HADD2.F32 R29, -RZ, R5.H1_H1 ;  /* 0x30000005ff1d7230 */ /* 0x002fe40000004100 */
[----:B------:R-:W-:Y:S02]  /*4b60*/  HADD2.F32 R5, -RZ, R63.H0_H0 ;  /* 0x2000003fff057230 */ /* 0x000fe40000004100 */
[----:B------:R-:W-:-:S03]  /*4b70*/  FFMA.FTZ R57, R12, R7, RZ ;  /* 0x000000070c397223 */ /* 0x000fc600000100ff */
[----:B------:R-:W1:Y:S01]  /*4b80*/  I2F.F16 R13, R76 ;  /* 0x0000004c000d7306 */ /* 0x000e620000200c00 */
[C---:B------:R-:W-:Y:S01]  /*4b90*/  FFMA.FTZ R28, R12.reuse, R5, RZ ;  /* 0x000000050c1c7223 */ /* 0x040fe200000100ff */
[----:B-----5:R-:W-:Y:S02]  /*4ba0*/  HADD2.F32 R56, -RZ, R20.H0_H0 ;  /* 0x20000014ff387230 */ /* 0x020fe40000004100 */
[----:B------:R-:W-:Y:S01]  /*4bb0*/  FFMA.FTZ R12, R12, R6, RZ ;  /* 0x000000060c0c7223 */ /* 0x000fe200000100ff */
[----:B------:R-:W-:Y:S02]  /*4bc0*/  HADD2.F32 R58, -RZ, R58.H0_H0 ;  /* 0x2000003aff3a7230 */ /* 0x000fe40000004100 */
[----:B------:R-:W-:Y:S02]  /*4bd0*/  HADD2.F32 R61, -RZ, R61.H0_H0 ;  /* 0x2000003dff3d7230 */ /* 0x000fe40000004100 */
[----:B------:R-:W-:Y:S01]  /*4be0*/  FFMA.FTZ R60, R23, R59, R12 ;  /* 0x0000003b173c7223 */ /* 0x000fe2000001000c */
[----:B0-----:R-:W-:-:S02]  /*4bf0*/  HADD2.F32 R67, -RZ, R21.H0_H0 ;  /* 0x20000015ff437230 */ /* 0x001fc40000004100 */
[----:B------:R-:W-:Y:S01]  /*4c00*/  FFMA.FTZ R20, R56, R23, R19 ;  /* 0x0000001738147223 */ /* 0x000fe20000010013 */
[----:B------:R-:W-:Y:S02]  /*4c10*/  HADD2.F32 R66, -RZ, R30.H0_H0 ;  /* 0x2000001eff427230 */ /* 0x000fe40000004100 */
[C---:B------:R-:W-:Y:S01]  /*4c20*/  FFMA.FTZ R57, R23.reuse, R58, R57 ;  /* 0x0000003a17397223 */ /* 0x040fe20000010039 */
[----:B------:R-:W-:Y:S01]  /*4c30*/  LOP3.LUT R12, R8, 0xff, RZ, 0xc0, !PT ;  /* 0x000000ff080c7812 */ /* 0x000fe200078ec0ff */
[----:B------:R-:W0:Y:S01]  /*4c40*/  I2F.F16 R27, R27 ;  /* 0x0000001b001b7306 */ /* 0x000e220000200c00 */
[----:B------:R-:W-:Y:S01]  /*4c50*/  FFMA.FTZ R28, R23, R61, R28 ;  /* 0x0000003d171c7223 */ /* 0x000fe2000001001c */
[----:B---3--:R-:W-:Y:S02]  /*4c60*/  HADD2.F32 R63, -RZ, R31.H0_H0 ;  /* 0x2000001fff3f7230 */ /* 0x008fe40000004100 */
[----:B------:R-:W-:Y:S01]  /*4c70*/  FFMA.FTZ R31, R67, R39, R20 ;  /* 0x00000027431f7223 */ /* 0x000fe20000010014 */
[----:B------:R-:W-:Y:S01]  /*4c80*/  FFMA.FTZ R23, R39, R66, R57 ;  /* 0x0000004227177223 */ /* 0x000fe20000010039 */
[----:B------:R-:W-:Y:S01]  /*4c90*/  IADD3 R57, PT, PT, R12, -0x80, RZ ;  /* 0xffffff800c397810 */ /* 0x000fe20007ffe0ff */
[----:B-1----:R-:W-:Y:S01]  /*4ca0*/  HADD2.F32 R20, -RZ, R13.H0_H0 ;  /* 0x2000000dff147230 */ /* 0x002fe20000004100 */
[----:B------:R-:W1:Y:S01]  /*4cb0*/  I2F.F16 R22, R74 ;  /* 0x0000004a00167306 */ /* 0x000e620000200c00 */
[----:B------:R-:W3:Y:S01]  /*4cc0*/  LDS.64 R12, [UR5+0x130] ;  /* 0x00013005ff0c7984 */ /* 0x000ee20008000a00 */
[----:B------:R-:W-:-:S02]  /*4cd0*/  HADD2.F32 R68, -RZ, R68.H0_H0 ;  /* 0x20000044ff447230 */ /* 0x000fc40000004100 */
[----:B------:R-:W-:Y:S01]  /*4ce0*/  FMUL.FTZ R70, R51, R70 ;  /* 0x0000004633467220 */ /* 0x000fe20000410000 */
[----:B------:R-:W-:Y:S02]  /*4cf0*/  HADD2.F32 R62, -RZ, R26.H0_H0 ;  /* 0x2000001aff3e7230 */ /* 0x000fe40000004100 */
[----:B------:R-:W-:Y:S01]  /*4d00*/  FMUL.FTZ R71, R50, R71 ;  /* 0x0000004732477220 */ /* 0x000fe20000410000 */
[----:B0-----:R-:W-:Y:S02]  /*4d10*/  HADD2.F32 R27, -RZ, R27.H0_H0 ;  /* 0x2000001bff1b7230 */ /* 0x001fe40000004100 */
[C---:B------:R-:W-:Y:S01]  /*4d20*/  FFMA.FTZ R28, R39.reuse, R68, R28 ;  /* 0x00000044271c7223 */ /* 0x040fe2000001001c */
[----:B------:R-:W-:Y:S01]  /*4d30*/  FFMA.FTZ R39, R39, R63, R60 ;  /* 0x0000003f27277223 */ /* 0x000fe2000001003c */
[----:B------:R-:W-:Y:S01]  /*4d40*/  FFMA.FTZ R31, R62, R29, R31 ;  /* 0x0000001d3e1f7223 */ /* 0x000fe2000001001f */
[----:B-1----:R-:W-:Y:S02]  /*4d50*/  HADD2.F32 R22, -RZ, R22.H0_H0 ;  /* 0x20000016ff167230 */ /* 0x002fe40000004100 */
[----:B------:R-:W-:Y:S01]  /*4d60*/  FFMA.FTZ R30, R29, R27, R28 ;  /* 0x0000001b1d1e7223 */ /* 0x000fe2000001001c */
[----:B------:R-:W-:-:S02]  /*4d70*/  F2FP.F16.F32.PACK_AB R70, RZ, R70 ;  /* 0x00000046ff46723e */ /* 0x000fc400000000ff */
[----:B------:R-:W-:Y:S01]  /*4d80*/  F2FP.F16.F32.PACK_AB R71, RZ, R71 ;  /* 0x00000047ff47723e */ /* 0x000fe200000000ff */
[C---:B------:R-:W-:Y:S01]  /*4d90*/  FFMA.FTZ R28, R29.reuse, R22, R23 ;  /* 0x000000161d1c7223 */ /* 0x040fe20000010017 */
[----:B------:R-:W-:Y:S01]  /*4da0*/  FFMA.FTZ R29, R29, R20, R39 ;  /* 0x000000141d1d7223 */ /* 0x000fe20000010027 */
[----:B------:R-:W-:Y:S01]  /*4db0*/  LOP3.LUT R23, R10, 0xff, RZ, 0xc0, !PT ;  /* 0x000000ff0a177812 */ /* 0x000fe200078ec0ff */
[--C-:B--2---:R-:W-:Y:S01]  /*4dc0*/  HADD2.F32 R39, -RZ, R14.reuse.H0_H0 ;  /* 0x2000000eff277230 */ /* 0x104fe20000004100 */
[----:B------:R-:W-:Y:S01]  /*4dd0*/  LOP3.LUT R21, R9, 0xff, RZ, 0xc0, !PT ;  /* 0x000000ff09157812 */ /* 0x000fe200078ec0ff */
[----:B------:R-:W-:Y:S01]  /*4de0*/  HADD2.F32 R64, -RZ, R14.H1_H1 ;  /* 0x3000000eff407230 */ /* 0x000fe20000004100 */
[----:B------:R-:W-:Y:S01]  /*4df0*/  PRMT R70, R70, 0x5410, R71 ;  /* 0x0000541046467816 */ /* 0x000fe20000000047 */
[--C-:B------:R-:W-:Y:S01]  /*4e00*/  HADD2.F32 R71, -RZ, R15.reuse.H0_H0 ;  /* 0x2000000fff477230 */ /* 0x100fe20000004100 */
[----:B------:R-:W-:Y:S01]  /*4e10*/  IADD3 R65, PT, PT, R23, -0x80, RZ ;  /* 0xffffff8017417810 */ /* 0x000fe20007ffe0ff */
[----:B------:R-:W-:Y:S01]  /*4e20*/  HADD2.F32 R23, -RZ, R15.H1_H1 ;  /* 0x3000000fff177230 */ /* 0x000fe20000004100 */
[----:B------:R-:W-:Y:S01]  /*4e30*/  IADD3 R21, PT, PT, R21, -0x80, RZ ;  /* 0xffffff8015157810 */ /* 0x000fe20007ffe0ff */
[-C--:B------:R-:W-:Y:S01]  /*4e40*/  FFMA.FTZ R15, R4, R39.reuse, RZ ;  /* 0x00000027040f7223 */ /* 0x080fe200000100ff */
[----:B------:R-:W-:Y:S01]  /*4e50*/  SHF.R.U32.HI R14, RZ, 0x8, R8 ;  /* 0x00000008ff0e7819 */ /* 0x000fe20000011608 */
[-C--:B------:R-:W-:Y:S01]  /*4e60*/  FFMA.FTZ R72, R5, R39.reuse, RZ ;  /* 0x0000002705487223 */ /* 0x080fe200000100ff */
[----:B------:R-:W-:Y:S01]  /*4e70*/  HADD2 R36, R70, R36 ;  /* 0x0000002446247230 */ /* 0x000fe20000000000 */
[----:B------:R0:W-:Y:S01]  /*4e80*/  I2F.F16 R60, R21 ;  /* 0x00000015003c7306 */ /* 0x0001e20000200c00 */
[----:B------:R-:W-:Y:S01]  /*4e90*/  LOP3.LUT R26, R11, 0xff, RZ, 0xc0, !PT ;  /* 0x000000ff0b1a7812 */ /* 0x000fe200078ec0ff */
[-C--:B------:R-:W-:Y:S01]  /*4ea0*/  FFMA.FTZ R70, R56, R64.reuse, R15 ;  /* 0x0000004038467223 */ /* 0x080fe2000001000f */
[----:B------:R-:W-:Y:S01]  /*4eb0*/  LOP3.LUT R14, R14, 0xff, RZ, 0xc0, !PT ;  /* 0x000000ff0e0e7812 */ /* 0x000fe200078ec0ff */
[----:B------:R-:W-:Y:S01]  /*4ec0*/  FFMA.FTZ R15, R61, R64, R72 ;  /* 0x000000403d0f7223 */ /* 0x000fe20000010048 */
[-C--:B------:R-:W-:Y:S01]  /*4ed0*/  FFMA.FTZ R74, R6, R39.reuse, RZ ;  /* 0x00000027064a7223 */ /* 0x080fe200000100ff */
[----:B0-----:R-:W-:Y:S01]  /*4ee0*/  FFMA.FTZ R21, R7, R39, RZ ;  /* 0x0000002707157223 */ /* 0x001fe200000100ff */
[----:B------:R-:W-:Y:S01]  /*4ef0*/  IADD3 R26, PT, PT, R26, -0x80, RZ ;  /* 0xffffff801a1a7810 */ /* 0x000fe20007ffe0ff */
[----:B------:R-:W-:-:S02]  /*4f00*/  FFMA.FTZ R72, R68, R71, R15 ;  /* 0x0000004744487223 */ /* 0x000fc4000001000f */
[-C--:B------:R-:W-:Y:S01]  /*4f10*/  FFMA.FTZ R39, R58, R64.reuse, R21 ;  /* 0x000000403a277223 */ /* 0x080fe20000010015 */
[-C--:B------:R-:W-:Y:S01]  /*4f20*/  FFMA.FTZ R21, R67, R71.reuse, R70 ;  /* 0x0000004743157223 */ /* 0x080fe20000010046 */
[----:B------:R-:W-:Y:S01]  /*4f30*/  SHF.R.U32.HI R8, RZ, 0x10, R8 ;  /* 0x00000010ff087819 */ /* 0x000fe20000011608 */
[----:B------:R-:W-:Y:S01]  /*4f40*/  FFMA.FTZ R74, R59, R64, R74 ;  /* 0x000000403b4a7223 */ /* 0x000fe2000001004a */
[----:B------:R-:W-:Y:S01]  /*4f50*/  IADD3 R69, PT, PT, R14, -0x80, RZ ;  /* 0xffffff800e457810 */ /* 0x000fe20007ffe0ff */
[----:B------:R0:W-:Y:S01]  /*4f60*/  I2F.F16 R64, R26 ;  /* 0x0000001a00407306 */ /* 0x0001e20000200c00 */
[----:B------:R-:W1:Y:S01]  /*4f70*/  LDS.64 R14, [UR5+0x38] ;  /* 0x00003805ff0e7984 */ /* 0x000e620008000a00 */
[----:B------:R-:W-:Y:S01]  /*4f80*/  LOP3.LUT R8, R8, 0xff, RZ, 0xc0, !PT ;  /* 0x000000ff08087812 */ /* 0x000fe200078ec0ff */
[----:B------:R-:W-:Y:S01]  /*4f90*/  FFMA.FTZ R73, R66, R71, R39 ;  /* 0x0000004742497223 */ /* 0x000fe20000010027 */
[-C--:B0-----:R-:W-:Y:S01]  /*4fa0*/  FFMA.FTZ R26, R62, R23.reuse, R21 ;  /* 0x000000173e1a7223 */ /* 0x081fe20000010015 */
[-C--:B------:R-:W-:Y:S01]  /*4fb0*/  FFMA.FTZ R21, R27, R23.reuse, R72 ;  /* 0x000000171b157223 */ /* 0x080fe20000010048 */
[--C-:B---3--:R-:W-:Y:S01]  /*4fc0*/  HADD2.F32 R72, -RZ, R12.reuse.H0_H0 ;  /* 0x2000000cff487230 */ /* 0x108fe20000004100 */
[----:B------:R-:W-:Y:S01]  /*4fd0*/  IADD3 R39, PT, PT, R8, -0x80, RZ ;  /* 0xffffff8008277810 */ /* 0x000fe20007ffe0ff */
[----:B------:R-:W-:Y:S01]  /*4fe0*/  FFMA.FTZ R8, R22, R23, R73 ;  /* 0x0000001716087223 */ /* 0x000fe20000010049 */
[----:B------:R-:W-:-:S02]  /*4ff0*/  HADD2.F32 R73, -RZ, R12.H1_H1 ;  /* 0x3000000cff497230 */ /* 0x000fc40000004100 */
[----:B------:R-:W-:Y:S01]  /*5000*/  FFMA.FTZ R71, R63, R71, R74 ;  /* 0x000000473f477223 */ /* 0x000fe2000001004a */
[-C--:B------:R-:W-:Y:S01]  /*5010*/  FFMA.FTZ R75, R4, R72.reuse, RZ ;  /* 0x00000048044b7223 */ /* 0x080fe200000100ff */
[-C--:B------:R-:W-:Y:S02]  /*5020*/  FFMA.FTZ R4, R5, R72.reuse, RZ ;  /* 0x0000004805047223 */ /* 0x080fe400000100ff */
[----:B------:R-:W-:Y:S01]  /*5030*/  FFMA.FTZ R23, R20, R23, R71 ;  /* 0x0000001714177223 */ /* 0x000fe20000010047 */
[----:B------:R-:W-:Y:S01]  /*5040*/  SHF.R.U32.HI R71, RZ, 0x8, R10 ;  /* 0x00000008ff477819 */ /* 0x000fe2000001160a */
[----:B------:R-:W-:Y:S01]  /*5050*/  FFMA.FTZ R61, R61, R73, R4 ;  /* 0x000000493d3d7223 */ /* 0x000fe20000010004 */
[----:B------:R-:W-:Y:S02]  /*5060*/  SHF.R.U32.HI R4, RZ, 0x8, R11 ;  /* 0x00000008ff047819 */ /* 0x000fe4000001160b */
[----:B------:R-:W-:Y:S01]  /*5070*/  SHF.R.U32.HI R70, RZ, 0x8, R9 ;  /* 0x00000008ff467819 */ /* 0x000fe20000011609 */
[----:B------:R-:W-:Y:S01]  /*5080*/  FFMA.FTZ R7, R7, R72, RZ ;  /* 0x0000004807077223 */ /* 0x000fe200000100ff */
[----:B------:R-:W-:-:S02]  /*5090*/  LOP3.LUT R71, R71, 0xff, RZ, 0xc0, !PT ;  /* 0x000000ff47477812 */ /* 0x000fc400078ec0ff */
[----:B------:R-:W-:Y:S02]  /*50a0*/  LOP3.LUT R4, R4, 0xff, RZ, 0xc0, !PT ;  /* 0x000000ff04047812 */ /* 0x000fe400078ec0ff */
[----:B------:R-:W-:Y:S01]  /*50b0*/  LOP3.LUT R70, R70, 0xff, RZ, 0xc0, !PT ;  /* 0x000000ff46467812 */ /* 0x000fe200078ec0ff */
[----:B------:R-:W-:Y:S01]  /*50c0*/  FFMA.FTZ R72, R6, R72, RZ ;  /* 0x0000004806487223 */ /* 0x000fe200000100ff */
[----:B------:R-:W-:Y:S01]  /*50d0*/  FFMA.FTZ R5, R58, R73, R7 ;  /* 0x000000493a057223 */ /* 0x000fe20000010007 */
[----:B------:R-:W-:Y:S02]  /*50e0*/  IADD3 R6, PT, PT, R71, -0x80, RZ ;  /* 0xffffff8047067810 */ /* 0x000fe40007ffe0ff */
[----:B------:R-:W-:Y:S01]  /*50f0*/  IADD3 R7, PT, PT, R4, -0x80, RZ ;  /* 0xffffff8004077810 */ /* 0x000fe20007ffe0ff */
[----:B------:R-:W0:Y:S01]  /*5100*/  I2F.F16 R57, R57 ;  /* 0x0000003900397306 */ /* 0x000e220000200c00 */
[----:B------:R-:W-:Y:S02]  /*5110*/  IADD3 R12, PT, PT, R70, -0x80, RZ ;  /* 0xffffff80460c7810 */ /* 0x000fe40007ffe0ff */
[----:B------:R-:W-:-:S02]  /*5120*/  LEA.HI R17, R9, 0xffffff80, RZ, 0x8 ;  /* 0xffffff8009117811 */ /* 0x000fc400078f40ff */
[----:B------:R-:W-:Y:S02]  /*5130*/  SHF.R.U32.HI R9, RZ, 0x10, R9 ;  /* 0x00000010ff097819 */ /* 0x000fe40000011609 */
[----:B------:R-:W-:Y:S01]  /*5140*/  LEA.HI R18, R10, 0xffffff80, RZ, 0x8 ;  /* 0xffffff800a127811 */ /* 0x000fe200078f40ff */
[----:B------:R-:W2:Y:S01]  /*5150*/  I2F.F16 R65, R65 ;  /* 0x0000004100417306 */ /* 0x000ea20000200c00 */
[----:B------:R-:W-:Y:S02]  /*5160*/  LEA.HI R19, R11, 0xffffff80, RZ, 0x8 ;  /* 0xffffff800b137811 */ /* 0x000fe400078f40ff */
[----:B------:R-:W-:Y:S02]  /*5170*/  SHF.R.U32.HI R10, RZ, 0x10, R10 ;  /* 0x00000010ff0a7819 */ /* 0x000fe4000001160a */
[----:B------:R-:W-:Y:S01]  /*5180*/  SHF.R.U32.HI R11, RZ, 0x10, R11 ;  /* 0x00000010ff0b7819 */ /* 0x000fe2000001160b */
[----:B------:R-:W-:Y:S01]  /*5190*/  HADD2.F32 R70, -RZ, R13.H0_H0 ;  /* 0x2000000dff467230 */ /* 0x000fe20000004100 */
[----:B------:R-:W-:Y:S01]  /*51a0*/  LOP3.LUT R9, R9, 0xff, RZ, 0xc0, !PT ;  /* 0x000000ff09097812 */ /* 0x000fe200078ec0ff */
[----:B------:R-:W3:Y:S01]  /*51b0*/  I2F.F16 R6, R6 ;  /* 0x0000000600067306 */ /* 0x000ee20000200c00 */
[----:B------:R-:W-:Y:S01]  /*51c0*/  FFMA.FTZ R56, R56, R73, R75 ;  /* 0x0000004938387223 */ /* 0x000fe2000001004b */
[----:B------:R-:W-:-:S02]  /*51d0*/  LOP3.LUT R10, R10, 0xff, RZ, 0xc0, !PT ;  /* 0x000000ff0a0a7812 */ /* 0x000fc400078ec0ff */
[----:B------:R-:W-:-:S04]  /*51e0*/  LOP3.LUT R11, R11, 0xff, RZ, 0xc0, !PT ;  /* 0x000000ff0b0b7812 */ /* 0x000fc800078ec0ff */
[----:B------:R-:W4:Y:S01]  /*51f0*/  I2F.F16 R7, R7 ;  /* 0x0000000700077306 */ /* 0x000f220000200c00 */
[----:B------:R-:W-:Y:S01]  /*5200*/  IADD3 R9, PT, PT, R9, -0x80, RZ ;  /* 0xffffff8009097810 */ /* 0x000fe20007ffe0ff */
[----:B------:R-:W-:-:S06]  /*5210*/  FFMA.FTZ R67, R67, R70, R56 ;  /* 0x0000004643437223 */ /* 0x000fcc0000010038 */
[----:B------:R-:W5:Y:S01]  /*5220*/  I2F.F16 R69, R69 ;  /* 0x0000004500457306 */ /* 0x000f620000200c00 */
[----:B------:R-:W-:-:S07]  /*5230*/  IADD3 R56, PT, PT, R10, -0x80, RZ ;  /* 0xffffff800a387810 */ /* 0x000fce0007ffe0ff */
[----:B------:R-:W5:Y:S01]  /*5240*/  I2F.F16 R12, R12 ;  /* 0x0000000c000c7306 */ /* 0x000f620000200c00 */
[----:B------:R-:W-:Y:S01]  /*5250*/  IADD3 R58, PT, PT, R11, -0x80, RZ ;  /* 0xffffff800b3a7810 */ /* 0x000fe20007ffe0ff */
[-C--:B------:R-:W-:Y:S01]  /*5260*/  FFMA.FTZ R68, R68, R70.reuse, R61 ;  /* 0x0000004644447223 */ /* 0x080fe2000001003d */
[----:B-1----:R-:W-:Y:S02]  /*5270*/  HADD2.F32 R61, -RZ, R14.H0_H0 ;  /* 0x2000000eff3d7230 */ /* 0x002fe40000004100 */
[----:B------:R-:W-:Y:S01]  /*5280*/  FFMA.FTZ R72, R59, R73, R72 ;  /* 0x000000493b487223 */ /* 0x000fe20000010048 */
[----:B0-----:R-:W-:Y:S02]  /*5290*/  HADD2.F32 R57, -RZ, R57.H0_H0 ;  /* 0x20000039ff397230 */ /* 0x001fe40000004100 */
[----:B------:R-:W0:Y:S01]  /*52a0*/  I2F.F16 R17, R17 ;  /* 0x0000001100117306 */ /* 0x000e220000200c00 */
[----:B------:R-:W-:Y:S02]  /*52b0*/  HADD2.F32 R60, -RZ, R60.H0_H0 ;  /* 0x2000003cff3c7230 */ /* 0x000fe40000004100 */
[----:B------:R-:W-:Y:S01]  /*52c0*/  FFMA.FTZ R59, R66, R70, R5 ;  /* 0x00000046423b7223 */ /* 0x000fe20000010005 */
[----:B------:R-:W-:Y:S01]  /*52d0*/  HADD2.F32 R66, -RZ, R14.H1_H1 ;  /* 0x3000000eff427230 */ /* 0x000fe20000004100 */
[----:B------:R-:W1:Y:S03]  /*52e0*/  LDS.64 R4, [UR5+0xb8] ;  /* 0x0000b805ff047984 */ /* 0x000e660008000a00 */
[----:B------:R-:W0:Y:S01]  /*52f0*/  I2F.F16 R39, R39 ;  /* 0x0000002700277306 */ /* 0x000e220000200c00 */
[----:B--2---:R-:W-:-:S02]  /*5300*/  HADD2.F32 R65, -RZ, R65.H0_H0 ;  /* 0x20000041ff417230 */ /* 0x004fc40000004100 */
[----:B------:R-:W-:-:S05]  /*5310*/  HADD2.F32 R64, -RZ, R64.H0_H0 ;  /* 0x20000040ff407230 */ /* 0x000fca0000004100 */
[----:B------:R-:W2:Y:S01]  /*5320*/  I2F.F16 R9, R9 ;  /* 0x0000000900097306 */ /* 0x000ea20000200c00 */
[----:B---3--:R-:W-:Y:S02]  /*5330*/  HADD2.F32 R11, -RZ, R6.H0_H0 ;  /* 0x20000006ff0b7230 */ /* 0x008fe40000004100 */
[----:B------:R-:W-:Y:S01]  /*5340*/  FFMA.FTZ R6, R57, R61, R31 ;  /* 0x0000003d39067223 */ /* 0x000fe2000001001f */
[----:B----4-:R-:W-:Y:S02]  /*5350*/  HADD2.F32 R14, -RZ, R7.H0_H0 ;  /* 0x20000007ff0e7230 */ /* 0x010fe40000004100 */
[C---:B------:R-:W-:Y:S01]  /*5360*/  FFMA.FTZ R7, R61.reuse, R60, R30 ;  /* 0x0000003c3d077223 */ /* 0x040fe2000001001e */
[----:B-----5:R-:W-:Y:S01]  /*5370*/  HADD2.F32 R69, -RZ, R69.H0_H0 ;  /* 0x20000045ff457230 */ /* 0x020fe20000004100 */
[----:B------:R-:W3:Y:S01]  /*5380*/  I2F.F16 R56, R56 ;  /* 0x0000003800387306 */ /* 0x000ee20000200c00 */
[----:B------:R-:W-:Y:S02]  /*5390*/  HADD2.F32 R12, -RZ, R12.H0_H0 ;  /* 0x2000000cff0c7230 */ /* 0x000fe40000004100 */
[----:B------:R-:W-:-:S05]  /*53a0*/  FFMA.FTZ R28, R61, R65, R28 ;  /* 0x000000413d1c7223 */ /* 0x000fca000001001c */
[----:B------:R-:W4:Y:S01]  /*53b0*/  I2F.F16 R58, R58 ;  /* 0x0000003a003a7306 */ /* 0x000f220000200c00 */
[----:B------:R-:W-:Y:S01]  /*53c0*/  FFMA.FTZ R63, R63, R70, R72 ;  /* 0x000000463f3f7223 */ /* 0x000fe20000010048 */
[----:B------:R-:W-:-:S06]  /*53d0*/  FFMA.FTZ R29, R61, R64, R29 ;  /* 0x000000403d1d7223 */ /* 0x000fcc000001001d */
[----:B------:R-:W5:Y:S01]  /*53e0*/  I2F.F16 R19, R19 ;  /* 0x0000001300137306 */ /* 0x000f620000200c00 */
[----:B------:R-:W-:Y:S01]  /*53f0*/  FFMA.FTZ R70, R69, R66, R6 ;  /* 0x0000004245467223 */ /* 0x000fe20000010006 */
[C---:B------:R-:W-:Y:S01]  /*5400*/  FFMA.FTZ R61, R66.reuse, R12, R7 ;  /* 0x0000000c423d7223 */ /* 0x040fe20000010007 */
[C---:B------:R-:W-:Y:S01]  /*5410*/  FFMA.FTZ R72, R66.reuse, R11, R28 ;  /* 0x0000000b42487223 */ /* 0x040fe2000001001c */
[----:B------:R-:W1:Y:S01]  /*5420*/  LDS.64 R6, [UR5+0x138] ;  /* 0x00013805ff067984 */ /* 0x000e620008000a00 */
[----:B0-----:R-:W-:Y:S02]  /*5430*/  HADD2.F32 R28, -RZ, R17.H0_H0 ;  /* 0x20000011ff1c7230 */ /* 0x001fe40000004100 */
[----:B------:R-:W-:Y:S01]  /*5440*/  HADD2.F32 R10, -RZ, R15.H0_H0 ;  /* 0x2000000fff0a7230 */ /* 0x000fe20000004100 */
[----:B------:R-:W0:Y:S01]  /*5450*/  I2F.F16 R18, R18 ;  /* 0x0000001200127306 */ /* 0x000e220000200c00 */
[----:B------:R-:W-:Y:S02]  /*5460*/  HADD2.F32 R17, -RZ, R39.H0_H0 ;  /* 0x20000027ff117230 */ /* 0x000fe40000004100 */
[----:B------:R-:W-:Y:S01]  /*5470*/  FFMA.FTZ R66, R66, R14, R29 ;  /* 0x0000000e42427223 */ /* 0x000fe2000001001d */
[----:B--2---:R-:W-:-:S02]  /*5480*/  HADD2.F32 R9, -RZ, R9.H0_H0 ;  /* 0x20000009ff097230 */ /* 0x004fc40000004100 */
[----:B---3--:R-:W-:Y:S02]  /*5490*/  HADD2.F32 R29, -RZ, R56.H0_H0 ;  /* 0x20000038ff1d7230 */ /* 0x008fe40000004100 */
[----:B----4-:R-:W-:Y:S02]  /*54a0*/  HADD2.F32 R31, -RZ, R58.H0_H0 ;  /* 0x2000003aff1f7230 */ /* 0x010fe40000004100 */
[----:B------:R-:W-:Y:S02]  /*54b0*/  HADD2.F32 R15, -RZ, R15.H1_H1 ;  /* 0x3000000fff0f7230 */ /* 0x000fe40000004100 */
[----:B------:R-:W-:Y:S02]  /*54c0*/  HADD2.F32 R16, -RZ, R16.H0_H0 ;  /* 0x20000010ff107230 */ /* 0x000fe40000004100 */
[----:B-----5:R-:W-:Y:S02]  /*54d0*/  HADD2.F32 R30, -RZ, R19.H0_H0 ;  /* 0x20000013ff1e7230 */ /* 0x020fe40000004100 */
[----:B------:R-:W-:Y:S01]  /*54e0*/  FFMA.FTZ R19, R17, R10, R70 ;  /* 0x0000000a11137223 */ /* 0x000fe20000010046 */
[C---:B------:R-:W-:Y:S01]  /*54f0*/  FFMA.FTZ R56, R10.reuse, R9, R61 ;  /* 0x000000090a387223 */ /* 0x040fe2000001003d */
[C---:B------:R-:W-:Y:S01]  /*5500*/  FFMA.FTZ R39, R10.reuse, R29, R72 ;  /* 0x0000001d0a277223 */ /* 0x040fe20000010048 */
[----:B------:R-:W-:Y:S01]  /*5510*/  FFMA.FTZ R61, R10, R31, R66 ;  /* 0x0000001f0a3d7223 */ /* 0x000fe20000010042 */
[----:B------:R-:W-:Y:S01]  /*5520*/  FFMA.FTZ R10, R16, R15, R19 ;  /* 0x0000000f100a7223 */ /* 0x000fe20000010013 */
[----:B------:R-:W-:Y:S01]  /*5530*/  FFMA.FTZ R19, R15, R28, R56 ;  /* 0x0000001c0f137223 */ /* 0x000fe20000010038 */
[----:B0-----:R-:W-:-:S02]  /*5540*/  HADD2.F32 R18, -RZ, R18.H0_H0 ;  /* 0x20000012ff127230 */ /* 0x001fc40000004100 */
[----:B------:R-:W-:Y:S01]  /*5550*/  FMUL.FTZ R10, R53, R10 ;  /* 0x0000000a350a7220 */ /* 0x000fe20000410000 */
[----:B------:R-:W-:Y:S01]  /*5560*/  FMUL.FTZ R19, R52, R19 ;  /* 0x0000001334137220 */ /* 0x000fe20000410000 */
[C---:B------:R-:W-:Y:S01]  /*5570*/  FFMA.FTZ R61, R15.reuse, R30, R61 ;  /* 0x0000001e0f3d7223 */ /* 0x040fe2000001003d */
[----:B------:R-:W-:Y:S02]  /*5580*/  FFMA.FTZ R56, R15, R18, R39 ;  /* 0x000000120f387223 */ /* 0x000fe40000010027 */
[----:B------:R-:W-:Y:S02]  /*5590*/  F2FP.F16.F32.PACK_AB R10, RZ, R10 ;  /* 0x0000000aff0a723e */ /* 0x000fe400000000ff */
[----:B------:R-:W-:Y:S01]  /*55a0*/  F2FP.F16.F32.PACK_AB R19, RZ, R19 ;  /* 0x00000013ff13723e */ /* 0x000fe200000000ff */
[----:B------:R-:W-:Y:S01]  /*55b0*/  FMUL.FTZ R56, R51, R56 ;  /* 0x0000003833387220 */ /* 0x000fe20000410000 */
[----:B------:R-:W-:Y:S02]  /*55c0*/  FMUL.FTZ R61, R50, R61 ;  /* 0x0000003d323d7220 */ /* 0x000fe40000410000 */
[----:B------:R-:W-:Y:S01]  /*55d0*/  PRMT R10, R10, 0x5410, R19 ;  /* 0x000054100a0a7816 */ /* 0x000fe20000000013 */
[----:B------:R-:W-:Y:S01]  /*55e0*/  HADD2.F32 R13, -RZ, R13.H1_H1 ;  /* 0x3000000dff0d7230 */ /* 0x000fe20000004100 */
[----:B------:R-:W-:-:S02]  /*55f0*/  F2FP.F16.F32.PACK_AB R56, RZ, R56 ;  /* 0x00000038ff38723e */ /* 0x000fc400000000ff */
[----:B------:R-:W-:Y:S01]  /*5600*/  F2FP.F16.F32.PACK_AB R61, RZ, R61 ;  /* 0x0000003dff3d723e */ /* 0x000fe200000000ff */
[----:B------:R-:W-:Y:S02]  /*5610*/  HFMA2 R41, R10, 1, 1, R41 ;  /* 0x3c003c000a297831 */ /* 0x000fe40000000029 */
[--C-:B-1----:R-:W-:Y:S01]  /*5620*/  HADD2.F32 R10, -RZ, R4.reuse.H0_H0 ;  /* 0x20000004ff0a7230 */ /* 0x102fe20000004100 */
[----:B------:R-:W-:Y:S01]  /*5630*/  PRMT R39, R56, 0x5410, R61 ;  /* 0x0000541038277816 */ /* 0x000fe2000000003d */
        /* <DEDUP_REMOVED lines=29> */
[----:B------:R-:W-:Y:S02]  /*5810*/  HADD2.F32 R7, -RZ, R7.H1_H1 ;  /* 0x30000007ff077230 */ /* 0x000fe40000004100 */
[----:B------:R-:W-:Y:S01]  /*5820*/  FFMA.FTZ R6, R14, R6, R63 ;  /* 0x000000060e067223 */ /* 0x000fe2000001003f */
[-C--:B------:R-:W-:Y:S01]  /*5830*/  FFMA.FTZ R17, R17, R20.reuse, R62 ;  /* 0x0000001411117223 */ /* 0x080fe2000001003e */
[-C--:B------:R-:W-:Y:S01]  /*5840*/  FFMA.FTZ R9, R9, R20.reuse, R12 ;  /* 0x0000001409097223 */ /* 0x080fe2000001000c */
[-C--:B------:R-:W-:Y:S01]  /*5850*/  FFMA.FTZ R4, R16, R5.reuse, R13 ;  /* 0x0000000510047223 */ /* 0x080fe2000001000d */
[-C--:B------:R-:W-:Y:S01]  /*5860*/  FFMA.FTZ R29, R29, R20.reuse, R56 ;  /* 0x000000141d1d7223 */ /* 0x080fe20000010038 */
[----:B------:R-:W-:Y:S01]  /*5870*/  FFMA.FTZ R31, R31, R20, R6 ;  /* 0x000000141f1f7223 */ /* 0x000fe20000010006 */
[----:B------:R-:W-:Y:S01]  /*5880*/  FFMA.FTZ R15, R28, R5, R15 ;  /* 0x000000051c0f7223 */ /* 0x000fe2000001000f */
[-C--:B------:R-:W-:Y:S01]  /*5890*/  FFMA.FTZ R16, R16, R7.reuse, R17 ;  /* 0x0000000710107223 */ /* 0x080fe20000010011 */
[----:B------:R-:W-:Y:S01]  /*58a0*/  FFMA.FTZ R9, R28, R7, R9 ;  /* 0x000000071c097223 */ /* 0x000fe20000010009 */
[----:B------:R-:W-:Y:S01]  /*58b0*/  @!P0 IADD3 R35, PT, PT, R55, R34, RZ ;  /* 0x0000002237238210 */ /* 0x000fe20007ffe0ff */
[-C--:B------:R-:W-:Y:S01]  /*58c0*/  FFMA.FTZ R8, R18, R5.reuse, R19 ;  /* 0x0000000512087223 */ /* 0x080fe20000010013 */
[----:B------:R-:W-:Y:S01]  /*58d0*/  IADD3 R34, PT, PT, R34, 0x20, RZ ;  /* 0x0000002022227810 */ /* 0x000fe20007ffe0ff */
[----:B------:R-:W-:Y:S01]  /*58e0*/  FFMA.FTZ R21, R30, R5, R21 ;  /* 0x000000051e157223 */ /* 0x000fe20000010015 */
        /* <DEDUP_REMOVED lines=24> */
[----:B------:R-:W-:Y:S01]  /*5a70*/  IADD3 R44, P1, PT, R44, 0x80, RZ ;  /* 0x000000802c2c7810 */ /* 0x000fe20007f3e0ff */
        /* <DEDUP_REMOVED lines=8> */
.L_x_2737:
        /* <DEDUP_REMOVED lines=8> */
.L_x_2740:
        /* <DEDUP_REMOVED lines=12> */
[----:B------:R-:W-:Y:S02]  /*5c40*/  LOP3.LUT R10, R6, 0x3f, RZ, 0xc0, !PT ;  /* 0x0000003f060a7812 */ /* 0x000fe400078ec0ff */
[----:B------:R-:W-:Y:S02]  /*5c50*/  LOP3.LUT R9, R9, 0x3f, RZ, 0xc0, !PT ;  /* 0x0000003f09097812 */ /* 0x000fe400078ec0ff */
[----:B------:R-:W-:Y:S02]  /*5c60*/  IADD3 R75, PT, PT, R8, -0x20, RZ ;  /* 0xffffffe0084b7810 */ /* 0x000fe40007ffe0ff */
[----:B------:R-:W-:-:S02]  /*5c70*/  IADD3 R79, PT, PT, R10, -0x20, RZ ;  /* 0xffffffe00a4f7810 */ /* 0x000fc40007ffe0ff */
[----:B------:R-:W-:Y:S02]  /*5c80*/  SHF.R.U32.HI R11, RZ, 0x6, R7 ;  /* 0x00000006ff0b7819 */ /* 0x000fe40000011607 */
[----:B------:R-:W-:Y:S02]  /*5c90*/  LOP3.LUT R8, R4, 0x3f, RZ, 0xc0, !PT ;  /* 0x0000003f04087812 */ /* 0x000fe400078ec0ff */
[----:B------:R-:W-:Y:S02]  /*5ca0*/  IADD3 R10, PT, PT, R9, -0x20, RZ ;  /* 0xffffffe0090a7810 */ /* 0x000fe40007ffe0ff */
[----:B------:R-:W-:Y:S02]  /*5cb0*/  SHF.R.U32.HI R9, RZ, 0x6, R4 ;  /* 0x00000006ff097819 */ /* 0x000fe40000011604 */
[----:B------:R-:W-:Y:S02]  /*5cc0*/  LOP3.LUT R11, R11, 0x3f, RZ, 0xc0, !PT ;  /* 0x0000003f0b0b7812 */ /* 0x000fe400078ec0ff */
[----:B------:R-:W-:-:S02]  /*5cd0*/  IADD3 R8, PT, PT, R8, -0x20, RZ ;  /* 0xffffffe008087810 */ /* 0x000fc40007ffe0ff */
[----:B------:R-:W-:Y:S02]  /*5ce0*/  LOP3.LUT R9, R9, 0x3f, RZ, 0xc0, !PT ;  /* 0x0000003f09097812 */ /* 0x000fe400078ec0ff */
[----:B------:R-:W-:Y:S01]  /*5cf0*/  IADD3 R66, PT, PT, R11, -0x20, RZ ;  /* 0xffffffe00b427810 */ /* 0x000fe20007ffe0ff */
[----:B------:R0:W-:Y:S01]  /*5d00*/  I2F.F16 R77, R8 ;  /* 0x00000008004d7306 */ /* 0x0001e20000200c00 */
[----:B------:R-:W-:Y:S02]  /*5d10*/  SHF.R.U32.HI R11, RZ, 0xc, R4 ;  /* 0x0000000cff0b7819 */ /* 0x000fe40000011604 */
[----:B------:R-:W-:Y:S02]  /*5d20*/  SHF.R.U32.HI R23, RZ, 0x12, R5 ;  /* 0x00000012ff177819 */ /* 0x000fe40000011605 */
[----:B------:R-:W-:Y:S02]  /*5d30*/  LOP3.LUT R11, R11, 0x3f, RZ, 0xc0, !PT ;  /* 0x0000003f0b0b7812 */ /* 0x000fe400078ec0ff */
[----:B0-----:R-:W-:-:S02]  /*5d40*/  IADD3 R8, PT, PT, R9, -0x20, RZ ;  /* 0xffffffe009087810 */ /* 0x001fc40007ffe0ff */
[----:B------:R-:W-:Y:S02]  /*5d50*/  SHF.R.U32.HI R9, RZ, 0x12, R4 ;  /* 0x00000012ff097819 */ /* 0x000fe40000011604 */
[----:B------:R-:W-:Y:S02]  /*5d60*/  SHF.R.U32.HI R25, RZ, 0x18, R5 ;  /* 0x00000018ff197819 */ /* 0x000fe40000011605 */
[----:B------:R-:W-:Y:S02]  /*5d70*/  LOP3.LUT R9, R9, 0x3f, RZ, 0xc0, !PT ;  /* 0x0000003f09097812 */ /* 0x000fe400078ec0ff */
[----:B------:R-:W-:Y:S02]  /*5d80*/  LOP3.LUT R23, R23, 0x3f, RZ, 0xc0, !PT ;  /* 0x0000003f17177812 */ /* 0x000fe400078ec0ff */
[----:B------:R-:W-:Y:S02]  /*5d90*/  IADD3 R20, PT, PT, R11, -0x20, RZ ;  /* 0xffffffe00b147810 */ /* 0x000fe40007ffe0ff */
[----:B------:R-:W-:-:S02]  /*5da0*/  LOP3.LUT R25, R25, 0x3f, RZ, 0xc0, !PT ;  /* 0x0000003f19197812 */ /* 0x000fc400078ec0ff */
[----:B------:R-:W-:Y:S02]  /*5db0*/  SHF.R.U32.HI R11, RZ, 0x18, R4 ;  /* 0x00000018ff0b7819 */ /* 0x000fe40000011604 */
[----:B------:R-:W-:Y:S02]  /*5dc0*/  SHF.R.U32.HI R22, RZ, 0xc, R5 ;  /* 0x0000000cff167819 */ /* 0x000fe40000011605 */
[----:B------:R-:W-:Y:S02]  /*5dd0*/  IADD3 R9, PT, PT, R9, -0x20, RZ ;  /* 0xffffffe009097810 */ /* 0x000fe40007ffe0ff */
[----:B------:R-:W-:Y:S02]  /*5de0*/  IADD3 R24, PT, PT, R23, -0x20, RZ ;  /* 0xffffffe017187810 */ /* 0x000fe40007ffe0ff */
[----:B------:R-:W-:Y:S02]  /*5df0*/  IADD3 R23, PT, PT, R25, -0x20, RZ ;  /* 0xffffffe019177810 */ /* 0x000fe40007ffe0ff */
[----:B------:R-:W-:-:S02]  /*5e00*/  LOP3.LUT R22, R22, 0x3f, RZ, 0xc0, !PT ;  /* 0x0000003f16167812 */ /* 0x000fc400078ec0ff */
[----:B------:R-:W-:Y:S02]  /*5e10*/  SHF.R.U32.HI R25, RZ, 0xc, R6 ;  /* 0x0000000cff197819 */ /* 0x000fe40000011606 */
[----:B------:R-:W-:Y:S02]  /*5e20*/  LOP3.LUT R21, R11, 0x3f, RZ, 0xc0, !PT ;  /* 0x0000003f0b157812 */ /* 0x000fe400078ec0ff */
[----:B------:R-:W-:Y:S01]  /*5e30*/  I2F.F16 R11, R9 ;  /* 0x00000009000b7306 */ /* 0x000fe20000200c00 */
[----:B------:R-:W-:Y:S02]  /*5e40*/  IADD3 R22, PT, PT, R22, -0x20, RZ ;  /* 0xffffffe016167810 */ /* 0x000fe40007ffe0ff */
[----:B------:R-:W-:-:S05]  /*5e50*/  LOP3.LUT R25, R25, 0x3f, RZ, 0xc0, !PT ;  /* 0x0000003f19197812 */ /* 0x000fca00078ec0ff */
[----:B------:R0:W-:Y:S02]  /*5e60*/  I2F.F16 R9, R24 ;  /* 0x0000001800097306 */ /* 0x0001e40000200c00 */
[----:B0-----:R-:W-:-:S06]  /*5e70*/  @!P0 LEA R24, R32, R1, 0x3 ;  /* 0x0000000120188211 */ /* 0x001fcc00078e18ff */
[----:B------:R0:W-:Y:S02]  /*5e80*/  I2F.F16 R78, R22 ;  /* 0x00000016004e7306 */ /* 0x0001e40000200c00 */
[----:B0-----:R-:W-:Y:S02]  /*5e90*/  IADD3 R22, PT, PT, R25, -0x20, RZ ;  /* 0xffffffe019167810 */ /* 0x001fe40007ffe0ff */
[----:B------:R-:W2:Y:S01]  /*5ea0*/  @!P0 LDL.64 R24, [R24+0x8] ;  /* 0x0000080018188983 */ /* 0x000ea20000100a00 */
[----:B------:R-:W-:-:S04]  /*5eb0*/  SHF.R.U32.HI R26, RZ, 0x6, R6 ;  /* 0x00000006ff1a7819 */ /* 0x000fc80000011606 */
[----:B------:R-:W-:Y:S02]  /*5ec0*/  LOP3.LUT R26, R26, 0x3f, RZ, 0xc0, !PT ;  /* 0x0000003f1a1a7812 */ /* 0x000fe400078ec0ff */
[----:B------:R-:W-:Y:S02]  /*5ed0*/  SHF.R.U32.HI R44, RZ, 0x18, R7 ;  /* 0x00000018ff2c7819 */ /* 0x000fe40000011607 */
[----:B------:R-:W-:Y:S02]  /*5ee0*/  IADD3 R26, PT, PT, R26, -0x20, RZ ;  /* 0xffffffe01a1a7810 */ /* 0x000fe40007ffe0ff */
[----:B---3--:R-:W-:Y:S02]  /*5ef0*/  SHF.R.U32 R4, R4, 0x1e, R12 ;  /* 0x0000001e04047819 */ /* 0x008fe4000000160c */
[----:B------:R0:W-:Y:S01]  /*5f00*/  I2F.F16 R86, R26 ;  /* 0x0000001a00567306 */ /* 0x0001e20000200c00 */
[--C-:B------:R-:W-:Y:S02]  /*5f10*/  SHF.R.U32.HI R27, RZ, 0x12, R6.reuse ;  /* 0x00000012ff1b7819 */ /* 0x100fe40000011606 */
[----:B------:R-:W-:-:S02]  /*5f20*/  SHF.R.U32.HI R30, RZ, 0x18, R6 ;  /* 0x00000018ff1e7819 */ /* 0x000fc40000011606 */
[--C-:B------:R-:W-:Y:S02]  /*5f30*/  SHF.R.U32.HI R31, RZ, 0x12, R7.reuse ;  /* 0x00000012ff1f7819 */ /* 0x100fe40000011607 */
[----:B------:R-:W-:Y:S02]  /*5f40*/  LOP3.LUT R44, R44, 0x3f, RZ, 0xc0, !PT ;  /* 0x0000003f2c2c7812 */ /* 0x000fe400078ec0ff */
[----:B0-----:R-:W-:Y:S02]  /*5f50*/  SHF.R.U32.HI R26, RZ, 0xc, R7 ;  /* 0x0000000cff1a7819 */ /* 0x001fe40000011607 */
[----:B------:R-:W-:Y:S02]  /*5f60*/  LOP3.LUT R4, R4, 0x3f, RZ, 0xc0, !PT ;  /* 0x0000003f04047812 */ /* 0x000fe400078ec0ff */
[----:B------:R-:W-:Y:S02]  /*5f70*/  SHF.R.U32 R5, R5, 0x1e, R13 ;  /* 0x0000001e05057819 */ /* 0x000fe4000000160d */
[----:B------:R-:W-:-:S02]  /*5f80*/  SHF.R.U32 R6, R6, 0x1e, R14 ;  /* 0x0000001e06067819 */ /* 0x000fc4000000160e */
[----:B------:R-:W-:Y:S02]  /*5f90*/  SHF.R.U32 R7, R7, 0x1e, R15 ;  /* 0x0000001e07077819 */ /* 0x000fe4000000160f */
[----:B------:R-:W-:Y:S02]  /*5fa0*/  IADD3 R44, PT, PT, R44, -0x20, RZ ;  /* 0xffffffe02c2c7810 */ /* 0x000fe40007ffe0ff */
[----:B------:R-:W-:Y:S02]  /*5fb0*/  IADD3 R4, PT, PT, R4, -0x20, RZ ;  /* 0xffffffe004047810 */ /* 0x000fe40007ffe0ff */
[----:B------:R-:W-:Y:S02]  /*5fc0*/  LOP3.LUT R5, R5, 0x3f, RZ, 0xc0, !PT ;  /* 0x0000003f05057812 */ /* 0x000fe400078ec0ff */
[----:B------:R-:W-:Y:S02]  /*5fd0*/  LOP3.LUT R6, R6, 0x3f, RZ, 0xc0, !PT ;  /* 0x0000003f06067812 */ /* 0x000fe400078ec0ff */
[----:B------:R-:W-:Y:S01]  /*5fe0*/  LOP3.LUT R7, R7, 0x3f, RZ, 0xc0, !PT ;  /* 0x0000003f07077812 */ /* 0x000fe200078ec0ff */
[----:B------:R0:W-:Y:S01]  /*5ff0*/  I2F.F16 R67, R44 ;  /* 0x0000002c00437306 */ /* 0x0001e20000200c00 */
[----:B------:R-:W-:-:S02]  /*6000*/  IADD3 R74, PT, PT, R6, -0x20, RZ ;  /* 0xffffffe0064a7810 */ /* 0x000fc40007ffe0ff */
[----:B------:R-:W-:-:S05]  /*6010*/  IADD3 R82, PT, PT, R7, -0x20, RZ ;  /* 0xffffffe007527810 */ /* 0x000fca0007ffe0ff */
[----:B------:R1:W-:Y:S01]  /*6020*/  I2F.F16 R56, R4 ;  /* 0x0000000400387306 */ /* 0x0003e20000200c00 */
[----:B0-----:R-:W-:Y:S02]  /*6030*/  IADD3 R44, PT, PT, R5, -0x20, RZ ;  /* 0xffffffe0052c7810 */ /* 0x001fe40007ffe0ff */
[----:B-1----:R0:W3:Y:S01]  /*6040*/  LDG.E.128.CONSTANT R4, desc[UR8][R28.64] ;  /* 0x000000081c047981 */ /* 0x0020e2000c1e9d00 */
[----:B------:R-:W-:Y:S02]  /*6050*/  LOP3.LUT R26, R26, 0x3f, RZ, 0xc0, !PT ;  /* 0x0000003f1a1a7812 */ /* 0x000fe400078ec0ff */
[----:B------:R-:W-:Y:S02]  /*6060*/  LOP3.LUT R27, R27, 0x3f, RZ, 0xc0, !PT ;  /* 0x0000003f1b1b7812 */ /* 0x000fe400078ec0ff */
[----:B------:R-:W-:Y:S02]  /*6070*/  IADD3 R26, PT, PT, R26, -0x20, RZ ;  /* 0xffffffe01a1a7810 */ /* 0x000fe40007ffe0ff */
[----:B------:R-:W-:-:S02]  /*6080*/  IADD3 R27, PT, PT, R27, -0x20, RZ ;  /* 0xffffffe01b1b7810 */ /* 0x000fc40007ffe0ff */
[----:B------:R1:W-:Y:S02]  /*6090*/  I2F.F16 R76, R26 ;  /* 0x0000001a004c7306 */ /* 0x0003e40000200c00 */
[----:B-1----:R-:W-:-:S06]  /*60a0*/  SHF.R.U32.HI R26, RZ, 0x4, R12 ;  /* 0x00000004ff1a7819 */ /* 0x002fcc000001160c */
[----:B------:R1:W-:Y:S01]  /*60b0*/  I2F.F16 R69, R27 ;  /* 0x0000001b00457306 */ /* 0x0003e20000200c00 */
[----:B------:R-:W-:Y:S02]  /*60c0*/  LOP3.LUT R26, R26, 0x3f, RZ, 0xc0, !PT ;  /* 0x0000003f1a1a7812 */ /* 0x000fe400078ec0ff */
[----:B-1----:R-:W-:-:S05]  /*60d0*/  SHF.R.U32.HI R27, RZ, 0xa, R12 ;  /* 0x0000000aff1b7819 */ /* 0x002fca000001160c */
[----:B------:R-:W-:Y:S01]  /*60e0*/  I2F.F16 R73, R73 ;  /* 0x0000004900497306 */ /* 0x000fe20000200c00 */
[----:B------:R-:W-:Y:S02]  /*60f0*/  IADD3 R26, PT, PT, R26, -0x20, RZ ;  /* 0xffffffe01a1a7810 */ /* 0x000fe40007ffe0ff */
[----:B------:R-:W-:Y:S02]  /*6100*/  LOP3.LUT R27, R27, 0x3f, RZ, 0xc0, !PT ;  /* 0x0000003f1b1b7812 */ /* 0x000fe400078ec0ff */
[----:B------:R-:W-:-:S03]  /*6110*/  LOP3.LUT R30, R30, 0x3f, RZ, 0xc0, !PT ;  /* 0x0000003f1e1e7812 */ /* 0x000fc600078ec0ff */
[----:B------:R-:W1:Y:S01]  /*6120*/  I2F.F16 R10, R10 ;  /* 0x0000000a000a7306 */ /* 0x000e620000200c00 */
[----:B------:R-:W-:Y:S02]  /*6130*/  IADD3 R27, PT, PT, R27, -0x20, RZ ;  /* 0xffffffe01b1b7810 */ /* 0x000fe40007ffe0ff */
[----:B------:R-:W-:-:S05]  /*6140*/  IADD3 R30, PT, PT, R30, -0x20, RZ ;  /* 0xffffffe01e1e7810 */ /* 0x000fca0007ffe0ff */
[----:B------:R5:W-:Y:S02]  /*6150*/  I2F.F16 R57, R26 ;  /* 0x0000001a00397306 */ /* 0x000be40000200c00 */
[----:B-----5:R-:W-:-:S06]  /*6160*/  SHF.R.U32.HI R26, RZ, 0xa, R14 ;  /* 0x0000000aff1a7819 */ /* 0x020fcc000001160e */
[----:B------:R5:W-:Y:S01]  /*6170*/  I2F.F16 R80, R27 ;  /* 0x0000001b00507306 */ /* 0x000be20000200c00 */
[----:B------:R-:W-:-:S07]  /*6180*/  LOP3.LUT R26, R26, 0x3f, RZ, 0xc0, !PT ;  /* 0x0000003f1a1a7812 */ /* 0x000fce00078ec0ff */
[----:B------:R4:W-:Y:S01]  /*6190*/  I2F.F16 R65, R30 ;  /* 0x0000001e00417306 */ /* 0x0009e20000200c00 */
[----:B-----5:R-:W-:Y:S02]  /*61a0*/  SHF.R.U32.HI R27, RZ, 0x4, R15 ;  /* 0x00000004ff1b7819 */ /* 0x020fe4000001160f */
[----:B------:R-:W-:Y:S02]  /*61b0*/  IADD3 R53, PT, PT, R26, -0x20, RZ ;  /* 0xffffffe01a357810 */ /* 0x000fe40007ffe0ff */
[----:B------:R-:W-:-:S03]  /*61c0*/  LOP3.LUT R27, R27, 0x3f, RZ, 0xc0, !PT ;  /* 0x0000003f1b1b7812 */ /* 0x000fc600078ec0ff */
[----:B------:R-:W5:Y:S01]  /*61d0*/  I2F.F16 R8, R8 ;  /* 0x0000000800087306 */ /* 0x000f620000200c00 */
[----:B----4-:R-:W-:Y:S02]  /*61e0*/  SHF.R.U32.HI R30, RZ, 0x4, R13 ;  /* 0x00000004ff1e7819 */ /* 0x010fe4000001160d */
[----:B------:R-:W-:Y:S02]  /*61f0*/  SHF.R.U32.HI R26, RZ, 0xa, R15 ;  /* 0x0000000aff1a7819 */ /* 0x000fe4000001160f */
[----:B------:R-:W-:-:S03]  /*6200*/  LOP3.LUT R30, R30, 0x3f, RZ, 0xc0, !PT ;  /* 0x0000003f1e1e7812 */ /* 0x000fc600078ec0ff */
[----:B------:R-:W4:Y:S01]  /*6210*/  I2F.F16 R20, R20 ;  /* 0x0000001400147306 */ /* 0x000f220000200c00 */
[----:B-1----:R-:W-:Y:S02]  /*6220*/  PRMT R73, R73, 0x5410, R10 ;  /* 0x0000541049497816 */ /* 0x002fe4000000000a */
[----:B------:R-:W-:Y:S02]  /*6230*/  SHF.R.U32.HI R45, RZ, 0xa, R13 ;  /* 0x0000000aff2d7819 */ /* 0x000fe4000001160d */
[----:B------:R-:W-:Y:S02]  /*6240*/  IADD3 R70, PT, PT, R27, -0x20, RZ ;  /* 0xffffffe01b467810 */ /* 0x000fe40007ffe0ff */
[----:B------:R-:W-:Y:S02]  /*6250*/  SHF.R.U32.HI R10, RZ, 0x2, R17 ;  /* 0x00000002ff0a7819 */ /* 0x000fe40000011611 */
[----:B------:R-:W-:Y:S02]  /*6260*/  IADD3 R30, PT, PT, R30, -0x20, RZ ;  /* 0xffffffe01e1e7810 */ /* 0x000fe40007ffe0ff */
[----:B------:R-:W-:-:S02]  /*6270*/  LOP3.LUT R27, R26, 0x3f, RZ, 0xc0, !PT ;  /* 0x0000003f1a1b7812 */ /* 0x000fc400078ec0ff */
[----:B------:R-:W-:Y:S02]  /*6280*/  LOP3.LUT R31, R31, 0x3f, RZ, 0xc0, !PT ;  /* 0x0000003f1f1f7812 */ /* 0x000fe400078ec0ff */
[----:B------:R-:W-:Y:S01]  /*6290*/  SHF.R.U32.HI R26, RZ, 0x10, R12 ;  /* 0x00000010ff1a7819 */ /* 0x000fe2000001160c */
[----:B------:R1:W-:Y:S01]  /*62a0*/  I2F.F16 R46, R30 ;  /* 0x0000001e002e7306 */ /* 0x0003e20000200c00 */
[----:B------:R-:W-:Y:S02]  /*62b0*/  LOP3.LUT R45, R45, 0x3f, RZ, 0xc0, !PT ;  /* 0x0000003f2d2d7812 */ /* 0x000fe400078ec0ff */
[----:B------:R-:W-:Y:S02]  /*62c0*/  LOP3.LUT R10, R10, 0x3f, RZ, 0xc0, !PT ;  /* 0x0000003f0a0a7812 */ /* 0x000fe400078ec0ff */
[----:B------:R-:W-:Y:S02]  /*62d0*/  IADD3 R31, PT, PT, R31, -0x20, RZ ;  /* 0xffffffe01f1f7810 */ /* 0x000fe40007ffe0ff */
[----:B------:R-:W-:-:S02]  /*62e0*/  SHF.R.U32.HI R47, RZ, 0x4, R14 ;  /* 0x00000004ff2f7819 */ /* 0x000fc4000001160e */
[----:B------:R-:W-:Y:S02]  /*62f0*/  LOP3.LUT R26, R26, 0x3f, RZ, 0xc0, !PT ;  /* 0x0000003f1a1a7812 */ /* 0x000fe400078ec0ff */
[----:B-1----:R-:W-:Y:S02]  /*6300*/  SHF.R.U32.HI R30, RZ, 0x16, R12 ;  /* 0x00000016ff1e7819 */ /* 0x002fe4000001160c */
[----:B------:R-:W-:Y:S02]  /*6310*/  SHF.R.U32 R12, R12, 0x1c, R16 ;  /* 0x0000001c0c0c7819 */ /* 0x000fe40000001610 */
[----:B------:R-:W-:Y:S02]  /*6320*/  IADD3 R45, PT, PT, R45, -0x20, RZ ;  /* 0xffffffe02d2d7810 */ /* 0x000fe40007ffe0ff */
[----:B-----5:R-:W-:Y:S02]  /*6330*/  PRMT R77, R77, 0x5410, R8 ;  /* 0x000054104d4d7816 */ /* 0x020fe40000000008 */
[----:B----4-:R-:W-:-:S02]  /*6340*/  PRMT R20, R20, 0x5410, R11 ;  /* 0x0000541014147816 */ /* 0x010fc4000000000b */
[----:B------:R-:W-:Y:S02]  /*6350*/  IADD3 R87, PT, PT, R10, -0x20, RZ ;  /* 0xffffffe00a577810 */ /* 0x000fe40007ffe0ff */
[----:B------:R-:W-:Y:S02]  /*6360*/  PRMT R78, R78, 0x5410, R9 ;  /* 0x000054104e4e7816 */ /* 0x000fe40000000009 */
[----:B------:R-:W-:Y:S01]  /*6370*/  LOP3.LUT R47, R47, 0x3f, RZ, 0xc0, !PT ;  /* 0x0000003f2f2f7812 */ /* 0x000fe200078ec0ff */
[----:B------:R-:W1:Y:S01]  /*6380*/  LDS.128 R8, [UR5+0x80] ;  /* 0x00008005ff087984 */ /* 0x000e620008000c00 */
[----:B------:R-:W-:Y:S01]  /*6390*/  IADD3 R26, PT, PT, R26, -0x20, RZ ;  /* 0xffffffe01a1a7810 */ /* 0x000fe20007ffe0ff */
[----:B------:R-:W4:Y:S01]  /*63a0*/  I2F.F16 R31, R31 ;  /* 0x0000001f001f7306 */ /* 0x000f220000200c00 */
[----:B------:R-:W-:Y:S02]  /*63b0*/  LOP3.LUT R12, R12, 0x3f, RZ, 0xc0, !PT ;  /* 0x0000003f0c0c7812 */ /* 0x000fe400078ec0ff */
[----:B------:R-:W-:-:S02]  /*63c0*/  IADD3 R21, PT, PT, R21, -0x20, RZ ;  /* 0xffffffe015157810 */ /* 0x000fc40007ffe0ff */
[----:B------:R-:W-:Y:S02]  /*63d0*/  IADD3 R47, PT, PT, R47, -0x20, RZ ;  /* 0xffffffe02f2f7810 */ /* 0x000fe40007ffe0ff */
[----:B------:R-:W-:Y:S01]  /*63e0*/  LOP3.LUT R30, R30, 0x3f, RZ, 0xc0, !PT ;  /* 0x0000003f1e1e7812 */ /* 0x000fe200078ec0ff */
[----:B------:R-:W-:Y:S01]  /*63f0*/  I2F.F16 R55, R45 ;  /* 0x0000002d00377306 */ /* 0x000fe20000200c00 */
[----:B------:R-:W-:Y:S02]  /*6400*/  IADD3 R12, PT, PT, R12, -0x20, RZ ;  /* 0xffffffe00c0c7810 */ /* 0x000fe40007ffe0ff */
[----:B------:R-:W-:-:S05]  /*6410*/  IADD3 R30, PT, PT, R30, -0x20, RZ ;  /* 0xffffffe01e1e7810 */ /* 0x000fca0007ffe0ff */
[----:B------:R5:W-:Y:S01]  /*6420*/  I2F.F16 R45, R26 ;  /* 0x0000001a002d7306 */ /* 0x000be20000200c00 */
[----:B------:R-:W-:Y:S02]  /*6430*/  SHF.R.U32.HI R59, RZ, 0x16, R13 ;  /* 0x00000016ff3b7819 */ /* 0x000fe4000001160d */
[--C-:B------:R-:W-:Y:S02]  /*6440*/  SHF.R.U32.HI R61, RZ, 0x10, R14.reuse ;  /* 0x00000010ff3d7819 */ /* 0x100fe4000001160e */
[----:B-----5:R-:W-:-:S03]  /*6450*/  SHF.R.U32.HI R26, RZ, 0x16, R14 ;  /* 0x00000016ff1a7819 */ /* 0x020fc6000001160e */
[----:B------:R-:W-:Y:S01]  /*6460*/  I2F.F16 R75, R75 ;  /* 0x0000004b004b7306 */ /* 0x000fe20000200c00 */
[----:B------:R-:W-:Y:S02]  /*6470*/  SHF.R.U32 R14, R14, 0x1c, R18 ;  /* 0x0000001c0e0e7819 */ /* 0x000fe40000001612 */
[----:B------:R-:W-:-:S05]  /*6480*/  LOP3.LUT R26, R26, 0x3f, RZ, 0xc0, !PT ;  /* 0x0000003f1a1a7812 */ /* 0x000fca00078ec0ff */
[----:B------:R-:W5:Y:S01]  /*6490*/  I2F.F16 R66, R66 ;  /* 0x0000004200427306 */ /* 0x000f620000200c00 */
[----:B------:R-:W-:-:S07]  /*64a0*/  SHF.R.U32.HI R63, RZ, 0x10, R15 ;  /* 0x00000010ff3f7819 */ /* 0x000fce000001160f */
[----:B------:R-:W0:Y:S01]  /*64b0*/  I2F.F16 R21, R21 ;  /* 0x0000001500157306 */ /* 0x000e220000200c00 */
[----:B------:R-:W-:-:S07]  /*64c0*/  LOP3.LUT R14, R14, 0x3f, RZ, 0xc0, !PT ;  /* 0x0000003f0e0e7812 */ /* 0x000fce00078ec0ff */
[----:B------:R4:W-:Y:S08]  /*64d0*/  I2F.F16 R68, R47 ;  /* 0x0000002f00447306 */ /* 0x0009f00000200c00 */
[----:B------:R-:W1:Y:S01]  /*64e0*/  I2F.F16 R53, R53 ;  /* 0x0000003500357306 */ /* 0x000e620000200c00 */
[----:B----4-:R-:W-:Y:S02]  /*64f0*/  SHF.R.U32.HI R47, RZ, 0x10, R13 ;  /* 0x00000010ff2f7819 */ /* 0x010fe4000001160d */
[----:B------:R-:W-:-:S05]  /*6500*/  SHF.R.U32 R13, R13, 0x1c, R17 ;  /* 0x0000001c0d0d7819 */ /* 0x000fca0000001611 */
[----:B------:R4:W-:Y:S01]  /*6510*/  I2F.F16 R64, R12 ;  /* 0x0000000c00407306 */ /* 0x0009e20000200c00 */
[----:B------:R-:W-:Y:S02]  /*6520*/  LOP3.LUT R13, R13, 0x3f, RZ, 0xc0, !PT ;  /* 0x0000003f0d0d7812 */ /* 0x000fe400078ec0ff */
[----:B----4-:R-:W-:-:S05]  /*6530*/  SHF.R.U32.HI R12, RZ, 0x2, R18 ;  /* 0x00000002ff0c7819 */ /* 0x010fca0000011612 */
[----:B------:R4:W-:Y:S01]  /*6540*/  I2F.F16 R58, R30 ;  /* 0x0000001e003a7306 */ /* 0x0009e20000200c00 */
[----:B------:R-:W-:Y:S02]  /*6550*/  LOP3.LUT R12, R12, 0x3f, RZ, 0xc0, !PT ;  /* 0x0000003f0c0c7812 */ /* 0x000fe400078ec0ff */
[----:B------:R-:W-:Y:S02]  /*6560*/  PRMT R76, R76, 0x5410, R31 ;  /* 0x000054104c4c7816 */ /* 0x000fe4000000001f */
[----:B----4-:R-:W-:Y:S02]  /*6570*/  IADD3 R30, PT, PT, R26, -0x20, RZ ;  /* 0xffffffe01a1e7810 */ /* 0x010fe40007ffe0ff */
[----:B------:R-:W-:Y:S02]  /*6580*/  SHF.R.U32.HI R26, RZ, 0x16, R15 ;  /* 0x00000016ff1a7819 */ /* 0x000fe4000001160f */
[----:B------:R-:W-:Y:S01]  /*6590*/  SHF.R.U32 R15, R15, 0x1c, R19 ;  /* 0x0000001c0f0f7819 */ /* 0x000fe20000001613 */
[----:B------:R-:W4:Y:S01]  /*65a0*/  I2F.F16 R79, R79 ;  /* 0x0000004f004f7306 */ /* 0x000f220000200c00 */
[----:B------:R-:W-:-:S02]  /*65b0*/  IADD3 R31, PT, PT, R12, -0x20, RZ ;  /* 0xffffffe00c1f7810 */ /* 0x000fc40007ffe0ff */
[----:B------:R-:W-:Y:S02]  /*65c0*/  IADD3 R13, PT, PT, R13, -0x20, RZ ;  /* 0xffffffe00d0d7810 */ /* 0x000fe40007ffe0ff */
[----:B------:R-:W-:Y:S02]  /*65d0*/  IADD3 R14, PT, PT, R14, -0x20, RZ ;  /* 0xffffffe00e0e7810 */ /* 0x000fe40007ffe0ff */
[----:B------:R-:W-:Y:S02]  /*65e0*/  LOP3.LUT R15, R15, 0x3f, RZ, 0xc0, !PT ;  /* 0x0000003f0f0f7812 */ /* 0x000fe400078ec0ff */
[----:B------:R-:W-:Y:S02]  /*65f0*/  SHF.R.U32.HI R12, RZ, 0x2, R19 ;  /* 0x00000002ff0c7819 */ /* 0x000fe40000011613 */
[----:B------:R-:W-:Y:S02]  /*6600*/  LOP3.LUT R47, R47, 0x3f, RZ, 0xc0, !PT ;  /* 0x0000003f2f2f7812 */ /* 0x000fe400078ec0ff */
[----:B------:R-:W-:-:S02]  /*6610*/  LOP3.LUT R59, R59, 0x3f, RZ, 0xc0, !PT ;  /* 0x0000003f3b3b7812 */ /* 0x000fc400078ec0ff */
[----:B-----5:R-:W-:Y:S02]  /*6620*/  PRMT R75, R75, 0x5410, R66 ;  /* 0x000054104b4b7816 */ /* 0x020fe40000000042 */
[----:B0-----:R-:W-:Y:S01]  /*6630*/  PRMT R21, R21, 0x5410, R56 ;  /* 0x0000541015157816 */ /* 0x001fe20000000038 */
[----:B------:R-:W-:Y:S01]  /*6640*/  I2F.F16 R66, R13 ;  /* 0x0000000d00427306 */ /* 0x000fe20000200c00 */
[----:B------:R-:W-:Y:S02]  /*6650*/  PRMT R46, R46, 0x5410, R55 ;  /* 0x000054102e2e7816 */ /* 0x000fe40000000037 */
[----:B-1----:R-:W-:Y:S02]  /*6660*/  PRMT R68, R68, 0x5410, R53 ;  /* 0x0000541044447816 */ /* 0x002fe40000000035 */
[----:B------:R-:W-:Y:S02]  /*6670*/  IADD3 R55, PT, PT, R15, -0x20, RZ ;  /* 0xffffffe00f377810 */ /* 0x000fe40007ffe0ff */
[----:B------:R-:W-:Y:S01]  /*6680*/  LOP3.LUT R53, R12, 0x3f, RZ, 0xc0, !PT ;  /* 0x0000003f0c357812 */ /* 0x000fe200078ec0ff */
[----:B------:R0:W-:Y:S01]  /*6690*/  I2F.F16 R56, R14 ;  /* 0x0000000e00387306 */ /* 0x0001e20000200c00 */
[----:B------:R-:W-:-:S02]  /*66a0*/  IADD3 R47, PT, PT, R47, -0x20, RZ ;  /* 0xffffffe02f2f7810 */ /* 0x000fc40007ffe0ff */
[----:B------:R-:W-:Y:S01]  /*66b0*/  IADD3 R59, PT, PT, R59, -0x20, RZ ;  /* 0xffffffe03b3b7810 */ /* 0x000fe20007ffe0ff */
[----:B0-----:R-:W0:Y:S04]  /*66c0*/  LDS.128 R12, [UR5] ;  /* 0x00000005ff0c7984 */ /* 0x001e280008000c00 */
[----:B------:R-:W1:Y:S01]  /*66d0*/  I2F.F16 R22, R22 ;  /* 0x0000001600167306 */ /* 0x000e620000200c00 */
[----:B----4-:R-:W-:-:S07]  /*66e0*/  PRMT R79, R79, 0x5410, R86 ;  /* 0x000054104f4f7816 */ /* 0x010fce0000000056 */
[----:B------:R-:W-:Y:S01]  /*66f0*/  I2F.F16 R47, R47 ;  /* 0x0000002f002f7306 */ /* 0x000fe20000200c00 */
[----:B------:R-:W-:-:S07]  /*6700*/  IADD3 R27, PT, PT, R27, -0x20, RZ ;  /* 0xffffffe01b1b7810 */ /* 0x000fce0007ffe0ff */
[----:B------:R-:W4:Y:S01]  /*6710*/  I2F.F16 R72, R59 ;  /* 0x0000003b00487306 */ /* 0x000f220000200c00 */
[----:B------:R-:W-:Y:S02]  /*6720*/  LOP3.LUT R61, R61, 0x3f, RZ, 0xc0, !PT ;  /* 0x0000003f3d3d7812 */ /* 0x000fe400078ec0ff */
[----:B------:R-:W-:-:S05]  /*6730*/  PRMT R45, R45, 0x5410, R58 ;  /* 0x000054102d2d7816 */ /* 0x000fca000000003a */
[----:B------:R-:W5:Y:S01]  /*6740*/  I2F.F16 R74, R74 ;  /* 0x0000004a004a7306 */ /* 0x000f620000200c00 */
[----:B------:R-:W-:Y:S01]  /*6750*/  HFMA2 R71, R79, R8, RZ ;  /* 0x000000084f477231 */ /* 0x000fe200000000ff */
[----:B------:R-:W-:Y:S02]  /*6760*/  IADD3 R61, PT, PT, R61, -0x20, RZ ;  /* 0xffffffe03d3d7810 */ /* 0x000fe40007ffe0ff */
[----:B-1----:R-:W-:-:S04]  /*6770*/  PRMT R22, R22, 0x5410, R69 ;  /* 0x0000541016167816 */ /* 0x002fc80000000045 */
[----:B------:R1:W-:Y:S01]  /*6780*/  I2F.F16 R58, R55 ;  /* 0x00000037003a7306 */ /* 0x0003e20000200c00 */
[----:B------:R-:W-:Y:S02]  /*6790*/  LOP3.LUT R63, R63, 0x3f, RZ, 0xc0, !PT ;  /* 0x0000003f3f3f7812 */ /* 0x000fe400078ec0ff */
[----:B------:R-:W-:-:S05]  /*67a0*/  LOP3.LUT R26, R26, 0x3f, RZ, 0xc0, !PT ;  /* 0x0000003f1a1a7812 */ /* 0x000fca00078ec0ff */
[----:B------:R-:W-:Y:S01]  /*67b0*/  I2F.F16 R23, R23 ;  /* 0x0000001700177306 */ /* 0x000fe20000200c00 */
[----:B-1----:R-:W-:Y:S01]  /*67c0*/  HFMA2 R55, R77, R8, RZ ;  /* 0x000000084d377231 */ /* 0x002fe200000000ff */
[----:B----4-:R-:W-:-:S06]  /*67d0*/  PRMT R47, R47, 0x5410, R72 ;  /* 0x000054102f2f7816 */ /* 0x010fcc0000000048 */
[----:B------:R-:W1:Y:S01]  /*67e0*/  I2F.F16 R44, R44 ;  /* 0x0000002c002c7306 */ /* 0x000e620000200c00 */
[----:B------:R-:W-:-:S07]  /*67f0*/  HFMA2 R69, R73, R8, RZ.H0_H0 ;  /* 0x0000000849457231 */ /* 0x000fce00000400ff */
[----:B------:R-:W4:Y:S01]  /*6800*/  I2F.F16 R82, R82 ;  /* 0x0000005200527306 */ /* 0x000f220000200c00 */
[----:B------:R-:W-:Y:S02]  /*6810*/  HFMA2 R72, R75, R8, RZ.H0_H0 ;  /* 0x000000084b487231 */ /* 0x000fe400000400ff */
[----:B------:R-:W-:-:S05]  /*6820*/  HFMA2 R55, R20, R9, R55 ;  /* 0x0000000914377231 */ /* 0x000fca0000000037 */
[----:B------:R-:W-:Y:S01]  /*6830*/  I2F.F16 R70, R70 ;  /* 0x0000004600467306 */ /* 0x000fe20000200c00 */
[----:B------:R-:W-:Y:S01]  /*6840*/  HFMA2 R8, R22, R9, R71 ;  /* 0x0000000916087231 */ /* 0x000fe20000000047 */
[----:B------:R-:W-:-:S06]  /*6850*/  IADD3 R63, PT, PT, R63, -0x20, RZ ;  /* 0xffffffe03f3f7810 */ /* 0x000fcc0007ffe0ff */
[----:B------:R-:W2:Y:S01]  /*6860*/  I2F.F16 R27, R27 ;  /* 0x0000001b001b7306 */ /* 0x000ea20000200c00 */
[----:B------:R-:W-:Y:S02]  /*6870*/  IADD3 R26, PT, PT, R26, -0x20, RZ ;  /* 0xffffffe01a1a7810 */ /* 0x000fe40007ffe0ff */
[----:B-----5:R-:W-:-:S05]  /*6880*/  PRMT R65, R65, 0x5410, R74 ;  /* 0x0000541041417816 */ /* 0x020fca000000004a */
[----:B------:R-:W-:Y:S01]  /*6890*/  I2F.F16 R61, R61 ;  /* 0x0000003d003d7306 */ /* 0x000fe20000200c00 */
[----:B------:R-:W-:-:S07]  /*68a0*/  HFMA2 R69, R78, R9, R69 ;  /* 0x000000094e457231 */ /* 0x000fce0000000045 */
[----:B------:R-:W5:Y:S01]  /*68b0*/  I2F.F16 R30, R30 ;  /* 0x0000001e001e7306 */ /* 0x000f620000200c00 */
[----:B-1----:R-:W-:Y:S01]  /*68c0*/  PRMT R23, R23, 0x5410, R44 ;  /* 0x0000541017177816 */ /* 0x002fe2000000002c */
[----:B------:R-:W-:Y:S01]  /*68d0*/  HFMA2 R9, R76, R9, R72 ;  /* 0x000000094c097231 */ /* 0x000fe20000000048 */
[----:B----4-:R-:W-:Y:S01]  /*68e0*/  PRMT R67, R67, 0x5410, R82 ;  /* 0x0000541043437816 */ /* 0x010fe20000000052 */
[-C--:B------:R-:W-:Y:S01]  /*68f0*/  HFMA2 R55, R21, R10.reuse, R55 ;  /* 0x0000000a15377231 */ /* 0x080fe20000000037 */
[----:B------:R-:W-:Y:S01]  /*6900*/  PRMT R44, R57, 0x5410, R80 ;  /* 0x00005410392c7816 */ /* 0x000fe20000000050 */
[----:B------:R-:W-:Y:S02]  /*6910*/  HFMA2 R72, R65, R10, R8 ;  /* 0x0000000a41487231 */ /* 0x000fe40000000008 */
[----:B------:R-:W-:Y:S01]  /*6920*/  I2F.F16 R63, R63 ;  /* 0x0000003f003f7306 */ /* 0x000fe20000200c00 */
[----:B--2---:R-:W-:Y:S02]  /*6930*/  PRMT R70, R70, 0x5410, R27 ;  /* 0x0000541046467816 */ /* 0x004fe4000000001b */
[----:B------:R-:W-:-:S05]  /*6940*/  IADD3 R57, PT, PT, R53, -0x20, RZ ;  /* 0xffffffe035397810 */ /* 0x000fca0007ffe0ff */
[----:B------:R-:W1:Y:S01]  /*6950*/  I2F.F16 R26, R26 ;  /* 0x0000001a001a7306 */ /* 0x000e620000200c00 */
[----:B------:R-:W-:Y:S01]  /*6960*/  LEA.HI R60, R16, 0xffffffe0, RZ, 0x6 ;  /* 0xffffffe0103c7811 */ /* 0x000fe200078f30ff */
[-C--:B------:R-:W-:Y:S01]  /*6970*/  HFMA2 R71, R23, R10.reuse, R69 ;  /* 0x0000000a17477231 */ /* 0x080fe20000000045 */
[--C-:B------:R-:W-:Y:S01]  /*6980*/  SHF.R.U32.HI R59, RZ, 0x2, R16.reuse ;  /* 0x00000002ff3b7819 */ /* 0x100fe20000011610 */
[----:B------:R-:W-:Y:S01]  /*6990*/  HFMA2 R74, R67, R10, R9 ;  /* 0x0000000a434a7231 */ /* 0x000fe20000000009 */
[--C-:B------:R-:W-:Y:S02]  /*69a0*/  SHF.R.U32.HI R27, RZ, 0x8, R16.reuse ;  /* 0x00000008ff1b7819 */ /* 0x100fe40000011610 */
[--C-:B------:R-:W-:Y:S02]  /*69b0*/  SHF.R.U32.HI R53, RZ, 0xe, R16.reuse ;  /* 0x0000000eff357819 */ /* 0x100fe40000011610 */
[----:B------:R-:W-:Y:S01]  /*69c0*/  SHF.R.U32.HI R16, RZ, 0x14, R16 ;  /* 0x00000014ff107819 */ /* 0x000fe20000011610 */
[-C--:B------:R-:W-:Y:S01]  /*69d0*/  HFMA2 R69, R44, R11.reuse, R55 ;  /* 0x0000000b2c457231 */ /* 0x080fe20000000037 */
[----:B-----5:R-:W-:Y:S01]  /*69e0*/  PRMT R61, R61, 0x5410, R30 ;  /* 0x000054103d3d7816 */ /* 0x020fe2000000001e */
[-C--:B------:R-:W-:Y:S01]  /*69f0*/  HFMA2 R71, R46, R11.reuse, R71 ;  /* 0x0000000b2e477231 */ /* 0x080fe20000000047 */
[----:B------:R-:W-:Y:S01]  /*6a00*/  LOP3.LUT R30, R27, 0x3f, RZ, 0xc0, !PT ;  /* 0x0000003f1b1e7812 */ /* 0x000fe200078ec0ff */
[-C--:B------:R-:W-:Y:S01]  /*6a10*/  HFMA2 R72, R68, R11.reuse, R72 ;  /* 0x0000000b44487231 */ /* 0x080fe20000000048 */
[----:B------:R-:W-:Y:S01]  /*6a20*/  LOP3.LUT R16, R16, 0x3f, RZ, 0xc0, !PT ;  /* 0x0000003f10107812 */ /* 0x000fe200078ec0ff */
[----:B------:R-:W-:-:S02]  /*6a30*/  HFMA2 R74, R70, R11, R74 ;  /* 0x0000000b464a7231 */ /* 0x000fc4000000004a */
[-C--:B0-----:R-:W-:Y:S01]  /*6a40*/  HFMA2 R11, R77, R12.reuse, RZ ;  /* 0x0000000c4d0b7231 */ /* 0x081fe200000000ff */
[----:B------:R-:W-:Y:S01]  /*6a50*/  LOP3.LUT R53, R53, 0x3f, RZ, 0xc0, !PT ;  /* 0x0000003f35357812 */ /* 0x000fe200078ec0ff */
[-C--:B------:R-:W-:Y:S01]  /*6a60*/  HFMA2 R80, R79, R12.reuse, RZ ;  /* 0x0000000c4f507231 */ /* 0x080fe200000000ff */
[----:B------:R-:W-:Y:S02]  /*6a70*/  IADD3 R30, PT, PT, R30, -0x20, RZ ;  /* 0xffffffe01e1e7810 */ /* 0x000fe40007ffe0ff */
[----:B------:R-:W-:Y:S01]  /*6a80*/  IADD3 R9, PT, PT, R16, -0x20, RZ ;  /* 0xffffffe010097810 */ /* 0x000fe20007ffe0ff */
[-C--:B------:R-:W-:Y:S01]  /*6a90*/  HFMA2 R16, R73, R12.reuse, RZ.H0_H0 ;  /* 0x0000000c49107231 */ /* 0x080fe200000400ff */
[----:B-1----:R-:W-:Y:S01]  /*6aa0*/  PRMT R63, R63, 0x5410, R26 ;  /* 0x000054103f3f7816 */ /* 0x002fe2000000001a */
[----:B------:R-:W-:Y:S01]  /*6ab0*/  HFMA2 R12, R75, R12, RZ.H0_H0 ;  /* 0x0000000c4b0c7231 */ /* 0x000fe200000400ff */
[----:B------:R-:W-:Y:S01]  /*6ac0*/  IADD3 R26, PT, PT, R53, -0x20, RZ ;  /* 0xffffffe0351a7810 */ /* 0x000fe20007ffe0ff */
[----:B------:R0:W-:Y:S01]  /*6ad0*/  I2F.F16 R27, R57 ;  /* 0x00000039001b7306 */ /* 0x0001e20000200c00 */
[----:B------:R-:W-:-:S07]  /*6ae0*/  HFMA2 R80, R22, R13, R80 ;  /* 0x0000000d16507231 */ /* 0x000fce0000000050 */
[----:B------:R1:W-:Y:S01]  /*6af0*/  I2F.F16 R53, R30 ;  /* 0x0000001e00357306 */ /* 0x0003e20000200c00 */
[----:B0-----:R-:W-:Y:S01]  /*6b00*/  HFMA2 R57, R78, R13, R16 ;  /* 0x0000000d4e397231 */ /* 0x001fe20000000010 */
[----:B------:R-:W-:-:S06]  /*6b10*/  LEA.HI R62, R17, 0xffffffe0, RZ, 0x6 ;  /* 0xffffffe0113e7811 */ /* 0x000fcc00078f30ff */
[----:B------:R-:W0:Y:S01]  /*6b20*/  I2F.F16 R87, R87 ;  /* 0x0000005700577306 */ /* 0x000e220000200c00 */
[-C--:B-1----:R-:W-:Y:S02]  /*6b30*/  HFMA2 R30, R20, R13.reuse, R11 ;  /* 0x0000000d141e7231 */ /* 0x082fe4000000000b */
[----:B------:R-:W-:Y:S01]  /*6b40*/  HFMA2 R13, R76, R13, R12 ;  /* 0x0000000d4c0d7231 */ /* 0x000fe2000000000c */
[----:B------:R-:W-:Y:S01]  /*6b50*/  SHF.R.U32.HI R12, RZ, 0x8, R19 ;  /* 0x00000008ff0c7819 */ /* 0x000fe20000011613 */
[-C--:B------:R-:W-:Y:S01]  /*6b60*/  HFMA2 R57, R23, R14.reuse, R57 ;  /* 0x0000000e17397231 */ /* 0x080fe20000000039 */
[--C-:B------:R-:W-:Y:S01]  /*6b70*/  SHF.R.U32.HI R8, RZ, 0x8, R17.reuse ;  /* 0x00000008ff087819 */ /* 0x100fe20000011611 */
[-C--:B------:R-:W-:Y:S01]  /*6b80*/  HFMA2 R13, R67, R14.reuse, R13 ;  /* 0x0000000e430d7231 */ /* 0x080fe2000000000d */
[----:B------:R-:W-:Y:S02]  /*6b90*/  LOP3.LUT R12, R12, 0x3f, RZ, 0xc0, !PT ;  /* 0x0000003f0c0c7812 */ /* 0x000fe400078ec0ff */
[--C-:B------:R-:W-:Y:S01]  /*6ba0*/  SHF.R.U32.HI R10, RZ, 0xe, R17.reuse ;  /* 0x0000000eff0a7819 */ /* 0x100fe20000011611 */
[-C--:B------:R-:W-:Y:S01]  /*6bb0*/  HFMA2 R30, R21, R14.reuse, R30 ;  /* 0x0000000e151e7231 */ /* 0x080fe2000000001e */
[----:B------:R-:W-:Y:S01]  /*6bc0*/  SHF.R.U32.HI R17, RZ, 0x14, R17 ;  /* 0x00000014ff117819 */ /* 0x000fe20000011611 */
[----:B------:R-:W-:-:S02]  /*6bd0*/  HFMA2 R82, R65, R14, R80 ;  /* 0x0000000e41527231 */ /* 0x000fc40000000050 */
[-C--:B------:R-:W-:Y:S01]  /*6be0*/  HFMA2 R81, R46, R15.reuse, R57 ;  /* 0x0000000f2e517231 */ /* 0x080fe20000000039 */
[----:B------:R-:W-:Y:S01]  /*6bf0*/  IADD3 R57, PT, PT, R12, -0x20, RZ ;  /* 0xffffffe00c397810 */ /* 0x000fe20007ffe0ff */
[-C--:B------:R-:W-:Y:S02]  /*6c00*/  HFMA2 R83, R70, R15.reuse, R13 ;  /* 0x0000000f46537231 */ /* 0x080fe4000000000d */
[----:B------:R-:W-:Y:S01]  /*6c10*/  IMAD.WIDE R12, R2, 0x4, R28 ;  /* 0x00000004020c7825 */ /* 0x000fe200078e021c */
[----:B------:R-:W-:Y:S02]  /*6c20*/  LOP3.LUT R17, R17, 0x3f, RZ, 0xc0, !PT ;  /* 0x0000003f11117812 */ /* 0x000fe400078ec0ff */
[----:B------:R-:W-:Y:S01]  /*6c30*/  SHF.R.U32.HI R14, RZ, 0x14, R18 ;  /* 0x00000014ff0e7819 */ /* 0x000fe20000011612 */
[-C--:B------:R-:W-:Y:S01]  /*6c40*/  HFMA2 R80, R44, R15.reuse, R30 ;  /* 0x0000000f2c507231 */ /* 0x080fe2000000001e */
[----:B------:R-:W-:Y:S01]  /*6c50*/  IADD3 R11, PT, PT, R17, -0x20, RZ ;  /* 0xffffffe0110b7810 */ /* 0x000fe20007ffe0ff */
[----:B------:R-:W-:Y:S01]  /*6c60*/  HFMA2 R82, R68, R15, R82 ;  /* 0x0000000f44527231 */ /* 0x000fe20000000052 */
[----:B0-----:R-:W-:Y:S01]  /*6c70*/  PRMT R66, R66, 0x5410, R87 ;  /* 0x0000541042427816 */ /* 0x001fe20000000057 */
[----:B------:R-:W-:Y:S01]  /*6c80*/  IMAD.WIDE R86, R2, 0x4, R12 ;  /* 0x0000000402567825 */ /* 0x000fe200078e020c */
[----:B------:R-:W-:-:S02]  /*6c90*/  LOP3.LUT R17, R14, 0x3f, RZ, 0xc0, !PT ;  /* 0x0000003f0e117812 */ /* 0x000fc400078ec0ff */
[----:B------:R-:W2:Y:S01]  /*6ca0*/  LDG.E.128.CONSTANT R12, desc[UR8][R12.64] ;  /* 0x000000080c0c7981 */ /* 0x000ea2000c1e9d00 */
[----:B------:R-:W-:Y:S02]  /*6cb0*/  LOP3.LUT R8, R8, 0x3f, RZ, 0xc0, !PT ;  /* 0x0000003f08087812 */ /* 0x000fe400078ec0ff */
[----:B------:R-:W-:Y:S02]  /*6cc0*/  LOP3.LUT R59, R59, 0x3f, RZ, 0xc0, !PT ;  /* 0x0000003f3b3b7812 */ /* 0x000fe400078ec0ff */
[----:B------:R-:W-:Y:S02]  /*6cd0*/  LOP3.LUT R10, R10, 0x3f, RZ, 0xc0, !PT ;  /* 0x0000003f0a0a7812 */ /* 0x000fe400078ec0ff */
[----:B------:R-:W-:Y:S02]  /*6ce0*/  IADD3 R8, PT, PT, R8, -0x20, RZ ;  /* 0xffffffe008087810 */ /* 0x000fe40007ffe0ff */
[----:B------:R-:W-:Y:S02]  /*6cf0*/  IADD3 R59, PT, PT, R59, -0x20, RZ ;  /* 0xffffffe03b3b7810 */ /* 0x000fe40007ffe0ff */
[----:B------:R-:W-:Y:S01]  /*6d00*/  IADD3 R10, PT, PT, R10, -0x20, RZ ;  /* 0xffffffe00a0a7810 */ /* 0x000fe20007ffe0ff */
[----:B------:R0:W-:Y:S02]  /*6d10*/  I2F.F16 R55, R8 ;  /* 0x0000000800377306 */ /* 0x0001e40000200c00 */
[----:B0-----:R-:W-:-:S06]  /*6d20*/  SHF.R.U32.HI R8, RZ, 0xe, R19 ;  /* 0x0000000eff087819 */ /* 0x001fcc0000011613 */
[----:B------:R-:W0:Y:S08]  /*6d30*/  I2F.F16 R59, R59 ;  /* 0x0000003b003b7306 */ /* 0x000e300000200c00 */
[----:B------:R-:W-:Y:S08]  /*6d40*/  I2F.F16 R60, R60 ;  /* 0x0000003c003c7306 */ /* 0x000ff00000200c00 */
[----:B------:R-:W-:Y:S08]  /*6d50*/  I2F.F16 R62, R62 ;  /* 0x0000003e003e7306 */ /* 0x000ff00000200c00 */
[----:B------:R-:W1:Y:S08]  /*6d60*/  I2F.F16 R9, R9 ;  /* 0x0000000900097306 */ /* 0x000e700000200c00 */
[----:B------:R4:W-:Y:S08]  /*6d70*/  I2F.F16 R16, R10 ;  /* 0x0000000a00107306 */ /* 0x0009f00000200c00 */
[----:B------:R-:W5:Y:S01]  /*6d80*/  I2F.F16 R11, R11 ;  /* 0x0000000b000b7306 */ /* 0x000f620000200c00 */
[----:B----4-:R-:W-:-:S02]  /*6d90*/  LOP3.LUT R10, R8, 0x3f, RZ, 0xc0, !PT ;  /* 0x0000003f080a7812 */ /* 0x010fc400078ec0ff */
[--C-:B------:R-:W-:Y:S02]  /*6da0*/  SHF.R.U32.HI R8, RZ, 0x8, R18.reuse ;  /* 0x00000008ff087819 */ /* 0x100fe40000011612 */
[----:B------:R-:W-:Y:S02]  /*6db0*/  IADD3 R88, PT, PT, R10, -0x20, RZ ;  /* 0xffffffe00a587810 */ /* 0x000fe40007ffe0ff */
[----:B------:R-:W-:Y:S02]  /*6dc0*/  SHF.R.U32.HI R10, RZ, 0xe, R18 ;  /* 0x0000000eff0a7819 */ /* 0x000fe40000011612 */
[----:B------:R-:W-:Y:S02]  /*6dd0*/  LOP3.LUT R8, R8, 0x3f, RZ, 0xc0, !PT ;  /* 0x0000003f08087812 */ /* 0x000fe400078ec0ff */
[----:B------:R-:W-:Y:S01]  /*6de0*/  LOP3.LUT R10, R10, 0x3f, RZ, 0xc0, !PT ;  /* 0x0000003f0a0a7812 */ /* 0x000fe200078ec0ff */
[----:B------:R-:W4:Y:S01]  /*6df0*/  I2F.F16 R26, R26 ;  /* 0x0000001a001a7306 */ /* 0x000f220000200c00 */
[----:B------:R-:W-:-:S02]  /*6e00*/  LEA.HI R52, R18, 0xffffffe0, RZ, 0x6 ;  /* 0xffffffe012347811 */ /* 0x000fc400078f30ff */
[----:B0-----:R-:W-:Y:S02]  /*6e10*/  PRMT R64, R64, 0x5410, R59 ;  /* 0x0000541040407816 */ /* 0x001fe4000000003b */
[----:B------:R-:W-:Y:S02]  /*6e20*/  IADD3 R59, PT, PT, R8, -0x20, RZ ;  /* 0xffffffe0083b7810 */ /* 0x000fe40007ffe0ff */
[----:B-1----:R-:W-:Y:S02]  /*6e30*/  PRMT R60, R9, 0x5410, R60 ;  /* 0x00005410093c7816 */ /* 0x002fe4000000003c */
[----:B-----5:R-:W-:Y:S02]  /*6e40*/  PRMT R62, R11, 0x5410, R62 ;  /* 0x000054100b3e7816 */ /* 0x020fe4000000003e */
[----:B------:R-:W-:Y:S02]  /*6e50*/  IADD3 R18, PT, PT, R10, -0x20, RZ ;  /* 0xffffffe00a127810 */ /* 0x000fe40007ffe0ff */
[----:B------:R-:W5:Y:S01]  /*6e60*/  LDG.E.128.CONSTANT R8, desc[UR8][R86.64] ;  /* 0x0000000856087981 */ /* 0x000f62000c1e9d00 */
[----:B------:R-:W-:-:S02]  /*6e70*/  @!P0 PRMT R0, R24, 0x7610, R0 ;  /* 0x0000761018008816 */ /* 0x000fc40000000000 */
[----:B------:R-:W-:Y:S01]  /*6e80*/  @!P0 PRMT R42, R25, 0x7610, R42 ;  /* 0x00007610192a8816 */ /* 0x000fe2000000002a */
[----:B------:R-:W0:Y:S01]  /*6e90*/  I2F.F16 R31, R31 ;  /* 0x0000001f001f7306 */ /* 0x000e220000200c00 */
[----:B------:R-:W-:Y:S02]  /*6ea0*/  @!P0 PRMT R0, R0, 0x7610, R24 ;  /* 0x0000761000008816 */ /* 0x000fe40000000018 */
[----:B------:R-:W-:Y:S02]  /*6eb0*/  @!P0 PRMT R42, R42, 0x7610, R25 ;  /* 0x000076102a2a8816 */ /* 0x000fe40000000019 */
[----:B------:R-:W-:Y:S02]  /*6ec0*/  PRMT R58, R58, 0x5410, R27 ;  /* 0x000054103a3a7816 */ /* 0x000fe4000000001b */
[----:B----4-:R-:W-:Y:S02]  /*6ed0*/  PRMT R53, R53, 0x5410, R26 ;  /* 0x0000541035357816 */ /* 0x010fe4000000001a */
[----:B------:R-:W1:Y:S01]  /*6ee0*/  LDS.128 R24, [UR5+0x100] ;  /* 0x00010005ff187984 */ /* 0x000e620008000c00 */
[----:B------:R-:W-:-:S02]  /*6ef0*/  SHF.R.U32.HI R28, RZ, 0x14, R19 ;  /* 0x00000014ff1c7819 */ /* 0x000fc40000011613 */
[----:B------:R-:W-:Y:S02]  /*6f00*/  LEA.HI R54, R19, 0xffffffe0, RZ, 0x6 ;  /* 0xffffffe013367811 */ /* 0x000fe400078f30ff */
[----:B------:R-:W-:Y:S02]  /*6f10*/  IADD3 R19, PT, PT, R17, -0x20, RZ ;  /* 0xffffffe011137810 */ /* 0x000fe40007ffe0ff */
[----:B0-----:R-:W-:Y:S02]  /*6f20*/  PRMT R56, R56, 0x5410, R31 ;  /* 0x0000541038387816 */ /* 0x001fe4000000001f */
[----:B------:R-:W-:Y:S02]  /*6f30*/  LOP3.LUT R17, R28, 0x3f, RZ, 0xc0, !PT ;  /* 0x0000003f1c117812 */ /* 0x000fe400078ec0ff */
[----:B------:R-:W0:Y:S02]  /*6f40*/  LDS.128 R28, [UR5+0x10] ;  /* 0x00001005ff1c7984 */ /* 0x000e240008000c00 */
[----:B------:R-:W-:Y:S01]  /*6f50*/  IADD3 R17, PT, PT, R17, -0x20, RZ ;  /* 0xffffffe011117810 */ /* 0x000fe20007ffe0ff */
[----:B------:R-:W-:Y:S08]  /*6f60*/  I2F.F16 R52, R52 ;  /* 0x0000003400347306 */ /* 0x000ff00000200c00 */
[----:B------:R-:W-:Y:S08]  /*6f70*/  I2F.F16 R54, R54 ;  /* 0x0000003600367306 */ /* 0x000ff00000200c00 */
[----:B------:R-:W-:Y:S08]  /*6f80*/  I2F.F16 R59, R59 ;  /* 0x0000003b003b7306 */ /* 0x000ff00000200c00 */
[----:B------:R-:W4:Y:S01]  /*6f90*/  I2F.F16 R18, R18 ;  /* 0x0000001200127306 */ /* 0x000f220000200c00 */
[----:B-1----:R-:W-:-:S07]  /*6fa0*/  HFMA2 R77, R77, R24, RZ ;  /* 0x000000184d4d7231 */ /* 0x002fce00000000ff */
[----:B------:R-:W1:Y:S01]  /*6fb0*/  I2F.F16 R19, R19 ;  /* 0x0000001300137306 */ /* 0x000e620000200c00 */
[----:B------:R-:W-:-:S07]  /*6fc0*/  HFMA2 R79, R79, R24, RZ ;  /* 0x000000184f4f7231 */ /* 0x000fce00000000ff */
[----:B------:R-:W0:Y:S01]  /*6fd0*/  I2F.F16 R17, R17 ;  /* 0x0000001100117306 */ /* 0x000e220000200c00 */
[-C--:B------:R-:W-:Y:S02]  /*6fe0*/  HFMA2 R73, R73, R24.reuse, RZ.H0_H0 ;  /* 0x0000001849497231 */ /* 0x080fe400000400ff */
[-C--:B------:R-:W-:Y:S02]  /*6ff0*/  HFMA2 R20, R20, R25.reuse, R77 ;  /* 0x0000001914147231 */ /* 0x080fe4000000004d */
[-C--:B------:R-:W-:Y:S01]  /*7000*/  HFMA2 R22, R22, R25.reuse, R79 ;  /* 0x0000001916167231 */ /* 0x080fe2000000004f */
[----:B------:R-:W-:Y:S01]  /*7010*/  PRMT R55, R55, 0x5410, R16 ;  /* 0x0000541037377816 */ /* 0x000fe20000000010 */
[----:B------:R-:W-:Y:S01]  /*7020*/  HFMA2 R24, R75, R24, RZ.H0_H0 ;  /* 0x000000184b187231 */ /* 0x000fe200000400ff */
[----:B----4-:R-:W-:Y:S01]  /*7030*/  PRMT R59, R59, 0x5410, R18 ;  /* 0x000054103b3b7816 */ /* 0x010fe20000000012 */
[----:B------:R-:W-:Y:S01]  /*7040*/  HFMA2 R78, R78, R25, R73 ;  /* 0x000000194e4e7231 */ /* 0x000fe20000000049 */
[----:B-1----:R-:W-:-:S02]  /*7050*/  PRMT R52, R19, 0x5410, R52 ;  /* 0x0000541013347816 */ /* 0x002fc40000000034 */
[----:B---3--:R-:W-:Y:S02]  /*7060*/  LOP3.LUT R73, R5, 0x3f, RZ, 0xc0, !PT ;  /* 0x0000003f05497812 */ /* 0x008fe400078ec0ff */
[----:B0-----:R-:W-:Y:S02]  /*7070*/  PRMT R54, R17, 0x5410, R54 ;  /* 0x0000541011367816 */ /* 0x001fe40000000036 */
[----:B------:R-:W0:Y:S01]  /*7080*/  LDS.128 R16, [UR5+0x90] ;  /* 0x00009005ff107984 */ /* 0x000e220008000c00 */
[----:B------:R-:W-:Y:S01]  /*7090*/  HFMA2 R76, R76, R25, R24 ;  /* 0x000000194c4c7231 */ /* 0x000fe20000000018 */
[----:B------:R-:W-:Y:S01]  /*70a0*/  IADD3 R24, PT, PT, R73, -0x20, RZ ;  /* 0xffffffe049187810 */ /* 0x000fe20007ffe0ff */
[-C--:B------:R-:W-:Y:S02]  /*70b0*/  HFMA2 R73, R45, R28.reuse, R80 ;  /* 0x0000001c2d497231 */ /* 0x080fe40000000050 */
[-C--:B------:R-:W-:Y:S02]  /*70c0*/  HFMA2 R81, R47, R28.reuse, R81 ;  /* 0x0000001c2f517231 */ /* 0x080fe40000000051 */
[----:B------:R-:W-:-:S02]  /*70d0*/  HFMA2 R82, R61, R28, R82 ;  /* 0x0000001c3d527231 */ /* 0x000fc40000000052 */
[----:B------:R-:W-:Y:S02]  /*70e0*/  HFMA2 R83, R63, R28, R83 ;  /* 0x0000001c3f537231 */ /* 0x000fe40000000053 */
[-C--:B------:R-:W-:Y:S02]  /*70f0*/  HFMA2 R28, R21, R26.reuse, R20 ;  /* 0x0000001a151c7231 */ /* 0x080fe40000000014 */
[-C--:B------:R-:W-:Y:S02]  /*7100*/  HFMA2 R25, R23, R26.reuse, R78 ;  /* 0x0000001a17197231 */ /* 0x080fe4000000004e */
[----:B------:R-:W-:Y:S02]  /*7110*/  HFMA2 R80, R65, R26, R22 ;  /* 0x0000001a41507231 */ /* 0x000fe40000000016 */
[----:B------:R-:W1:Y:S01]  /*7120*/  LDS.128 R20, [UR5+0x110] ;  /* 0x00011005ff147984 */ /* 0x000e620008000c00 */
[----:B------:R-:W-:Y:S01]  /*7130*/  I2F.F16 R57, R57 ;  /* 0x0000003900397306 */ /* 0x000fe20000200c00 */
[----:B------:R-:W-:-:S02]  /*7140*/  HFMA2 R73, R64, R29, R73 ;  /* 0x0000001d40497231 */ /* 0x000fc40000000049 */
[-C--:B------:R-:W-:Y:S02]  /*7150*/  HFMA2 R81, R66, R29.reuse, R81 ;  /* 0x0000001d42517231 */ /* 0x080fe40000000051 */
[----:B------:R-:W-:-:S03]  /*7160*/  HFMA2 R82, R56, R29, R82 ;  /* 0x0000001d38527231 */ /* 0x000fc60000000052 */
[----:B------:R-:W3:Y:S01]  /*7170*/  I2F.F16 R88, R88 ;  /* 0x0000005800587306 */ /* 0x000ee20000200c00 */
[----:B------:R-:W-:Y:S01]  /*7180*/  HFMA2 R83, R58, R29, R83 ;  /* 0x0000001d3a537231 */ /* 0x000fe20000000053 */
[----:B------:R-:W-:Y:S02]  /*7190*/  LOP3.LUT R75, R4, 0x3f, RZ, 0xc0, !PT ;  /* 0x0000003f044b7812 */ /* 0x000fe400078ec0ff */
[----:B------:R-:W-:Y:S02]  /*71a0*/  SHF.R.U32.HI R29, RZ, 0x6, R5 ;  /* 0x00000006ff1d7819 */ /* 0x000fe40000011605 */
[----:B------:R-:W-:Y:S02]  /*71b0*/  IADD3 R65, PT, PT, R75, -0x20, RZ ;  /* 0xffffffe04b417810 */ /* 0x000fe40007ffe0ff */
[----:B------:R-:W-:Y:S02]  /*71c0*/  LOP3.LUT R29, R29, 0x3f, RZ, 0xc0, !PT ;  /* 0x0000003f1d1d7812 */ /* 0x000fe400078ec0ff */
[----:B------:R-:W-:Y:S01]  /*71d0*/  LOP3.LUT R75, R6, 0x3f, RZ, 0xc0, !PT ;  /* 0x0000003f064b7812 */ /* 0x000fe200078ec0ff */
[----:B------:R-:W-:Y:S01]  /*71e0*/  HFMA2 R73, R53, R30, R73 ;  /* 0x0000001e35497231 */ /* 0x000fe20000000049 */
[----:B------:R-:W-:-:S02]  /*71f0*/  IADD3 R29, PT, PT, R29, -0x20, RZ ;  /* 0xffffffe01d1d7810 */ /* 0x000fc40007ffe0ff */
[----:B------:R-:W-:Y:S01]  /*7200*/  IADD3 R77, PT, PT, R75, -0x20, RZ ;  /* 0xffffffe04b4d7810 */ /* 0x000fe20007ffe0ff */
[----:B------:R-:W-:Y:S01]  /*7210*/  HFMA2 R75, R59, R30, R82 ;  /* 0x0000001e3b4b7231 */ /* 0x000fe20000000052 */
[----:B---3--:R-:W-:Y:S01]  /*7220*/  PRMT R57, R57, 0x5410, R88 ;  /* 0x0000541039397816 */ /* 0x008fe20000000058 */
[----:B------:R-:W-:Y:S01]  /*7230*/  HFMA2 R80, R68, R27, R80 ;  /* 0x0000001b44507231 */ /* 0x000fe20000000050 */
[----:B------:R-:W-:Y:S01]  /*7240*/  I2F.F16 R24, R24 ;  /* 0x0000001800187306 */ /* 0x000fe20000200c00 */
[-C--:B0-----:R-:W-:Y:S02]  /*7250*/  HFMA2 R69, R45, R16.reuse, R69 ;  /* 0x000000102d457231 */ /* 0x081fe40000000045 */
[-C--:B------:R-:W-:Y:S02]  /*7260*/  HFMA2 R71, R47, R16.reuse, R71 ;  /* 0x000000102f477231 */ /* 0x080fe40000000047 */
[-C--:B------:R-:W-:Y:S02]  /*7270*/  HFMA2 R72, R61, R16.reuse, R72 ;  /* 0x000000103d487231 */ /* 0x080fe40000000048 */
[----:B------:R-:W-:-:S02]  /*7280*/  HFMA2 R74, R63, R16, R74 ;  /* 0x000000103f4a7231 */ /* 0x000fc4000000004a */
[-C--:B------:R-:W-:Y:S02]  /*7290*/  HFMA2 R16, R44, R27.reuse, R28 ;  /* 0x0000001b2c107231 */ /* 0x080fe4000000001c */
[----:B------:R-:W-:Y:S01]  /*72a0*/  HFMA2 R26, R67, R26, R76 ;  /* 0x0000001a431a7231 */ /* 0x000fe2000000004c */
[----:B------:R-:W0:Y:S01]  /*72b0*/  I2F.F16 R29, R29 ;  /* 0x0000001d001d7306 */ /* 0x000e220000200c00 */
[-C--:B------:R-:W-:Y:S02]  /*72c0*/  HFMA2 R81, R55, R30.reuse, R81 ;  /* 0x0000001e37517231 */ /* 0x080fe40000000051 */
[----:B------:R-:W-:Y:S02]  /*72d0*/  HFMA2 R78, R57, R30, R83 ;  /* 0x0000001e394e7231 */ /* 0x000fe40000000053 */
[----:B------:R-:W-:Y:S02]  /*72e0*/  HFMA2 R25, R46, R27, R25 ;  /* 0x0000001b2e197231 */ /* 0x000fe40000000019 */
[----:B------:R-:W-:-:S02]  /*72f0*/  HFMA2 R76, R60, R31, R73 ;  /* 0x0000001f3c4c7231 */ /* 0x000fc40000000049 */
[-C--:B------:R-:W-:Y:S02]  /*7300*/  HFMA2 R73, R62, R31.reuse, R81 ;  /* 0x0000001f3e497231 */ /* 0x080fe40000000051 */
[-C--:B------:R-:W-:Y:S02]  /*7310*/  HFMA2 R75, R52, R31.reuse, R75 ;  /* 0x0000001f344b7231 */ /* 0x080fe4000000004b */
[----:B------:R-:W-:Y:S01]  /*7320*/  HFMA2 R78, R54, R31, R78 ;  /* 0x0000001f364e7231 */ /* 0x000fe2000000004e */
[--C-:B------:R-:W-:Y:S01]  /*7330*/  SHF.R.U32.HI R28, RZ, 0x6, R4.reuse ;  /* 0x00000006ff1c7819 */ /* 0x100fe20000011604 */
[----:B------:R-:W-:Y:S01]  /*7340*/  HFMA2 R26, R70, R27, R26 ;  /* 0x0000001b461a7231 */ /* 0x000fe2000000001a */
[--C-:B------:R-:W-:Y:S01]  /*7350*/  SHF.R.U32.HI R30, RZ, 0xc, R5.reuse ;  /* 0x0000000cff1e7819 */ /* 0x100fe20000011605 */
[-C--:B-1----:R-:W-:Y:S01]  /*7360*/  HFMA2 R68, R47, R20.reuse, R25 ;  /* 0x000000142f447231 */ /* 0x082fe20000000019 */
[----:B------:R-:W-:Y:S01]  /*7370*/  SHF.R.U32.HI R31, RZ, 0x12, R5 ;  /* 0x00000012ff1f7819 */ /* 0x000fe20000011605 */
[-C--:B------:R-:W-:Y:S01]  /*7380*/  HFMA2 R16, R45, R20.reuse, R16 ;  /* 0x000000142d107231 */ /* 0x080fe20000000010 */
[----:B------:R-:W-:Y:S01]  /*7390*/  SHF.R.U32.HI R25, RZ, 0xc, R4 ;  /* 0x0000000cff197819 */ /* 0x000fe20000011604 */
[-C--:B------:R-:W-:Y:S01]  /*73a0*/  HFMA2 R61, R61, R20.reuse, R80 ;  /* 0x000000143d3d7231 */ /* 0x080fe20000000050 */
[----:B------:R-:W-:Y:S01]  /*73b0*/  LOP3.LUT R28, R28, 0x3f, RZ, 0xc0, !PT ;  /* 0x0000003f1c1c7812 */ /* 0x000fe200078ec0ff */
[----:B------:R-:W-:Y:S01]  /*73c0*/  HFMA2 R20, R63, R20, R26 ;  /* 0x000000143f147231 */ /* 0x000fe2000000001a */
[----:B------:R-:W-:Y:S01]  /*73d0*/  LOP3.LUT R30, R30, 0x3f, RZ, 0xc0, !PT ;  /* 0x0000003f1e1e7812 */ /* 0x000fe200078ec0ff */
[----:B------:R-:W-:Y:S01]  /*73e0*/  LDS.128 R44, [UR5+0x120] ;  /* 0x00012005ff2c7984 */ /* 0x000fe20008000c00 */
[----:B------:R-:W-:-:S02]  /*73f0*/  LOP3.LUT R31, R31, 0x3f, RZ, 0xc0, !PT ;  /* 0x0000003f1f1f7812 */ /* 0x000fc400078ec0ff */
[----:B------:R-:W-:Y:S02]  /*7400*/  SHF.R.U32.HI R26, RZ, 0x12, R4 ;  /* 0x00000012ff1a7819 */ /* 0x000fe40000011604 */
[----:B------:R-:W-:Y:S02]  /*7410*/  LOP3.LUT R25, R25, 0x3f, RZ, 0xc0, !PT ;  /* 0x0000003f19197812 */ /* 0x000fe400078ec0ff */
[----:B------:R-:W-:Y:S02]  /*7420*/  IADD3 R82, PT, PT, R28, -0x20, RZ ;  /* 0xffffffe01c527810 */ /* 0x000fe40007ffe0ff */
[----:B------:R-:W-:Y:S02]  /*7430*/  IADD3 R30, PT, PT, R30, -0x20, RZ ;  /* 0xffffffe01e1e7810 */ /* 0x000fe40007ffe0ff */
[----:B------:R-:W-:Y:S02]  /*7440*/  IADD3 R31, PT, PT, R31, -0x20, RZ ;  /* 0xffffffe01f1f7810 */ /* 0x000fe40007ffe0ff */
[----:B------:R-:W-:-:S02]  /*7450*/  LOP3.LUT R28, R26, 0x3f, RZ, 0xc0, !PT ;  /* 0x0000003f1a1c7812 */ /* 0x000fc400078ec0ff */
[----:B0-----:R-:W-:Y:S02]  /*7460*/  PRMT R63, R24, 0x5410, R29 ;  /* 0x00005410183f7816 */ /* 0x001fe4000000001d */
[----:B------:R-:W-:Y:S02]  /*7470*/  IADD3 R81, PT, PT, R25, -0x20, RZ ;  /* 0xffffffe019517810 */ /* 0x000fe40007ffe0ff */
[----:B------:R-:W0:Y:S01]  /*7480*/  LDS.128 R24, [UR5+0x20] ;  /* 0x00002005ff187984 */ /* 0x000e220008000c00 */
[----:B------:R-:W-:Y:S01]  /*7490*/  I2F.F16 R79, R30 ;  /* 0x0000001e004f7306 */ /* 0x000fe20000200c00 */
[----:B------:R-:W-:-:S07]  /*74a0*/  IADD3 R92, PT, PT, R28, -0x20, RZ ;  /* 0xffffffe01c5c7810 */ /* 0x000fce0007ffe0ff */
[----:B------:R1:W-:Y:S02]  /*74b0*/  I2F.F16 R70, R31 ;  /* 0x0000001f00467306 */ /* 0x0003e40000200c00 */
[----:B-1----:R-:W1:Y:S01]  /*74c0*/  LDS.128 R28, [UR5+0xa0] ;  /* 0x0000a005ff1c7984 */ /* 0x002e620008000c00 */
[----:B------:R-:W-:Y:S02]  /*74d0*/  SHF.R.U32.HI R80, RZ, 0x6, R7 ;  /* 0x00000006ff507819 */ /* 0x000fe40000011607 */
[----:B------:R-:W-:Y:S02]  /*74e0*/  SHF.R.U32.HI R83, RZ, 0x6, R6 ;  /* 0x00000006ff537819 */ /* 0x000fe40000011606 */
[----:B------:R-:W-:Y:S02]  /*74f0*/  LOP3.LUT R67, R7, 0x3f, RZ, 0xc0, !PT ;  /* 0x0000003f07437812 */ /* 0x000fe400078ec0ff */
[----:B------:R-:W-:Y:S02]  /*7500*/  LOP3.LUT R80, R80, 0x3f, RZ, 0xc0, !PT ;  /* 0x0000003f50507812 */ /* 0x000fe400078ec0ff */
[----:B------:R-:W-:-:S02]  /*7510*/  LOP3.LUT R83, R83, 0x3f, RZ, 0xc0, !PT ;  /* 0x0000003f53537812 */ /* 0x000fc400078ec0ff */
[----:B------:R-:W-:Y:S02]  /*7520*/  IADD3 R67, PT, PT, R67, -0x20, RZ ;  /* 0xffffffe043437810 */ /* 0x000fe40007ffe0ff */
[----:B------:R-:W-:Y:S02]  /*7530*/  IADD3 R80, PT, PT, R80, -0x20, RZ ;  /* 0xffffffe050507810 */ /* 0x000fe40007ffe0ff */
[----:B------:R-:W-:Y:S01]  /*7540*/  IADD3 R83, PT, PT, R83, -0x20, RZ ;  /* 0xffffffe053537810 */ /* 0x000fe20007ffe0ff */
[----:B------:R-:W-:Y:S08]  /*7550*/  I2F.F16 R77, R77 ;  /* 0x0000004d004d7306 */ /* 0x000ff00000200c00 */
[----:B------:R-:W-:Y:S08]  /*7560*/  I2F.F16 R67, R67 ;  /* 0x0000004300437306 */ /* 0x000ff00000200c00 */
[----:B------:R-:W3:Y:S08]  /*7570*/  I2F.F16 R90, R80 ;  /* 0x00000050005a7306 */ /* 0x000ef00000200c00 */
[----:B------:R-:W4:Y:S08]  /*7580*/  I2F.F16 R88, R83 ;  /* 0x0000005300587306 */ /* 0x000f300000200c00 */
[----:B------:R-:W-:Y:S08]  /*7590*/  I2F.F16 R65, R65 ;  /* 0x0000004100417306 */ /* 0x000ff00000200c00 */
[----:B------:R-:W2:Y:S01]  /*75a0*/  I2F.F16 R82, R82 ;  /* 0x0000005200527306 */ /* 0x000ea20000200c00 */
[----:B---3--:R-:W-:Y:S01]  /*75b0*/  PRMT R91, R67, 0x5410, R90 ;  /* 0x00005410435b7816 */ /* 0x008fe2000000005a */
[C---:B0-----:R-:W-:Y:S01]  /*75c0*/  HFMA2 R67, R63.reuse, R24, RZ ;  /* 0x000000183f437231 */ /* 0x041fe200000000ff */
[----:B----4-:R-:W-:Y:S01]  /*75d0*/  PRMT R93, R77, 0x5410, R88 ;  /* 0x000054104d5d7816 */ /* 0x010fe20000000058 */
[----:B------:R-:W-:Y:S01]  /*75e0*/  HFMA2 R77, R63, R44, RZ ;  /* 0x0000002c3f4d7231 */ /* 0x000fe200000000ff */
[----:B------:R-:W-:-:S03]  /*75f0*/  PRMT R80, R79, 0x5410, R70 ;  /* 0x000054104f507816 */ /* 0x000fc60000000046 */
[----:B------:R-:W-:Y:S01]  /*7600*/  I2F.F16 R81, R81 ;  /* 0x0000005100517306 */ /* 0x000fe20000200c00 */
[----:B--2---:R-:W-:-:S07]  /*7610*/  PRMT R89, R65, 0x5410, R82 ;  /* 0x0000541041597816 */ /* 0x004fce0000000052 */
[----:B------:R-:W0:Y:S01]  /*7620*/  I2F.F16 R92, R92 ;  /* 0x0000005c005c7306 */ /* 0x000e220000200c00 */
[----:B-1----:R-:W-:Y:S02]  /*7630*/  HFMA2 R65, R63, R28, RZ.H0_H0 ;  /* 0x0000001c3f417231 */ /* 0x002fe400000400ff */
[C---:B------:R-:W-:Y:S02]  /*7640*/  HFMA2 R67, R80.reuse, R25, R67 ;  /* 0x0000001950437231 */ /* 0x040fe40000000043 */
[-C--:B------:R-:W-:Y:S02]  /*7650*/  HFMA2 R79, R89, R24.reuse, RZ ;  /* 0x00000018594f7231 */ /* 0x080fe400000000ff */
[C---:B------:R-:W-:Y:S02]  /*7660*/  HFMA2 R63, R80.reuse, R29, R65 ;  /* 0x0000001d503f7231 */ /* 0x040fe40000000041 */
[----:B------:R-:W-:Y:S02]  /*7670*/  HFMA2 R65, R80, R45, R77 ;  /* 0x0000002d50417231 */ /* 0x000fe4000000004d */
[----:B------:R-:W-:-:S02]  /*7680*/  HFMA2 R80, R91, R24, RZ ;  /* 0x000000185b507231 */ /* 0x000fc400000000ff */
[----:B------:R-:W-:Y:S02]  /*7690*/  HFMA2 R77, R93, R24, RZ.H0_H0 ;  /* 0x000000185d4d7231 */ /* 0x000fe400000400ff */
[C---:B------:R-:W-:Y:S02]  /*76a0*/  HFMA2 R24, R89.reuse, R28, RZ.H0_H0 ;  /* 0x0000001c59187231 */ /* 0x040fe400000400ff */
[-C--:B------:R-:W-:Y:S01]  /*76b0*/  HFMA2 R89, R89, R44.reuse, RZ ;  /* 0x0000002c59597231 */ /* 0x080fe200000000ff */
[----:B0-----:R-:W-:Y:S01]  /*76c0*/  PRMT R70, R81, 0x5410, R92 ;  /* 0x0000541051467816 */ /* 0x001fe2000000005c */
[-C--:B------:R-:W-:Y:S02]  /*76d0*/  HFMA2 R88, R93, R44.reuse, RZ.H0_H0 ;  /* 0x0000002c5d587231 */ /* 0x080fe400000400ff */
[C---:B------:R-:W-:Y:S02]  /*76e0*/  HFMA2 R82, R91.reuse, R44, RZ ;  /* 0x0000002c5b527231 */ /* 0x040fe400000000ff */
[----:B------:R-:W-:-:S02]  /*76f0*/  HFMA2 R81, R91, R28, RZ.H0_H0 ;  /* 0x0000001c5b517231 */ /* 0x000fc400000400ff */
[----:B------:R-:W-:Y:S02]  /*7700*/  HFMA2 R83, R93, R28, RZ ;  /* 0x0000001c5d537231 */ /* 0x000fe400000000ff */
[C---:B------:R-:W-:Y:S02]  /*7710*/  HFMA2 R44, R70.reuse, R25, R79 ;  /* 0x00000019462c7231 */ /* 0x040fe4000000004f */
[C---:B------:R-:W-:Y:S01]  /*7720*/  HFMA2 R28, R70.reuse, R29, R24 ;  /* 0x0000001d461c7231 */ /* 0x040fe20000000018 */
[--C-:B------:R-:W-:Y:S01]  /*7730*/  SHF.R.U32.HI R24, RZ, 0xc, R6.reuse ;  /* 0x0000000cff187819 */ /* 0x100fe20000011606 */
[----:B------:R-:W-:Y:S01]  /*7740*/  HFMA2 R79, R70, R45, R89 ;  /* 0x0000002d464f7231 */ /* 0x000fe20000000059 */
[----:B------:R-:W-:Y:S02]  /*7750*/  SHF.R.U32.HI R70, RZ, 0x12, R6 ;  /* 0x00000012ff467819 */ /* 0x000fe40000011606 */
[----:B------:R-:W-:Y:S02]  /*7760*/  LOP3.LUT R24, R24, 0x3f, RZ, 0xc0, !PT ;  /* 0x0000003f18187812 */ /* 0x000fe400078ec0ff */
[----:B------:R-:W-:-:S02]  /*7770*/  LOP3.LUT R70, R70, 0x3f, RZ, 0xc0, !PT ;  /* 0x0000003f46467812 */ /* 0x000fc400078ec0ff */
[----:B------:R-:W-:Y:S02]  /*7780*/  IADD3 R89, PT, PT, R24, -0x20, RZ ;  /* 0xffffffe018597810 */ /* 0x000fe40007ffe0ff */
[----:B------:R-:W-:-:S04]  /*7790*/  IADD3 R90, PT, PT, R70, -0x20, RZ ;  /* 0xffffffe0465a7810 */ /* 0x000fc80007ffe0ff */
[----:B------:R-:W-:Y:S08]  /*77a0*/  I2F.F16 R89, R89 ;  /* 0x0000005900597306 */ /* 0x000ff00000200c00 */
[----:B------:R-:W0:Y:S02]  /*77b0*/  I2F.F16 R90, R90 ;  /* 0x0000005a005a7306 */ /* 0x000e240000200c00 */
[----:B0-----:R-:W-:-:S05]  /*77c0*/  PRMT R70, R89, 0x5410, R90 ;  /* 0x0000541059467816 */ /* 0x001fca000000005a */
[C---:B------:R-:W-:Y:S02]  /*77d0*/  HFMA2 R24, R70.reuse, R25, R77 ;  /* 0x0000001946187231 */ /* 0x040fe4000000004d */
[C---:B------:R-:W-:Y:S02]  /*77e0*/  HFMA2 R77, R70.reuse, R29, R83 ;  /* 0x0000001d464d7231 */ /* 0x040fe40000000053 */
[----:B------:R-:W-:Y:S01]  /*77f0*/  HFMA2 R70, R70, R45, R88 ;  /* 0x0000002d46467231 */ /* 0x000fe20000000058 */
[--C-:B------:R-:W-:Y:S02]  /*7800*/  SHF.R.U32.HI R83, RZ, 0xc, R7.reuse ;  /* 0x0000000cff537819 */ /* 0x100fe40000011607 */
[----:B------:R-:W-:Y:S02]  /*7810*/  SHF.R.U32.HI R88, RZ, 0x12, R7 ;  /* 0x00000012ff587819 */ /* 0x000fe40000011607 */
[----:B------:R-:W-:Y:S02]  /*7820*/  LOP3.LUT R83, R83, 0x3f, RZ, 0xc0, !PT ;  /* 0x0000003f53537812 */ /* 0x000fe400078ec0ff */
[----:B------:R-:W-:-:S02]  /*7830*/  LOP3.LUT R88, R88, 0x3f, RZ, 0xc0, !PT ;  /* 0x0000003f58587812 */ /* 0x000fc400078ec0ff */
[----:B------:R-:W-:Y:S02]  /*7840*/  IADD3 R83, PT, PT, R83, -0x20, RZ ;  /* 0xffffffe053537810 */ /* 0x000fe40007ffe0ff */
[----:B------:R-:W-:-:S04]  /*7850*/  IADD3 R88, PT, PT, R88, -0x20, RZ ;  /* 0xffffffe058587810 */ /* 0x000fc80007ffe0ff */
[----:B------:R-:W-:Y:S08]  /*7860*/  I2F.F16 R83, R83 ;  /* 0x0000005300537306 */ /* 0x000ff00000200c00 */
[----:B------:R-:W0:Y:S01]  /*7870*/  I2F.F16 R88, R88 ;  /* 0x0000005800587306 */ /* 0x000e220000200c00 */
[-C--:B------:R-:W-:Y:S02]  /*7880*/  HFMA2 R61, R56, R21.reuse, R61 ;  /* 0x00000015383d7231 */ /* 0x080fe4000000003d */
[----:B------:R-:W-:-:S02]  /*7890*/  HFMA2 R16, R64, R21, R16 ;  /* 0x0000001540107231 */ /* 0x000fc40000000010 */
[----:B------:R-:W-:Y:S02]  /*78a0*/  HFMA2 R69, R64, R17, R69 ;  /* 0x0000001140457231 */ /* 0x000fe40000000045 */
[----:B------:R-:W-:Y:S01]  /*78b0*/  HFMA2 R64, R59, R22, R61 ;  /* 0x000000163b407231 */ /* 0x000fe2000000003d */
[----:B0-----:R-:W-:-:S05]  /*78c0*/  PRMT R88, R83, 0x5410, R88 ;  /* 0x0000541053587816 */ /* 0x001fca0000000058 */
[C---:B------:R-:W-:Y:S01]  /*78d0*/  HFMA2 R25, R88.reuse, R25, R80 ;  /* 0x0000001958197231 */ /* 0x040fe20000000050 */
[----:B------:R-:W-:Y:S02]  /*78e0*/  SHF.R.U32.HI R80, RZ, 0x18, R5 ;  /* 0x00000018ff507819 */ /* 0x000fe40000011605 */
[----:B------:R-:W-:Y:S01]  /*78f0*/  SHF.R.U32 R5, R5, 0x1e, R13 ;  /* 0x0000001e05057819 */ /* 0x000fe2000000160d */
[----:B------:R-:W-:Y:S01]  /*7900*/  HFMA2 R29, R88, R29, R81 ;  /* 0x0000001d581d7231 */ /* 0x000fe20000000051 */
[----:B------:R-:W-:Y:S02]  /*7910*/  LOP3.LUT R81, R80, 0x3f, RZ, 0xc0, !PT ;  /* 0x0000003f50517812 */ /* 0x000fe400078ec0ff */
[----:B------:R-:W-:Y:S02]  /*7920*/  LOP3.LUT R61, R5, 0x3f, RZ, 0xc0, !PT ;  /* 0x0000003f053d7812 */ /* 0x000fe400078ec0ff */
[----:B------:R-:W-:Y:S02]  /*7930*/  SHF.R.U32.HI R80, RZ, 0x18, R4 ;  /* 0x00000018ff507819 */ /* 0x000fe40000011604 */
[--C-:B------:R-:W-:Y:S01]  /*7940*/  SHF.R.U32 R5, R4, 0x1e, R12.reuse ;  /* 0x0000001e04057819 */ /* 0x100fe2000000160c */
[----:B------:R-:W-:Y:S01]  /*7950*/  HFMA2 R4, R52, R23, R64 ;  /* 0x0000001734047231 */ /* 0x000fe20000000040 */
[----:B------:R-:W-:Y:S01]  /*7960*/  SHF.R.U32.HI R64, RZ, 0x4, R12 ;  /* 0x00000004ff407819 */ /* 0x000fe2000001160c */
[----:B------:R-:W-:-:S02]  /*7970*/  HFMA2 R68, R66, R21, R68 ;  /* 0x0000001542447231 */ /* 0x000fc40000000044 */
[-C--:B------:R-:W-:Y:S02]  /*7980*/  HFMA2 R16, R53, R22.reuse, R16 ;  /* 0x0000001635107231 */ /* 0x080fe40000000010 */
[----:B------:R-:W-:Y:S01]  /*7990*/  HFMA2 R21, R58, R21, R20 ;  /* 0x000000153a157231 */ /* 0x000fe20000000014 */
[----:B------:R-:W-:Y:S02]  /*79a0*/  IADD3 R61, PT, PT, R61, -0x20, RZ ;  /* 0xffffffe03d3d7810 */ /* 0x000fe40007ffe0ff */
[----:B------:R-:W-:Y:S02]  /*79b0*/  LOP3.LUT R5, R5, 0x3f, RZ, 0xc0, !PT ;  /* 0x0000003f05057812 */ /* 0x000fe400078ec0ff */
[----:B------:R-:W-:Y:S01]  /*79c0*/  LOP3.LUT R64, R64, 0x3f, RZ, 0xc0, !PT ;  /* 0x0000003f40407812 */ /* 0x000fe200078ec0ff */
[----:B------:R-:W-:Y:S01]  /*79d0*/  HFMA2 R45, R88, R45, R82 ;  /* 0x0000002d582d7231 */ /* 0x000fe20000000052 */
[----:B------:R-:W-:Y:S01]  /*79e0*/  IADD3 R83, PT, PT, R81, -0x20, RZ ;  /* 0xffffffe051537810 */ /* 0x000fe20007ffe0ff */
[-C--:B------:R-:W-:Y:S01]  /*79f0*/  HFMA2 R20, R55, R22.reuse, R68 ;  /* 0x0000001637147231 */ /* 0x080fe20000000044 */
[----:B------:R-:W-:Y:S01]  /*7a00*/  SHF.R.U32.HI R88, RZ, 0x18, R6 ;  /* 0x00000018ff587819 */ /* 0x000fe20000011606 */
[----:B------:R-:W-:Y:S01]  /*7a10*/  HFMA2 R68, R57, R22, R21 ;  /* 0x0000001639447231 */ /* 0x000fe20000000015 */
[----:B------:R-:W-:Y:S01]  /*7a20*/  IADD3 R89, PT, PT, R5, -0x20, RZ ;  /* 0xffffffe005597810 */ /* 0x000fe20007ffe0ff */
[----:B------:R-:W-:Y:S01]  /*7a30*/  I2F.F16 R61, R61 ;  /* 0x0000003d003d7306 */ /* 0x000fe20000200c00 */
[----:B------:R-:W-:-:S02]  /*7a40*/  LOP3.LUT R81, R80, 0x3f, RZ, 0xc0, !PT ;  /* 0x0000003f50517812 */ /* 0x000fc400078ec0ff */
[----:B------:R-:W-:Y:S01]  /*7a50*/  IADD3 R5, PT, PT, R64, -0x20, RZ ;  /* 0xffffffe040057810 */ /* 0x000fe20007ffe0ff */
[-C--:B------:R-:W-:Y:S01]  /*7a60*/  HFMA2 R16, R60, R23.reuse, R16 ;  /* 0x000000173c107231 */ /* 0x080fe20000000010 */
[----:B------:R-:W-:Y:S01]  /*7a70*/  SHF.R.U32 R64, R6, 0x1e, R14 ;  /* 0x0000001e06407819 */ /* 0x000fe2000000160e */
[-C--:B------:R-:W-:Y:S02]  /*7a80*/  HFMA2 R20, R62, R23.reuse, R20 ;  /* 0x000000173e147231 */ /* 0x080fe40000000014 */
[----:B------:R-:W0:Y:S01]  /*7a90*/  I2F.F16 R80, R83 ;  /* 0x0000005300507306 */ /* 0x000e220000200c00 */
[----:B------:R-:W-:Y:S01]  /*7aa0*/  LOP3.LUT R88, R88, 0x3f, RZ, 0xc0, !PT ;  /* 0x0000003f58587812 */ /* 0x000fe200078ec0ff */
[----:B------:R-:W-:Y:S01]  /*7ab0*/  HFMA2 R23, R54, R23, R68 ;  /* 0x0000001736177231 */ /* 0x000fe20000000044 */
[----:B------:R-:W-:Y:S02]  /*7ac0*/  SHF.R.U32.HI R68, RZ, 0xa, R12 ;  /* 0x0000000aff447819 */ /* 0x000fe4000001160c */
[----:B------:R-:W-:-:S02]  /*7ad0*/  LOP3.LUT R64, R64, 0x3f, RZ, 0xc0, !PT ;  /* 0x0000003f40407812 */ /* 0x000fc400078ec0ff */
[----:B------:R-:W-:Y:S02]  /*7ae0*/  IADD3 R82, PT, PT, R81, -0x20, RZ ;  /* 0xffffffe051527810 */ /* 0x000fe40007ffe0ff */
[----:B------:R-:W-:Y:S02]  /*7af0*/  IADD3 R81, PT, PT, R88, -0x20, RZ ;  /* 0xffffffe058517810 */ /* 0x000fe40007ffe0ff */
[----:B------:R-:W-:Y:S02]  /*7b00*/  SHF.R.U32.HI R88, RZ, 0x18, R7 ;  /* 0x00000018ff587819 */ /* 0x000fe40000011607 */
[----:B------:R-:W-:Y:S02]  /*7b10*/  LOP3.LUT R68, R68, 0x3f, RZ, 0xc0, !PT ;  /* 0x0000003f44447812 */ /* 0x000fe400078ec0ff */
[----:B------:R-:W-:Y:S02]  /*7b20*/  SHF.R.U32 R7, R7, 0x1e, R15 ;  /* 0x0000001e07077819 */ /* 0x000fe4000000160f */
[----:B------:R-:W-:-:S02]  /*7b30*/  IADD3 R64, PT, PT, R64, -0x20, RZ ;  /* 0xffffffe040407810 */ /* 0x000fc40007ffe0ff */
[----:B------:R-:W-:Y:S02]  /*7b40*/  IADD3 R6, PT, PT, R68, -0x20, RZ ;  /* 0xffffffe044067810 */ /* 0x000fe40007ffe0ff */
[----:B------:R-:W-:Y:S01]  /*7b50*/  LOP3.LUT R68, R7, 0x3f, RZ, 0xc0, !PT ;  /* 0x0000003f07447812 */ /* 0x000fe200078ec0ff */
[----:B------:R-:W-:Y:S01]  /*7b60*/  I2F.F16 R81, R81 ;  /* 0x0000005100517306 */ /* 0x000fe20000200c00 */
[----:B------:R-:W-:Y:S02]  /*7b70*/  LOP3.LUT R88, R88, 0x3f, RZ, 0xc0, !PT ;  /* 0x0000003f58587812 */ /* 0x000fe400078ec0ff */
[----:B0-----:R-:W-:Y:S02]  /*7b80*/  PRMT R80, R80, 0x5410, R61 ;  /* 0x0000541050507816 */ /* 0x001fe4000000003d */
[----:B------:R-:W-:-:S03]  /*7b90*/  IADD3 R61, PT, PT, R68, -0x20, RZ ;  /* 0xffffffe0443d7810 */ /* 0x000fc60007ffe0ff */
[----:B------:R-:W-:Y:S01]  /*7ba0*/  I2F.F16 R64, R64 ;  /* 0x0000004000407306 */ /* 0x000fe20000200c00 */
[----:B------:R-:W-:Y:S01]  /*7bb0*/  IADD3 R88, PT, PT, R88, -0x20, RZ ;  /* 0xffffffe058587810 */ /* 0x000fe20007ffe0ff */
[----:B------:R-:W-:-:S06]  /*7bc0*/  HFMA2 R71, R66, R17, R71 ;  /* 0x0000001142477231 */ /* 0x000fcc0000000047 */
[----:B------:R-:W-:Y:S08]  /*7bd0*/  I2F.F16 R82, R82 ;  /* 0x0000005200527306 */ /* 0x000ff00000200c00 */
[----:B------:R-:W0:Y:S01]  /*7be0*/  I2F.F16 R89, R89 ;  /* 0x0000005900597306 */ /* 0x000e220000200c00 */
[----:B-----5:R-:W-:Y:S02]  /*7bf0*/  LEA.HI R83, R8, 0xffffffe0, RZ, 0x6 ;  /* 0xffffffe008537811 */ /* 0x020fe400078f30ff */
[----:B------:R-:W-:-:S05]  /*7c00*/  SHF.R.U32.HI R68, RZ, 0xa, R13 ;  /* 0x0000000aff447819 */ /* 0x000fca000001160d */
[----:B------:R-:W-:Y:S01]  /*7c10*/  I2F.F16 R66, R88 ;  /* 0x0000005800427306 */ /* 0x000fe20000200c00 */
[----:B------:R-:W-:-:S07]  /*7c20*/  LOP3.LUT R68, R68, 0x3f, RZ, 0xc0, !PT ;  /* 0x0000003f44447812 */ /* 0x000fce00078ec0ff */
[----:B------:R-:W1:Y:S01]  /*7c30*/  I2F.F16 R61, R61 ;  /* 0x0000003d003d7306 */ /* 0x000e620000200c00 */
[----:B0-----:R-:W-:Y:S01]  /*7c40*/  PRMT R89, R82, 0x5410, R89 ;  /* 0x0000541052597816 */ /* 0x001fe20000000059 */
[C---:B------:R-:W-:Y:S02]  /*7c50*/  HFMA2 R67, R80.reuse, R26, R67 ;  /* 0x0000001a50437231 */ /* 0x040fe40000000043 */
[C---:B------:R-:W-:Y:S02]  /*7c60*/  HFMA2 R63, R80.reuse, R30, R63 ;  /* 0x0000001e503f7231 */ /* 0x040fe4000000003f */
[----:B------:R-:W-:Y:S02]  /*7c70*/  HFMA2 R65, R80, R46, R65 ;  /* 0x0000002e50417231 */ /* 0x000fe40000000041 */
[----:B------:R0:W-:Y:S01]  /*7c80*/  I2F.F16 R22, R83 ;  /* 0x0000005300167306 */ /* 0x0001e20000200c00 */
[----:B------:R-:W-:Y:S02]  /*7c90*/  IADD3 R82, PT, PT, R68, -0x20, RZ ;  /* 0xffffffe044527810 */ /* 0x000fe40007ffe0ff */
[----:B------:R-:W-:-:S02]  /*7ca0*/  SHF.R.U32.HI R80, RZ, 0x10, R13 ;  /* 0x00000010ff507819 */ /* 0x000fc4000001160d */
[----:B0-----:R-:W-:Y:S02]  /*7cb0*/  PRMT R83, R81, 0x5410, R64 ;  /* 0x0000541051537816 */ /* 0x001fe40000000040 */
[--C-:B------:R-:W-:Y:S02]  /*7cc0*/  SHF.R.U32.HI R64, RZ, 0x10, R12.reuse ;  /* 0x00000010ff407819 */ /* 0x100fe4000001160c */
[----:B------:R-:W-:Y:S02]  /*7cd0*/  SHF.R.U32.HI R81, RZ, 0x16, R12 ;  /* 0x00000016ff517819 */ /* 0x000fe4000001160c */
[----:B------:R-:W-:Y:S02]  /*7ce0*/  LOP3.LUT R68, R64, 0x3f, RZ, 0xc0, !PT ;  /* 0x0000003f40447812 */ /* 0x000fe400078ec0ff */
[----:B------:R0:W-:Y:S01]  /*7cf0*/  I2F.F16 R64, R82 ;  /* 0x0000005200407306 */ /* 0x0001e20000200c00 */
[----:B------:R-:W-:Y:S02]  /*7d00*/  LOP3.LUT R80, R80, 0x3f, RZ, 0xc0, !PT ;  /* 0x0000003f50507812 */ /* 0x000fe400078ec0ff */
[----:B-1----:R-:W-:-:S02]  /*7d10*/  PRMT R66, R66, 0x5410, R61 ;  /* 0x0000541042427816 */ /* 0x002fc4000000003d */
[----:B------:R-:W-:Y:S02]  /*7d20*/  IADD3 R61, PT, PT, R68, -0x20, RZ ;  /* 0xffffffe0443d7810 */ /* 0x000fe40007ffe0ff */
[----:B------:R-:W-:Y:S02]  /*7d30*/  LOP3.LUT R68, R81, 0x3f, RZ, 0xc0, !PT ;  /* 0x0000003f51447812 */ /* 0x000fe400078ec0ff */
[----:B0-----:R-:W-:Y:S02]  /*7d40*/  SHF.R.U32.HI R82, RZ, 0x16, R13 ;  /* 0x00000016ff527819 */ /* 0x001fe4000001160d */
[----:B------:R-:W-:Y:S02]  /*7d50*/  IADD3 R81, PT, PT, R80, -0x20, RZ ;  /* 0xffffffe050517810 */ /* 0x000fe40007ffe0ff */
[----:B------:R-:W-:-:S04]  /*7d60*/  LOP3.LUT R80, R82, 0x3f, RZ, 0xc0, !PT ;  /* 0x0000003f52507812 */ /* 0x000fc800078ec0ff */
[----:B------:R-:W-:Y:S01]  /*7d70*/  IADD3 R82, PT, PT, R80, -0x20, RZ ;  /* 0xffffffe050527810 */ /* 0x000fe20007ffe0ff */
[----:B------:R-:W-:Y:S01]  /*7d80*/  HFMA2 R80, R66, R26, R25 ;  /* 0x0000001a42507231 */ /* 0x000fe20000000019 */
[----:B------:R-:W-:-:S04]  /*7d90*/  SHF.R.U32.HI R25, RZ, 0xa, R14 ;  /* 0x0000000aff197819 */ /* 0x000fc8000001160e */
[----:B------:R-:W-:Y:S01]  /*7da0*/  LOP3.LUT R25, R25, 0x3f, RZ, 0xc0, !PT ;  /* 0x0000003f19197812 */ /* 0x000fe200078ec0ff */
[C---:B------:R-:W-:Y:S02]  /*7db0*/  HFMA2 R44, R89.reuse, R26, R44 ;  /* 0x0000001a592c7231 */ /* 0x040fe4000000002c */
[C---:B------:R-:W-:Y:S02]  /*7dc0*/  HFMA2 R28, R89.reuse, R30, R28 ;  /* 0x0000001e591c7231 */ /* 0x040fe4000000001c */
[----:B------:R-:W-:Y:S01]  /*7dd0*/  HFMA2 R79, R89, R46, R79 ;  /* 0x0000002e594f7231 */ /* 0x000fe2000000004f */
[----:B------:R-:W-:Y:S02]  /*7de0*/  IADD3 R89, PT, PT, R25, -0x20, RZ ;  /* 0xffffffe019597810 */ /* 0x000fe40007ffe0ff */
[----:B------:R-:W2:Y:S01]  /*7df0*/  @!P0 LDG.E.U16.CONSTANT R25, desc[UR8][R50.64] ;  /* 0x0000000832198981 */ /* 0x000ea2000c1e9500 */
[----:B------:R-:W-:Y:S01]  /*7e00*/  SHF.R.U32.HI R7, RZ, 0x4, R13 ;  /* 0x00000004ff077819 */ /* 0x000fe2000001160d */
[----:B------:R-:W-:Y:S03]  /*7e10*/  I2F.F16 R5, R5 ;  /* 0x0000000500057306 */ /* 0x000fe60000200c00 */
[----:B------:R-:W-:-:S05]  /*7e20*/  LOP3.LUT R7, R7, 0x3f, RZ, 0xc0, !PT ;  /* 0x0000003f07077812 */ /* 0x000fca00078ec0ff */
[----:B------:R-:W0:Y:S01]  /*7e30*/  I2F.F16 R6, R6 ;  /* 0x0000000600067306 */ /* 0x000e220000200c00 */
[----:B------:R-:W-:Y:S01]  /*7e40*/  IADD3 R7, PT, PT, R7, -0x20, RZ ;  /* 0xffffffe007077810 */ /* 0x000fe20007ffe0ff */
[C---:B------:R-:W-:Y:S02]  /*7e50*/  HFMA2 R24, R83.reuse, R26, R24 ;  /* 0x0000001a53187231 */ /* 0x040fe40000000018 */
[C---:B------:R-:W-:Y:S02]  /*7e60*/  HFMA2 R77, R83.reuse, R30, R77 ;  /* 0x0000001e534d7231 */ /* 0x040fe4000000004d */
[----:B------:R-:W-:Y:S01]  /*7e70*/  HFMA2 R70, R83, R46, R70 ;  /* 0x0000002e53467231 */ /* 0x000fe20000000046 */
[----:B------:R-:W-:Y:S01]  /*7e80*/  SHF.R.U32.HI R83, RZ, 0x4, R14 ;  /* 0x00000004ff537819 */ /* 0x000fe2000001160e */
[----:B------:R-:W1:Y:S01]  /*7e90*/  I2F.F16 R7, R7 ;  /* 0x0000000700077306 */ /* 0x000e620000200c00 */
[----:B------:R-:W-:Y:S01]  /*7ea0*/  SHF.R.U32.HI R26, RZ, 0x4, R15 ;  /* 0x00000004ff1a7819 */ /* 0x000fe2000001160f */
[C---:B------:R-:W-:Y:S01]  /*7eb0*/  HFMA2 R29, R66.reuse, R30, R29 ;  /* 0x0000001e421d7231 */ /* 0x040fe2000000001d */
[----:B------:R-:W-:Y:S01]  /*7ec0*/  IADD3 R68, PT, PT, R68, -0x20, RZ ;  /* 0xffffffe044447810 */ /* 0x000fe20007ffe0ff */
[----:B------:R-:W-:Y:S01]  /*7ed0*/  HFMA2 R45, R66, R46, R45 ;  /* 0x0000002e422d7231 */ /* 0x000fe2000000002d */
[----:B0-----:R-:W-:-:S02]  /*7ee0*/  PRMT R6, R5, 0x5410, R6 ;  /* 0x0000541005067816 */ /* 0x001fc40000000006 */
[----:B------:R-:W-:Y:S02]  /*7ef0*/  SHF.R.U32.HI R5, RZ, 0x16, R14 ;  /* 0x00000016ff057819 */ /* 0x000fe4000001160e */
[----:B------:R-:W-:Y:S02]  /*7f00*/  LOP3.LUT R83, R83, 0x3f, RZ, 0xc0, !PT ;  /* 0x0000003f53537812 */ /* 0x000fe400078ec0ff */
[----:B------:R-:W-:Y:S02]  /*7f10*/  LOP3.LUT R26, R26, 0x3f, RZ, 0xc0, !PT ;  /* 0x0000003f1a1a7812 */ /* 0x000fe400078ec0ff */
[----:B------:R-:W-:Y:S02]  /*7f20*/  SHF.R.U32.HI R66, RZ, 0xa, R15 ;  /* 0x0000000aff427819 */ /* 0x000fe4000001160f */
[----:B------:R-:W-:Y:S01]  /*7f30*/  LOP3.LUT R5, R5, 0x3f, RZ, 0xc0, !PT ;  /* 0x0000003f05057812 */ /* 0x000fe200078ec0ff */
[----:B------:R-:W-:Y:S01]  /*7f40*/  I2F.F16 R61, R61 ;  /* 0x0000003d003d7306 */ /* 0x000fe20000200c00 */
[----:B------:R-:W-:-:S02]  /*7f50*/  IADD3 R83, PT, PT, R83, -0x20, RZ ;  /* 0xffffffe053537810 */ /* 0x000fc40007ffe0ff */
[----:B------:R-:W-:Y:S01]  /*7f60*/  IADD3 R46, PT, PT, R26, -0x20, RZ ;  /* 0xffffffe01a2e7810 */ /* 0x000fe20007ffe0ff */
[----:B------:R-:W-:Y:S01]  /*7f70*/  HADD2 R26, R4.H0_H0, R4.H1_H1 ;  /* 0x30000004041a7230 */ /* 0x000fe20000000800 */
[----:B------:R-:W-:Y:S02]  /*7f80*/  LOP3.LUT R66, R66, 0x3f, RZ, 0xc0, !PT ;  /* 0x0000003f42427812 */ /* 0x000fe400078ec0ff */
[----:B------:R-:W-:Y:S01]  /*7f90*/  IADD3 R93, PT, PT, R5, -0x20, RZ ;  /* 0xffffffe0055d7810 */ /* 0x000fe20007ffe0ff */
[----:B------:R-:W0:Y:S01]  /*7fa0*/  I2F.F16 R68, R68 ;  /* 0x0000004400447306 */ /* 0x000e220000200c00 */
[----:B------:R-:W-:Y:S02]  /*7fb0*/  SHF.R.U32.HI R4, RZ, 0x10, R14 ;  /* 0x00000010ff047819 */ /* 0x000fe4000001160e */
[----:B------:R-:W-:Y:S02]  /*7fc0*/  SHF.R.U32.HI R5, RZ, 0x16, R15 ;  /* 0x00000016ff057819 */ /* 0x000fe4000001160f */
[----:B-1----:R-:W-:-:S02]  /*7fd0*/  PRMT R64, R7, 0x5410, R64 ;  /* 0x0000541007407816 */ /* 0x002fc40000000040 */
[----:B------:R-:W-:Y:S01]  /*7fe0*/  SHF.R.U32.HI R7, RZ, 0x10, R15 ;  /* 0x00000010ff077819 */ /* 0x000fe2000001160f */
[----:B------:R1:W-:Y:S01]  /*7ff0*/  I2F.F16 R30, R83 ;  /* 0x00000053001e7306 */ /* 0x0003e20000200c00 */
[----:B------:R-:W-:Y:S02]  /*8000*/  LOP3.LUT R4, R4, 0x3f, RZ, 0xc0, !PT ;  /* 0x0000003f04047812 */ /* 0x000fe400078ec0ff */
[----:B------:R-:W-:Y:S02]  /*8010*/  LOP3.LUT R5, R5, 0x3f, RZ, 0xc0, !PT ;  /* 0x0000003f05057812 */ /* 0x000fe400078ec0ff */
[----:B------:R-:W-:Y:S02]  /*8020*/  LOP3.LUT R7, R7, 0x3f, RZ, 0xc0, !PT ;  /* 0x0000003f07077812 */ /* 0x000fe400078ec0ff */
[----:B-1----:R-:W-:Y:S01]  /*8030*/  IADD3 R83, PT, PT, R66, -0x20, RZ ;  /* 0xffffffe042537810 */ /* 0x002fe20007ffe0ff */
[----:B------:R-:W-:Y:S01]  /*8040*/  I2F.F16 R81, R81 ;  /* 0x0000005100517306 */ /* 0x000fe20000200c00 */
[----:B------:R-:W-:-:S02]  /*8050*/  SHF.R.U32 R12, R12, 0x1c, R8 ;  /* 0x0000001c0c0c7819 */ /* 0x000fc40000001608 */
[----:B------:R-:W-:Y:S02]  /*8060*/  IADD3 R4, PT, PT, R4, -0x20, RZ ;  /* 0xffffffe004047810 */ /* 0x000fe40007ffe0ff */
[----:B------:R-:W-:Y:S02]  /*8070*/  IADD3 R91, PT, PT, R5, -0x20, RZ ;  /* 0xffffffe0055b7810 */ /* 0x000fe40007ffe0ff */
[----:B------:R-:W-:Y:S01]  /*8080*/  SHF.R.U32.HI R5, RZ, 0x2, R8 ;  /* 0x00000002ff057819 */ /* 0x000fe20000011608 */
[----:B------:R-:W1:Y:S01]  /*8090*/  I2F.F16 R82, R82 ;  /* 0x0000005200527306 */ /* 0x000e620000200c00 */
[----:B------:R-:W-:Y:S02]  /*80a0*/  IADD3 R7, PT, PT, R7, -0x20, RZ ;  /* 0xffffffe007077810 */ /* 0x000fe40007ffe0ff */
[----:B------:R-:W-:Y:S02]  /*80b0*/  LOP3.LUT R12, R12, 0x3f, RZ, 0xc0, !PT ;  /* 0x0000003f0c0c7812 */ /* 0x000fe400078ec0ff */
[----:B------:R-:W-:-:S03]  /*80c0*/  SHF.R.U32 R13, R13, 0x1c, R9 ;  /* 0x0000001c0d0d7819 */ /* 0x000fc60000001609 */
[----:B------:R-:W-:Y:S01]  /*80d0*/  I2F.F16 R46, R46 ;  /* 0x0000002e002e7306 */ /* 0x000fe20000200c00 */
[----:B0-----:R-:W-:Y:S02]  /*80e0*/  PRMT R61, R61, 0x5410, R68 ;  /* 0x000054103d3d7816 */ /* 0x001fe40000000044 */
[----:B------:R-:W-:-:S05]  /*80f0*/  LOP3.LUT R5, R5, 0x3f, RZ, 0xc0, !PT ;  /* 0x0000003f05057812 */ /* 0x000fca00078ec0ff */
[----:B------:R-:W0:Y:S01]  /*8100*/  I2F.F16 R83, R83 ;  /* 0x0000005300537306 */ /* 0x000e220000200c00 */
[----:B------:R-:W-:-:S07]  /*8110*/  LOP3.LUT R13, R13, 0x3f, RZ, 0xc0, !PT ;  /* 0x0000003f0d0d7812 */ /* 0x000fce00078ec0ff */
[----:B------:R3:W-:Y:S08]  /*8120*/  I2F.F16 R66, R4 ;  /* 0x0000000400427306 */ /* 0x0007f00000200c00 */
[----:B------:R-:W4:Y:S01]  /*8130*/  I2F.F16 R93, R93 ;  /* 0x0000005d005d7306 */ /* 0x000f220000200c00 */
[----:B---3--:R-:W-:Y:S02]  /*8140*/  IADD3 R4, PT, PT, R12, -0x20, RZ ;  /* 0xffffffe00c047810 */ /* 0x008fe40007ffe0ff */
[----:B------:R-:W-:-:S05]  /*8150*/  SHF.R.U32.HI R12, RZ, 0x2, R9 ;  /* 0x00000002ff0c7819 */ /* 0x000fca0000011609 */
[----:B------:R3:W-:Y:S08]  /*8160*/  I2F.F16 R68, R7 ;  /* 0x0000000700447306 */ /* 0x0007f00000200c00 */
[----:B------:R-:W5:Y:S01]  /*8170*/  I2F.F16 R91, R91 ;  /* 0x0000005b005b7306 */ /* 0x000f620000200c00 */
[----:B---3--:R-:W-:Y:S02]  /*8180*/  IADD3 R7, PT, PT, R5, -0x20, RZ ;  /* 0xffffffe005077810 */ /* 0x008fe40007ffe0ff */
[----:B------:R-:W-:-:S02]  /*8190*/  IADD3 R5, PT, PT, R13, -0x20, RZ ;  /* 0xffffffe00d057810 */ /* 0x000fc40007ffe0ff */
[----:B------:R-:W-:Y:S02]  /*81a0*/  LOP3.LUT R13, R12, 0x3f, RZ, 0xc0, !PT ;  /* 0x0000003f0c0d7812 */ /* 0x000fe400078ec0ff */
[----:B-1----:R-:W-:Y:S01]  /*81b0*/  PRMT R81, R81, 0x5410, R82 ;  /* 0x0000541051517816 */ /* 0x002fe20000000052 */
[----:B------:R-:W-:Y:S01]  /*81c0*/  I2F.F16 R4, R4 ;  /* 0x0000000400047306 */ /* 0x000fe20000200c00 */
[----:B0-----:R-:W-:Y:S02]  /*81d0*/  PRMT R12, R46, 0x5410, R83 ;  /* 0x000054102e0c7816 */ /* 0x001fe40000000053 */
[--C-:B------:R-:W-:Y:S02]  /*81e0*/  SHF.R.U32.HI R46, RZ, 0x8, R8.reuse ;  /* 0x00000008ff2e7819 */ /* 0x100fe40000011608 */
[----:B------:R-:W-:Y:S02]  /*81f0*/  IADD3 R83, PT, PT, R13, -0x20, RZ ;  /* 0xffffffe00d537810 */ /* 0x000fe40007ffe0ff */
[--C-:B------:R-:W-:Y:S01]  /*8200*/  SHF.R.U32.HI R82, RZ, 0xe, R8.reuse ;  /* 0x0000000eff527819 */ /* 0x100fe20000011608 */
[----:B------:R-:W0:Y:S01]  /*8210*/  I2F.F16 R7, R7 ;  /* 0x0000000700077306 */ /* 0x000e220000200c00 */
[----:B------:R-:W-:Y:S01]  /*8220*/  SHF.R.U32.HI R8, RZ, 0x14, R8 ;  /* 0x00000014ff087819 */ /* 0x000fe20000011608 */
[C---:B------:R-:W-:Y:S01]  /*8230*/  HFMA2 R44, R6.reuse, R27, R44 ;  /* 0x0000001b062c7231 */ /* 0x040fe2000000002c */
[----:B----4-:R-:W-:Y:S01]  /*8240*/  PRMT R13, R66, 0x5410, R93 ;  /* 0x00005410420d7816 */ /* 0x010fe2000000005d */
[----:B------:R-:W-:-:S02]  /*8250*/  HFMA2 R28, R6, R31, R28 ;  /* 0x0000001f061c7231 */ /* 0x000fc4000000001c */
[----:B------:R-:W-:Y:S01]  /*8260*/  HFMA2 R79, R6, R47, R79 ;  /* 0x0000002f064f7231 */ /* 0x000fe2000000004f */
[----:B------:R-:W-:Y:S01]  /*8270*/  SHF.R.U32.HI R6, RZ, 0xe, R9 ;  /* 0x0000000eff067819 */ /* 0x000fe20000011609 */
[----:B------:R5:W-:Y:S01]  /*8280*/  I2F.F16 R66, R83 ;  /* 0x0000005300427306 */ /* 0x000be20000200c00 */
[----:B------:R-:W-:Y:S02]  /*8290*/  LOP3.LUT R8, R8, 0x3f, RZ, 0xc0, !PT ;  /* 0x0000003f08087812 */ /* 0x000fe400078ec0ff */
[----:B------:R-:W-:Y:S02]  /*82a0*/  LOP3.LUT R6, R6, 0x3f, RZ, 0xc0, !PT ;  /* 0x0000003f06067812 */ /* 0x000fe400078ec0ff */
[----:B-----5:R-:W-:-:S03]  /*82b0*/  PRMT R83, R68, 0x5410, R91 ;  /* 0x0000541044537816 */ /* 0x020fc6000000005b */
[----:B------:R-:W1:Y:S01]  /*82c0*/  I2F.F16 R89, R89 ;  /* 0x0000005900597306 */ /* 0x000e620000200c00 */
[----:B------:R-:W-:Y:S02]  /*82d0*/  SHF.R.U32.HI R68, RZ, 0x8, R9 ;  /* 0x00000008ff447819 */ /* 0x000fe40000011609 */
[----:B------:R-:W-:Y:S02]  /*82e0*/  IADD3 R91, PT, PT, R8, -0x20, RZ ;  /* 0xffffffe0085b7810 */ /* 0x000fe40007ffe0ff */
[----:B------:R-:W-:-:S03]  /*82f0*/  LOP3.LUT R8, R68, 0x3f, RZ, 0xc0, !PT ;  /* 0x0000003f44087812 */ /* 0x000fc600078ec0ff */
[----:B------:R-:W3:Y:S01]  /*8300*/  I2F.F16 R5, R5 ;  /* 0x0000000500057306 */ /* 0x000ee20000200c00 */
[----:B------:R-:W-:Y:S02]  /*8310*/  LEA.HI R21, R9, 0xffffffe0, RZ, 0x6 ;  /* 0xffffffe009157811 */ /* 0x000fe400078f30ff */
[----:B------:R-:W-:Y:S02]  /*8320*/  SHF.R.U32.HI R68, RZ, 0x14, R9 ;  /* 0x00000014ff447819 */ /* 0x000fe40000011609 */
[----:B------:R-:W-:Y:S02]  /*8330*/  IADD3 R9, PT, PT, R6, -0x20, RZ ;  /* 0xffffffe006097810 */ /* 0x000fe40007ffe0ff */
[----:B------:R-:W-:Y:S02]  /*8340*/  SHF.R.U32 R6, R14, 0x1c, R10 ;  /* 0x0000001c0e067819 */ /* 0x000fe4000000160a */
[----:B0-----:R-:W-:Y:S02]  /*8350*/  PRMT R14, R4, 0x5410, R7 ;  /* 0x00005410040e7816 */ /* 0x001fe40000000007 */
[----:B------:R-:W-:-:S02]  /*8360*/  LOP3.LUT R82, R82, 0x3f, RZ, 0xc0, !PT ;  /* 0x0000003f52527812 */ /* 0x000fc400078ec0ff */
[----:B------:R-:W-:Y:S02]  /*8370*/  SHF.R.U32.HI R4, RZ, 0x2, R10 ;  /* 0x00000002ff047819 */ /* 0x000fe4000001160a */
[----:B------:R-:W-:Y:S02]  /*8380*/  IADD3 R82, PT, PT, R82, -0x20, RZ ;  /* 0xffffffe052527810 */ /* 0x000fe40007ffe0ff */
[----:B------:R-:W-:Y:S02]  /*8390*/  LOP3.LUT R6, R6, 0x3f, RZ, 0xc0, !PT ;  /* 0x0000003f06067812 */ /* 0x000fe400078ec0ff */
[----:B------:R-:W-:Y:S01]  /*83a0*/  LOP3.LUT R4, R4, 0x3f, RZ, 0xc0, !PT ;  /* 0x0000003f04047812 */ /* 0x000fe200078ec0ff */
[C---:B------:R-:W-:Y:S01]  /*83b0*/  HFMA2 R67, R64.reuse, R27, R67 ;  /* 0x0000001b40437231 */ /* 0x040fe20000000043 */
[----:B-1----:R-:W-:Y:S01]  /*83c0*/  PRMT R30, R30, 0x5410, R89 ;  /* 0x000054101e1e7816 */ /* 0x002fe20000000059 */
[C---:B------:R-:W-:Y:S02]  /*83d0*/  HFMA2 R63, R64.reuse, R31, R63 ;  /* 0x0000001f403f7231 */ /* 0x040fe4000000003f */
[----:B------:R-:W-:Y:S01]  /*83e0*/  HFMA2 R65, R64, R47, R65 ;  /* 0x0000002f40417231 */ /* 0x000fe20000000041 */
[----:B------:R0:W-:Y:S01]  /*83f0*/  I2F.F16 R89, R82 ;  /* 0x0000005200597306 */ /* 0x0001e20000200c00 */
[----:B------:R-:W-:-:S02]  /*8400*/  SHF.R.U32 R64, R15, 0x1c, R11 ;  /* 0x0000001c0f407819 */ /* 0x000fc4000000160b */
[----:B------:R-:W-:Y:S02]  /*8410*/  IADD3 R15, PT, PT, R6, -0x20, RZ ;  /* 0xffffffe0060f7810 */ /* 0x000fe40007ffe0ff */
[----:B---3--:R-:W-:Y:S02]  /*8420*/  PRMT R66, R5, 0x5410, R66 ;  /* 0x0000541005427816 */ /* 0x008fe40000000042 */
[----:B0-----:R-:W-:Y:S02]  /*8430*/  IADD3 R82, PT, PT, R4, -0x20, RZ ;  /* 0xffffffe004527810 */ /* 0x001fe40007ffe0ff */
[----:B------:R-:W0:Y:S01]  /*8440*/  LDS.128 R4, [UR5+0x30] ;  /* 0x00003005ff047984 */ /* 0x000e220008000c00 */
[----:B------:R-:W-:Y:S02]  /*8450*/  IADD3 R8, PT, PT, R8, -0x20, RZ ;  /* 0xffffffe008087810 */ /* 0x000fe40007ffe0ff */
[----:B------:R-:W-:Y:S01]  /*8460*/  LOP3.LUT R68, R68, 0x3f, RZ, 0xc0, !PT ;  /* 0x0000003f44447812 */ /* 0x000fe200078ec0ff */
[----:B------:R-:W-:Y:S01]  /*8470*/  I2F.F16 R9, R9 ;  /* 0x0000000900097306 */ /* 0x000fe20000200c00 */
[----:B------:R-:W-:-:S02]  /*8480*/  LOP3.LUT R46, R46, 0x3f, RZ, 0xc0, !PT ;  /* 0x0000003f2e2e7812 */ /* 0x000fc400078ec0ff */
[----:B------:R-:W-:-:S05]  /*8490*/  IADD3 R68, PT, PT, R68, -0x20, RZ ;  /* 0xffffffe044447810 */ /* 0x000fca0007ffe0ff */
[----:B------:R-:W1:Y:S01]  /*84a0*/  I2F.F16 R8, R8 ;  /* 0x0000000800087306 */ /* 0x000e620000200c00 */
[----:B------:R-:W-:Y:S01]  /*84b0*/  IADD3 R46, PT, PT, R46, -0x20, RZ ;  /* 0xffffffe02e2e7810 */ /* 0x000fe20007ffe0ff */
[----:B------:R-:W-:-:S06]  /*84c0*/  HFMA2 R24, R30, R27, R24 ;  /* 0x0000001b1e187231 */ /* 0x000fcc0000000018 */
[----:B------:R-:W-:Y:S01]  /*84d0*/  I2F.F16 R21, R21 ;  /* 0x0000001500157306 */ /* 0x000fe20000200c00 */
[----:B------:R-:W-:-:S07]  /*84e0*/  HFMA2 R80, R12, R27, R80 ;  /* 0x0000001b0c507231 */ /* 0x000fce0000000050 */
[----:B------:R-:W3:Y:S01]  /*84f0*/  I2F.F16 R68, R68 ;  /* 0x0000004400447306 */ /* 0x000ee20000200c00 */
[----:B-1----:R-:W-:Y:S02]  /*8500*/  PRMT R27, R8, 0x5410, R9 ;  /* 0x00005410081b7816 */ /* 0x002fe40000000009 */
[----:B------:R-:W-:-:S05]  /*8510*/  SHF.R.U32.HI R8, RZ, 0x8, R10 ;  /* 0x00000008ff087819 */ /* 0x000fca000001160a */
[----:B------:R-:W1:Y:S01]  /*8520*/  I2F.F16 R46, R46 ;  /* 0x0000002e002e7306 */ /* 0x000e620000200c00 */
[----:B------:R-:W-:Y:S02]  /*8530*/  LOP3.LUT R8, R8, 0x3f, RZ, 0xc0, !PT ;  /* 0x0000003f08087812 */ /* 0x000fe400078ec0ff */
[----:B------:R-:W-:-:S05]  /*8540*/  SHF.R.U32.HI R9, RZ, 0xe, R10 ;  /* 0x0000000eff097819 */ /* 0x000fca000001160a */
[----:B------:R-:W-:Y:S01]  /*8550*/  I2F.F16 R15, R15 ;  /* 0x0000000f000f7306 */ /* 0x000fe20000200c00 */
[----:B---3--:R-:W-:-:S07]  /*8560*/  PRMT R68, R68, 0x5410, R21 ;  /* 0x0000541044447816 */ /* 0x008fce0000000015 */
[----:B------:R-:W3:Y:S01]  /*8570*/  I2F.F16 R82, R82 ;  /* 0x0000005200527306 */ /* 0x000ee20000200c00 */
[----:B------:R-:W-:Y:S02]  /*8580*/  SHF.R.U32.HI R88, RZ, 0x2, R11 ;  /* 0x00000002ff587819 */ /* 0x000fe4000001160b */
[----:B------:R-:W-:-:S05]  /*8590*/  IADD3 R21, PT, PT, R8, -0x20, RZ ;  /* 0xffffffe008157810 */ /* 0x000fca0007ffe0ff */
[----:B------:R-:W4:Y:S01]  /*85a0*/  I2F.F16 R91, R91 ;  /* 0x0000005b005b7306 */ /* 0x000f220000200c00 */
[----:B------:R-:W-:Y:S01]  /*85b0*/  SHF.R.U32.HI R8, RZ, 0x8, R11 ;  /* 0x00000008ff087819 */ /* 0x000fe2000001160b */
[----:B0-----:R-:W-:Y:S01]  /*85c0*/  HFMA2 R44, R61, R4, R44 ;  /* 0x000000043d2c7231 */ /* 0x001fe2000000002c */
[----:B------:R-:W-:Y:S01]  /*85d0*/  LOP3.LUT R9, R9, 0x3f, RZ, 0xc0, !PT ;  /* 0x0000003f09097812 */ /* 0x000fe200078ec0ff */
[C---:B------:R-:W-:Y:S01]  /*85e0*/  HFMA2 R77, R30.reuse, R31, R77 ;  /* 0x0000001f1e4d7231 */ /* 0x040fe2000000004d */
[----:B------:R-:W-:Y:S01]  /*85f0*/  LOP3.LUT R88, R88, 0x3f, RZ, 0xc0, !PT ;  /* 0x0000003f58587812 */ /* 0x000fe200078ec0ff */
[----:B------:R-:W-:Y:S01]  /*8600*/  HFMA2 R70, R30, R47, R70 ;  /* 0x0000002f1e467231 */ /* 0x000fe20000000046 */
[----:B-1----:R-:W-:Y:S02]  /*8610*/  PRMT R89, R46, 0x5410, R89 ;  /* 0x000054102e597816 */ /* 0x002fe40000000059 */
[----:B------:R-:W-:Y:S02]  /*8620*/  LEA.HI R90, R11, 0xffffffe0, RZ, 0x6 ;  /* 0xffffffe00b5a7811 */ /* 0x000fe400078f30ff */
[----:B------:R-:W-:-:S02]  /*8630*/  LOP3.LUT R8, R8, 0x3f, RZ, 0xc0, !PT ;  /* 0x0000003f08087812 */ /* 0x000fc400078ec0ff */
[----:B------:R-:W-:Y:S01]  /*8640*/  IADD3 R46, PT, PT, R9, -0x20, RZ ;  /* 0xffffffe0092e7810 */ /* 0x000fe20007ffe0ff */
[----:B------:R-:W-:Y:S01]  /*8650*/  HFMA2 R9, R13, R4, R24 ;  /* 0x000000040d097231 */ /* 0x000fe20000000018 */
[----:B------:R-:W-:Y:S02]  /*8660*/  LEA.HI R30, R10, 0xffffffe0, RZ, 0x6 ;  /* 0xffffffe00a1e7811 */ /* 0x000fe400078f30ff */
[----:B---3--:R-:W-:Y:S02]  /*8670*/  PRMT R82, R15, 0x5410, R82 ;  /* 0x000054100f527816 */ /* 0x008fe40000000052 */
[----:B------:R-:W-:Y:S01]  /*8680*/  SHF.R.U32.HI R10, RZ, 0x14, R10 ;  /* 0x00000014ff0a7819 */ /* 0x000fe2000001160a */
[----:B------:R0:W-:Y:S01]  /*8690*/  I2F.F16 R15, R90 ;  /* 0x0000005a000f7306 */ /* 0x0001e20000200c00 */
[----:B------:R-:W-:Y:S01]  /*86a0*/  IADD3 R88, PT, PT, R88, -0x20, RZ ;  /* 0xffffffe058587810 */ /* 0x000fe20007ffe0ff */
[----:B------:R-:W-:Y:S01]  /*86b0*/  HADD2 R76, R76.H0_H0, R76.H1_H1 ;  /* 0x3000004c4c4c7230 */ /* 0x000fe20000000800 */
[----:B------:R-:W-:Y:S01]  /*86c0*/  LOP3.LUT R64, R64, 0x3f, RZ, 0xc0, !PT ;  /* 0x0000003f40407812 */ /* 0x000fe200078ec0ff */
[----:B------:R-:W-:-:S02]  /*86d0*/  HADD2 R73, R73.H0_H0, R73.H1_H1 ;  /* 0x3000004949497230 */ /* 0x000fc40000000800 */
[----:B------:R-:W-:Y:S02]  /*86e0*/  HADD2 R75, R75.H0_H0, R75.H1_H1 ;  /* 0x3000004b4b4b7230 */ /* 0x000fe40000000800 */
[----:B------:R-:W-:Y:S01]  /*86f0*/  HADD2 R78, R78.H0_H0, R78.H1_H1 ;  /* 0x3000004e4e4e7230 */ /* 0x000fe20000000800 */
[----:B0-----:R-:W-:Y:S01]  /*8700*/  IADD3 R90, PT, PT, R8, -0x20, RZ ;  /* 0xffffffe0085a7810 */ /* 0x001fe20007ffe0ff */
[----:B------:R-:W-:Y:S01]  /*8710*/  HFMA2 R8, R14, R5, R44 ;  /* 0x000000050e087231 */ /* 0x000fe2000000002c */
[----:B----4-:R-:W-:Y:S02]  /*8720*/  PRMT R22, R91, 0x5410, R22 ;  /* 0x000054105b167816 */ /* 0x010fe40000000016 */
[----:B------:R-:W-:Y:S01]  /*8730*/  SHF.R.U32.HI R44, RZ, 0xe, R11 ;  /* 0x0000000eff2c7819 */ /* 0x000fe2000001160b */
[----:B------:R0:W-:Y:S01]  /*8740*/  I2F.F16 R91, R88 ;  /* 0x00000058005b7306 */ /* 0x0001e20000200c00 */
[----:B------:R-:W-:Y:S01]  /*8750*/  LOP3.LUT R10, R10, 0x3f, RZ, 0xc0, !PT ;  /* 0x0000003f0a0a7812 */ /* 0x000fe200078ec0ff */
[----:B------:R-:W-:Y:S01]  /*8760*/  HFMA2 R67, R81, R4, R67 ;  /* 0x0000000451437231 */ /* 0x000fe20000000043 */
[----:B------:R-:W-:-:S02]  /*8770*/  IADD3 R64, PT, PT, R64, -0x20, RZ ;  /* 0xffffffe040407810 */ /* 0x000fc40007ffe0ff */
[----:B------:R-:W-:Y:S02]  /*8780*/  SHF.R.U32.HI R11, RZ, 0x14, R11 ;  /* 0x00000014ff0b7819 */ /* 0x000fe4000001160b */
[----:B------:R-:W-:Y:S01]  /*8790*/  PRMT R76, R76, 0x5410, R73 ;  /* 0x000054104c4c7816 */ /* 0x000fe20000000049 */
[----:B------:R-:W-:Y:S01]  /*87a0*/  I2F.F16 R21, R21 ;  /* 0x0000001500157306 */ /* 0x000fe20000200c00 */
[----:B0-----:R-:W-:Y:S02]  /*87b0*/  HFMA2 R88, R83, R4, R80 ;  /* 0x0000000453587231 */ /* 0x001fe40000000050 */
[----:B------:R-:W-:Y:S01]  /*87c0*/  HFMA2 R4, R82, R5, R9 ;  /* 0x0000000552047231 */ /* 0x000fe20000000009 */
[----:B------:R-:W-:Y:S02]  /*87d0*/  PRMT R78, R75, 0x5410, R78 ;  /* 0x000054104b4e7816 */ /* 0x000fe4000000004e */
[----:B------:R-:W-:Y:S02]  /*87e0*/  LOP3.LUT R9, R44, 0x3f, RZ, 0xc0, !PT ;  /* 0x0000003f2c097812 */ /* 0x000fe400078ec0ff */
[----:B------:R-:W0:Y:S01]  /*87f0*/  I2F.F16 R24, R46 ;  /* 0x0000002e00187306 */ /* 0x000e220000200c00 */
[----:B------:R-:W-:-:S02]  /*8800*/  IADD3 R75, PT, PT, R10, -0x20, RZ ;  /* 0xffffffe00a4b7810 */ /* 0x000fc40007ffe0ff */
[----:B------:R-:W-:Y:S01]  /*8810*/  LOP3.LUT R11, R11, 0x3f, RZ, 0xc0, !PT ;  /* 0x0000003f0b0b7812 */ /* 0x000fe200078ec0ff */
[----:B------:R-:W-:Y:S01]  /*8820*/  HFMA2 R41, R76, R0, R41 ;  /* 0x000000004c297231 */ /* 0x000fe20000000029 */
[----:B------:R-:W-:-:S03]  /*8830*/  IADD3 R9, PT, PT, R9, -0x20, RZ ;  /* 0xffffffe009097810 */ /* 0x000fc60007ffe0ff */
[----:B------:R-:W1:Y:S01]  /*8840*/  I2F.F16 R64, R64 ;  /* 0x0000004000407306 */ /* 0x000e620000200c00 */
[----:B------:R-:W-:Y:S01]  /*8850*/  IADD3 R76, PT, PT, R11, -0x20, RZ ;  /* 0xffffffe00b4c7810 */ /* 0x000fe20007ffe0ff */
[----:B------:R-:W-:-:S06]  /*8860*/  HFMA2 R80, R66, R5, R67 ;  /* 0x0000000542507231 */ /* 0x000fcc0000000043 */
[----:B------:R-:W-:Y:S01]  /*8870*/  I2F.F16 R30, R30 ;  /* 0x0000001e001e7306 */ /* 0x000fe20000200c00 */
[----:B0-----:R-:W-:-:S07]  /*8880*/  PRMT R21, R21, 0x5410, R24 ;  /* 0x0000541015157816 */ /* 0x001fce0000000018 */
[----:B------:R-:W0:Y:S08]  /*8890*/  I2F.F16 R75, R75 ;  /* 0x0000004b004b7306 */ /* 0x000e300000200c00 */
[----:B------:R-:W-:Y:S08]  /*88a0*/  I2F.F16 R44, R90 ;  /* 0x0000005a002c7306 */ /* 0x000ff00000200c00 */
[----:B------:R-:W3:Y:S01]  /*88b0*/  I2F.F16 R67, R9 ;  /* 0x0000000900437306 */ /* 0x000ee20000200c00 */
[----:B-1----:R-:W-:-:S07]  /*88c0*/  PRMT R64, R64, 0x5410, R91 ;  /* 0x0000541040407816 */ /* 0x002fce000000005b */
[----:B------:R-:W1:Y:S01]  /*88d0*/  I2F.F16 R76, R76 ;  /* 0x0000004c004c7306 */ /* 0x000e620000200c00 */
[-C--:B------:R-:W-:Y:S02]  /*88e0*/  HFMA2 R8, R89, R6.reuse, R8 ;  /* 0x0000000659087231 */ /* 0x080fe40000000008 */
[-C--:B------:R-:W-:Y:S01]  /*88f0*/  HFMA2 R4, R21, R6.reuse, R4 ;  /* 0x0000000615047231 */ /* 0x080fe20000000004 */
[----:B0-----:R-:W-:Y:S01]  /*8900*/  PRMT R30, R75, 0x5410, R30 ;  /* 0x000054104b1e7816 */ /* 0x001fe2000000001e */
[----:B------:R-:W-:Y:S02]  /*8910*/  HFMA2 R5, R64, R5, R88 ;  /* 0x0000000540057231 */ /* 0x000fe40000000058 */
[-C--:B------:R-:W-:Y:S01]  /*8920*/  HFMA2 R8, R22, R7.reuse, R8 ;  /* 0x0000000716087231 */ /* 0x080fe20000000008 */
[----:B---3--:R-:W-:Y:S01]  /*8930*/  PRMT R67, R44, 0x5410, R67 ;  /* 0x000054102c437816 */ /* 0x008fe20000000043 */
[----:B------:R-:W-:Y:S02]  /*8940*/  HFMA2 R80, R27, R6, R80 ;  /* 0x000000061b507231 */ /* 0x000fe40000000050 */
[----:B------:R-:W-:-:S02]  /*8950*/  HFMA2 R4, R30, R7, R4 ;  /* 0x000000071e047231 */ /* 0x000fc40000000004 */
[----:B------:R-:W-:Y:S02]  /*8960*/  HADD2 R73, R8.H0_H0, R8.H1_H1 ;  /* 0x3000000808497230 */ /* 0x000fe40000000800 */
[----:B------:R-:W-:Y:S01]  /*8970*/  HFMA2 R5, R67, R6, R5 ;  /* 0x0000000643057231 */ /* 0x000fe20000000005 */
[----:B------:R-:W0:Y:S01]  /*8980*/  LDS.128 R8, [UR5+0xb0] ;  /* 0x0000b005ff087984 */ /* 0x000e220008000c00 */
[----:B-1----:R-:W-:Y:S02]  /*8990*/  PRMT R76, R76, 0x5410, R15 ;  /* 0x000054104c4c7816 */ /* 0x002fe4000000000f */
[----:B------:R-:W-:-:S03]  /*89a0*/  @!P0 IADD3 R6, PT, PT, R32, 0x1, RZ ;  /* 0x0000000120068810 */ /* 0x000fc60007ffe0ff */
[----:B------:R-:W-:Y:S02]  /*89b0*/  HFMA2 R5, R76, R7, R5 ;  /* 0x000000074c057231 */ /* 0x000fe40000000005 */
[C---:B------:R-:W-:Y:S02]  /*89c0*/  HFMA2 R29, R12.reuse, R31, R29 ;  /* 0x0000001f0c1d7231 */ /* 0x040fe4000000001d */
[----:B------:R-:W-:Y:S02]  /*89d0*/  HFMA2 R45, R12, R47, R45 ;  /* 0x0000002f0c2d7231 */ /* 0x000fe4000000002d */
[----:B------:R-:W-:Y:S01]  /*89e0*/  HFMA2 R46, R68, R7, R80 ;  /* 0x00000007442e7231 */ /* 0x000fe20000000050 */
[----:B------:R-:W-:Y:S01]  /*89f0*/  @!P0 MOV R32, R6 ;  /* 0x0000000600208202 */ /* 0x000fe20000000f00 */
[----:B------:R-:W-:Y:S02]  /*8a00*/  HADD2 R15, R4.H0_H0, R4.H1_H1 ;  /* 0x30000004040f7230 */ /* 0x000fe40000000800 */
[----:B------:R-:W-:-:S02]  /*8a10*/  HADD2 R12, R5.H0_H0, R5.H1_H1 ;  /* 0x30000005050c7230 */ /* 0x000fc40000000800 */
[----:B------:R-:W1:Y:S01]  /*8a20*/  LDS.128 R4, [UR5+0x130] ;  /* 0x00013005ff047984 */ /* 0x000e620008000c00 */
[----:B------:R-:W-:Y:S02]  /*8a30*/  HFMA2 R72, R56, R17, R72 ;  /* 0x0000001138487231 */ /* 0x000fe40000000048 */
[----:B------:R-:W-:Y:S02]  /*8a40*/  HFMA2 R69, R53, R18, R69 ;  /* 0x0000001235457231 */ /* 0x000fe40000000045 */
[-C--:B0-----:R-:W-:Y:S02]  /*8a50*/  HFMA2 R63, R81, R8.reuse, R63 ;  /* 0x00000008513f7231 */ /* 0x081fe4000000003f */
[-C--:B------:R-:W-:Y:S02]  /*8a60*/  HFMA2 R29, R83, R8.reuse, R29 ;  /* 0x00000008531d7231 */ /* 0x080fe4000000001d */
[----:B------:R-:W-:Y:S02]  /*8a70*/  HFMA2 R28, R61, R8, R28 ;  /* 0x000000083d1c7231 */ /* 0x000fe4000000001c */
[----:B------:R-:W-:-:S02]  /*8a80*/  HFMA2 R63, R66, R9, R63 ;  /* 0x00000009423f7231 */ /* 0x000fc4000000003f */
        /* <DEDUP_REMOVED lines=35> */
[----:B------:R-:W-:Y:S01]  /*8cc0*/  HADD2 R16, R16.H0_H0, R16.H1_H1 ;  /* 0x3000001010107230 */ /* 0x000fe20000000800 */
[----:B--2---:R-:W-:Y:S01]  /*8cd0*/  @!P0 IADD3 R35, PT, PT, R25, R34, RZ ;  /* 0x0000002219238210 */ /* 0x004fe20007ffe0ff */
[----:B------:R-:W-:-:S02]  /*8ce0*/  HADD2 R20, R20.H0_H0, R20.H1_H1 ;  /* 0x3000001414147230 */ /* 0x000fc40000000800 */
[----:B------:R-:W-:Y:S02]  /*8cf0*/  HADD2 R19, R72.H0_H0, R72.H1_H1 ;  /* 0x3000004848137230 */ /* 0x000fe40000000800 */
[----:B------:R-:W-:Y:S02]  /*8d00*/  HADD2 R24, R24.H0_H0, R24.H1_H1 ;  /* 0x3000001818187230 */ /* 0x000fe40000000800 */
[-C--:B------:R-:W-:Y:S01]  /*8d10*/  HFMA2 R65, R27, R6.reuse, R65 ;  /* 0x000000061b417231 */ /* 0x080fe20000000041 */
[----:B------:R-:W-:Y:S01]  /*8d20*/  IADD3 R34, PT, PT, R34, 0x20, RZ ;  /* 0x0000002022227810 */ /* 0x000fe20007ffe0ff */
[----:B------:R-:W-:Y:S02]  /*8d30*/  HADD2 R17, R17.H0_H0, R17.H1_H1 ;  /* 0x3000001111117230 */ /* 0x000fe40000000800 */
[----:B------:R-:W-:Y:S02]  /*8d40*/  HADD2 R18, R18.H0_H0, R18.H1_H1 ;  /* 0x3000001212127230 */ /* 0x000fe40000000800 */
[----:B------:R-:W-:Y:S01]  /*8d50*/  HFMA2 R45, R67, R6, R45 ;  /* 0x00000006432d7231 */ /* 0x000fe2000000002d */
[----:B------:R-:W-:Y:S01]  /*8d60*/  PRMT R19, R19, 0x5410, R24 ;  /* 0x0000541013137816 */ /* 0x000fe20000000018 */
[-C--:B------:R-:W-:Y:S01]  /*8d70*/  HFMA2 R65, R68, R7.reuse, R65 ;  /* 0x0000000744417231 */ /* 0x080fe20000000041 */
[----:B------:R-:W-:Y:S01]  /*8d80*/  PRMT R16, R16, 0x5410, R20 ;  /* 0x0000541010107816 */ /* 0x000fe20000000014 */
[----:B------:R-:W-:Y:S01]  /*8d90*/  HADD2 R23, R23.H0_H0, R23.H1_H1 ;  /* 0x3000001717177230 */ /* 0x000fe20000000800 */
[----:B------:R-:W-:Y:S01]  /*8da0*/  ISETP.GE.AND P0, PT, R34, R43, PT ;  /* 0x0000002b2200720c */ /* 0x000fe20003f06270 */
[----:B------:R-:W-:Y:S01]  /*8db0*/  HFMA2 R45, R76, R7, R45 ;  /* 0x000000074c2d7231 */ /* 0x000fe2000000002d */
[----:B------:R-:W-:Y:S01]  /*8dc0*/  PRMT R17, R17, 0x5410, R18 ;  /* 0x0000541011117816 */ /* 0x000fe20000000012 */
[----:B------:R-:W-:-:S02]  /*8dd0*/  HADD2 R46, R46.H0_H0, R46.H1_H1 ;  /* 0x3000002e2e2e7230 */ /* 0x000fc40000000800 */
[----:B------:R-:W-:Y:S02]  /*8de0*/  HADD2 R28, R28.H0_H0, R28.H1_H1 ;  /* 0x3000001c1c1c7230 */ /* 0x000fe40000000800 */
[----:B------:R-:W-:Y:S02]  /*8df0*/  HADD2 R63, R63.H0_H0, R63.H1_H1 ;  /* 0x3000003f3f3f7230 */ /* 0x000fe40000000800 */
[----:B------:R-:W-:Y:S02]  /*8e00*/  HADD2 R11, R11.H0_H0, R11.H1_H1 ;  /* 0x3000000b0b0b7230 */ /* 0x000fe40000000800 */
[----:B------:R-:W-:Y:S02]  /*8e10*/  HADD2 R65, R65.H0_H0, R65.H1_H1 ;  /* 0x3000004141417230 */ /* 0x000fe40000000800 */
[----:B------:R-:W-:Y:S02]  /*8e20*/  HFMA2 R38, R19, R42, R38 ;  /* 0x0000002a13267231 */ /* 0x000fe40000000026 */
[----:B------:R-:W-:-:S02]  /*8e30*/  HADD2 R77, R77.H0_H0, R77.H1_H1 ;  /* 0x3000004d4d4d7230 */ /* 0x000fc40000000800 */
[-C--:B------:R-:W-:Y:S02]  /*8e40*/  HFMA2 R37, R16, R0.reuse, R37 ;  /* 0x0000000010257231 */ /* 0x080fe40000000025 */
[----:B------:R-:W-:Y:S01]  /*8e50*/  HADD2 R29, R29.H0_H0, R29.H1_H1 ;  /* 0x3000001d1d1d7230 */ /* 0x000fe20000000800 */
[----:B------:R-:W-:Y:S01]  /*8e60*/  PRMT R26, R26, 0x5410, R23 ;  /* 0x000054101a1a7816 */ /* 0x000fe20000000017 */
[----:B------:R-:W-:Y:S02]  /*8e70*/  HADD2 R15, R15.H0_H0, R15.H1_H1 ;  /* 0x3000000f0f0f7230 */ /* 0x000fe40000000800 */
[----:B------:R-:W-:Y:S01]  /*8e80*/  HADD2 R45, R45.H0_H0, R45.H1_H1 ;  /* 0x3000002d2d2d7230 */ /* 0x000fe20000000800 */
[----:B------:R-:W-:Y:S01]  /*8e90*/  PRMT R73, R73, 0x5410, R46 ;  /* 0x0000541049497816 */ /* 0x000fe2000000002e */
[----:B------:R-:W-:Y:S01]  /*8ea0*/  HFMA2 R40, R17, R0, R40 ;  /* 0x0000000011287231 */ /* 0x000fe20000000028 */
[----:B------:R-:W-:Y:S02]  /*8eb0*/  PRMT R28, R28, 0x5410, R63 ;  /* 0x000054101c1c7816 */ /* 0x000fe4000000003f */
[----:B------:R-:W-:Y:S01]  /*8ec0*/  PRMT R11, R11, 0x5410, R65 ;  /* 0x000054100b0b7816 */ /* 0x000fe20000000041 */
[----:B------:R-:W-:Y:S01]  /*8ed0*/  HFMA2 R21, R26, R42, R36 ;  /* 0x0000002a1a157231 */ /* 0x000fe20000000024 */
        /* <DEDUP_REMOVED lines=8> */
[----:B------:R-:W-:Y:S02]  /*8f60*/  HFMA2 R37, R11, R0, R37 ;  /* 0x000000000b257231 */ /* 0x000fe40000000025 */
[-C--:B------:R-:W-:Y:S01]  /*8f70*/  HFMA2 R38, R77, R42.reuse, R38 ;  /* 0x0000002a4d267231 */ /* 0x080fe20000000026 */
[----:B------:R-:W-:Y:S01]  /*8f80*/  IADD3.X R51, PT, PT, RZ, R51, RZ, P1, !PT ;  /* 0x00000033ff337210 */ /* 0x000fe20000ffe4ff */
[----:B------:R-:W-:-:S02]  /*8f90*/  HFMA2 R36, R15, R42, R21 ;  /* 0x0000002a0f247231 */ /* 0x000fc40000000015 */
[----:B------:R-:W-:Y:S01]  /*8fa0*/  IMAD.WIDE R84, R2, 0x4, R86 ;  /* 0x0000000402547825 */ /* 0x000fe200078e0256 */
[----:B------:R-:W-:Y:S06]  /*8fb0*/  @!P0 BRA `(.L_x_2740) ;  /* 0xffffffc800f08947 */ /* 0x000fec000383ffff */
[----:B------:R-:W-:-:S07]  /*8fc0*/  IMAD.WIDE R16, R2, 0x18, R16 ;  /* 0x0000001802107825 */ /* 0x000fce00078e0210 */
.L_x_2739:
        /* <DEDUP_REMOVED lines=8> */
.L_x_2742:
[----:B------:R-:W2:Y:S01]  /*9050*/  LDG.E.128.CONSTANT R4, desc[UR8][R86.64] ;  /* 0x0000000856047981 */ /* 0x000ea2000c1e9d00 */
[----:B------:R-:W-:-:S03]  /*9060*/  MOV R2, UR12 ;  /* 0x0000000c00027c02 */ /* 0x000fc60008000f00 */
[----:B------:R-:W0:Y:S02]  /*9070*/  LDS.128 R28, [UR5] ;  /* 0x00000005ff1c7984 */ /* 0x000e240008000c00 */
[----:B------:R-:W-:-:S04]  /*9080*/  IMAD.WIDE R20, R2, 0x4, R86 ;  /* 0x0000000402147825 */ /* 0x000fc800078e0256 */
[----:B------:R-:W-:Y:S01]  /*9090*/  HFMA2 R77, -RZ, RZ, 0, 0.03125 ;  /* 0x00002800ff4d7431 */ /* 0x000fe200000001ff */
[----:B------:R-:W1:Y:S04]  /*90a0*/  LDS.128 R44, [UR5+0x80] ;  /* 0x00008005ff2c7984 */ /* 0x000e680008000c00 */
[----:B------:R-:W3:Y:S01]  /*90b0*/  LDG.E.128.CONSTANT R16, desc[UR8][R20.64] ;  /* 0x0000000814107981 */ /* 0x000ee2000c1e9d00 */
[----:B------:R-:W-:-:S05]  /*90c0*/  IMAD.WIDE R22, R2, 0x4, R20 ;  /* 0x0000000402167825 */ /* 0x000fca00078e0214 */
[----:B------:R4:W5:Y:S01]  /*90d0*/  LDG.E.128.CONSTANT R12, desc[UR8][R22.64] ;  /* 0x00000008160c7981 */ /* 0x000962000c1e9d00 */
[----:B------:R-:W-:-:S05]  /*90e0*/  IMAD.WIDE R90, R2, 0x4, R22 ;  /* 0x00000004025a7825 */ /* 0x000fca00078e0216 */
[----:B------:R4:W5:Y:S04]  /*90f0*/  LDG.E.128.CONSTANT R8, desc[UR8][R90.64] ;  /* 0x000000085a087981 */ /* 0x000968000c1e9d00 */
[----:B----4-:R-:W4:Y:S01]  /*9100*/  LDS.128 R20, [UR5+0x100] ;  /* 0x00010005ff147984 */ /* 0x010f220008000c00 */
[----:B------:R-:W-:Y:S01]  /*9110*/  IMAD.WIDE R90, R2, 0x4, R90 ;  /* 0x00000004025a7825 */ /* 0x000fe200078e025a */
[----:B--2---:R-:W-:Y:S02]  /*9120*/  LOP3.LUT R52, R4, 0x1f001f, RZ, 0xc0, !PT ;  /* 0x001f001f04347812 */ /* 0x004fe400078ec0ff */
[----:B------:R-:W-:Y:S02]  /*9130*/  LOP3.LUT R56, R5, 0x3e003e0, RZ, 0xc0, !PT ;  /* 0x03e003e005387812 */ /* 0x000fe400078ec0ff */
[----:B------:R-:W-:-:S02]  /*9140*/  LOP3.LUT R52, R52, 0x64006400, RZ, 0xfc, !PT ;  /* 0x6400640034347812 */ /* 0x000fc400078efcff */
[----:B------:R-:W-:Y:S02]  /*9150*/  LOP3.LUT R55, R5, 0x1f001f, RZ, 0xc0, !PT ;  /* 0x001f001f05377812 */ /* 0x000fe400078ec0ff */
[----:B------:R-:W-:Y:S02]  /*9160*/  LOP3.LUT R53, R4, 0x3e003e0, RZ, 0xc0, !PT ;  /* 0x03e003e004357812 */ /* 0x000fe400078ec0ff */
[----:B------:R-:W-:Y:S01]  /*9170*/  LOP3.LUT R58, R56, 0x64006400, RZ, 0xfc, !PT ;  /* 0x64006400383a7812 */ /* 0x000fe200078efcff */
[----:B------:R-:W-:Y:S01]  /*9180*/  HADD2 R56, R52, -1040, -1040 ;  /* 0xe410e41034387430 */ /* 0x000fe20000000000 */
        /* <DEDUP_REMOVED lines=9> */
[----:B------:R-:W-:Y:S01]  /*9220*/  LOP3.LUT R64, R61, 0x64006400, RZ, 0xfc, !PT ;  /* 0x640064003d407812 */ /* 0x000fe200078efcff */
[----:B------:R-:W-:Y:S01]  /*9230*/  HFMA2 R61, R58, R77.H0_H0, -48, -48 ;  /* 0xd200d2003a3d7431 */ /* 0x000fe2000004004d */
[----:B------:R-:W-:Y:S01]  /*9240*/  LOP3.LUT R63, R60, 0x64006400, RZ, 0xfc, !PT ;  /* 0x640064003c3f7812 */ /* 0x000fe200078efcff */
[----:B------:R-:W-:Y:S01]  /*9250*/  HADD2 R60, R55, -1040, -1040 ;  /* 0xe410e410373c7430 */ /* 0x000fe20000000000 */
[----:B------:R-:W-:Y:S01]  /*9260*/  SHF.R.U32.HI R24, RZ, 0xa, R7 ;  /* 0x0000000aff187819 */ /* 0x000fe20000011607 */
[----:B0-----:R-:W-:Y:S01]  /*9270*/  HFMA2 R58, R56, R28, RZ ;  /* 0x0000001c383a7231 */ /* 0x001fe200000000ff */
[----:B------:R-:W-:Y:S02]  /*9280*/  LOP3.LUT R26, R26, 0x1f001f, RZ, 0xc0, !PT ;  /* 0x001f001f1a1a7812 */ /* 0x000fe400078ec0ff */
[----:B------:R-:W-:Y:S02]  /*9290*/  LOP3.LUT R25, R25, 0x1f001f, RZ, 0xc0, !PT ;  /* 0x001f001f19197812 */ /* 0x000fe400078ec0ff */
[----:B------:R-:W-:-:S02]  /*92a0*/  LOP3.LUT R27, R27, 0x1f001f, RZ, 0xc0, !PT ;  /* 0x001f001f1b1b7812 */ /* 0x000fc400078ec0ff */
[----:B------:R-:W-:Y:S01]  /*92b0*/  LOP3.LUT R53, R57, 0x64006400, RZ, 0xfc, !PT ;  /* 0x6400640039357812 */ /* 0x000fe200078efcff */
[-C--:B------:R-:W-:Y:S01]  /*92c0*/  HFMA2 R57, R54, R77.reuse.H0_H0, -48, -48 ;  /* 0xd200d20036397431 */ /* 0x080fe2000004004d */
[----:B------:R-:W-:Y:S01]  /*92d0*/  LOP3.LUT R62, R59, 0x64006400, RZ, 0xfc, !PT ;  /* 0x640064003b3e7812 */ /* 0x000fe200078efcff */
[----:B------:R-:W-:Y:S01]  /*92e0*/  HFMA2 R59, R60, R28, RZ.H0_H0 ;  /* 0x0000001c3c3b7231 */ /* 0x000fe200000400ff */
[----:B------:R-:W-:Y:S01]  /*92f0*/  LOP3.LUT R24, R24, 0x1f001f, RZ, 0xc0, !PT ;  /* 0x001f001f18187812 */ /* 0x000fe200078ec0ff */
[----:B------:R-:W-:Y:S01]  /*9300*/  HADD2 R52, R53, -1040, -1040 ;  /* 0xe410e41035347430 */ /* 0x000fe20000000000 */
[----:B------:R-:W-:Y:S01]  /*9310*/  LOP3.LUT R26, R26, 0x64006400, RZ, 0xfc, !PT ;  /* 0x640064001a1a7812 */ /* 0x000fe200078efcff */
[----:B------:R-:W-:Y:S01]  /*9320*/  HADD2 R53, R63, -1040, -1040 ;  /* 0xe410e4103f357430 */ /* 0x000fe20000000000 */
[----:B------:R-:W-:Y:S01]  /*9330*/  LOP3.LUT R25, R25, 0x64006400, RZ, 0xfc, !PT ;  /* 0x6400640019197812 */ /* 0x000fe200078efcff */
[----:B------:R-:W-:Y:S01]  /*9340*/  HFMA2 R55, R62, R77.H0_H0, -48, -48 ;  /* 0xd200d2003e377431 */ /* 0x000fe2000004004d */
[----:B------:R-:W-:Y:S01]  /*9350*/  LOP3.LUT R27, R27, 0x64006400, RZ, 0xfc, !PT ;  /* 0x640064001b1b7812 */ /* 0x000fe200078efcff */
[----:B------:R-:W-:-:S02]  /*9360*/  HFMA2 R62, R57, R29, R58 ;  /* 0x0000001d393e7231 */ /* 0x000fc4000000003a */
[----:B------:R-:W-:Y:S01]  /*9370*/  HFMA2 R63, R61, R29, R59 ;  /* 0x0000001d3d3f7231 */ /* 0x000fe2000000003b */
[----:B------:R-:W-:Y:S01]  /*9380*/  LOP3.LUT R58, R24, 0x64006400, RZ, 0xfc, !PT ;  /* 0x64006400183a7812 */ /* 0x000fe200078efcff */
[----:B------:R-:W-:Y:S01]  /*9390*/  HADD2 R70, R26, -1040, -1040 ;  /* 0xe410e4101a467430 */ /* 0x000fe20000000000 */
[----:B------:R-:W-:Y:S01]  /*93a0*/  SHF.R.U32.HI R5, RZ, 0xf, R5 ;  /* 0x0000000fff057819 */ /* 0x000fe20000011605 */
[----:B------:R-:W-:Y:S01]  /*93b0*/  HADD2 R71, R25, -1040, -1040 ;  /* 0xe410e41019477430 */ /* 0x000fe20000000000 */
[----:B------:R-:W-:Y:S01]  /*93c0*/  SHF.R.U32.HI R6, RZ, 0xf, R6 ;  /* 0x0000000fff067819 */ /* 0x000fe20000011606 */
[----:B------:R-:W-:Y:S01]  /*93d0*/  HADD2 R59, R27, -1040, -1040 ;  /* 0xe410e4101b3b7430 */ /* 0x000fe20000000000 */
[----:B------:R-:W-:Y:S01]  /*93e0*/  SHF.R.U32.HI R4, RZ, 0xf, R4 ;  /* 0x0000000fff047819 */ /* 0x000fe20000011604 */
[----:B------:R-:W2:Y:S01]  /*93f0*/  LDG.E.128.CONSTANT R24, desc[UR8][R90.64] ;  /* 0x000000085a187981 */ /* 0x000ea2000c1e9d00 */
[----:B------:R-:W-:Y:S02]  /*9400*/  HFMA2 R54, R64, R77.H0_H0, -48, -48 ;  /* 0xd200d20040367431 */ /* 0x000fe4000004004d */
[----:B------:R-:W-:-:S02]  /*9410*/  HFMA2 R64, R52, R28, RZ ;  /* 0x0000001c34407231 */ /* 0x000fc400000000ff */
[----:B------:R-:W-:Y:S01]  /*9420*/  HFMA2 R28, R53, R28, RZ.H0_H0 ;  /* 0x0000001c351c7231 */ /* 0x000fe200000400ff */
[----:B------:R-:W-:Y:S01]  /*9430*/  SHF.R.U32.HI R7, RZ, 0xf, R7 ;  /* 0x0000000fff077819 */ /* 0x000fe20000011607 */
[----:B------:R-:W-:Y:S02]  /*9440*/  HADD2 R58, R58, -1040, -1040 ;  /* 0xe410e4103a3a7430 */ /* 0x000fe40000000000 */
[-C--:B------:R-:W-:Y:S02]  /*9450*/  HFMA2 R64, R55, R29.reuse, R64 ;  /* 0x0000001d37407231 */ /* 0x080fe40000000040 */
[----:B------:R-:W-:-:S04]  /*9460*/  HFMA2 R29, R54, R29, R28 ;  /* 0x0000001d361d7231 */ /* 0x000fc8000000001c */
[----:B------:R-:W-:Y:S02]  /*9470*/  HFMA2 R28, R58, R30, R29 ;  /* 0x0000001e3a1c7231 */ /* 0x000fe4000000001d */
[C---:B-1----:R-:W-:Y:S02]  /*9480*/  HFMA2 R29, R56.reuse, R44, RZ ;  /* 0x0000002c381d7231 */ /* 0x042fe400000000ff */
[----:B----4-:R-:W-:Y:S02]  /*9490*/  HFMA2 R56, R56, R20, RZ ;  /* 0x0000001438387231 */ /* 0x010fe400000000ff */
[-C--:B------:R-:W-:Y:S02]  /*94a0*/  HFMA2 R63, R71, R30.reuse, R63 ;  /* 0x0000001e473f7231 */ /* 0x080fe4000000003f */
[-C--:B------:R-:W-:Y:S02]  /*94b0*/  HFMA2 R67, R59, R30.reuse, R64 ;  /* 0x0000001e3b437231 */ /* 0x080fe40000000040 */
[----:B------:R-:W-:-:S02]  /*94c0*/  HFMA2 R62, R70, R30, R62 ;  /* 0x0000001e463e7231 */ /* 0x000fc4000000003e */
[-C--:B------:R-:W-:Y:S02]  /*94d0*/  HFMA2 R30, R60, R44.reuse, RZ.H0_H0 ;  /* 0x0000002c3c1e7231 */ /* 0x080fe400000400ff */
[----:B------:R-:W-:Y:S01]  /*94e0*/  HFMA2 R64, R52, R44, RZ ;  /* 0x0000002c34407231 */ /* 0x000fe200000000ff */
[----:B------:R-:W-:Y:S01]  /*94f0*/  LOP3.LUT R79, R5, 0x10001, RZ, 0xc0, !PT ;  /* 0x00010001054f7812 */ /* 0x000fe200078ec0ff */
[-C--:B------:R-:W-:Y:S01]  /*9500*/  HFMA2 R29, R57, R45.reuse, R29 ;  /* 0x0000002d391d7231 */ /* 0x080fe2000000001d */
[----:B------:R-:W-:Y:S01]  /*9510*/  LOP3.LUT R88, R6, 0x10001, RZ, 0xc0, !PT ;  /* 0x0001000106587812 */ /* 0x000fe200078ec0ff */
[----:B------:R-:W-:Y:S01]  /*9520*/  HFMA2 R30, R61, R45, R30 ;  /* 0x0000002d3d1e7231 */ /* 0x000fe2000000001e */
[----:B------:R-:W-:Y:S02]  /*9530*/  LOP3.LUT R4, R4, 0x10001, RZ, 0xc0, !PT ;  /* 0x0001000104047812 */ /* 0x000fe400078ec0ff */
[----:B---3--:R-:W-:Y:S02]  /*9540*/  SHF.R.U32.HI R5, RZ, 0xe, R16 ;  /* 0x0000000eff057819 */ /* 0x008fe40000011610 */
[----:B------:R-:W-:Y:S01]  /*9550*/  SHF.R.U32.HI R6, RZ, 0xe, R17 ;  /* 0x0000000eff067819 */ /* 0x000fe20000011611 */
[----:B------:R-:W-:Y:S01]  /*9560*/  HFMA2 R56, R57, R21, R56 ;  /* 0x0000001539387231 */ /* 0x000fe20000000038 */
[----:B------:R-:W-:-:S02]  /*9570*/  LOP3.LUT R89, R7, 0x10001, RZ, 0xc0, !PT ;  /* 0x0001000107597812 */ /* 0x000fc400078ec0ff */
[----:B------:R-:W-:Y:S01]  /*9580*/  SHF.R.U32.HI R7, RZ, 0xe, R18 ;  /* 0x0000000eff077819 */ /* 0x000fe20000011612 */
[----:B------:R-:W-:Y:S01]  /*9590*/  HFMA2 R66, R55, R45, R64 ;  /* 0x0000002d37427231 */ /* 0x000fe20000000040 */
[----:B------:R-:W-:Y:S01]  /*95a0*/  LOP3.LUT R72, R4, 0x20002, R5, 0xf8, !PT ;  /* 0x0002000204487812 */ /* 0x000fe200078ef805 */
[----:B------:R-:W-:Y:S01]  /*95b0*/  HFMA2 R65, R71, R46, R30 ;  /* 0x0000002e47417231 */ /* 0x000fe2000000001e */
[----:B------:R-:W-:Y:S02]  /*95c0*/  LOP3.LUT R79, R79, 0x20002, R6, 0xf8, !PT ;  /* 0x000200024f4f7812 */ /* 0x000fe400078ef806 */
[----:B------:R-:W-:Y:S02]  /*95d0*/  LOP3.LUT R4, R16, 0x1f001f, RZ, 0xc0, !PT ;  /* 0x001f001f10047812 */ /* 0x000fe400078ec0ff */
[----:B------:R-:W-:Y:S02]  /*95e0*/  LOP3.LUT R6, R18, 0x1f001f, RZ, 0xc0, !PT ;  /* 0x001f001f12067812 */ /* 0x000fe400078ec0ff */
[----:B------:R-:W-:-:S02]  /*95f0*/  SHF.R.U32.HI R30, RZ, 0xe, R19 ;  /* 0x0000000eff1e7819 */ /* 0x000fc40000011613 */
[----:B------:R-:W-:Y:S01]  /*9600*/  LOP3.LUT R88, R88, 0x20002, R7, 0xf8, !PT ;  /* 0x0002000258587812 */ /* 0x000fe200078ef807 */
[----:B------:R-:W-:Y:S01]  /*9610*/  HFMA2 R44, R53, R44, RZ.H0_H0 ;  /* 0x0000002c352c7231 */ /* 0x000fe200000400ff */
[----:B------:R-:W-:Y:S01]  /*9620*/  LOP3.LUT R5, R17, 0x1f001f, RZ, 0xc0, !PT ;  /* 0x001f001f11057812 */ /* 0x000fe200078ec0ff */
[----:B------:R-:W-:Y:S01]  /*9630*/  HFMA2 R64, R70, R46, R29 ;  /* 0x0000002e46407231 */ /* 0x000fe2000000001d */
[----:B------:R-:W-:Y:S01]  /*9640*/  LOP3.LUT R7, R19, 0x1f001f, RZ, 0xc0, !PT ;  /* 0x001f001f13077812 */ /* 0x000fe200078ec0ff */
[----:B------:R-:W-:Y:S01]  /*9650*/  HFMA2 R60, R60, R20, RZ.H0_H0 ;  /* 0x000000143c3c7231 */ /* 0x000fe200000400ff */
[----:B------:R-:W-:Y:S01]  /*9660*/  LOP3.LUT R29, R4, 0x64006400, RZ, 0xfc, !PT ;  /* 0x64006400041d7812 */ /* 0x000fe200078efcff */
[----:B------:R-:W-:Y:S01]  /*9670*/  HFMA2 R70, R70, R22, R56 ;  /* 0x0000001646467231 */ /* 0x000fe20000000038 */
[----:B------:R-:W-:Y:S02]  /*9680*/  LOP3.LUT R57, R6, 0x64006400, RZ, 0xfc, !PT ;  /* 0x6400640006397812 */ /* 0x000fe400078efcff */
[----:B------:R-:W-:Y:S01]  /*9690*/  LOP3.LUT R89, R89, 0x20002, R30, 0xf8, !PT ;  /* 0x0002000259597812 */ /* 0x000fe200078ef81e */
[----:B------:R-:W-:Y:S01]  /*96a0*/  HFMA2 R44, R54, R45, R44 ;  /* 0x0000002d362c7231 */ /* 0x000fe2000000002c */
[----:B------:R-:W-:Y:S01]  /*96b0*/  LOP3.LUT R30, R5, 0x64006400, RZ, 0xfc, !PT ;  /* 0x64006400051e7812 */ /* 0x000fe200078efcff */
[----:B------:R-:W-:Y:S01]  /*96c0*/  HFMA2 R66, R59, R46, R66 ;  /* 0x0000002e3b427231 */ /* 0x000fe20000000042 */
[----:B------:R-:W-:Y:S01]  /*96d0*/  LOP3.LUT R56, R7, 0x64006400, RZ, 0xfc, !PT ;  /* 0x6400640007387812 */ /* 0x000fe200078efcff */
[----:B------:R-:W-:Y:S01]  /*96e0*/  HFMA2 R60, R61, R21, R60 ;  /* 0x000000153d3c7231 */ /* 0x000fe2000000003c */
[----:B------:R-:W-:Y:S01]  /*96f0*/  LDS.128 R4, [UR5+0x10] ;  /* 0x00001005ff047984 */ /* 0x000fe20008000c00 */
[----:B------:R-:W-:-:S02]  /*9700*/  HADD2 R29, R29, -1040, -1040 ;  /* 0xe410e4101d1d7430 */ /* 0x000fc40000000000 */
[----:B------:R-:W-:Y:S02]  /*9710*/  HADD2 R57, R57, -1040, -1040 ;  /* 0xe410e41039397430 */ /* 0x000fe40000000000 */
[----:B------:R-:W-:Y:S02]  /*9720*/  HFMA2 R68, R58, R46, R44 ;  /* 0x0000002e3a447231 */ /* 0x000fe4000000002c */
[----:B------:R-:W-:Y:S02]  /*9730*/  HADD2 R30, R30, -1040, -1040 ;  /* 0xe410e4101e1e7430 */ /* 0x000fe40000000000 */
[----:B------:R-:W-:Y:S02]  /*9740*/  HADD2 R56, R56, -1040, -1040 ;  /* 0xe410e41038387430 */ /* 0x000fe40000000000 */
        /* <DEDUP_REMOVED lines=9> */
[----:B------:R-:W0:Y:S01]  /*97e0*/  LDS.128 R44, [UR5+0x90] ;  /* 0x00009005ff2c7984 */ /* 0x000e220008000c00 */
[-C--:B------:R-:W-:Y:S02]  /*97f0*/  HFMA2 R70, R29, R23.reuse, R70 ;  /* 0x000000171d467231 */ /* 0x080fe40000000046 */
[----:B------:R-:W-:Y:S02]  /*9800*/  HFMA2 R71, R30, R23, R71 ;  /* 0x000000171e477231 */ /* 0x000fe40000000047 */
[----:B------:R-:W1:Y:S01]  /*9810*/  LDS.128 R28, [UR5+0x110] ;  /* 0x00011005ff1c7984 */ /* 0x000e620008000c00 */
[----:B------:R-:W-:Y:S02]  /*9820*/  LOP3.LUT R60, R16, 0x3e003e0, RZ, 0xc0, !PT ;  /* 0x03e003e0103c7812 */ /* 0x000fe400078ec0ff */
[----:B------:R-:W-:Y:S02]  /*9830*/  LOP3.LUT R74, R18, 0x3e003e0, RZ, 0xc0, !PT ;  /* 0x03e003e0124a7812 */ /* 0x000fe400078ec0ff */
[----:B------:R-:W-:-:S02]  /*9840*/  SHF.R.U32.HI R61, RZ, 0xa, R16 ;  /* 0x0000000aff3d7819 */ /* 0x000fc40000011610 */
[----:B------:R-:W-:Y:S02]  /*9850*/  LOP3.LUT R16, R60, 0x64006400, RZ, 0xfc, !PT ;  /* 0x640064003c107812 */ /* 0x000fe400078efcff */
[----:B------:R-:W-:Y:S02]  /*9860*/  LOP3.LUT R73, R17, 0x3e003e0, RZ, 0xc0, !PT ;  /* 0x03e003e011497812 */ /* 0x000fe400078ec0ff */
[----:B------:R-:W-:Y:S02]  /*9870*/  LOP3.LUT R60, R74, 0x64006400, RZ, 0xfc, !PT ;  /* 0x640064004a3c7812 */ /* 0x000fe400078efcff */
[----:B------:R-:W-:Y:S02]  /*9880*/  SHF.R.U32.HI R17, RZ, 0xa, R17 ;  /* 0x0000000aff117819 */ /* 0x000fe40000011611 */
[----:B------:R-:W-:Y:S02]  /*9890*/  SHF.R.U32.HI R75, RZ, 0xa, R18 ;  /* 0x0000000aff4b7819 */ /* 0x000fe40000011612 */
[----:B------:R-:W-:-:S02]  /*98a0*/  LOP3.LUT R76, R19, 0x3e003e0, RZ, 0xc0, !PT ;  /* 0x03e003e0134c7812 */ /* 0x000fc400078ec0ff */
[----:B------:R-:W-:Y:S01]  /*98b0*/  SHF.R.U32.HI R78, RZ, 0xa, R19 ;  /* 0x0000000aff4e7819 */ /* 0x000fe20000011613 */
[-C--:B------:R-:W-:Y:S01]  /*98c0*/  HFMA2 R16, R16, R77.reuse.H0_H0, -48, -48 ;  /* 0xd200d20010107431 */ /* 0x080fe2000004004d */
[----:B------:R-:W-:Y:S01]  /*98d0*/  LOP3.LUT R19, R61, 0x1f001f, RZ, 0xc0, !PT ;  /* 0x001f001f3d137812 */ /* 0x000fe200078ec0ff */
[----:B------:R-:W-:Y:S01]  /*98e0*/  HFMA2 R61, R60, R77.H0_H0, -48, -48 ;  /* 0xd200d2003c3d7431 */ /* 0x000fe2000004004d */
        /* <DEDUP_REMOVED lines=8> */
[----:B0-----:R-:W-:Y:S01]  /*9970*/  HFMA2 R64, R16, R44, R64 ;  /* 0x0000002c10407231 */ /* 0x001fe20000000040 */
[----:B------:R-:W-:Y:S02]  /*9980*/  LOP3.LUT R73, R73, 0x64006400, RZ, 0xfc, !PT ;  /* 0x6400640049497812 */ /* 0x000fe400078efcff */
[----:B------:R-:W-:Y:S01]  /*9990*/  LOP3.LUT R17, R78, 0x64006400, RZ, 0xfc, !PT ;  /* 0x640064004e117812 */ /* 0x000fe200078efcff */
[----:B------:R-:W-:Y:S02]  /*99a0*/  HFMA2 R78, R61, R4, R67 ;  /* 0x000000043d4e7231 */ /* 0x000fe40000000043 */
[----:B------:R-:W-:-:S02]  /*99b0*/  HFMA2 R60, R76, R77.H0_H0, -48, -48 ;  /* 0xd200d2004c3c7431 */ /* 0x000fc4000004004d */
[----:B-1----:R-:W-:Y:S02]  /*99c0*/  HFMA2 R70, R16, R28, R70 ;  /* 0x0000001c10467231 */ /* 0x002fe40000000046 */
[----:B------:R-:W-:Y:S02]  /*99d0*/  HADD2 R67, R19, -1040, -1040 ;  /* 0xe410e41013437430 */ /* 0x000fe40000000000 */
[----:B------:R-:W-:Y:S02]  /*99e0*/  HFMA2 R66, R61, R44, R66 ;  /* 0x0000002c3d427231 */ /* 0x000fe40000000042 */
[-C--:B------:R-:W-:Y:S02]  /*99f0*/  HFMA2 R76, R18, R4.reuse, R63 ;  /* 0x00000004124c7231 */ /* 0x080fe4000000003f */
[----:B------:R-:W-:Y:S02]  /*9a00*/  HFMA2 R75, R16, R4, R62 ;  /* 0x00000004104b7231 */ /* 0x000fe4000000003e */
[----:B------:R-:W-:-:S02]  /*9a10*/  HADD2 R63, R73, -1040, -1040 ;  /* 0xe410e410493f7430 */ /* 0x000fc40000000000 */
[----:B------:R-:W-:Y:S02]  /*9a20*/  HFMA2 R65, R18, R44, R65 ;  /* 0x0000002c12417231 */ /* 0x000fe40000000041 */
[----:B------:R-:W-:Y:S02]  /*9a30*/  HADD2 R74, R74, -1040, -1040 ;  /* 0xe410e4104a4a7430 */ /* 0x000fe40000000000 */
[----:B------:R-:W-:Y:S02]  /*9a40*/  HFMA2 R18, R18, R28, R71 ;  /* 0x0000001c12127231 */ /* 0x000fe40000000047 */
[C---:B------:R-:W-:Y:S01]  /*9a50*/  HFMA2 R71, R67.reuse, R45, R64 ;  /* 0x0000002d43477231 */ /* 0x040fe20000000040 */
[----:B-----5:R-:W-:Y:S01]  /*9a60*/  LOP3.LUT R16, R12, 0x1f001f, RZ, 0xc0, !PT ;  /* 0x001f001f0c107812 */ /* 0x020fe200078ec0ff */
[----:B------:R-:W-:Y:S01]  /*9a70*/  HFMA2 R73, R67, R29, R70 ;  /* 0x0000001d43497231 */ /* 0x000fe20000000046 */
[----:B------:R-:W-:Y:S01]  /*9a80*/  LOP3.LUT R64, R14, 0x1f001f, RZ, 0xc0, !PT ;  /* 0x001f001f0e407812 */ /* 0x000fe200078ec0ff */
[----:B------:R-:W-:-:S02]  /*9a90*/  HFMA2 R84, R63, R45, R66 ;  /* 0x0000002d3f547231 */ /* 0x000fc40000000042 */
[C---:B------:R-:W-:Y:S02]  /*9aa0*/  HFMA2 R70, R74.reuse, R29, R18 ;  /* 0x0000001d4a467231 */ /* 0x040fe40000000012 */
[----:B------:R-:W-:Y:S01]  /*9ab0*/  HFMA2 R19, R67, R5, R75 ;  /* 0x0000000543137231 */ /* 0x000fe2000000004b */
[----:B------:R-:W-:Y:S01]  /*9ac0*/  LOP3.LUT R18, R13, 0x1f001f, RZ, 0xc0, !PT ;  /* 0x001f001f0d127812 */ /* 0x000fe200078ec0ff */
[----:B------:R-:W-:Y:S01]  /*9ad0*/  HFMA2 R75, R74, R45, R65 ;  /* 0x0000002d4a4b7231 */ /* 0x000fe20000000041 */
[----:B------:R-:W-:Y:S01]  /*9ae0*/  LOP3.LUT R66, R15, 0x1f001f, RZ, 0xc0, !PT ;  /* 0x001f001f0f427812 */ /* 0x000fe200078ec0ff */
[C---:B------:R-:W-:Y:S01]  /*9af0*/  HFMA2 R68, R60.reuse, R44, R68 ;  /* 0x0000002c3c447231 */ /* 0x040fe20000000044 */
[----:B------:R-:W-:Y:S02]  /*9b00*/  SHF.R.U32.HI R65, RZ, 0xd, R12 ;  /* 0x0000000dff417819 */ /* 0x000fe4000001160c */
[----:B------:R-:W-:Y:S02]  /*9b10*/  LOP3.LUT R16, R16, 0x64006400, RZ, 0xfc, !PT ;  /* 0x6400640010107812 */ /* 0x000fe400078efcff */
[----:B------:R-:W-:Y:S01]  /*9b20*/  LOP3.LUT R64, R64, 0x64006400, RZ, 0xfc, !PT ;  /* 0x6400640040407812 */ /* 0x000fe200078efcff */
[----:B------:R-:W-:Y:S01]  /*9b30*/  HFMA2 R69, R60, R4, R69 ;  /* 0x000000043c457231 */ /* 0x000fe20000000045 */
[----:B------:R-:W-:Y:S01]  /*9b40*/  LOP3.LUT R44, R18, 0x64006400, RZ, 0xfc, !PT ;  /* 0x64006400122c7812 */ /* 0x000fe200078efcff */
[----:B------:R-:W-:Y:S01]  /*9b50*/  HADD2 R62, R17, -1040, -1040 ;  /* 0xe410e410113e7430 */ /* 0x000fe20000000000 */
[----:B------:R-:W-:Y:S01]  /*9b60*/  LOP3.LUT R66, R66, 0x64006400, RZ, 0xfc, !PT ;  /* 0x6400640042427812 */ /* 0x000fe200078efcff */
[----:B------:R-:W-:Y:S01]  /*9b70*/  HFMA2 R4, R63, R5, R78 ;  /* 0x000000053f047231 */ /* 0x000fe2000000004e */
[----:B------:R-:W-:Y:S01]  /*9b80*/  LOP3.LUT R72, R72, 0x40004, R65, 0xf8, !PT ;  /* 0x0004000448487812 */ /* 0x000fe200078ef841 */
[----:B------:R-:W-:-:S02]  /*9b90*/  HADD2 R18, R16, -1040, -1040 ;  /* 0xe410e41010127430 */ /* 0x000fc40000000000 */
[----:B------:R-:W-:Y:S02]  /*9ba0*/  HADD2 R65, R64, -1040, -1040 ;  /* 0xe410e41040417430 */ /* 0x000fe40000000000 */
[-C--:B------:R-:W-:Y:S02]  /*9bb0*/  HFMA2 R17, R74, R5.reuse, R76 ;  /* 0x000000054a117231 */ /* 0x080fe4000000004c */
[C---:B------:R-:W-:Y:S02]  /*9bc0*/  HFMA2 R5, R62.reuse, R5, R69 ;  /* 0x000000053e057231 */ /* 0x040fe40000000045 */
[----:B------:R-:W-:Y:S02]  /*9bd0*/  HFMA2 R45, R62, R45, R68 ;  /* 0x0000002d3e2d7231 */ /* 0x000fe40000000044 */
[----:B------:R-:W-:Y:S02]  /*9be0*/  HADD2 R16, R44, -1040, -1040 ;  /* 0xe410e4102c107430 */ /* 0x000fe40000000000 */
[----:B------:R-:W-:-:S02]  /*9bf0*/  HADD2 R64, R66, -1040, -1040 ;  /* 0xe410e41042407430 */ /* 0x000fc40000000000 */
[-C--:B------:R-:W-:Y:S02]  /*9c00*/  HFMA2 R19, R18, R6.reuse, R19 ;  /* 0x0000000612137231 */ /* 0x080fe40000000013 */
[-C--:B------:R-:W-:Y:S02]  /*9c10*/  HFMA2 R17, R16, R6.reuse, R17 ;  /* 0x0000000610117231 */ /* 0x080fe40000000011 */
[-C--:B------:R-:W-:Y:S02]  /*9c20*/  HFMA2 R4, R65, R6.reuse, R4 ;  /* 0x0000000641047231 */ /* 0x080fe40000000004 */
[----:B------:R-:W-:Y:S02]  /*9c30*/  HFMA2 R5, R64, R6, R5 ;  /* 0x0000000640057231 */ /* 0x000fe40000000005 */
[-C--:B------:R-:W-:Y:S02]  /*9c40*/  HFMA2 R71, R18, R46.reuse, R71 ;  /* 0x0000002e12477231 */ /* 0x080fe40000000047 */
[----:B------:R-:W-:-:S02]  /*9c50*/  HFMA2 R75, R16, R46, R75 ;  /* 0x0000002e104b7231 */ /* 0x000fc4000000004b */
[-C--:B------:R-:W-:Y:S02]  /*9c60*/  HFMA2 R84, R65, R46.reuse, R84 ;  /* 0x0000002e41547231 */ /* 0x080fe40000000054 */
[----:B------:R-:W-:Y:S01]  /*9c70*/  HFMA2 R45, R64, R46, R45 ;  /* 0x0000002e402d7231 */ /* 0x000fe2000000002d */
[----:B------:R-:W-:Y:S01]  /*9c80*/  LOP3.LUT R6, R12, 0x3e003e0, RZ, 0xc0, !PT ;  /* 0x03e003e00c067812 */ /* 0x000fe200078ec0ff */
[----:B------:R-:W-:Y:S01]  /*9c90*/  HFMA2 R73, R18, R30, R73 ;  /* 0x0000001e12497231 */ /* 0x000fe20000000049 */
        /* <DEDUP_REMOVED lines=9> */
[----:B------:R-:W-:Y:S02]  /*9d30*/  HFMA2 R70, R16, R30, R70 ;  /* 0x0000001e10467231 */ /* 0x000fe40000000046 */
[-C--:B------:R-:W-:Y:S01]  /*9d40*/  HFMA2 R16, R44, R77.reuse.H0_H0, -48, -48 ;  /* 0xd200d2002c107431 */ /* 0x080fe2000004004d */
[----:B------:R-:W-:Y:S01]  /*9d50*/  SHF.R.U32.HI R44, RZ, 0xd, R13 ;  /* 0x0000000dff2c7819 */ /* 0x000fe2000001160d */
[----:B------:R-:W-:-:S02]  /*9d60*/  HFMA2 R66, R66, R77.H0_H0, -48, -48 ;  /* 0xd200d20042427431 */ /* 0x000fc4000004004d */
[-C--:B------:R-:W-:Y:S02]  /*9d70*/  HFMA2 R78, R18, R7.reuse, R19 ;  /* 0x00000007124e7231 */ /* 0x080fe40000000013 */
[-C--:B------:R-:W-:Y:S02]  /*9d80*/  HFMA2 R80, R16, R7.reuse, R17 ;  /* 0x0000000710507231 */ /* 0x080fe40000000011 */
        /* <DEDUP_REMOVED lines=8> */
[----:B------:R-:W-:Y:S01]  /*9e10*/  HFMA2 R70, R16, R31, R70 ;  /* 0x0000001f10467231 */ /* 0x000fe20000000046 */
[----:B------:R-:W-:Y:S01]  /*9e20*/  LOP3.LUT R79, R79, 0x40004, R44, 0xf8, !PT ;  /* 0x000400044f4f7812 */ /* 0x000fe200078ef82c */
[----:B------:R-:W1:Y:S04]  /*9e30*/  LDS.128 R16, [UR5+0xa0] ;  /* 0x0000a005ff107984 */ /* 0x000e680008000c00 */
[----:B------:R-:W3:Y:S01]  /*9e40*/  LDS.128 R44, [UR5+0x120] ;  /* 0x00012005ff2c7984 */ /* 0x000ee20008000c00 */
[----:B------:R-:W-:-:S02]  /*9e50*/  SHF.R.U32.HI R69, RZ, 0xd, R14 ;  /* 0x0000000dff457819 */ /* 0x000fc4000001160e */
[----:B------:R-:W-:Y:S02]  /*9e60*/  SHF.R.U32.HI R12, RZ, 0xa, R12 ;  /* 0x0000000aff0c7819 */ /* 0x000fe4000001160c */
[----:B------:R-:W-:Y:S02]  /*9e70*/  SHF.R.U32.HI R14, RZ, 0xa, R14 ;  /* 0x0000000aff0e7819 */ /* 0x000fe4000001160e */
        /* <DEDUP_REMOVED lines=12> */
[----:B------:R-:W-:Y:S01]  /*9f40*/  LOP3.LUT R88, R88, 0x40004, R69, 0xf8, !PT ;  /* 0x0004000458587812 */ /* 0x000fe200078ef845 */
[----:B------:R-:W-:Y:S01]  /*9f50*/  HADD2 R69, R14, -1040, -1040 ;  /* 0xe410e4100e457430 */ /* 0x000fe20000000000 */
[----:B------:R-:W-:Y:S01]  /*9f60*/  LOP3.LUT R89, R89, 0x40004, R68, 0xf8, !PT ;  /* 0x0004000459597812 */ /* 0x000fe200078ef844 */
[----:B------:R-:W-:Y:S02]  /*9f70*/  HADD2 R13, R13, -1040, -1040 ;  /* 0xe410e4100d0d7430 */ /* 0x000fe40000000000 */
[----:B------:R-:W-:Y:S02]  /*9f80*/  HADD2 R68, R15, -1040, -1040 ;  /* 0xe410e4100f447430 */ /* 0x000fe40000000000 */
[-C--:B0-----:R-:W-:Y:S02]  /*9f90*/  HFMA2 R14, R12, R4.reuse, R78 ;  /* 0x000000040c0e7231 */ /* 0x081fe4000000004e */
[----:B------:R-:W-:-:S02]  /*9fa0*/  HFMA2 R80, R13, R4, R80 ;  /* 0x000000040d507231 */ /* 0x000fc40000000050 */
[-C--:B------:R-:W-:Y:S02]  /*9fb0*/  HFMA2 R74, R69, R4.reuse, R74 ;  /* 0x00000004454a7231 */ /* 0x080fe4000000004a */
[----:B------:R-:W-:Y:S01]  /*9fc0*/  HFMA2 R76, R68, R4, R76 ;  /* 0x00000004444c7231 */ /* 0x000fe2000000004c */
[----:B------:R-:W-:Y:S01]  /*9fd0*/  LOP3.LUT R4, R8, 0x1f001f, RZ, 0xc0, !PT ;  /* 0x001f001f08047812 */ /* 0x000fe200078ec0ff */
[-C--:B-1----:R-:W-:Y:S02]  /*9fe0*/  HFMA2 R15, R12, R16.reuse, R71 ;  /* 0x000000100c0f7231 */ /* 0x082fe40000000047 */
[-C--:B------:R-:W-:Y:S02]  /*9ff0*/  HFMA2 R75, R13, R16.reuse, R75 ;  /* 0x000000100d4b7231 */ /* 0x080fe4000000004b */
[-C--:B------:R-:W-:Y:S02]  /*a000*/  HFMA2 R84, R69, R16.reuse, R84 ;  /* 0x0000001045547231 */ /* 0x080fe40000000054 */
[----:B------:R-:W-:-:S02]  /*a010*/  HFMA2 R85, R68, R16, R85 ;  /* 0x0000001044557231 */ /* 0x000fc40000000055 */
[-C--:B---3--:R-:W-:Y:S01]  /*a020*/  HFMA2 R73, R12, R44.reuse, R73 ;  /* 0x0000002c0c497231 */ /* 0x088fe20000000049 */
[----:B------:R-:W-:Y:S01]  /*a030*/  LOP3.LUT R12, R9, 0x1f001f, RZ, 0xc0, !PT ;  /* 0x001f001f090c7812 */ /* 0x000fe200078ec0ff */
[----:B------:R-:W-:Y:S01]  /*a040*/  HFMA2 R13, R13, R44, R70 ;  /* 0x0000002c0d0d7231 */ /* 0x000fe20000000046 */
        /* <DEDUP_REMOVED lines=9> */
[----:B------:R-:W-:Y:S02]  /*a0e0*/  HADD2 R16, R78, -1040, -1040 ;  /* 0xe410e4104e107430 */ /* 0x000fe40000000000 */
[CC--:B------:R-:W-:Y:S02]  /*a0f0*/  HFMA2 R14, R71.reuse, R5.reuse, R14 ;  /* 0x00000005470e7231 */ /* 0x0c0fe4000000000e */
[C---:B------:R-:W-:Y:S02]  /*a100*/  HFMA2 R80, R12.reuse, R5, R80 ;  /* 0x000000050c507231 */ /* 0x040fe40000000050 */
[-C--:B------:R-:W-:Y:S02]  /*a110*/  HFMA2 R15, R71, R17.reuse, R15 ;  /* 0x00000011470f7231 */ /* 0x080fe4000000000f */
[----:B------:R-:W-:-:S02]  /*a120*/  HFMA2 R75, R12, R17, R75 ;  /* 0x000000110c4b7231 */ /* 0x000fc4000000004b */
[-C--:B------:R-:W-:Y:S02]  /*a130*/  HFMA2 R73, R71, R45.reuse, R73 ;  /* 0x0000002d47497231 */ /* 0x080fe40000000049 */
[----:B------:R-:W-:Y:S01]  /*a140*/  HFMA2 R13, R12, R45, R13 ;  /* 0x0000002d0c0d7231 */ /* 0x000fe2000000000d */
[----:B------:R-:W-:Y:S01]  /*a150*/  LOP3.LUT R12, R8, 0x3e003e0, RZ, 0xc0, !PT ;  /* 0x03e003e0080c7812 */ /* 0x000fe200078ec0ff */
[C---:B------:R-:W-:Y:S01]  /*a160*/  HFMA2 R4, R70.reuse, R5, R74 ;  /* 0x0000000546047231 */ /* 0x040fe2000000004a */
[----:B------:R-:W-:Y:S01]  /*a170*/  LOP3.LUT R71, R10, 0x3e003e0, RZ, 0xc0, !PT ;  /* 0x03e003e00a477812 */ /* 0x000fe200078ec0ff */
[-C--:B------:R-:W-:Y:S02]  /*a180*/  HFMA2 R84, R70, R17.reuse, R84 ;  /* 0x0000001146547231 */ /* 0x080fe40000000054 */
[C---:B------:R-:W-:Y:S01]  /*a190*/  HFMA2 R85, R16.reuse, R17, R85 ;  /* 0x0000001110557231 */ /* 0x040fe20000000055 */
[----:B------:R-:W-:Y:S02]  /*a1a0*/  LOP3.LUT R17, R9, 0x3e003e0, RZ, 0xc0, !PT ;  /* 0x03e003e009117812 */ /* 0x000fe400078ec0ff */
[----:B------:R-:W-:Y:S01]  /*a1b0*/  LOP3.LUT R74, R11, 0x3e003e0, RZ, 0xc0, !PT ;  /* 0x03e003e00b4a7812 */ /* 0x000fe200078ec0ff */
[----:B------:R-:W-:Y:S01]  /*a1c0*/  HFMA2 R5, R16, R5, R76 ;  /* 0x0000000510057231 */ /* 0x000fe2000000004c */
[----:B------:R-:W-:-:S02]  /*a1d0*/  LOP3.LUT R12, R12, 0x64006400, RZ, 0xfc, !PT ;  /* 0x640064000c0c7812 */ /* 0x000fc400078efcff */
[----:B------:R-:W-:Y:S02]  /*a1e0*/  LOP3.LUT R78, R71, 0x64006400, RZ, 0xfc, !PT ;  /* 0x64006400474e7812 */ /* 0x000fe400078efcff */
[----:B------:R-:W-:Y:S02]  /*a1f0*/  LOP3.LUT R76, R17, 0x64006400, RZ, 0xfc, !PT ;  /* 0x64006400114c7812 */ /* 0x000fe400078efcff */
[----:B------:R-:W-:Y:S01]  /*a200*/  LOP3.LUT R82, R74, 0x64006400, RZ, 0xfc, !PT ;  /* 0x640064004a527812 */ /* 0x000fe200078efcff */
[-C--:B------:R-:W-:Y:S02]  /*a210*/  HFMA2 R74, R12, R77.reuse.H0_H0, -48, -48 ;  /* 0xd200d2000c4a7431 */ /* 0x080fe4000004004d */
[-C--:B------:R-:W-:Y:S02]  /*a220*/  HFMA2 R71, R78, R77.reuse.H0_H0, -48, -48 ;  /* 0xd200d2004e477431 */ /* 0x080fe4000004004d */
[-C--:B------:R-:W-:Y:S02]  /*a230*/  HFMA2 R12, R76, R77.reuse.H0_H0, -48, -48 ;  /* 0xd200d2004c0c7431 */ /* 0x080fe4000004004d */
[----:B------:R-:W-:-:S02]  /*a240*/  HFMA2 R17, R82, R77.H0_H0, -48, -48 ;  /* 0xd200d20052117431 */ /* 0x000fc4000004004d */
        /* <DEDUP_REMOVED lines=8> */
[----:B------:R-:W-:Y:S01]  /*a2d0*/  SHF.R.U32.HI R6, RZ, 0xc, R9 ;  /* 0x0000000cff067819 */ /* 0x000fe20000011609 */
[----:B------:R-:W-:Y:S01]  /*a2e0*/  HFMA2 R18, R74, R46, R73 ;  /* 0x0000002e4a127231 */ /* 0x000fe20000000049 */
[----:B------:R-:W-:Y:S02]  /*a2f0*/  SHF.R.U32.HI R73, RZ, 0xc, R8 ;  /* 0x0000000cff497819 */ /* 0x000fe40000011608 */
[----:B------:R-:W-:Y:S02]  /*a300*/  LOP3.LUT R79, R79, 0x80008, R6, 0xf8, !PT ;  /* 0x000800084f4f7812 */ /* 0x000fe400078ef806 */
[----:B------:R-:W-:Y:S02]  /*a310*/  SHF.R.U32.HI R8, RZ, 0xa, R8 ;  /* 0x0000000aff087819 */ /* 0x000fe40000011608 */
[----:B------:R-:W-:-:S02]  /*a320*/  SHF.R.U32.HI R6, RZ, 0xc, R11 ;  /* 0x0000000cff067819 */ /* 0x000fc4000001160b */
[----:B------:R-:W-:Y:S02]  /*a330*/  LOP3.LUT R78, R72, 0x80008, R73, 0xf8, !PT ;  /* 0x00080008484e7812 */ /* 0x000fe400078ef849 */
[----:B------:R-:W-:Y:S02]  /*a340*/  SHF.R.U32.HI R9, RZ, 0xa, R9 ;  /* 0x0000000aff097819 */ /* 0x000fe40000011609 */
[----:B------:R-:W-:Y:S02]  /*a350*/  SHF.R.U32.HI R11, RZ, 0xa, R11 ;  /* 0x0000000aff0b7819 */ /* 0x000fe4000001160b */
[--C-:B------:R-:W-:Y:S02]  /*a360*/  SHF.R.U32.HI R73, RZ, 0xc, R10.reuse ;  /* 0x0000000cff497819 */ /* 0x100fe4000001160a */
[----:B------:R-:W-:Y:S02]  /*a370*/  LOP3.LUT R8, R8, 0x1f001f, RZ, 0xc0, !PT ;  /* 0x001f001f08087812 */ /* 0x000fe400078ec0ff */
[----:B------:R-:W-:-:S02]  /*a380*/  SHF.R.U32.HI R10, RZ, 0xa, R10 ;  /* 0x0000000aff0a7819 */ /* 0x000fc4000001160a */
        /* <DEDUP_REMOVED lines=10> */
[----:B------:R-:W-:Y:S01]  /*a430*/  LOP3.LUT R88, R88, 0x80008, R73, 0xf8, !PT ;  /* 0x0008000858587812 */ /* 0x000fe200078ef849 */
[----:B------:R-:W-:Y:S02]  /*a440*/  HADD2 R72, R11, -1040, -1040 ;  /* 0xe410e4100b487430 */ /* 0x000fe40000000000 */
[----:B------:R-:W-:Y:S02]  /*a450*/  HADD2 R73, R10, -1040, -1040 ;  /* 0xe410e4100a497430 */ /* 0x000fe40000000000 */
[C---:B------:R-:W-:Y:S02]  /*a460*/  HFMA2 R6, R9.reuse, R7, R14 ;  /* 0x0000000709067231 */ /* 0x040fe4000000000e */
[----:B------:R-:W-:-:S02]  /*a470*/  HFMA2 R14, R9, R19, R76 ;  /* 0x00000013090e7231 */ /* 0x000fc4000000004c */
[----:B------:R-:W-:Y:S02]  /*a480*/  HFMA2 R18, R9, R47, R18 ;  /* 0x0000002f09127231 */ /* 0x000fe40000000012 */
[-C--:B------:R-:W-:Y:S01]  /*a490*/  HFMA2 R80, R74, R7.reuse, R80 ;  /* 0x000000074a507231 */ /* 0x080fe20000000050 */
[----:B------:R-:W0:Y:S01]  /*a4a0*/  LDS.128 R8, [UR5+0x30] ;  /* 0x00003005ff087984 */ /* 0x000e220008000c00 */
        /* <DEDUP_REMOVED lines=9> */
[----:B------:R-:W-:Y:S01]  /*a540*/  LOP3.LUT R82, R82, 0x64006400, RZ, 0xfc, !PT ;  /* 0x6400640052527812 */ /* 0x000fe200078efcff */
[-C--:B------:R-:W-:Y:S02]  /*a550*/  HFMA2 R15, R74, R19.reuse, R15 ;  /* 0x000000134a0f7231 */ /* 0x080fe4000000000f */
[----:B------:R-:W-:-:S02]  /*a560*/  HFMA2 R84, R73, R19, R84 ;  /* 0x0000001349547231 */ /* 0x000fc40000000054 */
[----:B------:R-:W-:Y:S01]  /*a570*/  HFMA2 R85, R72, R19, R85 ;  /* 0x0000001348557231 */ /* 0x000fe20000000055 */
[--C-:B------:R-:W-:Y:S01]  /*a580*/  SHF.R.U32.HI R81, RZ, 0xa, R24.reuse ;  /* 0x0000000aff517819 */ /* 0x100fe20000011618 */
[-C--:B------:R-:W-:Y:S02]  /*a590*/  HFMA2 R19, R76, R77.reuse.H0_H0, -48, -48 ;  /* 0xd200d2004c137431 */ /* 0x080fe4000004004d */
[-C--:B------:R-:W-:Y:S02]  /*a5a0*/  HFMA2 R75, R92, R77.reuse.H0_H0, -48, -48 ;  /* 0xd200d2005c4b7431 */ /* 0x080fe4000004004d */
[-C--:B------:R-:W-:Y:S01]  /*a5b0*/  HFMA2 R76, R7, R77.reuse.H0_H0, -48, -48 ;  /* 0xd200d200074c7431 */ /* 0x080fe2000004004d */
[----:B------:R-:W-:Y:S01]  /*a5c0*/  SHF.R.U32.HI R7, RZ, 0xb, R24 ;  /* 0x0000000bff077819 */ /* 0x000fe20000011618 */
[----:B------:R-:W-:Y:S01]  /*a5d0*/  HFMA2 R77, R82, R77.H0_H0, -48, -48 ;  /* 0xd200d200524d7431 */ /* 0x000fe2000004004d */
[----:B------:R-:W-:Y:S02]  /*a5e0*/  SHF.R.U32.HI R82, RZ, 0xb, R25 ;  /* 0x0000000bff527819 */ /* 0x000fe40000011619 */
[----:B------:R-:W-:-:S02]  /*a5f0*/  LOP3.LUT R81, R81, 0x1f001f, RZ, 0xc0, !PT ;  /* 0x001f001f51517812 */ /* 0x000fc400078ec0ff */
[----:B------:R-:W-:Y:S02]  /*a600*/  LOP3.LUT R78, R78, 0x100010, R7, 0xf8, !PT ;  /* 0x001000104e4e7812 */ /* 0x000fe400078ef807 */
[----:B------:R-:W-:Y:S02]  /*a610*/  LOP3.LUT R7, R79, 0x100010, R82, 0xf8, !PT ;  /* 0x001000104f077812 */ /* 0x000fe400078ef852 */
[----:B------:R-:W-:Y:S02]  /*a620*/  LOP3.LUT R79, R24, 0x1f001f, RZ, 0xc0, !PT ;  /* 0x001f001f184f7812 */ /* 0x000fe400078ec0ff */
[----:B------:R-:W-:Y:S02]  /*a630*/  LOP3.LUT R81, R81, 0x64006400, RZ, 0xfc, !PT ;  /* 0x6400640051517812 */ /* 0x000fe400078efcff */
[----:B------:R-:W-:Y:S02]  /*a640*/  LOP3.LUT R24, R79, 0x64006400, RZ, 0xfc, !PT ;  /* 0x640064004f187812 */ /* 0x000fe400078efcff */
[----:B------:R-:W-:Y:S01]  /*a650*/  LOP3.LUT R79, R78, 0x64006400, RZ, 0xfc, !PT ;  /* 0x640064004e4f7812 */ /* 0x000fe200078efcff */
[----:B------:R-:W-:Y:S01]  /*a660*/  HADD2 R78, R81, -1040, -1040 ;  /* 0xe410e410514e7430 */ /* 0x000fe20000000000 */
[----:B------:R-:W-:-:S02]  /*a670*/  LOP3.LUT R81, R25, 0x1f001f, RZ, 0xc0, !PT ;  /* 0x001f001f19517812 */ /* 0x000fc400078ec0ff */
[----:B------:R-:W-:Y:S02]  /*a680*/  SHF.R.U32.HI R82, RZ, 0xa, R25 ;  /* 0x0000000aff527819 */ /* 0x000fe40000011619 */
[----:B------:R-:W-:Y:S01]  /*a690*/  LOP3.LUT R81, R81, 0x64006400, RZ, 0xfc, !PT ;  /* 0x6400640051517812 */ /* 0x000fe200078efcff */
[----:B------:R-:W-:Y:S01]  /*a6a0*/  HADD2 R25, R79, -1040, -1040 ;  /* 0xe410e4104f197430 */ /* 0x000fe20000000000 */
[----:B------:R-:W-:-:S03]  /*a6b0*/  LOP3.LUT R82, R82, 0x1f001f, RZ, 0xc0, !PT ;  /* 0x001f001f52527812 */ /* 0x000fc600078ec0ff */
[----:B------:R-:W-:Y:S01]  /*a6c0*/  HADD2 R79, R81, -1040, -1040 ;  /* 0xe410e410514f7430 */ /* 0x000fe20000000000 */
[----:B------:R-:W-:-:S03]  /*a6d0*/  LOP3.LUT R81, R82, 0x64006400, RZ, 0xfc, !PT ;  /* 0x6400640052517812 */ /* 0x000fc600078efcff */
[----:B0-----:R-:W-:Y:S02]  /*a6e0*/  HFMA2 R82, R79, R8, R80 ;  /* 0x000000084f527231 */ /* 0x001fe40000000050 */
[----:B------:R-:W-:Y:S01]  /*a6f0*/  HADD2 R80, R81, -1040, -1040 ;  /* 0xe410e41051507430 */ /* 0x000fe20000000000 */
[----:B------:R-:W-:Y:S01]  /*a700*/  LOP3.LUT R7, R7, 0x64006400, RZ, 0xfc, !PT ;  /* 0x6400640007077812 */ /* 0x000fe200078efcff */
[----:B------:R-:W-:-:S04]  /*a710*/  HFMA2 R82, R75, R9, R82 ;  /* 0x000000094b527231 */ /* 0x000fc80000000052 */
[----:B------:R-:W-:Y:S02]  /*a720*/  HFMA2 R82, R80, R10, R82 ;  /* 0x0000000a50527231 */ /* 0x000fe40000000052 */
[----:B------:R-:W-:Y:S01]  /*a730*/  HADD2 R81, R7, -1040, -1040 ;  /* 0xe410e41007517430 */ /* 0x000fe20000000000 */
[----:B------:R-:W-:-:S03]  /*a740*/  LOP3.LUT R83, R27, 0x1f001f, RZ, 0xc0, !PT ;  /* 0x001f001f1b537812 */ /* 0x000fc600078ec0ff */
[----:B------:R-:W-:Y:S01]  /*a750*/  HFMA2 R7, R81, R11, R82 ;  /* 0x0000000b51077231 */ /* 0x000fe20000000052 */
[----:B------:R-:W-:Y:S01]  /*a760*/  LOP3.LUT R82, R26, 0x1f001f, RZ, 0xc0, !PT ;  /* 0x001f001f1a527812 */ /* 0x000fe200078ec0ff */
[----:B------:R-:W-:-:S03]  /*a770*/  HADD2 R24, R24, -1040, -1040 ;  /* 0xe410e41018187430 */ /* 0x000fc60000000000 */
[----:B------:R-:W-:Y:S02]  /*a780*/  LOP3.LUT R82, R82, 0x64006400, RZ, 0xfc, !PT ;  /* 0x6400640052527812 */ /* 0x000fe400078efcff */
[----:B------:R-:W-:Y:S02]  /*a790*/  ISETP.NE.AND P0, PT, R34, R35, PT ;  /* 0x000000232200720c */ /* 0x000fe40003f05270 */
[----:B------:R-:W-:Y:S01]  /*a7a0*/  LOP3.LUT R83, R83, 0x64006400, RZ, 0xfc, !PT ;  /* 0x6400640053537812 */ /* 0x000fe200078efcff */
[----:B------:R-:W-:Y:S02]  /*a7b0*/  HADD2 R82, R82, -1040, -1040 ;  /* 0xe410e41052527430 */ /* 0x000fe40000000000 */
[-C--:B------:R-:W-:Y:S02]  /*a7c0*/  HFMA2 R6, R24, R8.reuse, R6 ;  /* 0x0000000818067231 */ /* 0x080fe40000000006 */
[----:B------:R-:W-:Y:S02]  /*a7d0*/  HADD2 R83, R83, -1040, -1040 ;  /* 0xe410e41053537430 */ /* 0x000fe40000000000 */
[----:B------:R-:W-:-:S02]  /*a7e0*/  HFMA2 R4, R82, R8, R4 ;  /* 0x0000000852047231 */ /* 0x000fc40000000004 */
[----:B------:R-:W-:Y:S02]  /*a7f0*/  HFMA2 R5, R83, R8, R5 ;  /* 0x0000000853057231 */ /* 0x000fe40000000005 */
[----:B------:R-:W-:Y:S01]  /*a800*/  @!P0 LEA R92, R32, R1, 0x3 ;  /* 0x00000001205c8211 */ /* 0x000fe200078e18ff */
[-C--:B------:R-:W-:Y:S02]  /*a810*/  HFMA2 R6, R19, R9.reuse, R6 ;  /* 0x0000000913067231 */ /* 0x080fe40000000006 */
[-C--:B------:R-:W-:Y:S02]  /*a820*/  HFMA2 R8, R76, R9.reuse, R4 ;  /* 0x000000094c087231 */ /* 0x080fe40000000004 */
[----:B------:R-:W-:Y:S02]  /*a830*/  HFMA2 R9, R77, R9, R5 ;  /* 0x000000094d097231 */ /* 0x000fe40000000005 */
[----:B------:R-:W2:Y:S01]  /*a840*/  @!P0 LDL.64 R4, [R92+0x8] ;  /* 0x000008005c048983 */ /* 0x000ea20000100a00 */
[----:B------:R-:W-:-:S02]  /*a850*/  HFMA2 R52, R52, R20, RZ ;  /* 0x0000001434347231 */ /* 0x000fc400000000ff */
[----:B------:R-:W-:Y:S02]  /*a860*/  HFMA2 R20, R53, R20, RZ.H0_H0 ;  /* 0x0000001435147231 */ /* 0x000fe400000400ff */
[----:B------:R0:W3:Y:S01]  /*a870*/  @!P0 LDG.E.U16.CONSTANT R53, desc[UR8][R50.64] ;  /* 0x0000000832358981 */ /* 0x0000e2000c1e9500 */
[----:B------:R-:W-:Y:S02]  /*a880*/  HFMA2 R6, R78, R10, R6 ;  /* 0x0000000a4e067231 */ /* 0x000fe40000000006 */
[----:B------:R-:W-:Y:S02]  /*a890*/  HADD2 R7, R7.H0_H0, R7.H1_H1 ;  /* 0x3000000707077230 */ /* 0x000fe40000000800 */
[----:B------:R-:W-:-:S04]  /*a8a0*/  HFMA2 R6, R25, R11, R6 ;  /* 0x0000000b19067231 */ /* 0x000fc80000000006 */
[----:B------:R-:W-:-:S05]  /*a8b0*/  HADD2 R6, R6.H0_H0, R6.H1_H1 ;  /* 0x3000000606067230 */ /* 0x000fca0000000800 */
[----:B------:R-:W-:Y:S01]  /*a8c0*/  PRMT R6, R6, 0x5410, R7 ;  /* 0x0000541006067816 */ /* 0x000fe20000000007 */
[-C--:B------:R-:W-:Y:S02]  /*a8d0*/  HFMA2 R52, R55, R21.reuse, R52 ;  /* 0x0000001537347231 */ /* 0x080fe40000000034 */
[----:B------:R-:W-:Y:S02]  /*a8e0*/  HFMA2 R20, R54, R21, R20 ;  /* 0x0000001536147231 */ /* 0x000fe40000000014 */
[-C--:B------:R-:W-:Y:S02]  /*a8f0*/  HFMA2 R59, R59, R22.reuse, R52 ;  /* 0x000000163b3b7231 */ /* 0x080fe40000000034 */
[----:B------:R-:W-:-:S04]  /*a900*/  HFMA2 R22, R58, R22, R20 ;  /* 0x000000163a167231 */ /* 0x000fc80000000014 */
[-C--:B------:R-:W-:Y:S01]  /*a910*/  HFMA2 R22, R56, R23.reuse, R22 ;  /* 0x0000001738167231 */ /* 0x080fe20000000016 */
[----:B------:R-:W-:Y:S01]  /*a920*/  SHF.R.U32.HI R52, RZ, 0xb, R27 ;  /* 0x0000000bff347819 */ /* 0x000fe2000001161b */
[----:B------:R-:W-:Y:S02]  /*a930*/  HFMA2 R59, R57, R23, R59 ;  /* 0x00000017393b7231 */ /* 0x000fe4000000003b */
[-C--:B------:R-:W-:Y:S02]  /*a940*/  HFMA2 R22, R60, R28.reuse, R22 ;  /* 0x0000001c3c167231 */ /* 0x080fe40000000016 */
[----:B------:R-:W-:-:S04]  /*a950*/  HFMA2 R59, R61, R28, R59 ;  /* 0x0000001c3d3b7231 */ /* 0x000fc8000000003b */
[-C--:B------:R-:W-:Y:S02]  /*a960*/  HFMA2 R59, R63, R29.reuse, R59 ;  /* 0x0000001d3f3b7231 */ /* 0x080fe4000000003b */
[----:B------:R-:W-:Y:S02]  /*a970*/  HFMA2 R22, R62, R29, R22 ;  /* 0x0000001d3e167231 */ /* 0x000fe40000000016 */
[-C--:B------:R-:W-:Y:S02]  /*a980*/  HFMA2 R59, R65, R30.reuse, R59 ;  /* 0x0000001e413b7231 */ /* 0x080fe4000000003b */
[----:B------:R-:W-:Y:S02]  /*a990*/  HFMA2 R30, R64, R30, R22 ;  /* 0x0000001e401e7231 */ /* 0x000fe40000000016 */
[----:B------:R-:W-:-:S04]  /*a9a0*/  HFMA2 R22, R67, R31, R59 ;  /* 0x0000001f43167231 */ /* 0x000fc8000000003b */
[----:B------:R-:W-:Y:S02]  /*a9b0*/  HFMA2 R22, R69, R44, R22 ;  /* 0x0000002c45167231 */ /* 0x000fe40000000016 */
[----:B------:R-:W-:Y:S02]  /*a9c0*/  HFMA2 R30, R66, R31, R30 ;  /* 0x0000001f421e7231 */ /* 0x000fe4000000001e */
[----:B------:R-:W-:-:S04]  /*a9d0*/  HFMA2 R23, R70, R45, R22 ;  /* 0x0000002d46177231 */ /* 0x000fc80000000016 */
[----:B------:R-:W-:Y:S02]  /*a9e0*/  HFMA2 R23, R71, R46, R23 ;  /* 0x0000002e47177231 */ /* 0x000fe40000000017 */
[----:B------:R-:W-:Y:S01]  /*a9f0*/  HFMA2 R30, R68, R44, R30 ;  /* 0x0000002c441e7231 */ /* 0x000fe2000000001e */
[----:B------:R-:W-:Y:S01]  /*aa00*/  LOP3.LUT R89, R89, 0x100010, R52, 0xf8, !PT ;  /* 0x0010001059597812 */ /* 0x000fe200078ef834 */
[----:B------:R-:W-:-:S03]  /*aa10*/  HFMA2 R23, R73, R47, R23 ;  /* 0x0000002f49177231 */ /* 0x000fc60000000017 */
[----:B------:R-:W-:Y:S01]  /*aa20*/  LOP3.LUT R89, R89, 0x64006400, RZ, 0xfc, !PT ;  /* 0x6400640059597812 */ /* 0x000fe200078efcff */
[----:B------:R-:W-:-:S04]  /*aa30*/  HFMA2 R30, R16, R45, R30 ;  /* 0x0000002d101e7231 */ /* 0x000fc8000000001e */
[----:B------:R-:W-:Y:S02]  /*aa40*/  HADD2 R89, R89, -1040, -1040 ;  /* 0xe410e41059597430 */ /* 0x000fe40000000000 */
[----:B------:R-:W-:-:S04]  /*aa50*/  HFMA2 R30, R17, R46, R30 ;  /* 0x0000002e111e7231 */ /* 0x000fc8000000001e */
[----:B------:R-:W-:Y:S01]  /*aa60*/  HFMA2 R30, R72, R47, R30 ;  /* 0x0000002f481e7231 */ /* 0x000fe2000000001e */
[----:B0-----:R-:W-:Y:S02]  /*aa70*/  IADD3 R50, P1, PT, R50, 0x80, RZ ;  /* 0x0000008032327810 */ /* 0x001fe40007f3e0ff */
[----:B--2---:R-:W-:Y:S02]  /*aa80*/  @!P0 PRMT R0, R4, 0x7610, R0 ;  /* 0x0000761004008816 */ /* 0x004fe40000000000 */
[----:B------:R-:W-:Y:S02]  /*aa90*/  @!P0 PRMT R42, R5, 0x7610, R42 ;  /* 0x00007610052a8816 */ /* 0x000fe4000000002a */
[----:B------:R-:W-:Y:S02]  /*aaa0*/  @!P0 PRMT R0, R0, 0x7610, R4 ;  /* 0x0000761000008816 */ /* 0x000fe40000000004 */
[----:B------:R-:W-:-:S03]  /*aab0*/  @!P0 PRMT R42, R42, 0x7610, R5 ;  /* 0x000076102a2a8816 */ /* 0x000fc60000000005 */
[----:B------:R-:W-:Y:S02]  /*aac0*/  HFMA2 R41, R6, R0, R41 ;  /* 0x0000000006297231 */ /* 0x000fe40000000029 */
[----:B------:R-:W0:Y:S02]  /*aad0*/  LDS.128 R4, [UR5+0xb0] ;  /* 0x0000b005ff047984 */ /* 0x000e240008000c00 */
[-C--:B0-----:R-:W-:Y:S02]  /*aae0*/  HFMA2 R14, R24, R4.reuse, R14 ;  /* 0x00000004180e7231 */ /* 0x081fe4000000000e */
[----:B------:R-:W-:Y:S02]  /*aaf0*/  HFMA2 R15, R79, R4, R15 ;  /* 0x000000044f0f7231 */ /* 0x000fe4000000000f */
[-C--:B------:R-:W-:Y:S02]  /*ab00*/  HFMA2 R14, R19, R5.reuse, R14 ;  /* 0x00000005130e7231 */ /* 0x080fe4000000000e */
[----:B------:R-:W-:-:S02]  /*ab10*/  HFMA2 R15, R75, R5, R15 ;  /* 0x000000054b0f7231 */ /* 0x000fc4000000000f */
[-C--:B------:R-:W-:Y:S02]  /*ab20*/  HFMA2 R14, R78, R6.reuse, R14 ;  /* 0x000000064e0e7231 */ /* 0x080fe4000000000e */
[----:B------:R-:W-:Y:S02]  /*ab30*/  HFMA2 R15, R80, R6, R15 ;  /* 0x00000006500f7231 */ /* 0x000fe4000000000f */
[-C--:B------:R-:W-:Y:S02]  /*ab40*/  HFMA2 R14, R25, R7.reuse, R14 ;  /* 0x00000007190e7231 */ /* 0x080fe4000000000e */
[----:B------:R-:W-:Y:S02]  /*ab50*/  HFMA2 R15, R81, R7, R15 ;  /* 0x00000007510f7231 */ /* 0x000fe4000000000f */
[----:B------:R-:W-:Y:S02]  /*ab60*/  HADD2 R14, R14.H0_H0, R14.H1_H1 ;  /* 0x3000000e0e0e7230 */ /* 0x000fe40000000800 */
[----:B------:R-:W-:-:S05]  /*ab70*/  HADD2 R15, R15.H0_H0, R15.H1_H1 ;  /* 0x3000000f0f0f7230 */ /* 0x000fca0000000800 */
[----:B------:R-:W-:-:S05]  /*ab80*/  PRMT R14, R14, 0x5410, R15 ;  /* 0x000054100e0e7816 */ /* 0x000fca000000000f */
[----:B------:R-:W-:Y:S01]  /*ab90*/  HFMA2 R40, R14, R0, R40 ;  /* 0x000000000e287231 */ /* 0x000fe20000000028 */
[----:B------:R-:W-:Y:S02]  /*aba0*/  SHF.R.U32.HI R14, RZ, 0xa, R27 ;  /* 0x0000000aff0e7819 */ /* 0x000fe4000001161b */
[--C-:B------:R-:W-:Y:S02]  /*abb0*/  SHF.R.U32.HI R15, RZ, 0xb, R26.reuse ;  /* 0x0000000bff0f7819 */ /* 0x100fe4000001161a */
[----:B------:R-:W-:Y:S02]  /*abc0*/  SHF.R.U32.HI R26, RZ, 0xa, R26 ;  /* 0x0000000aff1a7819 */ /* 0x000fe4000001161a */
[----:B------:R-:W-:Y:S02]  /*abd0*/  LOP3.LUT R14, R14, 0x1f001f, RZ, 0xc0, !PT ;  /* 0x001f001f0e0e7812 */ /* 0x000fe400078ec0ff */
[----:B------:R-:W-:Y:S02]  /*abe0*/  LOP3.LUT R26, R26, 0x1f001f, RZ, 0xc0, !PT ;  /* 0x001f001f1a1a7812 */ /* 0x000fe400078ec0ff */
[----:B------:R-:W-:Y:S01]  /*abf0*/  LOP3.LUT R14, R14, 0x64006400, RZ, 0xfc, !PT ;  /* 0x640064000e0e7812 */ /* 0x000fe200078efcff */
[----:B------:R-:W-:Y:S01]  /*ac00*/  HFMA2 R27, R12, R46, R13 ;  /* 0x0000002e0c1b7231 */ /* 0x000fe2000000000d */
[----:B------:R-:W-:-:S02]  /*ac10*/  LOP3.LUT R21, R26, 0x64006400, RZ, 0xfc, !PT ;  /* 0x640064001a157812 */ /* 0x000fc400078efcff */
[----:B------:R-:W-:Y:S01]  /*ac20*/  LOP3.LUT R88, R88, 0x100010, R15, 0xf8, !PT ;  /* 0x0010001058587812 */ /* 0x000fe200078ef80f */
[----:B------:R-:W-:Y:S02]  /*ac30*/  HADD2 R26, R14, -1040, -1040 ;  /* 0xe410e4100e1a7430 */ /* 0x000fe40000000000 */
[----:B------:R-:W0:Y:S01]  /*ac40*/  LDS.128 R12, [UR5+0x130] ;  /* 0x00013005ff0c7984 */ /* 0x000e220008000c00 */
[-C--:B------:R-:W-:Y:S02]  /*ac50*/  HFMA2 R84, R82, R4.reuse, R84 ;  /* 0x0000000452547231 */ /* 0x080fe40000000054 */
[----:B------:R-:W-:Y:S02]  /*ac60*/  HFMA2 R85, R83, R4, R85 ;  /* 0x0000000453557231 */ /* 0x000fe40000000055 */
[-C--:B------:R-:W-:Y:S02]  /*ac70*/  HFMA2 R4, R76, R5.reuse, R84 ;  /* 0x000000054c047231 */ /* 0x080fe40000000054 */
[----:B------:R-:W-:Y:S01]  /*ac80*/  HFMA2 R5, R77, R5, R85 ;  /* 0x000000054d057231 */ /* 0x000fe20000000055 */
[----:B------:R-:W-:Y:S01]  /*ac90*/  LOP3.LUT R20, R88, 0x64006400, RZ, 0xfc, !PT ;  /* 0x6400640058147812 */ /* 0x000fe200078efcff */
[----:B------:R-:W-:-:S02]  /*aca0*/  HADD2 R21, R21, -1040, -1040 ;  /* 0xe410e41015157430 */ /* 0x000fc40000000000 */
[-C--:B------:R-:W-:Y:S02]  /*acb0*/  HFMA2 R5, R26, R6.reuse, R5 ;  /* 0x000000061a057231 */ /* 0x080fe40000000005 */
[----:B------:R-:W-:Y:S02]  /*acc0*/  HADD2 R20, R20, -1040, -1040 ;  /* 0xe410e41014147430 */ /* 0x000fe40000000000 */
[----:B------:R-:W-:Y:S01]  /*acd0*/  HFMA2 R4, R21, R6, R4 ;  /* 0x0000000615047231 */ /* 0x000fe20000000004 */
[----:B------:R-:W-:-:S03]  /*ace0*/  @!P0 IADD3 R6, PT, PT, R32, 0x1, RZ ;  /* 0x0000000120068810 */ /* 0x000fc60007ffe0ff */
[-C--:B------:R-:W-:Y:S02]  /*acf0*/  HFMA2 R4, R20, R7.reuse, R4 ;  /* 0x0000000714047231 */ /* 0x080fe40000000004 */
[----:B------:R-:W-:Y:S01]  /*ad00*/  HFMA2 R5, R89, R7, R5 ;  /* 0x0000000759057231 */ /* 0x000fe20000000005 */
[----:B------:R-:W-:Y:S01]  /*ad10*/  @!P0 MOV R32, R6 ;  /* 0x0000000600208202 */ /* 0x000fe20000000f00 */
[-C--:B0-----:R-:W-:Y:S02]  /*ad20*/  HFMA2 R18, R24, R12.reuse, R18 ;  /* 0x0000000c18127231 */ /* 0x081fe40000000012 */
        /* <DEDUP_REMOVED lines=16> */
[-C--:B------:R-:W-:Y:S01]  /*ae30*/  HFMA2 R10, R20, R15.reuse, R10 ;  /* 0x0000000f140a7231 */ /* 0x080fe2000000000a */
[----:B---3--:R-:W-:Y:S01]  /*ae40*/  @!P0 IADD3 R35, PT, PT, R53, R34, RZ ;  /* 0x0000002235238210 */ /* 0x008fe20007ffe0ff */
        /* <DEDUP_REMOVED lines=16> */
[----:B------:R-:W-:Y:S01]  /*af50*/  PRMT R10, R10, 0x5410, R13 ;  /* 0x000054100a0a7816 */ /* 0x000fe2000000000d */
[----:B------:R-:W-:Y:S01]  /*af60*/  UIADD3 UR5, UPT, UPT, UR5, 0x40, URZ ;  /* 0x0000004005057890 */ /* 0x000fe2000fffe0ff */
[----:B------:R-:W-:Y:S01]  /*af70*/  HFMA2 R39, R8, R42, R39 ;  /* 0x0000002a08277231 */ /* 0x000fe20000000027 */
        /* <DEDUP_REMOVED lines=9> */
.L_x_2741:
[----:B------:R-:W-:-:S04]  /*b010*/  VIMNMX R19, PT, PT, R3, UR15, PT ;  /* 0x0000000f03137c48 */ /* 0x000fc8000bfe0100 */
[----:B------:R-:W-:-:S13]  /*b020*/  ISETP.GT.AND P0, PT, R19, R34, PT ;  /* 0x000000221300720c */ /* 0x000fda0003f04270 */
[----:B------:R-:W-:Y:S05]  /*b030*/  @!P0 BRA `(.L_x_2743) ;  /* 0x0000003c00f48947 */ /* 0x000fea0003800000 */
[----:B------:R-:W-:-:S03]  /*b040*/  IMAD.WIDE.U32 R4, R34, 0x4, R48 ;  /* 0x0000000422047825 */ /* 0x000fc600078e0030 */
[----:B------:R-:W-:-:S04]  /*b050*/  IADD3 R24, P0, PT, R4, 0x2, RZ ;  /* 0x0000000204187810 */ /* 0x000fc80007f1e0ff */
[----:B------:R-:W-:-:S09]  /*b060*/  IADD3.X R25, PT, PT, RZ, R5, RZ, P0, !PT ;  /* 0x00000005ff197210 */ /* 0x000fd200007fe4ff */
.L_x_2744:
[----:B------:R-:W2:Y:S01]  /*b070*/  LDG.E.128.CONSTANT R4, desc[UR8][R16.64] ;  /* 0x0000000810047981 */ /* 0x000ea2000c1e9d00 */
[----:B------:R-:W-:Y:S02]  /*b080*/  ISETP.NE.AND P0, PT, R34, R35, PT ;  /* 0x000000232200720c */ /* 0x000fe40003f05270 */
[----:B------:R-:W-:Y:S01]  /*b090*/  MOV R2, UR12 ;  /* 0x0000000c00027c02 */ /* 0x000fe20008000f00 */
[----:B------:R-:W0:Y:S10]  /*b0a0*/  LDS.64 R22, [UR5] ;  /* 0x00000005ff167984 */ /* 0x000e340008000a00 */
[----:B------:R-:W-:Y:S01]  /*b0b0*/  @!P0 LEA R14, R32, R1, 0x3 ;  /* 0x00000001200e8211 */ /* 0x000fe200078e18ff */
[----:B------:R-:W-:Y:S01]  /*b0c0*/  HFMA2 R18, -RZ, RZ, 0, 0.0625 ;  /* 0x00002c00ff127431 */ /* 0x000fe200000001ff */
[----:B------:R-:W3:Y:S04]  /*b0d0*/  @!P0 LDG.E.U16.CONSTANT R27, desc[UR8][R24.64] ;  /* 0x00000008181b8981 */ /* 0x000ee8000c1e9500 */
[----:B------:R-:W4:Y:S01]  /*b0e0*/  @!P0 LDL.64 R14, [R14+0x8] ;  /* 0x000008000e0e8983 */ /* 0x000f220000100a00 */
[----:B------:R-:W-:-:S05]  /*b0f0*/  IMAD.WIDE R20, R2, 0x4, R16 ;  /* 0x0000000402147825 */ /* 0x000fca00078e0210 */
[----:B------:R1:W5:Y:S01]  /*b100*/  LDG.E.128.CONSTANT R8, desc[UR8][R20.64] ;  /* 0x0000000814087981 */ /* 0x000362000c1e9d00 */
[----:B------:R-:W-:-:S04]  /*b110*/  @!P0 IADD3 R12, PT, PT, R32, 0x1, RZ ;  /* 0x00000001200c8810 */ /* 0x000fc80007ffe0ff */
[----:B------:R-:W-:Y:S01]  /*b120*/  @!P0 MOV R32, R12 ;  /* 0x0000000c00208202 */ /* 0x000fe20000000f00 */
[----:B0-----:R-:W-:Y:S02]  /*b130*/  HADD2.F32 R56, -RZ, R22.H1_H1 ;  /* 0x30000016ff387230 */ /* 0x001fe40000004100 */
[--C-:B------:R-:W-:Y:S02]  /*b140*/  HADD2.F32 R13, -RZ, R23.reuse.H0_H0 ;  /* 0x20000017ff0d7230 */ /* 0x100fe40000004100 */
[----:B------:R-:W-:Y:S02]  /*b150*/  HADD2.F32 R57, -RZ, R23.H1_H1 ;  /* 0x30000017ff397230 */ /* 0x000fe40000004100 */
[----:B-1----:R-:W-:Y:S01]  /*b160*/  IMAD.WIDE R20, R2, 0x4, R20 ;  /* 0x0000000402147825 */ /* 0x002fe200078e0214 */
[----:B--2---:R-:W-:Y:S02]  /*b170*/  LOP3.LUT R28, R5, 0xf000f, RZ, 0xc0, !PT ;  /* 0x000f000f051c7812 */ /* 0x004fe400078ec0ff */
[----:B------:R-:W-:-:S02]  /*b180*/  LOP3.LUT R29, R6, 0xf000f, RZ, 0xc0, !PT ;  /* 0x000f000f061d7812 */ /* 0x000fc400078ec0ff */
[----:B------:R-:W-:Y:S02]  /*b190*/  LOP3.LUT R12, R4, 0xf000f, RZ, 0xc0, !PT ;  /* 0x000f000f040c7812 */ /* 0x000fe400078ec0ff */
[----:B------:R-:W-:Y:S02]  /*b1a0*/  LOP3.LUT R52, R6, 0xf000f0, RZ, 0xc0, !PT ;  /* 0x00f000f006347812 */ /* 0x000fe400078ec0ff */
[----:B------:R-:W-:Y:S02]  /*b1b0*/  SHF.R.U32.HI R44, RZ, 0x8, R6 ;  /* 0x00000008ff2c7819 */ /* 0x000fe40000011606 */
[----:B------:R-:W-:Y:S02]  /*b1c0*/  LOP3.LUT R6, R7, 0xf000f, RZ, 0xc0, !PT ;  /* 0x000f000f07067812 */ /* 0x000fe400078ec0ff */
[----:B------:R-:W-:Y:S02]  /*b1d0*/  LOP3.LUT R28, R28, 0x64006400, RZ, 0xfc, !PT ;  /* 0x640064001c1c7812 */ /* 0x000fe400078efcff */
[----:B------:R-:W-:-:S02]  /*b1e0*/  LOP3.LUT R29, R29, 0x64006400, RZ, 0xfc, !PT ;  /* 0x640064001d1d7812 */ /* 0x000fc400078efcff */
[----:B------:R-:W-:Y:S02]  /*b1f0*/  LOP3.LUT R26, R4, 0xf000f0, RZ, 0xc0, !PT ;  /* 0x00f000f0041a7812 */ /* 0x000fe400078ec0ff */
[----:B------:R-:W-:Y:S02]  /*b200*/  SHF.R.U32.HI R31, RZ, 0x8, R4 ;  /* 0x00000008ff1f7819 */ /* 0x000fe40000011604 */
[----:B------:R-:W-:Y:S01]  /*b210*/  LOP3.LUT R4, R12, 0x64006400, RZ, 0xfc, !PT ;  /* 0x640064000c047812 */ /* 0x000fe200078efcff */
[----:B------:R-:W-:Y:S01]  /*b220*/  HADD2.F32 R12, -RZ, R22.H0_H0 ;  /* 0x20000016ff0c7230 */ /* 0x000fe20000004100 */
[----:B------:R-:W-:Y:S02]  /*b230*/  LOP3.LUT R54, R7, 0xf000f0, RZ, 0xc0, !PT ;  /* 0x00f000f007367812 */ /* 0x000fe400078ec0ff */
[----:B------:R-:W-:Y:S01]  /*b240*/  SHF.R.U32.HI R45, RZ, 0x8, R7 ;  /* 0x00000008ff2d7819 */ /* 0x000fe20000011607 */
[----:B------:R-:W-:Y:S01]  /*b250*/  HADD2 R7, R29, -1032, -1032 ;  /* 0xe408e4081d077430 */ /* 0x000fe20000000000 */
[----:B------:R-:W-:Y:S01]  /*b260*/  LOP3.LUT R22, R6, 0x64006400, RZ, 0xfc, !PT ;  /* 0x6400640006167812 */ /* 0x000fe200078efcff */
[----:B------:R-:W-:-:S02]  /*b270*/  HADD2 R6, R28, -1032, -1032 ;  /* 0xe408e4081c067430 */ /* 0x000fc40000000000 */
[----:B------:R-:W0:Y:S01]  /*b280*/  LDS.64 R28, [UR5+0x80] ;  /* 0x00008005ff1c7984 */ /* 0x000e220008000a00 */
[----:B------:R-:W-:Y:S02]  /*b290*/  LOP3.LUT R30, R5, 0xf000f0, RZ, 0xc0, !PT ;  /* 0x00f000f0051e7812 */ /* 0x000fe400078ec0ff */
[----:B------:R-:W-:Y:S01]  /*b2a0*/  SHF.R.U32.HI R43, RZ, 0x8, R5 ;  /* 0x00000008ff2b7819 */ /* 0x000fe20000011605 */
[----:B------:R-:W-:Y:S02]  /*b2b0*/  HADD2 R5, R4, -1032, -1032 ;  /* 0xe408e40804057430 */ /* 0x000fe40000000000 */
[----:B------:R-:W-:Y:S02]  /*b2c0*/  HADD2 R22, R22, -1032, -1032 ;  /* 0xe408e40816167430 */ /* 0x000fe40000000000 */
[----:B------:R-:W-:Y:S02]  /*b2d0*/  HADD2.F32 R47, -RZ, R6.H1_H1 ;  /* 0x30000006ff2f7230 */ /* 0x000fe40000004100 */
[----:B------:R-:W-:-:S02]  /*b2e0*/  HADD2.F32 R4, -RZ, R5.H0_H0 ;  /* 0x20000005ff047230 */ /* 0x000fc40000004100 */
[----:B------:R-:W-:Y:S02]  /*b2f0*/  HADD2.F32 R46, -RZ, R5.H1_H1 ;  /* 0x30000005ff2e7230 */ /* 0x000fe40000004100 */
[----:B------:R-:W-:Y:S02]  /*b300*/  HADD2.F32 R5, -RZ, R6.H0_H0 ;  /* 0x20000006ff057230 */ /* 0x000fe40000004100 */
[--C-:B------:R-:W-:Y:S02]  /*b310*/  HADD2.F32 R6, -RZ, R7.reuse.H0_H0 ;  /* 0x20000007ff067230 */ /* 0x100fe40000004100 */
[----:B------:R-:W-:Y:S02]  /*b320*/  HADD2.F32 R50, -RZ, R7.H1_H1 ;  /* 0x30000007ff327230 */ /* 0x000fe40000004100 */
[--C-:B------:R-:W-:Y:S02]  /*b330*/  HADD2.F32 R7, -RZ, R22.reuse.H0_H0 ;  /* 0x20000016ff077230 */ /* 0x100fe40000004100 */
[----:B------:R-:W-:-:S02]  /*b340*/  HADD2.F32 R51, -RZ, R22.H1_H1 ;  /* 0x30000016ff337230 */ /* 0x000fc40000004100 */
[----:B------:R-:W1:Y:S01]  /*b350*/  LDS.64 R22, [UR5+0x100] ;  /* 0x00010005ff167984 */ /* 0x000e620008000a00 */
[----:B------:R-:W-:Y:S01]  /*b360*/  LOP3.LUT R53, R26, 0x64006400, RZ, 0xfc, !PT ;  /* 0x640064001a357812 */ /* 0x000fe200078efcff */
[----:B------:R-:W-:Y:S01]  /*b370*/  FFMA.FTZ R61, R4, R12, RZ ;  /* 0x0000000c043d7223 */ /* 0x000fe200000100ff */
[----:B------:R-:W-:Y:S01]  /*b380*/  LOP3.LUT R55, R30, 0x64006400, RZ, 0xfc, !PT ;  /* 0x640064001e377812 */ /* 0x000fe200078efcff */
[----:B------:R-:W-:Y:S01]  /*b390*/  FFMA.FTZ R65, R12, R5, RZ ;  /* 0x000000050c417223 */ /* 0x000fe200000100ff */
[----:B------:R-:W-:Y:S01]  /*b3a0*/  LOP3.LUT R59, R52, 0x64006400, RZ, 0xfc, !PT ;  /* 0x64006400343b7812 */ /* 0x000fe200078efcff */
[----:B------:R-:W-:Y:S01]  /*b3b0*/  FFMA.FTZ R63, R46, R56, R61 ;  /* 0x000000382e3f7223 */ /* 0x000fe2000001003d */
[-C--:B------:R-:W-:Y:S02]  /*b3c0*/  HFMA2 R53, R53, R18.reuse.H0_H0, -72, -72 ;  /* 0xd480d48035357431 */ /* 0x080fe40000040012 */
[C---:B------:R-:W-:Y:S01]  /*b3d0*/  FFMA.FTZ R67, R12.reuse, R6, RZ ;  /* 0x000000060c437223 */ /* 0x040fe200000100ff */
[----:B------:R-:W-:Y:S01]  /*b3e0*/  FFMA.FTZ R26, R12, R7, RZ ;  /* 0x000000070c1a7223 */ /* 0x000fe200000100ff */
[----:B------:R-:W-:Y:S01]  /*b3f0*/  LOP3.LUT R61, R54, 0x64006400, RZ, 0xfc, !PT ;  /* 0x64006400363d7812 */ /* 0x000fe200078efcff */
[----:B------:R-:W-:-:S02]  /*b400*/  HFMA2 R55, R55, R18.H0_H0, -72, -72 ;  /* 0xd480d48037377431 */ /* 0x000fc40000040012 */
[C---:B------:R-:W-:Y:S01]  /*b410*/  FFMA.FTZ R12, R56.reuse, R47, R65 ;  /* 0x0000002f380c7223 */ /* 0x040fe20000010041 */
[C---:B------:R-:W-:Y:S01]  /*b420*/  FFMA.FTZ R67, R56.reuse, R50, R67 ;  /* 0x0000003238437223 */ /* 0x040fe20000010043 */
[----:B------:R-:W-:Y:S01]  /*b430*/  FFMA.FTZ R65, R56, R51, R26 ;  /* 0x0000003338417223 */ /* 0x000fe2000001001a */
[-C--:B------:R-:W-:Y:S02]  /*b440*/  HFMA2 R59, R59, R18.reuse.H0_H0, -72, -72 ;  /* 0xd480d4803b3b7431 */ /* 0x080fe40000040012 */
[----:B------:R-:W-:Y:S02]  /*b450*/  HADD2.F32 R56, -RZ, R53.H0_H0 ;  /* 0x20000035ff387230 */ /* 0x000fe40000004100 */
[----:B------:R-:W-:Y:S02]  /*b460*/  HFMA2 R61, R61, R18.H0_H0, -72, -72 ;  /* 0xd480d4803d3d7431 */ /* 0x000fe40000040012 */
[----:B------:R-:W-:Y:S02]  /*b470*/  HADD2.F32 R66, -RZ, R55.H0_H0 ;  /* 0x20000037ff427230 */ /* 0x000fe40000004100 */
[----:B------:R-:W-:-:S02]  /*b480*/  HADD2.F32 R58, -RZ, R53.H1_H1 ;  /* 0x30000035ff3a7230 */ /* 0x000fc40000004100 */
[----:B------:R-:W-:Y:S01]  /*b490*/  FFMA.FTZ R63, R56, R13, R63 ;  /* 0x0000000d383f7223 */ /* 0x000fe2000001003f */
[----:B------:R-:W-:Y:S02]  /*b4a0*/  HADD2.F32 R68, -RZ, R59.H0_H0 ;  /* 0x2000003bff447230 */ /* 0x000fe40000004100 */
[C---:B------:R-:W-:Y:S01]  /*b4b0*/  FFMA.FTZ R12, R13.reuse, R66, R12 ;  /* 0x000000420d0c7223 */ /* 0x040fe2000001000c */
[----:B------:R-:W-:Y:S02]  /*b4c0*/  HADD2.F32 R64, -RZ, R55.H1_H1 ;  /* 0x30000037ff407230 */ /* 0x000fe40000004100 */
[----:B------:R-:W-:Y:S02]  /*b4d0*/  HADD2.F32 R70, -RZ, R61.H0_H0 ;  /* 0x2000003dff467230 */ /* 0x000fe40000004100 */
[----:B0-----:R-:W-:Y:S02]  /*b4e0*/  HADD2.F32 R26, -RZ, R28.H0_H0 ;  /* 0x2000001cff1a7230 */ /* 0x001fe40000004100 */
[----:B------:R-:W-:Y:S01]  /*b4f0*/  FFMA.FTZ R67, R13, R68, R67 ;  /* 0x000000440d437223 */ /* 0x000fe20000010043 */
[----:B------:R-:W-:-:S02]  /*b500*/  HADD2.F32 R62, -RZ, R59.H1_H1 ;  /* 0x3000003bff3e7230 */ /* 0x000fc40000004100 */
[----:B------:R-:W-:Y:S01]  /*b510*/  FFMA.FTZ R54, R58, R57, R63 ;  /* 0x000000393a367223 */ /* 0x000fe2000001003f */
[----:B------:R-:W-:Y:S02]  /*b520*/  HADD2.F32 R60, -RZ, R61.H1_H1 ;  /* 0x3000003dff3c7230 */ /* 0x000fe40000004100 */
[----:B------:R-:W-:Y:S01]  /*b530*/  FFMA.FTZ R65, R13, R70, R65 ;  /* 0x000000460d417223 */ /* 0x000fe20000010041 */
[----:B------:R-:W-:Y:S02]  /*b540*/  HADD2.F32 R28, -RZ, R28.H1_H1 ;  /* 0x3000001cff1c7230 */ /* 0x000fe40000004100 */
[----:B------:R-:W-:Y:S01]  /*b550*/  FFMA.FTZ R55, R57, R64, R12 ;  /* 0x0000004039377223 */ /* 0x000fe2000001000c */
[--C-:B------:R-:W-:Y:S02]  /*b560*/  HADD2.F32 R53, -RZ, R29.reuse.H0_H0 ;  /* 0x2000001dff357230 */ /* 0x100fe40000004100 */
[----:B------:R-:W-:Y:S01]  /*b570*/  FFMA.FTZ R30, R5, R26, RZ ;  /* 0x0000001a051e7223 */ /* 0x000fe200000100ff */
[----:B------:R-:W-:-:S02]  /*b580*/  HADD2.F32 R59, -RZ, R29.H1_H1 ;  /* 0x3000001dff3b7230 */ /* 0x000fc40000004100 */
[-C--:B------:R-:W-:Y:S01]  /*b590*/  FFMA.FTZ R29, R4, R26.reuse, RZ ;  /* 0x0000001a041d7223 */ /* 0x080fe200000100ff */
[-C--:B------:R-:W-:Y:S01]  /*b5a0*/  FFMA.FTZ R63, R6, R26.reuse, RZ ;  /* 0x0000001a063f7223 */ /* 0x080fe200000100ff */
[----:B------:R-:W0:Y:S01]  /*b5b0*/  LDS.64 R12, [UR5+0x8] ;  /* 0x00000805ff0c7984 */ /* 0x000e220008000a00 */
        /* <DEDUP_REMOVED lines=22> */
[----:B------:R-:W-:Y:S01]  /*b720*/  FFMA.FTZ R6, R7, R53, RZ ;  /* 0x0000003507067223 */ /* 0x000fe200000100ff */
[-C--:B------:R-:W-:Y:S01]  /*b730*/  FFMA.FTZ R23, R46, R22.reuse, R23 ;  /* 0x000000162e177223 */ /* 0x080fe20000010017 */
[----:B------:R-:W-:-:S02]  /*b740*/  FFMA.FTZ R47, R47, R22, R4 ;  /* 0x000000162f2f7223 */ /* 0x000fc40000010004 */
[-C--:B------:R-:W-:Y:S01]  /*b750*/  FFMA.FTZ R51, R51, R22.reuse, R6 ;  /* 0x0000001633337223 */ /* 0x080fe20000010006 */
[-C--:B------:R-:W-:Y:S01]  /*b760*/  FFMA.FTZ R23, R56, R59.reuse, R23 ;  /* 0x0000003b38177223 */ /* 0x080fe20000010017 */
[-C--:B------:R-:W-:Y:S01]  /*b770*/  FFMA.FTZ R47, R66, R59.reuse, R47 ;  /* 0x0000003b422f7223 */ /* 0x080fe2000001002f */
[----:B------:R-:W-:Y:S01]  /*b780*/  FFMA.FTZ R5, R50, R22, R5 ;  /* 0x0000001632057223 */ /* 0x000fe20000010005 */
[----:B------:R-:W-:Y:S01]  /*b790*/  FFMA.FTZ R51, R70, R59, R51 ;  /* 0x0000003b46337223 */ /* 0x000fe20000010033 */
[----:B------:R-:W-:Y:S01]  /*b7a0*/  LOP3.LUT R50, R44, 0xf000f, RZ, 0xc0, !PT ;  /* 0x000f000f2c327812 */ /* 0x000fe200078ec0ff */
[-C--:B------:R-:W-:Y:S01]  /*b7b0*/  FFMA.FTZ R22, R58, R61.reuse, R23 ;  /* 0x0000003d3a167223 */ /* 0x080fe20000010017 */
[-C--:B------:R-:W-:Y:S01]  /*b7c0*/  FFMA.FTZ R23, R64, R61.reuse, R47 ;  /* 0x0000003d40177223 */ /* 0x080fe2000001002f */
[----:B------:R-:W-:Y:S01]  /*b7d0*/  FFMA.FTZ R47, R60, R61, R51 ;  /* 0x0000003d3c2f7223 */ /* 0x000fe20000010033 */
[----:B------:R-:W-:Y:S02]  /*b7e0*/  LOP3.LUT R51, R45, 0xf000f, RZ, 0xc0, !PT ;  /* 0x000f000f2d337812 */ /* 0x000fe400078ec0ff */
[----:B------:R-:W-:Y:S01]  /*b7f0*/  LOP3.LUT R50, R50, 0x64006400, RZ, 0xfc, !PT ;  /* 0x6400640032327812 */ /* 0x000fe200078efcff */
[----:B------:R-:W-:Y:S01]  /*b800*/  FFMA.FTZ R5, R68, R59, R5 ;  /* 0x0000003b44057223 */ /* 0x000fe20000010005 */
[----:B------:R-:W-:-:S02]  /*b810*/  LOP3.LUT R6, R31, 0xf000f, RZ, 0xc0, !PT ;  /* 0x000f000f1f067812 */ /* 0x000fc400078ec0ff */
[----:B------:R-:W-:Y:S01]  /*b820*/  LOP3.LUT R7, R43, 0xf000f, RZ, 0xc0, !PT ;  /* 0x000f000f2b077812 */ /* 0x000fe200078ec0ff */
[----:B------:R-:W-:Y:S01]  /*b830*/  HADD2 R56, R50, -1032, -1032 ;  /* 0xe408e40832387430 */ /* 0x000fe20000000000 */
[----:B------:R-:W-:Y:S01]  /*b840*/  LOP3.LUT R51, R51, 0x64006400, RZ, 0xfc, !PT ;  /* 0x6400640033337812 */ /* 0x000fe200078efcff */
[----:B------:R-:W-:Y:S01]  /*b850*/  FFMA.FTZ R46, R62, R61, R5 ;  /* 0x0000003d3e2e7223 */ /* 0x000fe20000010005 */
[----:B------:R-:W-:Y:S01]  /*b860*/  LOP3.LUT R6, R6, 0x64006400, RZ, 0xfc, !PT ;  /* 0x6400640006067812 */ /* 0x000fe200078efcff */
[----:B------:R-:W1:Y:S01]  /*b870*/  LDS.64 R4, [UR5+0x88] ;  /* 0x00008805ff047984 */ /* 0x000e620008000a00 */
[----:B------:R-:W-:Y:S01]  /*b880*/  LOP3.LUT R7, R7, 0x64006400, RZ, 0xfc, !PT ;  /* 0x6400640007077812 */ /* 0x000fe200078efcff */
[----:B------:R-:W-:Y:S02]  /*b890*/  HADD2 R60, R51, -1032, -1032 ;  /* 0xe408e408333c7430 */ /* 0x000fe40000000000 */
[----:B0-----:R-:W-:Y:S02]  /*b8a0*/  HADD2.F32 R62, -RZ, R12.H0_H0 ;  /* 0x2000000cff3e7230 */ /* 0x001fe40000004100 */
[----:B------:R-:W-:-:S02]  /*b8b0*/  HADD2 R6, R6, -1032, -1032 ;  /* 0xe408e40806067430 */ /* 0x000fc40000000000 */
[----:B------:R-:W-:Y:S02]  /*b8c0*/  HADD2.F32 R51, -RZ, R56.H0_H0 ;  /* 0x20000038ff337230 */ /* 0x000fe40000004100 */
[----:B------:R-:W-:Y:S02]  /*b8d0*/  HADD2 R7, R7, -1032, -1032 ;  /* 0xe408e40807077430 */ /* 0x000fe40000000000 */
[--C-:B------:R-:W-:Y:S02]  /*b8e0*/  HADD2.F32 R53, -RZ, R6.reuse.H0_H0 ;  /* 0x20000006ff357230 */ /* 0x100fe40000004100 */
[C---:B------:R-:W-:Y:S01]  /*b8f0*/  FFMA.FTZ R67, R62.reuse, R51, R52 ;  /* 0x000000333e437223 */ /* 0x040fe20000010034 */
[--C-:B------:R-:W-:Y:S02]  /*b900*/  HADD2.F32 R50, -RZ, R7.reuse.H0_H0 ;  /* 0x20000007ff327230 */ /* 0x100fe40000004100 */
[----:B------:R-:W-:Y:S01]  /*b910*/  HADD2.F32 R52, -RZ, R6.H1_H1 ;  /* 0x30000006ff347230 */ /* 0x000fe20000004100 */
[----:B------:R-:W-:Y:S01]  /*b920*/  LOP3.LUT R6, R45, 0xf000f0, RZ, 0xc0, !PT ;  /* 0x00f000f02d067812 */ /* 0x000fe200078ec0ff */
[----:B------:R-:W-:Y:S01]  /*b930*/  FFMA.FTZ R65, R53, R62, R54 ;  /* 0x0000003e35417223 */ /* 0x000fe20000010036 */
[----:B------:R-:W-:Y:S01]  /*b940*/  FFMA.FTZ R66, R62, R50, R55 ;  /* 0x000000323e427223 */ /* 0x000fe20000010037 */
[----:B------:R-:W-:Y:S01]  /*b950*/  HADD2.F32 R54, -RZ, R7.H1_H1 ;  /* 0x30000007ff367230 */ /* 0x000fe20000004100 */
[----:B------:R-:W-:-:S02]  /*b960*/  LOP3.LUT R55, R6, 0x64006400, RZ, 0xfc, !PT ;  /* 0x6400640006377812 */ /* 0x000fc400078efcff */
[----:B------:R-:W0:Y:S01]  /*b970*/  LDS.64 R6, [UR5+0x108] ;  /* 0x00010805ff067984 */ /* 0x000e220008000a00 */
[----:B------:R-:W-:Y:S02]  /*b980*/  LOP3.LUT R31, R31, 0xf000f0, RZ, 0xc0, !PT ;  /* 0x00f000f01f1f7812 */ /* 0x000fe400078ec0ff */
[----:B------:R-:W-:Y:S01]  /*b990*/  LOP3.LUT R43, R43, 0xf000f0, RZ, 0xc0, !PT ;  /* 0x00f000f02b2b7812 */ /* 0x000fe200078ec0ff */
[----:B------:R-:W-:Y:S01]  /*b9a0*/  HADD2.F32 R59, -RZ, R12.H1_H1 ;  /* 0x3000000cff3b7230 */ /* 0x000fe20000004100 */
[----:B------:R-:W-:Y:S01]  /*b9b0*/  LOP3.LUT R44, R44, 0xf000f0, RZ, 0xc0, !PT ;  /* 0x00f000f02c2c7812 */ /* 0x000fe200078ec0ff */
[----:B------:R-:W-:Y:S01]  /*b9c0*/  HADD2.F32 R12, -RZ, R60.H0_H0 ;  /* 0x2000003cff0c7230 */ /* 0x000fe20000004100 */
[----:B------:R-:W-:Y:S02]  /*b9d0*/  LOP3.LUT R31, R31, 0x64006400, RZ, 0xfc, !PT ;  /* 0x640064001f1f7812 */ /* 0x000fe400078efcff */
[----:B------:R-:W-:Y:S02]  /*b9e0*/  LOP3.LUT R43, R43, 0x64006400, RZ, 0xfc, !PT ;  /* 0x640064002b2b7812 */ /* 0x000fe400078efcff */
[----:B------:R-:W-:Y:S01]  /*b9f0*/  LOP3.LUT R45, R44, 0x64006400, RZ, 0xfc, !PT ;  /* 0x640064002c2d7812 */ /* 0x000fe200078efcff */
[----:B------:R-:W-:Y:S01]  /*ba00*/  FFMA.FTZ R69, R62, R12, R57 ;  /* 0x0000000c3e457223 */ /* 0x000fe20000010039 */
[----:B------:R-:W-:-:S02]  /*ba10*/  HFMA2 R57, R31, R18.H0_H0, -72, -72 ;  /* 0xd480d4801f397431 */ /* 0x000fc40000040012 */
[-C--:B------:R-:W-:Y:S02]  /*ba20*/  HFMA2 R61, R43, R18.reuse.H0_H0, -72, -72 ;  /* 0xd480d4802b3d7431 */ /* 0x080fe40000040012 */
[----:B------:R-:W-:Y:S02]  /*ba30*/  HADD2.F32 R56, -RZ, R56.H1_H1 ;  /* 0x30000038ff387230 */ /* 0x000fe40000004100 */
[-C--:B------:R-:W-:Y:S02]  /*ba40*/  HFMA2 R63, R45, R18.reuse.H0_H0, -72, -72 ;  /* 0xd480d4802d3f7431 */ /* 0x080fe40000040012 */
[----:B------:R-:W-:Y:S02]  /*ba50*/  HADD2.F32 R44, -RZ, R60.H1_H1 ;  /* 0x3000003cff2c7230 */ /* 0x000fe40000004100 */
[----:B------:R-:W-:Y:S02]  /*ba60*/  HFMA2 R64, R55, R18.H0_H0, -72, -72 ;  /* 0xd480d48037407431 */ /* 0x000fe40000040012 */
[----:B------:R-:W-:-:S02]  /*ba70*/  HADD2.F32 R58, -RZ, R13.H0_H0 ;  /* 0x2000000dff3a7230 */ /* 0x000fc40000004100 */
[----:B------:R-:W-:Y:S01]  /*ba80*/  FFMA.FTZ R60, R52, R59, R65 ;  /* 0x0000003b343c7223 */ /* 0x000fe20000010041 */
[----:B------:R-:W-:Y:S02]  /*ba90*/  HADD2.F32 R55, -RZ, R57.H0_H0 ;  /* 0x20000039ff377230 */ /* 0x000fe40000004100 */
[C---:B------:R-:W-:Y:S01]  /*baa0*/  FFMA.FTZ R65, R59.reuse, R54, R66 ;  /* 0x000000363b417223 */ /* 0x040fe20000010042 */
[----:B------:R-:W-:Y:S02]  /*bab0*/  HADD2.F32 R45, -RZ, R61.H0_H0 ;  /* 0x2000003dff2d7230 */ /* 0x000fe40000004100 */
[C---:B------:R-:W-:Y:S01]  /*bac0*/  FFMA.FTZ R62, R59.reuse, R56, R67 ;  /* 0x000000383b3e7223 */ /* 0x040fe20000010043 */
[----:B------:R-:W-:Y:S02]  /*bad0*/  HADD2.F32 R43, -RZ, R63.H0_H0 ;  /* 0x2000003fff2b7230 */ /* 0x000fe40000004100 */
[----:B------:R-:W-:Y:S01]  /*bae0*/  FFMA.FTZ R66, R59, R44, R69 ;  /* 0x0000002c3b427223 */ /* 0x000fe20000010045 */
[----:B------:R-:W-:-:S02]  /*baf0*/  HADD2.F32 R31, -RZ, R64.H0_H0 ;  /* 0x20000040ff1f7230 */ /* 0x000fc40000004100 */
[----:B------:R-:W-:Y:S01]  /*bb00*/  FFMA.FTZ R59, R55, R58, R60 ;  /* 0x0000003a373b7223 */ /* 0x000fe2000001003c */
[C---:B------:R-:W-:Y:S01]  /*bb10*/  FFMA.FTZ R68, R58.reuse, R45, R65 ;  /* 0x0000002d3a447223 */ /* 0x040fe20000010041 */
[----:B------:R-:W-:Y:S02]  /*bb20*/  HADD2.F32 R13, -RZ, R13.H1_H1 ;  /* 0x3000000dff0d7230 */ /* 0x000fe40000004100 */
[C---:B------:R-:W-:Y:S01]  /*bb30*/  FFMA.FTZ R65, R58.reuse, R43, R62 ;  /* 0x0000002b3a417223 */ /* 0x040fe2000001003e */
[----:B------:R-:W-:Y:S01]  /*bb40*/  FFMA.FTZ R67, R58, R31, R66 ;  /* 0x0000001f3a437223 */ /* 0x000fe20000010042 */
[----:B------:R-:W-:Y:S02]  /*bb50*/  HADD2.F32 R60, -RZ, R57.H1_H1 ;  /* 0x30000039ff3c7230 */ /* 0x000fe40000004100 */
[----:B------:R-:W-:Y:S02]  /*bb60*/  HADD2.F32 R62, -RZ, R61.H1_H1 ;  /* 0x3000003dff3e7230 */ /* 0x000fe40000004100 */
[----:B------:R-:W-:-:S02]  /*bb70*/  HADD2.F32 R66, -RZ, R63.H1_H1 ;  /* 0x3000003fff427230 */ /* 0x000fc40000004100 */
[----:B------:R-:W-:Y:S02]  /*bb80*/  HADD2.F32 R64, -RZ, R64.H1_H1 ;  /* 0x30000040ff407230 */ /* 0x000fe40000004100 */
[--C-:B-1----:R-:W-:Y:S02]  /*bb90*/  HADD2.F32 R63, -RZ, R4.reuse.H0_H0 ;  /* 0x20000004ff3f7230 */ /* 0x102fe40000004100 */
[----:B------:R-:W-:Y:S01]  /*bba0*/  FFMA.FTZ R61, R60, R13, R59 ;  /* 0x0000000d3c3d7223 */ /* 0x000fe2000001003b */
[C---:B------:R-:W-:Y:S01]  /*bbb0*/  FFMA.FTZ R59, R13.reuse, R62, R68 ;  /* 0x0000003e0d3b7223 */ /* 0x040fe20000010044 */
[C---:B------:R-:W-:Y:S01]  /*bbc0*/  FFMA.FTZ R58, R13.reuse, R66, R65 ;  /* 0x000000420d3a7223 */ /* 0x040fe20000010041 */
[----:B------:R-:W-:Y:S01]  /*bbd0*/  FFMA.FTZ R57, R13, R64, R67 ;  /* 0x000000400d397223 */ /* 0x000fe20000010043 */
[----:B------:R-:W-:Y:S02]  /*bbe0*/  HADD2.F32 R13, -RZ, R4.H1_H1 ;  /* 0x30000004ff0d7230 */ /* 0x000fe40000004100 */
[-C--:B------:R-:W-:Y:S01]  /*bbf0*/  FFMA.FTZ R69, R51, R63.reuse, R28 ;  /* 0x0000003f33457223 */ /* 0x080fe2000001001c */
[-C--:B------:R-:W-:Y:S01]  /*bc00*/  FFMA.FTZ R67, R50, R63.reuse, R26 ;  /* 0x0000003f32437223 */ /* 0x080fe2000001001a */
[----:B------:R-:W-:Y:S01]  /*bc10*/  FFMA.FTZ R29, R12, R63, R29 ;  /* 0x0000003f0c1d7223 */ /* 0x000fe2000001001d */
[----:B------:R-:W-:-:S02]  /*bc20*/  HADD2.F32 R68, -RZ, R5.H0_H0 ;  /* 0x20000005ff447230 */ /* 0x000fc40000004100 */
[----:B------:R-:W-:Y:S02]  /*bc30*/  HADD2.F32 R65, -RZ, R5.H1_H1 ;  /* 0x30000005ff417230 */ /* 0x000fe40000004100 */
        /* <DEDUP_REMOVED lines=8> */
[----:B0-----:R-:W-:-:S02]  /*bcc0*/  HADD2.F32 R26, -RZ, R6.H0_H0 ;  /* 0x20000006ff1a7230 */ /* 0x001fc40000004100 */
[----:B------:R-:W-:Y:S01]  /*bcd0*/  FFMA.FTZ R13, R55, R68, R4 ;  /* 0x00000044370d7223 */ /* 0x000fe20000010004 */
[----:B----4-:R-:W-:Y:S01]  /*bce0*/  @!P0 PRMT R42, R15, 0x7610, R42 ;  /* 0x000076100f2a8816 */ /* 0x010fe2000000002a */
[-C--:B------:R-:W-:Y:S01]  /*bcf0*/  FFMA.FTZ R4, R66, R65.reuse, R5 ;  /* 0x0000004142047223 */ /* 0x080fe20000010005 */
[----:B------:R-:W-:Y:S01]  /*bd00*/  FFMA.FTZ R5, R64, R65, R29 ;  /* 0x0000004140057223 */ /* 0x000fe2000001001d */
[----:B------:R-:W-:Y:S01]  /*bd10*/  HADD2.F32 R29, -RZ, R6.H1_H1 ;  /* 0x30000006ff1d7230 */ /* 0x000fe20000004100 */
[----:B------:R-:W-:Y:S01]  /*bd20*/  @!P0 PRMT R0, R14, 0x7610, R0 ;  /* 0x000076100e008816 */ /* 0x000fe20000000000 */
[-C--:B------:R-:W-:Y:S01]  /*bd30*/  FFMA.FTZ R53, R53, R26.reuse, R22 ;  /* 0x0000001a35357223 */ /* 0x080fe20000010016 */
[-C--:B------:R-:W-:Y:S01]  /*bd40*/  FFMA.FTZ R23, R50, R26.reuse, R23 ;  /* 0x0000001a32177223 */ /* 0x080fe20000010017 */
[-C--:B------:R-:W-:Y:S01]  /*bd50*/  FFMA.FTZ R51, R51, R26.reuse, R46 ;  /* 0x0000001a33337223 */ /* 0x080fe2000001002e */
[----:B------:R-:W-:Y:S01]  /*bd60*/  FFMA.FTZ R47, R12, R26, R47 ;  /* 0x0000001a0c2f7223 */ /* 0x000fe2000001002f */
[----:B------:R-:W-:Y:S01]  /*bd70*/  @!P0 PRMT R42, R42, 0x7610, R15 ;  /* 0x000076102a2a8816 */ /* 0x000fe2000000000f */
[----:B------:R-:W-:-:S02]  /*bd80*/  HADD2.F32 R6, -RZ, R7.H0_H0 ;  /* 0x20000007ff067230 */ /* 0x000fc40000004100 */
[----:B------:R-:W-:Y:S01]  /*bd90*/  FFMA.FTZ R13, R60, R65, R13 ;  /* 0x000000413c0d7223 */ /* 0x000fe2000001000d */
[-C--:B------:R-:W-:Y:S01]  /*bda0*/  FFMA.FTZ R52, R52, R29.reuse, R53 ;  /* 0x0000001d34347223 */ /* 0x080fe20000010035 */
[-C--:B------:R-:W-:Y:S01]  /*bdb0*/  FFMA.FTZ R54, R54, R29.reuse, R23 ;  /* 0x0000001d36367223 */ /* 0x080fe20000010017 */
[-C--:B------:R-:W-:Y:S01]  /*bdc0*/  FFMA.FTZ R56, R56, R29.reuse, R51 ;  /* 0x0000001d38387223 */ /* 0x080fe20000010033 */
[----:B------:R-:W-:Y:S01]  /*bdd0*/  FFMA.FTZ R44, R44, R29, R47 ;  /* 0x0000001d2c2c7223 */ /* 0x000fe2000001002f */
[----:B------:R-:W-:Y:S02]  /*bde0*/  HADD2.F32 R26, -RZ, R0.H0_H0 ;  /* 0x20000000ff1a7230 */ /* 0x000fe40000004100 */
[--C-:B------:R-:W-:Y:S02]  /*bdf0*/  HADD2.F32 R29, -RZ, R42.reuse.H0_H0 ;  /* 0x2000002aff1d7230 */ /* 0x100fe40000004100 */
[-C--:B------:R-:W-:Y:S01]  /*be00*/  FFMA.FTZ R55, R55, R6.reuse, R52 ;  /* 0x0000000637377223 */ /* 0x080fe20000010034 */
[-C--:B------:R-:W-:Y:S01]  /*be10*/  FFMA.FTZ R45, R45, R6.reuse, R54 ;  /* 0x000000062d2d7223 */ /* 0x080fe20000010036 */
[-C--:B------:R-:W-:Y:S01]  /*be20*/  FFMA.FTZ R43, R43, R6.reuse, R56 ;  /* 0x000000062b2b7223 */ /* 0x080fe20000010038 */
[----:B------:R-:W-:Y:S01]  /*be30*/  FFMA.FTZ R31, R31, R6, R44 ;  /* 0x000000061f1f7223 */ /* 0x000fe2000001002c */
[----:B------:R-:W-:Y:S01]  /*be40*/  HADD2.F32 R7, -RZ, R7.H1_H1 ;  /* 0x30000007ff077230 */ /* 0x000fe20000004100 */
[----:B------:R-:W-:Y:S01]  /*be50*/  @!P0 PRMT R0, R0, 0x7610, R14 ;  /* 0x0000761000008816 */ /* 0x000fe2000000000e */
[----:B------:R-:W-:Y:S01]  /*be60*/  FMUL.FTZ R6, R13, R26 ;  /* 0x0000001a0d067220 */ /* 0x000fe20000410000 */
[----:B------:R-:W-:Y:S01]  /*be70*/  HADD2.F32 R30, -RZ, R42.H1_H1 ;  /* 0x3000002aff1e7230 */ /* 0x000fe20000004100 */
[----:B------:R-:W2:Y:S01]  /*be80*/  LDG.E.128.CONSTANT R12, desc[UR8][R20.64] ;  /* 0x00000008140c7981 */ /* 0x000ea2000c1e9d00 */
[----:B------:R-:W-:Y:S01]  /*be90*/  FMUL.FTZ R4, R4, R29 ;  /* 0x0000001d04047220 */ /* 0x000fe20000410000 */
[-C--:B------:R-:W-:Y:S01]  /*bea0*/  FFMA.FTZ R55, R60, R7.reuse, R55 ;  /* 0x000000073c377223 */ /* 0x080fe20000010037 */
[-C--:B------:R-:W-:Y:S01]  /*beb0*/  FFMA.FTZ R45, R62, R7.reuse, R45 ;  /* 0x000000073e2d7223 */ /* 0x080fe2000001002d */
[-C--:B------:R-:W-:Y:S01]  /*bec0*/  FFMA.FTZ R66, R66, R7.reuse, R43 ;  /* 0x0000000742427223 */ /* 0x080fe2000001002b */
[----:B------:R-:W-:Y:S01]  /*bed0*/  FFMA.FTZ R31, R64, R7, R31 ;  /* 0x00000007401f7223 */ /* 0x000fe2000001001f */
[----:B------:R-:W-:Y:S01]  /*bee0*/  F2FP.F16.F32.PACK_AB R7, RZ, R4 ;  /* 0x00000004ff07723e */ /* 0x000fe200000000ff */
[----:B------:R-:W-:-:S02]  /*bef0*/  FMUL.FTZ R22, R5, R30 ;  /* 0x0000001e05167220 */ /* 0x000fc40000410000 */
[----:B------:R-:W0:Y:S01]  /*bf00*/  LDS.64 R4, [UR5+0x10] ;  /* 0x00001005ff047984 */ /* 0x000e220008000a00 */
[----:B------:R-:W-:Y:S02]  /*bf10*/  HADD2.F32 R28, -RZ, R0.H1_H1 ;  /* 0x30000000ff1c7230 */ /* 0x000fe40000004100 */
[----:B------:R-:W-:Y:S01]  /*bf20*/  FMUL.FTZ R55, R55, R26 ;  /* 0x0000001a37377220 */ /* 0x000fe20000410000 */
[----:B------:R-:W-:Y:S01]  /*bf30*/  FFMA.FTZ R63, R62, R65, R63 ;  /* 0x000000413e3f7223 */ /* 0x000fe2000001003f */
[----:B------:R-:W-:Y:S01]  /*bf40*/  FMUL.FTZ R66, R66, R29 ;  /* 0x0000001d42427220 */ /* 0x000fe20000410000 */
[----:B------:R-:W-:Y:S01]  /*bf50*/  FMUL.FTZ R31, R31, R30 ;  /* 0x0000001e1f1f7220 */ /* 0x000fe20000410000 */
[-C--:B------:R-:W-:Y:S01]  /*bf60*/  FMUL.FTZ R45, R45, R28.reuse ;  /* 0x0000001c2d2d7220 */ /* 0x080fe20000410000 */
[----:B------:R-:W-:Y:S01]  /*bf70*/  F2FP.F16.F32.PACK_AB R55, RZ, R55 ;  /* 0x00000037ff37723e */ /* 0x000fe200000000ff */
[----:B------:R-:W-:Y:S01]  /*bf80*/  FMUL.FTZ R63, R63, R28 ;  /* 0x0000001c3f3f7220 */ /* 0x000fe20000410000 */
[----:B------:R-:W-:-:S02]  /*bf90*/  F2FP.F16.F32.PACK_AB R22, RZ, R22 ;  /* 0x00000016ff16723e */ /* 0x000fc400000000ff */
[----:B------:R-:W-:Y:S02]  /*bfa0*/  F2FP.F16.F32.PACK_AB R45, RZ, R45 ;  /* 0x0000002dff2d723e */ /* 0x000fe400000000ff */
[----:B------:R-:W-:Y:S02]  /*bfb0*/  F2FP.F16.F32.PACK_AB R66, RZ, R66 ;  /* 0x00000042ff42723e */ /* 0x000fe400000000ff */
[----:B------:R-:W-:Y:S01]  /*bfc0*/  F2FP.F16.F32.PACK_AB R23, RZ, R31 ;  /* 0x0000001fff17723e */ /* 0x000fe200000000ff */
[----:B------:R-:W-:Y:S01]  /*bfd0*/  FMUL.FTZ R61, R61, R26 ;  /* 0x0000001a3d3d7220 */ /* 0x000fe20000410000 */
[----:B------:R-:W-:Y:S01]  /*bfe0*/  FMUL.FTZ R59, R59, R28 ;  /* 0x0000001c3b3b7220 */ /* 0x000fe20000410000 */
[----:B------:R-:W-:Y:S02]  /*bff0*/  PRMT R55, R55, 0x5410, R45 ;  /* 0x0000541037377816 */ /* 0x000fe4000000002d */
[----:B------:R-:W-:Y:S02]  /*c000*/  F2FP.F16.F32.PACK_AB R6, RZ, R6 ;  /* 0x00000006ff06723e */ /* 0x000fe400000000ff */
[----:B------:R-:W-:-:S02]  /*c010*/  F2FP.F16.F32.PACK_AB R63, RZ, R63 ;  /* 0x0000003fff3f723e */ /* 0x000fc400000000ff */
[----:B------:R-:W-:Y:S02]  /*c020*/  PRMT R7, R7, 0x5410, R22 ;  /* 0x0000541007077816 */ /* 0x000fe40000000016 */
[----:B------:R-:W-:Y:S02]  /*c030*/  PRMT R66, R66, 0x5410, R23 ;  /* 0x0000541042427816 */ /* 0x000fe40000000017 */
[----:B-----5:R-:W-:Y:S02]  /*c040*/  LOP3.LUT R22, R9, 0xf000f, RZ, 0xc0, !PT ;  /* 0x000f000f09167812 */ /* 0x020fe400078ec0ff */
[----:B------:R-:W-:Y:S02]  /*c050*/  LOP3.LUT R23, R10, 0xf000f, RZ, 0xc0, !PT ;  /* 0x000f000f0a177812 */ /* 0x000fe400078ec0ff */
[----:B------:R-:W-:Y:S02]  /*c060*/  F2FP.F16.F32.PACK_AB R61, RZ, R61 ;  /* 0x0000003dff3d723e */ /* 0x000fe400000000ff */
[----:B------:R-:W-:Y:S01]  /*c070*/  F2FP.F16.F32.PACK_AB R59, RZ, R59 ;  /* 0x0000003bff3b723e */ /* 0x000fe200000000ff */
[----:B------:R-:W-:Y:S01]  /*c080*/  HFMA2 R31, R55, 1, 1, R37 ;  /* 0x3c003c00371f7831 */ /* 0x000fe20000000025 */
[----:B------:R-:W-:-:S02]  /*c090*/  PRMT R6, R6, 0x5410, R63 ;  /* 0x0000541006067816 */ /* 0x000fc4000000003f */
[----:B------:R-:W-:Y:S02]  /*c0a0*/  LOP3.LUT R54, R10, 0xf000f0, RZ, 0xc0, !PT ;  /* 0x00f000f00a367812 */ /* 0x000fe400078ec0ff */
[----:B------:R-:W-:Y:S01]  /*c0b0*/  SHF.R.U32.HI R46, RZ, 0x8, R10 ;  /* 0x00000008ff2e7819 */ /* 0x000fe2000001160a */
[----:B------:R-:W-:Y:S01]  /*c0c0*/  HFMA2 R37, R7, 1, 1, R38 ;  /* 0x3c003c0007257831 */ /* 0x000fe20000000026 */
[----:B------:R-:W-:Y:S02]  /*c0d0*/  LOP3.LUT R10, R11, 0xf000f, RZ, 0xc0, !PT ;  /* 0x000f000f0b0a7812 */ /* 0x000fe400078ec0ff */
[----:B------:R-:W-:Y:S02]  /*c0e0*/  LOP3.LUT R22, R22, 0x64006400, RZ, 0xfc, !PT ;  /* 0x6400640016167812 */ /* 0x000fe400078efcff */
[----:B------:R-:W-:Y:S01]  /*c0f0*/  LOP3.LUT R23, R23, 0x64006400, RZ, 0xfc, !PT ;  /* 0x6400640017177812 */ /* 0x000fe200078efcff */
[----:B------:R-:W-:Y:S01]  /*c100*/  FMUL.FTZ R58, R58, R29 ;  /* 0x0000001d3a3a7220 */ /* 0x000fe20000410000 */
[----:B------:R-:W-:Y:S01]  /*c110*/  PRMT R61, R61, 0x5410, R59 ;  /* 0x000054103d3d7816 */ /* 0x000fe2000000003b */
[----:B------:R-:W-:Y:S01]  /*c120*/  FMUL.FTZ R57, R57, R30 ;  /* 0x0000001e39397220 */ /* 0x000fe20000410000 */
[----:B------:R-:W-:Y:S01]  /*c130*/  LOP3.LUT R38, R9, 0xf000f0, RZ, 0xc0, !PT ;  /* 0x00f000f009267812 */ /* 0x000fe200078ec0ff */
[--C-:B0-----:R-:W-:Y:S01]  /*c140*/  HADD2.F32 R59, -RZ, R5.reuse.H1_H1 ;  /* 0x30000005ff3b7230 */ /* 0x101fe20000004100 */
[----:B------:R-:W-:Y:S01]  /*c150*/  SHF.R.U32.HI R45, RZ, 0x8, R9 ;  /* 0x00000008ff2d7819 */ /* 0x000fe20000011609 */
[----:B------:R-:W-:-:S02]  /*c160*/  HADD2.F32 R9, -RZ, R5.H0_H0 ;  /* 0x20000005ff097230 */ /* 0x000fc40000004100 */
[----:B------:R-:W-:Y:S01]  /*c170*/  HADD2 R40, R6, R40 ;  /* 0x0000002806287230 */ /* 0x000fe20000000000 */
[----:B------:R-:W-:Y:S02]  /*c180*/  LOP3.LUT R56, R11, 0xf000f0, RZ, 0xc0, !PT ;  /* 0x00f000f00b387812 */ /* 0x000fe400078ec0ff */
[----:B------:R-:W-:Y:S01]  /*c190*/  SHF.R.U32.HI R47, RZ, 0x8, R11 ;  /* 0x00000008ff2f7819 */ /* 0x000fe2000001160b */
[----:B------:R-:W-:Y:S01]  /*c1a0*/  HADD2 R11, R23, -1032, -1032 ;  /* 0xe408e408170b7430 */ /* 0x000fe20000000000 */
[----:B------:R-:W-:Y:S01]  /*c1b0*/  LOP3.LUT R5, R10, 0x64006400, RZ, 0xfc, !PT ;  /* 0x640064000a057812 */ /* 0x000fe200078efcff */
[----:B------:R-:W-:Y:S01]  /*c1c0*/  HADD2 R10, R22, -1032, -1032 ;  /* 0xe408e408160a7430 */ /* 0x000fe20000000000 */
[----:B------:R-:W-:Y:S01]  /*c1d0*/  LOP3.LUT R6, R8, 0xf000f, RZ, 0xc0, !PT ;  /* 0x000f000f08067812 */ /* 0x000fe200078ec0ff */
[----:B------:R-:W0:Y:S01]  /*c1e0*/  LDS.64 R22, [UR5+0x90] ;  /* 0x00009005ff167984 */ /* 0x000e220008000a00 */
[----:B------:R-:W-:Y:S02]  /*c1f0*/  F2FP.F16.F32.PACK_AB R58, RZ, R58 ;  /* 0x0000003aff3a723e */ /* 0x000fe400000000ff */
[----:B------:R-:W-:-:S02]  /*c200*/  F2FP.F16.F32.PACK_AB R57, RZ, R57 ;  /* 0x00000039ff39723e */ /* 0x000fc400000000ff */
[----:B------:R-:W-:Y:S02]  /*c210*/  LOP3.LUT R6, R6, 0x64006400, RZ, 0xfc, !PT ;  /* 0x6400640006067812 */ /* 0x000fe400078efcff */
[----:B------:R-:W-:-:S03]  /*c220*/  PRMT R58, R58, 0x5410, R57 ;  /* 0x000054103a3a7816 */ /* 0x000fc60000000039 */
[----:B------:R-:W-:Y:S01]  /*c230*/  HADD2 R6, R6, -1032, -1032 ;  /* 0xe408e40806067430 */ /* 0x000fe20000000000 */
[----:B------:R-:W-:Y:S01]  /*c240*/  LOP3.LUT R7, R8, 0xf000f0, RZ, 0xc0, !PT ;  /* 0x00f000f008077812 */ /* 0x000fe200078ec0ff */
[----:B------:R-:W-:Y:S01]  /*c250*/  HADD2 R39, R58, R39 ;  /* 0x000000273a277230 */ /* 0x000fe20000000000 */
[----:B------:R-:W-:Y:S01]  /*c260*/  SHF.R.U32.HI R44, RZ, 0x8, R8 ;  /* 0x00000008ff2c7819 */ /* 0x000fe20000011608 */
[--C-:B------:R-:W-:Y:S02]  /*c270*/  HADD2.F32 R8, -RZ, R4.reuse.H0_H0 ;  /* 0x20000004ff087230 */ /* 0x100fe40000004100 */
[----:B------:R-:W-:Y:S02]  /*c280*/  HADD2 R53, R5, -1032, -1032 ;  /* 0xe408e40805357430 */ /* 0x000fe40000000000 */
[----:B------:R-:W-:Y:S02]  /*c290*/  HADD2.F32 R58, -RZ, R4.H1_H1 ;  /* 0x30000004ff3a7230 */ /* 0x000fe40000004100 */
[----:B------:R-:W-:-:S02]  /*c2a0*/  HADD2.F32 R4, -RZ, R6.H0_H0 ;  /* 0x20000006ff047230 */ /* 0x000fc40000004100 */
[----:B------:R-:W-:Y:S02]  /*c2b0*/  HADD2.F32 R50, -RZ, R6.H1_H1 ;  /* 0x30000006ff327230 */ /* 0x000fe40000004100 */
[--C-:B------:R-:W-:Y:S02]  /*c2c0*/  HADD2.F32 R5, -RZ, R10.reuse.H0_H0 ;  /* 0x2000000aff057230 */ /* 0x100fe40000004100 */
[----:B------:R-:W-:Y:S02]  /*c2d0*/  HADD2.F32 R51, -RZ, R10.H1_H1 ;  /* 0x3000000aff337230 */ /* 0x000fe40000004100 */
[--C-:B------:R-:W-:Y:S02]  /*c2e0*/  HADD2.F32 R6, -RZ, R11.reuse.H0_H0 ;  /* 0x2000000bff067230 */ /* 0x100fe40000004100 */
[----:B------:R-:W-:Y:S02]  /*c2f0*/  HADD2.F32 R52, -RZ, R11.H1_H1 ;  /* 0x3000000bff347230 */ /* 0x000fe40000004100 */
[----:B------:R-:W1:Y:S01]  /*c300*/  LDS.64 R10, [UR5+0x110] ;  /* 0x00011005ff0a7984 */ /* 0x000e620008000a00 */
[----:B------:R-:W-:Y:S01]  /*c310*/  HFMA2 R41, R61, 1, 1, R41 ;  /* 0x3c003c003d297831 */ /* 0x000fe20000000029 */
[----:B------:R-:W-:Y:S01]  /*c320*/  LOP3.LUT R43, R7, 0x64006400, RZ, 0xfc, !PT ;  /* 0x64006400072b7812 */ /* 0x000fe200078efcff */
[----:B------:R-:W-:-:S02]  /*c330*/  HADD2.F32 R7, -RZ, R53.H0_H0 ;  /* 0x20000035ff077230 */ /* 0x000fc40000004100 */
[----:B------:R-:W-:Y:S01]  /*c340*/  FFMA.FTZ R61, R4, R8, RZ ;  /* 0x00000008043d7223 */ /* 0x000fe200000100ff */
[----:B------:R-:W-:Y:S01]  /*c350*/  LOP3.LUT R55, R38, 0x64006400, RZ, 0xfc, !PT ;  /* 0x6400640026377812 */ /* 0x000fe200078efcff */
[----:B------:R-:W-:Y:S01]  /*c360*/  HADD2.F32 R53, -RZ, R53.H1_H1 ;  /* 0x30000035ff357230 */ /* 0x000fe20000004100 */
[----:B------:R-:W-:Y:S01]  /*c370*/  LOP3.LUT R57, R54, 0x64006400, RZ, 0xfc, !PT ;  /* 0x6400640036397812 */ /* 0x000fe200078efcff */
[----:B------:R-:W-:Y:S01]  /*c380*/  FFMA.FTZ R65, R8, R5, RZ ;  /* 0x0000000508417223 */ /* 0x000fe200000100ff */
[----:B------:R-:W-:Y:S01]  /*c390*/  FFMA.FTZ R63, R50, R58, R61 ;  /* 0x0000003a323f7223 */ /* 0x000fe2000001003d */
[-C--:B------:R-:W-:Y:S02]  /*c3a0*/  HFMA2 R43, R43, R18.reuse.H0_H0, -72, -72 ;  /* 0xd480d4802b2b7431 */ /* 0x080fe40000040012 */
[C---:B------:R-:W-:Y:S01]  /*c3b0*/  FFMA.FTZ R67, R8.reuse, R6, RZ ;  /* 0x0000000608437223 */ /* 0x040fe200000100ff */
[----:B------:R-:W-:Y:S01]  /*c3c0*/  FFMA.FTZ R38, R8, R7, RZ ;  /* 0x0000000708267223 */ /* 0x000fe200000100ff */
[----:B------:R-:W-:Y:S01]  /*c3d0*/  LOP3.LUT R61, R56, 0x64006400, RZ, 0xfc, !PT ;  /* 0x64006400383d7812 */ /* 0x000fe200078efcff */
[----:B------:R-:W-:Y:S01]  /*c3e0*/  FFMA.FTZ R8, R58, R51, R65 ;  /* 0x000000333a087223 */ /* 0x000fe20000010041 */
[----:B------:R-:W-:-:S02]  /*c3f0*/  HFMA2 R55, R55, R18.H0_H0, -72, -72 ;  /* 0xd480d48037377431 */ /* 0x000fc40000040012 */
        /* <DEDUP_REMOVED lines=9> */
[----:B------:R-:W-:Y:S02]  /*c490*/  HADD2.F32 R72, -RZ, R61.H0_H0 ;  /* 0x2000003dff487230 */ /* 0x000fe40000004100 */
[----:B0-----:R-:W-:Y:S02]  /*c4a0*/  HADD2.F32 R38, -RZ, R22.H0_H0 ;  /* 0x20000016ff267230 */ /* 0x001fe40000004100 */
[----:B------:R-:W-:Y:S02]  /*c4b0*/  HADD2 R36, R66, R36 ;  /* 0x0000002442247230 */ /* 0x000fe40000000000 */
[----:B------:R-:W-:Y:S02]  /*c4c0*/  HADD2.F32 R66, -RZ, R55.H1_H1 ;  /* 0x30000037ff427230 */ /* 0x000fe40000004100 */
[----:B------:R-:W-:Y:S01]  /*c4d0*/  FFMA.FTZ R8, R9, R68, R8 ;  /* 0x0000004409087223 */ /* 0x000fe20000010008 */
[----:B------:R-:W-:-:S02]  /*c4e0*/  HADD2.F32 R64, -RZ, R57.H1_H1 ;  /* 0x30000039ff407230 */ /* 0x000fc40000004100 */
[C---:B------:R-:W-:Y:S01]  /*c4f0*/  FFMA.FTZ R67, R9.reuse, R70, R67 ;  /* 0x0000004609437223 */ /* 0x040fe20000010043 */
        /* <DEDUP_REMOVED lines=9> */
[----:B------:R-:W-:Y:S01]  /*c590*/  FFMA.FTZ R38, R7, R38, RZ ;  /* 0x0000002607267223 */ /* 0x000fe200000100ff */
[C---:B------:R-:W-:Y:S01]  /*c5a0*/  FFMA.FTZ R57, R59.reuse, R66, R8 ;  /* 0x000000423b397223 */ /* 0x040fe20000010008 */
[C---:B------:R-:W-:Y:S01]  /*c5b0*/  FFMA.FTZ R54, R59.reuse, R64, R67 ;  /* 0x000000403b367223 */ /* 0x040fe20000010043 */
[----:B------:R-:W-:Y:S01]  /*c5c0*/  FFMA.FTZ R59, R59, R62, R65 ;  /* 0x0000003e3b3b7223 */ /* 0x000fe20000010041 */
        /* <DEDUP_REMOVED lines=25> */
[-C--:B------:R-:W-:Y:S02]  /*c760*/  FFMA.FTZ R51, R68, R55.reuse, R51 ;  /* 0x0000003744337223 */ /* 0x080fe40000010033 */
[----:B------:R-:W-:Y:S01]  /*c770*/  FFMA.FTZ R53, R72, R55, R53 ;  /* 0x0000003748357223 */ /* 0x000fe20000010035 */
[----:B------:R-:W-:Y:S01]  /*c780*/  FFMA.FTZ R5, R52, R10, R5 ;  /* 0x0000000a34057223 */ /* 0x000fe20000010005 */
[-C--:B------:R-:W-:Y:S01]  /*c790*/  FFMA.FTZ R10, R60, R61.reuse, R11 ;  /* 0x0000003d3c0a7223 */ /* 0x080fe2000001000b */
[-C--:B------:R-:W-:Y:S01]  /*c7a0*/  FFMA.FTZ R11, R66, R61.reuse, R51 ;  /* 0x0000003d420b7223 */ /* 0x080fe20000010033 */
[----:B------:R-:W-:Y:S01]  /*c7b0*/  FFMA.FTZ R51, R62, R61, R53 ;  /* 0x0000003d3e337223 */ /* 0x000fe20000010035 */
[----:B------:R-:W-:Y:S02]  /*c7c0*/  LOP3.LUT R6, R44, 0xf000f, RZ, 0xc0, !PT ;  /* 0x000f000f2c067812 */ /* 0x000fe400078ec0ff */
[----:B------:R-:W-:-:S02]  /*c7d0*/  LOP3.LUT R7, R45, 0xf000f, RZ, 0xc0, !PT ;  /* 0x000f000f2d077812 */ /* 0x000fc400078ec0ff */
[----:B------:R-:W-:Y:S01]  /*c7e0*/  LOP3.LUT R52, R46, 0xf000f, RZ, 0xc0, !PT ;  /* 0x000f000f2e347812 */ /* 0x000fe200078ec0ff */
[----:B------:R-:W-:Y:S01]  /*c7f0*/  FFMA.FTZ R5, R70, R55, R5 ;  /* 0x0000003746057223 */ /* 0x000fe20000010005 */
[----:B------:R-:W-:Y:S02]  /*c800*/  LOP3.LUT R53, R47, 0xf000f, RZ, 0xc0, !PT ;  /* 0x000f000f2f357812 */ /* 0x000fe400078ec0ff */
[----:B------:R-:W-:Y:S02]  /*c810*/  LOP3.LUT R6, R6, 0x64006400, RZ, 0xfc, !PT ;  /* 0x6400640006067812 */ /* 0x000fe400078efcff */
[----:B------:R-:W-:Y:S02]  /*c820*/  LOP3.LUT R7, R7, 0x64006400, RZ, 0xfc, !PT ;  /* 0x6400640007077812 */ /* 0x000fe400078efcff */
[----:B------:R-:W-:Y:S02]  /*c830*/  LOP3.LUT R52, R52, 0x64006400, RZ, 0xfc, !PT ;  /* 0x6400640034347812 */ /* 0x000fe400078efcff */
[----:B------:R-:W-:Y:S01]  /*c840*/  LOP3.LUT R53, R53, 0x64006400, RZ, 0xfc, !PT ;  /* 0x6400640035357812 */ /* 0x000fe200078efcff */
[----:B------:R-:W-:Y:S01]  /*c850*/  FFMA.FTZ R50, R64, R61, R5 ;  /* 0x0000003d40327223 */ /* 0x000fe20000010005 */
[----:B------:R-:W-:Y:S01]  /*c860*/  HADD2 R6, R6, -1032, -1032 ;  /* 0xe408e40806067430 */ /* 0x000fe20000000000 */
[----:B------:R-:W1:Y:S01]  /*c870*/  LDS.64 R4, [UR5+0x98] ;  /* 0x00009805ff047984 */ /* 0x000e620008000a00 */
[----:B------:R-:W-:-:S02]  /*c880*/  HADD2 R7, R7, -1032, -1032 ;  /* 0xe408e40807077430 */ /* 0x000fc40000000000 */
[----:B------:R-:W-:Y:S02]  /*c890*/  HADD2 R62, R52, -1032, -1032 ;  /* 0xe408e408343e7430 */ /* 0x000fe40000000000 */
[----:B------:R-:W-:Y:S02]  /*c8a0*/  HADD2 R64, R53, -1032, -1032 ;  /* 0xe408e40835407430 */ /* 0x000fe40000000000 */
[--C-:B0-----:R-:W-:Y:S02]  /*c8b0*/  HADD2.F32 R66, -RZ, R8.reuse.H0_H0 ;  /* 0x20000008ff427230 */ /* 0x101fe40000004100 */
[----:B------:R-:W-:Y:S02]  /*c8c0*/  HADD2.F32 R60, -RZ, R8.H1_H1 ;  /* 0x30000008ff3c7230 */ /* 0x000fe40000004100 */
[----:B------:R-:W-:Y:S02]  /*c8d0*/  HADD2.F32 R61, -RZ, R9.H0_H0 ;  /* 0x20000009ff3d7230 */ /* 0x000fe40000004100 */
[----:B------:R-:W-:-:S02]  /*c8e0*/  HADD2.F32 R53, -RZ, R6.H0_H0 ;  /* 0x20000006ff357230 */ /* 0x000fc40000004100 */
[----:B------:R-:W-:Y:S02]  /*c8f0*/  HADD2.F32 R52, -RZ, R7.H0_H0 ;  /* 0x20000007ff347230 */ /* 0x000fe40000004100 */
[----:B------:R-:W-:Y:S02]  /*c900*/  HADD2.F32 R55, -RZ, R62.H0_H0 ;  /* 0x2000003eff377230 */ /* 0x000fe40000004100 */
[----:B------:R-:W-:Y:S02]  /*c910*/  HADD2.F32 R58, -RZ, R9.H1_H1 ;  /* 0x30000009ff3a7230 */ /* 0x000fe40000004100 */
        /* <DEDUP_REMOVED lines=8> */
[----:B------:R-:W-:-:S02]  /*c9a0*/  LOP3.LUT R59, R6, 0x64006400, RZ, 0xfc, !PT ;  /* 0x64006400063b7812 */ /* 0x000fc400078efcff */
[----:B------:R-:W0:Y:S01]  /*c9b0*/  LDS.64 R6, [UR5+0x118] ;  /* 0x00011805ff067984 */ /* 0x000e220008000a00 */
[----:B------:R-:W-:Y:S02]  /*c9c0*/  LOP3.LUT R44, R44, 0xf000f0, RZ, 0xc0, !PT ;  /* 0x00f000f02c2c7812 */ /* 0x000fe400078ec0ff */
[----:B------:R-:W-:Y:S02]  /*c9d0*/  LOP3.LUT R46, R46, 0xf000f0, RZ, 0xc0, !PT ;  /* 0x00f000f02e2e7812 */ /* 0x000fe400078ec0ff */
[----:B------:R-:W-:Y:S02]  /*c9e0*/  LOP3.LUT R47, R47, 0xf000f0, RZ, 0xc0, !PT ;  /* 0x00f000f02f2f7812 */ /* 0x000fe400078ec0ff */
        /* <DEDUP_REMOVED lines=8> */
[----:B------:R-:W-:Y:S02]  /*ca70*/  HFMA2 R65, R65, R18.H0_H0, -72, -72 ;  /* 0xd480d48041417431 */ /* 0x000fe40000040012 */
        /* <DEDUP_REMOVED lines=9> */
[C---:B------:R-:W-:Y:S01]  /*cb10*/  FFMA.FTZ R69, R61.reuse, R56, R64 ;  /* 0x000000383d457223 */ /* 0x040fe20000010040 */
[----:B------:R-:W-:Y:S01]  /*cb20*/  FFMA.FTZ R60, R62, R61, R67 ;  /* 0x0000003d3e3c7223 */ /* 0x000fe20000010043 */
[C---:B------:R-:W-:Y:S01]  /*cb30*/  FFMA.FTZ R64, R61.reuse, R46, R71 ;  /* 0x0000002e3d407223 */ /* 0x040fe20000010047 */
[----:B------:R-:W-:Y:S01]  /*cb40*/  FFMA.FTZ R66, R61, R44, R73 ;  /* 0x0000002c3d427223 */ /* 0x000fe20000010049 */
[----:B------:R-:W-:Y:S02]  /*cb50*/  HADD2.F32 R47, -RZ, R47.H1_H1 ;  /* 0x3000002fff2f7230 */ /* 0x000fe40000004100 */
[----:B------:R-:W-:Y:S01]  /*cb60*/  FFMA.FTZ R23, R52, R68, R23 ;  /* 0x0000004434177223 */ /* 0x000fe20000010017 */
[----:B------:R-:W-:Y:S02]  /*cb70*/  HADD2.F32 R61, -RZ, R59.H1_H1 ;  /* 0x3000003bff3d7230 */ /* 0x000fe40000004100 */
[----:B------:R-:W-:Y:S02]  /*cb80*/  HADD2.F32 R4, -RZ, R4.H1_H1 ;  /* 0x30000004ff047230 */ /* 0x000fe40000004100 */
[----:B------:R-:W-:-:S02]  /*cb90*/  HADD2.F32 R63, -RZ, R63.H1_H1 ;  /* 0x3000003fff3f7230 */ /* 0x000fc40000004100 */
[----:B------:R-:W-:Y:S02]  /*cba0*/  HADD2.F32 R59, -RZ, R65.H1_H1 ;  /* 0x30000041ff3b7230 */ /* 0x000fe40000004100 */
[-C--:B------:R-:W-:Y:S01]  /*cbb0*/  FFMA.FTZ R22, R53, R68.reuse, R22 ;  /* 0x0000004435167223 */ /* 0x080fe20000010016 */
[-C--:B------:R-:W-:Y:S01]  /*cbc0*/  FFMA.FTZ R38, R55, R68.reuse, R38 ;  /* 0x0000004437267223 */ /* 0x080fe20000010026 */
[--C-:B------:R-:W-:Y:S02]  /*cbd0*/  HADD2.F32 R71, -RZ, R5.reuse.H0_H0 ;  /* 0x20000005ff477230 */ /* 0x100fe40000004100 */
[----:B------:R-:W-:Y:S01]  /*cbe0*/  FFMA.FTZ R68, R8, R68, R43 ;  /* 0x0000004408447223 */ /* 0x000fe2000001002b */
[----:B------:R-:W-:Y:S01]  /*cbf0*/  FFMA.FTZ R67, R47, R58, R60 ;  /* 0x0000003a2f437223 */ /* 0x000fe2000001003c */
[----:B------:R-:W-:Y:S01]  /*cc00*/  FFMA.FTZ R23, R54, R4, R23 ;  /* 0x0000000436177223 */ /* 0x000fe20000010017 */
[C---:B------:R-:W-:Y:S01]  /*cc10*/  FFMA.FTZ R69, R58.reuse, R61, R69 ;  /* 0x0000003d3a457223 */ /* 0x040fe20000010045 */
[C---:B------:R-:W-:Y:S01]  /*cc20*/  FFMA.FTZ R60, R58.reuse, R63, R64 ;  /* 0x0000003f3a3c7223 */ /* 0x040fe20000010040 */
[----:B------:R-:W-:Y:S01]  /*cc30*/  FFMA.FTZ R65, R58, R59, R66 ;  /* 0x0000003b3a417223 */ /* 0x000fe20000010042 */
[----:B------:R-:W-:-:S02]  /*cc40*/  HADD2.F32 R58, -RZ, R5.H1_H1 ;  /* 0x30000005ff3a7230 */ /* 0x000fc40000004100 */
[-C--:B------:R-:W-:Y:S01]  /*cc50*/  FFMA.FTZ R5, R9, R4.reuse, R22 ;  /* 0x0000000409057223 */ /* 0x080fe20000010016 */
[-C--:B------:R-:W-:Y:S01]  /*cc60*/  FFMA.FTZ R43, R57, R4.reuse, R38 ;  /* 0x00000004392b7223 */ /* 0x080fe20000010026 */
[----:B------:R-:W-:Y:S01]  /*cc70*/  FFMA.FTZ R73, R45, R4, R68 ;  /* 0x000000042d497223 */ /* 0x000fe20000010044 */
[-C--:B------:R-:W-:Y:S01]  /*cc80*/  FFMA.FTZ R22, R56, R71.reuse, R23 ;  /* 0x0000004738167223 */ /* 0x080fe20000010017 */
[--C-:B0-----:R-:W-:Y:S02]  /*cc90*/  HADD2.F32 R23, -RZ, R6.reuse.H0_H0 ;  /* 0x20000006ff177230 */ /* 0x101fe40000004100 */
[-C--:B------:R-:W-:Y:S01]  /*cca0*/  FFMA.FTZ R4, R62, R71.reuse, R5 ;  /* 0x000000473e047223 */ /* 0x080fe20000010005 */
[-C--:B------:R-:W-:Y:S01]  /*ccb0*/  FFMA.FTZ R38, R46, R71.reuse, R43 ;  /* 0x000000472e267223 */ /* 0x080fe2000001002b */
[----:B------:R-:W-:Y:S01]  /*ccc0*/  FFMA.FTZ R64, R44, R71, R73 ;  /* 0x000000472c407223 */ /* 0x000fe20000010049 */
[----:B------:R-:W-:Y:S01]  /*ccd0*/  FFMA.FTZ R71, R61, R58, R22 ;  /* 0x0000003a3d477223 */ /* 0x000fe20000010016 */
[----:B------:R-:W-:-:S02]  /*cce0*/  HADD2.F32 R22, -RZ, R6.H1_H1 ;  /* 0x30000006ff167230 */ /* 0x000fc40000004100 */
[-C--:B------:R-:W-:Y:S01]  /*ccf0*/  FFMA.FTZ R10, R53, R23.reuse, R10 ;  /* 0x00000017350a7223 */ /* 0x080fe2000001000a */
[-C--:B------:R-:W-:Y:S01]  /*cd00*/  FFMA.FTZ R11, R52, R23.reuse, R11 ;  /* 0x00000017340b7223 */ /* 0x080fe2000001000b */
[--C-:B------:R-:W-:Y:S02]  /*cd10*/  HADD2.F32 R73, -RZ, R7.reuse.H0_H0 ;  /* 0x20000007ff497230 */ /* 0x100fe40000004100 */
[----:B------:R-:W-:Y:S02]  /*cd20*/  HADD2.F32 R6, -RZ, R7.H1_H1 ;  /* 0x30000007ff067230 */ /* 0x000fe40000004100 */
[-C--:B------:R-:W-:Y:S01]  /*cd30*/  FFMA.FTZ R9, R9, R22.reuse, R10 ;  /* 0x0000001609097223 */ /* 0x080fe2000001000a */
[----:B------:R-:W-:Y:S01]  /*cd40*/  FFMA.FTZ R7, R54, R22, R11 ;  /* 0x0000001636077223 */ /* 0x000fe2000001000b */
[-C--:B------:R-:W-:Y:S01]  /*cd50*/  FFMA.FTZ R50, R55, R23.reuse, R50 ;  /* 0x0000001737327223 */ /* 0x080fe20000010032 */
[----:B------:R-:W-:Y:S01]  /*cd60*/  FFMA.FTZ R8, R8, R23, R51 ;  /* 0x0000001708087223 */ /* 0x000fe20000010033 */
[----:B------:R-:W-:-:S04]  /*cd70*/  IMAD.WIDE R10, R2, 0x4, R20 ;  /* 0x00000004020a7825 */ /* 0x000fc800078e0214 */
[-C--:B------:R-:W-:Y:S01]  /*cd80*/  FFMA.FTZ R57, R57, R22.reuse, R50 ;  /* 0x0000001639397223 */ /* 0x080fe20000010032 */
[----:B------:R-:W-:Y:S02]  /*cd90*/  FFMA.FTZ R45, R45, R22, R8 ;  /* 0x000000162d2d7223 */ /* 0x000fe40000010008 */
[----:B------:R-:W4:Y:S01]  /*cda0*/  LDG.E.128.CONSTANT R20, desc[UR8][R10.64] ;  /* 0x000000080a147981 */ /* 0x000f22000c1e9d00 */
[-C--:B------:R-:W-:Y:S01]  /*cdb0*/  FFMA.FTZ R5, R47, R58.reuse, R4 ;  /* 0x0000003a2f057223 */ /* 0x080fe20000010004 */
[----:B------:R-:W-:Y:S01]  /*cdc0*/  FFMA.FTZ R4, R63, R58, R38 ;  /* 0x0000003a3f047223 */ /* 0x000fe20000010026 */
[-C--:B------:R-:W-:Y:S01]  /*cdd0*/  FFMA.FTZ R62, R62, R73.reuse, R9 ;  /* 0x000000493e3e7223 */ /* 0x080fe20000010009 */
[-C--:B------:R-:W-:Y:S01]  /*cde0*/  FFMA.FTZ R56, R56, R73.reuse, R7 ;  /* 0x0000004938387223 */ /* 0x080fe20000010007 */
[-C--:B------:R-:W-:Y:S01]  /*cdf0*/  FFMA.FTZ R46, R46, R73.reuse, R57 ;  /* 0x000000492e2e7223 */ /* 0x080fe20000010039 */
[----:B------:R-:W-:Y:S01]  /*ce00*/  FFMA.FTZ R44, R44, R73, R45 ;  /* 0x000000492c2c7223 */ /* 0x000fe2000001002d */
[----:B------:R-:W-:Y:S01]  /*ce10*/  FMUL.FTZ R5, R5, R26 ;  /* 0x0000001a05057220 */ /* 0x000fe20000410000 */
[----:B------:R-:W-:Y:S01]  /*ce20*/  FFMA.FTZ R43, R59, R58, R64 ;  /* 0x0000003a3b2b7223 */ /* 0x000fe20000010040 */
[-C--:B------:R-:W-:Y:S01]  /*ce30*/  FFMA.FTZ R61, R61, R6.reuse, R56 ;  /* 0x000000063d3d7223 */ /* 0x080fe20000010038 */
[-C--:B------:R-:W-:Y:S01]  /*ce40*/  FFMA.FTZ R46, R63, R6.reuse, R46 ;  /* 0x000000063f2e7223 */ /* 0x080fe2000001002e */
[-C--:B------:R-:W-:Y:S01]  /*ce50*/  FFMA.FTZ R59, R59, R6.reuse, R44 ;  /* 0x000000063b3b7223 */ /* 0x080fe2000001002c */
[----:B------:R-:W-:Y:S01]  /*ce60*/  FFMA.FTZ R47, R47, R6, R62 ;  /* 0x000000062f2f7223 */ /* 0x000fe2000001003e */
[----:B------:R-:W-:Y:S01]  /*ce70*/  FMUL.FTZ R7, R4, R29 ;  /* 0x0000001d04077220 */ /* 0x000fe20000410000 */
[----:B------:R-:W-:-:S02]  /*ce80*/  F2FP.F16.F32.PACK_AB R6, RZ, R5 ;  /* 0x00000005ff06723e */ /* 0x000fc400000000ff */
[----:B------:R-:W0:Y:S01]  /*ce90*/  LDS.64 R4, [UR5+0x20] ;  /* 0x00002005ff047984 */ /* 0x000e220008000a00 */
[----:B------:R-:W-:Y:S01]  /*cea0*/  FMUL.FTZ R71, R71, R28 ;  /* 0x0000001c47477220 */ /* 0x000fe20000410000 */
[-C--:B------:R-:W-:Y:S01]  /*ceb0*/  FMUL.FTZ R43, R43, R30.reuse ;  /* 0x0000001e2b2b7220 */ /* 0x080fe20000410000 */
[----:B------:R-:W-:Y:S01]  /*cec0*/  FMUL.FTZ R46, R46, R29 ;  /* 0x0000001d2e2e7220 */ /* 0x000fe20000410000 */
[----:B------:R-:W-:Y:S01]  /*ced0*/  FMUL.FTZ R59, R59, R30 ;  /* 0x0000001e3b3b7220 */ /* 0x000fe20000410000 */
        /* <DEDUP_REMOVED lines=8> */
[----:B------:R-:W-:Y:S02]  /*cf60*/  PRMT R7, R7, 0x5410, R43 ;  /* 0x0000541007077816 */ /* 0x000fe4000000002b */
[----:B------:R-:W-:Y:S02]  /*cf70*/  PRMT R46, R46, 0x5410, R59 ;  /* 0x000054102e2e7816 */ /* 0x000fe4000000003b */
[----:B------:R-:W-:Y:S02]  /*cf80*/  F2FP.F16.F32.PACK_AB R47, RZ, R47 ;  /* 0x0000002fff2f723e */ /* 0x000fe400000000ff */
[----:B------:R-:W-:Y:S01]  /*cf90*/  F2FP.F16.F32.PACK_AB R61, RZ, R61 ;  /* 0x0000003dff3d723e */ /* 0x000fe200000000ff */
[----:B------:R-:W-:-:S02]  /*cfa0*/  HFMA2 R40, R6, 1, 1, R40 ;  /* 0x3c003c0006287831 */ /* 0x000fc40000000028 */
[----:B------:R-:W-:Y:S01]  /*cfb0*/  HADD2 R37, R7, R37 ;  /* 0x0000002507257230 */ /* 0x000fe20000000000 */
[C---:B--2---:R-:W-:Y:S01]  /*cfc0*/  LOP3.LUT R6, R12.reuse, 0xf000f, RZ, 0xc0, !PT ;  /* 0x000f000f0c067812 */ /* 0x044fe200078ec0ff */
[----:B------:R-:W-:Y:S01]  /*cfd0*/  HADD2 R36, R46, R36 ;  /* 0x000000242e247230 */ /* 0x000fe20000000000 */
[----:B------:R-:W-:Y:S02]  /*cfe0*/  LOP3.LUT R7, R12, 0xf000f0, RZ, 0xc0, !PT ;  /* 0x00f000f00c077812 */ /* 0x000fe400078ec0ff */
[----:B------:R-:W-:Y:S02]  /*cff0*/  SHF.R.U32.HI R38, RZ, 0x8, R12 ;  /* 0x00000008ff267819 */ /* 0x000fe4000001160c */
[----:B------:R-:W-:Y:S02]  /*d000*/  PRMT R47, R47, 0x5410, R61 ;  /* 0x000054102f2f7816 */ /* 0x000fe4000000003d */
[C---:B------:R-:W-:Y:S02]  /*d010*/  LOP3.LUT R12, R13.reuse, 0xf000f, RZ, 0xc0, !PT ;  /* 0x000f000f0d0c7812 */ /* 0x040fe400078ec0ff */
[----:B------:R-:W-:-:S02]  /*d020*/  LOP3.LUT R44, R13, 0xf000f0, RZ, 0xc0, !PT ;  /* 0x00f000f00d2c7812 */ /* 0x000fc400078ec0ff */
[----:B------:R-:W-:Y:S02]  /*d030*/  SHF.R.U32.HI R45, RZ, 0x8, R13 ;  /* 0x00000008ff2d7819 */ /* 0x000fe4000001160d */
[C---:B------:R-:W-:Y:S02]  /*d040*/  LOP3.LUT R13, R14.reuse, 0xf000f, RZ, 0xc0, !PT ;  /* 0x000f000f0e0d7812 */ /* 0x040fe400078ec0ff */
[----:B------:R-:W-:Y:S02]  /*d050*/  LOP3.LUT R54, R14, 0xf000f0, RZ, 0xc0, !PT ;  /* 0x00f000f00e367812 */ /* 0x000fe400078ec0ff */
[----:B------:R-:W-:Y:S02]  /*d060*/  SHF.R.U32.HI R46, RZ, 0x8, R14 ;  /* 0x00000008ff2e7819 */ /* 0x000fe4000001160e */
[C---:B------:R-:W-:Y:S01]  /*d070*/  LOP3.LUT R14, R15.reuse, 0xf000f, RZ, 0xc0, !PT ;  /* 0x000f000f0f0e7812 */ /* 0x040fe200078ec0ff */
[----:B------:R-:W-:Y:S02]  /*d080*/  HFMA2 R31, R47, 1, 1, R31 ;  /* 0x3c003c002f1f7831 */ /* 0x000fe4000000001f */
[--C-:B0-----:R-:W-:Y:S01]  /*d090*/  HADD2.F32 R9, -RZ, R5.reuse.H0_H0 ;  /* 0x20000005ff097230 */ /* 0x101fe20000004100 */
[----:B------:R-:W-:Y:S01]  /*d0a0*/  LOP3.LUT R56, R15, 0xf000f0, RZ, 0xc0, !PT ;  /* 0x00f000f00f387812 */ /* 0x000fe200078ec0ff */
[----:B------:R-:W-:Y:S01]  /*d0b0*/  HADD2.F32 R59, -RZ, R5.H1_H1 ;  /* 0x30000005ff3b7230 */ /* 0x000fe20000004100 */
[----:B------:R-:W-:-:S02]  /*d0c0*/  SHF.R.U32.HI R47, RZ, 0x8, R15 ;  /* 0x00000008ff2f7819 */ /* 0x000fc4000001160f */
[----:B------:R-:W-:Y:S02]  /*d0d0*/  LOP3.LUT R5, R14, 0x64006400, RZ, 0xfc, !PT ;  /* 0x640064000e057812 */ /* 0x000fe400078efcff */
[----:B------:R-:W0:Y:S01]  /*d0e0*/  LDS.64 R14, [UR5+0xa0] ;  /* 0x0000a005ff0e7984 */ /* 0x000e220008000a00 */
[----:B------:R-:W-:Y:S02]  /*d0f0*/  LOP3.LUT R6, R6, 0x64006400, RZ, 0xfc, !PT ;  /* 0x6400640006067812 */ /* 0x000fe400078efcff */
[----:B------:R-:W-:Y:S02]  /*d100*/  LOP3.LUT R12, R12, 0x64006400, RZ, 0xfc, !PT ;  /* 0x640064000c0c7812 */ /* 0x000fe400078efcff */
[----:B------:R-:W-:Y:S01]  /*d110*/  LOP3.LUT R13, R13, 0x64006400, RZ, 0xfc, !PT ;  /* 0x640064000d0d7812 */ /* 0x000fe200078efcff */
[----:B------:R-:W-:Y:S02]  /*d120*/  HADD2 R6, R6, -1032, -1032 ;  /* 0xe408e40806067430 */ /* 0x000fe40000000000 */
[----:B------:R-:W-:-:S02]  /*d130*/  HADD2 R12, R12, -1032, -1032 ;  /* 0xe408e4080c0c7430 */ /* 0x000fc40000000000 */
[----:B------:R-:W-:Y:S02]  /*d140*/  HADD2 R13, R13, -1032, -1032 ;  /* 0xe408e4080d0d7430 */ /* 0x000fe40000000000 */
[--C-:B------:R-:W-:Y:S02]  /*d150*/  HADD2.F32 R8, -RZ, R4.reuse.H0_H0 ;  /* 0x20000004ff087230 */ /* 0x100fe40000004100 */
[----:B------:R-:W-:Y:S02]  /*d160*/  HADD2 R53, R5, -1032, -1032 ;  /* 0xe408e40805357430 */ /* 0x000fe40000000000 */
[----:B------:R-:W-:Y:S02]  /*d170*/  HADD2.F32 R58, -RZ, R4.H1_H1 ;  /* 0x30000004ff3a7230 */ /* 0x000fe40000004100 */
[--C-:B------:R-:W-:Y:S02]  /*d180*/  HADD2.F32 R4, -RZ, R6.reuse.H0_H0 ;  /* 0x20000006ff047230 */ /* 0x100fe40000004100 */
[----:B------:R-:W-:-:S02]  /*d190*/  HADD2.F32 R50, -RZ, R6.H1_H1 ;  /* 0x30000006ff327230 */ /* 0x000fc40000004100 */
[--C-:B------:R-:W-:Y:S02]  /*d1a0*/  HADD2.F32 R5, -RZ, R12.reuse.H0_H0 ;  /* 0x2000000cff057230 */ /* 0x100fe40000004100 */
[----:B------:R-:W-:Y:S02]  /*d1b0*/  HADD2.F32 R51, -RZ, R12.H1_H1 ;  /* 0x3000000cff337230 */ /* 0x000fe40000004100 */
[--C-:B------:R-:W-:Y:S02]  /*d1c0*/  HADD2.F32 R6, -RZ, R13.reuse.H0_H0 ;  /* 0x2000000dff067230 */ /* 0x100fe40000004100 */
[----:B------:R-:W-:Y:S02]  /*d1d0*/  HADD2.F32 R52, -RZ, R13.H1_H1 ;  /* 0x3000000dff347230 */ /* 0x000fe40000004100 */
[----:B------:R-:W-:Y:S01]  /*d1e0*/  FMUL.FTZ R67, R67, R26 ;  /* 0x0000001a43437220 */ /* 0x000fe20000410000 */
[----:B------:R-:W1:Y:S01]  /*d1f0*/  LDS.64 R12, [UR5+0x120] ;  /* 0x00012005ff0c7984 */ /* 0x000e620008000a00 */
[----:B------:R-:W-:Y:S01]  /*d200*/  FMUL.FTZ R69, R69, R28 ;  /* 0x0000001c45457220 */ /* 0x000fe20000410000 */
[----:B------:R-:W-:Y:S01]  /*d210*/  FFMA.FTZ R61, R4, R8, RZ ;  /* 0x00000008043d7223 */ /* 0x000fe200000100ff */
[----:B------:R-:W-:Y:S01]  /*d220*/  FMUL.FTZ R60, R60, R29 ;  /* 0x0000001d3c3c7220 */ /* 0x000fe20000410000 */
[----:B------:R-:W-:Y:S01]  /*d230*/  F2FP.F16.F32.PACK_AB R67, RZ, R67 ;  /* 0x00000043ff43723e */ /* 0x000fe200000000ff */
[----:B------:R-:W-:Y:S01]  /*d240*/  FMUL.FTZ R65, R65, R30 ;  /* 0x0000001e41417220 */ /* 0x000fe20000410000 */
[----:B------:R-:W-:Y:S01]  /*d250*/  F2FP.F16.F32.PACK_AB R69, RZ, R69 ;  /* 0x00000045ff45723e */ /* 0x000fe200000000ff */
[----:B------:R-:W-:Y:S01]  /*d260*/  FFMA.FTZ R63, R50, R58, R61 ;  /* 0x0000003a323f7223 */ /* 0x000fe2000001003d */
[----:B------:R-:W-:-:S02]  /*d270*/  LOP3.LUT R43, R7, 0x64006400, RZ, 0xfc, !PT ;  /* 0x64006400072b7812 */ /* 0x000fc400078efcff */
[----:B------:R-:W-:Y:S02]  /*d280*/  PRMT R67, R67, 0x5410, R69 ;  /* 0x0000541043437816 */ /* 0x000fe40000000045 */
[----:B------:R-:W-:Y:S02]  /*d290*/  LOP3.LUT R55, R44, 0x64006400, RZ, 0xfc, !PT ;  /* 0x640064002c377812 */ /* 0x000fe400078efcff */
[----:B------:R-:W-:Y:S02]  /*d2a0*/  LOP3.LUT R57, R54, 0x64006400, RZ, 0xfc, !PT ;  /* 0x6400640036397812 */ /* 0x000fe400078efcff */
[----:B------:R-:W-:Y:S01]  /*d2b0*/  LOP3.LUT R61, R56, 0x64006400, RZ, 0xfc, !PT ;  /* 0x64006400383d7812 */ /* 0x000fe200078efcff */
[----:B------:R-:W-:Y:S01]  /*d2c0*/  HADD2.F32 R7, -RZ, R53.H0_H0 ;  /* 0x20000035ff077230 */ /* 0x000fe20000004100 */
[----:B------:R-:W-:Y:S02]  /*d2d0*/  F2FP.F16.F32.PACK_AB R60, RZ, R60 ;  /* 0x0000003cff3c723e */ /* 0x000fe400000000ff */
[----:B------:R-:W-:Y:S01]  /*d2e0*/  F2FP.F16.F32.PACK_AB R65, RZ, R65 ;  /* 0x00000041ff41723e */ /* 0x000fe200000000ff */
[----:B------:R-:W-:-:S02]  /*d2f0*/  HFMA2 R43, R43, R18.H0_H0, -72, -72 ;  /* 0xd480d4802b2b7431 */ /* 0x000fc40000040012 */
[----:B------:R-:W-:Y:S02]  /*d300*/  HFMA2 R41, R67, 1, 1, R41 ;  /* 0x3c003c0043297831 */ /* 0x000fe40000000029 */
[-C--:B------:R-:W-:Y:S01]  /*d310*/  HFMA2 R55, R55, R18.reuse.H0_H0, -72, -72 ;  /* 0xd480d48037377431 */ /* 0x080fe20000040012 */
[----:B------:R-:W-:Y:S01]  /*d320*/  PRMT R60, R60, 0x5410, R65 ;  /* 0x000054103c3c7816 */ /* 0x000fe20000000041 */
[-C--:B------:R-:W-:Y:S02]  /*d330*/  HFMA2 R57, R57, R18.reuse.H0_H0, -72, -72 ;  /* 0xd480d48039397431 */ /* 0x080fe40000040012 */
[----:B------:R-:W-:Y:S02]  /*d340*/  HADD2.F32 R53, -RZ, R53.H1_H1 ;  /* 0x30000035ff357230 */ /* 0x000fe40000004100 */
[----:B------:R-:W-:Y:S02]  /*d350*/  HFMA2 R61, R61, R18.H0_H0, -72, -72 ;  /* 0xd480d4803d3d7431 */ /* 0x000fe40000040012 */
[C---:B------:R-:W-:Y:S01]  /*d360*/  FFMA.FTZ R65, R8.reuse, R5, RZ ;  /* 0x0000000508417223 */ /* 0x040fe200000100ff */
[C---:B------:R-:W-:Y:S01]  /*d370*/  FFMA.FTZ R67, R8.reuse, R6, RZ ;  /* 0x0000000608437223 */ /* 0x040fe200000100ff */
[----:B------:R-:W-:Y:S01]  /*d380*/  FFMA.FTZ R44, R8, R7, RZ ;  /* 0x00000007082c7223 */ /* 0x000fe200000100ff */
[----:B------:R-:W-:-:S02]  /*d390*/  HADD2.F32 R54, -RZ, R43.H0_H0 ;  /* 0x2000002bff367230 */ /* 0x000fc40000004100 */
[C---:B------:R-:W-:Y:S01]  /*d3a0*/  FFMA.FTZ R8, R58.reuse, R51, R65 ;  /* 0x000000333a087223 */ /* 0x040fe20000010041 */
[----:B------:R-:W-:Y:S02]  /*d3b0*/  HADD2.F32 R66, -RZ, R55.H0_H0 ;  /* 0x20000037ff427230 */ /* 0x000fe40000004100 */
[C---:B------:R-:W-:Y:S01]  /*d3c0*/  FFMA.FTZ R67, R58.reuse, R52, R67 ;  /* 0x000000343a437223 */ /* 0x040fe20000010043 */
[----:B------:R-:W-:Y:S02]  /*d3d0*/  HADD2.F32 R68, -RZ, R57.H0_H0 ;  /* 0x20000039ff447230 */ /* 0x000fe40000004100 */
[----:B------:R-:W-:Y:S01]  /*d3e0*/  FFMA.FTZ R65, R58, R53, R44 ;  /* 0x000000353a417223 */ /* 0x000fe2000001002c */
[----:B------:R-:W-:Y:S02]  /*d3f0*/  HADD2.F32 R70, -RZ, R61.H0_H0 ;  /* 0x2000003dff467230 */ /* 0x000fe40000004100 */
[----:B------:R-:W-:Y:S02]  /*d400*/  HADD2 R39, R60, R39 ;  /* 0x000000273c277230 */ /* 0x000fe40000000000 */
[----:B------:R-:W-:-:S02]  /*d410*/  HADD2.F32 R58, -RZ, R43.H1_H1 ;  /* 0x3000002bff3a7230 */ /* 0x000fc40000004100 */
[----:B------:R-:W-:Y:S01]  /*d420*/  FFMA.FTZ R63, R54, R9, R63 ;  /* 0x00000009363f7223 */ /* 0x000fe2000001003f */
[----:B------:R-:W-:Y:S02]  /*d430*/  HADD2.F32 R64, -RZ, R55.H1_H1 ;  /* 0x30000037ff407230 */ /* 0x000fe40000004100 */
[C---:B------:R-:W-:Y:S01]  /*d440*/  FFMA.FTZ R8, R9.reuse, R66, R8 ;  /* 0x0000004209087223 */ /* 0x040fe20000010008 */
[----:B------:R-:W-:Y:S02]  /*d450*/  HADD2.F32 R62, -RZ, R57.H1_H1 ;  /* 0x30000039ff3e7230 */ /* 0x000fe40000004100 */
[C---:B------:R-:W-:Y:S01]  /*d460*/  FFMA.FTZ R55, R9.reuse, R68, R67 ;  /* 0x0000004409377223 */ /* 0x040fe20000010043 */
[----:B------:R-:W-:Y:S02]  /*d470*/  HADD2.F32 R60, -RZ, R61.H1_H1 ;  /* 0x3000003dff3c7230 */ /* 0x000fe40000004100 */
[----:B------:R-:W-:Y:S01]  /*d480*/  FFMA.FTZ R65, R9, R70, R65 ;  /* 0x0000004609417223 */ /* 0x000fe20000010041 */
[----:B0-----:R-:W-:-:S02]  /*d490*/  HADD2.F32 R43, -RZ, R14.H0_H0 ;  /* 0x2000000eff2b7230 */ /* 0x001fc40000004100 */
[----:B------:R-:W-:Y:S01]  /*d4a0*/  FFMA.FTZ R56, R58, R59, R63 ;  /* 0x0000003b3a387223 */ /* 0x000fe2000001003f */
[C---:B------:R-:W-:Y:S01]  /*d4b0*/  FFMA.FTZ R57, R59.reuse, R64, R8 ;  /* 0x000000403b397223 */ /* 0x040fe20000010008 */
[C---:B------:R-:W-:Y:S01]  /*d4c0*/  FFMA.FTZ R55, R59.reuse, R62, R55 ;  /* 0x0000003e3b377223 */ /* 0x040fe20000010037 */
[----:B------:R-:W-:Y:S02]  /*d4d0*/  HADD2.F32 R14, -RZ, R14.H1_H1 ;  /* 0x3000000eff0e7230 */ /* 0x000fe40000004100 */
[----:B------:R-:W-:Y:S01]  /*d4e0*/  FFMA.FTZ R59, R59, R60, R65 ;  /* 0x0000003c3b3b7223 */ /* 0x000fe20000010041 */
[--C-:B------:R-:W-:Y:S02]  /*d4f0*/  HADD2.F32 R61, -RZ, R15.reuse.H0_H0 ;  /* 0x2000000fff3d7230 */ /* 0x100fe40000004100 */
[-C--:B------:R-:W-:Y:S01]  /*d500*/  FFMA.FTZ R44, R5, R43.reuse, RZ ;  /* 0x0000002b052c7223 */ /* 0x080fe200000100ff */
[----:B------:R-:W-:Y:S02]  /*d510*/  HADD2.F32 R63, -RZ, R15.H1_H1 ;  /* 0x3000000fff3f7230 */ /* 0x000fe40000004100 */
[-C--:B------:R-:W-:Y:S01]  /*d520*/  FFMA.FTZ R15, R4, R43.reuse, RZ ;  /* 0x0000002b040f7223 */ /* 0x080fe200000100ff */
[-C--:B------:R-:W-:Y:S01]  /*d530*/  FFMA.FTZ R65, R6, R43.reuse, RZ ;  /* 0x0000002b06417223 */ /* 0x080fe200000100ff */
[----:B------:R-:W-:Y:S01]  /*d540*/  FFMA.FTZ R72, R7, R43, RZ ;  /* 0x0000002b07487223 */ /* 0x000fe200000100ff */
        /* <DEDUP_REMOVED lines=83> */
[C---:B------:R-:W-:Y:S01]  /*da80*/  FFMA.FTZ R69, R61.reuse, R56, R64 ;  /* 0x000000383d457223 */ /* 0x040fe20000010040 */
[----:B------:R-:W-:Y:S01]  /*da90*/  FFMA.FTZ R60, R62, R61, R67 ;  /* 0x0000003d3e3c7223 */ /* 0x000fe20000010043 */
[C---:B------:R-:W-:Y:S01]  /*daa0*/  FFMA.FTZ R64, R61.reuse, R46, R71 ;  /* 0x0000002e3d407223 */ /* 0x040fe20000010047 */
[----:B------:R-:W-:Y:S01]  /*dab0*/  FFMA.FTZ R66, R61, R38, R73 ;  /* 0x000000263d427223 */ /* 0x000fe20000010049 */
[----:B------:R-:W-:-:S02]  /*dac0*/  HADD2.F32 R61, -RZ, R59.H1_H1 ;  /* 0x3000003bff3d7230 */ /* 0x000fc40000004100 */
[----:B------:R-:W-:Y:S02]  /*dad0*/  HADD2.F32 R59, -RZ, R65.H1_H1 ;  /* 0x30000041ff3b7230 */ /* 0x000fe40000004100 */
[--C-:B-1----:R-:W-:Y:S02]  /*dae0*/  HADD2.F32 R71, -RZ, R4.reuse.H0_H0 ;  /* 0x20000004ff477230 */ /* 0x102fe40000004100 */
[----:B------:R-:W-:Y:S02]  /*daf0*/  HADD2.F32 R47, -RZ, R47.H1_H1 ;  /* 0x3000002fff2f7230 */ /* 0x000fe40000004100 */
[----:B------:R-:W-:Y:S02]  /*db00*/  HADD2.F32 R63, -RZ, R63.H1_H1 ;  /* 0x3000003fff3f7230 */ /* 0x000fe40000004100 */
[----:B------:R-:W-:Y:S01]  /*db10*/  FFMA.FTZ R65, R58, R59, R66 ;  /* 0x0000003b3a417223 */ /* 0x000fe20000010042 */
[----:B------:R-:W-:Y:S02]  /*db20*/  HADD2.F32 R4, -RZ, R4.H1_H1 ;  /* 0x30000004ff047230 */ /* 0x000fe40000004100 */
[-C--:B------:R-:W-:Y:S01]  /*db30*/  FFMA.FTZ R14, R54, R71.reuse, R14 ;  /* 0x00000047360e7223 */ /* 0x080fe2000001000e */
[----:B------:R-:W-:Y:S01]  /*db40*/  FFMA.FTZ R66, R8, R71, R43 ;  /* 0x0000004708427223 */ /* 0x000fe2000001002b */
[----:B------:R-:W-:Y:S01]  /*db50*/  FFMA.FTZ R67, R47, R58, R60 ;  /* 0x0000003a2f437223 */ /* 0x000fe2000001003c */
[----:B------:R-:W-:Y:S01]  /*db60*/  FFMA.FTZ R60, R58, R63, R64 ;  /* 0x0000003f3a3c7223 */ /* 0x000fe20000010040 */
[----:B------:R-:W-:-:S02]  /*db70*/  HADD2.F32 R73, -RZ, R5.H0_H0 ;  /* 0x20000005ff497230 */ /* 0x000fc40000004100 */
[-C--:B------:R-:W-:Y:S01]  /*db80*/  FFMA.FTZ R44, R53, R71.reuse, R44 ;  /* 0x00000047352c7223 */ /* 0x080fe2000001002c */
[----:B------:R-:W-:Y:S01]  /*db90*/  FFMA.FTZ R64, R52, R71, R15 ;  /* 0x0000004734407223 */ /* 0x000fe2000001000f */
[-C--:B------:R-:W-:Y:S01]  /*dba0*/  FFMA.FTZ R15, R55, R4.reuse, R14 ;  /* 0x00000004370f7223 */ /* 0x080fe2000001000e */
[-C--:B------:R-:W-:Y:S01]  /*dbb0*/  FFMA.FTZ R71, R45, R4.reuse, R66 ;  /* 0x000000042d477223 */ /* 0x080fe20000010042 */
[----:B------:R-:W-:Y:S01]  /*dbc0*/  FFMA.FTZ R69, R58, R61, R69 ;  /* 0x0000003d3a457223 */ /* 0x000fe20000010045 */
[----:B------:R-:W-:Y:S02]  /*dbd0*/  HADD2.F32 R58, -RZ, R5.H1_H1 ;  /* 0x30000005ff3a7230 */ /* 0x000fe40000004100 */
[----:B------:R-:W-:Y:S01]  /*dbe0*/  FFMA.FTZ R43, R57, R4, R64 ;  /* 0x00000004392b7223 */ /* 0x000fe20000010040 */
[-C--:B------:R-:W-:Y:S01]  /*dbf0*/  FFMA.FTZ R14, R56, R73.reuse, R15 ;  /* 0x00000049380e7223 */ /* 0x080fe2000001000f */
[----:B------:R-:W-:Y:S01]  /*dc00*/  FFMA.FTZ R64, R38, R73, R71 ;  /* 0x0000004926407223 */ /* 0x000fe20000010047 */
[----:B0-----:R-:W-:-:S02]  /*dc10*/  HADD2.F32 R71, -RZ, R6.H0_H0 ;  /* 0x20000006ff477230 */ /* 0x001fc40000004100 */
[----:B------:R-:W-:Y:S01]  /*dc20*/  FFMA.FTZ R5, R9, R4, R44 ;  /* 0x0000000409057223 */ /* 0x000fe2000001002c */
[-C--:B------:R-:W-:Y:S01]  /*dc30*/  FFMA.FTZ R44, R46, R73.reuse, R43 ;  /* 0x000000492e2c7223 */ /* 0x080fe2000001002b */
[----:B------:R-:W-:Y:S01]  /*dc40*/  FFMA.FTZ R43, R61, R58, R14 ;  /* 0x0000003a3d2b7223 */ /* 0x000fe2000001000e */
[----:B------:R-:W-:Y:S02]  /*dc50*/  HADD2.F32 R14, -RZ, R6.H1_H1 ;  /* 0x30000006ff0e7230 */ /* 0x000fe40000004100 */
[----:B------:R-:W-:Y:S01]  /*dc60*/  FFMA.FTZ R4, R62, R73, R5 ;  /* 0x000000493e047223 */ /* 0x000fe20000010005 */
[-C--:B------:R-:W-:Y:S01]  /*dc70*/  FFMA.FTZ R12, R53, R71.reuse, R12 ;  /* 0x00000047350c7223 */ /* 0x080fe2000001000c */
        /* <DEDUP_REMOVED lines=25> */
[----:B------:R-:W-:-:S04]  /*de10*/  FMUL.FTZ R15, R15, R30 ;  /* 0x0000001e0f0f7220 */ /* 0x000fc80000410000 */
[----:B------:R-:W-:Y:S01]  /*de20*/  F2FP.F16.F32.PACK_AB R43, RZ, R43 ;  /* 0x0000002bff2b723e */ /* 0x000fe200000000ff */
[----:B------:R-:W-:-:S03]  /*de30*/  FMUL.FTZ R47, R47, R26 ;  /* 0x0000001a2f2f7220 */ /* 0x000fc60000410000 */
[----:B------:R-:W-:Y:S01]  /*de40*/  PRMT R6, R6, 0x5410, R43 ;  /* 0x0000541006067816 */ /* 0x000fe2000000002b */
[----:B------:R-:W-:Y:S01]  /*de50*/  FMUL.FTZ R61, R61, R28 ;  /* 0x0000001c3d3d7220 */ /* 0x000fe20000410000 */
[----:B------:R-:W-:Y:S02]  /*de60*/  F2FP.F16.F32.PACK_AB R15, RZ, R15 ;  /* 0x0000000fff0f723e */ /* 0x000fe400000000ff */
[----:B----4-:R-:W-:Y:S02]  /*de70*/  LOP3.LUT R14, R23, 0xf000f, RZ, 0xc0, !PT ;  /* 0x000f000f170e7812 */ /* 0x010fe400078ec0ff */
[----:B------:R-:W-:Y:S01]  /*de80*/  F2FP.F16.F32.PACK_AB R7, RZ, R7 ;  /* 0x00000007ff07723e */ /* 0x000fe200000000ff */
[----:B------:R-:W-:Y:S02]  /*de90*/  HFMA2 R40, R6, 1, 1, R40 ;  /* 0x3c003c0006287831 */ /* 0x000fe40000000028 */
[----:B------:R-:W-:Y:S01]  /*dea0*/  FMUL.FTZ R46, R46, R29 ;  /* 0x0000001d2e2e7220 */ /* 0x000fe20000410000 */
[----:B------:R-:W-:Y:S01]  /*deb0*/  FMUL.FTZ R59, R59, R30 ;  /* 0x0000001e3b3b7220 */ /* 0x000fe20000410000 */
[----:B------:R-:W-:-:S02]  /*dec0*/  LOP3.LUT R6, R20, 0xf000f, RZ, 0xc0, !PT ;  /* 0x000f000f14067812 */ /* 0x000fc400078ec0ff */
[----:B------:R-:W-:Y:S02]  /*ded0*/  F2FP.F16.F32.PACK_AB R47, RZ, R47 ;  /* 0x0000002fff2f723e */ /* 0x000fe400000000ff */
[----:B------:R-:W-:Y:S02]  /*dee0*/  F2FP.F16.F32.PACK_AB R61, RZ, R61 ;  /* 0x0000003dff3d723e */ /* 0x000fe400000000ff */
[----:B------:R-:W-:Y:S02]  /*def0*/  PRMT R7, R7, 0x5410, R15 ;  /* 0x0000541007077816 */ /* 0x000fe4000000000f */
[----:B------:R-:W-:Y:S02]  /*df00*/  LOP3.LUT R12, R21, 0xf000f, RZ, 0xc0, !PT ;  /* 0x000f000f150c7812 */ /* 0x000fe400078ec0ff */
[----:B------:R-:W-:Y:S02]  /*df10*/  LOP3.LUT R13, R22, 0xf000f, RZ, 0xc0, !PT ;  /* 0x000f000f160d7812 */ /* 0x000fe400078ec0ff */
[----:B------:R-:W-:-:S02]  /*df20*/  LOP3.LUT R6, R6, 0x64006400, RZ, 0xfc, !PT ;  /* 0x6400640006067812 */ /* 0x000fc400078efcff */
[----:B------:R-:W-:Y:S01]  /*df30*/  F2FP.F16.F32.PACK_AB R46, RZ, R46 ;  /* 0x0000002eff2e723e */ /* 0x000fe200000000ff */
[--C-:B0-----:R-:W-:Y:S02]  /*df40*/  HADD2.F32 R9, -RZ, R5.reuse.H0_H0 ;  /* 0x20000005ff097230 */ /* 0x101fe40000004100 */
[----:B------:R-:W-:Y:S01]  /*df50*/  HADD2.F32 R53, -RZ, R5.H1_H1 ;  /* 0x30000005ff357230 */ /* 0x000fe20000004100 */
[----:B------:R-:W-:Y:S02]  /*df60*/  LOP3.LUT R5, R14, 0x64006400, RZ, 0xfc, !PT ;  /* 0x640064000e057812 */ /* 0x000fe400078efcff */
[----:B------:R-:W0:Y:S01]  /*df70*/  LDS.64 R14, [UR5+0xb0] ;  /* 0x0000b005ff0e7984 */ /* 0x000e220008000a00 */
[----:B------:R-:W-:Y:S02]  /*df80*/  F2FP.F16.F32.PACK_AB R59, RZ, R59 ;  /* 0x0000003bff3b723e */ /* 0x000fe400000000ff */
[----:B------:R-:W-:Y:S02]  /*df90*/  PRMT R47, R47, 0x5410, R61 ;  /* 0x000054102f2f7816 */ /* 0x000fe4000000003d */
[----:B------:R-:W-:-:S02]  /*dfa0*/  LOP3.LUT R12, R12, 0x64006400, RZ, 0xfc, !PT ;  /* 0x640064000c0c7812 */ /* 0x000fc400078efcff */
[----:B------:R-:W-:Y:S01]  /*dfb0*/  LOP3.LUT R13, R13, 0x64006400, RZ, 0xfc, !PT ;  /* 0x640064000d0d7812 */ /* 0x000fe200078efcff */
[----:B------:R-:W-:Y:S01]  /*dfc0*/  HADD2 R6, R6, -1032, -1032 ;  /* 0xe408e40806067430 */ /* 0x000fe20000000000 */
[----:B------:R-:W-:Y:S01]  /*dfd0*/  PRMT R46, R46, 0x5410, R59 ;  /* 0x000054102e2e7816 */ /* 0x000fe2000000003b */
[----:B------:R-:W-:Y:S02]  /*dfe0*/  HADD2 R12, R12, -1032, -1032 ;  /* 0xe408e4080c0c7430 */ /* 0x000fe40000000000 */
[----:B------:R-:W-:Y:S02]  /*dff0*/  HFMA2 R31, R47, 1, 1, R31 ;  /* 0x3c003c002f1f7831 */ /* 0x000fe4000000001f */
[----:B------:R-:W-:Y:S02]  /*e000*/  HADD2 R13, R13, -1032, -1032 ;  /* 0xe408e4080d0d7430 */ /* 0x000fe40000000000 */
[----:B------:R-:W-:Y:S01]  /*e010*/  HADD2 R37, R7, R37 ;  /* 0x0000002507257230 */ /* 0x000fe20000000000 */
[----:B------:R-:W-:Y:S01]  /*e020*/  LOP3.LUT R7, R20, 0xf000f0, RZ, 0xc0, !PT ;  /* 0x00f000f014077812 */ /* 0x000fe200078ec0ff */
[----:B------:R-:W-:-:S02]  /*e030*/  HADD2 R47, R5, -1032, -1032 ;  /* 0xe408e408052f7430 */ /* 0x000fc40000000000 */
[----:B------:R-:W-:Y:S02]  /*e040*/  HADD2.F32 R8, -RZ, R4.H0_H0 ;  /* 0x20000004ff087230 */ /* 0x000fe40000004100 */
[----:B------:R-:W-:Y:S02]  /*e050*/  HADD2 R36, R46, R36 ;  /* 0x000000242e247230 */ /* 0x000fe40000000000 */
[----:B------:R-:W-:Y:S02]  /*e060*/  HADD2.F32 R55, -RZ, R4.H1_H1 ;  /* 0x30000004ff377230 */ /* 0x000fe40000004100 */
[--C-:B------:R-:W-:Y:S02]  /*e070*/  HADD2.F32 R4, -RZ, R6.reuse.H0_H0 ;  /* 0x20000006ff047230 */ /* 0x100fe40000004100 */
[----:B------:R-:W-:Y:S01]  /*e080*/  HADD2.F32 R44, -RZ, R6.H1_H1 ;  /* 0x30000006ff2c7230 */ /* 0x000fe20000004100 */
[----:B------:R-:W-:Y:S01]  /*e090*/  LOP3.LUT R43, R7, 0x64006400, RZ, 0xfc, !PT ;  /* 0x64006400072b7812 */ /* 0x000fe200078efcff */
[----:B------:R-:W-:-:S02]  /*e0a0*/  HADD2.F32 R5, -RZ, R12.H0_H0 ;  /* 0x2000000cff057230 */ /* 0x000fc40000004100 */
[----:B------:R-:W-:Y:S02]  /*e0b0*/  HADD2.F32 R45, -RZ, R12.H1_H1 ;  /* 0x3000000cff2d7230 */ /* 0x000fe40000004100 */
[--C-:B------:R-:W-:Y:S02]  /*e0c0*/  HADD2.F32 R6, -RZ, R13.reuse.H0_H0 ;  /* 0x2000000dff067230 */ /* 0x100fe40000004100 */
[----:B------:R-:W-:Y:S01]  /*e0d0*/  HADD2.F32 R46, -RZ, R13.H1_H1 ;  /* 0x3000000dff2e7230 */ /* 0x000fe20000004100 */
[----:B------:R-:W-:Y:S01]  /*e0e0*/  LOP3.LUT R38, R21, 0xf000f0, RZ, 0xc0, !PT ;  /* 0x00f000f015267812 */ /* 0x000fe200078ec0ff */
[----:B------:R-:W1:Y:S01]  /*e0f0*/  LDS.64 R12, [UR5+0x130] ;  /* 0x00013005ff0c7984 */ /* 0x000e620008000a00 */
[--C-:B------:R-:W-:Y:S02]  /*e100*/  HADD2.F32 R7, -RZ, R47.reuse.H0_H0 ;  /* 0x2000002fff077230 */ /* 0x100fe40000004100 */
[----:B------:R-:W-:Y:S01]  /*e110*/  HADD2.F32 R52, -RZ, R47.H1_H1 ;  /* 0x3000002fff347230 */ /* 0x000fe20000004100 */
[----:B------:R-:W-:Y:S01]  /*e120*/  LOP3.LUT R47, R38, 0x64006400, RZ, 0xfc, !PT ;  /* 0x64006400262f7812 */ /* 0x000fe200078efcff */
[----:B------:R-:W-:Y:S01]  /*e130*/  FFMA.FTZ R57, R4, R8, RZ ;  /* 0x0000000804397223 */ /* 0x000fe200000100ff */
[----:B------:R-:W-:Y:S01]  /*e140*/  LOP3.LUT R50, R22, 0xf000f0, RZ, 0xc0, !PT ;  /* 0x00f000f016327812 */ /* 0x000fe200078ec0ff */
[C---:B------:R-:W-:Y:S01]  /*e150*/  FFMA.FTZ R38, R8.reuse, R5, RZ ;  /* 0x0000000508267223 */ /* 0x040fe200000100ff */
[C---:B------:R-:W-:Y:S01]  /*e160*/  FFMA.FTZ R59, R8.reuse, R6, RZ ;  /* 0x00000006083b7223 */ /* 0x040fe200000100ff */
[----:B------:R-:W-:Y:S01]  /*e170*/  FFMA.FTZ R61, R8, R7, RZ ;  /* 0x00000007083d7223 */ /* 0x000fe200000100ff */
[----:B------:R-:W-:Y:S01]  /*e180*/  LOP3.LUT R54, R23, 0xf000f0, RZ, 0xc0, !PT ;  /* 0x00f000f017367812 */ /* 0x000fe200078ec0ff */
[----:B------:R-:W-:Y:S01]  /*e190*/  FMUL.FTZ R60, R60, R29 ;  /* 0x0000001d3c3c7220 */ /* 0x000fe20000410000 */
[----:B------:R-:W-:Y:S01]  /*e1a0*/  FMUL.FTZ R65, R65, R30 ;  /* 0x0000001e41417220 */ /* 0x000fe20000410000 */
[----:B------:R-:W-:Y:S01]  /*e1b0*/  LOP3.LUT R51, R50, 0x64006400, RZ, 0xfc, !PT ;  /* 0x6400640032337812 */ /* 0x000fe200078efcff */
[----:B------:R-:W-:Y:S01]  /*e1c0*/  FFMA.FTZ R57, R44, R55, R57 ;  /* 0x000000372c397223 */ /* 0x000fe20000010039 */
[C---:B------:R-:W-:Y:S01]  /*e1d0*/  FFMA.FTZ R38, R55.reuse, R45, R38 ;  /* 0x0000002d37267223 */ /* 0x040fe20000010026 */
[C---:B------:R-:W-:Y:S01]  /*e1e0*/  FFMA.FTZ R59, R55.reuse, R46, R59 ;  /* 0x0000002e373b7223 */ /* 0x040fe2000001003b */
[----:B------:R-:W-:Y:S01]  /*e1f0*/  FFMA.FTZ R61, R55, R52, R61 ;  /* 0x00000034373d7223 */ /* 0x000fe2000001003d */
[----:B------:R-:W-:Y:S01]  /*e200*/  LOP3.LUT R55, R54, 0x64006400, RZ, 0xfc, !PT ;  /* 0x6400640036377812 */ /* 0x000fe200078efcff */
[-C--:B------:R-:W-:Y:S01]  /*e210*/  HFMA2 R47, R47, R18.reuse.H0_H0, -72, -72 ;  /* 0xd480d4802f2f7431 */ /* 0x080fe20000040012 */
[----:B------:R-:W-:Y:S01]  /*e220*/  F2FP.F16.F32.PACK_AB R60, RZ, R60 ;  /* 0x0000003cff3c723e */ /* 0x000fe200000000ff */
[-C--:B------:R-:W-:Y:S01]  /*e230*/  HFMA2 R43, R43, R18.reuse.H0_H0, -72, -72 ;  /* 0xd480d4802b2b7431 */ /* 0x080fe20000040012 */
[----:B------:R-:W-:Y:S01]  /*e240*/  F2FP.F16.F32.PACK_AB R65, RZ, R65 ;  /* 0x00000041ff41723e */ /* 0x000fe200000000ff */
[----:B------:R-:W-:-:S02]  /*e250*/  HFMA2 R51, R51, R18.H0_H0, -72, -72 ;  /* 0xd480d48033337431 */ /* 0x000fc40000040012 */
[----:B------:R-:W-:Y:S02]  /*e260*/  HADD2.F32 R64, -RZ, R47.H0_H0 ;  /* 0x2000002fff407230 */ /* 0x000fe40000004100 */
[----:B------:R-:W-:Y:S01]  /*e270*/  HFMA2 R55, R55, R18.H0_H0, -72, -72 ;  /* 0xd480d48037377431 */ /* 0x000fe20000040012 */
[----:B------:R-:W-:Y:S01]  /*e280*/  PRMT R60, R60, 0x5410, R65 ;  /* 0x000054103c3c7816 */ /* 0x000fe20000000041 */
[----:B------:R-:W-:Y:S02]  /*e290*/  HADD2.F32 R54, -RZ, R43.H0_H0 ;  /* 0x2000002bff367230 */ /* 0x000fe40000004100 */
[----:B------:R-:W-:Y:S02]  /*e2a0*/  HADD2.F32 R62, -RZ, R47.H1_H1 ;  /* 0x3000002fff3e7230 */ /* 0x000fe40000004100 */
[----:B------:R-:W-:Y:S01]  /*e2b0*/  FFMA.FTZ R38, R9, R64, R38 ;  /* 0x0000004009267223 */ /* 0x000fe20000010026 */
[----:B------:R-:W-:Y:S02]  /*e2c0*/  HADD2.F32 R66, -RZ, R51.H0_H0 ;  /* 0x20000033ff427230 */ /* 0x000fe40000004100 */
[----:B------:R-:W-:-:S02]  /*e2d0*/  HADD2.F32 R68, -RZ, R55.H0_H0 ;  /* 0x20000037ff447230 */ /* 0x000fc40000004100 */
[----:B------:R-:W-:Y:S02]  /*e2e0*/  HADD2 R39, R60, R39 ;  /* 0x000000273c277230 */ /* 0x000fe40000000000 */
[----:B------:R-:W-:Y:S02]  /*e2f0*/  HADD2.F32 R56, -RZ, R43.H1_H1 ;  /* 0x3000002bff387230 */ /* 0x000fe40000004100 */
[----:B------:R-:W-:Y:S01]  /*e300*/  FFMA.FTZ R59, R9, R66, R59 ;  /* 0x00000042093b7223 */ /* 0x000fe2000001003b */
[----:B------:R-:W-:Y:S02]  /*e310*/  HADD2.F32 R60, -RZ, R51.H1_H1 ;  /* 0x30000033ff3c7230 */ /* 0x000fe40000004100 */
[----:B------:R-:W-:Y:S01]  /*e320*/  FFMA.FTZ R51, R54, R9, R57 ;  /* 0x0000000936337223 */ /* 0x000fe20000010039 */
[----:B------:R-:W-:Y:S02]  /*e330*/  HADD2.F32 R58, -RZ, R55.H1_H1 ;  /* 0x30000037ff3a7230 */ /* 0x000fe40000004100 */
[----:B------:R-:W-:Y:S01]  /*e340*/  FFMA.FTZ R47, R53, R62, R38 ;  /* 0x0000003e352f7223 */ /* 0x000fe20000010026 */
[----:B------:R-:W-:Y:S01]  /*e350*/  FFMA.FTZ R61, R9, R68, R61 ;  /* 0x00000044093d7223 */ /* 0x000fe2000001003d */
[--C-:B0-----:R-:W-:Y:S01]  /*e360*/  HADD2.F32 R38, -RZ, R14.reuse.H0_H0 ;  /* 0x2000000eff267230 */ /* 0x101fe20000004100 */
[----:B------:R-:W0:Y:S01]  /*e370*/  LDS.64 R8, [UR5+0x38] ;  /* 0x00003805ff087984 */ /* 0x000e220008000a00 */
        /* <DEDUP_REMOVED lines=20> */
[--C-:B------:R-:W-:Y:S02]  /*e4c0*/  HADD2.F32 R59, -RZ, R13.reuse.H0_H0 ;  /* 0x2000000dff3b7230 */ /* 0x100fe40000004100 */
[-C--:B------:R-:W-:Y:S01]  /*e4d0*/  FFMA.FTZ R15, R56, R57.reuse, R15 ;  /* 0x00000039380f7223 */ /* 0x080fe2000001000f */
[----:B------:R-:W-:Y:S02]  /*e4e0*/  HADD2.F32 R61, -RZ, R13.H1_H1 ;  /* 0x3000000dff3d7230 */ /* 0x000fe40000004100 */
[-C--:B------:R-:W-:Y:S01]  /*e4f0*/  FFMA.FTZ R43, R60, R57.reuse, R43 ;  /* 0x000000393c2b7223 */ /* 0x080fe2000001002b */
[----:B------:R-:W-:Y:S01]  /*e500*/  FFMA.FTZ R38, R58, R57, R63 ;  /* 0x000000393a267223 */ /* 0x000fe2000001003f */
[-C--:B------:R-:W-:Y:S01]  /*e510*/  FFMA.FTZ R13, R4, R55.reuse, RZ ;  /* 0x00000037040d7223 */ /* 0x080fe200000100ff */
[----:B------:R-:W-:Y:S02]  /*e520*/  HADD2.F32 R57, -RZ, R12.H1_H1 ;  /* 0x3000000cff397230 */ /* 0x000fe40000004100 */
[-C--:B------:R-:W-:Y:S01]  /*e530*/  FFMA.FTZ R4, R5, R55.reuse, RZ ;  /* 0x0000003705047223 */ /* 0x080fe200000100ff */
[-C--:B------:R-:W-:Y:S01]  /*e540*/  FFMA.FTZ R5, R6, R55.reuse, RZ ;  /* 0x0000003706057223 */ /* 0x080fe200000100ff */
[----:B------:R-:W-:Y:S01]  /*e550*/  SHF.R.U32.HI R22, RZ, 0x8, R22 ;  /* 0x00000008ff167819 */ /* 0x000fe20000011616 */
[----:B------:R-:W-:-:S02]  /*e560*/  FFMA.FTZ R7, R7, R55, RZ ;  /* 0x0000003707077223 */ /* 0x000fc400000100ff */
[-C--:B------:R-:W-:Y:S01]  /*e570*/  FFMA.FTZ R5, R46, R57.reuse, R5 ;  /* 0x000000392e057223 */ /* 0x080fe20000010005 */
[-C--:B------:R-:W-:Y:S01]  /*e580*/  FFMA.FTZ R13, R44, R57.reuse, R13 ;  /* 0x000000392c0d7223 */ /* 0x080fe2000001000d */
[-C--:B------:R-:W-:Y:S01]  /*e590*/  FFMA.FTZ R45, R45, R57.reuse, R4 ;  /* 0x000000392d2d7223 */ /* 0x080fe20000010004 */
[----:B------:R-:W-:Y:S01]  /*e5a0*/  SHF.R.U32.HI R20, RZ, 0x8, R20 ;  /* 0x00000008ff147819 */ /* 0x000fe20000011614 */
[----:B------:R-:W-:Y:S01]  /*e5b0*/  FFMA.FTZ R57, R52, R57, R7 ;  /* 0x0000003934397223 */ /* 0x000fe20000010007 */
[----:B------:R-:W-:Y:S01]  /*e5c0*/  SHF.R.U32.HI R21, RZ, 0x8, R21 ;  /* 0x00000008ff157819 */ /* 0x000fe20000011615 */
[-C--:B------:R-:W-:Y:S01]  /*e5d0*/  FFMA.FTZ R5, R66, R59.reuse, R5 ;  /* 0x0000003b42057223 */ /* 0x080fe20000010005 */
[----:B------:R-:W-:Y:S02]  /*e5e0*/  LOP3.LUT R46, R22, 0xf000f, RZ, 0xc0, !PT ;  /* 0x000f000f162e7812 */ /* 0x000fe400078ec0ff */
[----:B------:R-:W-:Y:S01]  /*e5f0*/  SHF.R.U32.HI R23, RZ, 0x8, R23 ;  /* 0x00000008ff177819 */ /* 0x000fe20000011617 */
[-C--:B------:R-:W-:Y:S01]  /*e600*/  FFMA.FTZ R13, R54, R59.reuse, R13 ;  /* 0x0000003b360d7223 */ /* 0x080fe2000001000d */
[-C--:B------:R-:W-:Y:S01]  /*e610*/  FFMA.FTZ R7, R64, R59.reuse, R45 ;  /* 0x0000003b40077223 */ /* 0x080fe2000001002d */
[----:B------:R-:W-:Y:S01]  /*e620*/  FFMA.FTZ R57, R68, R59, R57 ;  /* 0x0000003b44397223 */ /* 0x000fe20000010039 */
[----:B------:R-:W-:-:S02]  /*e630*/  LOP3.LUT R44, R20, 0xf000f, RZ, 0xc0, !PT ;  /* 0x000f000f142c7812 */ /* 0x000fc400078ec0ff */
[----:B------:R-:W-:Y:S02]  /*e640*/  LOP3.LUT R45, R21, 0xf000f, RZ, 0xc0, !PT ;  /* 0x000f000f152d7812 */ /* 0x000fe400078ec0ff */
[----:B------:R-:W-:Y:S01]  /*e650*/  LOP3.LUT R46, R46, 0x64006400, RZ, 0xfc, !PT ;  /* 0x640064002e2e7812 */ /* 0x000fe200078efcff */
[-C--:B------:R-:W-:Y:S01]  /*e660*/  FFMA.FTZ R12, R60, R61.reuse, R5 ;  /* 0x0000003d3c0c7223 */ /* 0x080fe20000010005 */
[----:B------:R-:W-:Y:S01]  /*e670*/  LOP3.LUT R52, R23, 0xf000f, RZ, 0xc0, !PT ;  /* 0x000f000f17347812 */ /* 0x000fe200078ec0ff */
[-C--:B------:R-:W-:Y:S01]  /*e680*/  FFMA.FTZ R6, R56, R61.reuse, R13 ;  /* 0x0000003d38067223 */ /* 0x080fe2000001000d */
[----:B------:R-:W1:Y:S01]  /*e690*/  LDS.64 R4, [UR5+0xb8] ;  /* 0x0000b805ff047984 */ /* 0x000e620008000a00 */
[----:B------:R-:W-:Y:S01]  /*e6a0*/  FFMA.FTZ R13, R58, R61, R57 ;  /* 0x0000003d3a0d7223 */ /* 0x000fe20000010039 */
[----:B------:R-:W-:Y:S01]  /*e6b0*/  LOP3.LUT R44, R44, 0x64006400, RZ, 0xfc, !PT ;  /* 0x640064002c2c7812 */ /* 0x000fe200078efcff */
[----:B------:R-:W-:Y:S01]  /*e6c0*/  HADD2 R58, R46, -1032, -1032 ;  /* 0xe408e4082e3a7430 */ /* 0x000fe20000000000 */
[----:B------:R-:W-:-:S02]  /*e6d0*/  LOP3.LUT R45, R45, 0x64006400, RZ, 0xfc, !PT ;  /* 0x640064002d2d7812 */ /* 0x000fc400078efcff */
[----:B------:R-:W-:Y:S01]  /*e6e0*/  LOP3.LUT R52, R52, 0x64006400, RZ, 0xfc, !PT ;  /* 0x6400640034347812 */ /* 0x000fe200078efcff */
[----:B------:R-:W-:Y:S02]  /*e6f0*/  HADD2 R56, R44, -1032, -1032 ;  /* 0xe408e4082c387430 */ /* 0x000fe40000000000 */
[----:B0-----:R-:W-:Y:S02]  /*e700*/  HADD2.F32 R60, -RZ, R8.H0_H0 ;  /* 0x20000008ff3c7230 */ /* 0x001fe40000004100 */
[----:B------:R-:W-:Y:S02]  /*e710*/  HADD2 R57, R45, -1032, -1032 ;  /* 0xe408e4082d397430 */ /* 0x000fe40000000000 */
[----:B------:R-:W-:Y:S02]  /*e720*/  HADD2.F32 R45, -RZ, R58.H0_H0 ;  /* 0x2000003aff2d7230 */ /* 0x000fe40000004100 */
[----:B------:R-:W-:Y:S02]  /*e730*/  HADD2 R59, R52, -1032, -1032 ;  /* 0xe408e408343b7430 */ /* 0x000fe40000000000 */
[----:B------:R-:W-:Y:S01]  /*e740*/  HADD2.F32 R54, -RZ, R8.H1_H1 ;  /* 0x30000008ff367230 */ /* 0x000fe20000004100 */
[----:B------:R-:W-:Y:S01]  /*e750*/  LOP3.LUT R20, R20, 0xf000f0, RZ, 0xc0, !PT ;  /* 0x00f000f014147812 */ /* 0x000fe200078ec0ff */
[----:B------:R-:W-:-:S02]  /*e760*/  HADD2.F32 R8, -RZ, R56.H0_H0 ;  /* 0x20000038ff087230 */ /* 0x000fc40000004100 */
[----:B------:R-:W-:Y:S01]  /*e770*/  FFMA.FTZ R63, R60, R45, R50 ;  /* 0x0000002d3c3f7223 */ /* 0x000fe20000010032 */
[----:B------:R-:W-:Y:S01]  /*e780*/  HADD2.F32 R46, -RZ, R57.H0_H0 ;  /* 0x20000039ff2e7230 */ /* 0x000fe20000004100 */
[----:B------:R-:W-:Y:S01]  /*e790*/  LOP3.LUT R50, R21, 0xf000f0, RZ, 0xc0, !PT ;  /* 0x00f000f015327812 */ /* 0x000fe200078ec0ff */
[----:B------:R-:W-:Y:S01]  /*e7a0*/  HADD2.F32 R44, -RZ, R59.H0_H0 ;  /* 0x2000003bff2c7230 */ /* 0x000fe20000004100 */
[----:B------:R-:W-:Y:S01]  /*e7b0*/  LOP3.LUT R22, R22, 0xf000f0, RZ, 0xc0, !PT ;  /* 0x00f000f016167812 */ /* 0x000fe200078ec0ff */
[----:B------:R-:W-:Y:S01]  /*e7c0*/  FFMA.FTZ R7, R62, R61, R7 ;  /* 0x0000003d3e077223 */ /* 0x000fe20000010007 */
[----:B------:R-:W-:Y:S01]  /*e7d0*/  LOP3.LUT R23, R23, 0xf000f0, RZ, 0xc0, !PT ;  /* 0x00f000f017177812 */ /* 0x000fe200078ec0ff */
[----:B------:R-:W-:Y:S01]  /*e7e0*/  FFMA.FTZ R62, R8, R60, R51 ;  /* 0x0000003c083e7223 */ /* 0x000fe20000010033 */
[----:B------:R-:W-:Y:S01]  /*e7f0*/  FFMA.FTZ R61, R60, R46, R47 ;  /* 0x0000002e3c3d7223 */ /* 0x000fe2000001002f */
[----:B------:R-:W-:Y:S01]  /*e800*/  LOP3.LUT R21, R20, 0x64006400, RZ, 0xfc, !PT ;  /* 0x6400640014157812 */ /* 0x000fe200078efcff */
[----:B------:R-:W-:Y:S01]  /*e810*/  FFMA.FTZ R60, R60, R44, R53 ;  /* 0x0000002c3c3c7223 */ /* 0x000fe20000010035 */
[----:B------:R-:W-:Y:S01]  /*e820*/  HADD2.F32 R47, -RZ, R57.H1_H1 ;  /* 0x30000039ff2f7230 */ /* 0x000fe20000004100 */
[----:B------:R-:W-:-:S02]  /*e830*/  LOP3.LUT R51, R50, 0x64006400, RZ, 0xfc, !PT ;  /* 0x6400640032337812 */ /* 0x000fc400078efcff */
[----:B------:R-:W-:Y:S02]  /*e840*/  LOP3.LUT R53, R22, 0x64006400, RZ, 0xfc, !PT ;  /* 0x6400640016357812 */ /* 0x000fe400078efcff */
[----:B------:R-:W-:Y:S01]  /*e850*/  LOP3.LUT R57, R23, 0x64006400, RZ, 0xfc, !PT ;  /* 0x6400640017397812 */ /* 0x000fe200078efcff */
[--C-:B------:R-:W-:Y:S02]  /*e860*/  HADD2.F32 R55, -RZ, R9.reuse.H0_H0 ;  /* 0x20000009ff377230 */ /* 0x100fe40000004100 */
[-C--:B------:R-:W-:Y:S02]  /*e870*/  HFMA2 R23, R21, R18.reuse.H0_H0, -72, -72 ;  /* 0xd480d48015177431 */ /* 0x080fe40000040012 */
[----:B------:R-:W-:Y:S02]  /*e880*/  HADD2.F32 R52, -RZ, R9.H1_H1 ;  /* 0x30000009ff347230 */ /* 0x000fe40000004100 */
[----:B------:R-:W-:Y:S02]  /*e890*/  HFMA2 R51, R51, R18.H0_H0, -72, -72 ;  /* 0xd480d48033337431 */ /* 0x000fe40000040012 */
[----:B------:R-:W-:-:S02]  /*e8a0*/  HADD2.F32 R9, -RZ, R56.H1_H1 ;  /* 0x30000038ff097230 */ /* 0x000fc40000004100 */
[-C--:B------:R-:W-:Y:S02]  /*e8b0*/  HFMA2 R53, R53, R18.reuse.H0_H0, -72, -72 ;  /* 0xd480d48035357431 */ /* 0x080fe40000040012 */
[----:B------:R-:W-:Y:S02]  /*e8c0*/  HADD2.F32 R20, -RZ, R58.H1_H1 ;  /* 0x3000003aff147230 */ /* 0x000fe40000004100 */
[----:B------:R-:W-:Y:S02]  /*e8d0*/  HFMA2 R57, R57, R18.H0_H0, -72, -72 ;  /* 0xd480d48039397431 */ /* 0x000fe40000040012 */
        /* <DEDUP_REMOVED lines=12> */
[----:B------:R-:W-:Y:S02]  /*e9a0*/  HADD2.F32 R23, -RZ, R23.H1_H1 ;  /* 0x30000017ff177230 */ /* 0x000fe40000004100 */
[----:B------:R-:W-:Y:S01]  /*e9b0*/  FFMA.FTZ R60, R55, R18, R61 ;  /* 0x00000012373c7223 */ /* 0x000fe2000001003d */
[----:B------:R-:W-:-:S02]  /*e9c0*/  HADD2.F32 R51, -RZ, R51.H1_H1 ;  /* 0x30000033ff337230 */ /* 0x000fc40000004100 */
[----:B------:R-:W-:Y:S02]  /*e9d0*/  HADD2.F32 R53, -RZ, R53.H1_H1 ;  /* 0x30000035ff357230 */ /* 0x000fe40000004100 */
[----:B------:R-:W-:Y:S02]  /*e9e0*/  HADD2.F32 R55, -RZ, R57.H1_H1 ;  /* 0x30000039ff377230 */ /* 0x000fe40000004100 */
[----:B------:R-:W-:Y:S01]  /*e9f0*/  FMUL.FTZ R67, R67, R26 ;  /* 0x0000001a43437220 */ /* 0x000fe20000410000 */
[----:B------:R-:W-:Y:S01]  /*ea00*/  FMUL.FTZ R69, R69, R28 ;  /* 0x0000001c45457220 */ /* 0x000fe20000410000 */
[----:B------:R-:W-:Y:S01]  /*ea10*/  FFMA.FTZ R57, R23, R52, R54 ;  /* 0x0000003417397223 */ /* 0x000fe20000010036 */
[C---:B------:R-:W-:Y:S01]  /*ea20*/  FFMA.FTZ R59, R52.reuse, R51, R59 ;  /* 0x00000033343b7223 */ /* 0x040fe2000001003b */
[C---:B------:R-:W-:Y:S01]  /*ea30*/  FFMA.FTZ R58, R52.reuse, R53, R58 ;  /* 0x00000035343a7223 */ /* 0x040fe2000001003a */
[----:B------:R-:W-:Y:S01]  /*ea40*/  FFMA.FTZ R61, R52, R55, R60 ;  /* 0x00000037343d7223 */ /* 0x000fe2000001003c */
[--C-:B-1----:R-:W-:Y:S01]  /*ea50*/  HADD2.F32 R63, -RZ, R4.reuse.H0_H0 ;  /* 0x20000004ff3f7230 */ /* 0x102fe20000004100 */
[----:B------:R-:W-:Y:S01]  /*ea60*/  F2FP.F16.F32.PACK_AB R67, RZ, R67 ;  /* 0x00000043ff43723e */ /* 0x000fe200000000ff */
[----:B------:R-:W-:Y:S01]  /*ea70*/  HADD2.F32 R52, -RZ, R4.H1_H1 ;  /* 0x30000004ff347230 */ /* 0x000fe20000004100 */
[----:B------:R-:W-:Y:S01]  /*ea80*/  F2FP.F16.F32.PACK_AB R69, RZ, R69 ;  /* 0x00000045ff45723e */ /* 0x000fe200000000ff */
[----:B------:R-:W-:-:S02]  /*ea90*/  HADD2.F32 R65, -RZ, R5.H0_H0 ;  /* 0x20000005ff417230 */ /* 0x000fc40000004100 */
[----:B------:R-:W-:Y:S02]  /*eaa0*/  HADD2.F32 R60, -RZ, R5.H1_H1 ;  /* 0x30000005ff3c7230 */ /* 0x000fe40000004100 */
[----:B------:R-:W0:Y:S01]  /*eab0*/  LDS.64 R4, [UR5+0x138] ;  /* 0x00013805ff047984 */ /* 0x000e220008000a00 */
[----:B------:R-:W-:Y:S01]  /*eac0*/  PRMT R67, R67, 0x5410, R69 ;  /* 0x0000541043437816 */ /* 0x000fe20000000045 */
[-C--:B------:R-:W-:Y:S01]  /*ead0*/  FFMA.FTZ R54, R8, R63.reuse, R15 ;  /* 0x0000003f08367223 */ /* 0x080fe2000001000f */
[-C--:B------:R-:W-:Y:S01]  /*eae0*/  FFMA.FTZ R14, R46, R63.reuse, R14 ;  /* 0x0000003f2e0e7223 */ /* 0x080fe2000001000e */
[-C--:B------:R-:W-:Y:S02]  /*eaf0*/  FFMA.FTZ R38, R44, R63.reuse, R38 ;  /* 0x0000003f2c267223 */ /* 0x080fe40000010026 */
[----:B------:R-:W-:Y:S02]  /*eb00*/  HFMA2 R41, R67, 1, 1, R41 ;  /* 0x3c003c0043297831 */ /* 0x000fe40000000029 */
[----:B------:R-:W-:Y:S01]  /*eb10*/  FFMA.FTZ R67, R45, R63, R43 ;  /* 0x0000003f2d437223 */ /* 0x000fe2000001002b */
[-C--:B------:R-:W-:Y:S01]  /*eb20*/  FFMA.FTZ R15, R9, R52.reuse, R54 ;  /* 0x00000034090f7223 */ /* 0x080fe20000010036 */
[-C--:B------:R-:W-:Y:S01]  /*eb30*/  FFMA.FTZ R43, R47, R52.reuse, R14 ;  /* 0x000000342f2b7223 */ /* 0x080fe2000001000e */
[----:B------:R-:W-:-:S02]  /*eb40*/  FFMA.FTZ R63, R21, R52, R38 ;  /* 0x00000034153f7223 */ /* 0x000fc40000010026 */
[-C--:B------:R-:W-:Y:S01]  /*eb50*/  FFMA.FTZ R14, R56, R65.reuse, R15 ;  /* 0x00000041380e7223 */ /* 0x080fe2000001000f */
[-C--:B------:R-:W-:Y:S01]  /*eb60*/  FFMA.FTZ R38, R50, R65.reuse, R43 ;  /* 0x0000004132267223 */ /* 0x080fe2000001002b */
[----:B------:R-:W-:Y:S02]  /*eb70*/  FFMA.FTZ R67, R20, R52, R67 ;  /* 0x0000003414437223 */ /* 0x000fe40000010043 */
[-C--:B------:R-:W-:Y:S01]  /*eb80*/  FFMA.FTZ R15, R23, R60.reuse, R14 ;  /* 0x0000003c170f7223 */ /* 0x080fe2000001000e */
        /* <DEDUP_REMOVED lines=8> */
[----:B------:R-:W-:Y:S01]  /*ec10*/  F2FP.F16.F32.PACK_AB R43, RZ, R43 ;  /* 0x0000002bff2b723e */ /* 0x000fe200000000ff */
[----:B------:R-:W-:Y:S01]  /*ec20*/  FMUL.FTZ R52, R52, R29 ;  /* 0x0000001d34347220 */ /* 0x000fe20000410000 */
[----:B------:R-:W-:Y:S02]  /*ec30*/  FMUL.FTZ R63, R63, R30 ;  /* 0x0000001e3f3f7220 */ /* 0x000fe40000410000 */
[----:B------:R-:W-:Y:S02]  /*ec40*/  PRMT R15, R15, 0x5410, R43 ;  /* 0x000054100f0f7816 */ /* 0x000fe4000000002b */
[----:B------:R-:W-:Y:S02]  /*ec50*/  F2FP.F16.F32.PACK_AB R52, RZ, R52 ;  /* 0x00000034ff34723e */ /* 0x000fe400000000ff */
[----:B------:R-:W-:Y:S01]  /*ec60*/  F2FP.F16.F32.PACK_AB R63, RZ, R63 ;  /* 0x0000003fff3f723e */ /* 0x000fe200000000ff */
[----:B------:R-:W-:-:S02]  /*ec70*/  HFMA2 R40, R15, 1, 1, R40 ;  /* 0x3c003c000f287831 */ /* 0x000fc40000000028 */
[--C-:B0-----:R-:W-:Y:S01]  /*ec80*/  HADD2.F32 R15, -RZ, R4.reuse.H0_H0 ;  /* 0x20000004ff0f7230 */ /* 0x101fe20000004100 */
[----:B------:R-:W-:Y:S01]  /*ec90*/  PRMT R52, R52, 0x5410, R63 ;  /* 0x0000541034347816 */ /* 0x000fe2000000003f */
[----:B------:R-:W-:-:S03]  /*eca0*/  HADD2.F32 R4, -RZ, R4.H1_H1 ;  /* 0x30000004ff047230 */ /* 0x000fc60000004100 */
[-C--:B------:R-:W-:Y:S01]  /*ecb0*/  FFMA.FTZ R6, R8, R15.reuse, R6 ;  /* 0x0000000f08067223 */ /* 0x080fe20000010006 */
[-C--:B------:R-:W-:Y:S01]  /*ecc0*/  FFMA.FTZ R46, R46, R15.reuse, R7 ;  /* 0x0000000f2e2e7223 */ /* 0x080fe20000010007 */
        /* <DEDUP_REMOVED lines=48> */
[----:B------:R-:W-:-:S02]  /*efd0*/  HADD2 R36, R22, R36 ;  /* 0x0000002416247230 */ /* 0x000fc40000000000 */
[----:B------:R-:W-:Y:S01]  /*efe0*/  IMAD.WIDE R16, R2, 0x4, R10 ;  /* 0x0000000402107825 */ /* 0x000fe200078e020a */
[----:B------:R-:W-:Y:S06]  /*eff0*/  @!P0 BRA `(.L_x_2744) ;  /* 0xffffffc0001c8947 */ /* 0x000fec000383ffff */
[----:B------:R-:W-:-:S07]  /*f000*/  IMAD.WIDE R16, R2, 0x10, R4 ;  /* 0x0000001002107825 */ /* 0x000fce00078e0204 */
.L_x_2743:
        /* <DEDUP_REMOVED lines=8> */
.L_x_2746:
[----:B------:R-:W2:Y:S01]  /*f090*/  LDG.E.128.CONSTANT R4, desc[UR8][R88.64] ;  /* 0x0000000858047981 */ /* 0x000ea2000c1e9d00 */
[----:B------:R-:W-:Y:S02]  /*f0a0*/  MOV R2, UR12 ;  /* 0x0000000c00027c02 */ /* 0x000fe40008000f00 */
[----:B------:R-:W-:Y:S01]  /*f0b0*/  ISETP.NE.AND P0, PT, R34, R35, PT ;  /* 0x000000232200720c */ /* 0x000fe20003f05270 */
[----:B------:R-:W0:Y:S02]  /*f0c0*/  LDS.128 R24, [UR5] ;  /* 0x00000005ff187984 */ /* 0x000e240008000c00 */
[----:B------:R-:W-:-:S04]  /*f0d0*/  IMAD.WIDE R20, R2, 0x4, R88 ;  /* 0x0000000402147825 */ /* 0x000fc800078e0258 */
[----:B------:R-:W-:Y:S01]  /*f0e0*/  HFMA2 R43, -RZ, RZ, 0, 0.125 ;  /* 0x00003000ff2b7431 */ /* 0x000fe200000001ff */
[----:B------:R-:W1:Y:S04]  /*f0f0*/  LDS.128 R16, [UR5+0x80] ;  /* 0x00008005ff107984 */ /* 0x000e680008000c00 */
[----:B------:R3:W4:Y:S01]  /*f100*/  LDG.E.128.CONSTANT R8, desc[UR8][R20.64] ;  /* 0x0000000814087981 */ /* 0x000722000c1e9d00 */
[----:B------:R-:W-:-:S05]  /*f110*/  IMAD.WIDE R50, R2, 0x4, R20 ;  /* 0x0000000402327825 */ /* 0x000fca00078e0214 */
[----:B------:R-:W5:Y:S01]  /*f120*/  LDG.E.128.CONSTANT R12, desc[UR8][R50.64] ;  /* 0x00000008320c7981 */ /* 0x000f62000c1e9d00 */
[----:B------:R-:W-:-:S06]  /*f130*/  @!P0 LEA R54, R32, R1, 0x3 ;  /* 0x0000000120368211 */ /* 0x000fcc00078e18ff */
[----:B------:R-:W5:Y:S01]  /*f140*/  @!P0 LDL.64 R54, [R54+0x8] ;  /* 0x0000080036368983 */ /* 0x000f620000100a00 */
[----:B------:R-:W-:Y:S02]  /*f150*/  MOV R81, 0x2400 ;  /* 0x0000240000517802 */ /* 0x000fe40000000f00 */
[----:B--2---:R-:W-:Y:S02]  /*f160*/  LOP3.LUT R22, R4, 0x70007, RZ, 0xc0, !PT ;  /* 0x0007000704167812 */ /* 0x004fe400078ec0ff */
[----:B------:R-:W-:Y:S02]  /*f170*/  LOP3.LUT R28, R6, 0x70007, RZ, 0xc0, !PT ;  /* 0x00070007061c7812 */ /* 0x000fe400078ec0ff */
[----:B------:R-:W-:Y:S02]  /*f180*/  LOP3.LUT R22, R22, 0x64006400, RZ, 0xfc, !PT ;  /* 0x6400640016167812 */ /* 0x000fe400078efcff */
[----:B------:R-:W-:Y:S02]  /*f190*/  LOP3.LUT R28, R28, 0x64006400, RZ, 0xfc, !PT ;  /* 0x640064001c1c7812 */ /* 0x000fe400078efcff */
[----:B---3--:R-:W-:Y:S01]  /*f1a0*/  LOP3.LUT R20, R5, 0x70007, RZ, 0xc0, !PT ;  /* 0x0007000705147812 */ /* 0x008fe200078ec0ff */
        /* <DEDUP_REMOVED lines=12> */
[-C--:B0-----:R-:W-:Y:S01]  /*f270*/  HFMA2 R22, R45, R24.reuse, RZ ;  /* 0x000000182d167231 */ /* 0x081fe200000000ff */
[----:B------:R-:W-:Y:S01]  /*f280*/  LOP3.LUT R31, R7, 0x380038, RZ, 0xc0, !PT ;  /* 0x00380038071f7812 */ /* 0x000fe200078ec0ff */
[----:B------:R-:W-:-:S02]  /*f290*/  HFMA2 R21, R59, R24, RZ ;  /* 0x000000183b157231 */ /* 0x000fc400000000ff */
[-C--:B------:R-:W-:Y:S02]  /*f2a0*/  HFMA2 R44, R44, R43.reuse.H0_H0, -132, -132 ;  /* 0xd820d8202c2c7431 */ /* 0x080fe4000004002b */
[-C--:B------:R-:W-:Y:S01]  /*f2b0*/  HFMA2 R61, R30, R43.reuse.H0_H0, -132, -132 ;  /* 0xd820d8201e3d7431 */ /* 0x080fe2000004002b */
[----:B------:R-:W-:Y:S01]  /*f2c0*/  LOP3.LUT R62, R31, 0x64006400, RZ, 0xfc, !PT ;  /* 0x640064001f3e7812 */ /* 0x000fe200078efcff */
[----:B------:R-:W-:Y:S02]  /*f2d0*/  HFMA2 R20, R78, R24, RZ.H0_H0 ;  /* 0x000000184e147231 */ /* 0x000fe400000400ff */
[----:B------:R-:W-:Y:S02]  /*f2e0*/  HFMA2 R76, R76, R43.H0_H0, -132, -132 ;  /* 0xd820d8204c4c7431 */ /* 0x000fe4000004002b */
[-C--:B------:R-:W-:Y:S02]  /*f2f0*/  HFMA2 R67, R44, R25.reuse, R22 ;  /* 0x000000192c437231 */ /* 0x080fe40000000016 */
[----:B------:R-:W-:-:S02]  /*f300*/  HFMA2 R69, R61, R25, R21 ;  /* 0x000000193d457231 */ /* 0x000fc40000000015 */
[----:B------:R-:W-:Y:S02]  /*f310*/  HFMA2 R68, R76, R25, R20 ;  /* 0x000000194c447231 */ /* 0x000fe40000000014 */
[----:B------:R-:W0:Y:S01]  /*f320*/  LDS.128 R20, [UR5+0x100] ;  /* 0x00010005ff147984 */ /* 0x000e220008000c00 */
[----:B------:R-:W-:Y:S01]  /*f330*/  HADD2 R60, R60, -1028, -1028 ;  /* 0xe404e4043c3c7430 */ /* 0x000fe20000000000 */
[----:B------:R-:W-:Y:S01]  /*f340*/  SHF.R.U32.HI R66, RZ, 0x6, R4 ;  /* 0x00000006ff427819 */ /* 0x000fe20000011604 */
[----:B------:R-:W-:Y:S01]  /*f350*/  HFMA2 R62, R62, R43.H0_H0, -132, -132 ;  /* 0xd820d8203e3e7431 */ /* 0x000fe2000004002b */
[----:B------:R-:W-:Y:S01]  /*f360*/  SHF.R.U32.HI R71, RZ, 0x6, R6 ;  /* 0x00000006ff477819 */ /* 0x000fe20000011606 */
[----:B------:R-:W-:Y:S01]  /*f370*/  HFMA2 R31, R60, R24, RZ.H0_H0 ;  /* 0x000000183c1f7231 */ /* 0x000fe200000400ff */
[----:B------:R-:W-:Y:S02]  /*f380*/  SHF.R.U32.HI R72, RZ, 0x6, R5 ;  /* 0x00000006ff487819 */ /* 0x000fe40000011605 */
[----:B------:R-:W-:Y:S01]  /*f390*/  SHF.R.U32.HI R65, RZ, 0x6, R7 ;  /* 0x00000006ff417819 */ /* 0x000fe20000011607 */
[----:B------:R-:W-:Y:S01]  /*f3a0*/  HFMA2 R70, R62, R25, R31 ;  /* 0x000000193e467231 */ /* 0x000fe2000000001f */
        /* <DEDUP_REMOVED lines=10> */
[----:B------:R-:W-:Y:S02]  /*f450*/  HADD2 R64, R31, -1028, -1028 ;  /* 0xe404e4041f407430 */ /* 0x000fe40000000000 */
[----:B------:R-:W-:Y:S02]  /*f460*/  HADD2 R73, R28, -1028, -1028 ;  /* 0xe404e4041c497430 */ /* 0x000fe40000000000 */
[----:B------:R-:W-:Y:S01]  /*f470*/  HADD2 R63, R47, -1028, -1028 ;  /* 0xe404e4042f3f7430 */ /* 0x000fe20000000000 */
[----:B------:R-:W-:Y:S01]  /*f480*/  LOP3.LUT R25, R66, 0x380038, RZ, 0xc0, !PT ;  /* 0x0038003842197812 */ /* 0x000fe200078ec0ff */
[-C--:B------:R-:W-:Y:S01]  /*f490*/  HFMA2 R67, R77, R26.reuse, R67 ;  /* 0x0000001a4d437231 */ /* 0x080fe20000000043 */
[----:B------:R-:W-:Y:S01]  /*f4a0*/  LOP3.LUT R30, R29, 0x64006400, RZ, 0xfc, !PT ;  /* 0x640064001d1e7812 */ /* 0x000fe200078efcff */
[-C--:B------:R-:W-:Y:S01]  /*f4b0*/  HFMA2 R68, R73, R26.reuse, R68 ;  /* 0x0000001a49447231 */ /* 0x080fe20000000044 */
[----:B------:R-:W-:Y:S01]  /*f4c0*/  LOP3.LUT R46, R71, 0x380038, RZ, 0xc0, !PT ;  /* 0x00380038472e7812 */ /* 0x000fe200078ec0ff */
[----:B------:R-:W-:-:S02]  /*f4d0*/  HFMA2 R28, R64, R26, R69 ;  /* 0x0000001a401c7231 */ /* 0x000fc40000000045 */
[----:B------:R-:W-:Y:S02]  /*f4e0*/  HFMA2 R29, R63, R26, R70 ;  /* 0x0000001a3f1d7231 */ /* 0x000fe40000000046 */
[-C--:B-1----:R-:W-:Y:S01]  /*f4f0*/  HFMA2 R24, R45, R16.reuse, RZ ;  /* 0x000000102d187231 */ /* 0x082fe200000000ff */
[----:B------:R-:W-:Y:S01]  /*f500*/  LOP3.LUT R56, R65, 0x380038, RZ, 0xc0, !PT ;  /* 0x0038003841387812 */ /* 0x000fe200078ec0ff */
[----:B------:R-:W-:Y:S01]  /*f510*/  HFMA2 R26, R59, R16, RZ ;  /* 0x000000103b1a7231 */ /* 0x000fe200000000ff */
[----:B------:R-:W-:Y:S02]  /*f520*/  LOP3.LUT R74, R25, 0x64006400, RZ, 0xfc, !PT ;  /* 0x64006400194a7812 */ /* 0x000fe400078efcff */
[----:B------:R-:W-:Y:S02]  /*f530*/  LOP3.LUT R46, R46, 0x64006400, RZ, 0xfc, !PT ;  /* 0x640064002e2e7812 */ /* 0x000fe400078efcff */
[----:B------:R-:W-:Y:S01]  /*f540*/  LOP3.LUT R58, R56, 0x64006400, RZ, 0xfc, !PT ;  /* 0x64006400383a7812 */ /* 0x000fe200078efcff */
[----:B------:R-:W-:-:S02]  /*f550*/  HFMA2 R74, R74, R43.H0_H0, -132, -132 ;  /* 0xd820d8204a4a7431 */ /* 0x000fc4000004002b */
[-C--:B------:R-:W-:Y:S02]  /*f560*/  HFMA2 R25, R78, R16.reuse, RZ.H0_H0 ;  /* 0x000000104e197231 */ /* 0x080fe400000400ff */
[-C--:B------:R-:W-:Y:S02]  /*f570*/  HFMA2 R79, R61, R17.reuse, R26 ;  /* 0x000000113d4f7231 */ /* 0x080fe4000000001a */
[----:B------:R-:W-:Y:S02]  /*f580*/  HFMA2 R31, R60, R16, RZ.H0_H0 ;  /* 0x000000103c1f7231 */ /* 0x000fe400000400ff */
[----:B------:R-:W-:Y:S02]  /*f590*/  HFMA2 R16, R44, R17, R24 ;  /* 0x000000112c107231 */ /* 0x000fe40000000018 */
[----:B------:R-:W-:Y:S02]  /*f5a0*/  HFMA2 R56, R46, R43.H0_H0, -132, -132 ;  /* 0xd820d8202e387431 */ /* 0x000fe4000004002b */
[----:B0-----:R-:W-:-:S02]  /*f5b0*/  HFMA2 R45, R45, R20, RZ ;  /* 0x000000142d2d7231 */ /* 0x001fc400000000ff */
[-C--:B------:R-:W-:Y:S02]  /*f5c0*/  HFMA2 R75, R30, R43.reuse.H0_H0, -132, -132 ;  /* 0xd820d8201e4b7431 */ /* 0x080fe4000004002b */
[----:B------:R-:W-:Y:S02]  /*f5d0*/  HFMA2 R58, R58, R43.H0_H0, -132, -132 ;  /* 0xd820d8203a3a7431 */ /* 0x000fe4000004002b */
[----:B------:R-:W-:Y:S02]  /*f5e0*/  HFMA2 R70, R74, R27, R67 ;  /* 0x0000001b4a467231 */ /* 0x000fe40000000043 */
[----:B------:R-:W-:Y:S02]  /*f5f0*/  HFMA2 R46, R76, R17, R25 ;  /* 0x000000114c2e7231 */ /* 0x000fe40000000019 */
[-C--:B------:R-:W-:Y:S02]  /*f600*/  HFMA2 R67, R56, R27.reuse, R28 ;  /* 0x0000001b38437231 */ /* 0x080fe4000000001c */
[----:B------:R-:W-:-:S02]  /*f610*/  HFMA2 R69, R75, R27, R68 ;  /* 0x0000001b4b457231 */ /* 0x000fc40000000044 */
[----:B------:R-:W-:Y:S02]  /*f620*/  HFMA2 R47, R62, R17, R31 ;  /* 0x000000113e2f7231 */ /* 0x000fe4000000001f */
[----:B------:R-:W-:Y:S02]  /*f630*/  HFMA2 R68, R58, R27, R29 ;  /* 0x0000001b3a447231 */ /* 0x000fe4000000001d */
[----:B------:R-:W0:Y:S01]  /*f640*/  LDS.128 R24, [UR5+0x10] ;  /* 0x00001005ff187984 */ /* 0x000e220008000c00 */
[-C--:B------:R-:W-:Y:S02]  /*f650*/  HFMA2 R16, R77, R18.reuse, R16 ;  /* 0x000000124d107231 */ /* 0x080fe40000000010 */
[-C--:B------:R-:W-:Y:S02]  /*f660*/  HFMA2 R17, R73, R18.reuse, R46 ;  /* 0x0000001249117231 */ /* 0x080fe4000000002e */
[-C--:B------:R-:W-:Y:S01]  /*f670*/  HFMA2 R79, R64, R18.reuse, R79 ;  /* 0x00000012404f7231 */ /* 0x080fe2000000004f */
[----:B------:R-:W1:Y:S01]  /*f680*/  LDS.128 R28, [UR5+0x90] ;  /* 0x00009005ff1c7984 */ /* 0x000e620008000c00 */
[----:B------:R-:W-:-:S02]  /*f690*/  HFMA2 R18, R63, R18, R47 ;  /* 0x000000123f127231 */ /* 0x000fc4000000002f */
[----:B------:R-:W-:Y:S02]  /*f6a0*/  HFMA2 R80, R44, R21, R45 ;  /* 0x000000152c507231 */ /* 0x000fe4000000002d */
[----:B------:R-:W2:Y:S01]  /*f6b0*/  LDS.128 R44, [UR5+0x110] ;  /* 0x00011005ff2c7984 */ /* 0x000ea20008000c00 */
[----:B------:R-:W-:Y:S01]  /*f6c0*/  HFMA2 R78, R78, R20, RZ ;  /* 0x000000144e4e7231 */ /* 0x000fe200000000ff */
[----:B------:R-:W-:Y:S01]  /*f6d0*/  LOP3.LUT R66, R66, 0x1c001c0, RZ, 0xc0, !PT ;  /* 0x01c001c042427812 */ /* 0x000fe200078ec0ff */
[----:B------:R-:W-:Y:S01]  /*f6e0*/  HFMA2 R80, R77, R22, R80 ;  /* 0x000000164d507231 */ /* 0x000fe20000000050 */
[----:B------:R-:W-:Y:S02]  /*f6f0*/  PRMT R43, R43, 0x5410, R81 ;  /* 0x000054102b2b7816 */ /* 0x000fe40000000051 */
[----:B------:R-:W-:Y:S01]  /*f700*/  LOP3.LUT R71, R71, 0x1c001c0, RZ, 0xc0, !PT ;  /* 0x01c001c047477812 */ /* 0x000fe200078ec0ff */
[----:B------:R-:W-:Y:S01]  /*f710*/  HFMA2 R77, R75, R19, R17 ;  /* 0x000000134b4d7231 */ /* 0x000fe20000000011 */
[----:B------:R-:W-:Y:S01]  /*f720*/  LOP3.LUT R72, R72, 0x1c001c0, RZ, 0xc0, !PT ;  /* 0x01c001c048487812 */ /* 0x000fe200078ec0ff */
[----:B------:R-:W-:Y:S01]  /*f730*/  HFMA2 R81, R76, R21, R78 ;  /* 0x000000154c517231 */ /* 0x000fe2000000004e */
[----:B------:R-:W-:Y:S01]  /*f740*/  LOP3.LUT R65, R65, 0x1c001c0, RZ, 0xc0, !PT ;  /* 0x01c001c041417812 */ /* 0x000fe200078ec0ff */
[-C--:B------:R-:W-:Y:S01]  /*f750*/  HFMA2 R78, R74, R19.reuse, R16 ;  /* 0x000000134a4e7231 */ /* 0x080fe20000000010 */
[----:B------:R-:W-:Y:S01]  /*f760*/  LOP3.LUT R66, R66, 0x64006400, RZ, 0xfc, !PT ;  /* 0x6400640042427812 */ /* 0x000fe200078efcff */
[----:B------:R-:W-:-:S02]  /*f770*/  HFMA2 R76, R56, R19, R79 ;  /* 0x00000013384c7231 */ /* 0x000fc4000000004f */
[----:B------:R-:W-:Y:S01]  /*f780*/  HFMA2 R19, R58, R19, R18 ;  /* 0x000000133a137231 */ /* 0x000fe20000000012 */
[----:B------:R-:W-:Y:S01]  /*f790*/  LOP3.LUT R18, R71, 0x64006400, RZ, 0xfc, !PT ;  /* 0x6400640047127812 */ /* 0x000fe200078efcff */
[----:B------:R-:W-:Y:S01]  /*f7a0*/  HFMA2 R74, R74, R23, R80 ;  /* 0x000000174a4a7231 */ /* 0x000fe20000000050 */
[----:B------:R-:W-:Y:S02]  /*f7b0*/  LOP3.LUT R16, R72, 0x64006400, RZ, 0xfc, !PT ;  /* 0x6400640048107812 */ /* 0x000fe400078efcff */
[----:B------:R-:W-:Y:S01]  /*f7c0*/  LOP3.LUT R80, R65, 0x64006400, RZ, 0xfc, !PT ;  /* 0x6400640041507812 */ /* 0x000fe200078efcff */
[-C--:B------:R-:W-:Y:S02]  /*f7d0*/  HFMA2 R72, R66, R43.reuse.H1_H1, -20, -20 ;  /* 0xcd00cd0042487431 */ /* 0x080fe4000006002b */
[----:B------:R-:W-:Y:S02]  /*f7e0*/  HFMA2 R66, R18, R43.H1_H1, -20, -20 ;  /* 0xcd00cd0012427431 */ /* 0x000fe4000006002b */
[----:B------:R-:W-:-:S02]  /*f7f0*/  HFMA2 R81, R73, R22, R81 ;  /* 0x0000001649517231 */ /* 0x000fc40000000051 */
[-C--:B------:R-:W-:Y:S02]  /*f800*/  HFMA2 R73, R16, R43.reuse.H1_H1, -20, -20 ;  /* 0xcd00cd0010497431 */ /* 0x080fe4000006002b */
[----:B------:R-:W-:Y:S02]  /*f810*/  HFMA2 R65, R80, R43.H1_H1, -20, -20 ;  /* 0xcd00cd0050417431 */ /* 0x000fe4000006002b */
[-C--:B0-----:R-:W-:Y:S02]  /*f820*/  HFMA2 R16, R72, R24.reuse, R70 ;  /* 0x0000001848107231 */ /* 0x081fe40000000046 */
[-C--:B------:R-:W-:Y:S02]  /*f830*/  HFMA2 R17, R73, R24.reuse, R69 ;  /* 0x0000001849117231 */ /* 0x080fe40000000045 */
[-C--:B------:R-:W-:Y:S02]  /*f840*/  HFMA2 R18, R66, R24.reuse, R67 ;  /* 0x0000001842127231 */ /* 0x080fe40000000043 */
[----:B------:R-:W-:Y:S01]  /*f850*/  HFMA2 R71, R65, R24, R68 ;  /* 0x0000001841477231 */ /* 0x000fe20000000044 */
[----:B----4-:R-:W-:Y:S01]  /*f860*/  LOP3.LUT R24, R8, 0x70007, RZ, 0xc0, !PT ;  /* 0x0007000708187812 */ /* 0x010fe200078ec0ff */
[----:B------:R-:W-:-:S02]  /*f870*/  HFMA2 R81, R75, R23, R81 ;  /* 0x000000174b517231 */ /* 0x000fc40000000051 */
[-C--:B-1----:R-:W-:Y:S02]  /*f880*/  HFMA2 R78, R72, R28.reuse, R78 ;  /* 0x0000001c484e7231 */ /* 0x082fe4000000004e */
[-C--:B------:R-:W-:Y:S02]  /*f890*/  HFMA2 R67, R73, R28.reuse, R77 ;  /* 0x0000001c49437231 */ /* 0x080fe4000000004d */
[-C--:B------:R-:W-:Y:S02]  /*f8a0*/  HFMA2 R76, R66, R28.reuse, R76 ;  /* 0x0000001c424c7231 */ /* 0x080fe4000000004c */
[----:B------:R-:W-:Y:S01]  /*f8b0*/  HFMA2 R19, R65, R28, R19 ;  /* 0x0000001c41137231 */ /* 0x000fe20000000013 */
[----:B------:R-:W-:Y:S01]  /*f8c0*/  LOP3.LUT R28, R9, 0x70007, RZ, 0xc0, !PT ;  /* 0x00070007091c7812 */ /* 0x000fe200078ec0ff */
[-C--:B--2---:R-:W-:Y:S01]  /*f8d0*/  HFMA2 R72, R72, R44.reuse, R74 ;  /* 0x0000002c48487231 */ /* 0x084fe2000000004a */
[----:B------:R-:W-:Y:S01]  /*f8e0*/  LOP3.LUT R68, R10, 0x70007, RZ, 0xc0, !PT ;  /* 0x000700070a447812 */ /* 0x000fe200078ec0ff */
[----:B------:R-:W-:Y:S01]  /*f8f0*/  HFMA2 R74, R73, R44, R81 ;  /* 0x0000002c494a7231 */ /* 0x000fe20000000051 */
        /* <DEDUP_REMOVED lines=8> */
[----:B------:R-:W-:Y:S01]  /*f980*/  HADD2 R75, R24, -1028, -1028 ;  /* 0xe404e404184b7430 */ /* 0x000fe20000000000 */
[----:B------:R-:W-:Y:S02]  /*f990*/  LOP3.LUT R73, R73, 0x64006400, RZ, 0xfc, !PT ;  /* 0x6400640049497812 */ /* 0x000fe400078efcff */
[----:B------:R-:W-:Y:S02]  /*f9a0*/  SHF.R.U32.HI R81, RZ, 0xe, R8 ;  /* 0x0000000eff517819 */ /* 0x000fe40000011608 */
[----:B------:R-:W-:Y:S01]  /*f9b0*/  LOP3.LUT R4, R4, 0x10001, RZ, 0xc0, !PT ;  /* 0x0001000104047812 */ /* 0x000fe200078ec0ff */
[----:B------:R-:W-:Y:S01]  /*f9c0*/  HADD2 R77, R28, -1028, -1028 ;  /* 0xe404e4041c4d7430 */ /* 0x000fe20000000000 */
[----:B------:R-:W-:Y:S01]  /*f9d0*/  LOP3.LUT R80, R80, 0x64006400, RZ, 0xfc, !PT ;  /* 0x6400640050507812 */ /* 0x000fe200078efcff */
[----:B------:R-:W-:Y:S01]  /*f9e0*/  HADD2 R28, R69, -1028, -1028 ;  /* 0xe404e404451c7430 */ /* 0x000fe20000000000 */
[----:B------:R-:W-:Y:S01]  /*f9f0*/  LOP3.LUT R70, R10, 0x380038, RZ, 0xc0, !PT ;  /* 0x003800380a467812 */ /* 0x000fe200078ec0ff */
[----:B------:R-:W-:Y:S01]  /*fa00*/  HADD2 R24, R73, -1028, -1028 ;  /* 0xe404e40449187430 */ /* 0x000fe20000000000 */
[----:B------:R-:W-:Y:S01]  /*fa10*/  LOP3.LUT R81, R4, 0x20002, R81, 0xf8, !PT ;  /* 0x0002000204517812 */ /* 0x000fe200078ef851 */
[C---:B------:R-:W-:Y:S01]  /*fa20*/  HFMA2 R69, R75.reuse, R29, R78 ;  /* 0x0000001d4b457231 */ /* 0x040fe2000000004e */
[----:B------:R-:W-:Y:S01]  /*fa30*/  SHF.R.U32.HI R5, RZ, 0xf, R5 ;  /* 0x0000000fff057819 */ /* 0x000fe20000011605 */
[C---:B------:R-:W-:Y:S01]  /*fa40*/  HFMA2 R4, R75.reuse, R45, R72 ;  /* 0x0000002d4b047231 */ /* 0x040fe20000000048 */
[----:B------:R-:W-:Y:S01]  /*fa50*/  SHF.R.U32.HI R7, RZ, 0xf, R7 ;  /* 0x0000000fff077819 */ /* 0x000fe20000011607 */
[----:B------:R-:W-:Y:S01]  /*fa60*/  HFMA2 R78, R80, R43.H0_H0, -132, -132 ;  /* 0xd820d820504e7431 */ /* 0x000fe2000004002b */
[----:B------:R-:W-:Y:S01]  /*fa70*/  SHF.R.U32.HI R6, RZ, 0xf, R6 ;  /* 0x0000000fff067819 */ /* 0x000fe20000011606 */
[----:B------:R-:W-:Y:S01]  /*fa80*/  HFMA2 R16, R75, R25, R16 ;  /* 0x000000194b107231 */ /* 0x000fe20000000010 */
[----:B------:R-:W-:Y:S01]  /*fa90*/  LOP3.LUT R82, R9, 0x380038, RZ, 0xc0, !PT ;  /* 0x0038003809527812 */ /* 0x000fe200078ec0ff */
[-C--:B------:R-:W-:Y:S01]  /*faa0*/  HFMA2 R73, R77, R29.reuse, R67 ;  /* 0x0000001d4d497231 */ /* 0x080fe20000000043 */
[----:B------:R-:W-:Y:S01]  /*fab0*/  LOP3.LUT R70, R70, 0x64006400, RZ, 0xfc, !PT ;  /* 0x6400640046467812 */ /* 0x000fe200078efcff */
[----:B------:R-:W-:-:S02]  /*fac0*/  HFMA2 R76, R28, R29, R76 ;  /* 0x0000001d1c4c7231 */ /* 0x000fc4000000004c */
[----:B------:R-:W-:Y:S01]  /*fad0*/  HFMA2 R79, R24, R29, R19 ;  /* 0x0000001d184f7231 */ /* 0x000fe20000000013 */
[----:B------:R-:W-:Y:S01]  /*fae0*/  SHF.R.U32.HI R84, RZ, 0x6, R11 ;  /* 0x00000006ff547819 */ /* 0x000fe2000001160b */
[----:B------:R-:W-:Y:S01]  /*faf0*/  HFMA2 R29, R68, R43.H0_H0, -132, -132 ;  /* 0xd820d820441d7431 */ /* 0x000fe2000004002b */
[----:B------:R-:W-:Y:S02]  /*fb00*/  LOP3.LUT R5, R5, 0x10001, RZ, 0xc0, !PT ;  /* 0x0001000105057812 */ /* 0x000fe400078ec0ff */
[----:B------:R-:W-:Y:S02]  /*fb10*/  LOP3.LUT R7, R7, 0x10001, RZ, 0xc0, !PT ;  /* 0x0001000107077812 */ /* 0x000fe400078ec0ff */
[--C-:B------:R-:W-:Y:S02]  /*fb20*/  SHF.R.U32.HI R92, RZ, 0xe, R9.reuse ;  /* 0x0000000eff5c7819 */ /* 0x100fe40000011609 */
[----:B------:R-:W-:Y:S02]  /*fb30*/  SHF.R.U32.HI R80, RZ, 0x6, R9 ;  /* 0x00000006ff507819 */ /* 0x000fe40000011609 */
[----:B------:R-:W-:Y:S01]  /*fb40*/  SHF.R.U32.HI R90, RZ, 0xe, R11 ;  /* 0x0000000eff5a7819 */ /* 0x000fe2000001160b */
[----:B------:R-:W-:Y:S01]  /*fb50*/  HFMA2 R74, R77, R45, R74 ;  /* 0x0000002d4d4a7231 */ /* 0x000fe2000000004a */
[----:B------:R-:W-:Y:S01]  /*fb60*/  LOP3.LUT R82, R82, 0x64006400, RZ, 0xfc, !PT ;  /* 0x6400640052527812 */ /* 0x000fe200078efcff */
[----:B------:R-:W-:Y:S01]  /*fb70*/  HFMA2 R83, R78, R26, R16 ;  /* 0x0000001a4e537231 */ /* 0x000fe20000000010 */
[----:B------:R-:W-:-:S02]  /*fb80*/  SHF.R.U32.HI R68, RZ, 0x6, R8 ;  /* 0x00000006ff447819 */ /* 0x000fc40000011608 */
[----:B------:R-:W-:Y:S02]  /*fb90*/  SHF.R.U32.HI R86, RZ, 0xe, R10 ;  /* 0x0000000eff567819 */ /* 0x000fe4000001160a */
[----:B------:R-:W-:Y:S01]  /*fba0*/  LOP3.LUT R9, R6, 0x10001, RZ, 0xc0, !PT ;  /* 0x0001000106097812 */ /* 0x000fe200078ec0ff */
[----:B------:R-:W-:Y:S02]  /*fbb0*/  HFMA2 R67, R70, R43.H0_H0, -132, -132 ;  /* 0xd820d82046437431 */ /* 0x000fe4000004002b */
[----:B------:R-:W-:Y:S01]  /*fbc0*/  HFMA2 R18, R28, R25, R18 ;  /* 0x000000191c127231 */ /* 0x000fe20000000012 */
[----:B------:R-:W-:Y:S01]  /*fbd0*/  LOP3.LUT R16, R84, 0x70007, RZ, 0xc0, !PT ;  /* 0x0007000754107812 */ /* 0x000fe200078ec0ff */
[----:B------:R-:W-:Y:S01]  /*fbe0*/  HFMA2 R75, R78, R46, R4 ;  /* 0x0000002e4e4b7231 */ /* 0x000fe20000000004 */
[----:B------:R-:W-:Y:S02]  /*fbf0*/  LOP3.LUT R92, R5, 0x20002, R92, 0xf8, !PT ;  /* 0x00020002055c7812 */ /* 0x000fe400078ef85c */
[----:B------:R-:W-:Y:S01]  /*fc00*/  LOP3.LUT R90, R7, 0x20002, R90, 0xf8, !PT ;  /* 0x00020002075a7812 */ /* 0x000fe200078ef85a */
[----:B------:R-:W-:Y:S01]  /*fc10*/  HFMA2 R19, R82, R43.H0_H0, -132, -132 ;  /* 0xd820d82052137431 */ /* 0x000fe2000004002b */
[----:B------:R-:W-:Y:S01]  /*fc20*/  LOP3.LUT R86, R9, 0x20002, R86, 0xf8, !PT ;  /* 0x0002000209567812 */ /* 0x000fe200078ef856 */
[----:B------:R-:W0:Y:S01]  /*fc30*/  LDS.128 R4, [UR5+0x20] ;  /* 0x00002005ff047984 */ /* 0x000e220008000c00 */
[----:B------:R-:W-:Y:S01]  /*fc40*/  LOP3.LUT R8, R68, 0x70007, RZ, 0xc0, !PT ;  /* 0x0007000744087812 */ /* 0x000fe200078ec0ff */
[----:B------:R-:W-:Y:S01]  /*fc50*/  HFMA2 R17, R77, R25, R17 ;  /* 0x000000194d117231 */ /* 0x000fe20000000011 */
[----:B------:R-:W-:Y:S01]  /*fc60*/  LOP3.LUT R9, R80, 0x70007, RZ, 0xc0, !PT ;  /* 0x0007000750097812 */ /* 0x000fe200078ec0ff */
[----:B------:R-:W-:Y:S01]  /*fc70*/  HFMA2 R70, R78, R30, R69 ;  /* 0x0000001e4e467231 */ /* 0x000fe20000000045 */
[----:B------:R-:W-:-:S02]  /*fc80*/  SHF.R.U32.HI R82, RZ, 0x6, R10 ;  /* 0x00000006ff527819 */ /* 0x000fc4000001160a */
[----:B------:R-:W-:Y:S01]  /*fc90*/  LOP3.LUT R16, R16, 0x64006400, RZ, 0xfc, !PT ;  /* 0x6400640010107812 */ /* 0x000fe200078efcff */
[-C--:B------:R-:W-:Y:S01]  /*fca0*/  HFMA2 R69, R67, R30.reuse, R76 ;  /* 0x0000001e43457231 */ /* 0x080fe2000000004c */
[----:B------:R-:W-:Y:S01]  /*fcb0*/  LOP3.LUT R8, R8, 0x64006400, RZ, 0xfc, !PT ;  /* 0x6400640008087812 */ /* 0x000fe200078efcff */
[-C--:B------:R-:W-:Y:S01]  /*fcc0*/  HFMA2 R76, R29, R30.reuse, R79 ;  /* 0x0000001e1d4c7231 */ /* 0x080fe2000000004f */
[----:B------:R-:W-:Y:S01]  /*fcd0*/  LOP3.LUT R10, R9, 0x64006400, RZ, 0xfc, !PT ;  /* 0x64006400090a7812 */ /* 0x000fe200078efcff */
[----:B------:R-:W-:Y:S01]  /*fce0*/  HFMA2 R79, R24, R25, R71 ;  /* 0x00000019184f7231 */ /* 0x000fe20000000047 */
[----:B------:R-:W-:Y:S01]  /*fcf0*/  LOP3.LUT R11, R82, 0x70007, RZ, 0xc0, !PT ;  /* 0x00070007520b7812 */ /* 0x000fe200078ec0ff */
[----:B------:R-:W-:Y:S02]  /*fd00*/  HFMA2 R73, R19, R30, R73 ;  /* 0x0000001e13497231 */ /* 0x000fe40000000049 */
[-C--:B------:R-:W-:Y:S02]  /*fd10*/  HFMA2 R72, R67, R26.reuse, R18 ;  /* 0x0000001a43487231 */ /* 0x080fe40000000012 */
[----:B------:R-:W-:-:S02]  /*fd20*/  HFMA2 R71, R19, R26, R17 ;  /* 0x0000001a13477231 */ /* 0x000fc40000000011 */
[----:B------:R-:W-:Y:S02]  /*fd30*/  HFMA2 R74, R19, R46, R74 ;  /* 0x0000002e134a7231 */ /* 0x000fe4000000004a */
[----:B------:R-:W-:Y:S02]  /*fd40*/  HADD2 R25, R16, -1028, -1028 ;  /* 0xe404e40410197430 */ /* 0x000fe40000000000 */
[----:B------:R-:W1:Y:S01]  /*fd50*/  LDS.128 R16, [UR5+0xa0] ;  /* 0x0000a005ff107984 */ /* 0x000e620008000c00 */
[----:B------:R-:W-:Y:S01]  /*fd60*/  HADD2 R9, R8, -1028, -1028 ;  /* 0xe404e40408097430 */ /* 0x000fe20000000000 */
[----:B------:R-:W-:Y:S01]  /*fd70*/  LOP3.LUT R11, R11, 0x64006400, RZ, 0xfc, !PT ;  /* 0x640064000b0b7812 */ /* 0x000fe200078efcff */
[----:B------:R-:W-:Y:S02]  /*fd80*/  HADD2 R8, R10, -1028, -1028 ;  /* 0xe404e4040a087430 */ /* 0x000fe40000000000 */
[----:B------:R-:W-:Y:S02]  /*fd90*/  HFMA2 R79, R29, R26, R79 ;  /* 0x0000001a1d4f7231 */ /* 0x000fe4000000004f */
[----:B------:R-:W-:-:S02]  /*fda0*/  HADD2 R26, R11, -1028, -1028 ;  /* 0xe404e4040b1a7430 */ /* 0x000fc40000000000 */
[CC--:B------:R-:W-:Y:S02]  /*fdb0*/  HFMA2 R83, R9.reuse, R27.reuse, R83 ;  /* 0x0000001b09537231 */ /* 0x0c0fe40000000053 */
[C---:B------:R-:W-:Y:S02]  /*fdc0*/  HFMA2 R71, R8.reuse, R27, R71 ;  /* 0x0000001b08477231 */ /* 0x040fe40000000047 */
[CC--:B------:R-:W-:Y:S02]  /*fdd0*/  HFMA2 R70, R9.reuse, R31.reuse, R70 ;  /* 0x0000001f09467231 */ /* 0x0c0fe40000000046 */
[C---:B------:R-:W-:Y:S02]  /*fde0*/  HFMA2 R73, R8.reuse, R31, R73 ;  /* 0x0000001f08497231 */ /* 0x040fe40000000049 */
[-C--:B------:R-:W-:Y:S02]  /*fdf0*/  HFMA2 R75, R9, R47.reuse, R75 ;  /* 0x0000002f094b7231 */ /* 0x080fe4000000004b */
[----:B------:R-:W-:-:S02]  /*fe00*/  HFMA2 R74, R8, R47, R74 ;  /* 0x0000002f084a7231 */ /* 0x000fc4000000004a */
[----:B------:R-:W2:Y:S01]  /*fe10*/  LDS.128 R8, [UR5+0x120] ;  /* 0x00012005ff087984 */ /* 0x000ea20008000c00 */
[----:B------:R-:W-:Y:S01]  /*fe20*/  LOP3.LUT R78, R68, 0x380038, RZ, 0xc0, !PT ;  /* 0x00380038444e7812 */ /* 0x000fe200078ec0ff */
[-C--:B------:R-:W-:Y:S01]  /*fe30*/  HFMA2 R72, R26, R27.reuse, R72 ;  /* 0x0000001b1a487231 */ /* 0x080fe20000000048 */
[----:B------:R-:W-:Y:S01]  /*fe40*/  LOP3.LUT R30, R82, 0x380038, RZ, 0xc0, !PT ;  /* 0x00380038521e7812 */ /* 0x000fe200078ec0ff */
[----:B------:R-:W-:Y:S01]  /*fe50*/  HFMA2 R79, R25, R27, R79 ;  /* 0x0000001b194f7231 */ /* 0x000fe2000000004f */
[----:B------:R-:W-:Y:S02]  /*fe60*/  LOP3.LUT R77, R80, 0x380038, RZ, 0xc0, !PT ;  /* 0x00380038504d7812 */ /* 0x000fe400078ec0ff */
[----:B------:R-:W-:Y:S02]  /*fe70*/  LOP3.LUT R27, R84, 0x380038, RZ, 0xc0, !PT ;  /* 0x00380038541b7812 */ /* 0x000fe400078ec0ff */
[----:B------:R-:W-:Y:S02]  /*fe80*/  LOP3.LUT R78, R78, 0x64006400, RZ, 0xfc, !PT ;  /* 0x640064004e4e7812 */ /* 0x000fe400078efcff */
[----:B------:R-:W-:-:S02]  /*fe90*/  LOP3.LUT R30, R30, 0x64006400, RZ, 0xfc, !PT ;  /* 0x640064001e1e7812 */ /* 0x000fc400078efcff */
[----:B------:R-:W-:Y:S02]  /*fea0*/  LOP3.LUT R77, R77, 0x64006400, RZ, 0xfc, !PT ;  /* 0x640064004d4d7812 */ /* 0x000fe400078efcff */
[----:B------:R-:W-:Y:S01]  /*feb0*/  LOP3.LUT R27, R27, 0x64006400, RZ, 0xfc, !PT ;  /* 0x640064001b1b7812 */ /* 0x000fe200078efcff */
[-C--:B------:R-:W-:Y:S02]  /*fec0*/  HFMA2 R78, R78, R43.reuse.H0_H0, -132, -132 ;  /* 0xd820d8204e4e7431 */ /* 0x080fe4000004002b */
[----:B------:R-:W-:Y:S02]  /*fed0*/  HFMA2 R30, R30, R43.H0_H0, -132, -132 ;  /* 0xd820d8201e1e7431 */ /* 0x000fe4000004002b */
[----:B------:R-:W-:Y:S02]  /*fee0*/  HFMA2 R69, R26, R31, R69 ;  /* 0x0000001f1a457231 */ /* 0x000fe40000000045 */
[-C--:B------:R-:W-:Y:S02]  /*fef0*/  HFMA2 R77, R77, R43.reuse.H0_H0, -132, -132 ;  /* 0xd820d8204d4d7431 */ /* 0x080fe4000004002b */
[----:B------:R-:W-:-:S02]  /*ff00*/  HFMA2 R27, R27, R43.H0_H0, -132, -132 ;  /* 0xd820d8201b1b7431 */ /* 0x000fc4000004002b */
[----:B------:R-:W-:Y:S01]  /*ff10*/  HFMA2 R76, R25, R31, R76 ;  /* 0x0000001f194c7231 */ /* 0x000fe2000000004c */
[----:B------:R-:W-:Y:S01]  /*ff20*/  LOP3.LUT R31, R68, 0x1c001c0, RZ, 0xc0, !PT ;  /* 0x01c001c0441f7812 */ /* 0x000fe200078ec0ff */
[-C--:B0-----:R-:W-:Y:S01]  /*ff30*/  HFMA2 R83, R78, R4.reuse, R83 ;  /* 0x000000044e537231 */ /* 0x081fe20000000053 */
[----:B------:R-:W-:Y:S01]  /*ff40*/  LOP3.LUT R68, R82, 0x1c001c0, RZ, 0xc0, !PT ;  /* 0x01c001c052447812 */ /* 0x000fe200078ec0ff */
[-C--:B------:R-:W-:Y:S02]  /*ff50*/  HFMA2 R71, R77, R4.reuse, R71 ;  /* 0x000000044d477231 */ /* 0x080fe40000000047 */
        /* <DEDUP_REMOVED lines=8> */
[-C--:B------:R-:W-:Y:S02]  /*ffe0*/  HFMA2 R80, R80, R43.reuse.H1_H1, -20, -20 ;  /* 0xcd00cd0050507431 */ /* 0x080fe4000006002b */
[----:B-1----:R-:W-:Y:S02]  /*fff0*/  HFMA2 R70, R78, R16, R70 ;  /* 0x000000104e467231 */ /* 0x002fe40000000046 */
[----:B------:R-:W-:-:S02]  /*10000*/  HFMA2 R68, R68, R43.H1_H1, -20, -20 ;  /* 0xcd00cd0044447431 */ /* 0x000fc4000006002b */
[-C--:B------:R-:W-:Y:S02]  /*10010*/  HFMA2 R69, R30, R16.reuse, R69 ;  /* 0x000000101e457231 */ /* 0x080fe40000000045 */
[-C--:B------:R-:W-:Y:S02]  /*10020*/  HFMA2 R82, R82, R43.reuse.H1_H1, -20, -20 ;  /* 0xcd00cd0052527431 */ /* 0x080fe4000006002b */
[----:B------:R-:W-:Y:S02]  /*10030*/  HFMA2 R31, R4, R43.H1_H1, -20, -20 ;  /* 0xcd00cd00041f7431 */ /* 0x000fe4000006002b */
[-C--:B------:R-:W-:Y:S02]  /*10040*/  HFMA2 R73, R77, R16.reuse, R73 ;  /* 0x000000104d497231 */ /* 0x080fe40000000049 */
[----:B------:R-:W-:Y:S02]  /*10050*/  HFMA2 R16, R27, R16, R76 ;  /* 0x000000101b107231 */ /* 0x000fe4000000004c */
[----:B------:R-:W-:-:S02]  /*10060*/  HFMA2 R4, R80, R5, R83 ;  /* 0x0000000550047231 */ /* 0x000fc40000000053 */
[-C--:B------:R-:W-:Y:S02]  /*10070*/  HFMA2 R71, R82, R5.reuse, R71 ;  /* 0x0000000552477231 */ /* 0x080fe40000000047 */
[-C--:B------:R-:W-:Y:S02]  /*10080*/  HFMA2 R72, R68, R5.reuse, R72 ;  /* 0x0000000544487231 */ /* 0x080fe40000000048 */
[----:B------:R-:W-:Y:S02]  /*10090*/  HFMA2 R5, R31, R5, R79 ;  /* 0x000000051f057231 */ /* 0x000fe4000000004f */
[----:B--2---:R-:W-:Y:S02]  /*100a0*/  HFMA2 R79, R78, R8, R75 ;  /* 0x000000084e4f7231 */ /* 0x004fe4000000004b */
[-C--:B------:R-:W-:Y:S02]  /*100b0*/  HFMA2 R76, R80, R17.reuse, R70 ;  /* 0x00000011504c7231 */ /* 0x080fe40000000046 */
[----:B------:R-:W-:-:S02]  /*100c0*/  HFMA2 R75, R82, R17, R73 ;  /* 0x00000011524b7231 */ /* 0x000fc40000000049 */
[-C--:B------:R-:W-:Y:S02]  /*100d0*/  HFMA2 R73, R68, R17.reuse, R69 ;  /* 0x0000001144497231 */ /* 0x080fe40000000045 */
[----:B------:R-:W-:Y:S01]  /*100e0*/  HFMA2 R78, R31, R17, R16 ;  /* 0x000000111f4e7231 */ /* 0x000fe20000000010 */
[----:B-----5:R-:W-:Y:S01]  /*100f0*/  LOP3.LUT R17, R12, 0x70007, RZ, 0xc0, !PT ;  /* 0x000700070c117812 */ /* 0x020fe200078ec0ff */
        /* <DEDUP_REMOVED lines=12> */
[----:B------:R-:W-:Y:S02]  /*101c0*/  HFMA2 R80, R80, R9, R79 ;  /* 0x0000000950507231 */ /* 0x000fe4000000004f */
[-C--:B------:R-:W-:Y:S02]  /*101d0*/  HFMA2 R79, R17, R6.reuse, R71 ;  /* 0x00000006114f7231 */ /* 0x080fe40000000047 */
[-C--:B------:R-:W-:Y:S02]  /*101e0*/  HFMA2 R4, R74, R6.reuse, R4 ;  /* 0x000000064a047231 */ /* 0x080fe40000000004 */
[-C--:B------:R-:W-:Y:S02]  /*101f0*/  HFMA2 R5, R69, R6.reuse, R5 ;  /* 0x0000000645057231 */ /* 0x080fe40000000005 */
[----:B------:R-:W-:Y:S01]  /*10200*/  HFMA2 R85, R70, R6, R72 ;  /* 0x0000000646557231 */ /* 0x000fe20000000048 */
[----:B------:R-:W-:-:S04]  /*10210*/  LOP3.LUT R6, R12, 0x380038, RZ, 0xc0, !PT ;  /* 0x003800380c067812 */ /* 0x000fc800078ec0ff */
[----:B------:R-:W-:Y:S01]  /*10220*/  LOP3.LUT R72, R6, 0x64006400, RZ, 0xfc, !PT ;  /* 0x6400640006487812 */ /* 0x000fe200078efcff */
[C---:B------:R-:W-:Y:S02]  /*10230*/  HFMA2 R6, R74.reuse, R18, R76 ;  /* 0x000000124a067231 */ /* 0x040fe4000000004c */
[----:B------:R-:W-:Y:S02]  /*10240*/  HFMA2 R74, R74, R10, R80 ;  /* 0x0000000a4a4a7231 */ /* 0x000fe40000000050 */
[----:B------:R-:W-:Y:S02]  /*10250*/  HFMA2 R71, R72, R43.H0_H0, -132, -132 ;  /* 0xd820d82048477431 */ /* 0x000fe4000004002b */
[-C--:B------:R-:W-:Y:S02]  /*10260*/  HFMA2 R76, R17, R18.reuse, R75 ;  /* 0x00000012114c7231 */ /* 0x080fe4000000004b */
[-C--:B------:R-:W-:Y:S02]  /*10270*/  HFMA2 R75, R70, R18.reuse, R73 ;  /* 0x00000012464b7231 */ /* 0x080fe40000000049 */
[----:B------:R-:W-:-:S02]  /*10280*/  HFMA2 R78, R69, R18, R78 ;  /* 0x00000012454e7231 */ /* 0x000fc4000000004e */
[C---:B------:R-:W-:Y:S01]  /*10290*/  HFMA2 R80, R71.reuse, R7, R4 ;  /* 0x0000000747507231 */ /* 0x040fe20000000004 */
[----:B------:R-:W-:Y:S01]  /*102a0*/  LOP3.LUT R4, R13, 0x380038, RZ, 0xc0, !PT ;  /* 0x003800380d047812 */ /* 0x000fe200078ec0ff */
[C---:B------:R-:W-:Y:S01]  /*102b0*/  HFMA2 R18, R71.reuse, R19, R6 ;  /* 0x0000001347127231 */ /* 0x040fe20000000006 */
[----:B------:R-:W-:Y:S02]  /*102c0*/  LOP3.LUT R72, R15, 0x380038, RZ, 0xc0, !PT ;  /* 0x003800380f487812 */ /* 0x000fe400078ec0ff */
[----:B------:R-:W-:Y:S02]  /*102d0*/  LOP3.LUT R6, R14, 0x380038, RZ, 0xc0, !PT ;  /* 0x003800380e067812 */ /* 0x000fe400078ec0ff */
[----:B------:R-:W-:Y:S02]  /*102e0*/  LOP3.LUT R4, R4, 0x64006400, RZ, 0xfc, !PT ;  /* 0x6400640004047812 */ /* 0x000fe400078efcff */
[----:B------:R-:W-:Y:S02]  /*102f0*/  LOP3.LUT R72, R72, 0x64006400, RZ, 0xfc, !PT ;  /* 0x6400640048487812 */ /* 0x000fe400078efcff */
[----:B------:R-:W-:Y:S01]  /*10300*/  LOP3.LUT R6, R6, 0x64006400, RZ, 0xfc, !PT ;  /* 0x6400640006067812 */ /* 0x000fe200078efcff */
[----:B------:R-:W-:-:S02]  /*10310*/  HFMA2 R71, R71, R11, R74 ;  /* 0x0000000b47477231 */ /* 0x000fc4000000004a */
[-C--:B------:R-:W-:Y:S02]  /*10320*/  HFMA2 R74, R4, R43.reuse.H0_H0, -132, -132 ;  /* 0xd820d820044a7431 */ /* 0x080fe4000004002b */
[-C--:B------:R-:W-:Y:S02]  /*10330*/  HFMA2 R72, R72, R43.reuse.H0_H0, -132, -132 ;  /* 0xd820d82048487431 */ /* 0x080fe4000004002b */
[----:B------:R-:W-:Y:S02]  /*10340*/  HFMA2 R73, R6, R43.H0_H0, -132, -132 ;  /* 0xd820d82006497431 */ /* 0x000fe4000004002b */
[-C--:B------:R-:W-:Y:S02]  /*10350*/  HFMA2 R79, R74, R7.reuse, R79 ;  /* 0x000000074a4f7231 */ /* 0x080fe4000000004f */
[-C--:B------:R-:W-:Y:S02]  /*10360*/  HFMA2 R85, R73, R7.reuse, R85 ;  /* 0x0000000749557231 */ /* 0x080fe40000000055 */
[----:B------:R-:W-:-:S02]  /*10370*/  HFMA2 R84, R72, R7, R5 ;  /* 0x0000000748547231 */ /* 0x000fc40000000005 */
[----:B------:R-:W0:Y:S01]  /*10380*/  LDS.128 R4, [UR5+0x30] ;  /* 0x00003005ff047984 */ /* 0x000e220008000c00 */
[----:B------:R-:W-:-:S04]  /*10390*/  @!P0 PRMT R42, R55, 0x7610, R42 ;  /* 0x00007610372a8816 */ /* 0x000fc8000000002a */
[----:B------:R-:W-:Y:S02]  /*103a0*/  @!P0 PRMT R42, R42, 0x7610, R55 ;  /* 0x000076102a2a8816 */ /* 0x000fe40000000037 */
[----:B------:R-:W-:-:S04]  /*103b0*/  SHF.R.U32.HI R55, RZ, 0xd, R13 ;  /* 0x0000000dff377819 */ /* 0x000fc8000001160d */
[----:B------:R-:W-:Y:S02]  /*103c0*/  LOP3.LUT R92, R92, 0x40004, R55, 0xf8, !PT ;  /* 0x000400045c5c7812 */ /* 0x000fe400078ef837 */
[----:B------:R-:W-:Y:S02]  /*103d0*/  SHF.R.U32.HI R55, RZ, 0xd, R14 ;  /* 0x0000000dff377819 */ /* 0x000fe4000001160e */
[----:B------:R-:W-:Y:S02]  /*103e0*/  @!P0 PRMT R0, R54, 0x7610, R0 ;  /* 0x0000761036008816 */ /* 0x000fe40000000000 */
[----:B------:R-:W-:Y:S02]  /*103f0*/  LOP3.LUT R86, R86, 0x40004, R55, 0xf8, !PT ;  /* 0x0004000456567812 */ /* 0x000fe400078ef837 */
[----:B------:R-:W-:Y:S01]  /*10400*/  SHF.R.U32.HI R55, RZ, 0xd, R15 ;  /* 0x0000000dff377819 */ /* 0x000fe2000001160f */
[----:B------:R-:W-:Y:S01]  /*10410*/  HFMA2 R16, R82, R9, R16 ;  /* 0x0000000952107231 */ /* 0x000fe20000000010 */
[----:B------:R-:W-:-:S02]  /*10420*/  @!P0 PRMT R0, R0, 0x7610, R54 ;  /* 0x0000761000008816 */ /* 0x000fc40000000036 */
[----:B------:R-:W-:Y:S02]  /*10430*/  SHF.R.U32.HI R83, RZ, 0x6, R12 ;  /* 0x00000006ff537819 */ /* 0x000fe4000001160c */
[----:B------:R-:W-:Y:S01]  /*10440*/  SHF.R.U32.HI R87, RZ, 0x6, R14 ;  /* 0x00000006ff577819 */ /* 0x000fe2000001160e */
[-C--:B------:R-:W-:Y:S01]  /*10450*/  HFMA2 R76, R74, R19.reuse, R76 ;  /* 0x000000134a4c7231 */ /* 0x080fe2000000004c */
[----:B------:R-:W-:Y:S01]  /*10460*/  SHF.R.U32.HI R54, RZ, 0xd, R12 ;  /* 0x0000000dff367819 */ /* 0x000fe2000001160c */
[-C--:B------:R-:W-:Y:S01]  /*10470*/  HFMA2 R75, R73, R19.reuse, R75 ;  /* 0x00000013494b7231 */ /* 0x080fe2000000004b */
[----:B------:R-:W-:Y:S01]  /*10480*/  SHF.R.U32.HI R82, RZ, 0x6, R13 ;  /* 0x00000006ff527819 */ /* 0x000fe2000001160d */
[----:B------:R-:W-:Y:S01]  /*10490*/  HFMA2 R19, R72, R19, R78 ;  /* 0x0000001348137231 */ /* 0x000fe2000000004e */
[----:B------:R-:W-:Y:S02]  /*104a0*/  SHF.R.U32.HI R91, RZ, 0x6, R15 ;  /* 0x00000006ff5b7819 */ /* 0x000fe4000001160f */
[----:B------:R-:W-:-:S02]  /*104b0*/  LOP3.LUT R90, R90, 0x40004, R55, 0xf8, !PT ;  /* 0x000400045a5a7812 */ /* 0x000fc400078ef837 */
[----:B------:R-:W-:Y:S02]  /*104c0*/  LOP3.LUT R78, R83, 0x70007, RZ, 0xc0, !PT ;  /* 0x00070007534e7812 */ /* 0x000fe400078ec0ff */
[----:B------:R-:W-:Y:S02]  /*104d0*/  LOP3.LUT R55, R87, 0x70007, RZ, 0xc0, !PT ;  /* 0x0007000757377812 */ /* 0x000fe400078ec0ff */
[----:B------:R-:W-:Y:S02]  /*104e0*/  LOP3.LUT R81, R81, 0x40004, R54, 0xf8, !PT ;  /* 0x0004000451517812 */ /* 0x000fe400078ef836 */
        /* <DEDUP_REMOVED lines=10> */
[-C--:B0-----:R-:W-:Y:S02]  /*10590*/  HFMA2 R80, R78, R4.reuse, R80 ;  /* 0x000000044e507231 */ /* 0x081fe40000000050 */
[-C--:B------:R-:W-:Y:S02]  /*105a0*/  HFMA2 R12, R77, R4.reuse, R79 ;  /* 0x000000044d0c7231 */ /* 0x080fe4000000004f */
[-C--:B------:R-:W-:Y:S02]  /*105b0*/  HFMA2 R85, R55, R4.reuse, R85 ;  /* 0x0000000437557231 */ /* 0x080fe40000000055 */
[----:B------:R-:W-:Y:S01]  /*105c0*/  HFMA2 R84, R54, R4, R84 ;  /* 0x0000000436547231 */ /* 0x000fe20000000054 */
[C---:B------:R-:W-:Y:S02]  /*105d0*/  LOP3.LUT R4, R83.reuse, 0x380038, RZ, 0xc0, !PT ;  /* 0x0038003853047812 */ /* 0x040fe400078ec0ff */
[----:B------:R-:W-:Y:S02]  /*105e0*/  LOP3.LUT R83, R83, 0x1c001c0, RZ, 0xc0, !PT ;  /* 0x01c001c053537812 */ /* 0x000fe400078ec0ff */
[----:B------:R-:W-:-:S02]  /*105f0*/  LOP3.LUT R14, R4, 0x64006400, RZ, 0xfc, !PT ;  /* 0x64006400040e7812 */ /* 0x000fc400078efcff */
[----:B------:R-:W-:-:S03]  /*10600*/  LOP3.LUT R4, R83, 0x64006400, RZ, 0xfc, !PT ;  /* 0x6400640053047812 */ /* 0x000fc600078efcff */
[----:B------:R-:W-:Y:S01]  /*10610*/  HFMA2 R83, R14, R43.H0_H0, -132, -132 ;  /* 0xd820d8200e537431 */ /* 0x000fe2000004002b */
[----:B------:R-:W-:-:S03]  /*10620*/  LOP3.LUT R79, R81, 0x64006400, RZ, 0xfc, !PT ;  /* 0x64006400514f7812 */ /* 0x000fc600078efcff */
[----:B------:R-:W-:Y:S02]  /*10630*/  HFMA2 R80, R83, R5, R80 ;  /* 0x0000000553507231 */ /* 0x000fe40000000050 */
[----:B------:R-:W-:Y:S02]  /*10640*/  HFMA2 R81, R4, R43.H1_H1, -20, -20 ;  /* 0xcd00cd0004517431 */ /* 0x000fe4000006002b */
[----:B------:R-:W-:Y:S01]  /*10650*/  HADD2 R79, R79, -1028, -1028 ;  /* 0xe404e4044f4f7430 */ /* 0x000fe20000000000 */
[----:B------:R-:W-:Y:S01]  /*10660*/  LOP3.LUT R4, R82, 0x380038, RZ, 0xc0, !PT ;  /* 0x0038003852047812 */ /* 0x000fe200078ec0ff */
[----:B------:R-:W-:-:S04]  /*10670*/  HFMA2 R80, R81, R6, R80 ;  /* 0x0000000651507231 */ /* 0x000fc80000000050 */
[----:B------:R-:W-:Y:S01]  /*10680*/  HFMA2 R13, R79, R7, R80 ;  /* 0x000000074f0d7231 */ /* 0x000fe20000000050 */
[----:B------:R-:W-:Y:S02]  /*10690*/  LOP3.LUT R80, R82, 0x1c001c0, RZ, 0xc0, !PT ;  /* 0x01c001c052507812 */ /* 0x000fe400078ec0ff */
[----:B------:R-:W-:-:S05]  /*106a0*/  LOP3.LUT R82, R4, 0x64006400, RZ, 0xfc, !PT ;  /* 0x6400640004527812 */ /* 0x000fca00078efcff */
[----:B------:R-:W-:Y:S01]  /*106b0*/  HFMA2 R82, R82, R43.H0_H0, -132, -132 ;  /* 0xd820d82052527431 */ /* 0x000fe2000004002b */
[----:B------:R-:W-:-:S03]  /*106c0*/  LOP3.LUT R80, R80, 0x64006400, RZ, 0xfc, !PT ;  /* 0x6400640050507812 */ /* 0x000fc600078efcff */
[----:B------:R-:W-:Y:S01]  /*106d0*/  HFMA2 R12, R82, R5, R12 ;  /* 0x00000005520c7231 */ /* 0x000fe2000000000c */
[----:B------:R-:W-:Y:S01]  /*106e0*/  LOP3.LUT R4, R92, 0x64006400, RZ, 0xfc, !PT ;  /* 0x640064005c047812 */ /* 0x000fe200078efcff */
[----:B------:R-:W-:-:S04]  /*106f0*/  HFMA2 R80, R80, R43.H1_H1, -20, -20 ;  /* 0xcd00cd0050507431 */ /* 0x000fc8000006002b */
[----:B------:R-:W-:Y:S02]  /*10700*/  HADD2 R4, R4, -1028, -1028 ;  /* 0xe404e40404047430 */ /* 0x000fe40000000000 */
[----:B------:R-:W-:-:S04]  /*10710*/  HFMA2 R12, R80, R6, R12 ;  /* 0x00000006500c7231 */ /* 0x000fc8000000000c */
[----:B------:R-:W-:Y:S02]  /*10720*/  HFMA2 R12, R4, R7, R12 ;  /* 0x00000007040c7231 */ /* 0x000fe4000000000c */
[----:B------:R-:W-:Y:S02]  /*10730*/  HADD2 R13, R13.H0_H0, R13.H1_H1 ;  /* 0x3000000d0d0d7230 */ /* 0x000fe40000000800 */
[----:B------:R-:W-:-:S05]  /*10740*/  HADD2 R12, R12.H0_H0, R12.H1_H1 ;  /* 0x3000000c0c0c7230 */ /* 0x000fca0000000800 */
[----:B------:R-:W-:-:S05]  /*10750*/  PRMT R13, R13, 0x5410, R12 ;  /* 0x000054100d0d7816 */ /* 0x000fca000000000c */
        /* <DEDUP_REMOVED lines=12> */
[----:B------:R-:W-:Y:S01]  /*10820*/  PRMT R18, R18, 0x5410, R76 ;  /* 0x0000541012127816 */ /* 0x000fe2000000004c */
[----:B------:R-:W-:-:S04]  /*10830*/  HFMA2 R19, R54, R12, R19 ;  /* 0x0000000c36137231 */ /* 0x000fc80000000013 */
[----:B------:R-:W-:Y:S02]  /*10840*/  HFMA2 R40, R18, R0, R40 ;  /* 0x0000000012287231 */ /* 0x000fe40000000028 */
[----:B------:R-:W-:Y:S01]  /*10850*/  HFMA2 R18, R55, R12, R75 ;  /* 0x0000000c37127231 */ /* 0x000fe2000000004b */
[C---:B------:R-:W-:Y:S02]  /*10860*/  LOP3.LUT R12, R87.reuse, 0x380038, RZ, 0xc0, !PT ;  /* 0x00380038570c7812 */ /* 0x040fe400078ec0ff */
[----:B------:R-:W-:Y:S02]  /*10870*/  LOP3.LUT R76, R87, 0x1c001c0, RZ, 0xc0, !PT ;  /* 0x01c001c0574c7812 */ /* 0x000fe400078ec0ff */
[----:B------:R-:W-:Y:S02]  /*10880*/  LOP3.LUT R12, R12, 0x64006400, RZ, 0xfc, !PT ;  /* 0x640064000c0c7812 */ /* 0x000fe400078efcff */
[----:B------:R-:W-:-:S03]  /*10890*/  LOP3.LUT R76, R76, 0x64006400, RZ, 0xfc, !PT ;  /* 0x640064004c4c7812 */ /* 0x000fc600078efcff */
[-C--:B------:R-:W-:Y:S02]  /*108a0*/  HFMA2 R12, R12, R43.reuse.H0_H0, -132, -132 ;  /* 0xd820d8200c0c7431 */ /* 0x080fe4000004002b */
[----:B------:R-:W-:Y:S02]  /*108b0*/  HFMA2 R75, R76, R43.H1_H1, -20, -20 ;  /* 0xcd00cd004c4b7431 */ /* 0x000fe4000006002b */
[----:B------:R-:W-:Y:S01]  /*108c0*/  HFMA2 R18, R12, R13, R18 ;  /* 0x0000000d0c127231 */ /* 0x000fe20000000012 */
[----:B------:R-:W-:-:S03]  /*108d0*/  LOP3.LUT R86, R86, 0x64006400, RZ, 0xfc, !PT ;  /* 0x6400640056567812 */ /* 0x000fc600078efcff */
[----:B------:R-:W-:Y:S02]  /*108e0*/  HFMA2 R18, R75, R14, R18 ;  /* 0x0000000e4b127231 */ /* 0x000fe40000000012 */
[----:B------:R-:W-:-:S04]  /*108f0*/  HADD2 R86, R86, -1028, -1028 ;  /* 0xe404e40456567430 */ /* 0x000fc80000000000 */
[----:B------:R-:W-:-:S04]  /*10900*/  HFMA2 R18, R86, R15, R18 ;  /* 0x0000000f56127231 */ /* 0x000fc80000000012 */
[----:B------:R-:W-:Y:S01]  /*10910*/  HADD2 R76, R18.H0_H0, R18.H1_H1 ;  /* 0x30000012124c7230 */ /* 0x000fe20000000800 */
[----:B------:R-:W-:-:S04]  /*10920*/  LOP3.LUT R18, R91, 0x380038, RZ, 0xc0, !PT ;  /* 0x003800385b127812 */ /* 0x000fc800078ec0ff */
[----:B------:R-:W-:-:S05]  /*10930*/  LOP3.LUT R18, R18, 0x64006400, RZ, 0xfc, !PT ;  /* 0x6400640012127812 */ /* 0x000fca00078efcff */
[----:B------:R-:W-:Y:S01]  /*10940*/  HFMA2 R87, R18, R43.H0_H0, -132, -132 ;  /* 0xd820d82012577431 */ /* 0x000fe2000004002b */
[----:B------:R-:W-:-:S04]  /*10950*/  LOP3.LUT R18, R91, 0x1c001c0, RZ, 0xc0, !PT ;  /* 0x01c001c05b127812 */ /* 0x000fc800078ec0ff */
[----:B------:R-:W-:-:S05]  /*10960*/  LOP3.LUT R18, R18, 0x64006400, RZ, 0xfc, !PT ;  /* 0x6400640012127812 */ /* 0x000fca00078efcff */
[----:B------:R-:W-:Y:S02]  /*10970*/  HFMA2 R43, R18, R43.H1_H1, -20, -20 ;  /* 0xcd00cd00122b7431 */ /* 0x000fe4000006002b */
[-C--:B------:R-:W-:Y:S02]  /*10980*/  HFMA2 R18, R59, R20.reuse, RZ.H0_H0 ;  /* 0x000000143b127231 */ /* 0x080fe400000400ff */
[----:B------:R-:W-:Y:S01]  /*10990*/  HFMA2 R20, R60, R20, RZ ;  /* 0x000000143c147231 */ /* 0x000fe200000000ff */
[----:B------:R-:W-:Y:S01]  /*109a0*/  @!P0 MOV R60, R52 ;  /* 0x00000034003c8202 */ /* 0x000fe20000000f00 */
[----:B------:R-:W-:Y:S01]  /*109b0*/  HFMA2 R18, R61, R21, R18 ;  /* 0x000000153d127231 */ /* 0x000fe20000000012 */
[----:B------:R-:W-:Y:S01]  /*109c0*/  @!P0 MOV R61, R57 ;  /* 0x00000039003d8202 */ /* 0x000fe20000000f00 */
[-C--:B------:R-:W-:Y:S02]  /*109d0*/  HFMA2 R85, R12, R5.reuse, R85 ;  /* 0x000000050c557231 */ /* 0x080fe40000000055 */
[----:B------:R-:W-:-:S02]  /*109e0*/  HFMA2 R84, R87, R5, R84 ;  /* 0x0000000557547231 */ /* 0x000fc40000000054 */
[----:B------:R-:W2:Y:S01]  /*109f0*/  @!P0 LDG.E.U16.CONSTANT R5, desc[UR8][R60.64] ;  /* 0x000000083c058981 */ /* 0x000ea2000c1e9500 */
[----:B------:R-:W-:Y:S02]  /*10a00*/  HFMA2 R20, R62, R21, R20 ;  /* 0x000000153e147231 */ /* 0x000fe40000000014 */
[-C--:B------:R-:W-:Y:S02]  /*10a10*/  HFMA2 R64, R64, R22.reuse, R18 ;  /* 0x0000001640407231 */ /* 0x080fe40000000012 */
[----:B------:R-:W-:Y:S02]  /*10a20*/  HFMA2 R22, R63, R22, R20 ;  /* 0x000000163f167231 */ /* 0x000fe40000000014 */
[----:B------:R-:W-:Y:S02]  /*10a30*/  HFMA2 R19, R87, R13, R19 ;  /* 0x0000000d57137231 */ /* 0x000fe40000000013 */
[----:B------:R-:W-:Y:S02]  /*10a40*/  HFMA2 R22, R58, R23, R22 ;  /* 0x000000173a167231 */ /* 0x000fe40000000016 */
[----:B------:R-:W-:-:S02]  /*10a50*/  HFMA2 R13, R17, R10, R16 ;  /* 0x0000000a110d7231 */ /* 0x000fc40000000010 */
[----:B------:R-:W-:Y:S02]  /*10a60*/  HFMA2 R14, R43, R14, R19 ;  /* 0x0000000e2b0e7231 */ /* 0x000fe40000000013 */
[----:B------:R-:W-:Y:S01]  /*10a70*/  HFMA2 R64, R56, R23, R64 ;  /* 0x0000001738407231 */ /* 0x000fe20000000040 */
[----:B------:R-:W0:Y:S01]  /*10a80*/  LDS.128 R16, [UR5+0x130] ;  /* 0x00013005ff107984 */ /* 0x000e220008000c00 */
[-C--:B------:R-:W-:Y:S02]  /*10a90*/  HFMA2 R22, R65, R44.reuse, R22 ;  /* 0x0000002c41167231 */ /* 0x080fe40000000016 */
[----:B------:R-:W-:-:S04]  /*10aa0*/  HFMA2 R64, R66, R44, R64 ;  /* 0x0000002c42407231 */ /* 0x000fc80000000040 */
[-C--:B------:R-:W-:Y:S02]  /*10ab0*/  HFMA2 R23, R28, R45.reuse, R64 ;  /* 0x0000002d1c177231 */ /* 0x080fe40000000040 */
[----:B------:R-:W-:Y:S02]  /*10ac0*/  HFMA2 R22, R24, R45, R22 ;  /* 0x0000002d18167231 */ /* 0x000fe40000000016 */
[----:B------:R-:W-:-:S04]  /*10ad0*/  HFMA2 R23, R67, R46, R23 ;  /* 0x0000002e43177231 */ /* 0x000fc80000000017 */
[----:B------:R-:W-:Y:S02]  /*10ae0*/  HFMA2 R23, R26, R47, R23 ;  /* 0x0000002f1a177231 */ /* 0x000fe40000000017 */
[----:B------:R-:W-:Y:S02]  /*10af0*/  HFMA2 R22, R29, R46, R22 ;  /* 0x0000002e1d167231 */ /* 0x000fe40000000016 */
[----:B------:R-:W-:-:S04]  /*10b00*/  HFMA2 R23, R30, R8, R23 ;  /* 0x000000081e177231 */ /* 0x000fc80000000017 */
[----:B------:R-:W-:Y:S02]  /*10b10*/  HFMA2 R23, R68, R9, R23 ;  /* 0x0000000944177231 */ /* 0x000fe40000000017 */
[----:B------:R-:W-:Y:S02]  /*10b20*/  HFMA2 R22, R25, R47, R22 ;  /* 0x0000002f19167231 */ /* 0x000fe40000000016 */
[----:B------:R-:W-:Y:S02]  /*10b30*/  HFMA2 R23, R70, R10, R23 ;  /* 0x0000000a46177231 */ /* 0x000fe40000000017 */
[----:B------:R-:W-:Y:S02]  /*10b40*/  HFMA2 R22, R27, R8, R22 ;  /* 0x000000081b167231 */ /* 0x000fe40000000016 */
[----:B------:R-:W-:Y:S02]  /*10b50*/  HFMA2 R23, R73, R11, R23 ;  /* 0x0000000b49177231 */ /* 0x000fe40000000017 */
[----:B------:R-:W-:-:S02]  /*10b60*/  HFMA2 R85, R75, R6, R85 ;  /* 0x000000064b557231 */ /* 0x000fc40000000055 */
[----:B------:R-:W-:Y:S01]  /*10b70*/  HFMA2 R84, R43, R6, R84 ;  /* 0x000000062b547231 */ /* 0x000fe20000000054 */
[----:B------:R-:W-:Y:S01]  /*10b80*/  @!P0 IADD3 R6, PT, PT, R32, 0x1, RZ ;  /* 0x0000000120068810 */ /* 0x000fe20007ffe0ff */
[-C--:B0-----:R-:W-:Y:S02]  /*10b90*/  HFMA2 R71, R78, R16.reuse, R71 ;  /* 0x000000104e477231 */ /* 0x081fe40000000047 */
[----:B------:R-:W-:Y:S01]  /*10ba0*/  HFMA2 R22, R31, R9, R22 ;  /* 0x000000091f167231 */ /* 0x000fe20000000016 */
[----:B------:R-:W-:Y:S01]  /*10bb0*/  @!P0 MOV R32, R6 ;  /* 0x0000000600208202 */ /* 0x000fe20000000f00 */
[----:B------:R-:W-:Y:S02]  /*10bc0*/  HFMA2 R6, R55, R16, R23 ;  /* 0x0000001037067231 */ /* 0x000fe40000000017 */
[----:B------:R-:W-:Y:S02]  /*10bd0*/  HFMA2 R9, R83, R17, R71 ;  /* 0x0000001153097231 */ /* 0x000fe40000000047 */
[----:B------:R-:W-:-:S02]  /*10be0*/  HFMA2 R22, R69, R10, R22 ;  /* 0x0000000a45167231 */ /* 0x000fc40000000016 */
[----:B------:R-:W-:Y:S01]  /*10bf0*/  HFMA2 R6, R12, R17, R6 ;  /* 0x000000110c067231 */ /* 0x000fe20000000006 */
[----:B------:R-:W-:Y:S01]  /*10c00*/  LOP3.LUT R90, R90, 0x64006400, RZ, 0xfc, !PT ;  /* 0x640064005a5a7812 */ /* 0x000fe200078efcff */
[-C--:B------:R-:W-:Y:S02]  /*10c10*/  HFMA2 R8, R74, R11.reuse, R13 ;  /* 0x0000000b4a087231 */ /* 0x080fe4000000000d */
[-C--:B------:R-:W-:Y:S02]  /*10c20*/  HFMA2 R9, R81, R18.reuse, R9 ;  /* 0x0000001251097231 */ /* 0x080fe40000000009 */
[----:B------:R-:W-:Y:S02]  /*10c30*/  HADD2 R90, R90, -1028, -1028 ;  /* 0xe404e4045a5a7430 */ /* 0x000fe40000000000 */
        /* <DEDUP_REMOVED lines=25> */
[----:B------:R-:W-:Y:S01]  /*10dd0*/  PRMT R6, R6, 0x5410, R45 ;  /* 0x0000541006067816 */ /* 0x000fe2000000002d */
[----:B------:R-:W-:Y:S01]  /*10de0*/  UIADD3 UR5, UPT, UPT, UR5, 0x40, URZ ;  /* 0x0000004005057890 */ /* 0x000fe2000fffe0ff */
[----:B------:R-:W-:Y:S01]  /*10df0*/  IADD3 R52, P1, PT, R52, 0x80, RZ ;  /* 0x0000008034347810 */ /* 0x000fe20007f3e0ff */
        /* <DEDUP_REMOVED lines=8> */
[----:B--2---:R-:W-:Y:S02]  /*10e80*/  @!P0 IADD3 R35, PT, PT, R5, R34, RZ ;  /* 0x0000002205238210 */ /* 0x004fe40007ffe0ff */
[----:B------:R-:W-:-:S04]  /*10e90*/  IADD3 R34, PT, PT, R34, 0x20, RZ ;  /* 0x0000002022227810 */ /* 0x000fc80007ffe0ff */
[----:B------:R-:W-:-:S13]  /*10ea0*/  ISETP.GE.AND P0, PT, R34, R53, PT ;  /* 0x000000352200720c */ /* 0x000fda0003f06270 */
[----:B------:R-:W-:Y:S05]  /*10eb0*/  @!P0 BRA `(.L_x_2746) ;  /* 0xffffffe000748947 */ /* 0x000fea000383ffff */
[----:B------:R-:W-:-:S07]  /*10ec0*/  IMAD.WIDE R16, R2, 0xc, R16 ;  /* 0x0000000c02107825 */ /* 0x000fce00078e0210 */
.L_x_2745:
        /* <DEDUP_REMOVED lines=8> */
.L_x_2748:
[----:B------:R-:W2:Y:S01]  /*10f50*/  LDG.E.128.CONSTANT R4, desc[UR8][R16.64] ;  /* 0x0000000810047981 */ /* 0x000ea2000c1e9d00 */
[----:B------:R-:W-:-:S13]  /*10f60*/  ISETP.NE.AND P0, PT, R34, R35, PT ;  /* 0x000000232200720c */ /* 0x000fda0003f05270 */
[C---:B------:R-:W-:Y:S01]  /*10f70*/  @!P0 LEA R2, R32.reuse, R1, 0x3 ;  /* 0x0000000120028211 */ /* 0x040fe200078e18ff */
[----:B------:R0:W3:Y:S05]  /*10f80*/  @!P0 LDG.E.U16.CONSTANT R25, desc[UR8][R22.64] ;  /* 0x0000000816198981 */ /* 0x0000ea000c1e9500 */
[----:B------:R-:W4:Y:S01]  /*10f90*/  @!P0 LDL.64 R2, [R2+0x8] ;  /* 0x0000080002028983 */ /* 0x000f220000100a00 */
[----:B------:R-:W-:Y:S01]  /*10fa0*/  @!P0 IADD3 R8, PT, PT, R32, 0x1, RZ ;  /* 0x0000000120088810 */ /* 0x000fe20007ffe0ff */
[----:B------:R-:W-:-:S03]  /*10fb0*/  HFMA2 R28, -RZ, RZ, 0, 0.25 ;  /* 0x00003400ff1c7431 */ /* 0x000fc600000001ff */
[----:B------:R-:W-:Y:S02]  /*10fc0*/  @!P0 MOV R32, R8 ;  /* 0x0000000800208202 */ /* 0x000fe40000000f00 */
[----:B------:R-:W-:Y:S02]  /*10fd0*/  PRMT R28, R28, 0x5410, R28 ;  /* 0x000054101c1c7816 */ /* 0x000fe4000000001c */
[----:B------:R-:W-:Y:S01]  /*10fe0*/  MOV R44, 0x2c00 ;  /* 0x00002c00002c7802 */ /* 0x000fe20000000f00 */
[----:B------:R-:W-:Y:S01]  /*10ff0*/  HFMA2 R20, -RZ, RZ, 0, 0.015625 ;  /* 0x00002400ff147431 */ /* 0x000fe200000001ff */
[----:B0-----:R-:W-:-:S04]  /*11000*/  IADD3 R22, P1, PT, R22, 0x40, RZ ;  /* 0x0000004016167810 */ /* 0x001fc80007f3e0ff */
[----:B------:R-:W-:Y:S02]  /*11010*/  IADD3.X R23, PT, PT, RZ, R23, RZ, P1, !PT ;  /* 0x00000017ff177210 */ /* 0x000fe40000ffe4ff */
        /* <DEDUP_REMOVED lines=15> */
[----:B------:R-:W-:-:S04]  /*11110*/  LOP3.LUT R6, R7, 0xc000c, RZ, 0xc0, !PT ;  /* 0x000c000c07067812 */ /* 0x000fc800078ec0ff */
[----:B------:R-:W-:Y:S02]  /*11120*/  LOP3.LUT R59, R6, 0x64006400, RZ, 0xfc, !PT ;  /* 0x64006400063b7812 */ /* 0x000fe400078efcff */
[----:B------:R-:W-:Y:S02]  /*11130*/  LOP3.LUT R6, R46, 0xc000c, RZ, 0xc0, !PT ;  /* 0x000c000c2e067812 */ /* 0x000fe400078ec0ff */
[----:B------:R-:W-:Y:S02]  /*11140*/  SHF.R.U32.HI R47, RZ, 0x8, R7 ;  /* 0x00000008ff2f7819 */ /* 0x000fe40000011607 */
[----:B------:R-:W-:Y:S02]  /*11150*/  LOP3.LUT R6, R6, 0x64006400, RZ, 0xfc, !PT ;  /* 0x6400640006067812 */ /* 0x000fe400078efcff */
[----:B------:R-:W-:Y:S02]  /*11160*/  LOP3.LUT R60, R4, 0x64006400, RZ, 0xfc, !PT ;  /* 0x64006400043c7812 */ /* 0x000fe400078efcff */
[----:B------:R-:W-:Y:S01]  /*11170*/  LOP3.LUT R62, R5, 0x64006400, RZ, 0xfc, !PT ;  /* 0x64006400053e7812 */ /* 0x000fe200078efcff */
[----:B------:R-:W-:Y:S01]  /*11180*/  HFMA2 R29, R6, R28.H1_H1, -258, -258 ;  /* 0xdc08dc08061d7431 */ /* 0x000fe2000006001c */
        /* <DEDUP_REMOVED lines=21> */
[-C--:B------:R-:W-:Y:S01]  /*112e0*/  HFMA2 R30, R5, R28.reuse.H1_H1, -258, -258 ;  /* 0xdc08dc08051e7431 */ /* 0x080fe2000006001c */
[----:B------:R-:W-:Y:S01]  /*112f0*/  LOP3.LUT R5, R45, 0x300030, RZ, 0xc0, !PT ;  /* 0x003000302d057812 */ /* 0x000fe200078ec0ff */
[----:B------:R-:W-:Y:S01]  /*11300*/  HFMA2 R28, R7, R28.H1_H1, -258, -258 ;  /* 0xdc08dc08071c7431 */ /* 0x000fe2000006001c */
[----:B------:R-:W-:Y:S01]  /*11310*/  LOP3.LUT R7, R14, 0x64006400, RZ, 0xfc, !PT ;  /* 0x640064000e077812 */ /* 0x000fe200078efcff */
[-C--:B------:R-:W-:Y:S01]  /*11320*/  HFMA2 R66, R13, R44.reuse.H0_H0, -66, -66 ;  /* 0xd420d4200d427431 */ /* 0x080fe2000004002c */
[----:B------:R-:W-:Y:S01]  /*11330*/  LOP3.LUT R63, R12, 0x64006400, RZ, 0xfc, !PT ;  /* 0x640064000c3f7812 */ /* 0x000fe200078efcff */
[----:B------:R-:W-:Y:S01]  /*11340*/  HFMA2 R24, R15, R44.H0_H0, -66, -66 ;  /* 0xd420d4200f187431 */ /* 0x000fe2000004002c */
[----:B------:R-:W-:Y:S01]  /*11350*/  LDS.128 R8, [UR5] ;  /* 0x00000005ff087984 */ /* 0x000fe20008000c00 */
[----:B------:R-:W-:-:S03]  /*11360*/  LOP3.LUT R4, R43, 0x300030, RZ, 0xc0, !PT ;  /* 0x003000302b047812 */ /* 0x000fc600078ec0ff */
[----:B------:R-:W0:Y:S01]  /*11370*/  LDS.128 R12, [UR5+0x80] ;  /* 0x00008005ff0c7984 */ /* 0x000e220008000c00 */
[----:B------:R-:W-:Y:S01]  /*11380*/  LOP3.LUT R5, R5, 0x64006400, RZ, 0xfc, !PT ;  /* 0x6400640005057812 */ /* 0x000fe200078efcff */
[----:B------:R-:W-:Y:S01]  /*11390*/  HFMA2 R48, R7, R44.H0_H0, -66, -66 ;  /* 0xd420d42007307431 */ /* 0x000fe2000004002c */
[----:B------:R-:W-:-:S03]  /*113a0*/  LOP3.LUT R27, R4, 0x64006400, RZ, 0xfc, !PT ;  /* 0x64006400041b7812 */ /* 0x000fc600078efcff */
[----:B------:R-:W-:Y:S02]  /*113b0*/  HFMA2 R26, R5, R44.H0_H0, -66, -66 ;  /* 0xd420d420051a7431 */ /* 0x000fe4000004002c */
[----:B------:R-:W2:Y:S01]  /*113c0*/  LDS.128 R4, [UR5+0x100] ;  /* 0x00010005ff047984 */ /* 0x000ea20008000c00 */
        /* <DEDUP_REMOVED lines=11> */
[----:B------:R-:W-:Y:S02]  /*11480*/  HFMA2 R50, R71, R20.H0_H0, -18, -18 ;  /* 0xcc80cc8047327431 */ /* 0x000fe40000040014 */
[----:B------:R-:W-:Y:S02]  /*11490*/  HADD2 R71, R57, -1026, -1026 ;  /* 0xe402e40239477430 */ /* 0x000fe40000000000 */
[----:B------:R-:W-:Y:S01]  /*114a0*/  HADD2 R73, R54, -1026, -1026 ;  /* 0xe402e40236497430 */ /* 0x000fe20000000000 */
[----:B------:R-:W-:Y:S01]  /*114b0*/  LOP3.LUT R53, R53, 0x64006400, RZ, 0xfc, !PT ;  /* 0x6400640035357812 */ /* 0x000fe200078efcff */
[----:B------:R-:W-:Y:S01]  /*114c0*/  HADD2 R72, R56, -1026, -1026 ;  /* 0xe402e40238487430 */ /* 0x000fe20000000000 */
[----:B------:R-:W-:-:S02]  /*114d0*/  LOP3.LUT R55, R55, 0x64006400, RZ, 0xfc, !PT ;  /* 0x6400640037377812 */ /* 0x000fc400078efcff */
[----:B------:R-:W-:Y:S01]  /*114e0*/  LOP3.LUT R74, R52, 0x64006400, RZ, 0xfc, !PT ;  /* 0x64006400344a7812 */ /* 0x000fe200078efcff */
[-C--:B0-----:R-:W-:Y:S02]  /*114f0*/  HFMA2 R56, R71, R12.reuse, RZ ;  /* 0x0000000c47387231 */ /* 0x081fe400000000ff */
[----:B------:R-:W-:Y:S02]  /*11500*/  HFMA2 R58, R73, R12, RZ ;  /* 0x0000000c493a7231 */ /* 0x000fe400000000ff */
[----:B------:R-:W-:Y:S02]  /*11510*/  HFMA2 R69, R53, R20.H0_H0, -18, -18 ;  /* 0xcc80cc8035457431 */ /* 0x000fe40000040014 */
[----:B------:R-:W-:Y:S02]  /*11520*/  HFMA2 R53, R71, R8, RZ ;  /* 0x0000000847357231 */ /* 0x000fe400000000ff */
[----:B------:R-:W-:Y:S02]  /*11530*/  HFMA2 R68, R55, R20.H0_H0, -18, -18 ;  /* 0xcc80cc8037447431 */ /* 0x000fe40000040014 */
[----:B------:R-:W-:-:S02]  /*11540*/  HFMA2 R55, R73, R8, RZ ;  /* 0x0000000849377231 */ /* 0x000fc400000000ff */
[----:B------:R-:W-:Y:S02]  /*11550*/  HADD2 R74, R74, -1026, -1026 ;  /* 0xe402e4024a4a7430 */ /* 0x000fe40000000000 */
[-C--:B------:R-:W-:Y:S02]  /*11560*/  HFMA2 R56, R61, R13.reuse, R56 ;  /* 0x0000000d3d387231 */ /* 0x080fe40000000038 */
[----:B------:R-:W-:Y:S02]  /*11570*/  HFMA2 R58, R62, R13, R58 ;  /* 0x0000000d3e3a7231 */ /* 0x000fe4000000003a */
[-C--:B--2---:R-:W-:Y:S02]  /*11580*/  HFMA2 R71, R71, R4.reuse, RZ ;  /* 0x0000000447477231 */ /* 0x084fe400000000ff */
[----:B------:R-:W-:Y:S02]  /*11590*/  HFMA2 R73, R73, R4, RZ ;  /* 0x0000000449497231 */ /* 0x000fe400000000ff */
[----:B------:R-:W-:-:S02]  /*115a0*/  HFMA2 R65, R65, R44.H0_H0, -66, -66 ;  /* 0xd420d42041417431 */ /* 0x000fc4000004002c */
[-C--:B------:R-:W-:Y:S02]  /*115b0*/  HFMA2 R57, R72, R12.reuse, RZ.H0_H0 ;  /* 0x0000000c48397231 */ /* 0x080fe400000400ff */
[----:B------:R-:W-:Y:S02]  /*115c0*/  HFMA2 R12, R74, R12, RZ.H0_H0 ;  /* 0x0000000c4a0c7231 */ /* 0x000fe400000400ff */
[----:B------:R-:W-:Y:S02]  /*115d0*/  HFMA2 R53, R61, R9, R53 ;  /* 0x000000093d357231 */ /* 0x000fe40000000035 */
[----:B------:R-:W-:Y:S02]  /*115e0*/  HFMA2 R57, R60, R13, R57 ;  /* 0x0000000d3c397231 */ /* 0x000fe40000000039 */
[----:B------:R-:W-:Y:S02]  /*115f0*/  HFMA2 R55, R62, R9, R55 ;  /* 0x000000093e377231 */ /* 0x000fe40000000037 */
[----:B------:R-:W-:-:S02]  /*11600*/  HFMA2 R13, R59, R13, R12 ;  /* 0x0000000d3b0d7231 */ /* 0x000fc4000000000c */
[----:B------:R-:W-:Y:S02]  /*11610*/  HFMA2 R56, R65, R14, R56 ;  /* 0x0000000e41387231 */ /* 0x000fe40000000038 */
[----:B------:R-:W-:Y:S02]  /*11620*/  HFMA2 R49, R49, R44.H0_H0, -66, -66 ;  /* 0xd420d42031317431 */ /* 0x000fe4000004002c */
[----:B------:R-:W-:Y:S02]  /*11630*/  HFMA2 R12, R48, R14, R58 ;  /* 0x0000000e300c7231 */ /* 0x000fe4000000003a */
[----:B------:R-:W-:Y:S02]  /*11640*/  HFMA2 R54, R72, R8, RZ.H0_H0 ;  /* 0x0000000848367231 */ /* 0x000fe400000400ff */
[-C--:B------:R-:W-:Y:S02]  /*11650*/  HFMA2 R71, R61, R5.reuse, R71 ;  /* 0x000000053d477231 */ /* 0x080fe40000000047 */
[----:B------:R-:W-:-:S02]  /*11660*/  HFMA2 R73, R62, R5, R73 ;  /* 0x000000053e497231 */ /* 0x000fc40000000049 */
[----:B------:R-:W-:Y:S02]  /*11670*/  HFMA2 R8, R74, R8, RZ.H0_H0 ;  /* 0x000000084a087231 */ /* 0x000fe400000400ff */
[-C--:B------:R-:W-:Y:S01]  /*11680*/  HFMA2 R72, R72, R4.reuse, RZ.H0_H0 ;  /* 0x0000000448487231 */ /* 0x080fe200000400ff */
[----:B------:R-:W-:Y:S01]  /*11690*/  LOP3.LUT R64, R47, 0xc000c0, RZ, 0xc0, !PT ;  /* 0x00c000c02f407812 */ /* 0x000fe200078ec0ff */
[----:B------:R-:W-:Y:S01]  /*116a0*/  HFMA2 R4, R74, R4, RZ.H0_H0 ;  /* 0x000000044a047231 */ /* 0x000fe200000400ff */
[----:B------:R-:W-:Y:S01]  /*116b0*/  LOP3.LUT R52, R45, 0xc000c0, RZ, 0xc0, !PT ;  /* 0x00c000c02d347812 */ /* 0x000fe200078ec0ff */
[----:B------:R-:W-:Y:S02]  /*116c0*/  HFMA2 R13, R49, R14, R13 ;  /* 0x0000000e310d7231 */ /* 0x000fe4000000000d */
[----:B------:R-:W-:Y:S02]  /*116d0*/  HFMA2 R53, R65, R10, R53 ;  /* 0x0000000a41357231 */ /* 0x000fe40000000035 */
[----:B------:R-:W-:-:S02]  /*116e0*/  HFMA2 R54, R60, R9, R54 ;  /* 0x000000093c367231 */ /* 0x000fc40000000036 */
[----:B------:R-:W-:Y:S02]  /*116f0*/  HFMA2 R57, R66, R14, R57 ;  /* 0x0000000e42397231 */ /* 0x000fe40000000039 */
[----:B------:R-:W-:Y:S02]  /*11700*/  HFMA2 R9, R59, R9, R8 ;  /* 0x000000093b097231 */ /* 0x000fe40000000008 */
[----:B------:R-:W-:Y:S02]  /*11710*/  HFMA2 R8, R48, R10, R55 ;  /* 0x0000000a30087231 */ /* 0x000fe40000000037 */
[----:B------:R-:W-:Y:S01]  /*11720*/  HFMA2 R27, R27, R44.H0_H0, -66, -66 ;  /* 0xd420d4201b1b7431 */ /* 0x000fe2000004002c */
[----:B------:R-:W-:Y:S01]  /*11730*/  LOP3.LUT R75, R64, 0x64006400, RZ, 0xfc, !PT ;  /* 0x64006400404b7812 */ /* 0x000fe200078efcff */
[----:B------:R-:W-:Y:S02]  /*11740*/  HFMA2 R4, R59, R5, R4 ;  /* 0x000000053b047231 */ /* 0x000fe40000000004 */
[----:B------:R-:W-:-:S02]  /*11750*/  HFMA2 R58, R68, R15, R56 ;  /* 0x0000000f443a7231 */ /* 0x000fc40000000038 */
[----:B------:R-:W-:Y:S02]  /*11760*/  HFMA2 R44, R63, R44.H0_H0, -66, -66 ;  /* 0xd420d4203f2c7431 */ /* 0x000fe4000004002c */
[-C--:B------:R-:W-:Y:S02]  /*11770*/  HFMA2 R71, R65, R6.reuse, R71 ;  /* 0x0000000641477231 */ /* 0x080fe40000000047 */
[----:B------:R-:W-:Y:S02]  /*11780*/  HFMA2 R72, R60, R5, R72 ;  /* 0x000000053c487231 */ /* 0x000fe40000000048 */
[----:B------:R-:W-:Y:S01]  /*11790*/  HFMA2 R73, R48, R6, R73 ;  /* 0x0000000630497231 */ /* 0x000fe20000000049 */
[----:B------:R-:W-:Y:S01]  /*117a0*/  LOP3.LUT R63, R52, 0x64006400, RZ, 0xfc, !PT ;  /* 0x64006400343f7812 */ /* 0x000fe200078efcff */
[-C--:B------:R-:W-:Y:S02]  /*117b0*/  HFMA2 R57, R69, R15.reuse, R57 ;  /* 0x0000000f45397231 */ /* 0x080fe40000000039 */
[----:B------:R-:W-:-:S02]  /*117c0*/  HFMA2 R56, R70, R15, R12 ;  /* 0x0000000f46387231 */ /* 0x000fc4000000000c */
[----:B------:R-:W-:Y:S02]  /*117d0*/  HFMA2 R64, R67, R15, R13 ;  /* 0x0000000f43407231 */ /* 0x000fe4000000000d */
[----:B------:R-:W0:Y:S01]  /*117e0*/  LDS.128 R12, [UR5+0x90] ;  /* 0x00009005ff0c7984 */ /* 0x000e220008000c00 */
[CC--:B------:R-:W-:Y:S02]  /*117f0*/  HFMA2 R54, R66.reuse, R10.reuse, R54 ;  /* 0x0000000a42367231 */ /* 0x0c0fe40000000036 */
[C---:B------:R-:W-:Y:S02]  /*11800*/  HFMA2 R9, R49.reuse, R10, R9 ;  /* 0x0000000a31097231 */ /* 0x040fe40000000009 */
[-C--:B------:R-:W-:Y:S02]  /*11810*/  HFMA2 R4, R49, R6.reuse, R4 ;  /* 0x0000000631047231 */ /* 0x080fe40000000004 */
[----:B------:R-:W-:Y:S02]  /*11820*/  HFMA2 R72, R66, R6, R72 ;  /* 0x0000000642487231 */ /* 0x000fe40000000048 */
[----:B------:R-:W-:-:S02]  /*11830*/  HFMA2 R55, R68, R11, R53 ;  /* 0x0000000b44377231 */ /* 0x000fc40000000035 */
[-C--:B------:R-:W-:Y:S02]  /*11840*/  HFMA2 R52, R51, R20.reuse.H0_H0, -18, -18 ;  /* 0xcc80cc8033347431 */ /* 0x080fe40000040014 */
[----:B------:R-:W-:Y:S02]  /*11850*/  HFMA2 R53, R70, R11, R8 ;  /* 0x0000000b46357231 */ /* 0x000fe40000000008 */
[----:B------:R-:W-:Y:S02]  /*11860*/  HFMA2 R51, R63, R20.H0_H0, -18, -18 ;  /* 0xcc80cc803f337431 */ /* 0x000fe40000040014 */
[----:B------:R-:W-:Y:S02]  /*11870*/  HFMA2 R68, R68, R7, R71 ;  /* 0x0000000744447231 */ /* 0x000fe40000000047 */
[----:B------:R-:W-:Y:S02]  /*11880*/  HFMA2 R54, R69, R11, R54 ;  /* 0x0000000b45367231 */ /* 0x000fe40000000036 */
[----:B------:R-:W-:-:S02]  /*11890*/  HFMA2 R70, R70, R7, R73 ;  /* 0x0000000746467231 */ /* 0x000fc40000000049 */
[----:B------:R-:W-:Y:S02]  /*118a0*/  HFMA2 R63, R67, R11, R9 ;  /* 0x0000000b433f7231 */ /* 0x000fe40000000009 */
[-C--:B------:R-:W-:Y:S01]  /*118b0*/  HFMA2 R69, R69, R7.reuse, R72 ;  /* 0x0000000745457231 */ /* 0x080fe20000000048 */
[----:B------:R-:W2:Y:S01]  /*118c0*/  LDS.128 R8, [UR5+0x10] ;  /* 0x00001005ff087984 */ /* 0x000ea20008000c00 */
[----:B------:R-:W-:-:S03]  /*118d0*/  HFMA2 R67, R67, R7, R4 ;  /* 0x0000000743437231 */ /* 0x000fc60000000004 */
[----:B------:R-:W5:Y:S01]  /*118e0*/  LDS.128 R4, [UR5+0x110] ;  /* 0x00011005ff047984 */ /* 0x000f620008000c00 */
        /* <DEDUP_REMOVED lines=9> */
[----:B------:R-:W-:Y:S01]  /*11980*/  LOP3.LUT R47, R47, 0x64006400, RZ, 0xfc, !PT ;  /* 0x640064002f2f7812 */ /* 0x000fe200078efcff */
[-C--:B0-----:R-:W-:Y:S02]  /*11990*/  HFMA2 R58, R43, R12.reuse, R58 ;  /* 0x0000000c2b3a7231 */ /* 0x081fe4000000003a */
[-C--:B------:R-:W-:Y:S02]  /*119a0*/  HFMA2 R56, R46, R12.reuse, R56 ;  /* 0x0000000c2e387231 */ /* 0x080fe40000000038 */
[----:B------:R-:W-:Y:S02]  /*119b0*/  HADD2 R45, R45, -1026, -1026 ;  /* 0xe402e4022d2d7430 */ /* 0x000fe40000000000 */
[----:B------:R-:W-:Y:S02]  /*119c0*/  HADD2 R47, R47, -1026, -1026 ;  /* 0xe402e4022f2f7430 */ /* 0x000fe40000000000 */
[----:B------:R-:W-:Y:S02]  /*119d0*/  HFMA2 R57, R45, R12, R57 ;  /* 0x0000000c2d397231 */ /* 0x000fe40000000039 */
[----:B------:R-:W-:-:S02]  /*119e0*/  HFMA2 R58, R31, R13, R58 ;  /* 0x0000000d1f3a7231 */ /* 0x000fc4000000003a */
[----:B------:R-:W-:Y:S02]  /*119f0*/  HFMA2 R64, R47, R12, R64 ;  /* 0x0000000c2f407231 */ /* 0x000fe40000000040 */
[----:B------:R-:W-:Y:S02]  /*11a00*/  HFMA2 R12, R29, R13, R56 ;  /* 0x0000000d1d0c7231 */ /* 0x000fe40000000038 */
[C---:B--2---:R-:W-:Y:S02]  /*11a10*/  HFMA2 R55, R43.reuse, R8, R55 ;  /* 0x000000082b377231 */ /* 0x044fe40000000037 */
[----:B-----5:R-:W-:Y:S02]  /*11a20*/  HFMA2 R68, R43, R4, R68 ;  /* 0x000000042b447231 */ /* 0x020fe40000000044 */
[C---:B------:R-:W-:Y:S02]  /*11a30*/  HFMA2 R53, R46.reuse, R8, R53 ;  /* 0x000000082e357231 */ /* 0x040fe40000000035 */
[----:B------:R-:W-:-:S02]  /*11a40*/  HFMA2 R70, R46, R4, R70 ;  /* 0x000000042e467231 */ /* 0x000fc40000000046 */
[----:B------:R-:W-:Y:S02]  /*11a50*/  HFMA2 R57, R30, R13, R57 ;  /* 0x0000000d1e397231 */ /* 0x000fe40000000039 */
[C---:B------:R-:W-:Y:S02]  /*11a60*/  HFMA2 R55, R31.reuse, R9, R55 ;  /* 0x000000091f377231 */ /* 0x040fe40000000037 */
[----:B------:R-:W-:Y:S02]  /*11a70*/  HFMA2 R64, R28, R13, R64 ;  /* 0x0000000d1c407231 */ /* 0x000fe40000000040 */
[----:B------:R-:W-:Y:S02]  /*11a80*/  HFMA2 R68, R31, R5, R68 ;  /* 0x000000051f447231 */ /* 0x000fe40000000044 */
[-C--:B------:R-:W-:Y:S02]  /*11a90*/  HFMA2 R58, R27, R14.reuse, R58 ;  /* 0x0000000e1b3a7231 */ /* 0x080fe4000000003a */
[----:B------:R-:W-:-:S02]  /*11aa0*/  HFMA2 R12, R24, R14, R12 ;  /* 0x0000000e180c7231 */ /* 0x000fc4000000000c */
[C---:B------:R-:W-:Y:S02]  /*11ab0*/  HFMA2 R53, R29.reuse, R9, R53 ;  /* 0x000000091d357231 */ /* 0x040fe40000000035 */
[----:B------:R-:W-:Y:S02]  /*11ac0*/  HFMA2 R70, R29, R5, R70 ;  /* 0x000000051d467231 */ /* 0x000fe40000000046 */
[----:B------:R-:W-:Y:S02]  /*11ad0*/  HFMA2 R20, R75, R20.H0_H0, -18, -18 ;  /* 0xcc80cc804b147431 */ /* 0x000fe40000040014 */
        /* <DEDUP_REMOVED lines=24> */
[-C--:B------:R-:W-:Y:S01]  /*11c60*/  HFMA2 R13, R26, R6.reuse, R13 ;  /* 0x000000061a0d7231 */ /* 0x080fe2000000000d */
[----:B----4-:R-:W-:Y:S02]  /*11c70*/  @!P0 PRMT R0, R2, 0x7610, R0 ;  /* 0x0000761002008816 */ /* 0x010fe40000000000 */
[----:B------:R-:W-:Y:S02]  /*11c80*/  @!P0 PRMT R42, R3, 0x7610, R42 ;  /* 0x00007610032a8816 */ /* 0x000fe4000000002a */
[----:B---3--:R-:W-:Y:S01]  /*11c90*/  @!P0 IADD3 R35, PT, PT, R25, R34, RZ ;  /* 0x0000002219238210 */ /* 0x008fe20007ffe0ff */
[----:B------:R-:W-:Y:S01]  /*11ca0*/  HFMA2 R14, R44, R6, R14 ;  /* 0x000000062c0e7231 */ /* 0x000fe2000000000e */
[----:B------:R-:W-:Y:S01]  /*11cb0*/  IADD3 R34, PT, PT, R34, 0x10, RZ ;  /* 0x0000001022227810 */ /* 0x000fe20007ffe0ff */
[C---:B------:R-:W-:Y:S01]  /*11cc0*/  HFMA2 R9, R51.reuse, R11, R54 ;  /* 0x0000000b33097231 */ /* 0x040fe20000000036 */
[----:B------:R-:W-:Y:S01]  /*11cd0*/  @!P0 PRMT R0, R0, 0x7610, R2 ;  /* 0x0000761000008816 */ /* 0x000fe20000000002 */
[----:B------:R-:W-:Y:S01]  /*11ce0*/  HFMA2 R13, R51, R7, R13 ;  /* 0x00000007330d7231 */ /* 0x000fe2000000000d */
[----:B------:R-:W-:Y:S01]  /*11cf0*/  @!P0 PRMT R42, R42, 0x7610, R3 ;  /* 0x000076102a2a8816 */ /* 0x000fe20000000003 */
[C---:B------:R-:W-:Y:S01]  /*11d00*/  HFMA2 R11, R20.reuse, R11, R63 ;  /* 0x0000000b140b7231 */ /* 0x040fe2000000003f */
[----:B------:R-:W-:Y:S01]  /*11d10*/  ISETP.GE.AND P0, PT, R34, R21, PT ;  /* 0x000000152200720c */ /* 0x000fe20003f06270 */
        /* <DEDUP_REMOVED lines=12> */
[----:B------:R-:W-:Y:S01]  /*11de0*/  HADD2 R14, R14.H0_H0, R14.H1_H1 ;  /* 0x3000000e0e0e7230 */ /* 0x000fe20000000800 */
[----:B------:R-:W-:-:S02]  /*11df0*/  PRMT R8, R8, 0x5410, R9 ;  /* 0x0000541008087816 */ /* 0x000fc40000000009 */
[----:B------:R-:W-:Y:S02]  /*11e00*/  PRMT R12, R12, 0x5410, R64 ;  /* 0x000054100c0c7816 */ /* 0x000fe40000000040 */
[----:B------:R-:W-:Y:S02]  /*11e10*/  PRMT R68, R68, 0x5410, R13 ;  /* 0x0000541044447816 */ /* 0x000fe4000000000d */
[----:B------:R-:W-:Y:S02]  /*11e20*/  PRMT R10, R10, 0x5410, R11 ;  /* 0x000054100a0a7816 */ /* 0x000fe4000000000b */
[----:B------:R-:W-:Y:S02]  /*11e30*/  PRMT R58, R58, 0x5410, R57 ;  /* 0x000054103a3a7816 */ /* 0x000fe40000000039 */
[----:B------:R-:W-:Y:S02]  /*11e40*/  PRMT R70, R70, 0x5410, R14 ;  /* 0x0000541046467816 */ /* 0x000fe4000000000e */
[----:B------:R-:W-:Y:S01]  /*11e50*/  MOV R2, UR12 ;  /* 0x0000000c00027c02 */ /* 0x000fe20008000f00 */
[----:B------:R-:W-:Y:S01]  /*11e60*/  UIADD3 UR5, UPT, UPT, UR5, 0x20, URZ ;  /* 0x0000002005057890 */ /* 0x000fe2000fffe0ff */
[----:B------:R-:W-:-:S02]  /*11e70*/  HFMA2 R41, R8, R0, R41 ;  /* 0x0000000008297231 */ /* 0x000fc40000000029 */
[----:B------:R-:W-:Y:S02]  /*11e80*/  HFMA2 R37, R68, R0, R37 ;  /* 0x0000000044257231 */ /* 0x000fe40000000025 */
[----:B------:R-:W-:Y:S02]  /*11e90*/  HFMA2 R38, R12, R42, R38 ;  /* 0x0000002a0c267231 */ /* 0x000fe40000000026 */
[----:B------:R-:W-:Y:S02]  /*11ea0*/  HFMA2 R40, R58, R0, R40 ;  /* 0x000000003a287231 */ /* 0x000fe40000000028 */
[----:B------:R-:W-:-:S04]  /*11eb0*/  IMAD.WIDE R16, R2, 0x4, R16 ;  /* 0x0000000402107825 */ /* 0x000fc800078e0210 */
[-C--:B------:R-:W-:Y:S02]  /*11ec0*/  HFMA2 R39, R10, R42.reuse, R39 ;  /* 0x0000002a0a277231 */ /* 0x080fe40000000027 */
[----:B------:R-:W-:Y:S01]  /*11ed0*/  HFMA2 R36, R70, R42, R36 ;  /* 0x0000002a46247231 */ /* 0x000fe20000000024 */
[----:B------:R-:W-:Y:S06]  /*11ee0*/  @!P0 BRA `(.L_x_2748) ;  /* 0xfffffff000188947 */ /* 0x000fec000383ffff */
.L_x_2747:
        /* <DEDUP_REMOVED lines=11> */
.L_x_2752:
[----:B------:R-:W0:Y:S02]  /*11fa0*/  LDS R4, [R0] ;  /* 0x0000000000047984 */ /* 0x000e240000000800 */
[----:B0-----:R-:W-:-:S05]  /*11fb0*/  HADD2 R5, R4, R41 ;  /* 0x0000002904057230 */ /* 0x001fca0000000000 */
[----:B------:R-:W0:Y:S02]  /*11fc0*/  ATOMS.CAST.SPIN P0, [R0], R4, R5 ;  /* 0x000000040000758d */ /* 0x000e240001800005 */
[----:B0-----:R-:W-:Y:S05]  /*11fd0*/  @!P0 BRA `(.L_x_2752) ;  /* 0xfffffffc00f08947 */ /* 0x001fea000383ffff */
[----:B------:R-:W-:Y:S05]  /*11fe0*/  BRA `(.L_x_2750) ;  /* 0x00000000000c7947 */ /* 0x000fea0003800000 */
.L_x_2751:
[----:B------:R-:W2:Y:S02]  /*11ff0*/  LD.E R0, desc[UR8][R18.64] ;  /* 0x0000000812007980 */ /* 0x000ea4000c101900 */
[----:B--2---:R-:W-:-:S05]  /*12000*/  IADD3 R3, PT, PT, R41, R0, RZ ;  /* 0x0000000029037210 */ /* 0x004fca0007ffe0ff */
[----:B------:R0:W-:Y:S02]  /*12010*/  ST.E desc[UR8][R18.64], R3 ;  /* 0x0000000312007985 */ /* 0x0001e4000c101908 */
.L_x_2750:
[----:B------:R-:W-:Y:S05]  /*12020*/  BSYNC.RECONVERGENT B0 ;  /* 0x0000000000007941 */ /* 0x000fea0003800200 */
.L_x_2749:
[----:B------:R1:W-:Y:S01]  /*12030*/  ATOM.E.ADD.F16x2.RN.STRONG.GPU P0, RZ, desc[UR8][R18.64+0x4], R39 ;  /* 0x8000042712ff79a2 */ /* 0x0003e2000c10e108 */
[----:B------:R-:W-:Y:S04]  /*12040*/  BSSY.RECONVERGENT B0, `(.L_x_2753) ;  /* 0x000000e000007945 */ /* 0x000fe80003800200 */
[----:B-1----:R-:W-:Y:S05]  /*12050*/  @P0 BRA `(.L_x_2754) ;  /* 0x0000000000300947 */ /* 0x002fea0003800000 */
[----:B------:R-:W1:Y:S02]  /*12060*/  QSPC.E.S P0, RZ, [R18+0x4] ;  /* 0x0000040012ff73aa */ /* 0x000e640000000500 */
[----:B-1----:R-:W-:Y:S05]  /*12070*/  @!P0 BRA `(.L_x_2755) ;  /* 0x00000000001c8947 */ /* 0x002fea0003800000 */
[----:B------:R-:W-:-:S04]  /*12080*/  MOV R4, R18 ;  /* 0x0000001200047202 */ /* 0x000fc80000000f00 */
[----:B------:R-:W-:-:S07]  /*12090*/  MOV R0, R4 ;  /* 0x0000000400007202 */ /* 0x000fce0000000f00 */
.L_x_2756:
[----:B------:R-:W1:Y:S02]  /*120a0*/  LDS R4, [R0+0x4] ;  /* 0x0000040000047984 */ /* 0x000e640000000800 */
[----:B-1----:R-:W-:-:S05]  /*120b0*/  HFMA2 R5, R4, 1, 1, R39 ;  /* 0x3c003c0004057831 */ /* 0x002fca0000000027 */
[----:B------:R-:W1:Y:S02]  /*120c0*/  ATOMS.CAST.SPIN P0, [R0+0x4], R4, R5 ;  /* 0x000004040000758d */ /* 0x000e640001800005 */
[----:B-1----:R-:W-:Y:S05]  /*120d0*/  @!P0 BRA `(.L_x_2756) ;  /* 0xfffffffc00f08947 */ /* 0x002fea000383ffff */
[----:B------:R-:W-:Y:S05]  /*120e0*/  BRA `(.L_x_2754) ;  /* 0x00000000000c7947 */ /* 0x000fea0003800000 */
.L_x_2755:
[----:B------:R-:W0:Y:S02]  /*120f0*/  LD.E R0, desc[UR8][R18.64+0x4] ;  /* 0x0000040812007980 */ /* 0x000e24000c101900 */
[----:B0-----:R-:W-:-:S05]  /*12100*/  IADD3 R3, PT, PT, R39, R0, RZ ;  /* 0x0000000027037210 */ /* 0x001fca0007ffe0ff */
[----:B------:R1:W-:Y:S02]  /*12110*/  ST.E desc[UR8][R18.64+0x4], R3 ;  /* 0x0000040312007985 */ /* 0x0003e4000c101908 */
.L_x_2754:
[----:B------:R-:W-:Y:S05]  /*12120*/  BSYNC.RECONVERGENT B0 ;  /* 0x0000000000007941 */ /* 0x000fea0003800200 */
.L_x_2753:
[----:B------:R-:W-:-:S04]  /*12130*/  IMAD.WIDE R6, R2, 0x2, R18 ;  /* 0x0000000202067825 */ /* 0x000fc800078e0212 */
[----:B01----:R-:W-:-:S05]  /*12140*/  HMUL2 R3, R40, RZ.H0_H0 ;  /* 0x200000ff28037232 */ /* 0x003fca0000000000 */
        /* <DEDUP_REMOVED lines=8> */
.L_x_2760:
[----:B------:R-:W0:Y:S02]  /*121d0*/  LDS R4, [R0] ;  /* 0x0000000000047984 */ /* 0x000e240000000800 */
[----:B0-----:R-:W-:-:S05]  /*121e0*/  HADD2 R5, R4, R3 ;  /* 0x0000000304057230 */ /* 0x001fca0000000000 */
[----:B------:R-:W0:Y:S02]  /*121f0*/  ATOMS.CAST.SPIN P0, [R0], R4, R5 ;  /* 0x000000040000758d */ /* 0x000e240001800005 */
[----:B0-----:R-:W-:Y:S05]  /*12200*/  @!P0 BRA `(.L_x_2760) ;  /* 0xfffffffc00f08947 */ /* 0x001fea000383ffff */
[----:B------:R-:W-:Y:S05]  /*12210*/  BRA `(.L_x_2758) ;  /* 0x00000000000c7947 */ /* 0x000fea0003800000 */
.L_x_2759:
[----:B------:R-:W2:Y:S02]  /*12220*/  LD.E R0, desc[UR8][R6.64] ;  /* 0x0000000806007980 */ /* 0x000ea4000c101900 */
[----:B--2---:R-:W-:-:S05]  /*12230*/  IADD3 R3, PT, PT, R3, R0, RZ ;  /* 0x0000000003037210 */ /* 0x004fca0007ffe0ff */
[----:B------:R0:W-:Y:S02]  /*12240*/  ST.E desc[UR8][R6.64], R3 ;  /* 0x0000000306007985 */ /* 0x0001e4000c101908 */
.L_x_2758:
[----:B------:R-:W-:Y:S05]  /*12250*/  BSYNC.RECONVERGENT B0 ;  /* 0x0000000000007941 */ /* 0x000fea0003800200 */
.L_x_2757:
[----:B------:R1:W-:Y:S01]  /*12260*/  ATOM.E.ADD.F16x2.RN.STRONG.GPU P0, RZ, desc[UR8][R6.64+0x4], R9 ;  /* 0x8000040906ff79a2 */ /* 0x0003e2000c10e108 */
[----:B------:R-:W-:Y:S04]  /*12270*/  BSSY.RECONVERGENT B0, `(.L_x_2761) ;  /* 0x000000e000007945 */ /* 0x000fe80003800200 */
[----:B-1----:R-:W-:Y:S05]  /*12280*/  @P0 BRA `(.L_x_2762) ;  /* 0x0000000000300947 */ /* 0x002fea0003800000 */
[----:B------:R-:W1:Y:S02]  /*12290*/  QSPC.E.S P0, RZ, [R6+0x4] ;  /* 0x0000040006ff73aa */ /* 0x000e640000000500 */
[----:B-1----:R-:W-:Y:S05]  /*122a0*/  @!P0 BRA `(.L_x_2763) ;  /* 0x00000000001c8947 */ /* 0x002fea0003800000 */
[----:B------:R-:W-:-:S04]  /*122b0*/  MOV R4, R6 ;  /* 0x0000000600047202 */ /* 0x000fc80000000f00 */
[----:B------:R-:W-:-:S07]  /*122c0*/  MOV R0, R4 ;  /* 0x0000000400007202 */ /* 0x000fce0000000f00 */
.L_x_2764:
[----:B------:R-:W1:Y:S02]  /*122d0*/  LDS R4, [R0+0x4] ;  /* 0x0000040000047984 */ /* 0x000e640000000800 */
[----:B-1----:R-:W-:-:S05]  /*122e0*/  HFMA2 R5, R4, 1, 1, R9 ;  /* 0x3c003c0004057831 */ /* 0x002fca0000000009 */
[----:B------:R-:W1:Y:S02]  /*122f0*/  ATOMS.CAST.SPIN P0, [R0+0x4], R4, R5 ;  /* 0x000004040000758d */ /* 0x000e640001800005 */
[----:B-1----:R-:W-:Y:S05]  /*12300*/  @!P0 BRA `(.L_x_2764) ;  /* 0xfffffffc00f08947 */ /* 0x002fea000383ffff */
[----:B------:R-:W-:Y:S05]  /*12310*/  BRA `(.L_x_2762) ;  /* 0x00000000000c7947 */ /* 0x000fea0003800000 */
.L_x_2763:
[----:B------:R-:W0:Y:S02]  /*12320*/  LD.E R0, desc[UR8][R6.64+0x4] ;  /* 0x0000040806007980 */ /* 0x000e24000c101900 */
[----:B0-----:R-:W-:-:S05]  /*12330*/  IADD3 R3, PT, PT, R9, R0, RZ ;  /* 0x0000000009037210 */ /* 0x001fca0007ffe0ff */
[----:B------:R1:W-:Y:S02]  /*12340*/  ST.E desc[UR8][R6.64+0x4], R3 ;  /* 0x0000040306007985 */ /* 0x0003e4000c101908 */
.L_x_2762:
[----:B------:R-:W-:Y:S05]  /*12350*/  BSYNC.RECONVERGENT B0 ;  /* 0x0000000000007941 */ /* 0x000fea0003800200 */
.L_x_2761:
        /* <DEDUP_REMOVED lines=10> */
.L_x_2768:
[----:B------:R-:W0:Y:S02]  /*12400*/  LDS R2, [R0] ;  /* 0x0000000000027984 */ /* 0x000e240000000800 */
[----:B0-----:R-:W-:-:S05]  /*12410*/  HADD2 R3, R2, R37 ;  /* 0x0000002502037230 */ /* 0x001fca0000000000 */
[----:B------:R-:W0:Y:S02]  /*12420*/  ATOMS.CAST.SPIN P0, [R0], R2, R3 ;  /* 0x000000020000758d */ /* 0x000e240001800003 */
[----:B0-----:R-:W-:Y:S05]  /*12430*/  @!P0 BRA `(.L_x_2768) ;  /* 0xfffffffc00f08947 */ /* 0x001fea000383ffff */
[----:B------:R-:W-:Y:S05]  /*12440*/  BRA `(.L_x_2766) ;  /* 0x00000000000c7947 */ /* 0x000fea0003800000 */
.L_x_2767:
[----:B------:R-:W2:Y:S02]  /*12450*/  LD.E R0, desc[UR8][R6.64] ;  /* 0x0000000806007980 */ /* 0x000ea4000c101900 */
[----:B--2---:R-:W-:-:S05]  /*12460*/  IADD3 R3, PT, PT, R37, R0, RZ ;  /* 0x0000000025037210 */ /* 0x004fca0007ffe0ff */
[----:B------:R0:W-:Y:S02]  /*12470*/  ST.E desc[UR8][R6.64], R3 ;  /* 0x0000000306007985 */ /* 0x0001e4000c101908 */
.L_x_2766:
[----:B------:R-:W-:Y:S05]  /*12480*/  BSYNC.RECONVERGENT B0 ;  /* 0x0000000000007941 */ /* 0x000fea0003800200 */
.L_x_2765:
[----:B------:R1:W-:Y:S02]  /*12490*/  ATOM.E.ADD.F16x2.RN.STRONG.GPU P0, RZ, desc[UR8][R6.64+0x4], R5 ;  /* 0x8000040506ff79a2 */ /* 0x0003e4000c10e108 */
[----:B-1----:R-:W-:Y:S05]  /*124a0*/  @P0 EXIT ;  /* 0x000000000000094d */ /* 0x002fea0003800000 */
[----:B------:R-:W1:Y:S02]  /*124b0*/  QSPC.E.S P0, RZ, [R6+0x4] ;  /* 0x0000040006ff73aa */ /* 0x000e640000000500 */
[----:B-1----:R-:W-:Y:S05]  /*124c0*/  @!P0 BRA `(.L_x_2769) ;  /* 0x00000000001c8947 */ /* 0x002fea0003800000 */
[----:B------:R-:W-:-:S04]  /*124d0*/  MOV R2, R6 ;  /* 0x0000000600027202 */ /* 0x000fc80000000f00 */
[----:B------:R-:W-:-:S07]  /*124e0*/  MOV R0, R2 ;  /* 0x0000000200007202 */ /* 0x000fce0000000f00 */
.L_x_2770:
[----:B------:R-:W0:Y:S02]  /*124f0*/  LDS R2, [R0+0x4] ;  /* 0x0000040000027984 */ /* 0x000e240000000800 */
[----:B0-----:R-:W-:-:S05]  /*12500*/  HFMA2 R3, R2, 1, 1, R5 ;  /* 0x3c003c0002037831 */ /* 0x001fca0000000005 */
[----:B------:R-:W0:Y:S02]  /*12510*/  ATOMS.CAST.SPIN P0, [R0+0x4], R2, R3 ;  /* 0x000004020000758d */ /* 0x000e240001800003 */
[----:B0-----:R-:W-:Y:S05]  /*12520*/  @!P0 BRA `(.L_x_2770) ;  /* 0xfffffffc00f08947 */ /* 0x001fea000383ffff */
[----:B------:R-:W-:Y:S05]  /*12530*/  EXIT ;  /* 0x000000000000794d */ /* 0x000fea0003800000 */
.L_x_2769:
[----:B------:R-:W0:Y:S02]  /*12540*/  LD.E R0, desc[UR8][R6.64+0x4] ;  /* 0x0000040806007980 */ /* 0x000e24000c101900 */
[----:B0-----:R-:W-:-:S05]  /*12550*/  IADD3 R3, PT, PT, R5, R0, RZ ;  /* 0x0000000005037210 */ /* 0x001fca0007ffe0ff */
[----:B------:R-:W-:Y:S01]  /*12560*/  ST.E desc[UR8][R6.64+0x4], R3 ;  /* 0x0000040306007985 */ /* 0x000fe2000c101908 */
[----:B------:R-:W-:Y:S05]  /*12570*/  EXIT ;  /* 0x000000000000794d */ /* 0x000fea0003800000 */
.L_x_2771:
        /* <DEDUP_REMOVED lines=16> */
.L_x_3340:


//--------------------- .text._Z23gemm_half_q_half_kernelILi2ELb0ELb1EEvPK6__halfPKjS4_S2_PS0_iiiiPKtS7_iiiiiibS2_i --------------------------
	.section	.text._Z23gemm_half_q_half_kernelILi2ELb0ELb1EEvPK6__halfPKjS4_S2_PS0_iiiiPKtS7_iiiiiibS2_i,"ax",@progbits
	.align	128
        .global         _Z23gemm_half_q_half_kernelILi2ELb0ELb1EEvPK6__halfPKjS4_S2_PS0_iiiiPKtS7_iiiiiibS2_i
        .type           _Z23gemm_half_q_half_kernelILi2ELb0ELb1EEvPK6__halfPKjS4_S2_PS0_iiiiPKtS7_iiiiiibS2_i,@function
        .size           _Z23gemm_half_q_half_kernelILi2ELb0ELb1EEvPK6__halfPKjS4_S2_PS0_iiiiPKtS7_iiiiiibS2_i,(.L_x_3341 - _Z23gemm_half_q_half_kernelILi2ELb0ELb1EEvPK6__halfPKjS4_S2_PS0_iiiiPKtS7_iiiiiibS2_i)
        .other          _Z23gemm_half_q_half_kernelILi2ELb0ELb1EEvPK6__halfPKjS4_S2_PS0_iiiiPKtS7_iiiiiibS2_i,@"STO_CUDA_ENTRY STV_DEFAULT"
_Z23gemm_half_q_half_kernelILi2ELb0ELb1EEvPK6__halfPKjS4_S2_PS0_iiiiPKtS7_iiiiiibS2_i:
.text._Z23gemm_half_q_half_kernelILi2ELb0ELb1EEvPK6__halfPKjS4_S2_PS0_iiiiPKtS7_iiiiiibS2_i:
        /* <DEDUP_REMOVED lines=8> */
[----:B------:R-:W5:Y:S02]  /*0080*/  S2R R2, SR_CTAID.X ;  /* 0x0000000000027919 */ /* 0x000f640000002500 */
[----:B------:R-:W4:Y:S01]  /*0090*/  S2UR UR7, SR_CTAID.Y ;  /* 0x00000000000779c3 */ /* 0x000f220000002600 */
[----:B---3--:R-:W-:-:S02]  /*00a0*/  MOV R39, UR12 ;  /* 0x0000000c00277c02 */ /* 0x008fc40008000f00 */
[----:B-1----:R-:W-:Y:S01]  /*00b0*/  SHF.L.U32 R38, R5, 0x6, RZ ;  /* 0x0000000605267819 */ /* 0x002fe200000006ff */
[----:B----4-:R-:W-:-:S03]  /*00c0*/  USHF.L.U32 UR6, UR7, 0x1, URZ ;  /* 0x0000000107067899 */ /* 0x010fc600080006ff */
[CC--:B------:R-:W-:Y:S02]  /*00d0*/  IADD3 R0, PT, PT, R38.reuse, R13.reuse, RZ ;  /* 0x0000000d26007210 */ /* 0x0c0fe40007ffe0ff */
[----:B--2---:R-:W-:Y:S02]  /*00e0*/  VIADDMNMX R41, R38, 0x40, R3, PT ;  /* 0x0000004026297846 */ /* 0x004fe40003800103 */
[----:B-----5:R-:W-:Y:S02]  /*00f0*/  LEA R2, R2, R13, 0x6 ;  /* 0x0000000d02027211 */ /* 0x020fe400078e30ff */
[----:B------:R-:W-:Y:S02]  /*0100*/  ISETP.GE.AND P1, PT, R0, R41, PT ;  /* 0x000000290000720c */ /* 0x000fe40003f26270 */
[----:B------:R-:W-:-:S04]  /*0110*/  SHF.L.U32 R4, R2, 0x2, RZ ;  /* 0x0000000202047819 */ /* 0x000fc800000006ff */
[----:B------:R-:W-:-:S07]  /*0120*/  ISETP.GE.AND P0, PT, R4, R39, PT ;  /* 0x000000270400720c */ /* 0x000fce0003f06270 */
[----:B0-----:R-:W-:Y:S06]  /*0130*/  @P1 BRA `(.L_x_2773) ;  /* 0x0000000000581947 */ /* 0x001fec0003800000 */
[----:B------:R-:W0:Y:S01]  /*0140*/  LDC.64 R6, c[0x0][0x3c0] ;  /* 0x0000f000ff067b82 */ /* 0x000e220000000a00 */
[----:B------:R-:W1:Y:S01]  /*0150*/  LDCU.64 UR4, c[0x0][0x380] ;  /* 0x00007000ff0477ac */ /* 0x000e620008000a00 */
[----:B0-----:R-:W-:-:S06]  /*0160*/  IMAD.WIDE.U32 R6, R0, 0x2, R6 ;  /* 0x0000000200067825 */ /* 0x001fcc00078e0006 */
[----:B------:R-:W2:Y:S01]  /*0170*/  LDG.E.U16.CONSTANT R6, desc[UR8][R6.64] ;  /* 0x0000000806067981 */ /* 0x000ea2000c1e9500 */
[----:B------:R-:W-:-:S05]  /*0180*/  IMAD R0, R3, UR6, RZ ;  /* 0x0000000603007c24 */ /* 0x000fca000f8e02ff */
[----:B------:R-:W-:Y:S02]  /*0190*/  IADD3 R9, PT, PT, R0, R3, RZ ;  /* 0x0000000300097210 */ /* 0x000fe40007ffe0ff */
[C---:B--2---:R-:W-:Y:S02]  /*01a0*/  IADD3 R12, P1, PT, R6.reuse, R0, RZ ;  /* 0x00000000060c7210 */ /* 0x044fe40007f3e0ff */
[----:B------:R-:W-:Y:S02]  /*01b0*/  IADD3 R11, P2, PT, R6, R9, RZ ;  /* 0x00000009060b7210 */ /* 0x000fe40007f5e0ff */
[----:B------:R-:W-:Y:S02]  /*01c0*/  LEA.HI.X.SX32 R15, R0, RZ, 0x1, P1 ;  /* 0x000000ff000f7211 */ /* 0x000fe400008f0eff */
[----:B------:R-:W-:Y:S02]  /*01d0*/  LEA.HI.X.SX32 R0, R9, RZ, 0x1, P2 ;  /* 0x000000ff09007211 */ /* 0x000fe400010f0eff */
[----:B-1----:R-:W-:-:S02]  /*01e0*/  LEA R8, P1, R12, UR4, 0x1 ;  /* 0x000000040c087c11 */ /* 0x002fc4000f8208ff */
[C---:B------:R-:W-:Y:S02]  /*01f0*/  LEA R10, P2, R11.reuse, UR4, 0x1 ;  /* 0x000000040b0a7c11 */ /* 0x040fe4000f8408ff */
        /* <DEDUP_REMOVED lines=10> */
.L_x_2773:
[----:B------:R-:W-:Y:S05]  /*02a0*/  BSYNC.RECONVERGENT B0 ;  /* 0x0000000000007941 */ /* 0x000fea0003800200 */
.L_x_2772:
[----:B------:R-:W-:Y:S05]  /*02b0*/  @P0 EXIT ;  /* 0x000000000000094d */ /* 0x000fea0003800000 */
[----:B------:R-:W1:Y:S01]  /*02c0*/  LDC.64 R42, c[0x0][0x3b8] ;  /* 0x0000ee00ff2a7b82 */ /* 0x000e620000000a00 */
[----:B0-----:R-:W-:Y:S01]  /*02d0*/  SHF.L.U32 R11, R5, 0x7, RZ ;  /* 0x00000007050b7819 */ /* 0x001fe200000006ff */
[----:B------:R-:W0:Y:S04]  /*02e0*/  LDCU.U8 UR4, c[0x0][0x3e0] ;  /* 0x00007c00ff0477ac */ /* 0x000e280008000000 */
[----:B-1----:R-:W-:-:S05]  /*02f0*/  IMAD.WIDE.U32 R10, R11, 0x2, R42 ;  /* 0x000000020b0a7825 */ /* 0x002fca00078e002a */
[----:B------:R1:W5:Y:S01]  /*0300*/  LDG.E.U16.CONSTANT R37, desc[UR8][R10.64+0x2] ;  /* 0x000002080a257981 */ /* 0x000362000c1e9500 */
[----:B0-----:R-:W-:Y:S01]  /*0310*/  UPRMT UR4, UR4, 0x8880, URZ ;  /* 0x0000888004047896 */ /* 0x001fe200080000ff */
[----:B------:R-:W-:Y:S02]  /*0320*/  ISETP.GE.AND P1, PT, R38, R3, PT ;  /* 0x000000032600720c */ /* 0x000fe40003f26270 */
[----:B------:R-:W-:-:S03]  /*0330*/  MOV R40, R1 ;  /* 0x0000000100287202 */ /* 0x000fc60000000f00 */
[----:B------:R-:W-:-:S04]  /*0340*/  ISETP.NE.AND P0, PT, RZ, UR4, PT ;  /* 0x00000004ff007c0c */ /* 0x000fc8000bf05270 */
[----:B------:R-:W-:-:S13]  /*0350*/  ISETP.NE.OR P0, PT, R5, RZ, !P0 ;  /* 0x000000ff0500720c */ /* 0x000fda0004705670 */
        /* <DEDUP_REMOVED lines=8> */
[----:B------:R0:W5:Y:S01]  /*03e0*/  LDG.E.U16.CONSTANT R0, desc[UR8][R10.64] ;  /* 0x000000080a007981 */ /* 0x000162000c1e9500 */
[----:B-1----:R-:W-:Y:S02]  /*03f0*/  SHF.R.S32.HI R7, RZ, 0x1f, R4 ;  /* 0x0000001fff077819 */ /* 0x002fe40000011404 */
[----:B------:R-:W-:Y:S02]  /*0400*/  SHF.L.U32 R8, R13, 0x4, RZ ;  /* 0x000000040d087819 */ /* 0x000fe400000006ff */
[----:B------:R-:W-:Y:S01]  /*0410*/  LEA.HI R9, R7, R4, RZ, 0x3 ;  /* 0x0000000407097211 */ /* 0x000fe200078f18ff */
[----:B------:R-:W-:Y:S01]  /*0420*/  HFMA2 R7, -RZ, RZ, 0, 0 ;  /* 0x00000000ff077431 */ /* 0x000fe200000001ff */
[----:B------:R-:W-:Y:S02]  /*0430*/  MOV R6, R38 ;  /* 0x0000002600067202 */ /* 0x000fe40000000f00 */
[----:B------:R-:W-:Y:S02]  /*0440*/  LOP3.LUT R14, R8, 0x10, RZ, 0xc0, !PT ;  /* 0x00000010080e7812 */ /* 0x000fe400078ec0ff */
[----:B0-----:R-:W-:-:S07]  /*0450*/  SHF.R.S32.HI R15, RZ, 0x3, R9 ;  /* 0x00000003ff0f7819 */ /* 0x001fce0000011409 */
.L_x_2775:
[----:B0-----:R-:W0:Y:S01]  /*0460*/  LDC.64 R8, c[0x0][0x390] ;  /* 0x0000e400ff087b82 */ /* 0x001e220000000a00 */
        /* <DEDUP_REMOVED lines=28> */
[----:B------:R-:W-:Y:S01]  /*0630*/  IMAD R9, R16, R16, R16 ;  /* 0x0000001010097224 */ /* 0x000fe200078e0210 */
[C---:B------:R-:W-:Y:S02]  /*0640*/  LEA R8, R7.reuse, R40, 0x3 ;  /* 0x0000002807087211 */ /* 0x040fe400078e18ff */
[----:B------:R-:W-:-:S02]  /*0650*/  IADD3 R7, PT, PT, R7, 0x1, RZ ;  /* 0x0000000107077810 */ /* 0x000fc40007ffe0ff */
[----:B------:R-:W-:Y:S01]  /*0660*/  IADD3 R9, PT, PT, R16, 0x1, R9 ;  /* 0x0000000110097810 */ /* 0x000fe20007ffe009 */
[----:B------:R-:W0:Y:S01]  /*0670*/  I2F.F16 R20, R20 ;  /* 0x0000001400147306 */ /* 0x000e220000200c00 */
[----:B----4-:R-:W-:-:S04]  /*0680*/  IADD3 R6, PT, PT, R13, R6, RZ ;  /* 0x000000060d067210 */ /* 0x010fc80007ffe0ff */
[----:B------:R-:W-:-:S03]  /*0690*/  ISETP.GE.AND P0, PT, R6, R41, PT ;  /* 0x000000290600720c */ /* 0x000fc60003f06270 */
        /* <DEDUP_REMOVED lines=8> */
.L_x_2774:
[----:B-1----:R1:W5:Y:S01]  /*0720*/  LDL.64 R6, [R1] ;  /* 0x0000000001067983 */ /* 0x0023620000100a00 */
[----:B------:R-:W2:Y:S01]  /*0730*/  LDCU UR6, c[0x0][0x3c8] ;  /* 0x00007900ff0677ac */ /* 0x000ea20008000800 */
[----:B------:R-:W-:Y:S01]  /*0740*/  HFMA2 R0, -RZ, RZ, 0, 0 ;  /* 0x00000000ff007431 */ /* 0x000fe200000001ff */
[----:B--2---:R-:W-:-:S13]  /*0750*/  ISETP.GT.AND P0, PT, R38, UR6, PT ;  /* 0x0000000626007c0c */ /* 0x004fda000bf04270 */
[----:B-1----:R-:W-:Y:S05]  /*0760*/  @!P0 BRA `(.L_x_2776) ;  /* 0x00000000001c8947 */ /* 0x002fea0003800000 */
[----:B------:R-:W1:Y:S02]  /*0770*/  LDC R9, c[0x0][0x3cc] ;  /* 0x0000f300ff097b82 */ /* 0x000e640000000800 */
[----:B-1----:R-:W-:-:S04]  /*0780*/  VIMNMX R0, PT, PT, R38, R9, PT ;  /* 0x0000000926007248 */ /* 0x002fc80003fe0100 */
[----:B------:R-:W-:-:S04]  /*0790*/  IADD3 R0, PT, PT, R0, -UR6, RZ ;  /* 0x8000000600007c10 */ /* 0x000fc8000fffe0ff */
[----:B------:R-:W-:-:S04]  /*07a0*/  SHF.R.S32.HI R9, RZ, 0x1f, R0 ;  /* 0x0000001fff097819 */ /* 0x000fc80000011400 */
[----:B------:R-:W-:-:S04]  /*07b0*/  LEA.HI R9, R9, R0, RZ, 0x5 ;  /* 0x0000000009097211 */ /* 0x000fc800078f28ff */
[----:B------:R-:W-:-:S05]  /*07c0*/  SHF.R.S32.HI R9, RZ, 0x5, R9 ;  /* 0x00000005ff097819 */ /* 0x000fca0000011409 */
[----:B------:R-:W-:-:S07]  /*07d0*/  IMAD R0, R9, 0x6, RZ ;  /* 0x0000000609007824 */ /* 0x000fce00078e02ff */
.L_x_2776:
[----:B------:R-:W1:Y:S01]  /*07e0*/  LDCU UR13, c[0x0][0x3cc] ;  /* 0x00007980ff0d77ac */ /* 0x000e620008000800 */
[----:B0-----:R-:W-:Y:S02]  /*07f0*/  MOV R8, RZ ;  /* 0x000000ff00087202 */ /* 0x001fe40000000f00 */
[----:B-1----:R-:W-:-:S13]  /*0800*/  ISETP.GT.AND P0, PT, R38, UR13, PT ;  /* 0x0000000d26007c0c */ /* 0x002fda000bf04270 */
        /* <DEDUP_REMOVED lines=8> */
.L_x_2777:
        /* <DEDUP_REMOVED lines=11> */
.L_x_2778:
        /* <DEDUP_REMOVED lines=11> */
.L_x_2779:
        /* <DEDUP_REMOVED lines=11> */
.L_x_2780:
        /* <DEDUP_REMOVED lines=8> */
[----:B------:R-:W-:-:S02]  /*0b20*/  PRMT R31, RZ, 0x5410, RZ ;  /* 0x00005410ff1f7816 */ /* 0x000fc400000000ff */
        /* <DEDUP_REMOVED lines=8> */
[----:B------:R-:W-:-:S03]  /*0bb0*/  IADD3 R37, PT, PT, R38, R37, RZ ;  /* 0x0000002526257210 */ /* 0x000fc60007ffe0ff */
        /* <DEDUP_REMOVED lines=8> */
[----:B------:R-:W-:-:S02]  /*0c40*/  PRMT R0, R6, 0x7610, R6 ;  /* 0x0000761006007816 */ /* 0x000fc40000000006 */
[----:B------:R-:W-:Y:S02]  /*0c50*/  IADD3.X R69, PT, PT, R9, UR11, RZ, P1, !PT ;  /* 0x0000000b09457c10 */ /* 0x000fe40008ffe4ff */
[----:B------:R-:W-:Y:S02]  /*0c60*/  MOV R3, RZ ;  /* 0x000000ff00037202 */ /* 0x000fe40000000f00 */
        /* <DEDUP_REMOVED lines=9> */
.L_x_2782:
[----:B------:R-:W-:Y:S02]  /*0d00*/  MOV R32, R68 ;  /* 0x0000004400207202 */ /* 0x000fe40000000f00 */
[----:B------:R-:W-:-:S05]  /*0d10*/  MOV R33, R69 ;  /* 0x0000004500217202 */ /* 0x000fca0000000f00 */
[----:B------:R-:W2:Y:S01]  /*0d20*/  LDG.E.128.CONSTANT R12, desc[UR8][R32.64] ;  /* 0x00000008200c7981 */ /* 0x000ea2000c1e9d00 */
[----:B------:R-:W-:-:S05]  /*0d30*/  MOV R39, UR12 ;  /* 0x0000000c00277c02 */ /* 0x000fca0008000f00 */
[----:B------:R-:W-:-:S05]  /*0d40*/  IMAD.WIDE R20, R39, 0x4, R32 ;  /* 0x0000000427147825 */ /* 0x000fca00078e0220 */
[----:B------:R-:W3:Y:S01]  /*0d50*/  LDG.E.128.CONSTANT R4, desc[UR8][R20.64] ;  /* 0x0000000814047981 */ /* 0x000ee2000c1e9d00 */
[----:B------:R-:W-:-:S05]  /*0d60*/  IMAD.WIDE R62, R39, 0x4, R20 ;  /* 0x00000004273e7825 */ /* 0x000fca00078e0214 */
[----:B------:R0:W4:Y:S01]  /*0d70*/  LDG.E.128.CONSTANT R8, desc[UR8][R62.64] ;  /* 0x000000083e087981 */ /* 0x000122000c1e9d00 */
[----:B------:R-:W-:Y:S01]  /*0d80*/  ISETP.NE.AND P0, PT, R38, R37, PT ;  /* 0x000000252600720c */ /* 0x000fe20003f05270 */
[----:B0-----:R-:W-:Y:S01]  /*0d90*/  IMAD.WIDE R62, R39, 0x4, R62 ;  /* 0x00000004273e7825 */ /* 0x001fe200078e023e */
[----:B--2---:R-:W-:Y:S02]  /*0da0*/  LOP3.LUT R22, R13, 0xff, RZ, 0xc0, !PT ;  /* 0x000000ff0d167812 */ /* 0x004fe400078ec0ff */
[----:B------:R-:W-:Y:S02]  /*0db0*/  LOP3.LUT R20, R15, 0xff, RZ, 0xc0, !PT ;  /* 0x000000ff0f147812 */ /* 0x000fe400078ec0ff */
[----:B------:R-:W-:Y:S02]  /*0dc0*/  SHF.R.U32.HI R21, RZ, 0x8, R12 ;  /* 0x00000008ff157819 */ /* 0x000fe4000001160c */
[----:B------:R-:W-:Y:S02]  /*0dd0*/  IADD3 R47, PT, PT, R22, -0x80, RZ ;  /* 0xffffff80162f7810 */ /* 0x000fe40007ffe0ff */
[----:B------:R-:W0:Y:S01]  /*0de0*/  LDS.64 R22, [UR4] ;  /* 0x00000004ff167984 */ /* 0x000e220008000a00 */
[----:B------:R-:W-:-:S02]  /*0df0*/  IADD3 R25, PT, PT, R20, -0x80, RZ ;  /* 0xffffff8014197810 */ /* 0x000fc40007ffe0ff */
[----:B------:R-:W-:Y:S01]  /*0e00*/  LOP3.LUT R20, R12, 0xff, RZ, 0xc0, !PT ;  /* 0x000000ff0c147812 */ /* 0x000fe200078ec0ff */
[----:B------:R-:W-:Y:S01]  /*0e10*/  I2F.F16 R47, R47 ;  /* 0x0000002f002f7306 */ /* 0x000fe20000200c00 */
[----:B------:R-:W-:Y:S02]  /*0e20*/  LOP3.LUT R21, R21, 0xff, RZ, 0xc0, !PT ;  /* 0x000000ff15157812 */ /* 0x000fe400078ec0ff */
[----:B------:R-:W-:Y:S02]  /*0e30*/  IADD3 R20, PT, PT, R20, -0x80, RZ ;  /* 0xffffff8014147810 */ /* 0x000fe40007ffe0ff */
[----:B------:R-:W-:Y:S02]  /*0e40*/  IADD3 R46, PT, PT, R21, -0x80, RZ ;  /* 0xffffff80152e7810 */ /* 0x000fe40007ffe0ff */
[----:B------:R-:W-:Y:S01]  /*0e50*/  SHF.R.U32.HI R21, RZ, 0x8, R14 ;  /* 0x00000008ff157819 */ /* 0x000fe2000001160e */
[----:B------:R1:W-:Y:S01]  /*0e60*/  I2F.F16 R44, R20 ;  /* 0x00000014002c7306 */ /* 0x0003e20000200c00 */
[----:B------:R-:W-:-:S02]  /*0e70*/  LOP3.LUT R24, R14, 0xff, RZ, 0xc0, !PT ;  /* 0x000000ff0e187812 */ /* 0x000fc400078ec0ff */
[----:B------:R-:W-:Y:S02]  /*0e80*/  LOP3.LUT R21, R21, 0xff, RZ, 0xc0, !PT ;  /* 0x000000ff15157812 */ /* 0x000fe400078ec0ff */
[----:B------:R-:W-:Y:S02]  /*0e90*/  SHF.R.U32.HI R26, RZ, 0x8, R13 ;  /* 0x00000008ff1a7819 */ /* 0x000fe4000001160d */
[----:B------:R-:W-:Y:S01]  /*0ea0*/  IADD3 R50, PT, PT, R21, -0x80, RZ ;  /* 0xffffff8015327810 */ /* 0x000fe20007ffe0ff */
[----:B------:R-:W2:Y:S01]  /*0eb0*/  I2F.F16 R25, R25 ;  /* 0x0000001900197306 */ /* 0x000ea20000200c00 */
[----:B-1----:R-:W-:Y:S02]  /*0ec0*/  SHF.R.U32.HI R20, RZ, 0x8, R15 ;  /* 0x00000008ff147819 */ /* 0x002fe4000001160f */
[----:B------:R-:W-:Y:S02]  /*0ed0*/  IADD3 R24, PT, PT, R24, -0x80, RZ ;  /* 0xffffff8018187810 */ /* 0x000fe40007ffe0ff */
[----:B------:R-:W-:-:S02]  /*0ee0*/  LOP3.LUT R35, R20, 0xff, RZ, 0xc0, !PT ;  /* 0x000000ff14237812 */ /* 0x000fc400078ec0ff */
[----:B------:R-:W1:Y:S01]  /*0ef0*/  LDS.64 R20, [UR4+0x80] ;  /* 0x00008004ff147984 */ /* 0x000e620008000a00 */
[----:B------:R-:W-:Y:S01]  /*0f00*/  LOP3.LUT R26, R26, 0xff, RZ, 0xc0, !PT ;  /* 0x000000ff1a1a7812 */ /* 0x000fe200078ec0ff */
[----:B------:R-:W5:Y:S01]  /*0f10*/  I2F.F16 R24, R24 ;  /* 0x0000001800187306 */ /* 0x000f620000200c00 */
[----:B------:R-:W-:Y:S02]  /*0f20*/  IADD3 R49, PT, PT, R35, -0x80, RZ ;  /* 0xffffff8023317810 */ /* 0x000fe40007ffe0ff */
[----:B------:R-:W-:Y:S02]  /*0f30*/  LEA.HI R16, R12, 0xffffff80, RZ, 0x8 ;  /* 0xffffff800c107811 */ /* 0x000fe400078f40ff */
[----:B------:R-:W-:Y:S01]  /*0f40*/  LEA.HI R34, R13, 0xffffff80, RZ, 0x8 ;  /* 0xffffff800d227811 */ /* 0x000fe200078f40ff */
[----:B--2---:R-:W-:Y:S01]  /*0f50*/  HADD2.F32 R25, -RZ, R25.H0_H0 ;  /* 0x20000019ff197230 */ /* 0x004fe20000004100 */
[----:B------:R-:W-:Y:S01]  /*0f60*/  IADD3 R26, PT, PT, R26, -0x80, RZ ;  /* 0xffffff801a1a7810 */ /* 0x000fe20007ffe0ff */
[----:B------:R-:W2:Y:S01]  /*0f70*/  I2F.F16 R46, R46 ;  /* 0x0000002e002e7306 */ /* 0x000ea20000200c00 */
[----:B------:R-:W-:-:S02]  /*0f80*/  SHF.R.U32.HI R12, RZ, 0x10, R12 ;  /* 0x00000010ff0c7819 */ /* 0x000fc4000001160c */
[----:B------:R-:W-:Y:S01]  /*0f90*/  SHF.R.U32.HI R13, RZ, 0x10, R13 ;  /* 0x00000010ff0d7819 */ /* 0x000fe2000001160d */
[----:B0-----:R-:W-:Y:S01]  /*0fa0*/  HADD2.F32 R45, -RZ, R22.H1_H1 ;  /* 0x30000016ff2d7230 */ /* 0x001fe20000004100 */
[----:B------:R-:W-:Y:S02]  /*0fb0*/  LOP3.LUT R12, R12, 0xff, RZ, 0xc0, !PT ;  /* 0x000000ff0c0c7812 */ /* 0x000fe400078ec0ff */
[----:B------:R-:W-:Y:S01]  /*0fc0*/  LOP3.LUT R13, R13, 0xff, RZ, 0xc0, !PT ;  /* 0x000000ff0d0d7812 */ /* 0x000fe200078ec0ff */
[----:B------:R0:W3:Y:S01]  /*0fd0*/  I2F.F16 R48, R26 ;  /* 0x0000001a00307306 */ /* 0x0000e20000200c00 */
[----:B------:R-:W-:Y:S01]  /*0fe0*/  IADD3 R12, PT, PT, R12, -0x80, RZ ;  /* 0xffffff800c0c7810 */ /* 0x000fe20007ffe0ff */
[----:B-----5:R-:W-:Y:S01]  /*0ff0*/  HADD2.F32 R24, -RZ, R24.H0_H0 ;  /* 0x20000018ff187230 */ /* 0x020fe20000004100 */
[----:B------:R-:W-:Y:S02]  /*1000*/  IADD3 R53, PT, PT, R13, -0x80, RZ ;  /* 0xffffff800d357810 */ /* 0x000fe40007ffe0ff */
[----:B------:R-:W-:-:S02]  /*1010*/  SHF.R.U32.HI R51, RZ, 0x10, R15 ;  /* 0x00000010ff337819 */ /* 0x000fc4000001160f */
[----:B------:R-:W-:Y:S01]  /*1020*/  LEA.HI R27, R14, 0xffffff80, RZ, 0x8 ;  /* 0xffffff800e1b7811 */ /* 0x000fe200078f40ff */
[----:B------:R-:W5:Y:S01]  /*1030*/  I2F.F16 R50, R50 ;  /* 0x0000003200327306 */ /* 0x000f620000200c00 */
[----:B0-----:R-:W-:Y:S01]  /*1040*/  SHF.R.U32.HI R26, RZ, 0x10, R14 ;  /* 0x00000010ff1a7819 */ /* 0x001fe2000001160e */
[----:B------:R-:W-:Y:S02]  /*1050*/  HADD2.F32 R14, -RZ, R22.H0_H0 ;  /* 0x20000016ff0e7230 */ /* 0x000fe40000004100 */
[----:B--2---:R-:W-:Y:S01]  /*1060*/  HADD2.F32 R46, -RZ, R46.H0_H0 ;  /* 0x2000002eff2e7230 */ /* 0x004fe20000004100 */
[----:B------:R-:W-:Y:S02]  /*1070*/  LOP3.LUT R13, R26, 0xff, RZ, 0xc0, !PT ;  /* 0x000000ff1a0d7812 */ /* 0x000fe400078ec0ff */
[----:B------:R-:W-:Y:S01]  /*1080*/  LOP3.LUT R26, R51, 0xff, RZ, 0xc0, !PT ;  /* 0x000000ff331a7812 */ /* 0x000fe200078ec0ff */
[----:B------:R-:W0:Y:S01]  /*1090*/  I2F.F16 R49, R49 ;  /* 0x0000003100317306 */ /* 0x000e220000200c00 */
[----:B------:R-:W-:Y:S01]  /*10a0*/  IADD3 R51, PT, PT, R13, -0x80, RZ ;  /* 0xffffff800d337810 */ /* 0x000fe20007ffe0ff */
[----:B------:R-:W-:-:S02]  /*10b0*/  HADD2.F32 R13, -RZ, R47.H0_H0 ;  /* 0x2000002fff0d7230 */ /* 0x000fc40000004100 */
[C---:B------:R-:W-:Y:S01]  /*10c0*/  FFMA.FTZ R55, R14.reuse, R24, RZ ;  /* 0x000000180e377223 */ /* 0x040fe200000100ff */
[----:B---3--:R-:W-:Y:S02]  /*10d0*/  HADD2.F32 R48, -RZ, R48.H0_H0 ;  /* 0x20000030ff307230 */ /* 0x008fe40000004100 */
[----:B-----5:R-:W-:Y:S01]  /*10e0*/  HADD2.F32 R50, -RZ, R50.H0_H0 ;  /* 0x20000032ff327230 */ /* 0x020fe20000004100 */
[----:B------:R2:W3:Y:S01]  /*10f0*/  I2F.F16 R35, R12 ;  /* 0x0000000c00237306 */ /* 0x0004e20000200c00 */
[----:B------:R-:W-:Y:S01]  /*1100*/  FFMA.FTZ R22, R14, R13, RZ ;  /* 0x0000000d0e167223 */ /* 0x000fe200000100ff */
[----:B0-----:R-:W-:-:S06]  /*1110*/  HADD2.F32 R49, -RZ, R49.H0_H0 ;  /* 0x20000031ff317230 */ /* 0x001fcc0000004100 */
[----:B------:R-:W0:Y:S01]  /*1120*/  I2F.F16 R53, R53 ;  /* 0x0000003500357306 */ /* 0x000e220000200c00 */
[----:B--2---:R-:W-:Y:S02]  /*1130*/  HADD2.F32 R12, -RZ, R44.H0_H0 ;  /* 0x2000002cff0c7230 */ /* 0x004fe40000004100 */
[----:B-1----:R-:W-:-:S03]  /*1140*/  HADD2.F32 R44, -RZ, R20.H0_H0 ;  /* 0x20000014ff2c7230 */ /* 0x002fc60000004100 */
[----:B------:R-:W-:Y:S01]  /*1150*/  FFMA.FTZ R47, R12, R14, RZ ;  /* 0x0000000e0c2f7223 */ /* 0x000fe200000100ff */
[----:B------:R-:W-:Y:S01]  /*1160*/  FFMA.FTZ R14, R14, R25, RZ ;  /* 0x000000190e0e7223 */ /* 0x000fe200000100ff */
[----:B------:R-:W-:Y:S01]  /*1170*/  I2F.F16 R51, R51 ;  /* 0x0000003300337306 */ /* 0x000fe20000200c00 */
[----:B------:R-:W-:Y:S01]  /*1180*/  FFMA.FTZ R59, R12, R44, RZ ;  /* 0x0000002c0c3b7223 */ /* 0x000fe200000100ff */
[----:B------:R-:W-:Y:S01]  /*1190*/  FFMA.FTZ R52, R46, R45, R47 ;  /* 0x0000002d2e347223 */ /* 0x000fe2000001002f */
[C---:B------:R-:W-:Y:S01]  /*11a0*/  FFMA.FTZ R47, R45.reuse, R48, R22 ;  /* 0x000000302d2f7223 */ /* 0x040fe20000010016 */
[C---:B------:R-:W-:Y:S01]  /*11b0*/  FFMA.FTZ R22, R45.reuse, R50, R55 ;  /* 0x000000322d167223 */ /* 0x040fe20000010037 */
[----:B------:R-:W-:Y:S01]  /*11c0*/  FFMA.FTZ R14, R45, R49, R14 ;  /* 0x000000312d0e7223 */ /* 0x000fe2000001000e */
[----:B------:R-:W-:Y:S01]  /*11d0*/  IADD3 R45, PT, PT, R26, -0x80, RZ ;  /* 0xffffff801a2d7810 */ /* 0x000fe20007ffe0ff */
[-C--:B------:R-:W-:Y:S01]  /*11e0*/  FFMA.FTZ R57, R24, R44.reuse, RZ ;  /* 0x0000002c18397223 */ /* 0x080fe200000100ff */
[-C--:B------:R-:W-:Y:S01]  /*11f0*/  FFMA.FTZ R12, R25, R44.reuse, RZ ;  /* 0x0000002c190c7223 */ /* 0x080fe200000100ff */
[----:B------:R-:W-:Y:S01]  /*1200*/  LEA.HI R55, R15, 0xffffff80, RZ, 0x8 ;  /* 0xffffff800f377811 */ /* 0x000fe200078f40ff */
[----:B------:R-:W1:Y:S01]  /*1210*/  LDS.64 R24, [UR4+0x8] ;  /* 0x00000804ff187984 */ /* 0x000e620008000a00 */
[----:B------:R-:W-:Y:S01]  /*1220*/  HADD2.F32 R15, -RZ, R20.H1_H1 ;  /* 0x30000014ff0f7230 */ /* 0x000fe20000004100 */
[----:B------:R-:W2:Y:S01]  /*1230*/  I2F.F16 R45, R45 ;  /* 0x0000002d002d7306 */ /* 0x000ea20000200c00 */
[----:B------:R-:W-:Y:S01]  /*1240*/  FFMA.FTZ R13, R13, R44, RZ ;  /* 0x0000002c0d0d7223 */ /* 0x000fe200000100ff */
[----:B------:R-:W-:-:S02]  /*1250*/  HADD2.F32 R26, -RZ, R23.H0_H0 ;  /* 0x20000017ff1a7230 */ /* 0x000fc40000004100 */
[----:B------:R-:W-:Y:S01]  /*1260*/  HADD2.F32 R44, -RZ, R23.H1_H1 ;  /* 0x30000017ff2c7230 */ /* 0x000fe20000004100 */
[----:B------:R-:W-:Y:S01]  /*1270*/  LOP3.LUT R23, R4, 0xff, RZ, 0xc0, !PT ;  /* 0x000000ff04177812 */ /* 0x000fe200078ec0ff */
[-C--:B------:R-:W-:Y:S01]  /*1280*/  FFMA.FTZ R46, R46, R15.reuse, R59 ;  /* 0x0000000f2e2e7223 */ /* 0x080fe2000001003b */
[-C--:B------:R-:W-:Y:S01]  /*1290*/  FFMA.FTZ R48, R48, R15.reuse, R13 ;  /* 0x0000000f30307223 */ /* 0x080fe2000001000d */
[-C--:B------:R-:W-:Y:S01]  /*12a0*/  FFMA.FTZ R20, R50, R15.reuse, R57 ;  /* 0x0000000f32147223 */ /* 0x080fe20000010039 */
[----:B------:R-:W-:Y:S01]  /*12b0*/  FFMA.FTZ R12, R49, R15, R12 ;  /* 0x0000000f310c7223 */ /* 0x000fe2000001000c */
[----:B------:R-:W-:Y:S01]  /*12c0*/  IADD3 R54, PT, PT, R23, -0x80, RZ ;  /* 0xffffff8017367810 */ /* 0x000fe20007ffe0ff */
[----:B---3--:R-:W-:Y:S01]  /*12d0*/  HADD2.F32 R15, -RZ, R35.H0_H0 ;  /* 0x20000023ff0f7230 */ /* 0x008fe20000004100 */
[----:B------:R-:W3:Y:S01]  /*12e0*/  I2F.F16 R16, R16 ;  /* 0x0000001000107306 */ /* 0x000ee20000200c00 */
[----:B------:R-:W-:Y:S01]  /*12f0*/  HADD2.F32 R23, -RZ, R21.H0_H0 ;  /* 0x20000015ff177230 */ /* 0x000fe20000004100 */
[----:B------:R-:W-:Y:S01]  /*1300*/  LOP3.LUT R50, R5, 0xff, RZ, 0xc0, !PT ;  /* 0x000000ff05327812 */ /* 0x000fe200078ec0ff */
[----:B0-----:R-:W-:-:S02]  /*1310*/  HADD2.F32 R53, -RZ, R53.H0_H0 ;  /* 0x20000035ff357230 */ /* 0x001fc40000004100 */
[----:B------:R-:W-:Y:S01]  /*1320*/  FFMA.FTZ R52, R15, R26, R52 ;  /* 0x0000001a0f347223 */ /* 0x000fe20000010034 */
[----:B--2---:R-:W-:Y:S01]  /*1330*/  HADD2.F32 R35, -RZ, R45.H0_H0 ;  /* 0x2000002dff237230 */ /* 0x004fe20000004100 */
[----:B------:R-:W-:Y:S01]  /*1340*/  IADD3 R50, PT, PT, R50, -0x80, RZ ;  /* 0xffffff8032327810 */ /* 0x000fe20007ffe0ff */
[----:B------:R-:W-:Y:S01]  /*1350*/  HADD2.F32 R51, -RZ, R51.H0_H0 ;  /* 0x20000033ff337230 */ /* 0x000fe20000004100 */
[----:B------:R-:W0:Y:S01]  /*1360*/  I2F.F16 R34, R34 ;  /* 0x0000002200227306 */ /* 0x000e220000200c00 */
[C---:B------:R-:W-:Y:S01]  /*1370*/  FFMA.FTZ R47, R26.reuse, R53, R47 ;  /* 0x000000351a2f7223 */ /* 0x040fe2000001002f */
[----:B------:R-:W-:Y:S01]  /*1380*/  FFMA.FTZ R45, R26, R35, R14 ;  /* 0x000000231a2d7223 */ /* 0x000fe2000001000e */
[----:B------:R-:W-:Y:S01]  /*1390*/  FFMA.FTZ R48, R53, R23, R48 ;  /* 0x0000001735307223 */ /* 0x000fe20000010030 */
[----:B------:R-:W-:Y:S01]  /*13a0*/  LOP3.LUT R14, R6, 0xff, RZ, 0xc0, !PT ;  /* 0x000000ff060e7812 */ /* 0x000fe200078ec0ff */
[----:B------:R-:W-:Y:S01]  /*13b0*/  FFMA.FTZ R49, R26, R51, R22 ;  /* 0x000000331a317223 */ /* 0x000fe20000010016 */
[----:B------:R-:W-:-:S02]  /*13c0*/  LOP3.LUT R53, R7, 0xff, RZ, 0xc0, !PT ;  /* 0x000000ff07357812 */ /* 0x000fc400078ec0ff */
[----:B------:R-:W2:Y:S01]  /*13d0*/  I2F.F16 R27, R27 ;  /* 0x0000001b001b7306 */ /* 0x000ea20000200c00 */
[-C--:B------:R-:W-:Y:S01]  /*13e0*/  FFMA.FTZ R12, R35, R23.reuse, R12 ;  /* 0x00000017230c7223 */ /* 0x080fe2000001000c */
[----:B------:R-:W-:Y:S01]  /*13f0*/  IADD3 R26, PT, PT, R14, -0x80, RZ ;  /* 0xffffff800e1a7810 */ /* 0x000fe20007ffe0ff */
[----:B------:R-:W-:-:S05]  /*1400*/  FFMA.FTZ R46, R15, R23, R46 ;  /* 0x000000170f2e7223 */ /* 0x000fca000001002e */
[----:B------:R5:W4:Y:S01]  /*1410*/  I2F.F16 R13, R55 ;  /* 0x00000037000d7306 */ /* 0x000b220000200c00 */
[----:B------:R-:W-:Y:S01]  /*1420*/  IADD3 R35, PT, PT, R53, -0x80, RZ ;  /* 0xffffff8035237810 */ /* 0x000fe20007ffe0ff */
[----:B------:R-:W-:Y:S02]  /*1430*/  HADD2.F32 R15, -RZ, R21.H1_H1 ;  /* 0x30000015ff0f7230 */ /* 0x000fe40000004100 */
[----:B------:R-:W-:-:S04]  /*1440*/  FFMA.FTZ R14, R51, R23, R20 ;  /* 0x00000017330e7223 */ /* 0x000fc80000010014 */
[----:B------:R-:W1:Y:S01]  /*1450*/  I2F.F16 R54, R54 ;  /* 0x0000003600367306 */ /* 0x000e620000200c00 */
[----:B-----5:R-:W-:Y:S01]  /*1460*/  @!P0 LEA R55, R3, R40, 0x3 ;  /* 0x0000002803378211 */ /* 0x020fe200078e18ff */
[----:B---3--:R-:W-:Y:S01]  /*1470*/  HADD2.F32 R51, -RZ, R16.H0_H0 ;  /* 0x20000010ff337230 */ /* 0x008fe20000004100 */
[----:B------:R-:W3:Y:S04]  /*1480*/  LDS.64 R22, [UR4+0x88] ;  /* 0x00008804ff167984 */ /* 0x000ee80008000a00 */
[----:B------:R5:W3:Y:S01]  /*1490*/  @!P0 LDL.64 R20, [R55+0x8] ;  /* 0x0000080037148983 */ /* 0x000ae20000100a00 */
[----:B------:R-:W5:Y:S01]  /*14a0*/  I2F.F16 R50, R50 ;  /* 0x0000003200327306 */ /* 0x000f620000200c00 */
[----:B0-----:R-:W-:Y:S02]  /*14b0*/  HADD2.F32 R53, -RZ, R34.H0_H0 ;  /* 0x20000022ff357230 */ /* 0x001fe40000004100 */
[----:B--2---:R-:W-:-:S05]  /*14c0*/  HADD2.F32 R16, -RZ, R27.H0_H0 ;  /* 0x2000001bff107230 */ /* 0x004fca0000004100 */
[----:B------:R-:W0:Y:S01]  /*14d0*/  I2F.F16 R26, R26 ;  /* 0x0000001a001a7306 */ /* 0x000e220000200c00 */
[----:B----4-:R-:W-:-:S07]  /*14e0*/  HADD2.F32 R34, -RZ, R13.H0_H0 ;  /* 0x2000000dff227230 */ /* 0x010fce0000004100 */
[----:B------:R-:W2:Y:S01]  /*14f0*/  I2F.F16 R35, R35 ;  /* 0x0000002300237306 */ /* 0x000ea20000200c00 */
[C---:B------:R-:W-:Y:S01]  /*1500*/  FFMA.FTZ R13, R51.reuse, R44, R52 ;  /* 0x0000002c330d7223 */ /* 0x040fe20000010034 */
[C---:B------:R-:W-:Y:S01]  /*1510*/  FFMA.FTZ R47, R44.reuse, R53, R47 ;  /* 0x000000352c2f7223 */ /* 0x040fe2000001002f */
[C---:B------:R-:W-:Y:S01]  /*1520*/  FFMA.FTZ R27, R44.reuse, R16, R49 ;  /* 0x000000102c1b7223 */ /* 0x040fe20000010031 */
[----:B------:R-:W-:Y:S01]  /*1530*/  FFMA.FTZ R44, R44, R34, R45 ;  /* 0x000000222c2c7223 */ /* 0x000fe2000001002d */
[-C--:B------:R-:W-:Y:S01]  /*1540*/  FFMA.FTZ R51, R51, R15.reuse, R46 ;  /* 0x0000000f33337223 */ /* 0x080fe2000001002e */
[-C--:B------:R-:W-:Y:S01]  /*1550*/  FFMA.FTZ R45, R53, R15.reuse, R48 ;  /* 0x0000000f352d7223 */ /* 0x080fe20000010030 */
[-C--:B------:R-:W-:Y:S01]  /*1560*/  FFMA.FTZ R49, R16, R15.reuse, R14 ;  /* 0x0000000f10317223 */ /* 0x080fe2000001000e */
[----:B------:R-:W-:Y:S01]  /*1570*/  FFMA.FTZ R34, R34, R15, R12 ;  /* 0x0000000f22227223 */ /* 0x000fe2000001000c */
[----:B------:R-:W-:Y:S01]  /*1580*/  SHF.R.U32.HI R15, RZ, 0x8, R4 ;  /* 0x00000008ff0f7819 */ /* 0x000fe20000011604 */
[----:B-1----:R-:W-:Y:S01]  /*1590*/  HADD2.F32 R12, -RZ, R24.H0_H0 ;  /* 0x20000018ff0c7230 */ /* 0x002fe20000004100 */
[----:B------:R-:W-:Y:S01]  /*15a0*/  SHF.R.U32.HI R14, RZ, 0x8, R5 ;  /* 0x00000008ff0e7819 */ /* 0x000fe20000011605 */
[----:B------:R-:W-:Y:S01]  /*15b0*/  HADD2.F32 R54, -RZ, R54.H0_H0 ;  /* 0x20000036ff367230 */ /* 0x000fe20000004100 */
[----:B------:R-:W-:Y:S01]  /*15c0*/  LOP3.LUT R15, R15, 0xff, RZ, 0xc0, !PT ;  /* 0x000000ff0f0f7812 */ /* 0x000fe200078ec0ff */
[----:B-----5:R-:W-:-:S02]  /*15d0*/  HADD2.F32 R50, -RZ, R50.H0_H0 ;  /* 0x20000032ff327230 */ /* 0x020fc40000004100 */
[----:B0-----:R-:W-:Y:S02]  /*15e0*/  HADD2.F32 R26, -RZ, R26.H0_H0 ;  /* 0x2000001aff1a7230 */ /* 0x001fe40000004100 */
[----:B--2---:R-:W-:Y:S01]  /*15f0*/  HADD2.F32 R35, -RZ, R35.H0_H0 ;  /* 0x20000023ff237230 */ /* 0x004fe20000004100 */
[----:B------:R-:W-:Y:S01]  /*1600*/  IADD3 R55, PT, PT, R15, -0x80, RZ ;  /* 0xffffff800f377810 */ /* 0x000fe20007ffe0ff */
[----:B------:R-:W-:Y:S01]  /*1610*/  FFMA.FTZ R48, R54, R12, R13 ;  /* 0x0000000c36307223 */ /* 0x000fe2000001000d */
[C---:B------:R-:W-:Y:S01]  /*1620*/  FFMA.FTZ R47, R12.reuse, R50, R47 ;  /* 0x000000320c2f7223 */ /* 0x040fe2000001002f */
[C---:B------:R-:W-:Y:S01]  /*1630*/  FFMA.FTZ R27, R12.reuse, R26, R27 ;  /* 0x0000001a0c1b7223 */ /* 0x040fe2000001001b */
[----:B------:R-:W-:Y:S01]  /*1640*/  FFMA.FTZ R44, R12, R35, R44 ;  /* 0x000000230c2c7223 */ /* 0x000fe2000001002c */
[----:B------:R-:W-:Y:S02]  /*1650*/  LOP3.LUT R16, R14, 0xff, RZ, 0xc0, !PT ;  /* 0x000000ff0e107812 */ /* 0x000fe400078ec0ff */
[----:B------:R0:W2:Y:S01]  /*1660*/  LDG.E.128.CONSTANT R12, desc[UR8][R62.64] ;  /* 0x000000083e0c7981 */ /* 0x0000a2000c1e9d00 */
[----:B------:R-:W-:-:S02]  /*1670*/  SHF.R.U32.HI R46, RZ, 0x8, R6 ;  /* 0x00000008ff2e7819 */ /* 0x000fc40000011606 */
[----:B------:R-:W-:Y:S02]  /*1680*/  IADD3 R53, PT, PT, R16, -0x80, RZ ;  /* 0xffffff8010357810 */ /* 0x000fe40007ffe0ff */
[----:B------:R-:W-:Y:S02]  /*1690*/  LOP3.LUT R46, R46, 0xff, RZ, 0xc0, !PT ;  /* 0x000000ff2e2e7812 */ /* 0x000fe400078ec0ff */
[----:B------:R-:W-:Y:S02]  /*16a0*/  SHF.R.U32.HI R16, RZ, 0x8, R7 ;  /* 0x00000008ff107819 */ /* 0x000fe40000011607 */
[----:B------:R-:W-:Y:S01]  /*16b0*/  IADD3 R46, PT, PT, R46, -0x80, RZ ;  /* 0xffffff802e2e7810 */ /* 0x000fe20007ffe0ff */
[----:B------:R-:W1:Y:S01]  /*16c0*/  I2F.F16 R53, R53 ;  /* 0x0000003500357306 */ /* 0x000e620000200c00 */
[----:B------:R-:W-:Y:S01]  /*16d0*/  LOP3.LUT R56, R16, 0xff, RZ, 0xc0, !PT ;  /* 0x000000ff10387812 */ /* 0x000fe200078ec0ff */
[----:B---3--:R-:W-:-:S06]  /*16e0*/  HADD2.F32 R16, -RZ, R22.H0_H0 ;  /* 0x20000016ff107230 */ /* 0x008fcc0000004100 */
[----:B------:R-:W3:Y:S01]  /*16f0*/  I2F.F16 R52, R46 ;  /* 0x0000002e00347306 */ /* 0x000ee20000200c00 */
[-C--:B------:R-:W-:Y:S01]  /*1700*/  FFMA.FTZ R34, R35, R16.reuse, R34 ;  /* 0x0000001023227223 */ /* 0x080fe20000010022 */
[----:B------:R-:W-:Y:S01]  /*1710*/  LEA.HI R35, R5, 0xffffff80, RZ, 0x8 ;  /* 0xffffff8005237811 */ /* 0x000fe200078f40ff */
[-C--:B------:R-:W-:Y:S01]  /*1720*/  FFMA.FTZ R49, R26, R16.reuse, R49 ;  /* 0x000000101a317223 */ /* 0x080fe20000010031 */
[----:B------:R-:W-:Y:S02]  /*1730*/  SHF.R.U32.HI R5, RZ, 0x10, R5 ;  /* 0x00000010ff057819 */ /* 0x000fe40000011605 */
[----:B------:R-:W-:Y:S02]  /*1740*/  LEA.HI R26, R6, 0xffffff80, RZ, 0x8 ;  /* 0xffffff80061a7811 */ /* 0x000fe400078f40ff */
[----:B------:R-:W-:Y:S01]  /*1750*/  SHF.R.U32.HI R6, RZ, 0x10, R6 ;  /* 0x00000010ff067819 */ /* 0x000fe20000011606 */
[----:B------:R-:W-:Y:S01]  /*1760*/  HADD2.F32 R24, -RZ, R24.H1_H1 ;  /* 0x30000018ff187230 */ /* 0x000fe20000004100 */
[----:B------:R-:W-:Y:S01]  /*1770*/  LOP3.LUT R5, R5, 0xff, RZ, 0xc0, !PT ;  /* 0x000000ff05057812 */ /* 0x000fe200078ec0ff */
[----:B-1----:R-:W-:Y:S01]  /*1780*/  HADD2.F32 R53, -RZ, R53.H0_H0 ;  /* 0x20000035ff357230 */ /* 0x002fe20000004100 */
[----:B------:R-:W-:Y:S01]  /*1790*/  LOP3.LUT R6, R6, 0xff, RZ, 0xc0, !PT ;  /* 0x000000ff06067812 */ /* 0x000fe200078ec0ff */
[----:B---3--:R-:W-:Y:S01]  /*17a0*/  HADD2.F32 R52, -RZ, R52.H0_H0 ;  /* 0x20000034ff347230 */ /* 0x008fe20000004100 */
[----:B------:R-:W-:Y:S01]  /*17b0*/  IADD3 R5, PT, PT, R5, -0x80, RZ ;  /* 0xffffff8005057810 */ /* 0x000fe20007ffe0ff */
[-C--:B------:R-:W-:Y:S01]  /*17c0*/  FFMA.FTZ R54, R54, R16.reuse, R51 ;  /* 0x0000001036367223 */ /* 0x080fe20000010033 */
[----:B------:R-:W-:Y:S01]  /*17d0*/  IADD3 R56, PT, PT, R56, -0x80, RZ ;  /* 0xffffff8038387810 */ /* 0x000fe20007ffe0ff */
[----:B------:R-:W-:Y:S01]  /*17e0*/  FFMA.FTZ R50, R50, R16, R45 ;  /* 0x0000001032327223 */ /* 0x000fe2000001002d */
[C---:B------:R-:W-:Y:S01]  /*17f0*/  FFMA.FTZ R46, R24.reuse, R53, R47 ;  /* 0x00000035182e7223 */ /* 0x040fe2000001002f */
[----:B------:R-:W-:Y:S01]  /*1800*/  LEA.HI R61, R7, 0xffffff80, RZ, 0x8 ;  /* 0xffffff80073d7811 */ /* 0x000fe200078f40ff */
[----:B------:R-:W1:Y:S01]  /*1810*/  I2F.F16 R55, R55 ;  /* 0x0000003700377306 */ /* 0x000e620000200c00 */
[----:B------:R-:W-:Y:S01]  /*1820*/  FFMA.FTZ R16, R24, R52, R27 ;  /* 0x0000003418107223 */ /* 0x000fe2000001001b */
[----:B------:R-:W-:-:S02]  /*1830*/  SHF.R.U32.HI R7, RZ, 0x10, R7 ;  /* 0x00000010ff077819 */ /* 0x000fc40000011607 */
[----:B------:R-:W-:Y:S02]  /*1840*/  IADD3 R47, PT, PT, R6, -0x80, RZ ;  /* 0xffffff80062f7810 */ /* 0x000fe40007ffe0ff */
[----:B------:R-:W-:Y:S02]  /*1850*/  LEA.HI R45, R4, 0xffffff80, RZ, 0x8 ;  /* 0xffffff80042d7811 */ /* 0x000fe400078f40ff */
[----:B------:R-:W3:Y:S01]  /*1860*/  I2F.F16 R27, R5 ;  /* 0x00000005001b7306 */ /* 0x000ee20000200c00 */
[----:B------:R-:W-:Y:S02]  /*1870*/  SHF.R.U32.HI R4, RZ, 0x10, R4 ;  /* 0x00000010ff047819 */ /* 0x000fe40000011604 */
[----:B------:R-:W-:-:S05]  /*1880*/  LOP3.LUT R7, R7, 0xff, RZ, 0xc0, !PT ;  /* 0x000000ff07077812 */ /* 0x000fca00078ec0ff */
[----:B------:R-:W4:Y:S01]  /*1890*/  I2F.F16 R51, R56 ;  /* 0x0000003800337306 */ /* 0x000f220000200c00 */
[----:B------:R-:W-:Y:S02]  /*18a0*/  LOP3.LUT R4, R4, 0xff, RZ, 0xc0, !PT ;  /* 0x000000ff04047812 */ /* 0x000fe400078ec0ff */
[----:B------:R-:W-:-:S05]  /*18b0*/  IADD3 R7, PT, PT, R7, -0x80, RZ ;  /* 0xffffff8007077810 */ /* 0x000fca0007ffe0ff */
[----:B------:R-:W5:Y:S01]  /*18c0*/  I2F.F16 R47, R47 ;  /* 0x0000002f002f7306 */ /* 0x000f620000200c00 */
[----:B------:R-:W-:Y:S01]  /*18d0*/  IADD3 R57, PT, PT, R4, -0x80, RZ ;  /* 0xffffff8004397810 */ /* 0x000fe20007ffe0ff */
[----:B-1----:R-:W-:Y:S02]  /*18e0*/  HADD2.F32 R55, -RZ, R55.H0_H0 ;  /* 0x20000037ff377230 */ /* 0x002fe40000004100 */
[----:B------:R-:W-:Y:S02]  /*18f0*/  HADD2.F32 R4, -RZ, R22.H1_H1 ;  /* 0x30000016ff047230 */ /* 0x000fe40000004100 */
[----:B------:R-:W-:Y:S02]  /*1900*/  HADD2.F32 R59, -RZ, R25.H0_H0 ;  /* 0x20000019ff3b7230 */ /* 0x000fe40000004100 */
[----:B------:R-:W1:Y:S01]  /*1910*/  I2F.F16 R7, R7 ;  /* 0x0000000700077306 */ /* 0x000e620000200c00 */
[----:B---3--:R-:W-:Y:S02]  /*1920*/  HADD2.F32 R27, -RZ, R27.H0_H0 ;  /* 0x2000001bff1b7230 */ /* 0x008fe40000004100 */
[----:B----4-:R-:W-:-:S02]  /*1930*/  HADD2.F32 R51, -RZ, R51.H0_H0 ;  /* 0x20000033ff337230 */ /* 0x010fc40000004100 */
[----:B------:R-:W-:-:S03]  /*1940*/  FFMA.FTZ R48, R55, R24, R48 ;  /* 0x0000001837307223 */ /* 0x000fc60000010030 */
[----:B------:R-:W3:Y:S01]  /*1950*/  I2F.F16 R57, R57 ;  /* 0x0000003900397306 */ /* 0x000ee20000200c00 */
[-C--:B------:R-:W-:Y:S01]  /*1960*/  FFMA.FTZ R22, R55, R4.reuse, R54 ;  /* 0x0000000437167223 */ /* 0x080fe20000010036 */
[----:B------:R-:W-:Y:S01]  /*1970*/  FFMA.FTZ R6, R52, R4, R49 ;  /* 0x0000000434067223 */ /* 0x000fe20000010031 */
[----:B------:R-:W-:Y:S01]  /*1980*/  LOP3.LUT R49, R9, 0xff, RZ, 0xc0, !PT ;  /* 0x000000ff09317812 */ /* 0x000fe200078ec0ff */
[----:B-----5:R-:W-:Y:S02]  /*1990*/  HADD2.F32 R47, -RZ, R47.H0_H0 ;  /* 0x2000002fff2f7230 */ /* 0x020fe40000004100 */
[----:B------:R-:W-:Y:S01]  /*19a0*/  FFMA.FTZ R55, R59, R27, R46 ;  /* 0x0000001b3b377223 */ /* 0x000fe2000001002e */
[----:B------:R-:W-:Y:S01]  /*19b0*/  FFMA.FTZ R44, R24, R51, R44 ;  /* 0x00000033182c7223 */ /* 0x000fe2000001002c */
[----:B------:R-:W-:Y:S01]  /*19c0*/  HADD2.F32 R5, -RZ, R23.H0_H0 ;  /* 0x20000017ff057230 */ /* 0x000fe20000004100 */
[----:B------:R-:W4:Y:S01]  /*19d0*/  I2F.F16 R26, R26 ;  /* 0x0000001a001a7306 */ /* 0x000f220000200c00 */
[----:B------:R-:W-:-:S02]  /*19e0*/  HADD2.F32 R46, -RZ, R25.H1_H1 ;  /* 0x30000019ff2e7230 */ /* 0x000fc40000004100 */
[-C--:B------:R-:W-:Y:S01]  /*19f0*/  FFMA.FTZ R24, R53, R4.reuse, R50 ;  /* 0x0000000435187223 */ /* 0x080fe20000010032 */
[----:B------:R-:W-:Y:S02]  /*1a00*/  LOP3.LUT R25, R11, 0xff, RZ, 0xc0, !PT ;  /* 0x000000ff0b197812 */ /* 0x000fe400078ec0ff */
[----:B------:R-:W-:Y:S01]  /*1a10*/  IADD3 R53, PT, PT, R49, -0x80, RZ ;  /* 0xffffff8031357810 */ /* 0x000fe20007ffe0ff */
[----:B------:R-:W-:Y:S01]  /*1a20*/  FFMA.FTZ R49, R59, R47, R16 ;  /* 0x0000002f3b317223 */ /* 0x000fe20000010010 */
[-C--:B------:R-:W-:Y:S01]  /*1a30*/  FFMA.FTZ R16, R27, R5.reuse, R24 ;  /* 0x000000051b107223 */ /* 0x080fe20000010018 */
[----:B------:R-:W-:Y:S01]  /*1a40*/  FFMA.FTZ R47, R47, R5, R6 ;  /* 0x000000052f2f7223 */ /* 0x000fe20000010006 */
[----:B------:R-:W-:Y:S01]  /*1a50*/  IADD3 R27, PT, PT, R25, -0x80, RZ ;  /* 0xffffff80191b7810 */ /* 0x000fe20007ffe0ff */
[----:B-1----:R-:W-:Y:S01]  /*1a60*/  HADD2.F32 R7, -RZ, R7.H0_H0 ;  /* 0x20000007ff077230 */ /* 0x002fe20000004100 */
[----:B------:R-:W-:Y:S01]  /*1a70*/  SHF.R.U32.HI R6, RZ, 0x8, R8 ;  /* 0x00000008ff067819 */ /* 0x000fe20000011608 */
[----:B------:R-:W1:Y:S01]  /*1a80*/  LDS.64 R24, [UR4+0x10] ;  /* 0x00001004ff187984 */ /* 0x000e620008000a00 */
[----:B------:R-:W-:Y:S01]  /*1a90*/  FFMA.FTZ R34, R51, R4, R34 ;  /* 0x0000000433227223 */ /* 0x000fe20000010022 */
[----:B---3--:R-:W-:Y:S01]  /*1aa0*/  HADD2.F32 R57, -RZ, R57.H0_H0 ;  /* 0x20000039ff397230 */ /* 0x008fe20000004100 */
[----:B------:R-:W-:Y:S01]  /*1ab0*/  LOP3.LUT R6, R6, 0xff, RZ, 0xc0, !PT ;  /* 0x000000ff06067812 */ /* 0x000fe200078ec0ff */
[----:B------:R-:W-:Y:S01]  /*1ac0*/  FFMA.FTZ R44, R59, R7, R44 ;  /* 0x000000073b2c7223 */ /* 0x000fe2000001002c */
[----:B------:R-:W-:Y:S01]  /*1ad0*/  FFMA.FTZ R34, R7, R5, R34 ;  /* 0x0000000507227223 */ /* 0x000fe20000010022 */
[----:B------:R-:W-:Y:S01]  /*1ae0*/  SHF.R.U32.HI R7, RZ, 0x8, R9 ;  /* 0x00000008ff077819 */ /* 0x000fe20000011609 */
[C---:B------:R-:W-:Y:S01]  /*1af0*/  FFMA.FTZ R48, R57.reuse, R59, R48 ;  /* 0x0000003b39307223 */ /* 0x040fe20000010030 */
[----:B------:R-:W-:Y:S01]  /*1b00*/  FFMA.FTZ R22, R57, R5, R22 ;  /* 0x0000000539167223 */ /* 0x000fe20000010016 */
[----:B------:R-:W-:Y:S01]  /*1b10*/  IADD3 R59, PT, PT, R6, -0x80, RZ ;  /* 0xffffff80063b7810 */ /* 0x000fe20007ffe0ff */
[----:B------:R3:W-:Y:S01]  /*1b20*/  I2F.F16 R5, R27 ;  /* 0x0000001b00057306 */ /* 0x0007e20000200c00 */
[----:B----4-:R-:W-:Y:S01]  /*1b30*/  HADD2.F32 R6, -RZ, R26.H0_H0 ;  /* 0x2000001aff067230 */ /* 0x010fe20000004100 */
[----:B------:R-:W-:Y:S01]  /*1b40*/  LOP3.LUT R7, R7, 0xff, RZ, 0xc0, !PT ;  /* 0x000000ff07077812 */ /* 0x000fe200078ec0ff */
[----:B---3--:R-:W3:Y:S05]  /*1b50*/  LDS.64 R26, [UR4+0x90] ;  /* 0x00009004ff1a7984 */ /* 0x008eea0008000a00 */
[----:B------:R-:W4:Y:S01]  /*1b60*/  I2F.F16 R45, R45 ;  /* 0x0000002d002d7306 */ /* 0x000f220000200c00 */
[----:B------:R-:W-:-:S02]  /*1b70*/  IADD3 R65, PT, PT, R7, -0x80, RZ ;  /* 0xffffff8007417810 */ /* 0x000fc40007ffe0ff */
[----:B------:R-:W-:Y:S02]  /*1b80*/  SHF.R.U32.HI R7, RZ, 0x8, R10 ;  /* 0x00000008ff077819 */ /* 0x000fe4000001160a */
[----:B------:R-:W-:-:S03]  /*1b90*/  LOP3.LUT R4, R10, 0xff, RZ, 0xc0, !PT ;  /* 0x000000ff0a047812 */ /* 0x000fc600078ec0ff */
[----:B------:R-:W5:Y:S01]  /*1ba0*/  I2F.F16 R35, R35 ;  /* 0x0000002300237306 */ /* 0x000f620000200c00 */
[----:B------:R-:W-:-:S07]  /*1bb0*/  LOP3.LUT R7, R7, 0xff, RZ, 0xc0, !PT ;  /* 0x000000ff07077812 */ /* 0x000fce00078ec0ff */
[----:B------:R-:W0:Y:S01]  /*1bc0*/  I2F.F16 R61, R61 ;  /* 0x0000003d003d7306 */ /* 0x000e220000200c00 */
[----:B------:R-:W-:Y:S02]  /*1bd0*/  IADD3 R4, PT, PT, R4, -0x80, RZ ;  /* 0xffffff8004047810 */ /* 0x000fe40007ffe0ff */
[----:B------:R-:W-:Y:S02]  /*1be0*/  LOP3.LUT R54, R8, 0xff, RZ, 0xc0, !PT ;  /* 0x000000ff08367812 */ /* 0x000fe400078ec0ff */
[----:B------:R-:W-:Y:S02]  /*1bf0*/  IADD3 R7, PT, PT, R7, -0x80, RZ ;  /* 0xffffff8007077810 */ /* 0x000fe40007ffe0ff */
[----:B------:R-:W-:Y:S01]  /*1c00*/  IADD3 R54, PT, PT, R54, -0x80, RZ ;  /* 0xffffff8036367810 */ /* 0x000fe20007ffe0ff */
[----:B------:R-:W1:Y:S01]  /*1c10*/  I2F.F16 R53, R53 ;  /* 0x0000003500357306 */ /* 0x000e620000200c00 */
[----:B----4-:R-:W-:Y:S02]  /*1c20*/  HADD2.F32 R45, -RZ, R45.H0_H0 ;  /* 0x2000002dff2d7230 */ /* 0x010fe40000004100 */
[----:B-----5:R-:W-:-:S05]  /*1c30*/  HADD2.F32 R35, -RZ, R35.H0_H0 ;  /* 0x20000023ff237230 */ /* 0x020fca0000004100 */
[----:B------:R-:W4:Y:S01]  /*1c40*/  I2F.F16 R4, R4 ;  /* 0x0000000400047306 */ /* 0x000f220000200c00 */
[----:B0-----:R-:W-:Y:S02]  /*1c50*/  HADD2.F32 R61, -RZ, R61.H0_H0 ;  /* 0x2000003dff3d7230 */ /* 0x001fe40000004100 */
[----:B------:R-:W-:Y:S01]  /*1c60*/  FFMA.FTZ R57, R45, R46, R48 ;  /* 0x0000002e2d397223 */ /* 0x000fe20000010030 */
[----:B------:R-:W-:-:S04]  /*1c70*/  FFMA.FTZ R55, R46, R35, R55 ;  /* 0x000000232e377223 */ /* 0x000fc80000010037 */
[----:B------:R-:W0:Y:S01]  /*1c80*/  I2F.F16 R51, R54 ;  /* 0x0000003600337306 */ /* 0x000e220000200c00 */
[C---:B------:R-:W-:Y:S01]  /*1c90*/  FFMA.FTZ R49, R46.reuse, R6, R49 ;  /* 0x000000062e317223 */ /* 0x040fe20000010031 */
[----:B------:R-:W-:Y:S01]  /*1ca0*/  FFMA.FTZ R44, R46, R61, R44 ;  /* 0x0000003d2e2c7223 */ /* 0x000fe2000001002c */
[----:B------:R-:W-:-:S05]  /*1cb0*/  HADD2.F32 R23, -RZ, R23.H1_H1 ;  /* 0x30000017ff177230 */ /* 0x000fca0000004100 */
[----:B------:R-:W5:Y:S01]  /*1cc0*/  I2F.F16 R65, R65 ;  /* 0x0000004100417306 */ /* 0x000f620000200c00 */
[----:B------:R-:W-:-:S07]  /*1cd0*/  SHF.R.U32.HI R46, RZ, 0x8, R11 ;  /* 0x00000008ff2e7819 */ /* 0x000fce000001160b */
[----:B------:R-:W5:Y:S01]  /*1ce0*/  I2F.F16 R7, R7 ;  /* 0x0000000700077306 */ /* 0x000f620000200c00 */
[----:B------:R-:W-:Y:S01]  /*1cf0*/  LOP3.LUT R46, R46, 0xff, RZ, 0xc0, !PT ;  /* 0x000000ff2e2e7812 */ /* 0x000fe200078ec0ff */
[----:B------:R-:W-:-:S06]  /*1d00*/  FFMA.FTZ R47, R6, R23, R47 ;  /* 0x00000017062f7223 */ /* 0x000fcc000001002f */
[----:B------:R-:W5:Y:S01]  /*1d10*/  I2F.F16 R59, R59 ;  /* 0x0000003b003b7306 */ /* 0x000f620000200c00 */
[----:B-1----:R-:W-:Y:S02]  /*1d20*/  HADD2.F32 R6, -RZ, R24.H0_H0 ;  /* 0x20000018ff067230 */ /* 0x002fe40000004100 */
[----:B------:R-:W-:Y:S02]  /*1d30*/  HADD2.F32 R53, -RZ, R53.H0_H0 ;  /* 0x20000035ff357230 */ /* 0x000fe40000004100 */
[----:B----4-:R-:W-:Y:S01]  /*1d40*/  HADD2.F32 R4, -RZ, R4.H0_H0 ;  /* 0x20000004ff047230 */ /* 0x010fe20000004100 */
[----:B------:R-:W-:Y:S01]  /*1d50*/  IADD3 R46, PT, PT, R46, -0x80, RZ ;  /* 0xffffff802e2e7810 */ /* 0x000fe20007ffe0ff */
[-C--:B------:R-:W-:Y:S01]  /*1d60*/  FFMA.FTZ R45, R45, R23.reuse, R22 ;  /* 0x000000172d2d7223 */ /* 0x080fe20000010016 */
[-C--:B------:R-:W-:Y:S01]  /*1d70*/  FFMA.FTZ R35, R35, R23.reuse, R16 ;  /* 0x0000001723237223 */ /* 0x080fe20000010010 */
[----:B------:R-:W-:Y:S01]  /*1d80*/  FFMA.FTZ R34, R61, R23, R34 ;  /* 0x000000173d227223 */ /* 0x000fe20000010022 */
[----:B------:R-:W-:-:S02]  /*1d90*/  HADD2.F32 R24, -RZ, R24.H1_H1 ;  /* 0x30000018ff187230 */ /* 0x000fc40000004100 */
[----:B0-----:R-:W-:Y:S02]  /*1da0*/  HADD2.F32 R51, -RZ, R51.H0_H0 ;  /* 0x20000033ff337230 */ /* 0x001fe40000004100 */
[----:B------:R-:W-:Y:S02]  /*1db0*/  HADD2.F32 R5, -RZ, R5.H0_H0 ;  /* 0x20000005ff057230 */ /* 0x000fe40000004100 */
[----:B-----5:R-:W-:Y:S02]  /*1dc0*/  HADD2.F32 R65, -RZ, R65.H0_H0 ;  /* 0x20000041ff417230 */ /* 0x020fe40000004100 */
[----:B------:R-:W-:Y:S02]  /*1dd0*/  HADD2.F32 R23, -RZ, R7.H0_H0 ;  /* 0x20000007ff177230 */ /* 0x000fe40000004100 */
[C---:B------:R-:W-:Y:S01]  /*1de0*/  FFMA.FTZ R7, R6.reuse, R53, RZ ;  /* 0x0000003506077223 */ /* 0x040fe200000100ff */
[----:B------:R-:W-:Y:S01]  /*1df0*/  FFMA.FTZ R22, R6, R4, RZ ;  /* 0x0000000406167223 */ /* 0x000fe200000100ff */
[----:B------:R-:W0:Y:S01]  /*1e00*/  I2F.F16 R52, R46 ;  /* 0x0000002e00347306 */ /* 0x000e220000200c00 */
[----:B------:R-:W-:-:S02]  /*1e10*/  HADD2.F32 R59, -RZ, R59.H0_H0 ;  /* 0x2000003bff3b7230 */ /* 0x000fc40000004100 */
[----:B------:R-:W-:Y:S01]  /*1e20*/  FFMA.FTZ R16, R51, R6, RZ ;  /* 0x0000000633107223 */ /* 0x000fe200000100ff */
[----:B------:R-:W-:Y:S01]  /*1e30*/  FFMA.FTZ R67, R6, R5, RZ ;  /* 0x0000000506437223 */ /* 0x000fe200000100ff */
[C---:B------:R-:W-:Y:S01]  /*1e40*/  FFMA.FTZ R48, R24.reuse, R65, R7 ;  /* 0x0000004118307223 */ /* 0x040fe20000010007 */
[----:B------:R-:W-:Y:S01]  /*1e50*/  FFMA.FTZ R7, R24, R23, R22 ;  /* 0x0000001718077223 */ /* 0x000fe20000010016 */
[--C-:B---3--:R-:W-:Y:S01]  /*1e60*/  HADD2.F32 R6, -RZ, R26.reuse.H0_H0 ;  /* 0x2000001aff067230 */ /* 0x108fe20000004100 */
[----:B------:R-:W-:Y:S01]  /*1e70*/  SHF.R.U32.HI R22, RZ, 0x10, R9 ;  /* 0x00000010ff167819 */ /* 0x000fe20000011609 */
[----:B------:R-:W-:Y:S01]  /*1e80*/  FFMA.FTZ R61, R59, R24, R16 ;  /* 0x000000183b3d7223 */ /* 0x000fe20000010010 */
[----:B------:R-:W-:Y:S02]  /*1e90*/  HADD2.F32 R26, -RZ, R26.H1_H1 ;  /* 0x3000001aff1a7230 */ /* 0x000fe40000004100 */
[----:B------:R-:W-:Y:S01]  /*1ea0*/  FFMA.FTZ R16, R51, R6, RZ ;  /* 0x0000000633107223 */ /* 0x000fe200000100ff */
[----:B------:R-:W-:-:S02]  /*1eb0*/  LOP3.LUT R22, R22, 0xff, RZ, 0xc0, !PT ;  /* 0x000000ff16167812 */ /* 0x000fc400078ec0ff */
[----:B------:R-:W-:Y:S01]  /*1ec0*/  SHF.R.U32.HI R50, RZ, 0x10, R11 ;  /* 0x00000010ff327819 */ /* 0x000fe2000001160b */
[----:B------:R-:W-:Y:S01]  /*1ed0*/  FFMA.FTZ R59, R59, R26, R16 ;  /* 0x0000001a3b3b7223 */ /* 0x000fe20000010010 */
[----:B------:R-:W-:Y:S02]  /*1ee0*/  IADD3 R51, PT, PT, R22, -0x80, RZ ;  /* 0xffffff8016337810 */ /* 0x000fe40007ffe0ff */
[----:B------:R-:W-:Y:S02]  /*1ef0*/  SHF.R.U32.HI R16, RZ, 0x10, R8 ;  /* 0x00000010ff107819 */ /* 0x000fe40000011608 */
[----:B------:R-:W-:Y:S01]  /*1f00*/  SHF.R.U32.HI R22, RZ, 0x10, R10 ;  /* 0x00000010ff167819 */ /* 0x000fe2000001160a */
[----:B0-----:R-:W-:Y:S01]  /*1f10*/  HADD2.F32 R52, -RZ, R52.H0_H0 ;  /* 0x20000034ff347230 */ /* 0x001fe20000004100 */
[----:B------:R-:W-:Y:S02]  /*1f20*/  LOP3.LUT R16, R16, 0xff, RZ, 0xc0, !PT ;  /* 0x000000ff10107812 */ /* 0x000fe400078ec0ff */
[----:B------:R-:W-:-:S02]  /*1f30*/  LOP3.LUT R22, R22, 0xff, RZ, 0xc0, !PT ;  /* 0x000000ff16167812 */ /* 0x000fc400078ec0ff */
[----:B------:R-:W-:Y:S01]  /*1f40*/  LOP3.LUT R50, R50, 0xff, RZ, 0xc0, !PT ;  /* 0x000000ff32327812 */ /* 0x000fe200078ec0ff */
[----:B------:R-:W-:Y:S01]  /*1f50*/  FFMA.FTZ R54, R24, R52, R67 ;  /* 0x0000003418367223 */ /* 0x000fe20000010043 */
[----:B------:R-:W-:Y:S02]  /*1f60*/  IADD3 R16, PT, PT, R16, -0x80, RZ ;  /* 0xffffff8010107810 */ /* 0x000fe40007ffe0ff */
[----:B------:R-:W-:Y:S02]  /*1f70*/  IADD3 R24, PT, PT, R22, -0x80, RZ ;  /* 0xffffff8016187810 */ /* 0x000fe40007ffe0ff */
[----:B------:R-:W-:Y:S01]  /*1f80*/  IADD3 R50, PT, PT, R50, -0x80, RZ ;  /* 0xffffff8032327810 */ /* 0x000fe20007ffe0ff */
[-C--:B------:R-:W-:Y:S01]  /*1f90*/  FFMA.FTZ R58, R53, R6.reuse, RZ ;  /* 0x00000006353a7223 */ /* 0x080fe200000100ff */
[----:B------:R-:W0:Y:S08]  /*1fa0*/  I2F.F16 R46, R16 ;  /* 0x00000010002e7306 */ /* 0x000e300000200c00 */
[----:B------:R-:W1:Y:S08]  /*1fb0*/  I2F.F16 R51, R51 ;  /* 0x0000003300337306 */ /* 0x000e700000200c00 */
[----:B------:R-:W3:Y:S08]  /*1fc0*/  I2F.F16 R22, R24 ;  /* 0x0000001800167306 */ /* 0x000ef00000200c00 */
[----:B------:R-:W4:Y:S01]  /*1fd0*/  I2F.F16 R53, R50 ;  /* 0x0000003200357306 */ /* 0x000f220000200c00 */
[-C--:B------:R-:W-:Y:S01]  /*1fe0*/  FFMA.FTZ R5, R5, R6.reuse, RZ ;  /* 0x0000000605057223 */ /* 0x080fe200000100ff */
[----:B------:R-:W-:Y:S01]  /*1ff0*/  FFMA.FTZ R4, R4, R6, RZ ;  /* 0x0000000604047223 */ /* 0x000fe200000100ff */
[----:B0-----:R-:W-:-:S02]  /*2000*/  HADD2.F32 R46, -RZ, R46.H0_H0 ;  /* 0x2000002eff2e7230 */ /* 0x001fc40000004100 */
[----:B------:R-:W-:Y:S01]  /*2010*/  FFMA.FTZ R52, R52, R26, R5 ;  /* 0x0000001a34347223 */ /* 0x000fe20000010005 */
[----:B------:R-:W-:Y:S02]  /*2020*/  HADD2.F32 R5, -RZ, R25.H0_H0 ;  /* 0x20000019ff057230 */ /* 0x000fe40000004100 */
[----:B-1----:R-:W-:Y:S02]  /*2030*/  HADD2.F32 R51, -RZ, R51.H0_H0 ;  /* 0x20000033ff337230 */ /* 0x002fe40000004100 */
[----:B---3--:R-:W-:Y:S02]  /*2040*/  HADD2.F32 R22, -RZ, R22.H0_H0 ;  /* 0x20000016ff167230 */ /* 0x008fe40000004100 */
[----:B------:R-:W-:-:S04]  /*2050*/  IMAD.WIDE R62, R39, 0x4, R62 ;  /* 0x00000004273e7825 */ /* 0x000fc800078e023e */
[----:B----4-:R-:W-:Y:S02]  /*2060*/  HADD2.F32 R53, -RZ, R53.H0_H0 ;  /* 0x20000035ff357230 */ /* 0x010fe40000004100 */
[----:B------:R-:W-:Y:S01]  /*2070*/  FFMA.FTZ R23, R23, R26, R4 ;  /* 0x0000001a17177223 */ /* 0x000fe20000010004 */
[----:B------:R-:W-:Y:S01]  /*2080*/  FFMA.FTZ R60, R46, R5, R61 ;  /* 0x000000052e3c7223 */ /* 0x000fe2000001003d */
[C---:B------:R-:W-:Y:S01]  /*2090*/  FFMA.FTZ R48, R5.reuse, R51, R48 ;  /* 0x0000003305307223 */ /* 0x040fe20000010030 */
[C---:B------:R-:W-:Y:S01]  /*20a0*/  FFMA.FTZ R50, R5.reuse, R22, R7 ;  /* 0x0000001605327223 */ /* 0x040fe20000010007 */
[----:B------:R-:W-:Y:S02]  /*20b0*/  FFMA.FTZ R54, R5, R53, R54 ;  /* 0x0000003505367223 */ /* 0x000fe40000010036 */
[----:B------:R0:W3:Y:S01]  /*20c0*/  LDG.E.128.CONSTANT R4, desc[UR8][R62.64] ;  /* 0x000000083e047981 */ /* 0x0000e2000c1e9d00 */
[----:B------:R-:W-:Y:S01]  /*20d0*/  FFMA.FTZ R58, R65, R26, R58 ;  /* 0x0000001a413a7223 */ /* 0x000fe2000001003a */
[----:B------:R-:W-:-:S02]  /*20e0*/  LEA.HI R16, R9, 0xffffff80, RZ, 0x8 ;  /* 0xffffff8009107811 */ /* 0x000fc400078f40ff */
[----:B------:R-:W-:-:S04]  /*20f0*/  LEA.HI R26, R8, 0xffffff80, RZ, 0x8 ;  /* 0xffffff80081a7811 */ /* 0x000fc800078f40ff */
[----:B------:R-:W1:Y:S08]  /*2100*/  I2F.F16 R9, R26 ;  /* 0x0000001a00097306 */ /* 0x000e700000200c00 */
[----:B------:R-:W4:Y:S01]  /*2110*/  I2F.F16 R16, R16 ;  /* 0x0000001000107306 */ /* 0x000f220000200c00 */
[--C-:B------:R-:W-:Y:S01]  /*2120*/  HADD2.F32 R8, -RZ, R27.reuse.H0_H0 ;  /* 0x2000001bff087230 */ /* 0x100fe20000004100 */
[----:B------:R-:W-:Y:S01]  /*2130*/  LEA.HI R24, R10, 0xffffff80, RZ, 0x8 ;  /* 0xffffff800a187811 */ /* 0x000fe200078f40ff */
[----:B------:R-:W-:-:S03]  /*2140*/  HADD2.F32 R27, -RZ, R27.H1_H1 ;  /* 0x3000001bff1b7230 */ /* 0x000fc60000004100 */
[-C--:B------:R-:W-:Y:S01]  /*2150*/  FFMA.FTZ R58, R51, R8.reuse, R58 ;  /* 0x00000008333a7223 */ /* 0x080fe2000001003a */
[----:B-1----:R-:W-:Y:S02]  /*2160*/  HADD2.F32 R51, -RZ, R9.H0_H0 ;  /* 0x20000009ff337230 */ /* 0x002fe40000004100 */
[----:B------:R-:W-:Y:S01]  /*2170*/  FFMA.FTZ R10, R22, R8, R23 ;  /* 0x00000008160a7223 */ /* 0x000fe20000010017 */
[----:B------:R-:W-:Y:S01]  /*2180*/  HADD2.F32 R9, -RZ, R25.H1_H1 ;  /* 0x30000019ff097230 */ /* 0x000fe20000004100 */
[----:B------:R-:W-:Y:S02]  /*2190*/  @!P0 PRMT R0, R20, 0x7610, R0 ;  /* 0x0000761014008816 */ /* 0x000fe40000000000 */
[----:B------:R-:W-:Y:S01]  /*21a0*/  @!P0 PRMT R36, R21, 0x7610, R36 ;  /* 0x0000761015248816 */ /* 0x000fe20000000024 */
[----:B----4-:R-:W-:Y:S01]  /*21b0*/  HADD2.F32 R23, -RZ, R16.H0_H0 ;  /* 0x20000010ff177230 */ /* 0x010fe20000004100 */
[----:B------:R-:W-:Y:S02]  /*21c0*/  @!P0 PRMT R0, R0, 0x7610, R20 ;  /* 0x0000761000008816 */ /* 0x000fe40000000014 */
[----:B------:R-:W-:-:S02]  /*21d0*/  @!P0 PRMT R36, R36, 0x7610, R21 ;  /* 0x0000761024248816 */ /* 0x000fc40000000015 */
[----:B------:R-:W-:Y:S01]  /*21e0*/  FFMA.FTZ R48, R9, R23, R48 ;  /* 0x0000001709307223 */ /* 0x000fe20000010030 */
[----:B------:R-:W-:Y:S01]  /*21f0*/  FFMA.FTZ R58, R23, R27, R58 ;  /* 0x0000001b173a7223 */ /* 0x000fe2000001003a */
[----:B------:R-:W1:Y:S04]  /*2200*/  LDS.64 R20, [UR4+0x18] ;  /* 0x00001804ff147984 */ /* 0x000e680008000a00 */
[----:B------:R-:W4:Y:S01]  /*2210*/  LDS.64 R22, [UR4+0x98] ;  /* 0x00009804ff167984 */ /* 0x000f220008000a00 */
[----:B--2---:R-:W-:Y:S01]  /*2220*/  LOP3.LUT R65, R12, 0xff, RZ, 0xc0, !PT ;  /* 0x000000ff0c417812 */ /* 0x004fe200078ec0ff */
[----:B------:R-:W-:Y:S01]  /*2230*/  HADD2.F32 R26, -RZ, R36.H0_H0 ;  /* 0x20000024ff1a7230 */ /* 0x000fe20000004100 */
[----:B------:R-:W2:Y:S02]  /*2240*/  I2F.F16 R24, R24 ;  /* 0x0000001800187306 */ /* 0x000ea40000200c00 */
[----:B------:R-:W-:-:S02]  /*2250*/  IADD3 R65, PT, PT, R65, -0x80, RZ ;  /* 0xffffff8041417810 */ /* 0x000fc40007ffe0ff */
[----:B------:R-:W-:-:S04]  /*2260*/  FMUL.FTZ R56, R26, R49 ;  /* 0x000000311a387220 */ /* 0x000fc80000410000 */
[----:B------:R-:W5:Y:S01]  /*2270*/  I2F.F16 R49, R65 ;  /* 0x0000004100317306 */ /* 0x000f620000200c00 */
[----:B------:R-:W-:Y:S01]  /*2280*/  FFMA.FTZ R46, R46, R8, R59 ;  /* 0x000000082e2e7223 */ /* 0x000fe2000001003b */
[----:B------:R-:W-:-:S03]  /*2290*/  FFMA.FTZ R60, R51, R9, R60 ;  /* 0x00000009333c7223 */ /* 0x000fc6000001003c */
[----:B------:R-:W-:Y:S01]  /*22a0*/  FFMA.FTZ R46, R51, R27, R46 ;  /* 0x0000001b332e7223 */ /* 0x000fe2000001002e */
[----:B--2---:R-:W-:Y:S01]  /*22b0*/  HADD2.F32 R51, -RZ, R24.H0_H0 ;  /* 0x20000018ff337230 */ /* 0x004fe20000004100 */
[----:B------:R-:W-:Y:S01]  /*22c0*/  LOP3.LUT R64, R13, 0xff, RZ, 0xc0, !PT ;  /* 0x000000ff0d407812 */ /* 0x000fe200078ec0ff */
[----:B------:R-:W-:Y:S02]  /*22d0*/  HADD2.F32 R24, -RZ, R0.H0_H0 ;  /* 0x20000000ff187230 */ /* 0x000fe40000004100 */
[----:B------:R-:W-:Y:S02]  /*22e0*/  HADD2.F32 R25, -RZ, R36.H1_H1 ;  /* 0x30000024ff197230 */ /* 0x000fe40000004100 */
[----:B------:R-:W-:Y:S01]  /*22f0*/  FFMA.FTZ R50, R9, R51, R50 ;  /* 0x0000003309327223 */ /* 0x000fe20000010032 */
[----:B------:R-:W-:Y:S01]  /*2300*/  FFMA.FTZ R51, R51, R27, R10 ;  /* 0x0000001b33337223 */ /* 0x000fe2000001000a */
[----:B-----5:R-:W-:Y:S01]  /*2310*/  HADD2.F32 R49, -RZ, R49.H0_H0 ;  /* 0x20000031ff317230 */ /* 0x020fe20000004100 */
[----:B------:R-:W-:Y:S01]  /*2320*/  IADD3 R64, PT, PT, R64, -0x80, RZ ;  /* 0xffffff8040407810 */ /* 0x000fe20007ffe0ff */
[----:B------:R-:W-:Y:S01]  /*2330*/  FMUL.FTZ R10, R24, R57 ;  /* 0x00000039180a7220 */ /* 0x000fe20000410000 */
[----:B------:R-:W-:Y:S01]  /*2340*/  FMUL.FTZ R57, R25, R44 ;  /* 0x0000002c19397220 */ /* 0x000fe20000410000 */
[----:B-1----:R-:W-:-:S02]  /*2350*/  HADD2.F32 R61, -RZ, R20.H0_H0 ;  /* 0x20000014ff3d7230 */ /* 0x002fc40000004100 */
[----:B----4-:R-:W-:-:S03]  /*2360*/  HADD2.F32 R59, -RZ, R22.H0_H0 ;  /* 0x20000016ff3b7230 */ /* 0x010fc60000004100 */
[C---:B------:R-:W-:Y:S02]  /*2370*/  FFMA.FTZ R44, R49.reuse, R61, R60 ;  /* 0x0000003d312c7223 */ /* 0x040fe4000001003c */
[----:B------:R-:W-:Y:S02]  /*2380*/  FFMA.FTZ R46, R49, R59, R46 ;  /* 0x0000003b312e7223 */ /* 0x000fe4000001002e */
[----:B------:R-:W1:Y:S01]  /*2390*/  I2F.F16 R49, R64 ;  /* 0x0000004000317306 */ /* 0x000e620000200c00 */
[----:B------:R-:W-:Y:S01]  /*23a0*/  FFMA.FTZ R52, R53, R8, R52 ;  /* 0x0000000835347223 */ /* 0x000fe20000010034 */
[----:B------:R-:W-:Y:S02]  /*23b0*/  LEA.HI R53, R11, 0xffffff80, RZ, 0x8 ;  /* 0xffffff800b357811 */ /* 0x000fe400078f40ff */
[----:B------:R-:W-:Y:S02]  /*23c0*/  LOP3.LUT R8, R15, 0xff, RZ, 0xc0, !PT ;  /* 0x000000ff0f087812 */ /* 0x000fe400078ec0ff */
[----:B------:R-:W-:-:S02]  /*23d0*/  LOP3.LUT R60, R14, 0xff, RZ, 0xc0, !PT ;  /* 0x000000ff0e3c7812 */ /* 0x000fc400078ec0ff */
[----:B------:R-:W2:Y:S01]  /*23e0*/  I2F.F16 R11, R53 ;  /* 0x00000035000b7306 */ /* 0x000ea20000200c00 */
[----:B------:R-:W-:Y:S02]  /*23f0*/  IADD3 R8, PT, PT, R8, -0x80, RZ ;  /* 0xffffff8008087810 */ /* 0x000fe40007ffe0ff */
[----:B------:R-:W-:Y:S01]  /*2400*/  IADD3 R60, PT, PT, R60, -0x80, RZ ;  /* 0xffffff803c3c7810 */ /* 0x000fe20007ffe0ff */
[----:B-1----:R-:W-:-:S04]  /*2410*/  HADD2.F32 R49, -RZ, R49.H0_H0 ;  /* 0x20000031ff317230 */ /* 0x002fc80000004100 */
[----:B------:R-:W1:Y:S01]  /*2420*/  I2F.F16 R8, R8 ;  /* 0x0000000800087306 */ /* 0x000e620000200c00 */
[----:B------:R-:W-:Y:S01]  /*2430*/  FFMA.FTZ R48, R61, R49, R48 ;  /* 0x000000313d307223 */ /* 0x000fe20000010030 */
[----:B------:R-:W-:-:S06]  /*2440*/  FFMA.FTZ R49, R49, R59, R58 ;  /* 0x0000003b31317223 */ /* 0x000fcc000001003a */
[----:B------:R-:W4:Y:S01]  /*2450*/  I2F.F16 R58, R60 ;  /* 0x0000003c003a7306 */ /* 0x000f220000200c00 */
[----:B--2---:R-:W-:Y:S02]  /*2460*/  HADD2.F32 R11, -RZ, R11.H0_H0 ;  /* 0x2000000bff0b7230 */ /* 0x004fe40000004100 */
[----:B------:R-:W-:-:S03]  /*2470*/  HADD2.F32 R16, -RZ, R0.H1_H1 ;  /* 0x30000000ff107230 */ /* 0x000fc60000004100 */
[----:B------:R-:W-:Y:S01]  /*2480*/  FFMA.FTZ R54, R9, R11, R54 ;  /* 0x0000000b09367223 */ /* 0x000fe20000010036 */
[----:B-1----:R-:W-:Y:S02]  /*2490*/  HADD2.F32 R9, -RZ, R8.H0_H0 ;  /* 0x20000008ff097230 */ /* 0x002fe40000004100 */
[----:B------:R-:W-:Y:S01]  /*24a0*/  FMUL.FTZ R55, R16, R55 ;  /* 0x0000003710377220 */ /* 0x000fe20000410000 */
[----:B------:R-:W-:Y:S01]  /*24b0*/  FFMA.FTZ R52, R11, R27, R52 ;  /* 0x0000001b0b347223 */ /* 0x000fe20000010034 */
[----:B----4-:R-:W-:Y:S01]  /*24c0*/  HADD2.F32 R58, -RZ, R58.H0_H0 ;  /* 0x2000003aff3a7230 */ /* 0x010fe20000004100 */
[----:B------:R-:W-:Y:S02]  /*24d0*/  F2FP.F16.F32.PACK_AB R10, RZ, R10 ;  /* 0x0000000aff0a723e */ /* 0x000fe400000000ff */
[----:B------:R-:W-:Y:S02]  /*24e0*/  F2FP.F16.F32.PACK_AB R55, RZ, R55 ;  /* 0x00000037ff37723e */ /* 0x000fe400000000ff */
[C---:B------:R-:W-:Y:S01]  /*24f0*/  FFMA.FTZ R50, R61.reuse, R58, R50 ;  /* 0x0000003a3d327223 */ /* 0x040fe20000010032 */
[----:B------:R-:W-:Y:S01]  /*2500*/  FFMA.FTZ R51, R58, R59, R51 ;  /* 0x0000003b3a337223 */ /* 0x000fe20000010033 */
[----:B------:R-:W-:Y:S01]  /*2510*/  FFMA.FTZ R61, R61, R9, R54 ;  /* 0x000000093d3d7223 */ /* 0x000fe20000010036 */
[----:B------:R-:W-:Y:S01]  /*2520*/  FFMA.FTZ R59, R9, R59, R52 ;  /* 0x0000003b093b7223 */ /* 0x000fe20000010034 */
[----:B------:R-:W-:Y:S01]  /*2530*/  SHF.R.U32.HI R9, RZ, 0x8, R12 ;  /* 0x00000008ff097819 */ /* 0x000fe2000001160c */
[----:B------:R-:W-:Y:S01]  /*2540*/  FMUL.FTZ R45, R24, R45 ;  /* 0x0000002d182d7220 */ /* 0x000fe20000410000 */
[----:B------:R-:W-:Y:S01]  /*2550*/  MOV R27, R31 ;  /* 0x0000001f001b7202 */ /* 0x000fe20000000f00 */
[----:B------:R-:W-:Y:S01]  /*2560*/  FMUL.FTZ R11, R16, R35 ;  /* 0x00000023100b7220 */ /* 0x000fe20000410000 */
[----:B------:R-:W-:Y:S01]  /*2570*/  PRMT R10, R10, 0x5410, R55 ;  /* 0x000054100a0a7816 */ /* 0x000fe20000000037 */
[----:B------:R-:W-:Y:S01]  /*2580*/  FMUL.FTZ R8, R25, R34 ;  /* 0x0000002219087220 */ /* 0x000fe20000410000 */
[----:B------:R-:W-:Y:S01]  /*2590*/  LOP3.LUT R9, R9, 0xff, RZ, 0xc0, !PT ;  /* 0x000000ff09097812 */ /* 0x000fe200078ec0ff */
[----:B0-----:R-:W-:Y:S01]  /*25a0*/  IMAD.WIDE R62, R39, 0x4, R62 ;  /* 0x00000004273e7825 */ /* 0x001fe200078e023e */
[----:B------:R-:W-:-:S03]  /*25b0*/  F2FP.F16.F32.PACK_AB R35, RZ, R45 ;  /* 0x0000002dff23723e */ /* 0x000fc600000000ff */
[----:B------:R-:W-:Y:S01]  /*25c0*/  FMUL.FTZ R45, R26, R47 ;  /* 0x0000002f1a2d7220 */ /* 0x000fe20000410000 */
[----:B------:R-:W-:Y:S01]  /*25d0*/  F2FP.F16.F32.PACK_AB R34, RZ, R11 ;  /* 0x0000000bff22723e */ /* 0x000fe200000000ff */
[----:B------:R-:W-:Y:S01]  /*25e0*/  HFMA2 R27, R10, 1, 1, R27 ;  /* 0x3c003c000a1b7831 */ /* 0x000fe2000000001b */
[----:B------:R-:W-:Y:S02]  /*25f0*/  F2FP.F16.F32.PACK_AB R31, RZ, R8 ;  /* 0x00000008ff1f723e */ /* 0x000fe400000000ff */
[----:B------:R-:W-:Y:S02]  /*2600*/  IADD3 R47, PT, PT, R9, -0x80, RZ ;  /* 0xffffff80092f7810 */ /* 0x000fe40007ffe0ff */
[----:B------:R-:W2:Y:S04]  /*2610*/  LDG.E.128.CONSTANT R8, desc[UR8][R62.64] ;  /* 0x000000083e087981 */ /* 0x000ea8000c1e9d00 */
[----:B------:R-:W0:Y:S01]  /*2620*/  I2F.F16 R47, R47 ;  /* 0x0000002f002f7306 */ /* 0x000e220000200c00 */
[----:B------:R-:W-:-:S04]  /*2630*/  F2FP.F16.F32.PACK_AB R45, RZ, R45 ;  /* 0x0000002dff2d723e */ /* 0x000fc800000000ff */
[----:B------:R-:W-:Y:S02]  /*2640*/  PRMT R45, R45, 0x5410, R31 ;  /* 0x000054102d2d7816 */ /* 0x000fe4000000001f */
[----:B------:R-:W-:-:S03]  /*2650*/  PRMT R53, R35, 0x5410, R34 ;  /* 0x0000541023357816 */ /* 0x000fc60000000022 */
[----:B------:R-:W-:Y:S02]  /*2660*/  HADD2 R28, R45, R28 ;  /* 0x0000001c2d1c7230 */ /* 0x000fe40000000000 */
[----:B------:R-:W-:Y:S01]  /*2670*/  HADD2.F32 R45, -RZ, R20.H1_H1 ;  /* 0x30000014ff2d7230 */ /* 0x000fe20000004100 */
[----:B------:R-:W-:Y:S01]  /*2680*/  SHF.R.U32.HI R35, RZ, 0x8, R13 ;  /* 0x00000008ff237819 */ /* 0x000fe2000001160d */
[----:B0-----:R-:W-:Y:S01]  /*2690*/  HADD2.F32 R47, -RZ, R47.H0_H0 ;  /* 0x2000002fff2f7230 */ /* 0x001fe20000004100 */
[----:B------:R-:W-:Y:S01]  /*26a0*/  LEA.HI R52, R12, 0xffffff80, RZ, 0x8 ;  /* 0xffffff800c347811 */ /* 0x000fe200078f40ff */
[----:B------:R-:W-:Y:S01]  /*26b0*/  HFMA2 R29, R53, 1, 1, R29 ;  /* 0x3c003c00351d7831 */ /* 0x000fe2000000001d */
[----:B------:R-:W-:Y:S02]  /*26c0*/  SHF.R.U32.HI R12, RZ, 0x10, R12 ;  /* 0x00000010ff0c7819 */ /* 0x000fe4000001160c */
[----:B------:R-:W-:Y:S01]  /*26d0*/  FFMA.FTZ R20, R47, R45, R44 ;  /* 0x0000002d2f147223 */ /* 0x000fe2000001002c */
[----:B------:R-:W-:Y:S01]  /*26e0*/  SHF.R.U32.HI R53, RZ, 0x8, R14 ;  /* 0x00000008ff357819 */ /* 0x000fe2000001160e */
[----:B------:R-:W-:Y:S01]  /*26f0*/  HADD2.F32 R22, -RZ, R22.H1_H1 ;  /* 0x30000016ff167230 */ /* 0x000fe20000004100 */
[----:B------:R-:W-:-:S02]  /*2700*/  SHF.R.U32.HI R44, RZ, 0x8, R15 ;  /* 0x00000008ff2c7819 */ /* 0x000fc4000001160f */
[----:B------:R-:W-:Y:S02]  /*2710*/  LOP3.LUT R35, R35, 0xff, RZ, 0xc0, !PT ;  /* 0x000000ff23237812 */ /* 0x000fe400078ec0ff */
[----:B------:R-:W-:Y:S02]  /*2720*/  LOP3.LUT R12, R12, 0xff, RZ, 0xc0, !PT ;  /* 0x000000ff0c0c7812 */ /* 0x000fe400078ec0ff */
[----:B------:R-:W-:Y:S02]  /*2730*/  LOP3.LUT R53, R53, 0xff, RZ, 0xc0, !PT ;  /* 0x000000ff35357812 */ /* 0x000fe400078ec0ff */
[----:B------:R-:W-:Y:S02]  /*2740*/  LOP3.LUT R44, R44, 0xff, RZ, 0xc0, !PT ;  /* 0x000000ff2c2c7812 */ /* 0x000fe400078ec0ff */
[----:B------:R-:W-:Y:S01]  /*2750*/  IADD3 R54, PT, PT, R35, -0x80, RZ ;  /* 0xffffff8023367810 */ /* 0x000fe20007ffe0ff */
[----:B------:R-:W-:Y:S01]  /*2760*/  FFMA.FTZ R35, R47, R22, R46 ;  /* 0x000000162f237223 */ /* 0x000fe2000001002e */
[----:B------:R-:W-:-:S02]  /*2770*/  LEA.HI R31, R13, 0xffffff80, RZ, 0x8 ;  /* 0xffffff800d1f7811 */ /* 0x000fc400078f40ff */
[----:B------:R-:W-:Y:S02]  /*2780*/  SHF.R.U32.HI R13, RZ, 0x10, R13 ;  /* 0x00000010ff0d7819 */ /* 0x000fe4000001160d */
[----:B------:R-:W-:Y:S02]  /*2790*/  IADD3 R47, PT, PT, R12, -0x80, RZ ;  /* 0xffffff800c2f7810 */ /* 0x000fe40007ffe0ff */
[----:B------:R-:W-:Y:S02]  /*27a0*/  IADD3 R46, PT, PT, R53, -0x80, RZ ;  /* 0xffffff80352e7810 */ /* 0x000fe40007ffe0ff */
[----:B------:R-:W-:Y:S02]  /*27b0*/  IADD3 R44, PT, PT, R44, -0x80, RZ ;  /* 0xffffff802c2c7810 */ /* 0x000fe40007ffe0ff */
[----:B------:R-:W-:Y:S02]  /*27c0*/  SHF.R.U32.HI R12, RZ, 0x10, R14 ;  /* 0x00000010ff0c7819 */ /* 0x000fe4000001160e */
[----:B------:R-:W-:-:S02]  /*27d0*/  SHF.R.U32.HI R53, RZ, 0x10, R15 ;  /* 0x00000010ff357819 */ /* 0x000fc4000001160f */
[----:B------:R-:W-:Y:S02]  /*27e0*/  LOP3.LUT R13, R13, 0xff, RZ, 0xc0, !PT ;  /* 0x000000ff0d0d7812 */ /* 0x000fe400078ec0ff */
[----:B------:R-:W-:Y:S01]  /*27f0*/  LOP3.LUT R12, R12, 0xff, RZ, 0xc0, !PT ;  /* 0x000000ff0c0c7812 */ /* 0x000fe200078ec0ff */
[----:B------:R-:W0:Y:S01]  /*2800*/  I2F.F16 R54, R54 ;  /* 0x0000003600367306 */ /* 0x000e220000200c00 */
[----:B------:R-:W-:Y:S02]  /*2810*/  LOP3.LUT R53, R53, 0xff, RZ, 0xc0, !PT ;  /* 0x000000ff35357812 */ /* 0x000fe400078ec0ff */
[----:B------:R-:W-:Y:S02]  /*2820*/  IADD3 R13, PT, PT, R13, -0x80, RZ ;  /* 0xffffff800d0d7810 */ /* 0x000fe40007ffe0ff */
[----:B------:R-:W-:-:S03]  /*2830*/  IADD3 R12, PT, PT, R12, -0x80, RZ ;  /* 0xffffff800c0c7810 */ /* 0x000fc60007ffe0ff */
[----:B------:R-:W1:Y:S01]  /*2840*/  I2F.F16 R46, R46 ;  /* 0x0000002e002e7306 */ /* 0x000e620000200c00 */
[----:B------:R-:W-:-:S07]  /*2850*/  IADD3 R53, PT, PT, R53, -0x80, RZ ;  /* 0xffffff8035357810 */ /* 0x000fce0007ffe0ff */
[----:B------:R-:W4:Y:S01]  /*2860*/  I2F.F16 R44, R44 ;  /* 0x0000002c002c7306 */ /* 0x000f220000200c00 */
[----:B------:R-:W-:Y:S02]  /*2870*/  F2FP.F16.F32.PACK_AB R56, RZ, R56 ;  /* 0x00000038ff38723e */ /* 0x000fe400000000ff */
[----:B------:R-:W-:-:S05]  /*2880*/  F2FP.F16.F32.PACK_AB R57, RZ, R57 ;  /* 0x00000039ff39723e */ /* 0x000fca00000000ff */
[----:B------:R-:W-:Y:S01]  /*2890*/  I2F.F16 R13, R13 ;  /* 0x0000000d000d7306 */ /* 0x000fe20000200c00 */
[----:B------:R-:W-:-:S07]  /*28a0*/  PRMT R56, R56, 0x5410, R57 ;  /* 0x0000541038387816 */ /* 0x000fce0000000039 */
[----:B------:R-:W5:Y:S01]  /*28b0*/  I2F.F16 R47, R47 ;  /* 0x0000002f002f7306 */ /* 0x000f620000200c00 */
[----:B0-----:R-:W-:-:S07]  /*28c0*/  HADD2.F32 R54, -RZ, R54.H0_H0 ;  /* 0x20000036ff367230 */ /* 0x001fce0000004100 */
[----:B------:R-:W0:Y:S01]  /*28d0*/  I2F.F16 R12, R12 ;  /* 0x0000000c000c7306 */ /* 0x000e220000200c00 */
[----:B-1----:R-:W-:-:S07]  /*28e0*/  HADD2.F32 R46, -RZ, R46.H0_H0 ;  /* 0x2000002eff2e7230 */ /* 0x002fce0000004100 */
[----:B------:R-:W1:Y:S01]  /*28f0*/  I2F.F16 R53, R53 ;  /* 0x0000003500357306 */ /* 0x000e620000200c00 */
[----:B----4-:R-:W-:Y:S02]  /*2900*/  HADD2.F32 R44, -RZ, R44.H0_H0 ;  /* 0x2000002cff2c7230 */ /* 0x010fe40000004100 */
[----:B------:R-:W-:Y:S02]  /*2910*/  HADD2 R30, R56, R30 ;  /* 0x0000001e381e7230 */ /* 0x000fe40000000000 */
[C---:B------:R-:W-:Y:S01]  /*2920*/  FFMA.FTZ R48, R45.reuse, R54, R48 ;  /* 0x000000362d307223 */ /* 0x040fe20000010030 */
[----:B------:R-:W-:Y:S01]  /*2930*/  LEA.HI R56, R14, 0xffffff80, RZ, 0x8 ;  /* 0xffffff800e387811 */ /* 0x000fe200078f40ff */
[----:B------:R-:W-:Y:S01]  /*2940*/  FFMA.FTZ R61, R45, R44, R61 ;  /* 0x0000002c2d3d7223 */ /* 0x000fe2000001003d */
[----:B------:R4:W-:Y:S01]  /*2950*/  I2F.F16 R34, R52 ;  /* 0x0000003400227306 */ /* 0x0009e20000200c00 */
[----:B------:R-:W-:Y:S01]  /*2960*/  LEA.HI R55, R15, 0xffffff80, RZ, 0x8 ;  /* 0xffffff800f377811 */ /* 0x000fe200078f40ff */
[----:B------:R-:W-:-:S02]  /*2970*/  HADD2.F32 R14, -RZ, R23.H0_H0 ;  /* 0x20000017ff0e7230 */ /* 0x000fc40000004100 */
[----:B-----5:R-:W-:Y:S02]  /*2980*/  HADD2.F32 R47, -RZ, R47.H0_H0 ;  /* 0x2000002fff2f7230 */ /* 0x020fe40000004100 */
[----:B----4-:R-:W-:Y:S01]  /*2990*/  FFMA.FTZ R52, R45, R46, R50 ;  /* 0x0000002e2d347223 */ /* 0x010fe20000010032 */
[-C--:B------:R-:W-:Y:S01]  /*29a0*/  FFMA.FTZ R45, R54, R22.reuse, R49 ;  /* 0x00000016362d7223 */ /* 0x080fe20000010031 */
[----:B------:R-:W-:Y:S02]  /*29b0*/  HADD2.F32 R54, -RZ, R13.H0_H0 ;  /* 0x2000000dff367230 */ /* 0x000fe40000004100 */
[-C--:B------:R-:W-:Y:S01]  /*29c0*/  FFMA.FTZ R46, R46, R22.reuse, R51 ;  /* 0x000000162e2e7223 */ /* 0x080fe20000010033 */
[----:B------:R-:W-:Y:S01]  /*29d0*/  HADD2.F32 R49, -RZ, R21.H0_H0 ;  /* 0x20000015ff317230 */ /* 0x000fe20000004100 */
[----:B------:R-:W4:Y:S01]  /*29e0*/  I2F.F16 R31, R31 ;  /* 0x0000001f001f7306 */ /* 0x000f220000200c00 */
[----:B0-----:R-:W-:Y:S02]  /*29f0*/  HADD2.F32 R13, -RZ, R12.H0_H0 ;  /* 0x2000000cff0d7230 */ /* 0x001fe40000004100 */
[----:B------:R-:W-:Y:S01]  /*2a00*/  FFMA.FTZ R22, R44, R22, R59 ;  /* 0x000000162c167223 */ /* 0x000fe2000001003b */
[----:B-1----:R-:W-:-:S02]  /*2a10*/  HADD2.F32 R15, -RZ, R53.H0_H0 ;  /* 0x20000035ff0f7230 */ /* 0x002fc40000004100 */
[----:B------:R-:W-:Y:S02]  /*2a20*/  FFMA.FTZ R51, R47, R49, R20 ;  /* 0x000000312f337223 */ /* 0x000fe40000010014 */
[----:B------:R-:W0:Y:S01]  /*2a30*/  I2F.F16 R44, R56 ;  /* 0x00000038002c7306 */ /* 0x000e220000200c00 */
[----:B------:R-:W-:Y:S01]  /*2a40*/  FFMA.FTZ R52, R49, R13, R52 ;  /* 0x0000000d31347223 */ /* 0x000fe20000010034 */
[-C--:B------:R-:W-:Y:S01]  /*2a50*/  FFMA.FTZ R46, R13, R14.reuse, R46 ;  /* 0x0000000e0d2e7223 */ /* 0x080fe2000001002e */
[----:B------:R-:W-:Y:S01]  /*2a60*/  FFMA.FTZ R20, R49, R15, R61 ;  /* 0x0000000f31147223 */ /* 0x000fe2000001003d */
[-C--:B------:R-:W-:Y:S01]  /*2a70*/  FFMA.FTZ R35, R47, R14.reuse, R35 ;  /* 0x0000000e2f237223 */ /* 0x080fe20000010023 */
[-C--:B------:R-:W-:Y:S01]  /*2a80*/  FFMA.FTZ R45, R54, R14.reuse, R45 ;  /* 0x0000000e362d7223 */ /* 0x080fe2000001002d */
[----:B------:R-:W1:Y:S01]  /*2a90*/  LDS.64 R12, [UR4+0x20] ;  /* 0x00002004ff0c7984 */ /* 0x000e620008000a00 */
[----:B------:R-:W-:Y:S01]  /*2aa0*/  FFMA.FTZ R22, R15, R14, R22 ;  /* 0x0000000e0f167223 */ /* 0x000fe20000010016 */
[----:B------:R-:W5:Y:S02]  /*2ab0*/  I2F.F16 R53, R55 ;  /* 0x0000003700357306 */ /* 0x000f640000200c00 */
[----:B------:R-:W1:Y:S01]  /*2ac0*/  LDS.64 R14, [UR4+0xa0] ;  /* 0x0000a004ff0e7984 */ /* 0x000e620008000a00 */
[----:B------:R-:W-:-:S02]  /*2ad0*/  HADD2.F32 R50, -RZ, R21.H1_H1 ;  /* 0x30000015ff327230 */ /* 0x000fc40000004100 */
[----:B------:R-:W-:Y:S01]  /*2ae0*/  FFMA.FTZ R21, R49, R54, R48 ;  /* 0x0000003631157223 */ /* 0x000fe20000010030 */
[----:B---3--:R-:W-:-:S04]  /*2af0*/  LOP3.LUT R48, R4, 0xff, RZ, 0xc0, !PT ;  /* 0x000000ff04307812 */ /* 0x008fc800078ec0ff */
[----:B------:R-:W-:Y:S01]  /*2b00*/  IADD3 R54, PT, PT, R48, -0x80, RZ ;  /* 0xffffff8030367810 */ /* 0x000fe20007ffe0ff */
[----:B----4-:R-:W-:Y:S02]  /*2b10*/  HADD2.F32 R48, -RZ, R31.H0_H0 ;  /* 0x2000001fff307230 */ /* 0x010fe40000004100 */
[----:B0-----:R-:W-:Y:S02]  /*2b20*/  HADD2.F32 R31, -RZ, R44.H0_H0 ;  /* 0x2000002cff1f7230 */ /* 0x001fe40000004100 */
[----:B------:R-:W-:Y:S02]  /*2b30*/  HADD2.F32 R34, -RZ, R34.H0_H0 ;  /* 0x20000022ff227230 */ /* 0x000fe40000004100 */
[----:B-----5:R-:W-:Y:S02]  /*2b40*/  HADD2.F32 R53, -RZ, R53.H0_H0 ;  /* 0x20000035ff357230 */ /* 0x020fe40000004100 */
[----:B------:R-:W-:Y:S01]  /*2b50*/  FFMA.FTZ R49, R50, R31, R52 ;  /* 0x0000001f32317223 */ /* 0x000fe20000010034 */
[----:B------:R-:W-:-:S02]  /*2b60*/  HADD2.F32 R52, -RZ, R23.H1_H1 ;  /* 0x30000017ff347230 */ /* 0x000fc40000004100 */
[----:B------:R-:W-:Y:S01]  /*2b70*/  FFMA.FTZ R51, R34, R50, R51 ;  /* 0x0000003222337223 */ /* 0x000fe20000010033 */
[C---:B------:R-:W-:Y:S01]  /*2b80*/  FFMA.FTZ R21, R50.reuse, R48, R21 ;  /* 0x0000003032157223 */ /* 0x040fe20000010015 */
[----:B------:R-:W-:Y:S01]  /*2b90*/  FFMA.FTZ R50, R50, R53, R20 ;  /* 0x0000003532327223 */ /* 0x000fe20000010014 */
[----:B------:R-:W-:Y:S01]  /*2ba0*/  SHF.R.U32.HI R20, RZ, 0x8, R4 ;  /* 0x00000008ff147819 */ /* 0x000fe20000011604 */
[----:B------:R-:W-:Y:S01]  /*2bb0*/  FFMA.FTZ R35, R34, R52, R35 ;  /* 0x0000003422237223 */ /* 0x000fe20000010023 */
[----:B------:R-:W-:Y:S01]  /*2bc0*/  SHF.R.U32.HI R34, RZ, 0x8, R5 ;  /* 0x00000008ff227819 */ /* 0x000fe20000011605 */
[----:B------:R0:W3:Y:S01]  /*2bd0*/  I2F.F16 R44, R54 ;  /* 0x00000036002c7306 */ /* 0x0000e20000200c00 */
[----:B------:R-:W-:Y:S02]  /*2be0*/  LOP3.LUT R23, R20, 0xff, RZ, 0xc0, !PT ;  /* 0x000000ff14177812 */ /* 0x000fe400078ec0ff */
[----:B------:R-:W-:Y:S02]  /*2bf0*/  LOP3.LUT R47, R5, 0xff, RZ, 0xc0, !PT ;  /* 0x000000ff052f7812 */ /* 0x000fe400078ec0ff */
[----:B------:R-:W-:-:S02]  /*2c00*/  IADD3 R23, PT, PT, R23, -0x80, RZ ;  /* 0xffffff8017177810 */ /* 0x000fc40007ffe0ff */
[----:B0-----:R-:W-:Y:S02]  /*2c10*/  LOP3.LUT R54, R34, 0xff, RZ, 0xc0, !PT ;  /* 0x000000ff22367812 */ /* 0x001fe400078ec0ff */
[----:B------:R-:W-:Y:S01]  /*2c20*/  SHF.R.U32.HI R34, RZ, 0x10, R4 ;  /* 0x00000010ff227819 */ /* 0x000fe20000011604 */
[-C--:B------:R-:W-:Y:S01]  /*2c30*/  FFMA.FTZ R31, R31, R52.reuse, R46 ;  /* 0x000000341f1f7223 */ /* 0x080fe2000001002e */
[----:B------:R-:W-:Y:S01]  /*2c40*/  IADD3 R47, PT, PT, R47, -0x80, RZ ;  /* 0xffffff802f2f7810 */ /* 0x000fe20007ffe0ff */
[-C--:B------:R-:W-:Y:S01]  /*2c50*/  FFMA.FTZ R45, R48, R52.reuse, R45 ;  /* 0x00000034302d7223 */ /* 0x080fe2000001002d */
[----:B------:R-:W-:Y:S01]  /*2c60*/  LOP3.LUT R46, R34, 0xff, RZ, 0xc0, !PT ;  /* 0x000000ff222e7812 */ /* 0x000fe200078ec0ff */
[----:B------:R-:W-:Y:S01]  /*2c70*/  FFMA.FTZ R34, R53, R52, R22 ;  /* 0x0000003435227223 */ /* 0x000fe20000010016 */
[----:B------:R-:W-:Y:S01]  /*2c80*/  SHF.R.U32.HI R52, RZ, 0x8, R6 ;  /* 0x00000008ff347819 */ /* 0x000fe20000011606 */
[----:B------:R-:W0:Y:S01]  /*2c90*/  I2F.F16 R23, R23 ;  /* 0x0000001700177306 */ /* 0x000e220000200c00 */
[----:B------:R-:W-:-:S02]  /*2ca0*/  LOP3.LUT R55, R6, 0xff, RZ, 0xc0, !PT ;  /* 0x000000ff06377812 */ /* 0x000fc400078ec0ff */
[----:B------:R-:W-:Y:S02]  /*2cb0*/  IADD3 R48, PT, PT, R54, -0x80, RZ ;  /* 0xffffff8036307810 */ /* 0x000fe40007ffe0ff */
[----:B------:R-:W-:Y:S01]  /*2cc0*/  LOP3.LUT R52, R52, 0xff, RZ, 0xc0, !PT ;  /* 0x000000ff34347812 */ /* 0x000fe200078ec0ff */
[--C-:B-1----:R-:W-:Y:S01]  /*2cd0*/  HADD2.F32 R22, -RZ, R12.reuse.H0_H0 ;  /* 0x2000000cff167230 */ /* 0x102fe20000004100 */
[----:B------:R-:W-:Y:S01]  /*2ce0*/  IADD3 R54, PT, PT, R46, -0x80, RZ ;  /* 0xffffff802e367810 */ /* 0x000fe20007ffe0ff */
[----:B------:R-:W1:Y:S01]  /*2cf0*/  I2F.F16 R47, R47 ;  /* 0x0000002f002f7306 */ /* 0x000e620000200c00 */
[----:B------:R-:W-:Y:S01]  /*2d00*/  IADD3 R55, PT, PT, R55, -0x80, RZ ;  /* 0xffffff8037377810 */ /* 0x000fe20007ffe0ff */
[----:B------:R-:W-:Y:S02]  /*2d10*/  HADD2.F32 R46, -RZ, R12.H1_H1 ;  /* 0x3000000cff2e7230 */ /* 0x000fe40000004100 */
[----:B---3--:R-:W-:Y:S02]  /*2d20*/  HADD2.F32 R53, -RZ, R44.H0_H0 ;  /* 0x2000002cff357230 */ /* 0x008fe40000004100 */
[----:B------:R-:W-:-:S02]  /*2d30*/  HADD2.F32 R12, -RZ, R14.H0_H0 ;  /* 0x2000000eff0c7230 */ /* 0x000fc40000004100 */
[----:B------:R-:W-:Y:S01]  /*2d40*/  HADD2.F32 R44, -RZ, R14.H1_H1 ;  /* 0x3000000eff2c7230 */ /* 0x000fe20000004100 */
[----:B------:R-:W3:Y:S01]  /*2d50*/  I2F.F16 R48, R48 ;  /* 0x0000003000307306 */ /* 0x000ee20000200c00 */
[----:B------:R-:W-:-:S07]  /*2d60*/  IADD3 R14, PT, PT, R52, -0x80, RZ ;  /* 0xffffff80340e7810 */ /* 0x000fce0007ffe0ff */
[----:B------:R0:W4:Y:S01]  /*2d70*/  I2F.F16 R20, R55 ;  /* 0x0000003700147306 */ /* 0x0001220000200c00 */
[C---:B------:R-:W-:Y:S01]  /*2d80*/  FFMA.FTZ R52, R53.reuse, R22, RZ ;  /* 0x0000001635347223 */ /* 0x040fe200000100ff */
[----:B------:R-:W-:-:S06]  /*2d90*/  FFMA.FTZ R53, R53, R12, RZ ;  /* 0x0000000c35357223 */ /* 0x000fcc00000100ff */
[----:B------:R-:W5:Y:S01]  /*2da0*/  I2F.F16 R54, R54 ;  /* 0x0000003600367306 */ /* 0x000f620000200c00 */
[----:B0-----:R-:W-:Y:S02]  /*2db0*/  HADD2.F32 R55, -RZ, R23.H0_H0 ;  /* 0x20000017ff377230 */ /* 0x001fe40000004100 */
[----:B-1----:R-:W-:-:S05]  /*2dc0*/  HADD2.F32 R47, -RZ, R47.H0_H0 ;  /* 0x2000002fff2f7230 */ /* 0x002fca0000004100 */
[----:B------:R-:W0:Y:S01]  /*2dd0*/  I2F.F16 R14, R14 ;  /* 0x0000000e000e7306 */ /* 0x000e220000200c00 */
[C---:B------:R-:W-:Y:S01]  /*2de0*/  FFMA.FTZ R23, R55.reuse, R46, R52 ;  /* 0x0000002e37177223 */ /* 0x040fe20000010034 */
[----:B------:R-:W-:Y:S01]  /*2df0*/  FFMA.FTZ R52, R55, R44, R53 ;  /* 0x0000002c37347223 */ /* 0x000fe20000010035 */
[----:B---3--:R-:W-:Y:S02]  /*2e00*/  HADD2.F32 R53, -RZ, R48.H0_H0 ;  /* 0x20000030ff357230 */ /* 0x008fe40000004100 */
[----:B------:R-:W-:Y:S01]  /*2e10*/  FFMA.FTZ R61, R22, R47, RZ ;  /* 0x0000002f163d7223 */ /* 0x000fe200000100ff */
[----:B------:R-:W-:Y:S01]  /*2e20*/  FFMA.FTZ R48, R47, R12, RZ ;  /* 0x0000000c2f307223 */ /* 0x000fe200000100ff */
[----:B----4-:R-:W-:Y:S02]  /*2e30*/  HADD2.F32 R47, -RZ, R20.H0_H0 ;  /* 0x20000014ff2f7230 */ /* 0x010fe40000004100 */
[----:B-----5:R-:W-:Y:S02]  /*2e40*/  HADD2.F32 R56, -RZ, R54.H0_H0 ;  /* 0x20000036ff387230 */ /* 0x020fe40000004100 */
[----:B------:R-:W-:-:S02]  /*2e50*/  HADD2.F32 R20, -RZ, R13.H0_H0 ;  /* 0x2000000dff147230 */ /* 0x000fc40000004100 */
[----:B------:R-:W-:Y:S01]  /*2e60*/  FFMA.FTZ R61, R46, R53, R61 ;  /* 0x000000352e3d7223 */ /* 0x000fe2000001003d */
[----:B------:R-:W-:Y:S01]  /*2e70*/  FFMA.FTZ R48, R53, R44, R48 ;  /* 0x0000002c35307223 */ /* 0x000fe20000010030 */
[----:B------:R-:W-:Y:S01]  /*2e80*/  FFMA.FTZ R53, R22, R47, RZ ;  /* 0x0000002f16357223 */ /* 0x000fe200000100ff */
[----:B0-----:R-:W-:Y:S02]  /*2e90*/  HADD2.F32 R55, -RZ, R14.H0_H0 ;  /* 0x2000000eff377230 */ /* 0x001fe40000004100 */
[----:B------:R-:W-:Y:S01]  /*2ea0*/  FFMA.FTZ R14, R47, R12, RZ ;  /* 0x0000000c2f0e7223 */ /* 0x000fe200000100ff */
[----:B------:R-:W-:Y:S02]  /*2eb0*/  HADD2.F32 R47, -RZ, R15.H0_H0 ;  /* 0x2000000fff2f7230 */ /* 0x000fe40000004100 */
[----:B------:R-:W-:Y:S01]  /*2ec0*/  FFMA.FTZ R54, R56, R20, R23 ;  /* 0x0000001438367223 */ /* 0x000fe20000010017 */
[----:B------:R-:W-:Y:S02]  /*2ed0*/  SHF.R.U32.HI R58, RZ, 0x10, R5 ;  /* 0x00000010ff3a7819 */ /* 0x000fe40000011605 */
[----:B------:R-:W-:Y:S01]  /*2ee0*/  LOP3.LUT R23, R7, 0xff, RZ, 0xc0, !PT ;  /* 0x000000ff07177812 */ /* 0x000fe200078ec0ff */
[----:B------:R-:W-:Y:S01]  /*2ef0*/  FFMA.FTZ R53, R46, R55, R53 ;  /* 0x000000372e357223 */ /* 0x000fe20000010035 */
[----:B------:R-:W-:Y:S01]  /*2f00*/  FFMA.FTZ R14, R55, R44, R14 ;  /* 0x0000002c370e7223 */ /* 0x000fe2000001000e */
[----:B------:R-:W-:Y:S01]  /*2f10*/  FFMA.FTZ R55, R56, R47, R52 ;  /* 0x0000002f38377223 */ /* 0x000fe20000010034 */
[----:B------:R-:W-:-:S02]  /*2f20*/  LOP3.LUT R58, R58, 0xff, RZ, 0xc0, !PT ;  /* 0x000000ff3a3a7812 */ /* 0x000fc400078ec0ff */
[----:B------:R-:W-:Y:S02]  /*2f30*/  IADD3 R56, PT, PT, R23, -0x80, RZ ;  /* 0xffffff8017387810 */ /* 0x000fe40007ffe0ff */
[----:B------:R-:W-:Y:S02]  /*2f40*/  IADD3 R58, PT, PT, R58, -0x80, RZ ;  /* 0xffffff803a3a7810 */ /* 0x000fe40007ffe0ff */
[----:B------:R-:W0:Y:S08]  /*2f50*/  I2F.F16 R23, R56 ;  /* 0x0000003800177306 */ /* 0x000e300000200c00 */
[----:B------:R-:W1:Y:S01]  /*2f60*/  I2F.F16 R57, R58 ;  /* 0x0000003a00397306 */ /* 0x000e620000200c00 */
[----:B------:R-:W-:Y:S01]  /*2f70*/  SHF.R.U32.HI R52, RZ, 0x8, R7 ;  /* 0x00000008ff347819 */ /* 0x000fe20000011607 */
[----:B0-----:R-:W-:-:S03]  /*2f80*/  HADD2.F32 R23, -RZ, R23.H0_H0 ;  /* 0x20000017ff177230 */ /* 0x001fc60000004100 */
[----:B------:R-:W-:Y:S02]  /*2f90*/  LOP3.LUT R52, R52, 0xff, RZ, 0xc0, !PT ;  /* 0x000000ff34347812 */ /* 0x000fe400078ec0ff */
[----:B------:R-:W-:Y:S01]  /*2fa0*/  FFMA.FTZ R65, R22, R23, RZ ;  /* 0x0000001716417223 */ /* 0x000fe200000100ff */
[----:B-1----:R-:W-:Y:S01]  /*2fb0*/  HADD2.F32 R57, -RZ, R57.H0_H0 ;  /* 0x20000039ff397230 */ /* 0x002fe20000004100 */
[----:B------:R-:W-:-:S04]  /*2fc0*/  SHF.R.U32.HI R22, RZ, 0x10, R6 ;  /* 0x00000010ff167819 */ /* 0x000fc80000011606 */
[----:B------:R-:W-:Y:S01]  /*2fd0*/  FFMA.FTZ R56, R20, R57, R61 ;  /* 0x0000003914387223 */ /* 0x000fe2000001003d */
[----:B------:R-:W-:Y:S01]  /*2fe0*/  FFMA.FTZ R57, R57, R47, R48 ;  /* 0x0000002f39397223 */ /* 0x000fe20000010030 */
[----:B------:R-:W-:Y:S02]  /*2ff0*/  LOP3.LUT R48, R22, 0xff, RZ, 0xc0, !PT ;  /* 0x000000ff16307812 */ /* 0x000fe400078ec0ff */
[----:B------:R-:W-:Y:S02]  /*3000*/  SHF.R.U32.HI R22, RZ, 0x10, R7 ;  /* 0x00000010ff167819 */ /* 0x000fe40000011607 */
[----:B------:R-:W-:Y:S02]  /*3010*/  IADD3 R52, PT, PT, R52, -0x80, RZ ;  /* 0xffffff8034347810 */ /* 0x000fe40007ffe0ff */
[----:B------:R-:W-:Y:S02]  /*3020*/  LOP3.LUT R22, R22, 0xff, RZ, 0xc0, !PT ;  /* 0x000000ff16167812 */ /* 0x000fe400078ec0ff */
[----:B------:R0:W1:Y:S01]  /*3030*/  I2F.F16 R59, R52 ;  /* 0x00000034003b7306 */ /* 0x0000620000200c00 */
[----:B------:R-:W-:-:S02]  /*3040*/  IADD3 R48, PT, PT, R48, -0x80, RZ ;  /* 0xffffff8030307810 */ /* 0x000fc40007ffe0ff */
[----:B0-----:R-:W-:Y:S01]  /*3050*/  IADD3 R52, PT, PT, R22, -0x80, RZ ;  /* 0xffffff8016347810 */ /* 0x001fe20007ffe0ff */
[----:B------:R-:W-:-:S04]  /*3060*/  FFMA.FTZ R22, R23, R12, RZ ;  /* 0x0000000c17167223 */ /* 0x000fc800000100ff */
[----:B------:R-:W0:Y:S08]  /*3070*/  I2F.F16 R48, R48 ;  /* 0x0000003000307306 */ /* 0x000e300000200c00 */
[----:B------:R-:W3:Y:S01]  /*3080*/  I2F.F16 R12, R52 ;  /* 0x00000034000c7306 */ /* 0x000ee20000200c00 */
[----:B-1----:R-:W-:Y:S01]  /*3090*/  HADD2.F32 R59, -RZ, R59.H0_H0 ;  /* 0x2000003bff3b7230 */ /* 0x002fe20000004100 */
[----:B------:R-:W-:-:S04]  /*30a0*/  LEA.HI R23, R5, 0xffffff80, RZ, 0x8 ;  /* 0xffffff8005177811 */ /* 0x000fc800078f40ff */
[----:B------:R-:W-:Y:S01]  /*30b0*/  FFMA.FTZ R44, R59, R44, R22 ;  /* 0x0000002c3b2c7223 */ /* 0x000fe20000010016 */
[----:B------:R-:W-:Y:S01]  /*30c0*/  LEA.HI R22, R4, 0xffffff80, RZ, 0x8 ;  /* 0xffffff8004167811 */ /* 0x000fe200078f40ff */
[----:B0-----:R-:W-:Y:S02]  /*30d0*/  HADD2.F32 R61, -RZ, R48.H0_H0 ;  /* 0x20000030ff3d7230 */ /* 0x001fe40000004100 */
[----:B------:R-:W-:Y:S01]  /*30e0*/  FFMA.FTZ R46, R46, R59, R65 ;  /* 0x0000003b2e2e7223 */ /* 0x000fe20000010041 */
[----:B---3--:R-:W-:Y:S02]  /*30f0*/  HADD2.F32 R5, -RZ, R12.H0_H0 ;  /* 0x2000000cff057230 */ /* 0x008fe40000004100 */
[----:B------:R-:W0:Y:S01]  /*3100*/  I2F.F16 R22, R22 ;  /* 0x0000001600167306 */ /* 0x000e220000200c00 */
[C---:B------:R-:W-:Y:S02]  /*3110*/  FFMA.FTZ R58, R20.reuse, R61, R53 ;  /* 0x0000003d143a7223 */ /* 0x040fe40000010035 */
[----:B------:R-:W-:Y:S01]  /*3120*/  FFMA.FTZ R4, R20, R5, R46 ;  /* 0x0000000514047223 */ /* 0x000fe2000001002e */
[----:B------:R-:W-:-:S04]  /*3130*/  LEA.HI R20, R6, 0xffffff80, RZ, 0x8 ;  /* 0xffffff8006147811 */ /* 0x000fc800078f40ff */
[----:B------:R-:W1:Y:S01]  /*3140*/  I2F.F16 R12, R23 ;  /* 0x00000017000c7306 */ /* 0x000e620000200c00 */
[----:B------:R-:W-:-:S07]  /*3150*/  HADD2.F32 R59, -RZ, R13.H1_H1 ;  /* 0x3000000dff3b7230 */ /* 0x000fce0000004100 */
[----:B------:R-:W3:Y:S01]  /*3160*/  I2F.F16 R20, R20 ;  /* 0x0000001400147306 */ /* 0x000ee20000200c00 */
[----:B0-----:R-:W-:Y:S02]  /*3170*/  HADD2.F32 R13, -RZ, R22.H0_H0 ;  /* 0x20000016ff0d7230 */ /* 0x001fe40000004100 */
[----:B------:R-:W-:Y:S02]  /*3180*/  HADD2.F32 R6, -RZ, R15.H1_H1 ;  /* 0x3000000fff067230 */ /* 0x000fe40000004100 */
[----:B-1----:R-:W-:Y:S02]  /*3190*/  HADD2.F32 R22, -RZ, R12.H0_H0 ;  /* 0x2000000cff167230 */ /* 0x002fe40000004100 */
[----:B------:R-:W-:-:S03]  /*31a0*/  FFMA.FTZ R61, R61, R47, R14 ;  /* 0x0000002f3d3d7223 */ /* 0x000fc6000001000e */
[C---:B------:R-:W-:Y:S01]  /*31b0*/  FFMA.FTZ R56, R59.reuse, R22, R56 ;  /* 0x000000163b387223 */ /* 0x040fe20000010038 */
[----:B------:R-:W-:Y:S01]  /*31c0*/  FFMA.FTZ R57, R22, R6, R57 ;  /* 0x0000000616397223 */ /* 0x000fe20000010039 */
[----:B---3--:R-:W-:Y:S02]  /*31d0*/  HADD2.F32 R22, -RZ, R20.H0_H0 ;  /* 0x20000014ff167230 */ /* 0x008fe40000004100 */
[----:B------:R-:W-:Y:S02]  /*31e0*/  FMUL.FTZ R48, R16, R21 ;  /* 0x0000001510307220 */ /* 0x000fe40000410000 */
[----:B------:R-:W0:Y:S01]  /*31f0*/  LDS.64 R20, [UR4+0x28] ;  /* 0x00002804ff147984 */ /* 0x000e220008000a00 */
[----:B------:R-:W-:Y:S01]  /*3200*/  FFMA.FTZ R58, R59, R22, R58 ;  /* 0x000000163b3a7223 */ /* 0x000fe2000001003a */
[----:B------:R-:W-:Y:S02]  /*3210*/  FFMA.FTZ R61, R22, R6, R61 ;  /* 0x00000006163d7223 */ /* 0x000fe4000001003d */
[----:B------:R-:W1:Y:S01]  /*3220*/  LDS.64 R22, [UR4+0xa8] ;  /* 0x0000a804ff167984 */ /* 0x000e620008000a00 */
[----:B--2---:R-:W-:Y:S01]  /*3230*/  LOP3.LUT R64, R8, 0xff, RZ, 0xc0, !PT ;  /* 0x000000ff08407812 */ /* 0x004fe200078ec0ff */
[----:B------:R-:W-:-:S03]  /*3240*/  IMAD.WIDE R62, R39, 0x4, R62 ;  /* 0x00000004273e7825 */ /* 0x000fc600078e023e */
[----:B------:R-:W-:Y:S01]  /*3250*/  IADD3 R64, PT, PT, R64, -0x80, RZ ;  /* 0xffffff8040407810 */ /* 0x000fe20007ffe0ff */
[C---:B------:R-:W-:Y:S01]  /*3260*/  FFMA.FTZ R54, R13.reuse, R59, R54 ;  /* 0x0000003b0d367223 */ /* 0x040fe20000010036 */
[----:B------:R-:W-:Y:S02]  /*3270*/  FFMA.FTZ R55, R13, R6, R55 ;  /* 0x000000060d377223 */ /* 0x000fe40000010037 */
[----:B------:R-:W2:Y:S01]  /*3280*/  I2F.F16 R65, R64 ;  /* 0x0000004000417306 */ /* 0x000ea20000200c00 */
[----:B------:R3:W4:Y:S01]  /*3290*/  LDG.E.128.CONSTANT R12, desc[UR8][R62.64] ;  /* 0x000000083e0c7981 */ /* 0x000722000c1e9d00 */
[----:B------:R-:W-:Y:S01]  /*32a0*/  FMUL.FTZ R46, R24, R51 ;  /* 0x00000033182e7220 */ /* 0x000fe20000410000 */
[----:B--2---:R-:W-:Y:S02]  /*32b0*/  HADD2.F32 R65, -RZ, R65.H0_H0 ;  /* 0x20000041ff417230 */ /* 0x004fe40000004100 */
[----:B0-----:R-:W-:Y:S02]  /*32c0*/  HADD2.F32 R51, -RZ, R20.H0_H0 ;  /* 0x20000014ff337230 */ /* 0x001fe40000004100 */
[----:B-1----:R-:W-:-:S03]  /*32d0*/  HADD2.F32 R52, -RZ, R22.H0_H0 ;  /* 0x20000016ff347230 */ /* 0x002fc60000004100 */
[C---:B------:R-:W-:Y:S02]  /*32e0*/  FFMA.FTZ R53, R65.reuse, R51, R54 ;  /* 0x0000003341357223 */ /* 0x040fe40000010036 */
[----:B------:R-:W-:Y:S01]  /*32f0*/  FFMA.FTZ R54, R65, R52, R55 ;  /* 0x0000003441367223 */ /* 0x000fe20000010037 */
[----:B------:R-:W-:-:S04]  /*3300*/  LOP3.LUT R65, R9, 0xff, RZ, 0xc0, !PT ;  /* 0x000000ff09417812 */ /* 0x000fc800078ec0ff */
[----:B------:R-:W-:-:S04]  /*3310*/  IADD3 R65, PT, PT, R65, -0x80, RZ ;  /* 0xffffff8041417810 */ /* 0x000fc80007ffe0ff */
[----:B------:R-:W0:Y:S01]  /*3320*/  I2F.F16 R60, R65 ;  /* 0x00000041003c7306 */ /* 0x000e220000200c00 */
[----:B------:R-:W-:-:S04]  /*3330*/  LOP3.LUT R64, R10, 0xff, RZ, 0xc0, !PT ;  /* 0x000000ff0a407812 */ /* 0x000fc800078ec0ff */
[----:B------:R-:W-:Y:S01]  /*3340*/  IADD3 R64, PT, PT, R64, -0x80, RZ ;  /* 0xffffff8040407810 */ /* 0x000fe20007ffe0ff */
[----:B0-----:R-:W-:-:S05]  /*3350*/  HADD2.F32 R60, -RZ, R60.H0_H0 ;  /* 0x2000003cff3c7230 */ /* 0x001fca0000004100 */
[----:B------:R-:W-:Y:S01]  /*3360*/  FFMA.FTZ R55, R51, R60, R56 ;  /* 0x0000003c33377223 */ /* 0x000fe20000010038 */
[----:B------:R-:W-:Y:S02]  /*3370*/  FFMA.FTZ R56, R60, R52, R57 ;  /* 0x000000343c387223 */ /* 0x000fe40000010039 */
[----:B------:R-:W0:Y:S02]  /*3380*/  I2F.F16 R60, R64 ;  /* 0x00000040003c7306 */ /* 0x000e240000200c00 */
[----:B0-----:R-:W-:-:S05]  /*3390*/  HADD2.F32 R60, -RZ, R60.H0_H0 ;  /* 0x2000003cff3c7230 */ /* 0x001fca0000004100 */
[----:B------:R-:W-:Y:S01]  /*33a0*/  FFMA.FTZ R57, R51, R60, R58 ;  /* 0x0000003c33397223 */ /* 0x000fe2000001003a */
[----:B------:R-:W-:Y:S01]  /*33b0*/  FFMA.FTZ R58, R60, R52, R61 ;  /* 0x000000343c3a7223 */ /* 0x000fe2000001003d */
[----:B------:R-:W-:-:S04]  /*33c0*/  LEA.HI R60, R7, 0xffffff80, RZ, 0x8 ;  /* 0xffffff80073c7811 */ /* 0x000fc800078f40ff */
[----:B------:R-:W0:Y:S01]  /*33d0*/  I2F.F16 R7, R60 ;  /* 0x0000003c00077306 */ /* 0x000e220000200c00 */
[----:B------:R-:W-:Y:S01]  /*33e0*/  FFMA.FTZ R5, R5, R47, R44 ;  /* 0x0000002f05057223 */ /* 0x000fe2000001002c */
[----:B------:R-:W-:-:S04]  /*33f0*/  IMAD.WIDE R68, R39, 0x4, R62 ;  /* 0x0000000427447825 */ /* 0x000fc800078e023e */
[----:B0-----:R-:W-:-:S05]  /*3400*/  HADD2.F32 R66, -RZ, R7.H0_H0 ;  /* 0x20000007ff427230 */ /* 0x001fca0000004100 */
[----:B------:R-:W-:Y:S01]  /*3410*/  FFMA.FTZ R44, R59, R66, R4 ;  /* 0x000000423b2c7223 */ /* 0x000fe20000010004 */
[----:B------:R-:W-:Y:S02]  /*3420*/  FFMA.FTZ R47, R66, R6, R5 ;  /* 0x00000006422f7223 */ /* 0x000fe40000010005 */
[----:B------:R-:W2:Y:S01]  /*3430*/  LDG.E.128.CONSTANT R4, desc[UR8][R68.64] ;  /* 0x0000000844047981 */ /* 0x000ea2000c1e9d00 */
[----:B------:R-:W-:Y:S02]  /*3440*/  F2FP.F16.F32.PACK_AB R46, RZ, R46 ;  /* 0x0000002eff2e723e */ /* 0x000fe400000000ff */
[----:B------:R-:W-:Y:S01]  /*3450*/  F2FP.F16.F32.PACK_AB R48, RZ, R48 ;  /* 0x00000030ff30723e */ /* 0x000fe200000000ff */
[----:B------:R-:W-:Y:S01]  /*3460*/  FMUL.FTZ R49, R26, R49 ;  /* 0x000000311a317220 */ /* 0x000fe20000410000 */
[----:B------:R-:W-:Y:S02]  /*3470*/  FMUL.FTZ R50, R25, R50 ;  /* 0x0000003219327220 */ /* 0x000fe40000410000 */
[----:B------:R-:W-:-:S02]  /*3480*/  PRMT R46, R46, 0x5410, R48 ;  /* 0x000054102e2e7816 */ /* 0x000fc40000000030 */
[----:B------:R-:W-:Y:S02]  /*3490*/  F2FP.F16.F32.PACK_AB R49, RZ, R49 ;  /* 0x00000031ff31723e */ /* 0x000fe400000000ff */
[----:B------:R-:W-:Y:S01]  /*34a0*/  F2FP.F16.F32.PACK_AB R50, RZ, R50 ;  /* 0x00000032ff32723e */ /* 0x000fe200000000ff */
[----:B------:R-:W-:Y:S01]  /*34b0*/  HFMA2 R27, R46, 1, 1, R27 ;  /* 0x3c003c002e1b7831 */ /* 0x000fe2000000001b */
[----:B------:R-:W-:Y:S02]  /*34c0*/  SHF.R.U32.HI R46, RZ, 0x8, R8 ;  /* 0x00000008ff2e7819 */ /* 0x000fe40000011608 */
[----:B------:R-:W-:Y:S02]  /*34d0*/  PRMT R49, R49, 0x5410, R50 ;  /* 0x0000541031317816 */ /* 0x000fe40000000032 */
[----:B------:R-:W-:Y:S01]  /*34e0*/  LOP3.LUT R50, R46, 0xff, RZ, 0xc0, !PT ;  /* 0x000000ff2e327812 */ /* 0x000fe200078ec0ff */
[----:B------:R-:W-:Y:S02]  /*34f0*/  FMUL.FTZ R48, R24, R35 ;  /* 0x0000002318307220 */ /* 0x000fe40000410000 */
[----:B------:R-:W-:Y:S01]  /*3500*/  HADD2 R30, R49, R30 ;  /* 0x0000001e311e7230 */ /* 0x000fe20000000000 */
[----:B------:R-:W-:Y:S01]  /*3510*/  IADD3 R35, PT, PT, R50, -0x80, RZ ;  /* 0xffffff8032237810 */ /* 0x000fe20007ffe0ff */
[----:B------:R-:W-:Y:S01]  /*3520*/  FMUL.FTZ R49, R16, R45 ;  /* 0x0000002d10317220 */ /* 0x000fe20000410000 */
[----:B------:R-:W-:Y:S01]  /*3530*/  FMUL.FTZ R45, R25, R34 ;  /* 0x00000022192d7220 */ /* 0x000fe20000410000 */
[----:B------:R-:W-:Y:S01]  /*3540*/  FMUL.FTZ R31, R26, R31 ;  /* 0x0000001f1a1f7220 */ /* 0x000fe20000410000 */
[----:B------:R-:W0:Y:S03]  /*3550*/  I2F.F16 R34, R35 ;  /* 0x0000002300227306 */ /* 0x000e260000200c00 */
[----:B------:R-:W-:-:S02]  /*3560*/  F2FP.F16.F32.PACK_AB R45, RZ, R45 ;  /* 0x0000002dff2d723e */ /* 0x000fc400000000ff */
[----:B------:R-:W-:-:S04]  /*3570*/  F2FP.F16.F32.PACK_AB R50, RZ, R31 ;  /* 0x0000001fff32723e */ /* 0x000fc800000000ff */
[----:B------:R-:W-:-:S05]  /*3580*/  PRMT R50, R50, 0x5410, R45 ;  /* 0x0000541032327816 */ /* 0x000fca000000002d */
[----:B------:R-:W-:Y:S02]  /*3590*/  HADD2 R28, R50, R28 ;  /* 0x0000001c321c7230 */ /* 0x000fe40000000000 */
[----:B0-----:R-:W-:Y:S01]  /*35a0*/  HADD2.F32 R50, -RZ, R34.H0_H0 ;  /* 0x20000022ff327230 */ /* 0x001fe20000004100 */
[----:B------:R-:W-:Y:S02]  /*35b0*/  SHF.R.U32.HI R34, RZ, 0x8, R9 ;  /* 0x00000008ff227819 */ /* 0x000fe40000011609 */
[----:B------:R-:W-:Y:S02]  /*35c0*/  F2FP.F16.F32.PACK_AB R49, RZ, R49 ;  /* 0x00000031ff31723e */ /* 0x000fe400000000ff */
[----:B------:R-:W-:Y:S02]  /*35d0*/  LOP3.LUT R34, R34, 0xff, RZ, 0xc0, !PT ;  /* 0x000000ff22227812 */ /* 0x000fe400078ec0ff */
[----:B------:R-:W-:Y:S02]  /*35e0*/  F2FP.F16.F32.PACK_AB R48, RZ, R48 ;  /* 0x00000030ff30723e */ /* 0x000fe400000000ff */
[----:B------:R-:W-:-:S02]  /*35f0*/  IADD3 R34, PT, PT, R34, -0x80, RZ ;  /* 0xffffff8022227810 */ /* 0x000fc40007ffe0ff */
[----:B------:R-:W-:Y:S02]  /*3600*/  PRMT R48, R48, 0x5410, R49 ;  /* 0x0000541030307816 */ /* 0x000fe40000000031 */
[----:B------:R-:W0:Y:S01]  /*3610*/  I2F.F16 R49, R34 ;  /* 0x0000002200317306 */ /* 0x000e220000200c00 */
[----:B------:R-:W-:Y:S02]  /*3620*/  HADD2.F32 R20, -RZ, R20.H1_H1 ;  /* 0x30000014ff147230 */ /* 0x000fe40000004100 */
[----:B------:R-:W-:Y:S02]  /*3630*/  HADD2.F32 R35, -RZ, R22.H1_H1 ;  /* 0x30000016ff237230 */ /* 0x000fe40000004100 */
[----:B0-----:R-:W-:-:S05]  /*3640*/  HADD2.F32 R49, -RZ, R49.H0_H0 ;  /* 0x20000031ff317230 */ /* 0x001fca0000004100 */
[----:B------:R-:W-:Y:S01]  /*3650*/  FFMA.FTZ R55, R20, R49, R55 ;  /* 0x0000003114377223 */ /* 0x000fe20000010037 */
[----:B------:R-:W-:Y:S02]  /*3660*/  FFMA.FTZ R56, R49, R35, R56 ;  /* 0x0000002331387223 */ /* 0x000fe40000010038 */
[----:B------:R-:W5:Y:S01]  /*3670*/  @!P0 LDG.E.U16.CONSTANT R49, desc[UR8][R18.64] ;  /* 0x0000000812318981 */ /* 0x000f62000c1e9500 */
[----:B------:R-:W-:-:S04]  /*3680*/  LOP3.LUT R59, R11, 0xff, RZ, 0xc0, !PT ;  /* 0x000000ff0b3b7812 */ /* 0x000fc800078ec0ff */
[----:B------:R-:W-:-:S06]  /*3690*/  IADD3 R59, PT, PT, R59, -0x80, RZ ;  /* 0xffffff803b3b7810 */ /* 0x000fcc0007ffe0ff */
[----:B------:R-:W3:Y:S02]  /*36a0*/  I2F.F16 R59, R59 ;  /* 0x0000003b003b7306 */ /* 0x000ee40000200c00 */
[----:B---3--:R-:W-:-:S05]  /*36b0*/  HADD2.F32 R62, -RZ, R59.H0_H0 ;  /* 0x2000003bff3e7230 */ /* 0x008fca0000004100 */
[----:B------:R-:W-:Y:S01]  /*36c0*/  FFMA.FTZ R44, R51, R62, R44 ;  /* 0x0000003e332c7223 */ /* 0x000fe2000001002c */
[----:B------:R-:W-:Y:S02]  /*36d0*/  LEA.HI R51, R8, 0xffffff80, RZ, 0x8 ;  /* 0xffffff8008337811 */ /* 0x000fe400078f40ff */
[----:B------:R-:W-:-:S04]  /*36e0*/  SHF.R.U32.HI R8, RZ, 0x10, R8 ;  /* 0x00000010ff087819 */ /* 0x000fc80000011608 */
[----:B------:R-:W-:Y:S01]  /*36f0*/  LOP3.LUT R45, R8, 0xff, RZ, 0xc0, !PT ;  /* 0x000000ff082d7812 */ /* 0x000fe200078ec0ff */
[----:B------:R-:W-:-:S03]  /*3700*/  HFMA2 R29, R48, 1, 1, R29 ;  /* 0x3c003c00301d7831 */ /* 0x000fc6000000001d */
[----:B------:R-:W-:Y:S02]  /*3710*/  IADD3 R22, PT, PT, R45, -0x80, RZ ;  /* 0xffffff802d167810 */ /* 0x000fe40007ffe0ff */
[----:B------:R-:W-:Y:S02]  /*3720*/  SHF.R.U32.HI R45, RZ, 0x8, R10 ;  /* 0x00000008ff2d7819 */ /* 0x000fe4000001160a */
[----:B------:R-:W-:Y:S02]  /*3730*/  LEA.HI R48, R10, 0xffffff80, RZ, 0x8 ;  /* 0xffffff800a307811 */ /* 0x000fe400078f40ff */
[----:B------:R-:W-:Y:S02]  /*3740*/  LOP3.LUT R45, R45, 0xff, RZ, 0xc0, !PT ;  /* 0x000000ff2d2d7812 */ /* 0x000fe400078ec0ff */
[----:B------:R0:W-:Y:S01]  /*3750*/  I2F.F16 R8, R48 ;  /* 0x0000003000087306 */ /* 0x0001e20000200c00 */
[----:B------:R-:W-:Y:S01]  /*3760*/  LEA.HI R31, R9, 0xffffff80, RZ, 0x8 ;  /* 0xffffff80091f7811 */ /* 0x000fe200078f40ff */
[C---:B------:R-:W-:Y:S01]  /*3770*/  FFMA.FTZ R53, R50.reuse, R20, R53 ;  /* 0x0000001432357223 */ /* 0x040fe20000010035 */
[----:B------:R-:W-:Y:S01]  /*3780*/  FFMA.FTZ R54, R50, R35, R54 ;  /* 0x0000002332367223 */ /* 0x000fe20000010036 */
[----:B0-----:R-:W-:-:S02]  /*3790*/  IADD3 R48, PT, PT, R45, -0x80, RZ ;  /* 0xffffff802d307810 */ /* 0x001fc40007ffe0ff */
[----:B------:R-:W-:Y:S02]  /*37a0*/  SHF.R.U32.HI R45, RZ, 0x8, R11 ;  /* 0x00000008ff2d7819 */ /* 0x000fe4000001160b */
[----:B------:R-:W-:Y:S02]  /*37b0*/  SHF.R.U32.HI R9, RZ, 0x10, R9 ;  /* 0x00000010ff097819 */ /* 0x000fe40000011609 */
[----:B------:R-:W-:Y:S02]  /*37c0*/  LOP3.LUT R45, R45, 0xff, RZ, 0xc0, !PT ;  /* 0x000000ff2d2d7812 */ /* 0x000fe400078ec0ff */
[----:B------:R-:W-:Y:S02]  /*37d0*/  SHF.R.U32.HI R50, RZ, 0x10, R10 ;  /* 0x00000010ff327819 */ /* 0x000fe4000001160a */
[----:B------:R-:W-:Y:S02]  /*37e0*/  IADD3 R45, PT, PT, R45, -0x80, RZ ;  /* 0xffffff802d2d7810 */ /* 0x000fe40007ffe0ff */
[----:B------:R-:W-:-:S02]  /*37f0*/  LOP3.LUT R9, R9, 0xff, RZ, 0xc0, !PT ;  /* 0x000000ff09097812 */ /* 0x000fc400078ec0ff */
[----:B------:R-:W-:Y:S01]  /*3800*/  LOP3.LUT R50, R50, 0xff, RZ, 0xc0, !PT ;  /* 0x000000ff32327812 */ /* 0x000fe200078ec0ff */
[----:B------:R-:W0:Y:S01]  /*3810*/  I2F.F16 R48, R48 ;  /* 0x0000003000307306 */ /* 0x000e220000200c00 */
[----:B------:R-:W-:Y:S02]  /*3820*/  SHF.R.U32.HI R34, RZ, 0x10, R11 ;  /* 0x00000010ff227819 */ /* 0x000fe4000001160b */
[----:B------:R-:W-:Y:S02]  /*3830*/  IADD3 R10, PT, PT, R9, -0x80, RZ ;  /* 0xffffff80090a7810 */ /* 0x000fe40007ffe0ff */
[----:B------:R-:W-:-:S03]  /*3840*/  IADD3 R9, PT, PT, R50, -0x80, RZ ;  /* 0xffffff8032097810 */ /* 0x000fc60007ffe0ff */
[----:B------:R-:W1:Y:S01]  /*3850*/  I2F.F16 R45, R45 ;  /* 0x0000002d002d7306 */ /* 0x000e620000200c00 */
[----:B------:R-:W-:-:S04]  /*3860*/  LOP3.LUT R34, R34, 0xff, RZ, 0xc0, !PT ;  /* 0x000000ff22227812 */ /* 0x000fc800078ec0ff */
[----:B------:R-:W-:-:S03]  /*3870*/  IADD3 R34, PT, PT, R34, -0x80, RZ ;  /* 0xffffff8022227810 */ /* 0x000fc60007ffe0ff */
[----:B------:R-:W3:Y:S01]  /*3880*/  I2F.F16 R9, R9 ;  /* 0x0000000900097306 */ /* 0x000ee20000200c00 */
[----:B------:R-:W-:-:S07]  /*3890*/  LEA.HI R11, R11, 0xffffff80, RZ, 0x8 ;  /* 0xffffff800b0b7811 */ /* 0x000fce00078f40ff */
[----:B------:R-:W4:Y:S01]  /*38a0*/  I2F.F16 R10, R10 ;  /* 0x0000000a000a7306 */ /* 0x000f220000200c00 */
[----:B0-----:R-:W-:-:S07]  /*38b0*/  HADD2.F32 R48, -RZ, R48.H0_H0 ;  /* 0x20000030ff307230 */ /* 0x001fce0000004100 */
[----:B------:R-:W0:Y:S01]  /*38c0*/  I2F.F16 R22, R22 ;  /* 0x0000001600167306 */ /* 0x000e220000200c00 */
[----:B-1----:R-:W-:Y:S02]  /*38d0*/  HADD2.F32 R45, -RZ, R45.H0_H0 ;  /* 0x2000002dff2d7230 */ /* 0x002fe40000004100 */
[----:B------:R-:W-:-:S05]  /*38e0*/  FFMA.FTZ R47, R62, R52, R47 ;  /* 0x000000343e2f7223 */ /* 0x000fca000001002f */
[----:B------:R-:W1:Y:S01]  /*38f0*/  I2F.F16 R34, R34 ;  /* 0x0000002200227306 */ /* 0x000e620000200c00 */
[----:B------:R-:W-:Y:S01]  /*3900*/  FFMA.FTZ R57, R20, R48, R57 ;  /* 0x0000003014397223 */ /* 0x000fe20000010039 */
[----:B------:R-:W-:-:S06]  /*3910*/  FFMA.FTZ R58, R48, R35, R58 ;  /* 0x00000023303a7223 */ /* 0x000fcc000001003a */
[----:B------:R-:W1:Y:S01]  /*3920*/  I2F.F16 R46, R51 ;  /* 0x00000033002e7306 */ /* 0x000e620000200c00 */
[----:B------:R-:W-:-:S07]  /*3930*/  FFMA.FTZ R48, R45, R35, R47 ;  /* 0x000000232d307223 */ /* 0x000fce000001002f */
[----:B------:R-:W1:Y:S01]  /*3940*/  I2F.F16 R31, R31 ;  /* 0x0000001f001f7306 */ /* 0x000e620000200c00 */
[----:B------:R-:W-:Y:S01]  /*3950*/  FFMA.FTZ R44, R20, R45, R44 ;  /* 0x0000002d142c7223 */ /* 0x000fe2000001002c */
[----:B------:R-:W-:-:S06]  /*3960*/  HADD2.F32 R50, -RZ, R21.H0_H0 ;  /* 0x20000015ff327230 */ /* 0x000fcc0000004100 */
[----:B------:R-:W1:Y:S01]  /*3970*/  I2F.F16 R11, R11 ;  /* 0x0000000b000b7306 */ /* 0x000e620000200c00 */
[----:B------:R-:W-:Y:S02]  /*3980*/  HADD2.F32 R35, -RZ, R23.H0_H0 ;  /* 0x20000017ff237230 */ /* 0x000fe40000004100 */
[----:B---3--:R-:W-:Y:S02]  /*3990*/  HADD2.F32 R9, -RZ, R9.H0_H0 ;  /* 0x20000009ff097230 */ /* 0x008fe40000004100 */
[----:B----4-:R-:W-:Y:S01]  /*39a0*/  HADD2.F32 R45, -RZ, R10.H0_H0 ;  /* 0x2000000aff2d7230 */ /* 0x010fe20000004100 */
[----:B------:R-:W-:Y:S01]  /*39b0*/  LOP3.LUT R10, R12, 0xff, RZ, 0xc0, !PT ;  /* 0x000000ff0c0a7812 */ /* 0x000fe200078ec0ff */
[----:B0-----:R-:W-:Y:S02]  /*39c0*/  HADD2.F32 R22, -RZ, R22.H0_H0 ;  /* 0x20000016ff167230 */ /* 0x001fe40000004100 */
[----:B------:R-:W-:Y:S01]  /*39d0*/  FFMA.FTZ R57, R50, R9, R57 ;  /* 0x0000000932397223 */ /* 0x000fe20000010039 */
[----:B------:R-:W-:Y:S01]  /*39e0*/  FFMA.FTZ R58, R9, R35, R58 ;  /* 0x00000023093a7223 */ /* 0x000fe2000001003a */
[----:B-1----:R-:W-:Y:S01]  /*39f0*/  HADD2.F32 R47, -RZ, R34.H0_H0 ;  /* 0x20000022ff2f7230 */ /* 0x002fe20000004100 */
[----:B------:R-:W-:Y:S01]  /*3a00*/  IADD3 R9, PT, PT, R10, -0x80, RZ ;  /* 0xffffff800a097810 */ /* 0x000fe20007ffe0ff */
[----:B------:R-:W-:-:S02]  /*3a10*/  HADD2.F32 R10, -RZ, R21.H1_H1 ;  /* 0x30000015ff0a7230 */ /* 0x000fc40000004100 */
[----:B------:R-:W-:Y:S01]  /*3a20*/  FFMA.FTZ R53, R22, R50, R53 ;  /* 0x0000003216357223 */ /* 0x000fe20000010035 */
[----:B------:R-:W-:Y:S02]  /*3a30*/  HADD2.F32 R46, -RZ, R46.H0_H0 ;  /* 0x2000002eff2e7230 */ /* 0x000fe40000004100 */
[C---:B------:R-:W-:Y:S01]  /*3a40*/  FFMA.FTZ R55, R50.reuse, R45, R55 ;  /* 0x0000002d32377223 */ /* 0x040fe20000010037 */
[----:B------:R-:W-:Y:S02]  /*3a50*/  HADD2.F32 R31, -RZ, R31.H0_H0 ;  /* 0x2000001fff1f7230 */ /* 0x000fe40000004100 */
[----:B------:R-:W-:Y:S02]  /*3a60*/  HADD2.F32 R23, -RZ, R23.H1_H1 ;  /* 0x30000017ff177230 */ /* 0x000fe40000004100 */
[----:B------:R-:W-:Y:S02]  /*3a70*/  HADD2.F32 R8, -RZ, R8.H0_H0 ;  /* 0x20000008ff087230 */ /* 0x000fe40000004100 */
[----:B------:R-:W-:Y:S01]  /*3a80*/  FFMA.FTZ R44, R50, R47, R44 ;  /* 0x0000002f322c7223 */ /* 0x000fe2000001002c */
[----:B------:R-:W-:-:S02]  /*3a90*/  HADD2.F32 R11, -RZ, R11.H0_H0 ;  /* 0x2000000bff0b7230 */ /* 0x000fc40000004100 */
[-C--:B------:R-:W-:Y:S01]  /*3aa0*/  FFMA.FTZ R48, R47, R35.reuse, R48 ;  /* 0x000000232f307223 */ /* 0x080fe20000010030 */
[-C--:B------:R-:W-:Y:S01]  /*3ab0*/  FFMA.FTZ R54, R22, R35.reuse, R54 ;  /* 0x0000002316367223 */ /* 0x080fe20000010036 */
[----:B------:R-:W-:Y:S01]  /*3ac0*/  FFMA.FTZ R56, R45, R35, R56 ;  /* 0x000000232d387223 */ /* 0x000fe20000010038 */
[----:B------:R-:W-:Y:S01]  /*3ad0*/  FFMA.FTZ R53, R46, R10, R53 ;  /* 0x0000000a2e357223 */ /* 0x000fe20000010035 */
[C---:B------:R-:W-:Y:S01]  /*3ae0*/  FFMA.FTZ R55, R10.reuse, R31, R55 ;  /* 0x0000001f0a377223 */ /* 0x040fe20000010037 */
[----:B------:R0:W1:Y:S01]  /*3af0*/  I2F.F16 R35, R9 ;  /* 0x0000000900237306 */ /* 0x0000620000200c00 */
[----:B------:R-:W-:Y:S01]  /*3b00*/  FFMA.FTZ R57, R10, R8, R57 ;  /* 0x000000080a397223 */ /* 0x000fe20000010039 */
[----:B------:R-:W-:Y:S01]  /*3b10*/  FFMA.FTZ R59, R8, R23, R58 ;  /* 0x00000017083b7223 */ /* 0x000fe2000001003a */
[----:B------:R-:W-:Y:S01]  /*3b20*/  FFMA.FTZ R44, R10, R11, R44 ;  /* 0x0000000b0a2c7223 */ /* 0x000fe2000001002c */
[-C--:B------:R-:W-:Y:S01]  /*3b30*/  FFMA.FTZ R48, R11, R23.reuse, R48 ;  /* 0x000000170b307223 */ /* 0x080fe20000010030 */
[----:B------:R-:W-:Y:S01]  /*3b40*/  SHF.R.U32.HI R8, RZ, 0x8, R12 ;  /* 0x00000008ff087819 */ /* 0x000fe2000001160c */
[-C--:B------:R-:W-:Y:S01]  /*3b50*/  FFMA.FTZ R47, R46, R23.reuse, R54 ;  /* 0x000000172e2f7223 */ /* 0x080fe20000010036 */
[----:B------:R-:W-:Y:S01]  /*3b60*/  FFMA.FTZ R51, R31, R23, R56 ;  /* 0x000000171f337223 */ /* 0x000fe20000010038 */
[----:B------:R-:W-:Y:S01]  /*3b70*/  FMUL.FTZ R10, R24, R53 ;  /* 0x00000035180a7220 */ /* 0x000fe20000410000 */
[----:B0-----:R-:W-:Y:S01]  /*3b80*/  LOP3.LUT R9, R14, 0xff, RZ, 0xc0, !PT ;  /* 0x000000ff0e097812 */ /* 0x001fe200078ec0ff */
[----:B------:R-:W-:Y:S01]  /*3b90*/  FMUL.FTZ R11, R16, R55 ;  /* 0x00000037100b7220 */ /* 0x000fe20000410000 */
[----:B------:R-:W-:-:S02]  /*3ba0*/  SHF.R.U32.HI R23, RZ, 0x10, R12 ;  /* 0x00000010ff177819 */ /* 0x000fc4000001160c */
[----:B------:R-:W-:Y:S02]  /*3bb0*/  LOP3.LUT R45, R13, 0xff, RZ, 0xc0, !PT ;  /* 0x000000ff0d2d7812 */ /* 0x000fe400078ec0ff */
[----:B------:R-:W-:Y:S02]  /*3bc0*/  IADD3 R9, PT, PT, R9, -0x80, RZ ;  /* 0xffffff8009097810 */ /* 0x000fe40007ffe0ff */
[----:B------:R-:W-:Y:S02]  /*3bd0*/  LOP3.LUT R31, R15, 0xff, RZ, 0xc0, !PT ;  /* 0x000000ff0f1f7812 */ /* 0x000fe400078ec0ff */
[----:B------:R-:W-:Y:S02]  /*3be0*/  LOP3.LUT R8, R8, 0xff, RZ, 0xc0, !PT ;  /* 0x000000ff08087812 */ /* 0x000fe400078ec0ff */
[----:B------:R-:W-:Y:S02]  /*3bf0*/  F2FP.F16.F32.PACK_AB R10, RZ, R10 ;  /* 0x0000000aff0a723e */ /* 0x000fe400000000ff */
[----:B------:R-:W-:-:S02]  /*3c00*/  F2FP.F16.F32.PACK_AB R11, RZ, R11 ;  /* 0x0000000bff0b723e */ /* 0x000fc400000000ff */
[----:B------:R-:W-:Y:S02]  /*3c10*/  LOP3.LUT R50, R23, 0xff, RZ, 0xc0, !PT ;  /* 0x000000ff17327812 */ /* 0x000fe400078ec0ff */
[----:B------:R-:W-:Y:S02]  /*3c20*/  IADD3 R21, PT, PT, R45, -0x80, RZ ;  /* 0xffffff802d157810 */ /* 0x000fe40007ffe0ff */
[----:B------:R-:W-:Y:S01]  /*3c30*/  SHF.R.U32.HI R23, RZ, 0x8, R13 ;  /* 0x00000008ff177819 */ /* 0x000fe2000001160d */
[----:B------:R0:W-:Y:S01]  /*3c40*/  I2F.F16 R46, R9 ;  /* 0x00000009002e7306 */ /* 0x0001e20000200c00 */
[----:B------:R-:W-:Y:S02]  /*3c50*/  IADD3 R45, PT, PT, R31, -0x80, RZ ;  /* 0xffffff801f2d7810 */ /* 0x000fe40007ffe0ff */
[----:B------:R-:W-:Y:S02]  /*3c60*/  IADD3 R31, PT, PT, R8, -0x80, RZ ;  /* 0xffffff80081f7810 */ /* 0x000fe40007ffe0ff */
[----:B------:R-:W-:-:S02]  /*3c70*/  PRMT R53, R10, 0x5410, R11 ;  /* 0x000054100a357816 */ /* 0x000fc4000000000b */
[----:B------:R-:W-:Y:S01]  /*3c80*/  LOP3.LUT R10, R23, 0xff, RZ, 0xc0, !PT ;  /* 0x000000ff170a7812 */ /* 0x000fe200078ec0ff */
[----:B0-----:R-:W0:Y:S01]  /*3c90*/  LDS.64 R8, [UR4+0x30] ;  /* 0x00003004ff087984 */ /* 0x001e220008000a00 */
[----:B------:R-:W-:Y:S01]  /*3ca0*/  SHF.R.U32.HI R11, RZ, 0x8, R14 ;  /* 0x00000008ff0b7819 */ /* 0x000fe2000001160e */
[----:B------:R-:W-:Y:S01]  /*3cb0*/  FMUL.FTZ R52, R24, R47 ;  /* 0x0000002f18347220 */ /* 0x000fe20000410000 */
[----:B------:R-:W-:Y:S02]  /*3cc0*/  IADD3 R47, PT, PT, R10, -0x80, RZ ;  /* 0xffffff800a2f7810 */ /* 0x000fe40007ffe0ff */
[----:B------:R-:W-:Y:S02]  /*3cd0*/  IADD3 R50, PT, PT, R50, -0x80, RZ ;  /* 0xffffff8032327810 */ /* 0x000fe40007ffe0ff */
[----:B------:R-:W-:Y:S02]  /*3ce0*/  LOP3.LUT R11, R11, 0xff, RZ, 0xc0, !PT ;  /* 0x000000ff0b0b7812 */ /* 0x000fe400078ec0ff */
[----:B------:R-:W-:Y:S01]  /*3cf0*/  SHF.R.U32.HI R10, RZ, 0x8, R15 ;  /* 0x00000008ff0a7819 */ /* 0x000fe2000001160f */
[----:B------:R3:W-:Y:S03]  /*3d00*/  I2F.F16 R23, R50 ;  /* 0x0000003200177306 */ /* 0x0007e60000200c00 */
[----:B------:R-:W-:-:S02]  /*3d10*/  LOP3.LUT R54, R10, 0xff, RZ, 0xc0, !PT ;  /* 0x000000ff0a367812 */ /* 0x000fc400078ec0ff */
[----:B---3--:R-:W-:Y:S02]  /*3d20*/  IADD3 R50, PT, PT, R11, -0x80, RZ ;  /* 0xffffff800b327810 */ /* 0x008fe40007ffe0ff */
[----:B------:R-:W3:Y:S01]  /*3d30*/  LDS.64 R10, [UR4+0xb0] ;  /* 0x0000b004ff0a7984 */ /* 0x000ee20008000a00 */
[----:B------:R-:W-:Y:S01]  /*3d40*/  FMUL.FTZ R51, R16, R51 ;  /* 0x0000003310337220 */ /* 0x000fe20000410000 */
[----:B------:R-:W-:Y:S02]  /*3d50*/  HFMA2 R27, R53, 1, 1, R27 ;  /* 0x3c003c00351b7831 */ /* 0x000fe4000000001b */
[C---:B------:R-:W-:Y:S01]  /*3d60*/  FMUL.FTZ R53, R25.reuse, R48 ;  /* 0x0000003019357220 */ /* 0x040fe20000410000 */
[----:B------:R-:W4:Y:S01]  /*3d70*/  I2F.F16 R21, R21 ;  /* 0x0000001500157306 */ /* 0x000f220000200c00 */
[C---:B------:R-:W-:Y:S01]  /*3d80*/  FMUL.FTZ R57, R26.reuse, R57 ;  /* 0x000000391a397220 */ /* 0x040fe20000410000 */
[----:B------:R-:W-:Y:S01]  /*3d90*/  F2FP.F16.F32.PACK_AB R48, RZ, R51 ;  /* 0x00000033ff30723e */ /* 0x000fe200000000ff */
[----:B------:R-:W-:Y:S01]  /*3da0*/  FMUL.FTZ R44, R25, R44 ;  /* 0x0000002c192c7220 */ /* 0x000fe20000410000 */
[----:B------:R-:W-:Y:S01]  /*3db0*/  F2FP.F16.F32.PACK_AB R52, RZ, R52 ;  /* 0x00000034ff34723e */ /* 0x000fe200000000ff */
[----:B------:R-:W-:Y:S01]  /*3dc0*/  FMUL.FTZ R59, R26, R59 ;  /* 0x0000003b1a3b7220 */ /* 0x000fe20000410000 */
[----:B------:R-:W-:-:S02]  /*3dd0*/  IADD3 R54, PT, PT, R54, -0x80, RZ ;  /* 0xffffff8036367810 */ /* 0x000fc40007ffe0ff */
[----:B------:R-:W2:Y:S01]  /*3de0*/  I2F.F16 R45, R45 ;  /* 0x0000002d002d7306 */ /* 0x000ea20000200c00 */
[----:B------:R-:W-:Y:S02]  /*3df0*/  LEA.HI R20, R12, 0xffffff80, RZ, 0x8 ;  /* 0xffffff800c147811 */ /* 0x000fe400078f40ff */
[----:B------:R-:W-:Y:S02]  /*3e00*/  LEA.HI R34, R13, 0xffffff80, RZ, 0x8 ;  /* 0xffffff800d227811 */ /* 0x000fe400078f40ff */
[----:B------:R-:W-:Y:S02]  /*3e10*/  PRMT R52, R52, 0x5410, R48 ;  /* 0x0000541034347816 */ /* 0x000fe40000000030 */
[----:B------:R-:W-:Y:S01]  /*3e20*/  LEA.HI R22, R14, 0xffffff80, RZ, 0x8 ;  /* 0xffffff800e167811 */ /* 0x000fe200078f40ff */
[----:B------:R-:W2:Y:S01]  /*3e30*/  I2F.F16 R31, R31 ;  /* 0x0000001f001f7306 */ /* 0x000ea20000200c00 */
[----:B------:R-:W-:Y:S02]  /*3e40*/  F2FP.F16.F32.PACK_AB R12, RZ, R57 ;  /* 0x00000039ff0c723e */ /* 0x000fe400000000ff */
[----:B------:R-:W-:-:S02]  /*3e50*/  F2FP.F16.F32.PACK_AB R44, RZ, R44 ;  /* 0x0000002cff2c723e */ /* 0x000fc400000000ff */
[----:B------:R-:W-:-:S03]  /*3e60*/  SHF.R.U32.HI R13, RZ, 0x10, R13 ;  /* 0x00000010ff0d7819 */ /* 0x000fc6000001160d */
[----:B------:R-:W3:Y:S01]  /*3e70*/  I2F.F16 R47, R47 ;  /* 0x0000002f002f7306 */ /* 0x000ee20000200c00 */
[----:B------:R-:W-:Y:S02]  /*3e80*/  F2FP.F16.F32.PACK_AB R51, RZ, R59 ;  /* 0x0000003bff33723e */ /* 0x000fe400000000ff */
[----:B------:R-:W-:Y:S02]  /*3e90*/  F2FP.F16.F32.PACK_AB R53, RZ, R53 ;  /* 0x00000035ff35723e */ /* 0x000fe400000000ff */
[----:B------:R-:W-:-:S03]  /*3ea0*/  SHF.R.U32.HI R14, RZ, 0x10, R14 ;  /* 0x00000010ff0e7819 */ /* 0x000fc6000001160e */
[----:B------:R-:W3:Y:S01]  /*3eb0*/  I2F.F16 R50, R50 ;  /* 0x0000003200327306 */ /* 0x000ee20000200c00 */
[----:B------:R-:W-:Y:S02]  /*3ec0*/  LOP3.LUT R13, R13, 0xff, RZ, 0xc0, !PT ;  /* 0x000000ff0d0d7812 */ /* 0x000fe400078ec0ff */
[----:B------:R-:W-:-:S05]  /*3ed0*/  PRMT R12, R12, 0x5410, R44 ;  /* 0x000054100c0c7816 */ /* 0x000fca000000002c */
[----:B------:R3:W3:Y:S01]  /*3ee0*/  I2F.F16 R48, R54 ;  /* 0x0000003600307306 */ /* 0x0006e20000200c00 */
[----:B------:R-:W-:Y:S02]  /*3ef0*/  PRMT R44, R51, 0x5410, R53 ;  /* 0x00005410332c7816 */ /* 0x000fe40000000035 */
[----:B------:R-:W-:Y:S01]  /*3f00*/  LOP3.LUT R14, R14, 0xff, RZ, 0xc0, !PT ;  /* 0x000000ff0e0e7812 */ /* 0x000fe200078ec0ff */
[----:B------:R-:W-:Y:S01]  /*3f10*/  HADD2 R30, R12, R30 ;  /* 0x0000001e0c1e7230 */ /* 0x000fe20000000000 */
[----:B------:R-:W-:Y:S01]  /*3f20*/  IADD3 R51, PT, PT, R13, -0x80, RZ ;  /* 0xffffff800d337810 */ /* 0x000fe20007ffe0ff */
[----:B------:R-:W-:Y:S02]  /*3f30*/  HFMA2 R29, R52, 1, 1, R29 ;  /* 0x3c003c00341d7831 */ /* 0x000fe4000000001d */
[--C-:B0-----:R-:W-:Y:S01]  /*3f40*/  HADD2.F32 R13, -RZ, R8.reuse.H0_H0 ;  /* 0x20000008ff0d7230 */ /* 0x101fe20000004100 */
[----:B------:R-:W-:Y:S01]  /*3f50*/  IADD3 R55, PT, PT, R14, -0x80, RZ ;  /* 0xffffff800e377810 */ /* 0x000fe20007ffe0ff */
[----:B------:R-:W-:-:S02]  /*3f60*/  HADD2.F32 R53, -RZ, R8.H1_H1 ;  /* 0x30000008ff357230 */ /* 0x000fc40000004100 */
[----:B------:R-:W-:Y:S01]  /*3f70*/  HADD2 R44, R44, R28 ;  /* 0x0000001c2c2c7230 */ /* 0x000fe20000000000 */
[----:B------:R-:W-:Y:S01]  /*3f80*/  SHF.R.U32.HI R52, RZ, 0x10, R15 ;  /* 0x00000010ff347819 */ /* 0x000fe2000001160f */
[----:B-1----:R-:W-:Y:S02]  /*3f90*/  HADD2.F32 R8, -RZ, R35.H0_H0 ;  /* 0x20000023ff087230 */ /* 0x002fe40000004100 */
[----:B----4-:R-:W-:Y:S02]  /*3fa0*/  HADD2.F32 R12, -RZ, R21.H0_H0 ;  /* 0x20000015ff0c7230 */ /* 0x010fe40000004100 */
[----:B------:R-:W-:Y:S02]  /*3fb0*/  HADD2.F32 R14, -RZ, R46.H0_H0 ;  /* 0x2000002eff0e7230 */ /* 0x000fe40000004100 */
[----:B--2---:R-:W-:Y:S01]  /*3fc0*/  HADD2.F32 R28, -RZ, R45.H0_H0 ;  /* 0x2000002dff1c7230 */ /* 0x004fe20000004100 */
[----:B------:R-:W-:Y:S01]  /*3fd0*/  LOP3.LUT R52, R52, 0xff, RZ, 0xc0, !PT ;  /* 0x000000ff34347812 */ /* 0x000fe200078ec0ff */
[----:B------:R-:W-:-:S02]  /*3fe0*/  HADD2.F32 R46, -RZ, R31.H0_H0 ;  /* 0x2000001fff2e7230 */ /* 0x000fc40000004100 */
[----:B------:R-:W-:Y:S01]  /*3ff0*/  FFMA.FTZ R45, R8, R13, RZ ;  /* 0x0000000d082d7223 */ /* 0x000fe200000100ff */
[----:B---3--:R-:W-:Y:S02]  /*4000*/  HADD2.F32 R54, -RZ, R47.H0_H0 ;  /* 0x2000002fff367230 */ /* 0x008fe40000004100 */
[C---:B------:R-:W-:Y:S01]  /*4010*/  FFMA.FTZ R56, R13.reuse, R12, RZ ;  /* 0x0000000c0d387223 */ /* 0x040fe200000100ff */
[----:B------:R-:W-:Y:S02]  /*4020*/  HADD2.F32 R50, -RZ, R50.H0_H0 ;  /* 0x20000032ff327230 */ /* 0x000fe40000004100 */
[C---:B------:R-:W-:Y:S01]  /*4030*/  FFMA.FTZ R31, R13.reuse, R14, RZ ;  /* 0x0000000e0d1f7223 */ /* 0x040fe200000100ff */
[----:B------:R-:W-:Y:S02]  /*4040*/  HADD2.F32 R48, -RZ, R48.H0_H0 ;  /* 0x20000030ff307230 */ /* 0x000fe40000004100 */
[----:B------:R-:W-:Y:S01]  /*4050*/  FFMA.FTZ R13, R13, R28, RZ ;  /* 0x0000001c0d0d7223 */ /* 0x000fe200000100ff */
[----:B------:R-:W-:Y:S01]  /*4060*/  IADD3 R52, PT, PT, R52, -0x80, RZ ;  /* 0xffffff8034347810 */ /* 0x000fe20007ffe0ff */
[----:B------:R-:W-:Y:S01]  /*4070*/  FFMA.FTZ R45, R46, R53, R45 ;  /* 0x000000352e2d7223 */ /* 0x000fe2000001002d */
[C---:B------:R-:W-:Y:S01]  /*4080*/  FFMA.FTZ R35, R53.reuse, R54, R56 ;  /* 0x0000003635237223 */ /* 0x040fe20000010038 */
[C---:B------:R-:W-:Y:S01]  /*4090*/  FFMA.FTZ R31, R53.reuse, R50, R31 ;  /* 0x00000032351f7223 */ /* 0x040fe2000001001f */
[----:B------:R-:W-:Y:S01]  /*40a0*/  FFMA.FTZ R53, R53, R48, R13 ;  /* 0x0000003035357223 */ /* 0x000fe2000001000d */
[--C-:B------:R-:W-:Y:S01]  /*40b0*/  HADD2.F32 R47, -RZ, R10.reuse.H0_H0 ;  /* 0x2000000aff2f7230 */ /* 0x100fe20000004100 */
[----:B------:R-:W0:Y:S01]  /*40c0*/  I2F.F16 R51, R51 ;  /* 0x0000003300337306 */ /* 0x000e220000200c00 */
[----:B------:R-:W-:-:S07]  /*40d0*/  HADD2.F32 R13, -RZ, R10.H1_H1 ;  /* 0x3000000aff0d7230 */ /* 0x000fce0000004100 */
[----:B------:R1:W2:Y:S08]  /*40e0*/  I2F.F16 R21, R55 ;  /* 0x0000003700157306 */ /* 0x0002b00000200c00 */
[----:B------:R-:W3:Y:S01]  /*40f0*/  I2F.F16 R10, R52 ;  /* 0x00000034000a7306 */ /* 0x000ee20000200c00 */
[-C--:B-1----:R-:W-:Y:S01]  /*4100*/  FFMA.FTZ R55, R14, R47.reuse, RZ ;  /* 0x0000002f0e377223 */ /* 0x082fe200000100ff */
[----:B------:R-:W-:Y:S01]  /*4110*/  LEA.HI R14, R15, 0xffffff80, RZ, 0x8 ;  /* 0xffffff800f0e7811 */ /* 0x000fe200078f40ff */
[-C--:B------:R-:W-:Y:S01]  /*4120*/  FFMA.FTZ R57, R8, R47.reuse, RZ ;  /* 0x0000002f08397223 */ /* 0x080fe200000100ff */
[-C--:B------:R-:W-:Y:S01]  /*4130*/  FFMA.FTZ R59, R12, R47.reuse, RZ ;  /* 0x0000002f0c3b7223 */ /* 0x080fe200000100ff */
[----:B------:R-:W-:Y:S01]  /*4140*/  FFMA.FTZ R47, R28, R47, RZ ;  /* 0x0000002f1c2f7223 */ /* 0x000fe200000100ff */
[----:B------:R-:W-:-:S02]  /*4150*/  HADD2.F32 R23, -RZ, R23.H0_H0 ;  /* 0x20000017ff177230 */ /* 0x000fc40000004100 */
[----:B------:R-:W1:Y:S01]  /*4160*/  I2F.F16 R14, R14 ;  /* 0x0000000e000e7306 */ /* 0x000e620000200c00 */
[-C--:B------:R-:W-:Y:S01]  /*4170*/  FFMA.FTZ R48, R48, R13.reuse, R47 ;  /* 0x0000000d30307223 */ /* 0x080fe2000001002f */
[----:B------:R-:W-:Y:S02]  /*4180*/  HADD2.F32 R47, -RZ, R11.H0_H0 ;  /* 0x2000000bff2f7230 */ /* 0x000fe40000004100 */
[-C--:B------:R-:W-:Y:S01]  /*4190*/  FFMA.FTZ R46, R46, R13.reuse, R57 ;  /* 0x0000000d2e2e7223 */ /* 0x080fe20000010039 */
[----:B0-----:R-:W-:Y:S02]  /*41a0*/  HADD2.F32 R51, -RZ, R51.H0_H0 ;  /* 0x20000033ff337230 */ /* 0x001fe40000004100 */
[-C--:B------:R-:W-:Y:S01]  /*41b0*/  FFMA.FTZ R54, R54, R13.reuse, R59 ;  /* 0x0000000d36367223 */ /* 0x080fe2000001003b */
[----:B--2---:R-:W-:Y:S02]  /*41c0*/  HADD2.F32 R21, -RZ, R21.H0_H0 ;  /* 0x20000015ff157230 */ /* 0x004fe40000004100 */
[----:B------:R-:W-:Y:S01]  /*41d0*/  FFMA.FTZ R50, R50, R13, R55 ;  /* 0x0000000d32327223 */ /* 0x000fe20000010037 */
[----:B---3--:R-:W-:-:S02]  /*41e0*/  HADD2.F32 R10, -RZ, R10.H0_H0 ;  /* 0x2000000aff0a7230 */ /* 0x008fc40000004100 */
[----:B------:R-:W-:Y:S02]  /*41f0*/  HADD2.F32 R8, -RZ, R9.H0_H0 ;  /* 0x20000009ff087230 */ /* 0x000fe40000004100 */
[-C--:B------:R-:W-:Y:S01]  /*4200*/  FFMA.FTZ R46, R23, R47.reuse, R46 ;  /* 0x0000002f172e7223 */ /* 0x080fe2000001002e */
[-C--:B------:R-:W-:Y:S01]  /*4210*/  FFMA.FTZ R54, R51, R47.reuse, R54 ;  /* 0x0000002f33367223 */ /* 0x080fe20000010036 */
[-C--:B------:R-:W-:Y:S01]  /*4220*/  FFMA.FTZ R50, R21, R47.reuse, R50 ;  /* 0x0000002f15327223 */ /* 0x080fe20000010032 */
[----:B------:R-:W-:Y:S01]  /*4230*/  FFMA.FTZ R48, R10, R47, R48 ;  /* 0x0000002f0a307223 */ /* 0x000fe20000010030 */
[----:B------:R-:W0:Y:S01]  /*4240*/  LDS.64 R12, [UR4+0x38] ;  /* 0x00003804ff0c7984 */ /* 0x000e220008000a00 */
[----:B------:R-:W-:Y:S01]  /*4250*/  FFMA.FTZ R45, R23, R8, R45 ;  /* 0x00000008172d7223 */ /* 0x000fe2000001002d */
[C---:B------:R-:W-:Y:S01]  /*4260*/  FFMA.FTZ R35, R8.reuse, R51, R35 ;  /* 0x0000003308237223 */ /* 0x040fe20000010023 */
[C---:B------:R-:W-:Y:S01]  /*4270*/  FFMA.FTZ R31, R8.reuse, R21, R31 ;  /* 0x00000015081f7223 */ /* 0x040fe2000001001f */
[----:B------:R-:W-:Y:S01]  /*4280*/  FFMA.FTZ R53, R8, R10, R53 ;  /* 0x0000000a08357223 */ /* 0x000fe20000010035 */
[----:B------:R-:W-:Y:S01]  /*4290*/  LOP3.LUT R47, R6, 0xff, RZ, 0xc0, !PT ;  /* 0x000000ff062f7812 */ /* 0x000fe200078ec0ff */
[----:B------:R-:W2:Y:S01]  /*42a0*/  I2F.F16 R20, R20 ;  /* 0x0000001400147306 */ /* 0x000ea20000200c00 */
[----:B------:R-:W-:-:S02]  /*42b0*/  LOP3.LUT R8, R5, 0xff, RZ, 0xc0, !PT ;  /* 0x000000ff05087812 */ /* 0x000fc400078ec0ff */
[----:B------:R-:W-:-:S05]  /*42c0*/  IADD3 R57, PT, PT, R47, -0x80, RZ ;  /* 0xffffff802f397810 */ /* 0x000fca0007ffe0ff */
[----:B------:R-:W3:Y:S01]  /*42d0*/  I2F.F16 R34, R34 ;  /* 0x0000002200227306 */ /* 0x000ee20000200c00 */
[----:B------:R-:W-:Y:S01]  /*42e0*/  HADD2.F32 R52, -RZ, R9.H1_H1 ;  /* 0x30000009ff347230 */ /* 0x000fe20000004100 */
[----:B------:R-:W-:-:S06]  /*42f0*/  IADD3 R56, PT, PT, R8, -0x80, RZ ;  /* 0xffffff8008387810 */ /* 0x000fcc0007ffe0ff */
[----:B------:R-:W4:Y:S01]  /*4300*/  I2F.F16 R22, R22 ;  /* 0x0000001600167306 */ /* 0x000f220000200c00 */
[----:B------:R-:W5:Y:S01]  /*4310*/  LDS.64 R8, [UR4+0xb8] ;  /* 0x0000b804ff087984 */ /* 0x000f620008000a00 */
[----:B-1----:R-:W-:-:S06]  /*4320*/  HADD2.F32 R47, -RZ, R14.H0_H0 ;  /* 0x2000000eff2f7230 */ /* 0x002fcc0000004100 */
[----:B------:R-:W1:Y:S01]  /*4330*/  I2F.F16 R14, R57 ;  /* 0x00000039000e7306 */ /* 0x000e620000200c00 */
[----:B------:R-:W-:Y:S01]  /*4340*/  LOP3.LUT R28, R4, 0xff, RZ, 0xc0, !PT ;  /* 0x000000ff041c7812 */ /* 0x000fe200078ec0ff */
[----:B--2---:R-:W-:Y:S02]  /*4350*/  HADD2.F32 R23, -RZ, R20.H0_H0 ;  /* 0x20000014ff177230 */ /* 0x004fe40000004100 */
[----:B---3--:R-:W-:Y:S01]  /*4360*/  HADD2.F32 R51, -RZ, R34.H0_H0 ;  /* 0x20000022ff337230 */ /* 0x008fe20000004100 */
[----:B------:R-:W-:Y:S01]  /*4370*/  LOP3.LUT R21, R7, 0xff, RZ, 0xc0, !PT ;  /* 0x000000ff07157812 */ /* 0x000fe200078ec0ff */
[----:B------:R-:W-:Y:S02]  /*4380*/  HADD2.F32 R11, -RZ, R11.H1_H1 ;  /* 0x3000000bff0b7230 */ /* 0x000fe40000004100 */
[----:B----4-:R-:W-:Y:S01]  /*4390*/  HADD2.F32 R55, -RZ, R22.H0_H0 ;  /* 0x20000016ff377230 */ /* 0x010fe20000004100 */
[----:B------:R-:W-:Y:S01]  /*43a0*/  IADD3 R28, PT, PT, R28, -0x80, RZ ;  /* 0xffffff801c1c7810 */ /* 0x000fe20007ffe0ff */
[----:B------:R-:W-:Y:S01]  /*43b0*/  FFMA.FTZ R45, R23, R52, R45 ;  /* 0x00000034172d7223 */ /* 0x000fe2000001002d */
[----:B------:R-:W-:Y:S01]  /*43c0*/  SHF.R.U32.HI R20, RZ, 0x8, R4 ;  /* 0x00000008ff147819 */ /* 0x000fe20000011604 */
[C---:B------:R-:W-:Y:S01]  /*43d0*/  FFMA.FTZ R35, R52.reuse, R51, R35 ;  /* 0x0000003334237223 */ /* 0x040fe20000010023 */
[C---:B------:R-:W-:Y:S01]  /*43e0*/  FFMA.FTZ R31, R52.reuse, R55, R31 ;  /* 0x00000037341f7223 */ /* 0x040fe2000001001f */
[----:B------:R-:W-:Y:S01]  /*43f0*/  FFMA.FTZ R53, R52, R47, R53 ;  /* 0x0000002f34357223 */ /* 0x000fe20000010035 */
[----:B------:R-:W-:Y:S01]  /*4400*/  IADD3 R52, PT, PT, R21, -0x80, RZ ;  /* 0xffffff8015347810 */ /* 0x000fe20007ffe0ff */
[----:B------:R-:W-:Y:S01]  /*4410*/  FFMA.FTZ R50, R55, R11, R50 ;  /* 0x0000000b37327223 */ /* 0x000fe20000010032 */
[----:B-1----:R-:W-:Y:S01]  /*4420*/  HADD2.F32 R55, -RZ, R14.H0_H0 ;  /* 0x2000000eff377230 */ /* 0x002fe20000004100 */
[----:B------:R-:W-:Y:S01]  /*4430*/  SHF.R.U32.HI R14, RZ, 0x8, R7 ;  /* 0x00000008ff0e7819 */ /* 0x000fe20000011607 */
[----:B------:R-:W1:Y:S01]  /*4440*/  I2F.F16 R28, R28 ;  /* 0x0000001c001c7306 */ /* 0x000e620000200c00 */
[----:B------:R-:W-:-:S02]  /*4450*/  LOP3.LUT R21, R20, 0xff, RZ, 0xc0, !PT ;  /* 0x000000ff14157812 */ /* 0x000fc400078ec0ff */
[----:B------:R-:W-:-:S05]  /*4460*/  LOP3.LUT R14, R14, 0xff, RZ, 0xc0, !PT ;  /* 0x000000ff0e0e7812 */ /* 0x000fca00078ec0ff */
[----:B------:R-:W2:Y:S01]  /*4470*/  I2F.F16 R10, R56 ;  /* 0x00000038000a7306 */ /* 0x000ea20000200c00 */
[----:B------:R-:W-:-:S07]  /*4480*/  SHF.R.U32.HI R22, RZ, 0x8, R5 ;  /* 0x00000008ff167819 */ /* 0x000fce0000011605 */
[----:B------:R3:W4:Y:S01]  /*4490*/  I2F.F16 R20, R52 ;  /* 0x0000003400147306 */ /* 0x0007220000200c00 */
[----:B------:R-:W-:Y:S01]  /*44a0*/  IADD3 R14, PT, PT, R14, -0x80, RZ ;  /* 0xffffff800e0e7810 */ /* 0x000fe20007ffe0ff */
[-C--:B------:R-:W-:Y:S01]  /*44b0*/  FFMA.FTZ R46, R23, R11.reuse, R46 ;  /* 0x0000000b172e7223 */ /* 0x080fe2000001002e */
[----:B------:R-:W-:Y:S01]  /*44c0*/  FFMA.FTZ R54, R51, R11, R54 ;  /* 0x0000000b33367223 */ /* 0x000fe20000010036 */
[----:B------:R-:W-:Y:S02]  /*44d0*/  SHF.R.U32.HI R51, RZ, 0x8, R6 ;  /* 0x00000008ff337819 */ /* 0x000fe40000011606 */
[----:B------:R-:W-:Y:S02]  /*44e0*/  LOP3.LUT R23, R22, 0xff, RZ, 0xc0, !PT ;  /* 0x000000ff16177812 */ /* 0x000fe400078ec0ff */
[----:B------:R-:W5:Y:S01]  /*44f0*/  I2F.F16 R14, R14 ;  /* 0x0000000e000e7306 */ /* 0x000f620000200c00 */
[----:B------:R-:W-:Y:S01]  /*4500*/  LOP3.LUT R22, R51, 0xff, RZ, 0xc0, !PT ;  /* 0x000000ff33167812 */ /* 0x000fe200078ec0ff */
[----:B0-----:R-:W-:Y:S01]  /*4510*/  HADD2.F32 R34, -RZ, R12.H0_H0 ;  /* 0x2000000cff227230 */ /* 0x001fe20000004100 */
[----:B---3--:R-:W-:Y:S01]  /*4520*/  IADD3 R52, PT, PT, R23, -0x80, RZ ;  /* 0xffffff8017347810 */ /* 0x008fe20007ffe0ff */
[----:B-1----:R-:W-:-:S02]  /*4530*/  HADD2.F32 R23, -RZ, R28.H0_H0 ;  /* 0x2000001cff177230 */ /* 0x002fc40000004100 */
[----:B--2---:R-:W-:Y:S02]  /*4540*/  HADD2.F32 R51, -RZ, R10.H0_H0 ;  /* 0x2000000aff337230 */ /* 0x004fe40000004100 */
[----:B----4-:R-:W-:Y:S02]  /*4550*/  HADD2.F32 R20, -RZ, R20.H0_H0 ;  /* 0x20000014ff147230 */ /* 0x010fe40000004100 */
[----:B------:R-:W-:Y:S01]  /*4560*/  FFMA.FTZ R45, R23, R34, R45 ;  /* 0x00000022172d7223 */ /* 0x000fe2000001002d */
[C---:B------:R-:W-:Y:S01]  /*4570*/  FFMA.FTZ R31, R34.reuse, R55, R31 ;  /* 0x00000037221f7223 */ /* 0x040fe2000001001f */
[C---:B------:R-:W-:Y:S01]  /*4580*/  FFMA.FTZ R35, R34.reuse, R51, R35 ;  /* 0x0000003322237223 */ /* 0x040fe20000010023 */
[----:B------:R-:W0:Y:S01]  /*4590*/  I2F.F16 R10, R52 ;  /* 0x00000034000a7306 */ /* 0x000e220000200c00 */
[----:B------:R-:W-:Y:S01]  /*45a0*/  FFMA.FTZ R34, R34, R20, R53 ;  /* 0x0000001422227223 */ /* 0x000fe20000010035 */
[----:B-----5:R-:W-:Y:S01]  /*45b0*/  HADD2.F32 R53, -RZ, R8.H0_H0 ;  /* 0x20000008ff357230 */ /* 0x020fe20000004100 */
[----:B------:R-:W-:-:S02]  /*45c0*/  LEA.HI R15, R4, 0xffffff80, RZ, 0x8 ;  /* 0xffffff80040f7811 */ /* 0x000fc400078f40ff */
[----:B------:R-:W-:Y:S02]  /*45d0*/  SHF.R.U32.HI R4, RZ, 0x10, R4 ;  /* 0x00000010ff047819 */ /* 0x000fe40000011604 */
[----:B------:R-:W-:Y:S01]  /*45e0*/  IADD3 R22, PT, PT, R22, -0x80, RZ ;  /* 0xffffff8016167810 */ /* 0x000fe20007ffe0ff */
[-C--:B------:R-:W-:Y:S01]  /*45f0*/  FFMA.FTZ R50, R55, R53.reuse, R50 ;  /* 0x0000003537327223 */ /* 0x080fe20000010032 */
[-C--:B------:R-:W-:Y:S01]  /*4600*/  FFMA.FTZ R46, R23, R53.reuse, R46 ;  /* 0x00000035172e7223 */ /* 0x080fe2000001002e */
[----:B------:R-:W-:Y:S01]  /*4610*/  HADD2.F32 R55, -RZ, R14.H0_H0 ;  /* 0x2000000eff377230 */ /* 0x000fe20000004100 */
[----:B------:R-:W-:Y:S02]  /*4620*/  IADD3 R21, PT, PT, R21, -0x80, RZ ;  /* 0xffffff8015157810 */ /* 0x000fe40007ffe0ff */
[----:B------:R-:W-:Y:S02]  /*4630*/  LOP3.LUT R23, R4, 0xff, RZ, 0xc0, !PT ;  /* 0x000000ff04177812 */ /* 0x000fe400078ec0ff */
[----:B------:R-:W-:Y:S01]  /*4640*/  SHF.R.U32.HI R14, RZ, 0x10, R7 ;  /* 0x00000010ff0e7819 */ /* 0x000fe20000011607 */
[----:B------:R-:W-:Y:S01]  /*4650*/  FFMA.FTZ R54, R51, R53, R54 ;  /* 0x0000003533367223 */ /* 0x000fe20000010036 */
[----:B------:R-:W-:Y:S01]  /*4660*/  LEA.HI R56, R5, 0xffffff80, RZ, 0x8 ;  /* 0xffffff8005387811 */ /* 0x000fe200078f40ff */
[----:B------:R-:W-:Y:S01]  /*4670*/  HADD2.F32 R28, -RZ, R12.H1_H1 ;  /* 0x3000000cff1c7230 */ /* 0x000fe20000004100 */
[----:B------:R-:W-:Y:S01]  /*4680*/  SHF.R.U32.HI R51, RZ, 0x10, R5 ;  /* 0x00000010ff337819 */ /* 0x000fe20000011605 */
[----:B------:R-:W1:Y:S01]  /*4690*/  I2F.F16 R22, R22 ;  /* 0x0000001600167306 */ /* 0x000e620000200c00 */
[----:B------:R-:W-:-:S02]  /*46a0*/  IADD3 R5, PT, PT, R23, -0x80, RZ ;  /* 0xffffff8017057810 */ /* 0x000fc40007ffe0ff */
[----:B------:R-:W-:Y:S02]  /*46b0*/  SHF.R.U32.HI R12, RZ, 0x10, R6 ;  /* 0x00000010ff0c7819 */ /* 0x000fe40000011606 */
[----:B------:R-:W-:Y:S01]  /*46c0*/  LOP3.LUT R14, R14, 0xff, RZ, 0xc0, !PT ;  /* 0x000000ff0e0e7812 */ /* 0x000fe200078ec0ff */
[----:B0-----:R-:W-:Y:S02]  /*46d0*/  HADD2.F32 R23, -RZ, R10.H0_H0 ;  /* 0x2000000aff177230 */ /* 0x001fe40000004100 */
[----:B------:R-:W0:Y:S01]  /*46e0*/  I2F.F16 R21, R21 ;  /* 0x0000001500157306 */ /* 0x000e220000200c00 */
[----:B------:R-:W-:Y:S02]  /*46f0*/  LOP3.LUT R52, R51, 0xff, RZ, 0xc0, !PT ;  /* 0x000000ff33347812 */ /* 0x000fe400078ec0ff */
[----:B------:R-:W-:Y:S02]  /*4700*/  LOP3.LUT R10, R12, 0xff, RZ, 0xc0, !PT ;  /* 0x000000ff0c0a7812 */ /* 0x000fe400078ec0ff */
[----:B------:R-:W-:-:S02]  /*4710*/  IADD3 R14, PT, PT, R14, -0x80, RZ ;  /* 0xffffff800e0e7810 */ /* 0x000fc40007ffe0ff */
[----:B------:R-:W-:Y:S01]  /*4720*/  LEA.HI R6, R6, 0xffffff80, RZ, 0x8 ;  /* 0xffffff8006067811 */ /* 0x000fe200078f40ff */
[----:B------:R-:W2:Y:S01]  /*4730*/  I2F.F16 R5, R5 ;  /* 0x0000000500057306 */ /* 0x000ea20000200c00 */
[----:B------:R-:W-:Y:S02]  /*4740*/  IADD3 R52, PT, PT, R52, -0x80, RZ ;  /* 0xffffff8034347810 */ /* 0x000fe40007ffe0ff */
[----:B------:R-:W-:Y:S02]  /*4750*/  IADD3 R10, PT, PT, R10, -0x80, RZ ;  /* 0xffffff800a0a7810 */ /* 0x000fe40007ffe0ff */
[----:B------:R-:W-:-:S03]  /*4760*/  LEA.HI R7, R7, 0xffffff80, RZ, 0x8 ;  /* 0xffffff8007077811 */ /* 0x000fc600078f40ff */
[----:B------:R-:W-:Y:S01]  /*4770*/  I2F.F16 R15, R15 ;  /* 0x0000000f000f7306 */ /* 0x000fe20000200c00 */
[----:B-1----:R-:W-:Y:S01]  /*4780*/  HADD2.F32 R51, -RZ, R22.H0_H0 ;  /* 0x20000016ff337230 */ /* 0x002fe20000004100 */
[----:B------:R-:W-:-:S06]  /*4790*/  @!P0 IADD3 R22, PT, PT, R3, 0x1, RZ ;  /* 0x0000000103168810 */ /* 0x000fcc0007ffe0ff */
[----:B------:R-:W1:Y:S01]  /*47a0*/  I2F.F16 R14, R14 ;  /* 0x0000000e000e7306 */ /* 0x000e620000200c00 */
[----:B0-----:R-:W-:-:S07]  /*47b0*/  HADD2.F32 R21, -RZ, R21.H0_H0 ;  /* 0x20000015ff157230 */ /* 0x001fce0000004100 */
[----:B------:R-:W0:Y:S01]  /*47c0*/  I2F.F16 R6, R6 ;  /* 0x0000000600067306 */ /* 0x000e220000200c00 */
[----:B------:R-:W-:-:S07]  /*47d0*/  HADD2.F32 R8, -RZ, R8.H1_H1 ;  /* 0x30000008ff087230 */ /* 0x000fce0000004100 */
[----:B------:R-:W3:Y:S01]  /*47e0*/  I2F.F16 R12, R52 ;  /* 0x00000034000c7306 */ /* 0x000ee20000200c00 */
[----:B------:R-:W-:-:S07]  /*47f0*/  @!P0 MOV R3, R22 ;  /* 0x0000001600038202 */ /* 0x000fce0000000f00 */
[----:B------:R-:W4:Y:S01]  /*4800*/  I2F.F16 R10, R10 ;  /* 0x0000000a000a7306 */ /* 0x000f220000200c00 */
[----:B------:R-:W-:Y:S01]  /*4810*/  FFMA.FTZ R11, R47, R11, R48 ;  /* 0x0000000b2f0b7223 */ /* 0x000fe20000010030 */
[----:B------:R-:W-:-:S06]  /*4820*/  HADD2.F32 R22, -RZ, R13.H0_H0 ;  /* 0x2000000dff167230 */ /* 0x000fcc0000004100 */
[----:B------:R-:W5:Y:S01]  /*4830*/  I2F.F16 R4, R56 ;  /* 0x0000003800047306 */ /* 0x000f620000200c00 */
[----:B--2---:R-:W-:Y:S02]  /*4840*/  HADD2.F32 R5, -RZ, R5.H0_H0 ;  /* 0x20000005ff057230 */ /* 0x004fe40000004100 */
[C---:B------:R-:W-:Y:S01]  /*4850*/  FFMA.FTZ R45, R21.reuse, R28, R45 ;  /* 0x0000001c152d7223 */ /* 0x040fe2000001002d */
[----:B------:R-:W-:-:S04]  /*4860*/  FFMA.FTZ R46, R21, R8, R46 ;  /* 0x00000008152e7223 */ /* 0x000fc8000001002e */
[----:B------:R-:W2:Y:S01]  /*4870*/  I2F.F16 R7, R7 ;  /* 0x0000000700077306 */ /* 0x000ea20000200c00 */
[----:B-1----:R-:W-:Y:S02]  /*4880*/  HADD2.F32 R21, -RZ, R14.H0_H0 ;  /* 0x2000000eff157230 */ /* 0x002fe40000004100 */
[----:B------:R-:W-:Y:S01]  /*4890*/  FFMA.FTZ R20, R20, R53, R11 ;  /* 0x0000003514147223 */ /* 0x000fe2000001000b */
[----:B------:R-:W-:Y:S02]  /*48a0*/  HADD2.F32 R13, -RZ, R13.H1_H1 ;  /* 0x3000000dff0d7230 */ /* 0x000fe40000004100 */
[----:B------:R-:W-:Y:S01]  /*48b0*/  FFMA.FTZ R14, R5, R22, R45 ;  /* 0x00000016050e7223 */ /* 0x000fe2000001002d */
[----:B------:R-:W-:Y:S02]  /*48c0*/  HADD2.F32 R15, -RZ, R15.H0_H0 ;  /* 0x2000000fff0f7230 */ /* 0x000fe40000004100 */
[----:B------:R-:W-:Y:S01]  /*48d0*/  FFMA.FTZ R35, R28, R23, R35 ;  /* 0x000000171c237223 */ /* 0x000fe20000010023 */
[----:B0-----:R-:W-:-:S02]  /*48e0*/  HADD2.F32 R11, -RZ, R6.H0_H0 ;  /* 0x20000006ff0b7230 */ /* 0x001fc40000004100 */
[----:B------:R-:W-:Y:S01]  /*48f0*/  FFMA.FTZ R23, R23, R8, R54 ;  /* 0x0000000817177223 */ /* 0x000fe20000010036 */
[----:B---3--:R-:W-:Y:S02]  /*4900*/  HADD2.F32 R12, -RZ, R12.H0_H0 ;  /* 0x2000000cff0c7230 */ /* 0x008fe40000004100 */
[----:B------:R-:W-:Y:S02]  /*4910*/  HADD2.F32 R6, -RZ, R9.H0_H0 ;  /* 0x20000009ff067230 */ /* 0x000fe40000004100 */
[C---:B------:R-:W-:Y:S01]  /*4920*/  FFMA.FTZ R31, R28.reuse, R51, R31 ;  /* 0x000000331c1f7223 */ /* 0x040fe2000001001f */
[----:B----4-:R-:W-:Y:S02]  /*4930*/  HADD2.F32 R10, -RZ, R10.H0_H0 ;  /* 0x2000000aff0a7230 */ /* 0x010fe40000004100 */
[----:B------:R-:W-:Y:S01]  /*4940*/  FFMA.FTZ R45, R15, R13, R14 ;  /* 0x0000000d0f2d7223 */ /* 0x000fe2000001000e */
[----:B------:R-:W-:Y:S01]  /*4950*/  FFMA.FTZ R34, R28, R55, R34 ;  /* 0x000000371c227223 */ /* 0x000fe20000010022 */
[----:B-----5:R-:W-:-:S02]  /*4960*/  HADD2.F32 R4, -RZ, R4.H0_H0 ;  /* 0x20000004ff047230 */ /* 0x020fc40000004100 */
[-C--:B------:R-:W-:Y:S01]  /*4970*/  FFMA.FTZ R51, R51, R8.reuse, R50 ;  /* 0x0000000833337223 */ /* 0x080fe20000010032 */
[----:B------:R-:W-:Y:S02]  /*4980*/  HADD2.F32 R14, -RZ, R9.H1_H1 ;  /* 0x30000009ff0e7230 */ /* 0x000fe40000004100 */
[----:B------:R-:W-:Y:S01]  /*4990*/  FFMA.FTZ R20, R55, R8, R20 ;  /* 0x0000000837147223 */ /* 0x000fe20000010014 */
[----:B------:R-:W-:Y:S01]  /*49a0*/  FFMA.FTZ R48, R22, R12, R35 ;  /* 0x0000000c16307223 */ /* 0x000fe20000010023 */
[-C--:B------:R-:W-:Y:S01]  /*49b0*/  FFMA.FTZ R46, R5, R6.reuse, R46 ;  /* 0x00000006052e7223 */ /* 0x080fe2000001002e */
[----:B------:R-:W-:Y:S01]  /*49c0*/  FFMA.FTZ R23, R12, R6, R23 ;  /* 0x000000060c177223 */ /* 0x000fe20000010017 */
[C---:B------:R-:W-:Y:S01]  /*49d0*/  FFMA.FTZ R28, R22.reuse, R10, R31 ;  /* 0x0000000a161c7223 */ /* 0x040fe2000001001f */
[----:B--2---:R-:W-:Y:S02]  /*49e0*/  HADD2.F32 R35, -RZ, R7.H0_H0 ;  /* 0x20000007ff237230 */ /* 0x004fe40000004100 */
[----:B------:R-:W-:Y:S01]  /*49f0*/  FFMA.FTZ R34, R22, R21, R34 ;  /* 0x0000001516227223 */ /* 0x000fe20000010022 */
[-C--:B------:R-:W-:Y:S01]  /*4a00*/  FFMA.FTZ R10, R10, R6.reuse, R51 ;  /* 0x000000060a0a7223 */ /* 0x080fe20000010033 */
[----:B------:R-:W-:Y:S01]  /*4a10*/  FFMA.FTZ R20, R21, R6, R20 ;  /* 0x0000000615147223 */ /* 0x000fe20000010014 */
[----:B------:R-:W-:Y:S01]  /*4a20*/  FFMA.FTZ R31, R13, R4, R48 ;  /* 0x000000040d1f7223 */ /* 0x000fe20000010030 */
[-C--:B------:R-:W-:Y:S01]  /*4a30*/  FFMA.FTZ R15, R15, R14.reuse, R46 ;  /* 0x0000000e0f0f7223 */ /* 0x080fe2000001002e */
[----:B------:R-:W-:Y:S01]  /*4a40*/  FFMA.FTZ R23, R4, R14, R23 ;  /* 0x0000000e04177223 */ /* 0x000fe20000010017 */
[----:B------:R-:W-:Y:S01]  /*4a50*/  @!P0 IADD3 R37, PT, PT, R49, R38, RZ ;  /* 0x0000002631258210 */ /* 0x000fe20007ffe0ff */
[C---:B------:R-:W-:Y:S01]  /*4a60*/  FFMA.FTZ R7, R13.reuse, R11, R28 ;  /* 0x0000000b0d077223 */ /* 0x040fe2000001001c */
        /* <DEDUP_REMOVED lines=29> */
[----:B------:R-:W-:-:S04]  /*4c40*/  IMAD.WIDE R68, R39, 0x4, R68 ;  /* 0x0000000427447825 */ /* 0x000fc800078e0244 */
[----:B------:R-:W-:Y:S01]  /*4c50*/  HADD2 R30, R7, R30 ;  /* 0x0000001e071e7230 */ /* 0x000fe20000000000 */
[----:B------:R-:W-:Y:S01]  /*4c60*/  IADD3.X R19, PT, PT, RZ, R19, RZ, P1, !PT ;  /* 0x00000013ff137210 */ /* 0x000fe20000ffe4ff */
[----:B------:R-:W-:Y:S01]  /*4c70*/  HADD2 R28, R11, R44 ;  /* 0x0000002c0b1c7230 */ /* 0x000fe20000000000 */
[----:B------:R-:W-:Y:S06]  /*4c80*/  @!P0 BRA `(.L_x_2782) ;  /* 0xffffffc0001c8947 */ /* 0x000fec000383ffff */
[----:B------:R-:W-:-:S07]  /*4c90*/  IMAD.WIDE R48, R39, 0x20, R32 ;  /* 0x0000002027307825 */ /* 0x000fce00078e0220 */
.L_x_2781:
[----:B------:R-:W-:-:S04]  /*4ca0*/  VIMNMX R47, PT, PT, R41, UR13, PT ;  /* 0x0000000d292f7c48 */ /* 0x000fc8000bfe0100 */
[----:B------:R-:W-:-:S13]  /*4cb0*/  ISETP.GT.AND P0, PT, R47, R38, PT ;  /* 0x000000262f00720c */ /* 0x000fda0003f04270 */
[----:B------:R-:W-:Y:S05]  /*4cc0*/  @!P0 BRA `(.L_x_2783) ;  /* 0x0000002c00d08947 */ /* 0x000fea0003800000 */
[----:B------:R-:W-:-:S03]  /*4cd0*/  IMAD.WIDE.U32 R4, R38, 0x4, R42 ;  /* 0x0000000426047825 */ /* 0x000fc600078e002a */
[----:B------:R-:W-:-:S04]  /*4ce0*/  IADD3 R44, P0, PT, R4, 0x2, RZ ;  /* 0x00000002042c7810 */ /* 0x000fc80007f1e0ff */
[----:B------:R-:W-:-:S09]  /*4cf0*/  IADD3.X R45, PT, PT, RZ, R5, RZ, P0, !PT ;  /* 0x00000005ff2d7210 */ /* 0x000fd200007fe4ff */
.L_x_2784:
[----:B------:R-:W2:Y:S01]  /*4d00*/  LDG.E.128.CONSTANT R32, desc[UR8][R48.64] ;  /* 0x0000000830207981 */ /* 0x000ea2000c1e9d00 */
[----:B------:R-:W-:-:S05]  /*4d10*/  MOV R39, UR12 ;  /* 0x0000000c00277c02 */ /* 0x000fca0008000f00 */
[----:B------:R-:W-:-:S04]  /*4d20*/  IMAD.WIDE R12, R39, 0x4, R48 ;  /* 0x00000004270c7825 */ /* 0x000fc800078e0230 */
[C---:B------:R-:W-:Y:S02]  /*4d30*/  IMAD.WIDE R60, R39.reuse, 0x4, R12 ;  /* 0x00000004273c7825 */ /* 0x040fe400078e020c */
[----:B------:R-:W3:Y:S04]  /*4d40*/  LDG.E.128.CONSTANT R12, desc[UR8][R12.64] ;  /* 0x000000080c0c7981 */ /* 0x000ee8000c1e9d00 */
[----:B------:R0:W4:Y:S02]  /*4d50*/  LDG.E.128.CONSTANT R16, desc[UR8][R60.64] ;  /* 0x000000083c107981 */ /* 0x000124000c1e9d00 */
[----:B0-----:R-:W-:Y:S01]  /*4d60*/  IMAD.WIDE R60, R39, 0x4, R60 ;  /* 0x00000004273c7825 */ /* 0x001fe200078e023c */
[----:B--2---:R-:W-:Y:S02]  /*4d70*/  LOP3.LUT R4, R33, 0x3f, RZ, 0xc0, !PT ;  /* 0x0000003f21047812 */ /* 0x004fe400078ec0ff */
[----:B------:R-:W-:-:S02]  /*4d80*/  SHF.R.U32.HI R5, RZ, 0x6, R33 ;  /* 0x00000006ff057819 */ /* 0x000fc40000011621 */
[----:B------:R-:W-:Y:S02]  /*4d90*/  IADD3 R22, PT, PT, R4, -0x20, RZ ;  /* 0xffffffe004167810 */ /* 0x000fe40007ffe0ff */
[----:B------:R-:W-:Y:S02]  /*4da0*/  LOP3.LUT R4, R32, 0x3f, RZ, 0xc0, !PT ;  /* 0x0000003f20047812 */ /* 0x000fe400078ec0ff */
[----:B------:R-:W-:Y:S02]  /*4db0*/  LOP3.LUT R6, R35, 0x3f, RZ, 0xc0, !PT ;  /* 0x0000003f23067812 */ /* 0x000fe400078ec0ff */
[----:B------:R-:W-:Y:S01]  /*4dc0*/  LOP3.LUT R5, R5, 0x3f, RZ, 0xc0, !PT ;  /* 0x0000003f05057812 */ /* 0x000fe200078ec0ff */
[----:B------:R-:W-:Y:S01]  /*4dd0*/  I2F.F16 R22, R22 ;  /* 0x0000001600167306 */ /* 0x000fe20000200c00 */
[----:B------:R-:W-:Y:S02]  /*4de0*/  IADD3 R4, PT, PT, R4, -0x20, RZ ;  /* 0xffffffe004047810 */ /* 0x000fe40007ffe0ff */
[----:B------:R-:W-:-:S02]  /*4df0*/  IADD3 R24, PT, PT, R6, -0x20, RZ ;  /* 0xffffffe006187810 */ /* 0x000fc40007ffe0ff */
[----:B------:R-:W-:Y:S02]  /*4e00*/  IADD3 R5, PT, PT, R5, -0x20, RZ ;  /* 0xffffffe005057810 */ /* 0x000fe40007ffe0ff */
[--C-:B------:R-:W-:Y:S01]  /*4e10*/  SHF.R.U32.HI R6, RZ, 0xc, R33.reuse ;  /* 0x0000000cff067819 */ /* 0x100fe20000011621 */
[----:B------:R0:W-:Y:S01]  /*4e20*/  I2F.F16 R25, R4 ;  /* 0x0000000400197306 */ /* 0x0001e20000200c00 */
[--C-:B------:R-:W-:Y:S02]  /*4e30*/  SHF.R.U32.HI R7, RZ, 0x12, R33.reuse ;  /* 0x00000012ff077819 */ /* 0x100fe40000011621 */
[----:B------:R-:W-:Y:S02]  /*4e40*/  LOP3.LUT R6, R6, 0x3f, RZ, 0xc0, !PT ;  /* 0x0000003f06067812 */ /* 0x000fe400078ec0ff */
[----:B------:R-:W-:Y:S02]  /*4e50*/  LOP3.LUT R7, R7, 0x3f, RZ, 0xc0, !PT ;  /* 0x0000003f07077812 */ /* 0x000fe400078ec0ff */
[----:B------:R-:W-:Y:S01]  /*4e60*/  IADD3 R6, PT, PT, R6, -0x20, RZ ;  /* 0xffffffe006067810 */ /* 0x000fe20007ffe0ff */
[----:B------:R1:W2:Y:S01]  /*4e70*/  I2F.F16 R51, R5 ;  /* 0x0000000500337306 */ /* 0x0002a20000200c00 */
[----:B0-----:R-:W-:-:S02]  /*4e80*/  SHF.R.U32.HI R4, RZ, 0x18, R33 ;  /* 0x00000018ff047819 */ /* 0x001fc40000011621 */
[----:B------:R-:W-:Y:S02]  /*4e90*/  IADD3 R7, PT, PT, R7, -0x20, RZ ;  /* 0xffffffe007077810 */ /* 0x000fe40007ffe0ff */
[----:B------:R-:W-:Y:S02]  /*4ea0*/  LOP3.LUT R8, R4, 0x3f, RZ, 0xc0, !PT ;  /* 0x0000003f04087812 */ /* 0x000fe400078ec0ff */
[--C-:B------:R-:W-:Y:S01]  /*4eb0*/  SHF.R.U32.HI R4, RZ, 0x6, R32.reuse ;  /* 0x00000006ff047819 */ /* 0x100fe20000011620 */
[----:B------:R0:W-:Y:S01]  /*4ec0*/  I2F.F16 R50, R6 ;  /* 0x0000000600327306 */ /* 0x0001e20000200c00 */
[----:B-1----:R-:W-:Y:S02]  /*4ed0*/  SHF.R.U32.HI R5, RZ, 0xc, R32 ;  /* 0x0000000cff057819 */ /* 0x002fe40000011620 */
[----:B------:R-:W-:Y:S02]  /*4ee0*/  LOP3.LUT R4, R4, 0x3f, RZ, 0xc0, !PT ;  /* 0x0000003f04047812 */ /* 0x000fe400078ec0ff */
[----:B------:R-:W-:-:S02]  /*4ef0*/  LOP3.LUT R5, R5, 0x3f, RZ, 0xc0, !PT ;  /* 0x0000003f05057812 */ /* 0x000fc400078ec0ff */
[----:B------:R-:W-:Y:S01]  /*4f00*/  IADD3 R8, PT, PT, R8, -0x20, RZ ;  /* 0xffffffe008087810 */ /* 0x000fe20007ffe0ff */
[----:B------:R-:W1:Y:S01]  /*4f10*/  I2F.F16 R27, R7 ;  /* 0x00000007001b7306 */ /* 0x000e620000200c00 */
[----:B------:R-:W-:Y:S02]  /*4f20*/  IADD3 R26, PT, PT, R5, -0x20, RZ ;  /* 0xffffffe0051a7810 */ /* 0x000fe40007ffe0ff */
[--C-:B0-----:R-:W-:Y:S02]  /*4f30*/  SHF.R.U32.HI R6, RZ, 0x12, R32.reuse ;  /* 0x00000012ff067819 */ /* 0x101fe40000011620 */
[----:B------:R-:W-:Y:S02]  /*4f40*/  SHF.R.U32.HI R5, RZ, 0x18, R32 ;  /* 0x00000018ff057819 */ /* 0x000fe40000011620 */
[----:B------:R-:W-:Y:S01]  /*4f50*/  IADD3 R4, PT, PT, R4, -0x20, RZ ;  /* 0xffffffe004047810 */ /* 0x000fe20007ffe0ff */
[----:B------:R0:W-:Y:S01]  /*4f60*/  I2F.F16 R55, R8 ;  /* 0x0000000800377306 */ /* 0x0001e20000200c00 */
[----:B------:R-:W-:-:S02]  /*4f70*/  LOP3.LUT R6, R6, 0x3f, RZ, 0xc0, !PT ;  /* 0x0000003f06067812 */ /* 0x000fc400078ec0ff */
[----:B------:R-:W-:Y:S02]  /*4f80*/  LOP3.LUT R5, R5, 0x3f, RZ, 0xc0, !PT ;  /* 0x0000003f05057812 */ /* 0x000fe400078ec0ff */
[----:B------:R-:W-:Y:S02]  /*4f90*/  IADD3 R23, PT, PT, R6, -0x20, RZ ;  /* 0xffffffe006177810 */ /* 0x000fe40007ffe0ff */
[----:B------:R-:W-:Y:S01]  /*4fa0*/  IADD3 R57, PT, PT, R5, -0x20, RZ ;  /* 0xffffffe005397810 */ /* 0x000fe20007ffe0ff */
[----:B------:R5:W4:Y:S01]  /*4fb0*/  I2F.F16 R52, R4 ;  /* 0x0000000400347306 */ /* 0x000b220000200c00 */
[----:B0-----:R-:W-:Y:S02]  /*4fc0*/  SHF.R.U32.HI R8, RZ, 0x6, R35 ;  /* 0x00000006ff087819 */ /* 0x001fe40000011623 */
[----:B---3--:R-:W-:Y:S02]  /*4fd0*/  SHF.R.U32 R32, R32, 0x1e, R12 ;  /* 0x0000001e20207819 */ /* 0x008fe4000000160c */
[----:B------:R-:W-:-:S02]  /*4fe0*/  LOP3.LUT R20, R8, 0x3f, RZ, 0xc0, !PT ;  /* 0x0000003f08147812 */ /* 0x000fc400078ec0ff */
[----:B------:R-:W0:Y:S01]  /*4ff0*/  LDS.128 R8, [UR4+0x80] ;  /* 0x00008004ff087984 */ /* 0x000e220008000c00 */
[----:B------:R-:W-:Y:S01]  /*5000*/  I2F.F16 R26, R26 ;  /* 0x0000001a001a7306 */ /* 0x000fe20000200c00 */
[----:B------:R-:W-:Y:S02]  /*5010*/  IADD3 R21, PT, PT, R20, -0x20, RZ ;  /* 0xffffffe014157810 */ /* 0x000fe40007ffe0ff */
[----:B-----5:R-:W3:Y:S01]  /*5020*/  LDS.128 R4, [UR4] ;  /* 0x00000004ff047984 */ /* 0x020ee20008000c00 */
[----:B------:R-:W-:Y:S02]  /*5030*/  SHF.R.U32 R33, R33, 0x1e, R13 ;  /* 0x0000001e21217819 */ /* 0x000fe4000000160d */
[----:B------:R-:W-:Y:S02]  /*5040*/  LOP3.LUT R32, R32, 0x3f, RZ, 0xc0, !PT ;  /* 0x0000003f20207812 */ /* 0x000fe400078ec0ff */
[----:B------:R-:W5:Y:S01]  /*5050*/  I2F.F16 R23, R23 ;  /* 0x0000001700177306 */ /* 0x000f620000200c00 */
[----:B------:R-:W-:-:S02]  /*5060*/  LOP3.LUT R33, R33, 0x3f, RZ, 0xc0, !PT ;  /* 0x0000003f21217812 */ /* 0x000fc400078ec0ff */
[----:B--2---:R-:W-:Y:S02]  /*5070*/  PRMT R51, R22, 0x5410, R51 ;  /* 0x0000541016337816 */ /* 0x004fe40000000033 */
[----:B------:R-:W-:Y:S02]  /*5080*/  IADD3 R22, PT, PT, R32, -0x20, RZ ;  /* 0xffffffe020167810 */ /* 0x000fe40007ffe0ff */
[----:B------:R-:W-:Y:S01]  /*5090*/  IADD3 R46, PT, PT, R33, -0x20, RZ ;  /* 0xffffffe0212e7810 */ /* 0x000fe20007ffe0ff */
[----:B------:R-:W-:Y:S01]  /*50a0*/  I2F.F16 R24, R24 ;  /* 0x0000001800187306 */ /* 0x000fe20000200c00 */
[--C-:B------:R-:W-:Y:S02]  /*50b0*/  SHF.R.U32.HI R33, RZ, 0x4, R12.reuse ;  /* 0x00000004ff217819 */ /* 0x100fe4000001160c */
[----:B-1----:R-:W-:Y:S02]  /*50c0*/  PRMT R50, R50, 0x5410, R27 ;  /* 0x0000541032327816 */ /* 0x002fe4000000001b */
[----:B------:R-:W-:-:S02]  /*50d0*/  SHF.R.U32.HI R27, RZ, 0xa, R12 ;  /* 0x0000000aff1b7819 */ /* 0x000fc4000001160c */
[----:B----4-:R-:W-:Y:S01]  /*50e0*/  PRMT R25, R25, 0x5410, R52 ;  /* 0x0000541019197816 */ /* 0x010fe20000000034 */
[----:B------:R-:W1:Y:S01]  /*50f0*/  I2F.F16 R21, R21 ;  /* 0x0000001500157306 */ /* 0x000e620000200c00 */
[----:B------:R-:W-:Y:S02]  /*5100*/  LOP3.LUT R33, R33, 0x3f, RZ, 0xc0, !PT ;  /* 0x0000003f21217812 */ /* 0x000fe400078ec0ff */
[----:B------:R-:W-:Y:S02]  /*5110*/  LOP3.LUT R27, R27, 0x3f, RZ, 0xc0, !PT ;  /* 0x0000003f1b1b7812 */ /* 0x000fe400078ec0ff */
[----:B-----5:R-:W-:Y:S02]  /*5120*/  PRMT R52, R26, 0x5410, R23 ;  /* 0x000054101a347816 */ /* 0x020fe40000000017 */
[----:B------:R-:W-:Y:S01]  /*5130*/  IADD3 R32, PT, PT, R33, -0x20, RZ ;  /* 0xffffffe021207810 */ /* 0x000fe20007ffe0ff */
[----:B------:R-:W-:Y:S01]  /*5140*/  I2F.F16 R57, R57 ;  /* 0x0000003900397306 */ /* 0x000fe20000200c00 */
[----:B------:R-:W-:-:S02]  /*5150*/  SHF.R.U32.HI R23, RZ, 0x10, R12 ;  /* 0x00000010ff177819 */ /* 0x000fc4000001160c */
[----:B------:R-:W-:Y:S02]  /*5160*/  LEA.HI R20, R16, 0xffffffe0, RZ, 0x6 ;  /* 0xffffffe010147811 */ /* 0x000fe400078f30ff */
[----:B------:R-:W-:Y:S02]  /*5170*/  LOP3.LUT R23, R23, 0x3f, RZ, 0xc0, !PT ;  /* 0x0000003f17177812 */ /* 0x000fe400078ec0ff */
[----:B-1----:R-:W-:Y:S01]  /*5180*/  PRMT R33, R24, 0x5410, R21 ;  /* 0x0000541018217816 */ /* 0x002fe20000000015 */
[----:B------:R-:W1:Y:S01]  /*5190*/  I2F.F16 R22, R22 ;  /* 0x0000001600167306 */ /* 0x000e620000200c00 */
[----:B------:R-:W-:Y:S01]  /*51a0*/  IADD3 R21, PT, PT, R27, -0x20, RZ ;  /* 0xffffffe01b157810 */ /* 0x000fe20007ffe0ff */
[C---:B0-----:R-:W-:Y:S02]  /*51b0*/  HFMA2 R27, R51.reuse, R8, RZ.H0_H0 ;  /* 0x00000008331b7231 */ /* 0x041fe400000400ff */
[-C--:B---3--:R-:W-:Y:S01]  /*51c0*/  HFMA2 R26, R51, R4.reuse, RZ ;  /* 0x00000004331a7231 */ /* 0x088fe200000000ff */
[----:B------:R-:W-:Y:S01]  /*51d0*/  SHF.R.U32.HI R24, RZ, 0x16, R12 ;  /* 0x00000016ff187819 */ /* 0x000fe2000001160c */
[----:B------:R-:W-:-:S02]  /*51e0*/  HFMA2 R53, R25, R4, RZ ;  /* 0x0000000419357231 */ /* 0x000fc400000000ff */
[C---:B------:R-:W-:Y:S01]  /*51f0*/  HFMA2 R27, R50.reuse, R9, R27 ;  /* 0x00000009321b7231 */ /* 0x040fe2000000001b */
[----:B------:R-:W-:Y:S01]  /*5200*/  IADD3 R23, PT, PT, R23, -0x20, RZ ;  /* 0xffffffe017177810 */ /* 0x000fe20007ffe0ff */
[----:B------:R-:W0:Y:S01]  /*5210*/  I2F.F16 R46, R46 ;  /* 0x0000002e002e7306 */ /* 0x000e220000200c00 */
[----:B------:R-:W-:Y:S01]  /*5220*/  HFMA2 R25, R25, R8, RZ.H0_H0 ;  /* 0x0000000819197231 */ /* 0x000fe200000400ff */
[----:B------:R-:W-:Y:S01]  /*5230*/  SHF.R.U32 R12, R12, 0x1c, R16 ;  /* 0x0000001c0c0c7819 */ /* 0x000fe20000001610 */
[-C--:B------:R-:W-:Y:S01]  /*5240*/  HFMA2 R26, R50, R5.reuse, R26 ;  /* 0x00000005321a7231 */ /* 0x080fe2000000001a */
[----:B------:R-:W-:Y:S01]  /*5250*/  LOP3.LUT R50, R24, 0x3f, RZ, 0xc0, !PT ;  /* 0x0000003f18327812 */ /* 0x000fe200078ec0ff */
[C---:B------:R-:W-:Y:S01]  /*5260*/  HFMA2 R24, R52.reuse, R5, R53 ;  /* 0x0000000534187231 */ /* 0x040fe20000000035 */
[----:B------:R-:W-:Y:S01]  /*5270*/  SHF.R.U32.HI R53, RZ, 0x4, R13 ;  /* 0x00000004ff357819 */ /* 0x000fe2000001160d */
[----:B------:R-:W-:Y:S01]  /*5280*/  HFMA2 R25, R52, R9, R25 ;  /* 0x0000000934197231 */ /* 0x000fe20000000019 */
[----:B------:R-:W-:Y:S01]  /*5290*/  I2F.F16 R32, R32 ;  /* 0x0000002000207306 */ /* 0x000fe20000200c00 */
[----:B-1----:R-:W-:-:S02]  /*52a0*/  PRMT R57, R57, 0x5410, R22 ;  /* 0x0000541039397816 */ /* 0x002fc40000000016 */
[--C-:B------:R-:W-:Y:S02]  /*52b0*/  SHF.R.U32.HI R22, RZ, 0x10, R13.reuse ;  /* 0x00000010ff167819 */ /* 0x100fe4000001160d */
[----:B------:R-:W-:Y:S01]  /*52c0*/  LOP3.LUT R53, R53, 0x3f, RZ, 0xc0, !PT ;  /* 0x0000003f35357812 */ /* 0x000fe200078ec0ff */
[C---:B------:R-:W-:Y:S01]  /*52d0*/  HFMA2 R25, R57.reuse, R10, R25 ;  /* 0x0000000a39197231 */ /* 0x040fe20000000019 */
[----:B0-----:R-:W-:Y:S01]  /*52e0*/  PRMT R55, R55, 0x5410, R46 ;  /* 0x0000541037377816 */ /* 0x001fe2000000002e */
[----:B------:R-:W0:Y:S01]  /*52f0*/  I2F.F16 R21, R21 ;  /* 0x0000001500157306 */ /* 0x000e220000200c00 */
[----:B------:R-:W-:Y:S01]  /*5300*/  SHF.R.U32.HI R46, RZ, 0xa, R13 ;  /* 0x0000000aff2e7819 */ /* 0x000fe2000001160d */
[----:B------:R-:W-:Y:S01]  /*5310*/  HFMA2 R24, R57, R6, R24 ;  /* 0x0000000639187231 */ /* 0x000fe20000000018 */
[----:B------:R-:W-:Y:S01]  /*5320*/  LOP3.LUT R22, R22, 0x3f, RZ, 0xc0, !PT ;  /* 0x0000003f16167812 */ /* 0x000fe200078ec0ff */
[C---:B------:R-:W-:Y:S01]  /*5330*/  HFMA2 R27, R55.reuse, R10, R27 ;  /* 0x0000000a371b7231 */ /* 0x040fe2000000001b */
[----:B------:R-:W-:Y:S01]  /*5340*/  IADD3 R52, PT, PT, R50, -0x20, RZ ;  /* 0xffffffe032347810 */ /* 0x000fe20007ffe0ff */
[----:B------:R-:W-:Y:S01]  /*5350*/  HFMA2 R26, R55, R6, R26 ;  /* 0x00000006371a7231 */ /* 0x000fe2000000001a */
[----:B------:R-:W-:Y:S01]  /*5360*/  LOP3.LUT R46, R46, 0x3f, RZ, 0xc0, !PT ;  /* 0x0000003f2e2e7812 */ /* 0x000fe200078ec0ff */
[----:B------:R1:W-:Y:S01]  /*5370*/  I2F.F16 R51, R23 ;  /* 0x0000001700337306 */ /* 0x0003e20000200c00 */
[----:B------:R-:W-:-:S02]  /*5380*/  IADD3 R50, PT, PT, R53, -0x20, RZ ;  /* 0xffffffe035327810 */ /* 0x000fc40007ffe0ff */
[----:B------:R-:W-:Y:S02]  /*5390*/  IADD3 R53, PT, PT, R22, -0x20, RZ ;  /* 0xffffffe016357810 */ /* 0x000fe40007ffe0ff */
[----:B------:R-:W-:Y:S02]  /*53a0*/  IADD3 R46, PT, PT, R46, -0x20, RZ ;  /* 0xffffffe02e2e7810 */ /* 0x000fe40007ffe0ff */
[----:B0-----:R-:W-:Y:S01]  /*53b0*/  PRMT R32, R32, 0x5410, R21 ;  /* 0x0000541020207816 */ /* 0x001fe20000000015 */
[----:B------:R-:W-:Y:S01]  /*53c0*/  I2F.F16 R50, R50 ;  /* 0x0000003200327306 */ /* 0x000fe20000200c00 */
[----:B-1----:R-:W-:Y:S02]  /*53d0*/  SHF.R.U32.HI R23, RZ, 0x16, R13 ;  /* 0x00000016ff177819 */ /* 0x002fe4000001160d */
[----:B------:R-:W-:Y:S02]  /*53e0*/  LOP3.LUT R22, R12, 0x3f, RZ, 0xc0, !PT ;  /* 0x0000003f0c167812 */ /* 0x000fe400078ec0ff */
[----:B------:R-:W-:-:S02]  /*53f0*/  LOP3.LUT R23, R23, 0x3f, RZ, 0xc0, !PT ;  /* 0x0000003f17177812 */ /* 0x000fc400078ec0ff */
[----:B------:R-:W-:Y:S01]  /*5400*/  IADD3 R22, PT, PT, R22, -0x20, RZ ;  /* 0xffffffe016167810 */ /* 0x000fe20007ffe0ff */
[----:B------:R0:W1:Y:S01]  /*5410*/  I2F.F16 R21, R46 ;  /* 0x0000002e00157306 */ /* 0x0000620000200c00 */
[----:B------:R-:W-:Y:S02]  /*5420*/  IADD3 R54, PT, PT, R23, -0x20, RZ ;  /* 0xffffffe017367810 */ /* 0x000fe40007ffe0ff */
[----:B------:R-:W-:-:S04]  /*5430*/  SHF.R.U32.HI R23, RZ, 0x2, R16 ;  /* 0x00000002ff177819 */ /* 0x000fc80000011610 */
[----:B------:R-:W-:Y:S01]  /*5440*/  LOP3.LUT R23, R23, 0x3f, RZ, 0xc0, !PT ;  /* 0x0000003f17177812 */ /* 0x000fe200078ec0ff */
[----:B------:R-:W-:Y:S01]  /*5450*/  I2F.F16 R53, R53 ;  /* 0x0000003500357306 */ /* 0x000fe20000200c00 */
[----:B0-----:R-:W-:Y:S02]  /*5460*/  SHF.R.U32 R46, R13, 0x1c, R17 ;  /* 0x0000001c0d2e7819 */ /* 0x001fe40000001611 */
[----:B------:R-:W-:Y:S02]  /*5470*/  IADD3 R23, PT, PT, R23, -0x20, RZ ;  /* 0xffffffe017177810 */ /* 0x000fe40007ffe0ff */
[----:B------:R-:W-:Y:S02]  /*5480*/  LOP3.LUT R46, R46, 0x3f, RZ, 0xc0, !PT ;  /* 0x0000003f2e2e7812 */ /* 0x000fe400078ec0ff */
[----:B-1----:R-:W-:Y:S01]  /*5490*/  PRMT R50, R50, 0x5410, R21 ;  /* 0x0000541032327816 */ /* 0x002fe20000000015 */
[----:B------:R0:W1:Y:S01]  /*54a0*/  I2F.F16 R12, R54 ;  /* 0x00000036000c7306 */ /* 0x0000620000200c00 */
[----:B------:R-:W-:-:S04]  /*54b0*/  SHF.R.U32.HI R21, RZ, 0x8, R16 ;  /* 0x00000008ff157819 */ /* 0x000fc80000011610 */
[----:B------:R-:W-:-:S03]  /*54c0*/  LOP3.LUT R21, R21, 0x3f, RZ, 0xc0, !PT ;  /* 0x0000003f15157812 */ /* 0x000fc600078ec0ff */
[----:B------:R-:W2:Y:S01]  /*54d0*/  I2F.F16 R52, R52 ;  /* 0x0000003400347306 */ /* 0x000ea20000200c00 */
[----:B------:R-:W-:Y:S02]  /*54e0*/  IADD3 R21, PT, PT, R21, -0x20, RZ ;  /* 0xffffffe015157810 */ /* 0x000fe40007ffe0ff */
[----:B0-----:R-:W-:Y:S01]  /*54f0*/  IADD3 R54, PT, PT, R46, -0x20, RZ ;  /* 0xffffffe02e367810 */ /* 0x001fe20007ffe0ff */
[C---:B------:R-:W-:Y:S02]  /*5500*/  HFMA2 R46, R50.reuse, R7, R26 ;  /* 0x00000007322e7231 */ /* 0x040fe4000000001a */
[----:B------:R-:W-:Y:S01]  /*5510*/  HFMA2 R50, R50, R11, R27 ;  /* 0x0000000b32327231 */ /* 0x000fe2000000001b */
[----:B-1----:R-:W-:Y:S01]  /*5520*/  PRMT R53, R53, 0x5410, R12 ;  /* 0x0000541035357816 */ /* 0x002fe2000000000c */
[----:B------:R-:W-:Y:S01]  /*5530*/  I2F.F16 R20, R20 ;  /* 0x0000001400147306 */ /* 0x000fe20000200c00 */
[--C-:B------:R-:W-:Y:S02]  /*5540*/  SHF.R.U32.HI R12, RZ, 0xe, R16.reuse ;  /* 0x0000000eff0c7819 */ /* 0x100fe40000011610 */
[----:B------:R-:W-:-:S02]  /*5550*/  SHF.R.U32.HI R16, RZ, 0x14, R16 ;  /* 0x00000014ff107819 */ /* 0x000fc40000011610 */
[----:B------:R-:W-:Y:S02]  /*5560*/  LOP3.LUT R12, R12, 0x3f, RZ, 0xc0, !PT ;  /* 0x0000003f0c0c7812 */ /* 0x000fe400078ec0ff */
[----:B------:R-:W-:Y:S01]  /*5570*/  LOP3.LUT R16, R16, 0x3f, RZ, 0xc0, !PT ;  /* 0x0000003f10107812 */ /* 0x000fe200078ec0ff */
[----:B------:R-:W-:Y:S01]  /*5580*/  I2F.F16 R23, R23 ;  /* 0x0000001700177306 */ /* 0x000fe20000200c00 */
[----:B------:R-:W-:Y:S02]  /*5590*/  IADD3 R12, PT, PT, R12, -0x20, RZ ;  /* 0xffffffe00c0c7810 */ /* 0x000fe40007ffe0ff */
[----:B------:R-:W-:Y:S02]  /*55a0*/  IADD3 R13, PT, PT, R16, -0x20, RZ ;  /* 0xffffffe0100d7810 */ /* 0x000fe40007ffe0ff */
[----:B--2---:R-:W-:Y:S02]  /*55b0*/  PRMT R51, R51, 0x5410, R52 ;  /* 0x0000541033337816 */ /* 0x004fe40000000034 */
[----:B------:R-:W-:Y:S01]  /*55c0*/  SHF.R.U32.HI R16, RZ, 0x2, R17 ;  /* 0x00000002ff107819 */ /* 0x000fe20000011611 */
[----:B------:R-:W0:Y:S03]  /*55d0*/  I2F.F16 R52, R22 ;  /* 0x0000001600347306 */ /* 0x000e260000200c00 */
[----:B------:R-:W-:-:S04]  /*55e0*/  LOP3.LUT R16, R16, 0x3f, RZ, 0xc0, !PT ;  /* 0x0000003f10107812 */ /* 0x000fc800078ec0ff */
[----:B------:R-:W-:Y:S01]  /*55f0*/  IADD3 R55, PT, PT, R16, -0x20, RZ ;  /* 0xffffffe010377810 */ /* 0x000fe20007ffe0ff */
[----:B------:R-:W1:Y:S01]  /*5600*/  I2F.F16 R13, R13 ;  /* 0x0000000d000d7306 */ /* 0x000e620000200c00 */
[C---:B------:R-:W-:Y:S01]  /*5610*/  HFMA2 R16, R32.reuse, R7, R24 ;  /* 0x0000000720107231 */ /* 0x040fe20000000018 */
[----:B------:R-:W-:Y:S01]  /*5620*/  SHF.R.U32.HI R24, RZ, 0x18, R34 ;  /* 0x00000018ff187819 */ /* 0x000fe20000011622 */
[----:B------:R-:W-:-:S03]  /*5630*/  HFMA2 R32, R32, R11, R25 ;  /* 0x0000000b20207231 */ /* 0x000fc60000000019 */
[----:B------:R-:W-:Y:S02]  /*5640*/  LOP3.LUT R56, R24, 0x3f, RZ, 0xc0, !PT ;  /* 0x0000003f18387812 */ /* 0x000fe400078ec0ff */
[----:B------:R-:W-:Y:S01]  /*5650*/  I2F.F16 R21, R21 ;  /* 0x0000001500157306 */ /* 0x000fe20000200c00 */
[----:B0-----:R-:W-:Y:S01]  /*5660*/  PRMT R52, R52, 0x5410, R23 ;  /* 0x0000541034347816 */ /* 0x001fe20000000017 */
[----:B------:R-:W0:Y:S06]  /*5670*/  LDS.128 R24, [UR4+0x90] ;  /* 0x00009004ff187984 */ /* 0x000e2c0008000c00 */
[----:B------:R1:W2:Y:S08]  /*5680*/  I2F.F16 R22, R12 ;  /* 0x0000000c00167306 */ /* 0x0002b00000200c00 */
[----:B------:R-:W-:Y:S01]  /*5690*/  I2F.F16 R54, R54 ;  /* 0x0000003600367306 */ /* 0x000fe20000200c00 */
[----:B-1----:R-:W-:-:S02]  /*56a0*/  PRMT R12, R13, 0x5410, R20 ;  /* 0x000054100d0c7816 */ /* 0x002fc40000000014 */
[----:B--2---:R-:W-:-:S05]  /*56b0*/  PRMT R13, R21, 0x5410, R22 ;  /* 0x00005410150d7816 */ /* 0x004fca0000000016 */
[----:B------:R-:W1:Y:S01]  /*56c0*/  I2F.F16 R55, R55 ;  /* 0x0000003700377306 */ /* 0x000e620000200c00 */
[----:B------:R-:W2:Y:S01]  /*56d0*/  LDS.128 R20, [UR4+0x10] ;  /* 0x00001004ff147984 */ /* 0x000ea20008000c00 */
[----:B-1----:R-:W-:Y:S02]  /*56e0*/  PRMT R54, R54, 0x5410, R55 ;  /* 0x0000541036367816 */ /* 0x002fe40000000037 */
[----:B------:R-:W-:Y:S01]  /*56f0*/  IADD3 R55, PT, PT, R56, -0x20, RZ ;  /* 0xffffffe038377810 */ /* 0x000fe20007ffe0ff */
[----:B0-----:R-:W-:Y:S01]  /*5700*/  HFMA2 R32, R51, R24, R32 ;  /* 0x0000001833207231 */ /* 0x001fe20000000020 */
[----:B------:R-:W-:-:S04]  /*5710*/  SHF.R.U32 R56, R34, 0x1e, R14 ;  /* 0x0000001e22387819 */ /* 0x000fc8000000160e */
[----:B------:R-:W-:Y:S01]  /*5720*/  LOP3.LUT R56, R56, 0x3f, RZ, 0xc0, !PT ;  /* 0x0000003f38387812 */ /* 0x000fe200078ec0ff */
[----:B------:R-:W-:Y:S03]  /*5730*/  I2F.F16 R55, R55 ;  /* 0x0000003700377306 */ /* 0x000fe60000200c00 */
[----:B------:R-:W-:-:S06]  /*5740*/  IADD3 R56, PT, PT, R56, -0x20, RZ ;  /* 0xffffffe038387810 */ /* 0x000fcc0007ffe0ff */
[----:B------:R-:W0:Y:S01]  /*5750*/  I2F.F16 R56, R56 ;  /* 0x0000003800387306 */ /* 0x000e220000200c00 */
[-C--:B--2---:R-:W-:Y:S02]  /*5760*/  HFMA2 R16, R51, R20.reuse, R16 ;  /* 0x0000001433107231 */ /* 0x084fe40000000010 */
[C---:B------:R-:W-:Y:S02]  /*5770*/  HFMA2 R46, R53.reuse, R20, R46 ;  /* 0x00000014352e7231 */ /* 0x040fe4000000002e */
[----:B------:R-:W-:Y:S01]  /*5780*/  HFMA2 R53, R53, R24, R50 ;  /* 0x0000001835357231 */ /* 0x000fe20000000032 */
[----:B0-----:R-:W-:Y:S01]  /*5790*/  PRMT R55, R55, 0x5410, R56 ;  /* 0x0000541037377816 */ /* 0x001fe20000000038 */
[C---:B------:R-:W-:Y:S02]  /*57a0*/  HFMA2 R51, R52.reuse, R21, R16 ;  /* 0x0000001534337231 */ /* 0x040fe40000000010 */
[----:B------:R-:W-:Y:S01]  /*57b0*/  HFMA2 R52, R52, R25, R32 ;  /* 0x0000001934347231 */ /* 0x000fe20000000020 */
[----:B------:R-:W-:Y:S01]  /*57c0*/  SHF.R.U32.HI R32, RZ, 0x6, R34 ;  /* 0x00000006ff207819 */ /* 0x000fe20000011622 */
[----:B------:R-:W-:-:S02]  /*57d0*/  HFMA2 R50, R54, R21, R46 ;  /* 0x0000001536327231 */ /* 0x000fc4000000002e */
[----:B------:R-:W-:Y:S01]  /*57e0*/  HFMA2 R46, R54, R25, R53 ;  /* 0x00000019362e7231 */ /* 0x000fe20000000035 */
[----:B------:R-:W-:Y:S02]  /*57f0*/  LOP3.LUT R16, R34, 0x3f, RZ, 0xc0, !PT ;  /* 0x0000003f22107812 */ /* 0x000fe400078ec0ff */
[----:B------:R-:W-:Y:S01]  /*5800*/  LOP3.LUT R32, R32, 0x3f, RZ, 0xc0, !PT ;  /* 0x0000003f20207812 */ /* 0x000fe200078ec0ff */
[C---:B------:R-:W-:Y:S01]  /*5810*/  HFMA2 R51, R13.reuse, R22, R51 ;  /* 0x000000160d337231 */ /* 0x040fe20000000033 */
[----:B------:R-:W-:Y:S01]  /*5820*/  IADD3 R16, PT, PT, R16, -0x20, RZ ;  /* 0xffffffe010107810 */ /* 0x000fe20007ffe0ff */
[----:B------:R-:W-:Y:S01]  /*5830*/  HFMA2 R13, R13, R26, R52 ;  /* 0x0000001a0d0d7231 */ /* 0x000fe20000000034 */
[----:B------:R-:W-:Y:S02]  /*5840*/  IADD3 R54, PT, PT, R32, -0x20, RZ ;  /* 0xffffffe020367810 */ /* 0x000fe40007ffe0ff */
[--C-:B------:R-:W-:Y:S01]  /*5850*/  SHF.R.U32.HI R32, RZ, 0xc, R34.reuse ;  /* 0x0000000cff207819 */ /* 0x100fe20000011622 */
[----:B------:R0:W-:Y:S01]  /*5860*/  I2F.F16 R57, R16 ;  /* 0x0000001000397306 */ /* 0x0001e20000200c00 */
[----:B------:R-:W-:-:S02]  /*5870*/  SHF.R.U32.HI R34, RZ, 0x12, R34 ;  /* 0x00000012ff227819 */ /* 0x000fc40000011622 */
[----:B------:R-:W-:Y:S02]  /*5880*/  LOP3.LUT R32, R32, 0x3f, RZ, 0xc0, !PT ;  /* 0x0000003f20207812 */ /* 0x000fe400078ec0ff */
[----:B------:R-:W-:Y:S02]  /*5890*/  LOP3.LUT R34, R34, 0x3f, RZ, 0xc0, !PT ;  /* 0x0000003f22227812 */ /* 0x000fe400078ec0ff */
[--C-:B------:R-:W-:Y:S01]  /*58a0*/  SHF.R.U32.HI R56, RZ, 0x12, R35.reuse ;  /* 0x00000012ff387819 */ /* 0x100fe20000011623 */
[----:B------:R-:W1:Y:S01]  /*58b0*/  I2F.F16 R54, R54 ;  /* 0x0000003600367306 */ /* 0x000e620000200c00 */
[----:B------:R-:W-:Y:S02]  /*58c0*/  IADD3 R53, PT, PT, R34, -0x20, RZ ;  /* 0xffffffe022357810 */ /* 0x000fe40007ffe0ff */
[----:B------:R-:W-:Y:S02]  /*58d0*/  SHF.R.U32.HI R34, RZ, 0xc, R35 ;  /* 0x0000000cff227819 */ /* 0x000fe40000011623 */
[----:B------:R-:W-:-:S02]  /*58e0*/  IADD3 R32, PT, PT, R32, -0x20, RZ ;  /* 0xffffffe020207810 */ /* 0x000fc40007ffe0ff */
[----:B------:R-:W-:Y:S01]  /*58f0*/  LOP3.LUT R34, R34, 0x3f, RZ, 0xc0, !PT ;  /* 0x0000003f22227812 */ /* 0x000fe200078ec0ff */
[----:B------:R-:W-:Y:S01]  /*5900*/  I2F.F16 R53, R53 ;  /* 0x0000003500357306 */ /* 0x000fe20000200c00 */
[----:B------:R-:W-:Y:S02]  /*5910*/  SHF.R.U32.HI R52, RZ, 0x18, R35 ;  /* 0x00000018ff347819 */ /* 0x000fe40000011623 */
[----:B0-----:R-:W-:Y:S02]  /*5920*/  IADD3 R16, PT, PT, R34, -0x20, RZ ;  /* 0xffffffe022107810 */ /* 0x001fe40007ffe0ff */
[----:B------:R-:W-:Y:S02]  /*5930*/  LOP3.LUT R34, R56, 0x3f, RZ, 0xc0, !PT ;  /* 0x0000003f38227812 */ /* 0x000fe400078ec0ff */
[----:B------:R-:W-:Y:S01]  /*5940*/  SHF.R.U32 R35, R35, 0x1e, R15 ;  /* 0x0000001e23237819 */ /* 0x000fe2000000160f */
[----:B------:R-:W0:Y:S01]  /*5950*/  I2F.F16 R32, R32 ;  /* 0x0000002000207306 */ /* 0x000e220000200c00 */
[----:B------:R-:W-:-:S02]  /*5960*/  IADD3 R34, PT, PT, R34, -0x20, RZ ;  /* 0xffffffe022227810 */ /* 0x000fc40007ffe0ff */
[----:B------:R-:W-:Y:S02]  /*5970*/  LOP3.LUT R52, R52, 0x3f, RZ, 0xc0, !PT ;  /* 0x0000003f34347812 */ /* 0x000fe400078ec0ff */
[----:B------:R-:W-:Y:S02]  /*5980*/  LOP3.LUT R35, R35, 0x3f, RZ, 0xc0, !PT ;  /* 0x0000003f23237812 */ /* 0x000fe400078ec0ff */
[----:B-1----:R-:W-:Y:S01]  /*5990*/  PRMT R57, R57, 0x5410, R54 ;  /* 0x0000541039397816 */ /* 0x002fe20000000036 */
[----:B------:R-:W-:Y:S01]  /*59a0*/  I2F.F16 R16, R16 ;  /* 0x0000001000107306 */ /* 0x000fe20000200c00 */
[----:B------:R-:W-:-:S07]  /*59b0*/  IADD3 R35, PT, PT, R35, -0x20, RZ ;  /* 0xffffffe023237810 */ /* 0x000fce0007ffe0ff */
[----:B------:R0:W1:Y:S08]  /*59c0*/  I2F.F16 R59, R34 ;  /* 0x00000022003b7306 */ /* 0x0000700000200c00 */
[----:B------:R-:W-:Y:S01]  /*59d0*/  I2F.F16 R35, R35 ;  /* 0x0000002300237306 */ /* 0x000fe20000200c00 */
[----:B0-----:R-:W-:Y:S01]  /*59e0*/  PRMT R34, R32, 0x5410, R53 ;  /* 0x0000541020227816 */ /* 0x001fe20000000035 */
[C---:B------:R-:W-:Y:S01]  /*59f0*/  HFMA2 R53, R33.reuse, R4, RZ.H0_H0 ;  /* 0x0000000421357231 */ /* 0x040fe200000400ff */
[----:B------:R-:W-:Y:S01]  /*5a00*/  IADD3 R32, PT, PT, R52, -0x20, RZ ;  /* 0xffffffe034207810 */ /* 0x000fe20007ffe0ff */
[----:B------:R-:W-:Y:S01]  /*5a10*/  HFMA2 R33, R33, R8, RZ.H0_H0 ;  /* 0x0000000821217231 */ /* 0x000fe200000400ff */
[----:B-1----:R-:W-:Y:S01]  /*5a20*/  PRMT R52, R16, 0x5410, R59 ;  /* 0x0000541010347816 */ /* 0x002fe2000000003b */
[----:B------:R-:W-:-:S03]  /*5a30*/  HFMA2 R16, R57, R4, RZ ;  /* 0x0000000439107231 */ /* 0x000fc600000000ff */
[----:B------:R-:W0:Y:S01]  /*5a40*/  I2F.F16 R32, R32 ;  /* 0x0000002000207306 */ /* 0x000e220000200c00 */
[----:B------:R-:W-:Y:S02]  /*5a50*/  HFMA2 R4, R57, R8, RZ ;  /* 0x0000000839047231 */ /* 0x000fe400000000ff */
[-C--:B------:R-:W-:Y:S02]  /*5a60*/  HFMA2 R53, R52, R5.reuse, R53 ;  /* 0x0000000534357231 */ /* 0x080fe40000000035 */
[C---:B------:R-:W-:Y:S01]  /*5a70*/  HFMA2 R16, R34.reuse, R5, R16 ;  /* 0x0000000522107231 */ /* 0x040fe20000000010 */
[----:B------:R-:W-:Y:S01]  /*5a80*/  SHF.R.U32.HI R5, RZ, 0x4, R14 ;  /* 0x00000004ff057819 */ /* 0x000fe2000001160e */
[----:B------:R-:W-:-:S03]  /*5a90*/  HFMA2 R4, R34, R9, R4 ;  /* 0x0000000922047231 */ /* 0x000fc60000000004 */
[----:B------:R-:W-:Y:S01]  /*5aa0*/  LOP3.LUT R8, R5, 0x3f, RZ, 0xc0, !PT ;  /* 0x0000003f05087812 */ /* 0x000fe200078ec0ff */
[----:B------:R-:W-:Y:S01]  /*5ab0*/  HFMA2 R5, R52, R9, R33 ;  /* 0x0000000934057231 */ /* 0x000fe20000000021 */
[----:B------:R-:W-:Y:S02]  /*5ac0*/  SHF.R.U32.HI R52, RZ, 0x4, R15 ;  /* 0x00000004ff347819 */ /* 0x000fe4000001160f */
[----:B------:R-:W-:Y:S02]  /*5ad0*/  IADD3 R54, PT, PT, R8, -0x20, RZ ;  /* 0xffffffe008367810 */ /* 0x000fe40007ffe0ff */
[----:B0-----:R-:W-:Y:S02]  /*5ae0*/  PRMT R8, R32, 0x5410, R35 ;  /* 0x0000541020087816 */ /* 0x001fe40000000023 */
[----:B------:R0:W2:Y:S01]  /*5af0*/  LDG.E.128.CONSTANT R32, desc[UR8][R60.64] ;  /* 0x000000083c207981 */ /* 0x0000a2000c1e9d00 */
[----:B------:R-:W-:Y:S01]  /*5b00*/  SHF.R.U32.HI R56, RZ, 0xa, R15 ;  /* 0x0000000aff387819 */ /* 0x000fe2000001160f */
[----:B------:R-:W-:Y:S01]  /*5b10*/  I2F.F16 R54, R54 ;  /* 0x0000003600367306 */ /* 0x000fe20000200c00 */
[----:B------:R-:W-:-:S02]  /*5b20*/  LOP3.LUT R52, R52, 0x3f, RZ, 0xc0, !PT ;  /* 0x0000003f34347812 */ /* 0x000fc400078ec0ff */
[----:B------:R-:W-:Y:S02]  /*5b30*/  LOP3.LUT R56, R56, 0x3f, RZ, 0xc0, !PT ;  /* 0x0000003f38387812 */ /* 0x000fe400078ec0ff */
[----:B------:R-:W-:Y:S02]  /*5b40*/  SHF.R.U32.HI R9, RZ, 0xa, R14 ;  /* 0x0000000aff097819 */ /* 0x000fe4000001160e */
[----:B------:R-:W-:Y:S02]  /*5b50*/  IADD3 R52, PT, PT, R52, -0x20, RZ ;  /* 0xffffffe034347810 */ /* 0x000fe40007ffe0ff */
[----:B------:R-:W-:Y:S02]  /*5b60*/  IADD3 R58, PT, PT, R56, -0x20, RZ ;  /* 0xffffffe0383a7810 */ /* 0x000fe40007ffe0ff */
[----:B------:R-:W-:Y:S02]  /*5b70*/  LOP3.LUT R9, R9, 0x3f, RZ, 0xc0, !PT ;  /* 0x0000003f09097812 */ /* 0x000fe400078ec0ff */
[----:B------:R-:W-:Y:S02]  /*5b80*/  I2F.F16 R52, R52 ;  /* 0x0000003400347306 */ /* 0x000fe40000200c00 */
[----:B------:R-:W-:-:S06]  /*5b90*/  IADD3 R9, PT, PT, R9, -0x20, RZ ;  /* 0xffffffe009097810 */ /* 0x000fcc0007ffe0ff */
[----:B------:R-:W1:Y:S08]  /*5ba0*/  I2F.F16 R57, R58 ;  /* 0x0000003a00397306 */ /* 0x000e700000200c00 */
[----:B------:R-:W3:Y:S01]  /*5bb0*/  I2F.F16 R9, R9 ;  /* 0x0000000900097306 */ /* 0x000ee20000200c00 */
[----:B------:R-:W-:Y:S02]  /*5bc0*/  SHF.R.U32.HI R56, RZ, 0x10, R14 ;  /* 0x00000010ff387819 */ /* 0x000fe4000001160e */
[----:B-1----:R-:W-:-:S02]  /*5bd0*/  PRMT R52, R52, 0x5410, R57 ;  /* 0x0000541034347816 */ /* 0x002fc40000000039 */
[----:B------:R-:W-:Y:S02]  /*5be0*/  SHF.R.U32.HI R57, RZ, 0x16, R14 ;  /* 0x00000016ff397819 */ /* 0x000fe4000001160e */
[----:B------:R-:W-:Y:S02]  /*5bf0*/  LOP3.LUT R56, R56, 0x3f, RZ, 0xc0, !PT ;  /* 0x0000003f38387812 */ /* 0x000fe400078ec0ff */
[----:B------:R-:W-:Y:S02]  /*5c00*/  LOP3.LUT R57, R57, 0x3f, RZ, 0xc0, !PT ;  /* 0x0000003f39397812 */ /* 0x000fe400078ec0ff */
[----:B---3--:R-:W-:Y:S02]  /*5c10*/  PRMT R54, R54, 0x5410, R9 ;  /* 0x0000541036367816 */ /* 0x008fe40000000009 */
[----:B------:R-:W-:Y:S02]  /*5c20*/  IADD3 R9, PT, PT, R56, -0x20, RZ ;  /* 0xffffffe038097810 */ /* 0x000fe40007ffe0ff */
[----:B------:R-:W-:-:S04]  /*5c30*/  IADD3 R56, PT, PT, R57, -0x20, RZ ;  /* 0xffffffe039387810 */ /* 0x000fc80007ffe0ff */
[----:B------:R-:W-:Y:S08]  /*5c40*/  I2F.F16 R9, R9 ;  /* 0x0000000900097306 */ /* 0x000ff00000200c00 */
[----:B------:R-:W1:Y:S01]  /*5c50*/  I2F.F16 R56, R56 ;  /* 0x0000003800387306 */ /* 0x000e620000200c00 */
[-C--:B------:R-:W-:Y:S02]  /*5c60*/  HFMA2 R16, R55, R6.reuse, R16 ;  /* 0x0000000637107231 */ /* 0x080fe40000000010 */
[----:B------:R-:W-:Y:S01]  /*5c70*/  HFMA2 R57, R8, R6, R53 ;  /* 0x0000000608397231 */ /* 0x000fe20000000035 */
[----:B------:R-:W-:-:S02]  /*5c80*/  SHF.R.U32.HI R6, RZ, 0x10, R15 ;  /* 0x00000010ff067819 */ /* 0x000fc4000001160f */
[----:B------:R-:W-:Y:S01]  /*5c90*/  SHF.R.U32 R14, R14, 0x1c, R18 ;  /* 0x0000001c0e0e7819 */ /* 0x000fe20000001612 */
[-C--:B------:R-:W-:Y:S01]  /*5ca0*/  HFMA2 R57, R52, R7.reuse, R57 ;  /* 0x0000000734397231 */ /* 0x080fe20000000039 */
[----:B------:R-:W-:Y:S02]  /*5cb0*/  SHF.R.U32.HI R58, RZ, 0x16, R15 ;  /* 0x00000016ff3a7819 */ /* 0x000fe4000001160f */
[----:B------:R-:W-:Y:S02]  /*5cc0*/  SHF.R.U32 R15, R15, 0x1c, R19 ;  /* 0x0000001c0f0f7819 */ /* 0x000fe40000001613 */
[----:B-1----:R-:W-:Y:S01]  /*5cd0*/  PRMT R9, R9, 0x5410, R56 ;  /* 0x0000541009097816 */ /* 0x002fe20000000038 */
[----:B------:R-:W-:Y:S01]  /*5ce0*/  HFMA2 R56, R54, R7, R16 ;  /* 0x0000000736387231 */ /* 0x000fe20000000010 */
[----:B------:R-:W-:Y:S02]  /*5cf0*/  SHF.R.U32.HI R7, RZ, 0x2, R18 ;  /* 0x00000002ff077819 */ /* 0x000fe40000011612 */
[----:B------:R-:W-:-:S02]  /*5d00*/  LOP3.LUT R6, R6, 0x3f, RZ, 0xc0, !PT ;  /* 0x0000003f06067812 */ /* 0x000fc400078ec0ff */
[----:B------:R-:W-:Y:S02]  /*5d10*/  LOP3.LUT R14, R14, 0x3f, RZ, 0xc0, !PT ;  /* 0x0000003f0e0e7812 */ /* 0x000fe400078ec0ff */
[----:B------:R-:W-:Y:S02]  /*5d20*/  LOP3.LUT R7, R7, 0x3f, RZ, 0xc0, !PT ;  /* 0x0000003f07077812 */ /* 0x000fe400078ec0ff */
[----:B------:R-:W-:Y:S02]  /*5d30*/  LOP3.LUT R15, R15, 0x3f, RZ, 0xc0, !PT ;  /* 0x0000003f0f0f7812 */ /* 0x000fe400078ec0ff */
[----:B------:R-:W-:Y:S02]  /*5d40*/  IADD3 R53, PT, PT, R6, -0x20, RZ ;  /* 0xffffffe006357810 */ /* 0x000fe40007ffe0ff */
[----:B------:R-:W-:Y:S02]  /*5d50*/  IADD3 R6, PT, PT, R14, -0x20, RZ ;  /* 0xffffffe00e067810 */ /* 0x000fe40007ffe0ff */
[----:B------:R-:W-:-:S02]  /*5d60*/  IADD3 R59, PT, PT, R7, -0x20, RZ ;  /* 0xffffffe0073b7810 */ /* 0x000fc40007ffe0ff */
[----:B------:R-:W-:Y:S02]  /*5d70*/  LOP3.LUT R58, R58, 0x3f, RZ, 0xc0, !PT ;  /* 0x0000003f3a3a7812 */ /* 0x000fe400078ec0ff */
[----:B------:R-:W-:Y:S02]  /*5d80*/  IADD3 R14, PT, PT, R15, -0x20, RZ ;  /* 0xffffffe00f0e7810 */ /* 0x000fe40007ffe0ff */
[----:B------:R-:W-:Y:S01]  /*5d90*/  SHF.R.U32.HI R15, RZ, 0x2, R19 ;  /* 0x00000002ff0f7819 */ /* 0x000fe20000011613 */
[----:B------:R-:W-:Y:S01]  /*5da0*/  I2F.F16 R6, R6 ;  /* 0x0000000600067306 */ /* 0x000fe20000200c00 */
[----:B------:R-:W-:Y:S02]  /*5db0*/  IADD3 R58, PT, PT, R58, -0x20, RZ ;  /* 0xffffffe03a3a7810 */ /* 0x000fe40007ffe0ff */
[----:B------:R-:W-:-:S05]  /*5dc0*/  LOP3.LUT R15, R15, 0x3f, RZ, 0xc0, !PT ;  /* 0x0000003f0f0f7812 */ /* 0x000fca00078ec0ff */
[----:B------:R-:W1:Y:S01]  /*5dd0*/  I2F.F16 R59, R59 ;  /* 0x0000003b003b7306 */ /* 0x000e620000200c00 */
[----:B------:R-:W-:Y:S01]  /*5de0*/  IADD3 R7, PT, PT, R15, -0x20, RZ ;  /* 0xffffffe00f077810 */ /* 0x000fe20007ffe0ff */
[----:B------:R-:W-:Y:S01]  /*5df0*/  HFMA2 R55, R55, R10, R4 ;  /* 0x0000000a37377231 */ /* 0x000fe20000000004 */
[----:B------:R-:W-:-:S05]  /*5e00*/  SHF.R.U32.HI R4, RZ, 0x8, R17 ;  /* 0x00000008ff047819 */ /* 0x000fca0000011611 */
[----:B------:R-:W-:Y:S01]  /*5e10*/  I2F.F16 R53, R53 ;  /* 0x0000003500357306 */ /* 0x000fe20000200c00 */
[----:B------:R-:W-:-:S07]  /*5e20*/  LOP3.LUT R4, R4, 0x3f, RZ, 0xc0, !PT ;  /* 0x0000003f04047812 */ /* 0x000fce00078ec0ff */
[----:B------:R-:W3:Y:S01]  /*5e30*/  I2F.F16 R58, R58 ;  /* 0x0000003a003a7306 */ /* 0x000ee20000200c00 */
[----:B------:R-:W-:Y:S01]  /*5e40*/  HFMA2 R15, R8, R10, R5 ;  /* 0x0000000a080f7231 */ /* 0x000fe20000000005 */
[----:B-1----:R-:W-:-:S06]  /*5e50*/  PRMT R10, R6, 0x5410, R59 ;  /* 0x00005410060a7816 */ /* 0x002fcc000000003b */
[----:B------:R-:W-:Y:S01]  /*5e60*/  I2F.F16 R14, R14 ;  /* 0x0000000e000e7306 */ /* 0x000fe20000200c00 */
[----:B------:R-:W-:-:S07]  /*5e70*/  IADD3 R59, PT, PT, R4, -0x20, RZ ;  /* 0xffffffe0043b7810 */ /* 0x000fce0007ffe0ff */
[----:B------:R-:W1:Y:S01]  /*5e80*/  I2F.F16 R7, R7 ;  /* 0x0000000700077306 */ /* 0x000e620000200c00 */
[--C-:B------:R-:W-:Y:S02]  /*5e90*/  SHF.R.U32.HI R5, RZ, 0x14, R17.reuse ;  /* 0x00000014ff057819 */ /* 0x100fe40000011611 */
[----:B------:R-:W-:Y:S02]  /*5ea0*/  SHF.R.U32.HI R4, RZ, 0xe, R17 ;  /* 0x0000000eff047819 */ /* 0x000fe40000011611 */
[----:B---3--:R-:W-:Y:S02]  /*5eb0*/  PRMT R53, R53, 0x5410, R58 ;  /* 0x0000541035357816 */ /* 0x008fe4000000003a */
[----:B------:R-:W-:Y:S01]  /*5ec0*/  LEA.HI R8, R17, 0xffffffe0, RZ, 0x6 ;  /* 0xffffffe011087811 */ /* 0x000fe200078f30ff */
[----:B------:R-:W-:Y:S01]  /*5ed0*/  IMAD.WIDE R16, R39, 0x4, R60 ;  /* 0x0000000427107825 */ /* 0x000fe200078e023c */
[----:B------:R-:W-:Y:S02]  /*5ee0*/  LOP3.LUT R5, R5, 0x3f, RZ, 0xc0, !PT ;  /* 0x0000003f05057812 */ /* 0x000fe400078ec0ff */
[----:B------:R-:W-:Y:S01]  /*5ef0*/  LOP3.LUT R4, R4, 0x3f, RZ, 0xc0, !PT ;  /* 0x0000003f04047812 */ /* 0x000fe200078ec0ff */
[----:B------:R-:W-:-:S02]  /*5f00*/  HFMA2 R56, R9, R20, R56 ;  /* 0x0000001409387231 */ /* 0x000fc40000000038 */
[----:B------:R-:W-:Y:S01]  /*5f10*/  HFMA2 R57, R53, R20, R57 ;  /* 0x0000001435397231 */ /* 0x000fe20000000039 */
[----:B------:R-:W-:Y:S02]  /*5f20*/  IADD3 R58, PT, PT, R5, -0x20, RZ ;  /* 0xffffffe0053a7810 */ /* 0x000fe40007ffe0ff */
[----:B-1----:R-:W-:Y:S02]  /*5f30*/  PRMT R14, R14, 0x5410, R7 ;  /* 0x000054100e0e7816 */ /* 0x002fe40000000007 */
[----:B------:R-:W-:Y:S02]  /*5f40*/  IADD3 R20, PT, PT, R4, -0x20, RZ ;  /* 0xffffffe004147810 */ /* 0x000fe40007ffe0ff */
[----:B------:R-:W3:Y:S01]  /*5f50*/  LDG.E.128.CONSTANT R4, desc[UR8][R16.64] ;  /* 0x0000000810047981 */ /* 0x000ee2000c1e9d00 */
[----:B------:R-:W-:Y:S01]  /*5f60*/  HFMA2 R54, R54, R11, R55 ;  /* 0x0000000b36367231 */ /* 0x000fe20000000037 */
[----:B------:R-:W-:Y:S08]  /*5f70*/  I2F.F16 R8, R8 ;  /* 0x0000000800087306 */ /* 0x000ff00000200c00 */
[----:B------:R-:W-:Y:S08]  /*5f80*/  I2F.F16 R59, R59 ;  /* 0x0000003b003b7306 */ /* 0x000ff00000200c00 */
[----:B------:R1:W4:Y:S08]  /*5f90*/  I2F.F16 R55, R58 ;  /* 0x0000003a00377306 */ /* 0x0003300000200c00 */
[----:B------:R-:W5:Y:S01]  /*5fa0*/  I2F.F16 R20, R20 ;  /* 0x0000001400147306 */ /* 0x000f620000200c00 */
[----:B0-----:R-:W-:-:S02]  /*5fb0*/  SHF.R.U32.HI R60, RZ, 0xe, R18 ;  /* 0x0000000eff3c7819 */ /* 0x001fc40000011612 */
[--C-:B-1----:R-:W-:Y:S02]  /*5fc0*/  SHF.R.U32.HI R58, RZ, 0xe, R19.reuse ;  /* 0x0000000eff3a7819 */ /* 0x102fe40000011613 */
[----:B----4-:R-:W-:Y:S02]  /*5fd0*/  PRMT R8, R55, 0x5410, R8 ;  /* 0x0000541037087816 */ /* 0x010fe40000000008 */
[----:B------:R-:W-:Y:S02]  /*5fe0*/  SHF.R.U32.HI R55, RZ, 0x8, R18 ;  /* 0x00000008ff377819 */ /* 0x000fe40000011612 */
[----:B-----5:R-:W-:Y:S01]  /*5ff0*/  PRMT R59, R59, 0x5410, R20 ;  /* 0x000054103b3b7816 */ /* 0x020fe20000000014 */
[-C--:B------:R-:W-:Y:S02]  /*6000*/  HFMA2 R20, R10, R21.reuse, R56 ;  /* 0x000000150a147231 */ /* 0x080fe40000000038 */
[----:B------:R-:W-:Y:S01]  /*6010*/  HFMA2 R56, R14, R21, R57 ;  /* 0x000000150e387231 */ /* 0x000fe20000000039 */
[----:B------:R-:W-:-:S02]  /*6020*/  SHF.R.U32.HI R21, RZ, 0x8, R19 ;  /* 0x00000008ff157819 */ /* 0x000fc40000011613 */
[----:B------:R-:W-:Y:S02]  /*6030*/  LOP3.LUT R55, R55, 0x3f, RZ, 0xc0, !PT ;  /* 0x0000003f37377812 */ /* 0x000fe400078ec0ff */
[----:B------:R-:W-:Y:S02]  /*6040*/  LOP3.LUT R60, R60, 0x3f, RZ, 0xc0, !PT ;  /* 0x0000003f3c3c7812 */ /* 0x000fe400078ec0ff */
[----:B------:R-:W-:Y:S02]  /*6050*/  LOP3.LUT R58, R58, 0x3f, RZ, 0xc0, !PT ;  /* 0x0000003f3a3a7812 */ /* 0x000fe400078ec0ff */
[----:B------:R-:W-:Y:S02]  /*6060*/  LOP3.LUT R21, R21, 0x3f, RZ, 0xc0, !PT ;  /* 0x0000003f15157812 */ /* 0x000fe400078ec0ff */
[----:B------:R-:W-:Y:S02]  /*6070*/  IADD3 R55, PT, PT, R55, -0x20, RZ ;  /* 0xffffffe037377810 */ /* 0x000fe40007ffe0ff */
[----:B------:R-:W-:-:S02]  /*6080*/  IADD3 R60, PT, PT, R60, -0x20, RZ ;  /* 0xffffffe03c3c7810 */ /* 0x000fc40007ffe0ff */
[----:B------:R-:W-:Y:S02]  /*6090*/  IADD3 R58, PT, PT, R58, -0x20, RZ ;  /* 0xffffffe03a3a7810 */ /* 0x000fe40007ffe0ff */
[----:B------:R-:W-:Y:S01]  /*60a0*/  IADD3 R57, PT, PT, R21, -0x20, RZ ;  /* 0xffffffe015397810 */ /* 0x000fe20007ffe0ff */
[----:B------:R-:W-:Y:S08]  /*60b0*/  I2F.F16 R55, R55 ;  /* 0x0000003700377306 */ /* 0x000ff00000200c00 */
[----:B------:R-:W0:Y:S08]  /*60c0*/  I2F.F16 R60, R60 ;  /* 0x0000003c003c7306 */ /* 0x000e300000200c00 */
[----:B------:R-:W-:Y:S08]  /*60d0*/  I2F.F16 R21, R57 ;  /* 0x0000003900157306 */ /* 0x000ff00000200c00 */
[----:B------:R-:W1:Y:S01]  /*60e0*/  I2F.F16 R58, R58 ;  /* 0x0000003a003a7306 */ /* 0x000e620000200c00 */
[----:B------:R-:W-:Y:S01]  /*60f0*/  HFMA2 R11, R52, R11, R15 ;  /* 0x0000000b340b7231 */ /* 0x000fe2000000000f */
[----:B0-----:R-:W-:Y:S01]  /*6100*/  PRMT R55, R55, 0x5410, R60 ;  /* 0x0000541037377816 */ /* 0x001fe2000000003c */
[----:B------:R-:W-:Y:S01]  /*6110*/  HFMA2 R50, R59, R22, R50 ;  /* 0x000000163b327231 */ /* 0x000fe20000000032 */
[----:B-1----:R-:W-:-:S03]  /*6120*/  PRMT R15, R21, 0x5410, R58 ;  /* 0x00005410150f7816 */ /* 0x002fc6000000003a */
[-C--:B------:R-:W-:Y:S02]  /*6130*/  HFMA2 R21, R55, R22.reuse, R20 ;  /* 0x0000001637157231 */ /* 0x080fe40000000014 */
[----:B------:R-:W-:Y:S01]  /*6140*/  HFMA2 R20, R15, R22, R56 ;  /* 0x000000160f147231 */ /* 0x000fe20000000038 */
[----:B------:R-:W-:Y:S02]  /*6150*/  LEA.HI R22, R18, 0xffffffe0, RZ, 0x6 ;  /* 0xffffffe012167811 */ /* 0x000fe400078f30ff */
[----:B------:R-:W-:Y:S02]  /*6160*/  SHF.R.U32.HI R18, RZ, 0x14, R18 ;  /* 0x00000014ff127819 */ /* 0x000fe40000011612 */
[----:B------:R-:W-:Y:S02]  /*6170*/  LEA.HI R57, R19, 0xffffffe0, RZ, 0x6 ;  /* 0xffffffe013397811 */ /* 0x000fe400078f30ff */
[----:B------:R-:W-:Y:S02]  /*6180*/  LOP3.LUT R18, R18, 0x3f, RZ, 0xc0, !PT ;  /* 0x0000003f12127812 */ /* 0x000fe400078ec0ff */
[----:B------:R-:W-:Y:S01]  /*6190*/  SHF.R.U32.HI R19, RZ, 0x14, R19 ;  /* 0x00000014ff137819 */ /* 0x000fe20000011613 */
[-C--:B------:R-:W-:Y:S01]  /*61a0*/  HFMA2 R11, R53, R24.reuse, R11 ;  /* 0x00000018350b7231 */ /* 0x080fe2000000000b */
[----:B------:R-:W-:Y:S01]  /*61b0*/  IADD3 R18, PT, PT, R18, -0x20, RZ ;  /* 0xffffffe012127810 */ /* 0x000fe20007ffe0ff */
[----:B------:R-:W-:Y:S01]  /*61c0*/  HFMA2 R54, R9, R24, R54 ;  /* 0x0000001809367231 */ /* 0x000fe20000000036 */
[----:B------:R-:W-:-:S02]  /*61d0*/  LOP3.LUT R9, R19, 0x3f, RZ, 0xc0, !PT ;  /* 0x0000003f13097812 */ /* 0x000fc400078ec0ff */
[----:B------:R2:W-:Y:S01]  /*61e0*/  I2F.F16 R19, R18 ;  /* 0x0000001200137306 */ /* 0x0005e20000200c00 */
[-C--:B------:R-:W-:Y:S02]  /*61f0*/  HFMA2 R56, R14, R25.reuse, R11 ;  /* 0x000000190e387231 */ /* 0x080fe4000000000b */
[----:B------:R-:W-:Y:S01]  /*6200*/  HFMA2 R54, R10, R25, R54 ;  /* 0x000000190a367231 */ /* 0x000fe20000000036 */
[----:B------:R-:W-:Y:S02]  /*6210*/  IADD3 R24, PT, PT, R9, -0x20, RZ ;  /* 0xffffffe009187810 */ /* 0x000fe40007ffe0ff */
[----:B--2---:R-:W-:Y:S02]  /*6220*/  LOP3.LUT R18, R32, 0x3f, RZ, 0xc0, !PT ;  /* 0x0000003f20127812 */ /* 0x004fe400078ec0ff */
[----:B------:R-:W-:Y:S02]  /*6230*/  LOP3.LUT R52, R35, 0x3f, RZ, 0xc0, !PT ;  /* 0x0000003f23347812 */ /* 0x000fe400078ec0ff */
[----:B------:R-:W-:-:S02]  /*6240*/  IADD3 R11, PT, PT, R18, -0x20, RZ ;  /* 0xffffffe0120b7810 */ /* 0x000fc40007ffe0ff */
[----:B------:R-:W-:Y:S02]  /*6250*/  LOP3.LUT R18, R34, 0x3f, RZ, 0xc0, !PT ;  /* 0x0000003f22127812 */ /* 0x000fe400078ec0ff */
[----:B------:R-:W-:Y:S02]  /*6260*/  SHF.R.U32.HI R14, RZ, 0x6, R33 ;  /* 0x00000006ff0e7819 */ /* 0x000fe40000011621 */
[----:B------:R-:W-:Y:S02]  /*6270*/  IADD3 R52, PT, PT, R52, -0x20, RZ ;  /* 0xffffffe034347810 */ /* 0x000fe40007ffe0ff */
[----:B------:R-:W-:Y:S02]  /*6280*/  IADD3 R25, PT, PT, R18, -0x20, RZ ;  /* 0xffffffe012197810 */ /* 0x000fe40007ffe0ff */
[----:B------:R-:W-:Y:S01]  /*6290*/  LOP3.LUT R18, R14, 0x3f, RZ, 0xc0, !PT ;  /* 0x0000003f0e127812 */ /* 0x000fe200078ec0ff */
[----:B------:R0:W-:Y:S01]  /*62a0*/  I2F.F16 R10, R52 ;  /* 0x00000034000a7306 */ /* 0x0001e20000200c00 */
[----:B------:R-:W-:-:S02]  /*62b0*/  LOP3.LUT R9, R33, 0x3f, RZ, 0xc0, !PT ;  /* 0x0000003f21097812 */ /* 0x000fc400078ec0ff */
[----:B------:R-:W-:Y:S02]  /*62c0*/  SHF.R.U32.HI R53, RZ, 0x6, R35 ;  /* 0x00000006ff357819 */ /* 0x000fe40000011623 */
[----:B------:R-:W-:Y:S02]  /*62d0*/  IADD3 R9, PT, PT, R9, -0x20, RZ ;  /* 0xffffffe009097810 */ /* 0x000fe40007ffe0ff */
[----:B0-----:R-:W-:Y:S02]  /*62e0*/  IADD3 R52, PT, PT, R18, -0x20, RZ ;  /* 0xffffffe012347810 */ /* 0x001fe40007ffe0ff */
[----:B------:R-:W-:Y:S01]  /*62f0*/  SHF.R.U32.HI R18, RZ, 0x6, R32 ;  /* 0x00000006ff127819 */ /* 0x000fe20000011620 */
[----:B------:R-:W0:Y:S01]  /*6300*/  I2F.F16 R22, R22 ;  /* 0x0000001600167306 */ /* 0x000e220000200c00 */
[----:B------:R-:W-:Y:S01]  /*6310*/  LOP3.LUT R53, R53, 0x3f, RZ, 0xc0, !PT ;  /* 0x0000003f35357812 */ /* 0x000fe200078ec0ff */
[-C--:B------:R-:W-:Y:S01]  /*6320*/  HFMA2 R56, R15, R26.reuse, R56 ;  /* 0x0000001a0f387231 */ /* 0x080fe20000000038 */
[----:B------:R-:W-:Y:S01]  /*6330*/  LOP3.LUT R18, R18, 0x3f, RZ, 0xc0, !PT ;  /* 0x0000003f12127812 */ /* 0x000fe200078ec0ff */
[----:B------:R-:W-:Y:S01]  /*6340*/  HFMA2 R55, R55, R26, R54 ;  /* 0x0000001a37377231 */ /* 0x000fe20000000036 */
[----:B------:R-:W-:-:S03]  /*6350*/  SHF.R.U32.HI R15, RZ, 0x6, R34 ;  /* 0x00000006ff0f7819 */ /* 0x000fc60000011622 */
[----:B------:R-:W-:Y:S01]  /*6360*/  I2F.F16 R57, R57 ;  /* 0x0000003900397306 */ /* 0x000fe20000200c00 */
[----:B------:R-:W-:Y:S02]  /*6370*/  IADD3 R53, PT, PT, R53, -0x20, RZ ;  /* 0xffffffe035357810 */ /* 0x000fe40007ffe0ff */
[----:B------:R-:W-:-:S05]  /*6380*/  IADD3 R54, PT, PT, R18, -0x20, RZ ;  /* 0xffffffe012367810 */ /* 0x000fca0007ffe0ff */
[----:B------:R-:W1:Y:S01]  /*6390*/  I2F.F16 R24, R24 ;  /* 0x0000001800187306 */ /* 0x000e620000200c00 */
[----:B------:R-:W-:Y:S02]  /*63a0*/  LOP3.LUT R18, R15, 0x3f, RZ, 0xc0, !PT ;  /* 0x0000003f0f127812 */ /* 0x000fe400078ec0ff */
[----:B------:R-:W-:-:S05]  /*63b0*/  SHF.R.U32.HI R15, RZ, 0xc, R32 ;  /* 0x0000000cff0f7819 */ /* 0x000fca0000011620 */
[----:B------:R-:W-:Y:S01]  /*63c0*/  I2F.F16 R9, R9 ;  /* 0x0000000900097306 */ /* 0x000fe20000200c00 */
[----:B------:R-:W-:-:S07]  /*63d0*/  HFMA2 R46, R59, R26, R46 ;  /* 0x0000001a3b2e7231 */ /* 0x000fce000000002e */
[----:B------:R-:W2:Y:S01]  /*63e0*/  I2F.F16 R52, R52 ;  /* 0x0000003400347306 */ /* 0x000ea20000200c00 */
[----:B0-----:R-:W-:Y:S01]  /*63f0*/  PRMT R58, R19, 0x5410, R22 ;  /* 0x00005410133a7816 */ /* 0x001fe20000000016 */
[----:B------:R-:W-:Y:S01]  /*6400*/  HFMA2 R46, R8, R27, R46 ;  /* 0x0000001b082e7231 */ /* 0x000fe2000000002e */
[----:B------:R-:W-:-:S05]  /*6410*/  SHF.R.U32.HI R26, RZ, 0xc, R33 ;  /* 0x0000000cff1a7819 */ /* 0x000fca0000011621 */
[----:B------:R0:W-:Y:S01]  /*6420*/  I2F.F16 R14, R25 ;  /* 0x00000019000e7306 */ /* 0x0001e20000200c00 */
[----:B-1----:R-:W-:-:S07]  /*6430*/  PRMT R57, R24, 0x5410, R57 ;  /* 0x0000541018397816 */ /* 0x002fce0000000039 */
[----:B------:R-:W-:Y:S01]  /*6440*/  I2F.F16 R11, R11 ;  /* 0x0000000b000b7306 */ /* 0x000fe20000200c00 */
[----:B0-----:R-:W-:Y:S02]  /*6450*/  IADD3 R25, PT, PT, R18, -0x20, RZ ;  /* 0xffffffe012197810 */ /* 0x001fe40007ffe0ff */
[----:B------:R-:W-:-:S05]  /*6460*/  LOP3.LUT R18, R15, 0x3f, RZ, 0xc0, !PT ;  /* 0x0000003f0f127812 */ /* 0x000fca00078ec0ff */
[----:B------:R-:W0:Y:S08]  /*6470*/  I2F.F16 R53, R53 ;  /* 0x0000003500357306 */ /* 0x000e300000200c00 */
[----:B------:R-:W1:Y:S01]  /*6480*/  I2F.F16 R54, R54 ;  /* 0x0000003600367306 */ /* 0x000e620000200c00 */
[----:B------:R-:W-:Y:S01]  /*6490*/  LOP3.LUT R26, R26, 0x3f, RZ, 0xc0, !PT ;  /* 0x0000003f1a1a7812 */ /* 0x000fe200078ec0ff */
[----:B------:R-:W-:Y:S01]  /*64a0*/  HFMA2 R24, R12, R23, R51 ;  /* 0x000000170c187231 */ /* 0x000fe20000000033 */
[----:B--2---:R-:W-:-:S05]  /*64b0*/  PRMT R51, R9, 0x5410, R52 ;  /* 0x0000541009337816 */ /* 0x004fca0000000034 */
[----:B------:R2:W4:Y:S01]  /*64c0*/  I2F.F16 R15, R25 ;  /* 0x00000019000f7306 */ /* 0x0005220000200c00 */
[-C--:B------:R-:W-:Y:S01]  /*64d0*/  HFMA2 R22, R58, R23.reuse, R21 ;  /* 0x000000173a167231 */ /* 0x080fe20000000015 */
[--C-:B------:R-:W-:Y:S01]  /*64e0*/  SHF.R.U32.HI R9, RZ, 0x12, R34.reuse ;  /* 0x00000012ff097819 */ /* 0x100fe20000011622 */
[-C--:B--2---:R-:W-:Y:S01]  /*64f0*/  HFMA2 R25, R8, R23.reuse, R50 ;  /* 0x0000001708197231 */ /* 0x084fe20000000032 */
[----:B------:R-:W-:Y:S01]  /*6500*/  SHF.R.U32.HI R8, RZ, 0xc, R34 ;  /* 0x0000000cff087819 */ /* 0x000fe20000011622 */
[----:B------:R-:W-:Y:S01]  /*6510*/  HFMA2 R23, R57, R23, R20 ;  /* 0x0000001739177231 */ /* 0x000fe20000000014 */
[----:B------:R-:W-:Y:S02]  /*6520*/  IADD3 R20, PT, PT, R26, -0x20, RZ ;  /* 0xffffffe01a147810 */ /* 0x000fe40007ffe0ff */
[----:B------:R-:W-:Y:S01]  /*6530*/  LOP3.LUT R8, R8, 0x3f, RZ, 0xc0, !PT ;  /* 0x0000003f08087812 */ /* 0x000fe200078ec0ff */
[-C--:B------:R-:W-:Y:S01]  /*6540*/  HFMA2 R26, R12, R27.reuse, R13 ;  /* 0x0000001b0c1a7231 */ /* 0x080fe2000000000d */
[----:B------:R-:W-:Y:S01]  /*6550*/  SHF.R.U32.HI R13, RZ, 0xc, R35 ;  /* 0x0000000cff0d7819 */ /* 0x000fe20000011623 */
[----:B------:R-:W-:-:S02]  /*6560*/  HFMA2 R50, R58, R27, R55 ;  /* 0x0000001b3a327231 */ /* 0x000fc40000000037 */
[----:B------:R-:W-:Y:S01]  /*6570*/  HFMA2 R27, R57, R27, R56 ;  /* 0x0000001b391b7231 */ /* 0x000fe20000000038 */
[----:B0-----:R-:W-:Y:S02]  /*6580*/  PRMT R53, R10, 0x5410, R53 ;  /* 0x000054100a357816 */ /* 0x001fe40000000035 */
[----:B------:R-:W-:Y:S02]  /*6590*/  IADD3 R56, PT, PT, R8, -0x20, RZ ;  /* 0xffffffe008387810 */ /* 0x000fe40007ffe0ff */
[----:B-1----:R-:W-:Y:S02]  /*65a0*/  PRMT R55, R11, 0x5410, R54 ;  /* 0x000054100b377816 */ /* 0x002fe40000000036 */
[----:B------:R-:W-:Y:S02]  /*65b0*/  LOP3.LUT R12, R9, 0x3f, RZ, 0xc0, !PT ;  /* 0x0000003f090c7812 */ /* 0x000fe400078ec0ff */
[----:B------:R-:W0:Y:S01]  /*65c0*/  LDS.128 R8, [UR4+0x20] ;  /* 0x00002004ff087984 */ /* 0x000e220008000c00 */
[----:B------:R-:W-:-:S02]  /*65d0*/  LOP3.LUT R13, R13, 0x3f, RZ, 0xc0, !PT ;  /* 0x0000003f0d0d7812 */ /* 0x000fc400078ec0ff */
[----:B------:R-:W-:Y:S02]  /*65e0*/  IADD3 R61, PT, PT, R12, -0x20, RZ ;  /* 0xffffffe00c3d7810 */ /* 0x000fe40007ffe0ff */
[----:B----4-:R-:W-:Y:S02]  /*65f0*/  PRMT R57, R14, 0x5410, R15 ;  /* 0x000054100e397816 */ /* 0x010fe4000000000f */
[----:B------:R-:W-:Y:S02]  /*6600*/  IADD3 R59, PT, PT, R13, -0x20, RZ ;  /* 0xffffffe00d3b7810 */ /* 0x000fe40007ffe0ff */
[----:B------:R-:W1:Y:S01]  /*6610*/  LDS.128 R12, [UR4+0xa0] ;  /* 0x0000a004ff0c7984 */ /* 0x000e620008000c00 */
[----:B------:R-:W-:Y:S02]  /*6620*/  SHF.R.U32.HI R21, RZ, 0x12, R33 ;  /* 0x00000012ff157819 */ /* 0x000fe40000011621 */
[----:B------:R-:W-:Y:S02]  /*6630*/  SHF.R.U32.HI R19, RZ, 0x12, R32 ;  /* 0x00000012ff137819 */ /* 0x000fe40000011620 */
[----:B------:R-:W-:-:S02]  /*6640*/  LOP3.LUT R21, R21, 0x3f, RZ, 0xc0, !PT ;  /* 0x0000003f15157812 */ /* 0x000fc400078ec0ff */
[----:B------:R-:W-:Y:S02]  /*6650*/  LOP3.LUT R19, R19, 0x3f, RZ, 0xc0, !PT ;  /* 0x0000003f13137812 */ /* 0x000fe400078ec0ff */
[----:B------:R-:W-:Y:S02]  /*6660*/  IADD3 R21, PT, PT, R21, -0x20, RZ ;  /* 0xffffffe015157810 */ /* 0x000fe40007ffe0ff */
[----:B------:R-:W-:Y:S02]  /*6670*/  SHF.R.U32.HI R52, RZ, 0x12, R35 ;  /* 0x00000012ff347819 */ /* 0x000fe40000011623 */
[----:B------:R-:W-:Y:S02]  /*6680*/  IADD3 R18, PT, PT, R18, -0x20, RZ ;  /* 0xffffffe012127810 */ /* 0x000fe40007ffe0ff */
[----:B------:R-:W-:Y:S02]  /*6690*/  IADD3 R19, PT, PT, R19, -0x20, RZ ;  /* 0xffffffe013137810 */ /* 0x000fe40007ffe0ff */
[----:B------:R-:W-:Y:S01]  /*66a0*/  LOP3.LUT R52, R52, 0x3f, RZ, 0xc0, !PT ;  /* 0x0000003f34347812 */ /* 0x000fe200078ec0ff */
[----:B------:R-:W-:Y:S03]  /*66b0*/  I2F.F16 R20, R20 ;  /* 0x0000001400147306 */ /* 0x000fe60000200c00 */
[----:B------:R-:W-:-:S05]  /*66c0*/  IADD3 R52, PT, PT, R52, -0x20, RZ ;  /* 0xffffffe034347810 */ /* 0x000fca0007ffe0ff */
[----:B------:R-:W2:Y:S08]  /*66d0*/  I2F.F16 R21, R21 ;  /* 0x0000001500157306 */ /* 0x000eb00000200c00 */
[----:B------:R-:W-:Y:S08]  /*66e0*/  I2F.F16 R18, R18 ;  /* 0x0000001200127306 */ /* 0x000ff00000200c00 */
[----:B------:R-:W4:Y:S08]  /*66f0*/  I2F.F16 R19, R19 ;  /* 0x0000001300137306 */ /* 0x000f300000200c00 */
[----:B------:R2:W-:Y:S08]  /*6700*/  I2F.F16 R54, R56 ;  /* 0x0000003800367306 */ /* 0x0005f00000200c00 */
[----:B------:R-:W5:Y:S01]  /*6710*/  I2F.F16 R61, R61 ;  /* 0x0000003d003d7306 */ /* 0x000f620000200c00 */
[----:B--2---:R-:W-:-:S07]  /*6720*/  PRMT R56, R20, 0x5410, R21 ;  /* 0x0000541014387816 */ /* 0x004fce0000000015 */
[----:B------:R-:W-:Y:S08]  /*6730*/  I2F.F16 R59, R59 ;  /* 0x0000003b003b7306 */ /* 0x000ff00000200c00 */
[----:B------:R-:W2:Y:S01]  /*6740*/  I2F.F16 R52, R52 ;  /* 0x0000003400347306 */ /* 0x000ea20000200c00 */
[-C--:B0-----:R-:W-:Y:S01]  /*6750*/  HFMA2 R21, R57, R8.reuse, RZ ;  /* 0x0000000839157231 */ /* 0x081fe200000000ff */
[----:B----4-:R-:W-:Y:S01]  /*6760*/  PRMT R18, R18, 0x5410, R19 ;  /* 0x0000541012127816 */ /* 0x010fe20000000013 */
[-C--:B------:R-:W-:Y:S01]  /*6770*/  HFMA2 R19, R55, R8.reuse, RZ ;  /* 0x0000000837137231 */ /* 0x080fe200000000ff */
[----:B-----5:R-:W-:Y:S01]  /*6780*/  PRMT R54, R54, 0x5410, R61 ;  /* 0x0000541036367816 */ /* 0x020fe2000000003d */
[----:B------:R-:W-:-:S02]  /*6790*/  HFMA2 R20, R51, R8, RZ.H0_H0 ;  /* 0x0000000833147231 */ /* 0x000fc400000400ff */
[----:B-1----:R-:W-:Y:S02]  /*67a0*/  HFMA2 R55, R55, R12, RZ ;  /* 0x0000000c37377231 */ /* 0x002fe400000000ff */
[----:B------:R-:W-:Y:S02]  /*67b0*/  HFMA2 R58, R53, R8, RZ.H0_H0 ;  /* 0x00000008353a7231 */ /* 0x000fe400000400ff */
[-C--:B------:R-:W-:Y:S02]  /*67c0*/  HFMA2 R57, R57, R12.reuse, RZ ;  /* 0x0000000c39397231 */ /* 0x080fe400000000ff */
[-C--:B------:R-:W-:Y:S02]  /*67d0*/  HFMA2 R51, R51, R12.reuse, RZ.H0_H0 ;  /* 0x0000000c33337231 */ /* 0x080fe400000400ff */
[----:B------:R-:W-:Y:S02]  /*67e0*/  HFMA2 R8, R54, R9, R21 ;  /* 0x0000000936087231 */ /* 0x000fe40000000015 */
[----:B------:R-:W-:Y:S01]  /*67f0*/  HFMA2 R12, R53, R12, RZ.H0_H0 ;  /* 0x0000000c350c7231 */ /* 0x000fe200000400ff */
[----:B------:R-:W-:-:S02]  /*6800*/  SHF.R.U32.HI R21, RZ, 0x18, R32 ;  /* 0x00000018ff157819 */ /* 0x000fc40000011620 */
[----:B--2---:R-:W-:Y:S01]  /*6810*/  PRMT R52, R59, 0x5410, R52 ;  /* 0x000054103b347816 */ /* 0x004fe20000000034 */
[-C--:B------:R-:W-:Y:S01]  /*6820*/  HFMA2 R19, R18, R9.reuse, R19 ;  /* 0x0000000912137231 */ /* 0x080fe20000000013 */
[----:B------:R-:W-:Y:S01]  /*6830*/  SHF.R.U32.HI R53, RZ, 0x18, R33 ;  /* 0x00000018ff357819 */ /* 0x000fe20000011621 */
[-C--:B------:R-:W-:Y:S01]  /*6840*/  HFMA2 R20, R56, R9.reuse, R20 ;  /* 0x0000000938147231 */ /* 0x080fe20000000014 */
[----:B------:R-:W-:Y:S01]  /*6850*/  LOP3.LUT R21, R21, 0x3f, RZ, 0xc0, !PT ;  /* 0x0000003f15157812 */ /* 0x000fe200078ec0ff */
[----:B------:R-:W-:Y:S01]  /*6860*/  HFMA2 R9, R52, R9, R58 ;  /* 0x0000000934097231 */ /* 0x000fe2000000003a */
[----:B------:R-:W-:Y:S02]  /*6870*/  SHF.R.U32.HI R58, RZ, 0x18, R35 ;  /* 0x00000018ff3a7819 */ /* 0x000fe40000011623 */
[----:B------:R-:W-:Y:S01]  /*6880*/  LOP3.LUT R53, R53, 0x3f, RZ, 0xc0, !PT ;  /* 0x0000003f35357812 */ /* 0x000fe200078ec0ff */
[----:B------:R-:W-:Y:S01]  /*6890*/  HFMA2 R18, R18, R13, R55 ;  /* 0x0000000d12127231 */ /* 0x000fe20000000037 */
[----:B---3--:R-:W-:-:S02]  /*68a0*/  SHF.R.U32 R33, R33, 0x1e, R5 ;  /* 0x0000001e21217819 */ /* 0x008fc40000001605 */
[----:B------:R-:W-:Y:S02]  /*68b0*/  IADD3 R55, PT, PT, R21, -0x20, RZ ;  /* 0xffffffe015377810 */ /* 0x000fe40007ffe0ff */
[----:B------:R-:W-:Y:S02]  /*68c0*/  LOP3.LUT R58, R58, 0x3f, RZ, 0xc0, !PT ;  /* 0x0000003f3a3a7812 */ /* 0x000fe400078ec0ff */
[----:B------:R-:W-:Y:S02]  /*68d0*/  IADD3 R21, PT, PT, R53, -0x20, RZ ;  /* 0xffffffe035157810 */ /* 0x000fe40007ffe0ff */
[----:B------:R-:W-:Y:S02]  /*68e0*/  SHF.R.U32 R35, R35, 0x1e, R7 ;  /* 0x0000001e23237819 */ /* 0x000fe40000001607 */
[----:B------:R-:W-:Y:S02]  /*68f0*/  SHF.R.U32.HI R53, RZ, 0x18, R34 ;  /* 0x00000018ff357819 */ /* 0x000fe40000011622 */
[----:B------:R-:W-:-:S02]  /*6900*/  SHF.R.U32 R32, R32, 0x1e, R4 ;  /* 0x0000001e20207819 */ /* 0x000fc40000001604 */
[----:B------:R-:W-:Y:S02]  /*6910*/  LOP3.LUT R33, R33, 0x3f, RZ, 0xc0, !PT ;  /* 0x0000003f21217812 */ /* 0x000fe400078ec0ff */
[----:B------:R-:W-:Y:S02]  /*6920*/  SHF.R.U32 R34, R34, 0x1e, R6 ;  /* 0x0000001e22227819 */ /* 0x000fe40000001606 */
[----:B------:R-:W-:Y:S02]  /*6930*/  IADD3 R59, PT, PT, R58, -0x20, RZ ;  /* 0xffffffe03a3b7810 */ /* 0x000fe40007ffe0ff */
[----:B------:R-:W-:Y:S02]  /*6940*/  LOP3.LUT R35, R35, 0x3f, RZ, 0xc0, !PT ;  /* 0x0000003f23237812 */ /* 0x000fe400078ec0ff */
[----:B------:R-:W-:Y:S02]  /*6950*/  IADD3 R62, PT, PT, R33, -0x20, RZ ;  /* 0xffffffe0213e7810 */ /* 0x000fe40007ffe0ff */
[----:B------:R-:W-:-:S02]  /*6960*/  LOP3.LUT R58, R32, 0x3f, RZ, 0xc0, !PT ;  /* 0x0000003f203a7812 */ /* 0x000fc400078ec0ff */
[----:B------:R-:W-:Y:S01]  /*6970*/  LOP3.LUT R33, R34, 0x3f, RZ, 0xc0, !PT ;  /* 0x0000003f22217812 */ /* 0x000fe200078ec0ff */
[----:B------:R0:W-:Y:S01]  /*6980*/  I2F.F16 R32, R59 ;  /* 0x0000003b00207306 */ /* 0x0001e20000200c00 */
[----:B------:R-:W-:Y:S02]  /*6990*/  LOP3.LUT R53, R53, 0x3f, RZ, 0xc0, !PT ;  /* 0x0000003f35357812 */ /* 0x000fe400078ec0ff */
[----:B------:R-:W-:Y:S02]  /*69a0*/  IADD3 R60, PT, PT, R33, -0x20, RZ ;  /* 0xffffffe0213c7810 */ /* 0x000fe40007ffe0ff */
[----:B0-----:R-:W-:Y:S02]  /*69b0*/  IADD3 R59, PT, PT, R35, -0x20, RZ ;  /* 0xffffffe0233b7810 */ /* 0x001fe40007ffe0ff */
[----:B------:R-:W-:Y:S02]  /*69c0*/  IADD3 R58, PT, PT, R58, -0x20, RZ ;  /* 0xffffffe03a3a7810 */ /* 0x000fe40007ffe0ff */
[----:B------:R-:W0:Y:S01]  /*69d0*/  I2F.F16 R33, R59 ;  /* 0x0000003b00217306 */ /* 0x000e220000200c00 */
[----:B------:R-:W-:Y:S01]  /*69e0*/  IADD3 R53, PT, PT, R53, -0x20, RZ ;  /* 0xffffffe035357810 */ /* 0x000fe20007ffe0ff */
[----:B------:R-:W-:-:S02]  /*69f0*/  HFMA2 R35, R56, R13, R51 ;  /* 0x0000000d38237231 */ /* 0x000fc40000000033 */
[----:B------:R-:W-:-:S04]  /*6a00*/  HFMA2 R34, R54, R13, R57 ;  /* 0x0000000d36227231 */ /* 0x000fc80000000039 */
[----:B------:R-:W-:Y:S01]  /*6a10*/  I2F.F16 R55, R55 ;  /* 0x0000003700377306 */ /* 0x000fe20000200c00 */
[----:B------:R-:W-:-:S07]  /*6a20*/  HFMA2 R13, R52, R13, R12 ;  /* 0x0000000d340d7231 */ /* 0x000fce000000000c */
[----:B------:R-:W1:Y:S01]  /*6a30*/  I2F.F16 R58, R58 ;  /* 0x0000003a003a7306 */ /* 0x000e620000200c00 */
[----:B0-----:R-:W-:-:S07]  /*6a40*/  PRMT R12, R32, 0x5410, R33 ;  /* 0x00005410200c7816 */ /* 0x001fce0000000021 */
[----:B------:R-:W-:Y:S08]  /*6a50*/  I2F.F16 R21, R21 ;  /* 0x0000001500157306 */ /* 0x000ff00000200c00 */
[----:B------:R-:W-:Y:S08]  /*6a60*/  I2F.F16 R53, R53 ;  /* 0x0000003500357306 */ /* 0x000ff00000200c00 */
[----:B------:R-:W0:Y:S08]  /*6a70*/  I2F.F16 R62, R62 ;  /* 0x0000003e003e7306 */ /* 0x000e300000200c00 */
[----:B------:R-:W2:Y:S01]  /*6a80*/  I2F.F16 R60, R60 ;  /* 0x0000003c003c7306 */ /* 0x000ea20000200c00 */
[----:B------:R-:W-:-:S02]  /*6a90*/  HFMA2 R9, R12, R10, R9 ;  /* 0x0000000a0c097231 */ /* 0x000fc40000000009 */
[-C--:B------:R-:W-:Y:S01]  /*6aa0*/  HFMA2 R13, R12, R14.reuse, R13 ;  /* 0x0000000e0c0d7231 */ /* 0x080fe2000000000d */
[----:B------:R-:W-:Y:S02]  /*6ab0*/  SHF.R.U32.HI R12, RZ, 0x4, R6 ;  /* 0x00000004ff0c7819 */ /* 0x000fe40000011606 */
[----:B-1----:R-:W-:Y:S02]  /*6ac0*/  PRMT R55, R55, 0x5410, R58 ;  /* 0x0000541037377816 */ /* 0x002fe4000000003a */
[----:B0-----:R-:W-:Y:S02]  /*6ad0*/  PRMT R21, R21, 0x5410, R62 ;  /* 0x0000541015157816 */ /* 0x001fe4000000003e */
[----:B------:R-:W-:Y:S01]  /*6ae0*/  LOP3.LUT R12, R12, 0x3f, RZ, 0xc0, !PT ;  /* 0x0000003f0c0c7812 */ /* 0x000fe200078ec0ff */
[C---:B------:R-:W-:Y:S01]  /*6af0*/  HFMA2 R52, R55.reuse, R14, R18 ;  /* 0x0000000e37347231 */ /* 0x040fe20000000012 */
[----:B------:R-:W-:Y:S02]  /*6b00*/  SHF.R.U32.HI R51, RZ, 0x4, R4 ;  /* 0x00000004ff337819 */ /* 0x000fe40000011604 */
[----:B--2---:R-:W-:Y:S01]  /*6b10*/  PRMT R53, R53, 0x5410, R60 ;  /* 0x0000541035357816 */ /* 0x004fe2000000003c */
[----:B------:R-:W-:Y:S01]  /*6b20*/  HFMA2 R56, R55, R10, R19 ;  /* 0x0000000a37387231 */ /* 0x000fe20000000013 */
[----:B------:R-:W-:Y:S01]  /*6b30*/  SHF.R.U32.HI R54, RZ, 0xa, R4 ;  /* 0x0000000aff367819 */ /* 0x000fe20000011604 */
[-C--:B------:R-:W-:Y:S01]  /*6b40*/  HFMA2 R35, R21, R14.reuse, R35 ;  /* 0x0000000e15237231 */ /* 0x080fe20000000023 */
[----:B------:R-:W-:Y:S01]  /*6b50*/  IADD3 R55, PT, PT, R12, -0x20, RZ ;  /* 0xffffffe00c377810 */ /* 0x000fe20007ffe0ff */
[----:B------:R-:W-:-:S02]  /*6b60*/  HFMA2 R34, R53, R14, R34 ;  /* 0x0000000e35227231 */ /* 0x000fc40000000022 */
[-C--:B------:R-:W-:Y:S01]  /*6b70*/  HFMA2 R8, R53, R10.reuse, R8 ;  /* 0x0000000a35087231 */ /* 0x080fe20000000008 */
[----:B------:R-:W-:Y:S02]  /*6b80*/  SHF.R.U32.HI R14, RZ, 0xa, R6 ;  /* 0x0000000aff0e7819 */ /* 0x000fe40000011606 */
[--C-:B------:R-:W-:Y:S02]  /*6b90*/  SHF.R.U32.HI R12, RZ, 0x4, R7.reuse ;  /* 0x00000004ff0c7819 */ /* 0x100fe40000011607 */
[----:B------:R-:W-:Y:S02]  /*6ba0*/  SHF.R.U32.HI R53, RZ, 0xa, R7 ;  /* 0x0000000aff357819 */ /* 0x000fe40000011607 */
[----:B------:R-:W-:Y:S02]  /*6bb0*/  LOP3.LUT R51, R51, 0x3f, RZ, 0xc0, !PT ;  /* 0x0000003f33337812 */ /* 0x000fe400078ec0ff */
[----:B------:R-:W-:Y:S01]  /*6bc0*/  LOP3.LUT R54, R54, 0x3f, RZ, 0xc0, !PT ;  /* 0x0000003f36367812 */ /* 0x000fe200078ec0ff */
[----:B------:R-:W-:Y:S01]  /*6bd0*/  HFMA2 R58, R21, R10, R20 ;  /* 0x0000000a153a7231 */ /* 0x000fe20000000014 */
[----:B------:R-:W-:Y:S01]  /*6be0*/  LOP3.LUT R14, R14, 0x3f, RZ, 0xc0, !PT ;  /* 0x0000003f0e0e7812 */ /* 0x000fe200078ec0ff */
[----:B------:R-:W-:Y:S01]  /*6bf0*/  IMAD.WIDE R32, R39, 0x4, R16 ;  /* 0x0000000427207825 */ /* 0x000fe200078e0210 */
[----:B------:R-:W-:-:S02]  /*6c00*/  SHF.R.U32.HI R20, RZ, 0x4, R5 ;  /* 0x00000004ff147819 */ /* 0x000fc40000011605 */
[----:B------:R-:W-:Y:S02]  /*6c10*/  ISETP.NE.AND P0, PT, R38, R37, PT ;  /* 0x000000252600720c */ /* 0x000fe40003f05270 */
[----:B------:R-:W-:Y:S01]  /*6c20*/  LOP3.LUT R12, R12, 0x3f, RZ, 0xc0, !PT ;  /* 0x0000003f0c0c7812 */ /* 0x000fe200078ec0ff */
[----:B------:R-:W2:Y:S01]  /*6c30*/  LDG.E.128.CONSTANT R16, desc[UR8][R32.64] ;  /* 0x0000000820107981 */ /* 0x000ea2000c1e9d00 */
[----:B------:R-:W-:Y:S02]  /*6c40*/  LOP3.LUT R53, R53, 0x3f, RZ, 0xc0, !PT ;  /* 0x0000003f35357812 */ /* 0x000fe400078ec0ff */
[----:B------:R-:W-:Y:S02]  /*6c50*/  IADD3 R51, PT, PT, R51, -0x20, RZ ;  /* 0xffffffe033337810 */ /* 0x000fe40007ffe0ff */
[----:B------:R-:W-:Y:S02]  /*6c60*/  IADD3 R54, PT, PT, R54, -0x20, RZ ;  /* 0xffffffe036367810 */ /* 0x000fe40007ffe0ff */
[----:B------:R-:W-:-:S02]  /*6c70*/  IADD3 R14, PT, PT, R14, -0x20, RZ ;  /* 0xffffffe00e0e7810 */ /* 0x000fc40007ffe0ff */
[----:B------:R-:W-:Y:S02]  /*6c80*/  LOP3.LUT R20, R20, 0x3f, RZ, 0xc0, !PT ;  /* 0x0000003f14147812 */ /* 0x000fe400078ec0ff */
[----:B------:R-:W-:Y:S02]  /*6c90*/  IADD3 R57, PT, PT, R12, -0x20, RZ ;  /* 0xffffffe00c397810 */ /* 0x000fe40007ffe0ff */
[----:B------:R-:W-:Y:S01]  /*6ca0*/  IADD3 R60, PT, PT, R53, -0x20, RZ ;  /* 0xffffffe0353c7810 */ /* 0x000fe20007ffe0ff */
[----:B------:R-:W-:Y:S01]  /*6cb0*/  I2F.F16 R51, R51 ;  /* 0x0000003300337306 */ /* 0x000fe20000200c00 */
[----:B------:R-:W-:Y:S02]  /*6cc0*/  IADD3 R20, PT, PT, R20, -0x20, RZ ;  /* 0xffffffe014147810 */ /* 0x000fe40007ffe0ff */
[----:B------:R-:W-:-:S05]  /*6cd0*/  SHF.R.U32.HI R21, RZ, 0xa, R5 ;  /* 0x0000000aff157819 */ /* 0x000fca0000011605 */
[----:B------:R-:W0:Y:S01]  /*6ce0*/  I2F.F16 R54, R54 ;  /* 0x0000003600367306 */ /* 0x000e220000200c00 */
[----:B------:R-:W-:-:S07]  /*6cf0*/  LOP3.LUT R21, R21, 0x3f, RZ, 0xc0, !PT ;  /* 0x0000003f15157812 */ /* 0x000fce00078ec0ff */
[----:B------:R-:W-:Y:S08]  /*6d00*/  I2F.F16 R12, R57 ;  /* 0x00000039000c7306 */ /* 0x000ff00000200c00 */
[----:B------:R-:W1:Y:S08]  /*6d10*/  I2F.F16 R53, R60 ;  /* 0x0000003c00357306 */ /* 0x000e700000200c00 */
[----:B------:R-:W-:Y:S08]  /*6d20*/  I2F.F16 R55, R55 ;  /* 0x0000003700377306 */ /* 0x000ff00000200c00 */
[----:B------:R-:W3:Y:S01]  /*6d30*/  I2F.F16 R14, R14 ;  /* 0x0000000e000e7306 */ /* 0x000ee20000200c00 */
[----:B------:R-:W-:-:S07]  /*6d40*/  IADD3 R59, PT, PT, R21, -0x20, RZ ;  /* 0xffffffe0153b7810 */ /* 0x000fce0007ffe0ff */
[----:B------:R4:W-:Y:S02]  /*6d50*/  I2F.F16 R10, R20 ;  /* 0x00000014000a7306 */ /* 0x0009e40000200c00 */
[----:B----4-:R-:W-:-:S06]  /*6d60*/  @!P0 LEA R20, R3, R40, 0x3 ;  /* 0x0000002803148211 */ /* 0x010fcc00078e18ff */
[----:B------:R-:W4:Y:S01]  /*6d70*/  I2F.F16 R59, R59 ;  /* 0x0000003b003b7306 */ /* 0x000f220000200c00 */
[----:B0-----:R-:W-:Y:S01]  /*6d80*/  PRMT R57, R51, 0x5410, R54 ;  /* 0x0000541033397816 */ /* 0x001fe20000000036 */
[----:B------:R-:W5:Y:S01]  /*6d90*/  @!P0 LDL.64 R20, [R20+0x8] ;  /* 0x0000080014148983 */ /* 0x000f620000100a00 */
[----:B-1----:R-:W-:Y:S02]  /*6da0*/  PRMT R54, R12, 0x5410, R53 ;  /* 0x000054100c367816 */ /* 0x002fe40000000035 */
[----:B---3--:R-:W-:Y:S02]  /*6db0*/  PRMT R55, R55, 0x5410, R14 ;  /* 0x0000541037377816 */ /* 0x008fe4000000000e */
[--C-:B------:R-:W-:Y:S02]  /*6dc0*/  SHF.R.U32.HI R12, RZ, 0x10, R4.reuse ;  /* 0x00000010ff0c7819 */ /* 0x100fe40000011604 */
[----:B------:R-:W-:Y:S02]  /*6dd0*/  SHF.R.U32.HI R14, RZ, 0x16, R4 ;  /* 0x00000016ff0e7819 */ /* 0x000fe40000011604 */
[----:B------:R-:W-:-:S02]  /*6de0*/  LOP3.LUT R12, R12, 0x3f, RZ, 0xc0, !PT ;  /* 0x0000003f0c0c7812 */ /* 0x000fc400078ec0ff */
[----:B------:R-:W-:Y:S02]  /*6df0*/  LOP3.LUT R14, R14, 0x3f, RZ, 0xc0, !PT ;  /* 0x0000003f0e0e7812 */ /* 0x000fe400078ec0ff */
[----:B------:R-:W-:Y:S02]  /*6e00*/  IADD3 R53, PT, PT, R12, -0x20, RZ ;  /* 0xffffffe00c357810 */ /* 0x000fe40007ffe0ff */
[----:B------:R-:W-:Y:S02]  /*6e10*/  IADD3 R12, PT, PT, R14, -0x20, RZ ;  /* 0xffffffe00e0c7810 */ /* 0x000fe40007ffe0ff */
[--C-:B------:R-:W-:Y:S02]  /*6e20*/  SHF.R.U32.HI R51, RZ, 0x16, R5.reuse ;  /* 0x00000016ff337819 */ /* 0x100fe40000011605 */
[----:B------:R-:W-:Y:S01]  /*6e30*/  SHF.R.U32.HI R14, RZ, 0x10, R5 ;  /* 0x00000010ff0e7819 */ /* 0x000fe20000011605 */
[----:B------:R-:W-:Y:S01]  /*6e40*/  I2F.F16 R53, R53 ;  /* 0x0000003500357306 */ /* 0x000fe20000200c00 */
[----:B----4-:R-:W-:-:S02]  /*6e50*/  PRMT R10, R10, 0x5410, R59 ;  /* 0x000054100a0a7816 */ /* 0x010fc4000000003b */
[----:B------:R-:W-:Y:S02]  /*6e60*/  LOP3.LUT R59, R51, 0x3f, RZ, 0xc0, !PT ;  /* 0x0000003f333b7812 */ /* 0x000fe400078ec0ff */
[----:B------:R-:W-:-:S03]  /*6e70*/  LOP3.LUT R14, R14, 0x3f, RZ, 0xc0, !PT ;  /* 0x0000003f0e0e7812 */ /* 0x000fc600078ec0ff */
[----:B------:R-:W0:Y:S01]  /*6e80*/  I2F.F16 R12, R12 ;  /* 0x0000000c000c7306 */ /* 0x000e220000200c00 */
[----:B------:R-:W-:Y:S02]  /*6e90*/  IADD3 R60, PT, PT, R59, -0x20, RZ ;  /* 0xffffffe03b3c7810 */ /* 0x000fe40007ffe0ff */
[----:B------:R-:W-:Y:S01]  /*6ea0*/  IADD3 R14, PT, PT, R14, -0x20, RZ ;  /* 0xffffffe00e0e7810 */ /* 0x000fe20007ffe0ff */
[C---:B------:R-:W-:Y:S02]  /*6eb0*/  HFMA2 R58, R10.reuse, R11, R58 ;  /* 0x0000000b0a3a7231 */ /* 0x040fe4000000003a */
[----:B------:R-:W-:Y:S01]  /*6ec0*/  HFMA2 R35, R10, R15, R35 ;  /* 0x0000000f0a237231 */ /* 0x000fe20000000023 */
[----:B------:R-:W-:Y:S01]  /*6ed0*/  SHF.R.U32.HI R10, RZ, 0x10, R6 ;  /* 0x00000010ff0a7819 */ /* 0x000fe20000011606 */
[----:B------:R1:W-:Y:S01]  /*6ee0*/  I2F.F16 R51, R14 ;  /* 0x0000000e00337306 */ /* 0x0003e20000200c00 */
[----:B------:R-:W-:Y:S02]  /*6ef0*/  HFMA2 R59, R55, R11, R8 ;  /* 0x0000000b373b7231 */ /* 0x000fe40000000008 */
[----:B------:R-:W-:-:S02]  /*6f00*/  LOP3.LUT R10, R10, 0x3f, RZ, 0xc0, !PT ;  /* 0x0000003f0a0a7812 */ /* 0x000fc400078ec0ff */
[----:B------:R-:W-:-:S03]  /*6f10*/  SHF.R.U32.HI R8, RZ, 0x16, R6 ;  /* 0x00000016ff087819 */ /* 0x000fc60000011606 */
[----:B------:R-:W3:Y:S01]  /*6f20*/  I2F.F16 R60, R60 ;  /* 0x0000003c003c7306 */ /* 0x000ee20000200c00 */
[----:B0-----:R-:W-:Y:S01]  /*6f30*/  PRMT R53, R53, 0x5410, R12 ;  /* 0x0000541035357816 */ /* 0x001fe2000000000c */
[C---:B------:R-:W-:Y:S02]  /*6f40*/  HFMA2 R12, R54.reuse, R11, R9 ;  /* 0x0000000b360c7231 */ /* 0x040fe40000000009 */
[----:B------:R-:W-:Y:S02]  /*6f50*/  HFMA2 R34, R55, R15, R34 ;  /* 0x0000000f37227231 */ /* 0x000fe40000000022 */
[----:B------:R-:W-:Y:S02]  /*6f60*/  HFMA2 R56, R57, R11, R56 ;  /* 0x0000000b39387231 */ /* 0x000fe40000000038 */
[----:B------:R-:W-:Y:S01]  /*6f70*/  HFMA2 R54, R54, R15, R13 ;  /* 0x0000000f36367231 */ /* 0x000fe2000000000d */
[----:B------:R-:W-:Y:S02]  /*6f80*/  IADD3 R55, PT, PT, R10, -0x20, RZ ;  /* 0xffffffe00a377810 */ /* 0x000fe40007ffe0ff */
[----:B------:R-:W-:-:S02]  /*6f90*/  LOP3.LUT R13, R8, 0x3f, RZ, 0xc0, !PT ;  /* 0x0000003f080d7812 */ /* 0x000fc400078ec0ff */
[----:B------:R-:W0:Y:S01]  /*6fa0*/  LDS.128 R8, [UR4+0x30] ;  /* 0x00003004ff087984 */ /* 0x000e220008000c00 */
[--C-:B-1----:R-:W-:Y:S02]  /*6fb0*/  SHF.R.U32.HI R14, RZ, 0x10, R7.reuse ;  /* 0x00000010ff0e7819 */ /* 0x102fe40000011607 */
[----:B---3--:R-:W-:Y:S02]  /*6fc0*/  PRMT R51, R51, 0x5410, R60 ;  /* 0x0000541033337816 */ /* 0x008fe4000000003c */
[----:B------:R-:W-:Y:S01]  /*6fd0*/  SHF.R.U32.HI R60, RZ, 0x16, R7 ;  /* 0x00000016ff3c7819 */ /* 0x000fe20000011607 */
[----:B------:R-:W-:Y:S01]  /*6fe0*/  HFMA2 R52, R57, R15, R52 ;  /* 0x0000000f39347231 */ /* 0x000fe20000000034 */
[----:B------:R-:W-:Y:S02]  /*6ff0*/  LOP3.LUT R15, R14, 0x3f, RZ, 0xc0, !PT ;  /* 0x0000003f0e0f7812 */ /* 0x000fe400078ec0ff */
[----:B------:R-:W-:Y:S02]  /*7000*/  LOP3.LUT R60, R60, 0x3f, RZ, 0xc0, !PT ;  /* 0x0000003f3c3c7812 */ /* 0x000fe400078ec0ff */
[----:B------:R-:W-:-:S02]  /*7010*/  IADD3 R13, PT, PT, R13, -0x20, RZ ;  /* 0xffffffe00d0d7810 */ /* 0x000fc40007ffe0ff */
[----:B------:R-:W-:Y:S02]  /*7020*/  IADD3 R57, PT, PT, R15, -0x20, RZ ;  /* 0xffffffe00f397810 */ /* 0x000fe40007ffe0ff */
[----:B------:R-:W-:Y:S01]  /*7030*/  IADD3 R60, PT, PT, R60, -0x20, RZ ;  /* 0xffffffe03c3c7810 */ /* 0x000fe20007ffe0ff */
[----:B------:R-:W-:Y:S08]  /*7040*/  I2F.F16 R55, R55 ;  /* 0x0000003700377306 */ /* 0x000ff00000200c00 */
[----:B------:R-:W1:Y:S08]  /*7050*/  I2F.F16 R14, R13 ;  /* 0x0000000d000e7306 */ /* 0x000e700000200c00 */
[----:B------:R-:W-:Y:S08]  /*7060*/  I2F.F16 R57, R57 ;  /* 0x0000003900397306 */ /* 0x000ff00000200c00 */
[----:B------:R-:W3:Y:S01]  /*7070*/  I2F.F16 R60, R60 ;  /* 0x0000003c003c7306 */ /* 0x000ee20000200c00 */
[----:B-1----:R-:W-:Y:S01]  /*7080*/  PRMT R55, R55, 0x5410, R14 ;  /* 0x0000541037377816 */ /* 0x002fe2000000000e */
[----:B0-----:R-:W-:-:S02]  /*7090*/  HFMA2 R56, R53, R8, R56 ;  /* 0x0000000835387231 */ /* 0x001fc40000000038 */
[-C--:B------:R-:W-:Y:S02]  /*70a0*/  HFMA2 R58, R51, R8.reuse, R58 ;  /* 0x00000008333a7231 */ /* 0x080fe4000000003a */
[----:B------:R-:W-:Y:S01]  /*70b0*/  HFMA2 R59, R55, R8, R59 ;  /* 0x00000008373b7231 */ /* 0x000fe2000000003b */
[----:B---3--:R-:W-:-:S05]  /*70c0*/  PRMT R57, R57, 0x5410, R60 ;  /* 0x0000541039397816 */ /* 0x008fca000000003c */
[----:B------:R-:W-:Y:S02]  /*70d0*/  HFMA2 R8, R57, R8, R12 ;  /* 0x0000000839087231 */ /* 0x000fe4000000000c */
[----:B------:R-:W0:Y:S02]  /*70e0*/  LDS.128 R12, [UR4+0xb0] ;  /* 0x0000b004ff0c7984 */ /* 0x000e240008000c00 */
[-C--:B0-----:R-:W-:Y:S02]  /*70f0*/  HFMA2 R35, R51, R12.reuse, R35 ;  /* 0x0000000c33237231 */ /* 0x081fe40000000023 */
[----:B------:R-:W3:Y:S01]  /*7100*/  @!P0 LDG.E.U16.CONSTANT R51, desc[UR8][R44.64] ;  /* 0x000000082c338981 */ /* 0x000ee2000c1e9500 */
[-C--:B------:R-:W-:Y:S02]  /*7110*/  HFMA2 R52, R53, R12.reuse, R52 ;  /* 0x0000000c35347231 */ /* 0x080fe40000000034 */
[-C--:B------:R-:W-:Y:S02]  /*7120*/  HFMA2 R34, R55, R12.reuse, R34 ;  /* 0x0000000c37227231 */ /* 0x080fe40000000022 */
[----:B------:R-:W-:-:S02]  /*7130*/  HFMA2 R54, R57, R12, R54 ;  /* 0x0000000c39367231 */ /* 0x000fc40000000036 */
[----:B------:R-:W-:Y:S01]  /*7140*/  HADD2 R12, R25.H0_H0, R25.H1_H1 ;  /* 0x30000019190c7230 */ /* 0x000fe20000000800 */
[----:B--2---:R-:W-:Y:S02]  /*7150*/  SHF.R.U32 R4, R4, 0x1c, R16 ;  /* 0x0000001c04047819 */ /* 0x004fe40000001610 */
[----:B------:R-:W-:Y:S02]  /*7160*/  SHF.R.U32 R55, R5, 0x1c, R17 ;  /* 0x0000001c05377819 */ /* 0x000fe40000001611 */
[----:B------:R-:W-:Y:S02]  /*7170*/  LOP3.LUT R53, R4, 0x3f, RZ, 0xc0, !PT ;  /* 0x0000003f04357812 */ /* 0x000fe400078ec0ff */
[----:B------:R-:W-:Y:S02]  /*7180*/  LEA.HI R57, R17, 0xffffffe0, RZ, 0x6 ;  /* 0xffffffe011397811 */ /* 0x000fe400078f30ff */
[----:B------:R-:W-:Y:S02]  /*7190*/  IADD3 R5, PT, PT, R53, -0x20, RZ ;  /* 0xffffffe035057810 */ /* 0x000fe40007ffe0ff */
[----:B------:R-:W-:-:S02]  /*71a0*/  LOP3.LUT R55, R55, 0x3f, RZ, 0xc0, !PT ;  /* 0x0000003f37377812 */ /* 0x000fc400078ec0ff */
[----:B------:R-:W-:Y:S01]  /*71b0*/  SHF.R.U32 R53, R6, 0x1c, R18 ;  /* 0x0000001c06357819 */ /* 0x000fe20000001612 */
[----:B------:R0:W-:Y:S01]  /*71c0*/  I2F.F16 R4, R57 ;  /* 0x0000003900047306 */ /* 0x0001e20000200c00 */
[----:B------:R-:W-:Y:S02]  /*71d0*/  IADD3 R6, PT, PT, R55, -0x20, RZ ;  /* 0xffffffe037067810 */ /* 0x000fe40007ffe0ff */
[----:B------:R-:W-:Y:S02]  /*71e0*/  LOP3.LUT R53, R53, 0x3f, RZ, 0xc0, !PT ;  /* 0x0000003f35357812 */ /* 0x000fe400078ec0ff */
[----:B------:R-:W-:Y:S02]  /*71f0*/  SHF.R.U32 R55, R7, 0x1c, R19 ;  /* 0x0000001c07377819 */ /* 0x000fe40000001613 */
[----:B0-----:R-:W-:Y:S02]  /*7200*/  SHF.R.U32.HI R57, RZ, 0x8, R16 ;  /* 0x00000008ff397819 */ /* 0x001fe40000011610 */
[----:B------:R-:W-:-:S02]  /*7210*/  IADD3 R7, PT, PT, R53, -0x20, RZ ;  /* 0xffffffe035077810 */ /* 0x000fc40007ffe0ff */
[----:B------:R-:W-:Y:S02]  /*7220*/  LOP3.LUT R53, R55, 0x3f, RZ, 0xc0, !PT ;  /* 0x0000003f37357812 */ /* 0x000fe400078ec0ff */
[----:B------:R-:W-:-:S04]  /*7230*/  SHF.R.U32.HI R55, RZ, 0x2, R16 ;  /* 0x00000002ff377819 */ /* 0x000fc80000011610 */
[----:B------:R-:W-:-:S04]  /*7240*/  LOP3.LUT R55, R55, 0x3f, RZ, 0xc0, !PT ;  /* 0x0000003f37377812 */ /* 0x000fc800078ec0ff */
[----:B------:R-:W-:Y:S01]  /*7250*/  IADD3 R55, PT, PT, R55, -0x20, RZ ;  /* 0xffffffe037377810 */ /* 0x000fe20007ffe0ff */
[----:B------:R-:W-:Y:S08]  /*7260*/  I2F.F16 R5, R5 ;  /* 0x0000000500057306 */ /* 0x000ff00000200c00 */
[----:B------:R-:W0:Y:S01]  /*7270*/  I2F.F16 R60, R55 ;  /* 0x00000037003c7306 */ /* 0x000e220000200c00 */
[----:B-----5:R-:W-:-:S04]  /*7280*/  @!P0 PRMT R0, R20, 0x7610, R0 ;  /* 0x0000761014008816 */ /* 0x020fc80000000000 */
[----:B------:R-:W-:Y:S02]  /*7290*/  @!P0 PRMT R0, R0, 0x7610, R20 ;  /* 0x0000761000008816 */ /* 0x000fe40000000014 */
[----:B------:R-:W-:Y:S02]  /*72a0*/  LOP3.LUT R20, R57, 0x3f, RZ, 0xc0, !PT ;  /* 0x0000003f39147812 */ /* 0x000fe400078ec0ff */
[----:B------:R-:W-:-:S04]  /*72b0*/  SHF.R.U32.HI R57, RZ, 0xe, R16 ;  /* 0x0000000eff397819 */ /* 0x000fc80000011610 */
[----:B------:R-:W-:Y:S02]  /*72c0*/  LOP3.LUT R57, R57, 0x3f, RZ, 0xc0, !PT ;  /* 0x0000003f39397812 */ /* 0x000fe400078ec0ff */
[----:B------:R-:W-:Y:S02]  /*72d0*/  IADD3 R20, PT, PT, R20, -0x20, RZ ;  /* 0xffffffe014147810 */ /* 0x000fe40007ffe0ff */
[----:B------:R-:W-:Y:S02]  /*72e0*/  IADD3 R57, PT, PT, R57, -0x20, RZ ;  /* 0xffffffe039397810 */ /* 0x000fe40007ffe0ff */
[----:B------:R-:W-:Y:S02]  /*72f0*/  @!P0 PRMT R36, R21, 0x7610, R36 ;  /* 0x0000761015248816 */ /* 0x000fe40000000024 */
[----:B------:R-:W-:Y:S02]  /*7300*/  I2F.F16 R20, R20 ;  /* 0x0000001400147306 */ /* 0x000fe40000200c00 */
[----:B------:R-:W-:-:S06]  /*7310*/  @!P0 PRMT R36, R36, 0x7610, R21 ;  /* 0x0000761024248816 */ /* 0x000fcc0000000015 */
[----:B------:R-:W1:Y:S01]  /*7320*/  I2F.F16 R57, R57 ;  /* 0x0000003900397306 */ /* 0x000e620000200c00 */
[----:B------:R-:W-:-:S04]  /*7330*/  SHF.R.U32.HI R21, RZ, 0x2, R17 ;  /* 0x00000002ff157819 */ /* 0x000fc80000011611 */
[----:B------:R-:W-:Y:S02]  /*7340*/  LOP3.LUT R21, R21, 0x3f, RZ, 0xc0, !PT ;  /* 0x0000003f15157812 */ /* 0x000fe400078ec0ff */
[----:B0-----:R-:W-:Y:S02]  /*7350*/  PRMT R55, R5, 0x5410, R60 ;  /* 0x0000541005377816 */ /* 0x001fe4000000003c */
[----:B------:R-:W-:Y:S02]  /*7360*/  IADD3 R5, PT, PT, R21, -0x20, RZ ;  /* 0xffffffe015057810 */ /* 0x000fe40007ffe0ff */
[----:B------:R-:W-:Y:S02]  /*7370*/  LEA.HI R25, R16, 0xffffffe0, RZ, 0x6 ;  /* 0xffffffe010197811 */ /* 0x000fe400078f30ff */
[----:B------:R-:W-:Y:S02]  /*7380*/  SHF.R.U32.HI R60, RZ, 0x8, R17 ;  /* 0x00000008ff3c7819 */ /* 0x000fe40000011611 */
[----:B-1----:R-:W-:-:S02]  /*7390*/  PRMT R21, R20, 0x5410, R57 ;  /* 0x0000541014157816 */ /* 0x002fc40000000039 */
[--C-:B------:R-:W-:Y:S02]  /*73a0*/  SHF.R.U32.HI R57, RZ, 0xe, R17.reuse ;  /* 0x0000000eff397819 */ /* 0x100fe40000011611 */
[----:B------:R-:W-:Y:S02]  /*73b0*/  SHF.R.U32.HI R16, RZ, 0x14, R16 ;  /* 0x00000014ff107819 */ /* 0x000fe40000011610 */
[----:B------:R-:W-:Y:S02]  /*73c0*/  SHF.R.U32.HI R17, RZ, 0x14, R17 ;  /* 0x00000014ff117819 */ /* 0x000fe40000011611 */
[----:B------:R-:W-:Y:S02]  /*73d0*/  LOP3.LUT R16, R16, 0x3f, RZ, 0xc0, !PT ;  /* 0x0000003f10107812 */ /* 0x000fe400078ec0ff */
[----:B------:R-:W-:Y:S02]  /*73e0*/  LOP3.LUT R17, R17, 0x3f, RZ, 0xc0, !PT ;  /* 0x0000003f11117812 */ /* 0x000fe400078ec0ff */
[----:B------:R-:W-:-:S02]  /*73f0*/  IADD3 R16, PT, PT, R16, -0x20, RZ ;  /* 0xffffffe010107810 */ /* 0x000fc40007ffe0ff */
[----:B------:R-:W-:Y:S02]  /*7400*/  IADD3 R17, PT, PT, R17, -0x20, RZ ;  /* 0xffffffe011117810 */ /* 0x000fe40007ffe0ff */
[----:B------:R-:W-:Y:S01]  /*7410*/  SHF.R.U32.HI R62, RZ, 0x2, R19 ;  /* 0x00000002ff3e7819 */ /* 0x000fe20000011613 */
[----:B------:R-:W-:Y:S01]  /*7420*/  I2F.F16 R25, R25 ;  /* 0x0000001900197306 */ /* 0x000fe20000200c00 */
[----:B------:R-:W-:Y:S02]  /*7430*/  LOP3.LUT R60, R60, 0x3f, RZ, 0xc0, !PT ;  /* 0x0000003f3c3c7812 */ /* 0x000fe400078ec0ff */
[----:B------:R-:W-:Y:S02]  /*7440*/  LOP3.LUT R62, R62, 0x3f, RZ, 0xc0, !PT ;  /* 0x0000003f3e3e7812 */ /* 0x000fe400078ec0ff */
[----:B------:R-:W-:-:S03]  /*7450*/  LOP3.LUT R57, R57, 0x3f, RZ, 0xc0, !PT ;  /* 0x0000003f39397812 */ /* 0x000fc600078ec0ff */
[----:B------:R-:W-:Y:S01]  /*7460*/  I2F.F16 R6, R6 ;  /* 0x0000000600067306 */ /* 0x000fe20000200c00 */
[----:B------:R-:W-:Y:S02]  /*7470*/  IADD3 R53, PT, PT, R53, -0x20, RZ ;  /* 0xffffffe035357810 */ /* 0x000fe40007ffe0ff */
[----:B------:R-:W-:Y:S02]  /*7480*/  IADD3 R62, PT, PT, R62, -0x20, RZ ;  /* 0xffffffe03e3e7810 */ /* 0x000fe40007ffe0ff */
[----:B------:R-:W-:-:S03]  /*7490*/  IADD3 R20, PT, PT, R60, -0x20, RZ ;  /* 0xffffffe03c147810 */ /* 0x000fc60007ffe0ff */
[----:B------:R-:W0:Y:S01]  /*74a0*/  I2F.F16 R16, R16 ;  /* 0x0000001000107306 */ /* 0x000e220000200c00 */
[----:B------:R-:W-:Y:S02]  /*74b0*/  IADD3 R57, PT, PT, R57, -0x20, RZ ;  /* 0xffffffe039397810 */ /* 0x000fe40007ffe0ff */
[----:B------:R-:W-:-:S05]  /*74c0*/  SHF.R.U32.HI R60, RZ, 0x2, R18 ;  /* 0x00000002ff3c7819 */ /* 0x000fca0000011612 */
[----:B------:R-:W1:Y:S08]  /*74d0*/  I2F.F16 R5, R5 ;  /* 0x0000000500057306 */ /* 0x000e700000200c00 */
[----:B------:R-:W2:Y:S01]  /*74e0*/  I2F.F16 R17, R17 ;  /* 0x0000001100117306 */ /* 0x000ea20000200c00 */
[----:B------:R-:W-:-:S07]  /*74f0*/  LOP3.LUT R60, R60, 0x3f, RZ, 0xc0, !PT ;  /* 0x0000003f3c3c7812 */ /* 0x000fce00078ec0ff */
[----:B------:R-:W-:Y:S01]  /*7500*/  I2F.F16 R53, R53 ;  /* 0x0000003500357306 */ /* 0x000fe20000200c00 */
[----:B------:R-:W-:-:S07]  /*7510*/  IADD3 R60, PT, PT, R60, -0x20, RZ ;  /* 0xffffffe03c3c7810 */ /* 0x000fce0007ffe0ff */
[----:B------:R-:W4:Y:S01]  /*7520*/  I2F.F16 R62, R62 ;  /* 0x0000003e003e7306 */ /* 0x000f220000200c00 */
[----:B0-----:R-:W-:-:S07]  /*7530*/  PRMT R16, R16, 0x5410, R25 ;  /* 0x0000541010107816 */ /* 0x001fce0000000019 */
[----:B------:R-:W-:Y:S01]  /*7540*/  I2F.F16 R20, R20 ;  /* 0x0000001400147306 */ /* 0x000fe20000200c00 */
[----:B-1----:R-:W-:-:S07]  /*7550*/  PRMT R6, R6, 0x5410, R5 ;  /* 0x0000541006067816 */ /* 0x002fce0000000005 */
[----:B------:R-:W0:Y:S01]  /*7560*/  I2F.F16 R57, R57 ;  /* 0x0000003900397306 */ /* 0x000e220000200c00 */
[----:B--2---:R-:W-:Y:S02]  /*7570*/  PRMT R4, R17, 0x5410, R4 ;  /* 0x0000541011047816 */ /* 0x004fe40000000004 */
[----:B------:R-:W-:Y:S02]  /*7580*/  LEA.HI R5, R18, 0xffffffe0, RZ, 0x6 ;  /* 0xffffffe012057811 */ /* 0x000fe400078f30ff */
[--C-:B------:R-:W-:Y:S02]  /*7590*/  SHF.R.U32.HI R17, RZ, 0x8, R18.reuse ;  /* 0x00000008ff117819 */ /* 0x100fe40000011612 */
[--C-:B------:R-:W-:Y:S01]  /*75a0*/  SHF.R.U32.HI R25, RZ, 0xe, R18.reuse ;  /* 0x0000000eff197819 */ /* 0x100fe20000011612 */
[----:B------:R-:W-:Y:S01]  /*75b0*/  I2F.F16 R7, R7 ;  /* 0x0000000700077306 */ /* 0x000fe20000200c00 */
[----:B------:R-:W-:Y:S02]  /*75c0*/  SHF.R.U32.HI R18, RZ, 0x14, R18 ;  /* 0x00000014ff127819 */ /* 0x000fe40000011612 */
[----:B----4-:R-:W-:-:S02]  /*75d0*/  PRMT R53, R53, 0x5410, R62 ;  /* 0x0000541035357816 */ /* 0x010fc4000000003e */
[----:B------:R-:W-:-:S03]  /*75e0*/  LOP3.LUT R18, R18, 0x3f, RZ, 0xc0, !PT ;  /* 0x0000003f12127812 */ /* 0x000fc600078ec0ff */
[----:B------:R-:W1:Y:S01]  /*75f0*/  I2F.F16 R60, R60 ;  /* 0x0000003c003c7306 */ /* 0x000e620000200c00 */
[----:B0-----:R-:W-:Y:S02]  /*7600*/  PRMT R57, R20, 0x5410, R57 ;  /* 0x0000541014397816 */ /* 0x001fe40000000039 */
[----:B------:R-:W-:Y:S02]  /*7610*/  LOP3.LUT R62, R17, 0x3f, RZ, 0xc0, !PT ;  /* 0x0000003f113e7812 */ /* 0x000fe400078ec0ff */
[--C-:B------:R-:W-:Y:S02]  /*7620*/  SHF.R.U32.HI R20, RZ, 0x8, R19.reuse ;  /* 0x00000008ff147819 */ /* 0x100fe40000011613 */
[----:B------:R-:W-:Y:S02]  /*7630*/  SHF.R.U32.HI R17, RZ, 0xe, R19 ;  /* 0x0000000eff117819 */ /* 0x000fe40000011613 */
[----:B------:R-:W-:Y:S02]  /*7640*/  IADD3 R18, PT, PT, R18, -0x20, RZ ;  /* 0xffffffe012127810 */ /* 0x000fe40007ffe0ff */
[----:B------:R-:W-:-:S02]  /*7650*/  LOP3.LUT R25, R25, 0x3f, RZ, 0xc0, !PT ;  /* 0x0000003f19197812 */ /* 0x000fc400078ec0ff */
[----:B------:R-:W-:Y:S02]  /*7660*/  LOP3.LUT R20, R20, 0x3f, RZ, 0xc0, !PT ;  /* 0x0000003f14147812 */ /* 0x000fe400078ec0ff */
[----:B------:R-:W-:Y:S01]  /*7670*/  LOP3.LUT R17, R17, 0x3f, RZ, 0xc0, !PT ;  /* 0x0000003f11117812 */ /* 0x000fe200078ec0ff */
[----:B------:R-:W-:Y:S01]  /*7680*/  I2F.F16 R5, R5 ;  /* 0x0000000500057306 */ /* 0x000fe20000200c00 */
[----:B-1----:R-:W-:Y:S02]  /*7690*/  PRMT R60, R7, 0x5410, R60 ;  /* 0x00005410073c7816 */ /* 0x002fe4000000003c */
[----:B------:R-:W-:Y:S02]  /*76a0*/  IADD3 R62, PT, PT, R62, -0x20, RZ ;  /* 0xffffffe03e3e7810 */ /* 0x000fe40007ffe0ff */
[----:B------:R-:W-:-:S03]  /*76b0*/  IADD3 R25, PT, PT, R25, -0x20, RZ ;  /* 0xffffffe019197810 */ /* 0x000fc60007ffe0ff */
[----:B------:R-:W0:Y:S01]  /*76c0*/  I2F.F16 R18, R18 ;  /* 0x0000001200127306 */ /* 0x000e220000200c00 */
[----:B------:R-:W-:Y:S02]  /*76d0*/  IADD3 R20, PT, PT, R20, -0x20, RZ ;  /* 0xffffffe014147810 */ /* 0x000fe40007ffe0ff */
[----:B------:R-:W-:Y:S02]  /*76e0*/  IADD3 R17, PT, PT, R17, -0x20, RZ ;  /* 0xffffffe011117810 */ /* 0x000fe40007ffe0ff */
[----:B------:R-:W-:Y:S02]  /*76f0*/  LEA.HI R7, R19, 0xffffffe0, RZ, 0x6 ;  /* 0xffffffe013077811 */ /* 0x000fe400078f30ff */
[----:B------:R-:W-:Y:S01]  /*7700*/  SHF.R.U32.HI R19, RZ, 0x14, R19 ;  /* 0x00000014ff137819 */ /* 0x000fe20000011613 */
[----:B------:R-:W-:Y:S03]  /*7710*/  I2F.F16 R62, R62 ;  /* 0x0000003e003e7306 */ /* 0x000fe60000200c00 */
[----:B------:R-:W-:-:S05]  /*7720*/  LOP3.LUT R19, R19, 0x3f, RZ, 0xc0, !PT ;  /* 0x0000003f13137812 */ /* 0x000fca00078ec0ff */
[----:B------:R-:W1:Y:S01]  /*7730*/  I2F.F16 R25, R25 ;  /* 0x0000001900197306 */ /* 0x000e620000200c00 */
[----:B------:R-:W-:-:S07]  /*7740*/  IADD3 R19, PT, PT, R19, -0x20, RZ ;  /* 0xffffffe013137810 */ /* 0x000fce0007ffe0ff */
[----:B------:R-:W-:Y:S01]  /*7750*/  I2F.F16 R20, R20 ;  /* 0x0000001400147306 */ /* 0x000fe20000200c00 */
[----:B0-----:R-:W-:-:S07]  /*7760*/  PRMT R18, R18, 0x5410, R5 ;  /* 0x0000541012127816 */ /* 0x001fce0000000005 */
[----:B------:R-:W0:Y:S01]  /*7770*/  I2F.F16 R17, R17 ;  /* 0x0000001100117306 */ /* 0x000e220000200c00 */
[----:B------:R-:W-:Y:S01]  /*7780*/  @!P0 IADD3 R5, PT, PT, R3, 0x1, RZ ;  /* 0x0000000103058810 */ /* 0x000fe20007ffe0ff */
[C---:B------:R-:W-:Y:S02]  /*7790*/  HFMA2 R58, R6.reuse, R9, R58 ;  /* 0x00000009063a7231 */ /* 0x040fe4000000003a */
[----:B------:R-:W-:-:S04]  /*77a0*/  HFMA2 R35, R6, R13, R35 ;  /* 0x0000000d06237231 */ /* 0x000fc80000000023 */
[----:B------:R-:W-:Y:S01]  /*77b0*/  I2F.F16 R7, R7 ;  /* 0x0000000700077306 */ /* 0x000fe20000200c00 */
[----:B------:R-:W-:Y:S01]  /*77c0*/  @!P0 MOV R3, R5 ;  /* 0x0000000500038202 */ /* 0x000fe20000000f00 */
[----:B------:R-:W-:-:S06]  /*77d0*/  HFMA2 R5, R55, R9, R56 ;  /* 0x0000000937057231 */ /* 0x000fcc0000000038 */
[----:B------:R-:W2:Y:S01]  /*77e0*/  I2F.F16 R64, R19 ;  /* 0x0000001300407306 */ /* 0x000ea20000200c00 */
[-C--:B------:R-:W-:Y:S02]  /*77f0*/  HFMA2 R59, R60, R9.reuse, R59 ;  /* 0x000000093c3b7231 */ /* 0x080fe4000000003b */
[----:B------:R-:W-:Y:S01]  /*7800*/  HFMA2 R6, R53, R9, R8 ;  /* 0x0000000935067231 */ /* 0x000fe20000000008 */
[----:B-1----:R-:W-:Y:S02]  /*7810*/  PRMT R25, R62, 0x5410, R25 ;  /* 0x000054103e197816 */ /* 0x002fe40000000019 */
[----:B0-----:R-:W-:Y:S01]  /*7820*/  PRMT R17, R20, 0x5410, R17 ;  /* 0x0000541014117816 */ /* 0x001fe20000000011 */
[-C--:B------:R-:W-:Y:S02]  /*7830*/  HFMA2 R8, R21, R10.reuse, R5 ;  /* 0x0000000a15087231 */ /* 0x080fe40000000005 */
[-C--:B------:R-:W-:Y:S02]  /*7840*/  HFMA2 R58, R57, R10.reuse, R58 ;  /* 0x0000000a393a7231 */ /* 0x080fe4000000003a */
[----:B------:R-:W-:-:S02]  /*7850*/  HFMA2 R9, R25, R10, R59 ;  /* 0x0000000a19097231 */ /* 0x000fc4000000003b */
[----:B------:R-:W-:Y:S01]  /*7860*/  HFMA2 R6, R17, R10, R6 ;  /* 0x0000000a11067231 */ /* 0x000fe20000000006 */
[----:B--2---:R-:W-:Y:S01]  /*7870*/  PRMT R64, R64, 0x5410, R7 ;  /* 0x0000541040407816 */ /* 0x004fe20000000007 */
[----:B------:R-:W-:Y:S02]  /*7880*/  HFMA2 R8, R16, R11, R8 ;  /* 0x0000000b10087231 */ /* 0x000fe40000000008 */
[----:B------:R-:W-:Y:S02]  /*7890*/  HFMA2 R7, R55, R13, R52 ;  /* 0x0000000d37077231 */ /* 0x000fe40000000034 */
[----:B------:R-:W-:Y:S02]  /*78a0*/  HFMA2 R58, R4, R11, R58 ;  /* 0x0000000b043a7231 */ /* 0x000fe4000000003a */
[----:B------:R-:W-:Y:S02]  /*78b0*/  HFMA2 R34, R60, R13, R34 ;  /* 0x0000000d3c227231 */ /* 0x000fe40000000022 */
[----:B------:R-:W-:-:S02]  /*78c0*/  HFMA2 R9, R18, R11, R9 ;  /* 0x0000000b12097231 */ /* 0x000fc40000000009 */
[----:B------:R-:W-:Y:S02]  /*78d0*/  HFMA2 R54, R53, R13, R54 ;  /* 0x0000000d35367231 */ /* 0x000fe40000000036 */
[----:B------:R-:W-:Y:S02]  /*78e0*/  HFMA2 R6, R64, R11, R6 ;  /* 0x0000000b40067231 */ /* 0x000fe40000000006 */
[----:B------:R-:W-:Y:S01]  /*78f0*/  HADD2 R24, R24.H0_H0, R24.H1_H1 ;  /* 0x3000001818187230 */ /* 0x000fe20000000800 */
[----:B---3--:R-:W-:Y:S01]  /*7900*/  @!P0 IADD3 R37, PT, PT, R51, R38, RZ ;  /* 0x0000002633258210 */ /* 0x008fe20007ffe0ff */
[----:B------:R-:W-:Y:S02]  /*7910*/  HADD2 R22, R22.H0_H0, R22.H1_H1 ;  /* 0x3000001616167230 */ /* 0x000fe40000000800 */
[----:B------:R-:W-:Y:S01]  /*7920*/  HADD2 R23, R23.H0_H0, R23.H1_H1 ;  /* 0x3000001717177230 */ /* 0x000fe20000000800 */
[----:B------:R-:W-:Y:S01]  /*7930*/  IADD3 R38, PT, PT, R38, 0x20, RZ ;  /* 0x0000002026267810 */ /* 0x000fe20007ffe0ff */
[----:B------:R-:W-:-:S02]  /*7940*/  HFMA2 R7, R21, R14, R7 ;  /* 0x0000000e15077231 */ /* 0x000fc40000000007 */
[-C--:B------:R-:W-:Y:S02]  /*7950*/  HFMA2 R35, R57, R14.reuse, R35 ;  /* 0x0000000e39237231 */ /* 0x080fe40000000023 */
[-C--:B------:R-:W-:Y:S02]  /*7960*/  HFMA2 R34, R25, R14.reuse, R34 ;  /* 0x0000000e19227231 */ /* 0x080fe40000000022 */
        /* <DEDUP_REMOVED lines=8> */
[-C--:B------:R-:W-:Y:S02]  /*79f0*/  HFMA2 R7, R16, R15.reuse, R7 ;  /* 0x0000000f10077231 */ /* 0x080fe40000000007 */
[-C--:B------:R-:W-:Y:S02]  /*7a00*/  HFMA2 R35, R4, R15.reuse, R35 ;  /* 0x0000000f04237231 */ /* 0x080fe40000000023 */
[-C--:B------:R-:W-:Y:S02]  /*7a10*/  HFMA2 R34, R18, R15.reuse, R34 ;  /* 0x0000000f12227231 */ /* 0x080fe40000000022 */
[----:B------:R-:W-:-:S02]  /*7a20*/  HFMA2 R54, R64, R15, R54 ;  /* 0x0000000f40367231 */ /* 0x000fc40000000036 */
[----:B------:R-:W-:Y:S02]  /*7a30*/  HADD2 R8, R8.H0_H0, R8.H1_H1 ;  /* 0x3000000808087230 */ /* 0x000fe40000000800 */
[----:B------:R-:W-:Y:S02]  /*7a40*/  HADD2 R4, R58.H0_H0, R58.H1_H1 ;  /* 0x3000003a3a047230 */ /* 0x000fe40000000800 */
[----:B------:R-:W-:Y:S02]  /*7a50*/  HADD2 R9, R9.H0_H0, R9.H1_H1 ;  /* 0x3000000909097230 */ /* 0x000fe40000000800 */
[----:B------:R-:W-:Y:S02]  /*7a60*/  HADD2 R6, R6.H0_H0, R6.H1_H1 ;  /* 0x3000000606067230 */ /* 0x000fe40000000800 */
[----:B------:R-:W-:Y:S02]  /*7a70*/  HFMA2 R31, R24, R0, R31 ;  /* 0x00000000181f7231 */ /* 0x000fe4000000001f */
[----:B------:R-:W-:-:S02]  /*7a80*/  HADD2 R7, R7.H0_H0, R7.H1_H1 ;  /* 0x3000000707077230 */ /* 0x000fc40000000800 */
[----:B------:R-:W-:Y:S02]  /*7a90*/  HFMA2 R30, R22, R36, R30 ;  /* 0x00000024161e7231 */ /* 0x000fe4000000001e */
[----:B------:R-:W-:Y:S01]  /*7aa0*/  HADD2 R35, R35.H0_H0, R35.H1_H1 ;  /* 0x3000002323237230 */ /* 0x000fe20000000800 */
[----:B------:R-:W-:Y:S01]  /*7ab0*/  PRMT R26, R26, 0x5410, R46 ;  /* 0x000054101a1a7816 */ /* 0x000fe2000000002e */
[----:B------:R-:W-:Y:S01]  /*7ac0*/  HADD2 R34, R34.H0_H0, R34.H1_H1 ;  /* 0x3000002222227230 */ /* 0x000fe20000000800 */
[----:B------:R-:W-:Y:S01]  /*7ad0*/  PRMT R50, R50, 0x5410, R27 ;  /* 0x0000541032327816 */ /* 0x000fe2000000001b */
[----:B------:R-:W-:Y:S01]  /*7ae0*/  HADD2 R17, R54.H0_H0, R54.H1_H1 ;  /* 0x3000003636117230 */ /* 0x000fe20000000800 */
[----:B------:R-:W-:Y:S02]  /*7af0*/  PRMT R8, R8, 0x5410, R4 ;  /* 0x0000541008087816 */ /* 0x000fe40000000004 */
[----:B------:R-:W-:Y:S01]  /*7b00*/  PRMT R9, R9, 0x5410, R6 ;  /* 0x0000541009097816 */ /* 0x000fe20000000006 */
[----:B------:R-:W-:Y:S01]  /*7b10*/  HFMA2 R29, R26, R0, R29 ;  /* 0x000000001a1d7231 */ /* 0x000fe2000000001d */
[----:B------:R-:W-:Y:S01]  /*7b20*/  PRMT R7, R7, 0x5410, R35 ;  /* 0x0000541007077816 */ /* 0x000fe20000000023 */
[----:B------:R-:W-:Y:S01]  /*7b30*/  HFMA2 R28, R50, R36, R28 ;  /* 0x00000024321c7231 */ /* 0x000fe2000000001c */
[----:B------:R-:W-:Y:S01]  /*7b40*/  PRMT R34, R34, 0x5410, R17 ;  /* 0x0000541022227816 */ /* 0x000fe20000000011 */
[----:B------:R-:W-:Y:S01]  /*7b50*/  UIADD3 UR4, UPT, UPT, UR4, 0x40, URZ ;  /* 0x0000004004047890 */ /* 0x000fe2000fffe0ff */
[----:B------:R-:W-:Y:S01]  /*7b60*/  IADD3 R44, P1, PT, R44, 0x80, RZ ;  /* 0x000000802c2c7810 */ /* 0x000fe20007f3e0ff */
[----:B------:R-:W-:Y:S01]  /*7b70*/  HFMA2 R31, R8, R0, R31 ;  /* 0x00000000081f7231 */ /* 0x000fe2000000001f */
[----:B------:R-:W-:Y:S01]  /*7b80*/  MOV R4, R48 ;  /* 0x0000003000047202 */ /* 0x000fe20000000f00 */
[----:B------:R-:W-:Y:S01]  /*7b90*/  HFMA2 R30, R9, R36, R30 ;  /* 0x00000024091e7231 */ /* 0x000fe2000000001e */
[----:B------:R-:W-:Y:S01]  /*7ba0*/  MOV R5, R49 ;  /* 0x0000003100057202 */ /* 0x000fe20000000f00 */
[----:B------:R-:W-:Y:S01]  /*7bb0*/  HFMA2 R29, R7, R0, R29 ;  /* 0x00000000071d7231 */ /* 0x000fe2000000001d */
[----:B------:R-:W-:Y:S01]  /*7bc0*/  IADD3.X R45, PT, PT, RZ, R45, RZ, P1, !PT ;  /* 0x0000002dff2d7210 */ /* 0x000fe20000ffe4ff */
[----:B------:R-:W-:-:S02]  /*7bd0*/  HFMA2 R28, R34, R36, R28 ;  /* 0x00000024221c7231 */ /* 0x000fc4000000001c */
[----:B------:R-:W-:Y:S01]  /*7be0*/  IMAD.WIDE R48, R39, 0x4, R32 ;  /* 0x0000000427307825 */ /* 0x000fe200078e0220 */
[----:B------:R-:W-:Y:S06]  /*7bf0*/  @!P0 BRA `(.L_x_2784) ;  /* 0xffffffd000408947 */ /* 0x000fec000383ffff */
[----:B------:R-:W-:-:S07]  /*7c00*/  IMAD.WIDE R48, R39, 0x18, R4 ;  /* 0x0000001827307825 */ /* 0x000fce00078e0204 */
.L_x_2783:
[----:B------:R-:W-:-:S04]  /*7c10*/  VIMNMX R47, PT, PT, R41, UR14, PT ;  /* 0x0000000e292f7c48 */ /* 0x000fc8000bfe0100 */
[----:B------:R-:W-:-:S13]  /*7c20*/  ISETP.GT.AND P0, PT, R47, R38, PT ;  /* 0x000000262f00720c */ /* 0x000fda0003f04270 */
[----:B------:R-:W-:Y:S05]  /*7c30*/  @!P0 BRA `(.L_x_2785) ;  /* 0x0000001800cc8947 */ /* 0x000fea0003800000 */
[----:B------:R-:W-:-:S03]  /*7c40*/  IMAD.WIDE.U32 R4, R38, 0x4, R42 ;  /* 0x0000000426047825 */ /* 0x000fc600078e002a */
[----:B------:R-:W-:-:S04]  /*7c50*/  IADD3 R44, P0, PT, R4, 0x2, RZ ;  /* 0x00000002042c7810 */ /* 0x000fc80007f1e0ff */
[----:B------:R-:W-:-:S09]  /*7c60*/  IADD3.X R45, PT, PT, RZ, R5, RZ, P0, !PT ;  /* 0x00000005ff2d7210 */ /* 0x000fd200007fe4ff */
.L_x_2786:
[----:B------:R-:W2:Y:S01]  /*7c70*/  LDG.E.128.CONSTANT R4, desc[UR8][R48.64] ;  /* 0x0000000830047981 */ /* 0x000ea2000c1e9d00 */
[----:B------:R-:W-:-:S03]  /*7c80*/  MOV R39, UR12 ;  /* 0x0000000c00277c02 */ /* 0x000fc60008000f00 */
[----:B------:R-:W0:Y:S02]  /*7c90*/  LDS.128 R20, [UR4] ;  /* 0x00000004ff147984 */ /* 0x000e240008000c00 */
[C---:B------:R-:W-:Y:S02]  /*7ca0*/  IMAD.WIDE R16, R39.reuse, 0x4, R48 ;  /* 0x0000000427107825 */ /* 0x040fe400078e0230 */
[----:B------:R-:W1:Y:S04]  /*7cb0*/  LDS.128 R24, [UR4+0x80] ;  /* 0x00008004ff187984 */ /* 0x000e680008000c00 */
[----:B------:R-:W3:Y:S01]  /*7cc0*/  LDG.E.128.CONSTANT R8, desc[UR8][R16.64] ;  /* 0x0000000810087981 */ /* 0x000ee2000c1e9d00 */
[----:B------:R-:W-:-:S05]  /*7cd0*/  IMAD.WIDE R50, R39, 0x4, R16 ;  /* 0x0000000427327825 */ /* 0x000fca00078e0210 */
[----:B------:R4:W5:Y:S01]  /*7ce0*/  LDG.E.128.CONSTANT R12, desc[UR8][R50.64] ;  /* 0x00000008320c7981 */ /* 0x000962000c1e9d00 */
[----:B------:R-:W-:Y:S02]  /*7cf0*/  HFMA2 R56, -RZ, RZ, 0, 0.03125 ;  /* 0x00002800ff387431 */ /* 0x000fe400000001ff */
[----:B----4-:R-:W-:Y:S01]  /*7d00*/  IMAD.WIDE R50, R39, 0x4, R50 ;  /* 0x0000000427327825 */ /* 0x010fe200078e0232 */
[----:B------:R-:W-:Y:S02]  /*7d10*/  ISETP.NE.AND P0, PT, R38, R37, PT ;  /* 0x000000252600720c */ /* 0x000fe40003f05270 */
[----:B--2---:R-:W-:Y:S02]  /*7d20*/  LOP3.LUT R18, R4, 0x1f001f, RZ, 0xc0, !PT ;  /* 0x001f001f04127812 */ /* 0x004fe400078ec0ff */
        /* <DEDUP_REMOVED lines=13> */
[----:B------:R-:W-:Y:S02]  /*7e00*/  LOP3.LUT R19, R35, 0x64006400, RZ, 0xfc, !PT ;  /* 0x6400640023137812 */ /* 0x000fe400078efcff */
[----:B------:R-:W-:Y:S01]  /*7e10*/  LOP3.LUT R17, R17, 0x64006400, RZ, 0xfc, !PT ;  /* 0x6400640011117812 */ /* 0x000fe200078efcff */
[-C--:B0-----:R-:W-:Y:S01]  /*7e20*/  HFMA2 R52, R18, R20.reuse, RZ.H0_H0 ;  /* 0x0000001412347231 */ /* 0x081fe200000400ff */
[----:B------:R-:W-:Y:S01]  /*7e30*/  LOP3.LUT R57, R34, 0x64006400, RZ, 0xfc, !PT ;  /* 0x6400640022397812 */ /* 0x000fe200078efcff */
[----:B------:R-:W-:Y:S01]  /*7e40*/  HADD2 R19, R19, -1040, -1040 ;  /* 0xe410e41013137430 */ /* 0x000fe20000000000 */
[----:B------:R-:W-:Y:S01]  /*7e50*/  LOP3.LUT R33, R32, 0x64006400, RZ, 0xfc, !PT ;  /* 0x6400640020217812 */ /* 0x000fe200078efcff */
[-C--:B------:R-:W-:Y:S01]  /*7e60*/  HFMA2 R34, R53, R20.reuse, RZ ;  /* 0x0000001435227231 */ /* 0x080fe200000000ff */
[----:B------:R-:W-:Y:S01]  /*7e70*/  LOP3.LUT R55, R46, 0x64006400, RZ, 0xfc, !PT ;  /* 0x640064002e377812 */ /* 0x000fe200078efcff */
[----:B------:R-:W-:-:S02]  /*7e80*/  HFMA2 R46, R16, R20, RZ ;  /* 0x00000014102e7231 */ /* 0x000fc400000000ff */
[-C--:B------:R-:W-:Y:S01]  /*7e90*/  HFMA2 R54, R17, R56.reuse.H0_H0, -48, -48 ;  /* 0xd200d20011367431 */ /* 0x080fe20000040038 */
[----:B------:R-:W-:Y:S01]  /*7ea0*/  SHF.R.U32.HI R32, RZ, 0xa, R6 ;  /* 0x0000000aff207819 */ /* 0x000fe20000011606 */
[----:B------:R-:W-:Y:S02]  /*7eb0*/  HFMA2 R57, R57, R56.H0_H0, -48, -48 ;  /* 0xd200d20039397431 */ /* 0x000fe40000040038 */
[----:B-1----:R-:W-:Y:S02]  /*7ec0*/  HFMA2 R16, R16, R24, RZ ;  /* 0x0000001810107231 */ /* 0x002fe400000000ff */
[-C--:B------:R-:W-:Y:S01]  /*7ed0*/  HFMA2 R17, R33, R56.reuse.H0_H0, -48, -48 ;  /* 0xd200d20021117431 */ /* 0x080fe20000040038 */
[----:B------:R-:W-:Y:S01]  /*7ee0*/  SHF.R.U32.HI R33, RZ, 0xa, R7 ;  /* 0x0000000aff217819 */ /* 0x000fe20000011607 */
[----:B------:R-:W-:Y:S02]  /*7ef0*/  HFMA2 R55, R55, R56.H0_H0, -48, -48 ;  /* 0xd200d20037377431 */ /* 0x000fe40000040038 */
[----:B------:R-:W-:-:S02]  /*7f00*/  HFMA2 R46, R54, R21, R46 ;  /* 0x00000015362e7231 */ /* 0x000fc4000000002e */
[----:B------:R-:W-:Y:S01]  /*7f10*/  HFMA2 R35, R19, R20, RZ.H0_H0 ;  /* 0x0000001413237231 */ /* 0x000fe200000400ff */
[----:B------:R-:W-:Y:S01]  /*7f20*/  SHF.R.U32.HI R20, RZ, 0xa, R4 ;  /* 0x0000000aff147819 */ /* 0x000fe20000011604 */
[-C--:B------:R-:W-:Y:S02]  /*7f30*/  HFMA2 R52, R17, R21.reuse, R52 ;  /* 0x0000001511347231 */ /* 0x080fe40000000034 */
[-C--:B------:R-:W-:Y:S02]  /*7f40*/  HFMA2 R34, R57, R21.reuse, R34 ;  /* 0x0000001539227231 */ /* 0x080fe40000000022 */
[----:B------:R-:W-:Y:S01]  /*7f50*/  HFMA2 R35, R55, R21, R35 ;  /* 0x0000001537237231 */ /* 0x000fe20000000023 */
[----:B------:R-:W-:Y:S01]  /*7f60*/  SHF.R.U32.HI R21, RZ, 0xa, R5 ;  /* 0x0000000aff157819 */ /* 0x000fe20000011605 */
[----:B------:R-:W-:Y:S01]  /*7f70*/  HFMA2 R19, R19, R24, RZ.H0_H0 ;  /* 0x0000001813137231 */ /* 0x000fe200000400ff */
        /* <DEDUP_REMOVED lines=12> */
[-C--:B------:R-:W-:Y:S02]  /*8040*/  HFMA2 R46, R20, R22.reuse, R46 ;  /* 0x00000016142e7231 */ /* 0x080fe4000000002e */
[-C--:B------:R-:W-:Y:S02]  /*8050*/  HFMA2 R52, R21, R22.reuse, R52 ;  /* 0x0000001615347231 */ /* 0x080fe40000000034 */
[-C--:B------:R-:W-:Y:S02]  /*8060*/  HFMA2 R34, R32, R22.reuse, R34 ;  /* 0x0000001620227231 */ /* 0x080fe40000000022 */
[----:B------:R-:W-:-:S02]  /*8070*/  HFMA2 R35, R33, R22, R35 ;  /* 0x0000001621237231 */ /* 0x000fc40000000023 */
[-C--:B------:R-:W-:Y:S02]  /*8080*/  HFMA2 R22, R18, R24.reuse, RZ.H0_H0 ;  /* 0x0000001812167231 */ /* 0x080fe400000400ff */
[----:B------:R-:W-:Y:S01]  /*8090*/  HFMA2 R18, R53, R24, RZ ;  /* 0x0000001835127231 */ /* 0x000fe200000000ff */
[----:B---3--:R-:W-:Y:S01]  /*80a0*/  LOP3.LUT R24, R10, 0x1f001f, RZ, 0xc0, !PT ;  /* 0x001f001f0a187812 */ /* 0x008fe200078ec0ff */
[-C--:B------:R-:W-:Y:S02]  /*80b0*/  HFMA2 R53, R54, R25.reuse, R16 ;  /* 0x0000001936357231 */ /* 0x080fe40000000010 */
[-C--:B------:R-:W-:Y:S02]  /*80c0*/  HFMA2 R22, R17, R25.reuse, R22 ;  /* 0x0000001911167231 */ /* 0x080fe40000000016 */
[----:B------:R-:W-:Y:S01]  /*80d0*/  HFMA2 R54, R55, R25, R19 ;  /* 0x0000001937367231 */ /* 0x000fe20000000013 */
[----:B------:R-:W-:Y:S01]  /*80e0*/  LOP3.LUT R24, R24, 0x64006400, RZ, 0xfc, !PT ;  /* 0x6400640018187812 */ /* 0x000fe200078efcff */
[----:B------:R-:W-:-:S02]  /*80f0*/  HFMA2 R21, R21, R26, R22 ;  /* 0x0000001a15157231 */ /* 0x000fc40000000016 */
[----:B------:R-:W-:Y:S01]  /*8100*/  HFMA2 R57, R57, R25, R18 ;  /* 0x0000001939397231 */ /* 0x000fe20000000012 */
[----:B------:R-:W-:Y:S01]  /*8110*/  LOP3.LUT R22, R9, 0x1f001f, RZ, 0xc0, !PT ;  /* 0x001f001f09167812 */ /* 0x000fe200078ec0ff */
[-C--:B------:R-:W-:Y:S01]  /*8120*/  HFMA2 R53, R20, R26.reuse, R53 ;  /* 0x0000001a14357231 */ /* 0x080fe20000000035 */
[----:B------:R-:W-:Y:S01]  /*8130*/  LOP3.LUT R20, R8, 0x1f001f, RZ, 0xc0, !PT ;  /* 0x001f001f08147812 */ /* 0x000fe200078ec0ff */
[-C--:B------:R-:W-:Y:S01]  /*8140*/  HFMA2 R54, R33, R26.reuse, R54 ;  /* 0x0000001a21367231 */ /* 0x080fe20000000036 */
[----:B------:R-:W-:Y:S01]  /*8150*/  LOP3.LUT R25, R11, 0x1f001f, RZ, 0xc0, !PT ;  /* 0x001f001f0b197812 */ /* 0x000fe200078ec0ff */
[----:B------:R-:W-:Y:S01]  /*8160*/  HADD2 R24, R24, -1040, -1040 ;  /* 0xe410e41018187430 */ /* 0x000fe20000000000 */
[----:B------:R-:W-:Y:S01]  /*8170*/  LOP3.LUT R20, R20, 0x64006400, RZ, 0xfc, !PT ;  /* 0x6400640014147812 */ /* 0x000fe200078efcff */
[----:B------:R-:W-:Y:S01]  /*8180*/  HFMA2 R57, R32, R26, R57 ;  /* 0x0000001a20397231 */ /* 0x000fe20000000039 */
[----:B------:R-:W-:Y:S01]  /*8190*/  LOP3.LUT R22, R22, 0x64006400, RZ, 0xfc, !PT ;  /* 0x6400640016167812 */ /* 0x000fe200078efcff */
[----:B------:R-:W0:Y:S01]  /*81a0*/  LDS.128 R16, [UR4+0x10] ;  /* 0x00001004ff107984 */ /* 0x000e220008000c00 */
[----:B------:R-:W-:Y:S01]  /*81b0*/  LOP3.LUT R25, R25, 0x64006400, RZ, 0xfc, !PT ;  /* 0x6400640019197812 */ /* 0x000fe200078efcff */
[----:B------:R-:W-:-:S02]  /*81c0*/  HADD2 R20, R20, -1040, -1040 ;  /* 0xe410e41014147430 */ /* 0x000fc40000000000 */
[-C--:B------:R-:W-:Y:S02]  /*81d0*/  HFMA2 R34, R24, R23.reuse, R34 ;  /* 0x0000001718227231 */ /* 0x080fe40000000022 */
[----:B------:R-:W-:Y:S01]  /*81e0*/  HADD2 R26, R22, -1040, -1040 ;  /* 0xe410e410161a7430 */ /* 0x000fe20000000000 */
[----:B------:R-:W-:Y:S01]  /*81f0*/  LOP3.LUT R22, R10, 0x3e003e0, RZ, 0xc0, !PT ;  /* 0x03e003e00a167812 */ /* 0x000fe200078ec0ff */
[----:B------:R-:W-:Y:S02]  /*8200*/  HADD2 R25, R25, -1040, -1040 ;  /* 0xe410e41019197430 */ /* 0x000fe40000000000 */
[----:B------:R-:W-:Y:S02]  /*8210*/  HFMA2 R55, R20, R23, R46 ;  /* 0x0000001714377231 */ /* 0x000fe4000000002e */
[C---:B------:R-:W-:Y:S02]  /*8220*/  HFMA2 R46, R26.reuse, R27, R21 ;  /* 0x0000001b1a2e7231 */ /* 0x040fe40000000015 */
[-C--:B------:R-:W-:Y:S01]  /*8230*/  HFMA2 R52, R26, R23.reuse, R52 ;  /* 0x000000171a347231 */ /* 0x080fe20000000034 */
[----:B------:R-:W-:Y:S01]  /*8240*/  LOP3.LUT R21, R9, 0x3e003e0, RZ, 0xc0, !PT ;  /* 0x03e003e009157812 */ /* 0x000fe200078ec0ff */
[C---:B------:R-:W-:Y:S01]  /*8250*/  HFMA2 R35, R25.reuse, R23, R35 ;  /* 0x0000001719237231 */ /* 0x040fe20000000023 */
[----:B------:R-:W-:Y:S01]  /*8260*/  LOP3.LUT R23, R11, 0x3e003e0, RZ, 0xc0, !PT ;  /* 0x03e003e00b177812 */ /* 0x000fe200078ec0ff */
[-C--:B------:R-:W-:Y:S01]  /*8270*/  HFMA2 R53, R20, R27.reuse, R53 ;  /* 0x0000001b14357231 */ /* 0x080fe20000000035 */
[----:B------:R-:W-:Y:S01]  /*8280*/  LOP3.LUT R20, R8, 0x3e003e0, RZ, 0xc0, !PT ;  /* 0x03e003e008147812 */ /* 0x000fe200078ec0ff */
[-C--:B------:R-:W-:Y:S01]  /*8290*/  HFMA2 R57, R24, R27.reuse, R57 ;  /* 0x0000001b18397231 */ /* 0x080fe20000000039 */
[----:B------:R-:W-:Y:S01]  /*82a0*/  LOP3.LUT R21, R21, 0x64006400, RZ, 0xfc, !PT ;  /* 0x6400640015157812 */ /* 0x000fe200078efcff */
[----:B------:R-:W-:Y:S01]  /*82b0*/  HFMA2 R54, R25, R27, R54 ;  /* 0x0000001b19367231 */ /* 0x000fe20000000036 */
[----:B------:R-:W-:Y:S01]  /*82c0*/  LOP3.LUT R23, R23, 0x64006400, RZ, 0xfc, !PT ;  /* 0x6400640017177812 */ /* 0x000fe200078efcff */
[----:B------:R-:W1:Y:S01]  /*82d0*/  LDS.128 R24, [UR4+0x90] ;  /* 0x00009004ff187984 */ /* 0x000e620008000c00 */
[----:B------:R-:W-:Y:S01]  /*82e0*/  LOP3.LUT R59, R20, 0x64006400, RZ, 0xfc, !PT ;  /* 0x64006400143b7812 */ /* 0x000fe200078efcff */
[-C--:B------:R-:W-:Y:S01]  /*82f0*/  HFMA2 R58, R21, R56.reuse.H0_H0, -48, -48 ;  /* 0xd200d200153a7431 */ /* 0x080fe20000040038 */
[----:B------:R-:W-:Y:S01]  /*8300*/  LOP3.LUT R33, R22, 0x64006400, RZ, 0xfc, !PT ;  /* 0x6400640016217812 */ /* 0x000fe200078efcff */
[----:B------:R-:W-:-:S02]  /*8310*/  HFMA2 R32, R23, R56.H0_H0, -48, -48 ;  /* 0xd200d20017207431 */ /* 0x000fc40000040038 */
[----:B------:R2:W3:Y:S01]  /*8320*/  LDG.E.128.CONSTANT R20, desc[UR8][R50.64] ;  /* 0x0000000832147981 */ /* 0x0004e2000c1e9d00 */
[-C--:B------:R-:W-:Y:S02]  /*8330*/  HFMA2 R59, R59, R56.reuse.H0_H0, -48, -48 ;  /* 0xd200d2003b3b7431 */ /* 0x080fe40000040038 */
[----:B------:R-:W-:-:S04]  /*8340*/  HFMA2 R33, R33, R56.H0_H0, -48, -48 ;  /* 0xd200d20021217431 */ /* 0x000fc80000040038 */
[-C--:B0-----:R-:W-:Y:S02]  /*8350*/  HFMA2 R34, R33, R16.reuse, R34 ;  /* 0x0000001021227231 */ /* 0x081fe40000000022 */
[-C--:B------:R-:W-:Y:S02]  /*8360*/  HFMA2 R35, R32, R16.reuse, R35 ;  /* 0x0000001020237231 */ /* 0x080fe40000000023 */
[CC--:B------:R-:W-:Y:S02]  /*8370*/  HFMA2 R55, R59.reuse, R16.reuse, R55 ;  /* 0x000000103b377231 */ /* 0x0c0fe40000000037 */
[C---:B------:R-:W-:Y:S02]  /*8380*/  HFMA2 R52, R58.reuse, R16, R52 ;  /* 0x000000103a347231 */ /* 0x040fe40000000034 */
[-C--:B-1----:R-:W-:Y:S02]  /*8390*/  HFMA2 R53, R59, R24.reuse, R53 ;  /* 0x000000183b357231 */ /* 0x082fe40000000035 */
[----:B------:R-:W-:-:S02]  /*83a0*/  HFMA2 R46, R58, R24, R46 ;  /* 0x000000183a2e7231 */ /* 0x000fc4000000002e */
[-C--:B------:R-:W-:Y:S02]  /*83b0*/  HFMA2 R57, R33, R24.reuse, R57 ;  /* 0x0000001821397231 */ /* 0x080fe40000000039 */
[----:B------:R-:W-:Y:S01]  /*83c0*/  HFMA2 R54, R32, R24, R54 ;  /* 0x0000001820367231 */ /* 0x000fe20000000036 */
        /* <DEDUP_REMOVED lines=14> */
[----:B--2---:R-:W-:-:S04]  /*84b0*/  IMAD.WIDE R50, R39, 0x4, R50 ;  /* 0x0000000427327825 */ /* 0x004fc800078e0232 */
[----:B------:R-:W-:Y:S02]  /*84c0*/  HADD2 R32, R32, -1040, -1040 ;  /* 0xe410e41020207430 */ /* 0x000fe40000000000 */
[----:B------:R-:W-:Y:S02]  /*84d0*/  HADD2 R58, R58, -1040, -1040 ;  /* 0xe410e4103a3a7430 */ /* 0x000fe40000000000 */
[-C--:B------:R-:W-:Y:S02]  /*84e0*/  HFMA2 R55, R33, R17.reuse, R55 ;  /* 0x0000001121377231 */ /* 0x080fe40000000037 */
[-C--:B------:R-:W-:Y:S02]  /*84f0*/  HFMA2 R52, R32, R17.reuse, R52 ;  /* 0x0000001120347231 */ /* 0x080fe40000000034 */
[-C--:B------:R-:W-:Y:S02]  /*8500*/  HFMA2 R16, R24, R17.reuse, R34 ;  /* 0x0000001118107231 */ /* 0x080fe40000000022 */
[----:B------:R-:W-:-:S02]  /*8510*/  HFMA2 R17, R58, R17, R35 ;  /* 0x000000113a117231 */ /* 0x000fc40000000023 */
[-C--:B------:R-:W-:Y:S02]  /*8520*/  HFMA2 R53, R33, R25.reuse, R53 ;  /* 0x0000001921357231 */ /* 0x080fe40000000035 */
[-C--:B------:R-:W-:Y:S02]  /*8530*/  HFMA2 R46, R32, R25.reuse, R46 ;  /* 0x00000019202e7231 */ /* 0x080fe4000000002e */
[----:B------:R-:W2:Y:S01]  /*8540*/  LDG.E.128.CONSTANT R32, desc[UR8][R50.64] ;  /* 0x0000000832207981 */ /* 0x000ea2000c1e9d00 */
[----:B------:R-:W-:Y:S01]  /*8550*/  SHF.R.U32.HI R4, RZ, 0xf, R4 ;  /* 0x0000000fff047819 */ /* 0x000fe20000011604 */
[-C--:B------:R-:W-:Y:S02]  /*8560*/  HFMA2 R24, R24, R25.reuse, R57 ;  /* 0x0000001918187231 */ /* 0x080fe40000000039 */
[----:B------:R-:W-:Y:S01]  /*8570*/  HFMA2 R54, R58, R25, R54 ;  /* 0x000000193a367231 */ /* 0x000fe20000000036 */
[----:B------:R-:W-:Y:S02]  /*8580*/  SHF.R.U32.HI R25, RZ, 0xe, R8 ;  /* 0x0000000eff197819 */ /* 0x000fe40000011608 */
[----:B------:R-:W-:-:S04]  /*8590*/  LOP3.LUT R4, R4, 0x10001, RZ, 0xc0, !PT ;  /* 0x0001000104047812 */ /* 0x000fc800078ec0ff */
[----:B------:R-:W-:Y:S02]  /*85a0*/  LOP3.LUT R8, R4, 0x20002, R25, 0xf8, !PT ;  /* 0x0002000204087812 */ /* 0x000fe400078ef819 */
[----:B-----5:R-:W-:-:S04]  /*85b0*/  LOP3.LUT R4, R12, 0x1f001f, RZ, 0xc0, !PT ;  /* 0x001f001f0c047812 */ /* 0x020fc800078ec0ff */
[----:B------:R-:W-:Y:S02]  /*85c0*/  LOP3.LUT R4, R4, 0x64006400, RZ, 0xfc, !PT ;  /* 0x6400640004047812 */ /* 0x000fe400078efcff */
[----:B------:R-:W-:-:S03]  /*85d0*/  LOP3.LUT R25, R13, 0x1f001f, RZ, 0xc0, !PT ;  /* 0x001f001f0d197812 */ /* 0x000fc600078ec0ff */
[----:B------:R-:W-:Y:S01]  /*85e0*/  HADD2 R4, R4, -1040, -1040 ;  /* 0xe410e41004047430 */ /* 0x000fe20000000000 */
[----:B------:R-:W-:-:S03]  /*85f0*/  LOP3.LUT R25, R25, 0x64006400, RZ, 0xfc, !PT ;  /* 0x6400640019197812 */ /* 0x000fc600078efcff */
[C---:B------:R-:W-:Y:S02]  /*8600*/  HFMA2 R53, R4.reuse, R26, R53 ;  /* 0x0000001a04357231 */ /* 0x040fe40000000035 */
[----:B------:R-:W-:Y:S01]  /*8610*/  HFMA2 R55, R4, R18, R55 ;  /* 0x0000001204377231 */ /* 0x000fe20000000037 */
[----:B------:R-:W-:Y:S01]  /*8620*/  LOP3.LUT R4, R14, 0x1f001f, RZ, 0xc0, !PT ;  /* 0x001f001f0e047812 */ /* 0x000fe200078ec0ff */
[----:B------:R-:W-:Y:S01]  /*8630*/  HADD2 R25, R25, -1040, -1040 ;  /* 0xe410e41019197430 */ /* 0x000fe20000000000 */
[----:B------:R-:W-:Y:S02]  /*8640*/  LOP3.LUT R57, R15, 0x1f001f, RZ, 0xc0, !PT ;  /* 0x001f001f0f397812 */ /* 0x000fe400078ec0ff */
[----:B------:R-:W-:Y:S01]  /*8650*/  LOP3.LUT R4, R4, 0x64006400, RZ, 0xfc, !PT ;  /* 0x6400640004047812 */ /* 0x000fe200078efcff */
[C---:B------:R-:W-:Y:S01]  /*8660*/  HFMA2 R46, R25.reuse, R26, R46 ;  /* 0x0000001a192e7231 */ /* 0x040fe2000000002e */
[----:B------:R-:W-:Y:S01]  /*8670*/  LOP3.LUT R57, R57, 0x64006400, RZ, 0xfc, !PT ;  /* 0x6400640039397812 */ /* 0x000fe200078efcff */
[----:B------:R-:W-:-:S02]  /*8680*/  HFMA2 R52, R25, R18, R52 ;  /* 0x0000001219347231 */ /* 0x000fc40000000034 */
[----:B------:R-:W-:Y:S02]  /*8690*/  HADD2 R25, R4, -1040, -1040 ;  /* 0xe410e41004197430 */ /* 0x000fe40000000000 */
[----:B------:R-:W-:Y:S02]  /*86a0*/  HADD2 R57, R57, -1040, -1040 ;  /* 0xe410e41039397430 */ /* 0x000fe40000000000 */
[-C--:B------:R-:W-:Y:S01]  /*86b0*/  HFMA2 R4, R25, R18.reuse, R16 ;  /* 0x0000001219047231 */ /* 0x080fe20000000010 */
[----:B------:R-:W-:Y:S01]  /*86c0*/  SHF.R.U32.HI R16, RZ, 0xf, R5 ;  /* 0x0000000fff107819 */ /* 0x000fe20000011605 */
[----:B------:R-:W-:Y:S01]  /*86d0*/  HFMA2 R5, R57, R18, R17 ;  /* 0x0000001239057231 */ /* 0x000fe20000000011 */
[----:B------:R-:W-:Y:S02]  /*86e0*/  @!P0 LEA R17, R3, R40, 0x3 ;  /* 0x0000002803118211 */ /* 0x000fe400078e18ff */
[----:B------:R-:W-:Y:S02]  /*86f0*/  LOP3.LUT R16, R16, 0x10001, RZ, 0xc0, !PT ;  /* 0x0001000110107812 */ /* 0x000fe400078ec0ff */
[----:B------:R-:W-:Y:S01]  /*8700*/  SHF.R.U32.HI R9, RZ, 0xe, R9 ;  /* 0x0000000eff097819 */ /* 0x000fe20000011609 */
[----:B------:R-:W-:-:S02]  /*8710*/  HFMA2 R24, R25, R26, R24 ;  /* 0x0000001a19187231 */ /* 0x000fc40000000018 */
[----:B------:R-:W4:Y:S01]  /*8720*/  @!P0 LDG.E.U16.CONSTANT R25, desc[UR8][R44.64] ;  /* 0x000000082c198981 */ /* 0x000f22000c1e9500 */
[----:B------:R-:W-:-:S03]  /*8730*/  LOP3.LUT R9, R16, 0x20002, R9, 0xf8, !PT ;  /* 0x0002000210097812 */ /* 0x000fc600078ef809 */
[----:B------:R-:W5:Y:S01]  /*8740*/  @!P0 LDL.64 R16, [R17+0x8] ;  /* 0x0000080011108983 */ /* 0x000f620000100a00 */
[----:B------:R-:W-:Y:S01]  /*8750*/  LOP3.LUT R18, R12, 0x3e003e0, RZ, 0xc0, !PT ;  /* 0x03e003e00c127812 */ /* 0x000fe200078ec0ff */
[----:B------:R-:W-:-:S03]  /*8760*/  HFMA2 R54, R57, R26, R54 ;  /* 0x0000001a39367231 */ /* 0x000fc60000000036 */
[----:B------:R-:W-:Y:S02]  /*8770*/  LOP3.LUT R57, R18, 0x64006400, RZ, 0xfc, !PT ;  /* 0x6400640012397812 */ /* 0x000fe400078efcff */
[----:B------:R-:W-:-:S03]  /*8780*/  LOP3.LUT R26, R13, 0x3e003e0, RZ, 0xc0, !PT ;  /* 0x03e003e00d1a7812 */ /* 0x000fc600078ec0ff */
[----:B------:R-:W-:Y:S01]  /*8790*/  HFMA2 R18, R57, R56.H0_H0, -48, -48 ;  /* 0xd200d20039127431 */ /* 0x000fe20000040038 */
[----:B------:R-:W-:-:S03]  /*87a0*/  LOP3.LUT R59, R26, 0x64006400, RZ, 0xfc, !PT ;  /* 0x640064001a3b7812 */ /* 0x000fc600078efcff */
[C---:B------:R-:W-:Y:S02]  /*87b0*/  HFMA2 R26, R18.reuse, R19, R55 ;  /* 0x00000013121a7231 */ /* 0x040fe40000000037 */
[----:B------:R-:W-:Y:S01]  /*87c0*/  HFMA2 R18, R18, R27, R53 ;  /* 0x0000001b12127231 */ /* 0x000fe20000000035 */
[----:B------:R-:W-:Y:S02]  /*87d0*/  LOP3.LUT R53, R14, 0x3e003e0, RZ, 0xc0, !PT ;  /* 0x03e003e00e357812 */ /* 0x000fe400078ec0ff */
[----:B------:R-:W-:Y:S02]  /*87e0*/  LOP3.LUT R55, R15, 0x3e003e0, RZ, 0xc0, !PT ;  /* 0x03e003e00f377812 */ /* 0x000fe400078ec0ff */
[----:B------:R-:W-:Y:S02]  /*87f0*/  LOP3.LUT R53, R53, 0x64006400, RZ, 0xfc, !PT ;  /* 0x6400640035357812 */ /* 0x000fe400078efcff */
[----:B------:R-:W-:-:S03]  /*8800*/  LOP3.LUT R57, R55, 0x64006400, RZ, 0xfc, !PT ;  /* 0x6400640037397812 */ /* 0x000fc600078efcff */
[-C--:B------:R-:W-:Y:S02]  /*8810*/  HFMA2 R55, R53, R56.reuse.H0_H0, -48, -48 ;  /* 0xd200d20035377431 */ /* 0x080fe40000040038 */
[-C--:B------:R-:W-:Y:S02]  /*8820*/  HFMA2 R59, R59, R56.reuse.H0_H0, -48, -48 ;  /* 0xd200d2003b3b7431 */ /* 0x080fe40000040038 */
[C---:B------:R-:W-:Y:S02]  /*8830*/  HFMA2 R24, R55.reuse, R27, R24 ;  /* 0x0000001b37187231 */ /* 0x040fe40000000018 */
[-C--:B------:R-:W-:Y:S01]  /*8840*/  HFMA2 R53, R55, R19.reuse, R4 ;  /* 0x0000001337357231 */ /* 0x080fe20000000004 */
[----:B------:R-:W-:Y:S01]  /*8850*/  SHF.R.U32.HI R55, RZ, 0xf, R6 ;  /* 0x0000000fff377819 */ /* 0x000fe20000011606 */
[----:B------:R-:W-:Y:S01]  /*8860*/  HFMA2 R57, R57, R56.H0_H0, -48, -48 ;  /* 0xd200d20039397431 */ /* 0x000fe20000040038 */
[----:B------:R-:W-:Y:S02]  /*8870*/  SHF.R.U32.HI R10, RZ, 0xe, R10 ;  /* 0x0000000eff0a7819 */ /* 0x000fe4000001160a */
[----:B------:R-:W-:Y:S01]  /*8880*/  LOP3.LUT R55, R55, 0x10001, RZ, 0xc0, !PT ;  /* 0x0001000137377812 */ /* 0x000fe200078ec0ff */
[----:B------:R-:W-:-:S02]  /*8890*/  HFMA2 R52, R59, R19, R52 ;  /* 0x000000133b347231 */ /* 0x000fc40000000034 */
[----:B------:R-:W-:Y:S02]  /*88a0*/  HFMA2 R46, R59, R27, R46 ;  /* 0x0000001b3b2e7231 */ /* 0x000fe4000000002e */
[C---:B------:R-:W-:Y:S02]  /*88b0*/  HFMA2 R19, R57.reuse, R19, R5 ;  /* 0x0000001339137231 */ /* 0x040fe40000000005 */
[----:B------:R-:W-:Y:S01]  /*88c0*/  HFMA2 R54, R57, R27, R54 ;  /* 0x0000001b39367231 */ /* 0x000fe20000000036 */
[----:B------:R-:W-:Y:S02]  /*88d0*/  LOP3.LUT R57, R55, 0x20002, R10, 0xf8, !PT ;  /* 0x0002000237397812 */ /* 0x000fe400078ef80a */
[----:B------:R-:W-:Y:S02]  /*88e0*/  SHF.R.U32.HI R27, RZ, 0xd, R12 ;  /* 0x0000000dff1b7819 */ /* 0x000fe4000001160c */
[----:B------:R-:W-:Y:S02]  /*88f0*/  SHF.R.U32.HI R10, RZ, 0xd, R13 ;  /* 0x0000000dff0a7819 */ /* 0x000fe4000001160d */
[----:B------:R-:W-:-:S02]  /*8900*/  SHF.R.U32.HI R58, RZ, 0xf, R7 ;  /* 0x0000000fff3a7819 */ /* 0x000fc40000011607 */
[----:B------:R-:W-:Y:S01]  /*8910*/  LOP3.LUT R27, R8, 0x40004, R27, 0xf8, !PT ;  /* 0x00040004081b7812 */ /* 0x000fe200078ef81b */
[----:B------:R-:W0:Y:S01]  /*8920*/  LDS.128 R4, [UR4+0x20] ;  /* 0x00002004ff047984 */ /* 0x000e220008000c00 */
[----:B------:R-:W-:Y:S02]  /*8930*/  LOP3.LUT R55, R9, 0x40004, R10, 0xf8, !PT ;  /* 0x0004000409377812 */ /* 0x000fe400078ef80a */
[----:B------:R-:W-:Y:S02]  /*8940*/  SHF.R.U32.HI R8, RZ, 0xd, R14 ;  /* 0x0000000dff087819 */ /* 0x000fe4000001160e */
[----:B------:R-:W-:Y:S02]  /*8950*/  SHF.R.U32.HI R11, RZ, 0xe, R11 ;  /* 0x0000000eff0b7819 */ /* 0x000fe4000001160b */
[----:B------:R-:W-:Y:S02]  /*8960*/  LOP3.LUT R58, R58, 0x10001, RZ, 0xc0, !PT ;  /* 0x000100013a3a7812 */ /* 0x000fe400078ec0ff */
[----:B------:R-:W-:-:S02]  /*8970*/  SHF.R.U32.HI R9, RZ, 0xd, R15 ;  /* 0x0000000dff097819 */ /* 0x000fc4000001160f */
[----:B------:R-:W-:Y:S02]  /*8980*/  SHF.R.U32.HI R12, RZ, 0xa, R12 ;  /* 0x0000000aff0c7819 */ /* 0x000fe4000001160c */
[----:B------:R-:W-:Y:S02]  /*8990*/  SHF.R.U32.HI R14, RZ, 0xa, R14 ;  /* 0x0000000aff0e7819 */ /* 0x000fe4000001160e */
[----:B------:R-:W-:Y:S02]  /*89a0*/  SHF.R.U32.HI R13, RZ, 0xa, R13 ;  /* 0x0000000aff0d7819 */ /* 0x000fe4000001160d */
[----:B------:R-:W-:Y:S02]  /*89b0*/  SHF.R.U32.HI R15, RZ, 0xa, R15 ;  /* 0x0000000aff0f7819 */ /* 0x000fe4000001160f */
[----:B------:R-:W-:Y:S02]  /*89c0*/  LOP3.LUT R58, R58, 0x20002, R11, 0xf8, !PT ;  /* 0x000200023a3a7812 */ /* 0x000fe400078ef80b */
[----:B------:R-:W-:-:S02]  /*89d0*/  LOP3.LUT R12, R12, 0x1f001f, RZ, 0xc0, !PT ;  /* 0x001f001f0c0c7812 */ /* 0x000fc400078ec0ff */
[----:B------:R-:W-:Y:S02]  /*89e0*/  LOP3.LUT R14, R14, 0x1f001f, RZ, 0xc0, !PT ;  /* 0x001f001f0e0e7812 */ /* 0x000fe400078ec0ff */
[----:B------:R-:W-:Y:S02]  /*89f0*/  LOP3.LUT R13, R13, 0x1f001f, RZ, 0xc0, !PT ;  /* 0x001f001f0d0d7812 */ /* 0x000fe400078ec0ff */
[----:B------:R-:W-:Y:S02]  /*8a00*/  LOP3.LUT R15, R15, 0x1f001f, RZ, 0xc0, !PT ;  /* 0x001f001f0f0f7812 */ /* 0x000fe400078ec0ff */
[----:B------:R-:W-:Y:S02]  /*8a10*/  LOP3.LUT R57, R57, 0x40004, R8, 0xf8, !PT ;  /* 0x0004000439397812 */ /* 0x000fe400078ef808 */
[----:B------:R-:W-:Y:S02]  /*8a20*/  LOP3.LUT R58, R58, 0x40004, R9, 0xf8, !PT ;  /* 0x000400043a3a7812 */ /* 0x000fe400078ef809 */
        /* <DEDUP_REMOVED lines=8> */
[----:B------:R-:W1:Y:S01]  /*8ab0*/  LDS.128 R8, [UR4+0xa0] ;  /* 0x0000a004ff087984 */ /* 0x000e620008000c00 */
[-C--:B0-----:R-:W-:Y:S02]  /*8ac0*/  HFMA2 R52, R12, R4.reuse, R52 ;  /* 0x000000040c347231 */ /* 0x081fe40000000034 */
[-C--:B------:R-:W-:Y:S02]  /*8ad0*/  HFMA2 R26, R13, R4.reuse, R26 ;  /* 0x000000040d1a7231 */ /* 0x080fe4000000001a */
[-C--:B------:R-:W-:Y:S02]  /*8ae0*/  HFMA2 R19, R14, R4.reuse, R19 ;  /* 0x000000040e137231 */ /* 0x080fe40000000013 */
[----:B------:R-:W-:Y:S02]  /*8af0*/  HFMA2 R53, R15, R4, R53 ;  /* 0x000000040f357231 */ /* 0x000fe40000000035 */
[-C--:B-1----:R-:W-:Y:S02]  /*8b00*/  HFMA2 R46, R12, R8.reuse, R46 ;  /* 0x000000080c2e7231 */ /* 0x082fe4000000002e */
[----:B------:R-:W-:-:S02]  /*8b10*/  HFMA2 R18, R13, R8, R18 ;  /* 0x000000080d127231 */ /* 0x000fc40000000012 */
[-C--:B------:R-:W-:Y:S02]  /*8b20*/  HFMA2 R54, R14, R8.reuse, R54 ;  /* 0x000000080e367231 */ /* 0x080fe40000000036 */
[----:B------:R-:W-:Y:S01]  /*8b30*/  HFMA2 R24, R15, R8, R24 ;  /* 0x000000080f187231 */ /* 0x000fe20000000018 */
[----:B---3--:R-:W-:Y:S02]  /*8b40*/  LOP3.LUT R12, R21, 0x1f001f, RZ, 0xc0, !PT ;  /* 0x001f001f150c7812 */ /* 0x008fe400078ec0ff */
[----:B------:R-:W-:Y:S02]  /*8b50*/  LOP3.LUT R4, R20, 0x1f001f, RZ, 0xc0, !PT ;  /* 0x001f001f14047812 */ /* 0x000fe400078ec0ff */
[----:B------:R-:W-:Y:S02]  /*8b60*/  LOP3.LUT R12, R12, 0x64006400, RZ, 0xfc, !PT ;  /* 0x640064000c0c7812 */ /* 0x000fe400078efcff */
[----:B------:R-:W-:-:S03]  /*8b70*/  LOP3.LUT R4, R4, 0x64006400, RZ, 0xfc, !PT ;  /* 0x6400640004047812 */ /* 0x000fc600078efcff */
[----:B------:R-:W-:Y:S02]  /*8b80*/  HADD2 R12, R12, -1040, -1040 ;  /* 0xe410e4100c0c7430 */ /* 0x000fe40000000000 */
[----:B------:R-:W-:Y:S02]  /*8b90*/  HADD2 R13, R4, -1040, -1040 ;  /* 0xe410e410040d7430 */ /* 0x000fe40000000000 */
[C---:B------:R-:W-:Y:S02]  /*8ba0*/  HFMA2 R46, R12.reuse, R9, R46 ;  /* 0x000000090c2e7231 */ /* 0x040fe4000000002e */
[-C--:B------:R-:W-:Y:S01]  /*8bb0*/  HFMA2 R52, R12, R5.reuse, R52 ;  /* 0x000000050c347231 */ /* 0x080fe20000000034 */
[----:B------:R-:W-:Y:S01]  /*8bc0*/  LOP3.LUT R12, R23, 0x1f001f, RZ, 0xc0, !PT ;  /* 0x001f001f170c7812 */ /* 0x000fe200078ec0ff */
[C---:B------:R-:W-:Y:S01]  /*8bd0*/  HFMA2 R26, R13.reuse, R5, R26 ;  /* 0x000000050d1a7231 */ /* 0x040fe2000000001a */
[----:B------:R-:W-:Y:S01]  /*8be0*/  LOP3.LUT R4, R22, 0x1f001f, RZ, 0xc0, !PT ;  /* 0x001f001f16047812 */ /* 0x000fe200078ec0ff */
[----:B------:R-:W-:Y:S01]  /*8bf0*/  HFMA2 R18, R13, R9, R18 ;  /* 0x000000090d127231 */ /* 0x000fe20000000012 */
[----:B------:R-:W-:-:S02]  /*8c00*/  LOP3.LUT R13, R12, 0x64006400, RZ, 0xfc, !PT ;  /* 0x640064000c0d7812 */ /* 0x000fc400078efcff */
[----:B------:R-:W-:Y:S02]  /*8c10*/  SHF.R.U32.HI R8, RZ, 0xc, R20 ;  /* 0x0000000cff087819 */ /* 0x000fe40000011614 */
[----:B------:R-:W-:Y:S01]  /*8c20*/  LOP3.LUT R4, R4, 0x64006400, RZ, 0xfc, !PT ;  /* 0x6400640004047812 */ /* 0x000fe200078efcff */
[----:B------:R-:W-:Y:S01]  /*8c30*/  HADD2 R13, R13, -1040, -1040 ;  /* 0xe410e4100d0d7430 */ /* 0x000fe20000000000 */
[----:B------:R-:W-:Y:S02]  /*8c40*/  LOP3.LUT R27, R27, 0x80008, R8, 0xf8, !PT ;  /* 0x000800081b1b7812 */ /* 0x000fe400078ef808 */
[----:B------:R-:W-:Y:S01]  /*8c50*/  SHF.R.U32.HI R8, RZ, 0xc, R21 ;  /* 0x0000000cff087819 */ /* 0x000fe20000011615 */
[----:B------:R-:W-:Y:S01]  /*8c60*/  HADD2 R12, R4, -1040, -1040 ;  /* 0xe410e410040c7430 */ /* 0x000fe20000000000 */
[----:B------:R-:W-:Y:S01]  /*8c70*/  LOP3.LUT R4, R20, 0x3e003e0, RZ, 0xc0, !PT ;  /* 0x03e003e014047812 */ /* 0x000fe200078ec0ff */
[C---:B------:R-:W-:Y:S01]  /*8c80*/  HFMA2 R19, R13.reuse, R5, R19 ;  /* 0x000000050d137231 */ /* 0x040fe20000000013 */
[----:B------:R-:W-:Y:S01]  /*8c90*/  LOP3.LUT R55, R55, 0x80008, R8, 0xf8, !PT ;  /* 0x0008000837377812 */ /* 0x000fe200078ef808 */
[----:B------:R-:W-:Y:S01]  /*8ca0*/  HFMA2 R54, R13, R9, R54 ;  /* 0x000000090d367231 */ /* 0x000fe20000000036 */
[----:B------:R-:W-:-:S02]  /*8cb0*/  SHF.R.U32.HI R8, RZ, 0xc, R22 ;  /* 0x0000000cff087819 */ /* 0x000fc40000011616 */
[----:B------:R-:W-:Y:S02]  /*8cc0*/  LOP3.LUT R13, R4, 0x64006400, RZ, 0xfc, !PT ;  /* 0x64006400040d7812 */ /* 0x000fe400078efcff */
[----:B------:R-:W-:Y:S01]  /*8cd0*/  SHF.R.U32.HI R20, RZ, 0xa, R20 ;  /* 0x0000000aff147819 */ /* 0x000fe20000011614 */
[C---:B------:R-:W-:Y:S01]  /*8ce0*/  HFMA2 R53, R12.reuse, R5, R53 ;  /* 0x000000050c357231 */ /* 0x040fe20000000035 */
[----:B------:R-:W-:Y:S01]  /*8cf0*/  LOP3.LUT R57, R57, 0x80008, R8, 0xf8, !PT ;  /* 0x0008000839397812 */ /* 0x000fe200078ef808 */
[----:B------:R-:W-:Y:S01]  /*8d00*/  HFMA2 R24, R12, R9, R24 ;  /* 0x000000090c187231 */ /* 0x000fe20000000018 */
[----:B------:R-:W-:Y:S01]  /*8d10*/  SHF.R.U32.HI R15, RZ, 0xc, R23 ;  /* 0x0000000cff0f7819 */ /* 0x000fe20000011617 */
[----:B------:R-:W-:Y:S01]  /*8d20*/  HFMA2 R13, R13, R56.H0_H0, -48, -48 ;  /* 0xd200d2000d0d7431 */ /* 0x000fe20000040038 */
[----:B------:R-:W-:Y:S02]  /*8d30*/  LOP3.LUT R8, R22, 0x3e003e0, RZ, 0xc0, !PT ;  /* 0x03e003e016087812 */ /* 0x000fe400078ec0ff */
[----:B------:R-:W-:-:S02]  /*8d40*/  LOP3.LUT R12, R23, 0x3e003e0, RZ, 0xc0, !PT ;  /* 0x03e003e0170c7812 */ /* 0x000fc400078ec0ff */
[----:B------:R-:W-:Y:S02]  /*8d50*/  LOP3.LUT R5, R21, 0x3e003e0, RZ, 0xc0, !PT ;  /* 0x03e003e015057812 */ /* 0x000fe400078ec0ff */
[----:B------:R-:W-:Y:S02]  /*8d60*/  LOP3.LUT R20, R20, 0x1f001f, RZ, 0xc0, !PT ;  /* 0x001f001f14147812 */ /* 0x000fe400078ec0ff */
[----:B------:R-:W-:Y:S02]  /*8d70*/  LOP3.LUT R58, R58, 0x80008, R15, 0xf8, !PT ;  /* 0x000800083a3a7812 */ /* 0x000fe400078ef80f */
[----:B------:R-:W-:Y:S02]  /*8d80*/  LOP3.LUT R9, R8, 0x64006400, RZ, 0xfc, !PT ;  /* 0x6400640008097812 */ /* 0x000fe400078efcff */
[----:B------:R-:W-:Y:S01]  /*8d90*/  LOP3.LUT R15, R12, 0x64006400, RZ, 0xfc, !PT ;  /* 0x640064000c0f7812 */ /* 0x000fe200078efcff */
[----:B------:R-:W-:Y:S01]  /*8da0*/  HFMA2 R18, R13, R10, R18 ;  /* 0x0000000a0d127231 */ /* 0x000fe20000000012 */
[----:B------:R-:W-:-:S02]  /*8db0*/  LOP3.LUT R5, R5, 0x64006400, RZ, 0xfc, !PT ;  /* 0x6400640005057812 */ /* 0x000fc400078efcff */
[----:B------:R-:W-:Y:S01]  /*8dc0*/  LOP3.LUT R20, R20, 0x64006400, RZ, 0xfc, !PT ;  /* 0x6400640014147812 */ /* 0x000fe200078efcff */
[----:B------:R-:W-:Y:S02]  /*8dd0*/  HFMA2 R26, R13, R6, R26 ;  /* 0x000000060d1a7231 */ /* 0x000fe4000000001a */
[-C--:B------:R-:W-:Y:S02]  /*8de0*/  HFMA2 R12, R9, R56.reuse.H0_H0, -48, -48 ;  /* 0xd200d200090c7431 */ /* 0x080fe40000040038 */
[-C--:B------:R-:W-:Y:S02]  /*8df0*/  HFMA2 R8, R15, R56.reuse.H0_H0, -48, -48 ;  /* 0xd200d2000f087431 */ /* 0x080fe40000040038 */
[----:B------:R-:W-:Y:S02]  /*8e00*/  HFMA2 R9, R5, R56.H0_H0, -48, -48 ;  /* 0xd200d20005097431 */ /* 0x000fe40000040038 */
[----:B------:R-:W-:Y:S02]  /*8e10*/  HADD2 R13, R20, -1040, -1040 ;  /* 0xe410e410140d7430 */ /* 0x000fe40000000000 */
[----:B------:R-:W-:-:S02]  /*8e20*/  HFMA2 R24, R12, R10, R24 ;  /* 0x0000000a0c187231 */ /* 0x000fc40000000018 */
[CC--:B------:R-:W-:Y:S02]  /*8e30*/  HFMA2 R4, R9.reuse, R6.reuse, R52 ;  /* 0x0000000609047231 */ /* 0x0c0fe40000000034 */
[-C--:B------:R-:W-:Y:S02]  /*8e40*/  HFMA2 R19, R8, R6.reuse, R19 ;  /* 0x0000000608137231 */ /* 0x080fe40000000013 */
[----:B------:R-:W-:Y:S02]  /*8e50*/  HFMA2 R5, R12, R6, R53 ;  /* 0x000000060c057231 */ /* 0x000fe40000000035 */
[-C--:B------:R-:W-:Y:S02]  /*8e60*/  HFMA2 R9, R9, R10.reuse, R46 ;  /* 0x0000000a09097231 */ /* 0x080fe4000000002e */
[----:B------:R-:W-:Y:S02]  /*8e70*/  HFMA2 R6, R13, R7, R26 ;  /* 0x000000070d067231 */ /* 0x000fe4000000001a */
[----:B------:R-:W-:-:S02]  /*8e80*/  HFMA2 R54, R8, R10, R54 ;  /* 0x0000000a08367231 */ /* 0x000fc40000000036 */
[----:B------:R-:W-:Y:S02]  /*8e90*/  HFMA2 R10, R13, R11, R18 ;  /* 0x0000000b0d0a7231 */ /* 0x000fe40000000012 */
[----:B------:R-:W0:Y:S01]  /*8ea0*/  LDS.128 R12, [UR4+0x30] ;  /* 0x00003004ff0c7984 */ /* 0x000e220008000c00 */
[----:B------:R-:W-:Y:S02]  /*8eb0*/  SHF.R.U32.HI R22, RZ, 0xa, R22 ;  /* 0x0000000aff167819 */ /* 0x000fe40000011616 */
[----:B------:R-:W-:Y:S02]  /*8ec0*/  SHF.R.U32.HI R21, RZ, 0xa, R21 ;  /* 0x0000000aff157819 */ /* 0x000fe40000011615 */
[----:B------:R-:W-:Y:S02]  /*8ed0*/  LOP3.LUT R22, R22, 0x1f001f, RZ, 0xc0, !PT ;  /* 0x001f001f16167812 */ /* 0x000fe400078ec0ff */
[----:B------:R-:W-:Y:S02]  /*8ee0*/  SHF.R.U32.HI R23, RZ, 0xa, R23 ;  /* 0x0000000aff177819 */ /* 0x000fe40000011617 */
[----:B------:R-:W-:-:S02]  /*8ef0*/  LOP3.LUT R22, R22, 0x64006400, RZ, 0xfc, !PT ;  /* 0x6400640016167812 */ /* 0x000fc400078efcff */
[----:B------:R-:W-:Y:S02]  /*8f00*/  LOP3.LUT R21, R21, 0x1f001f, RZ, 0xc0, !PT ;  /* 0x001f001f15157812 */ /* 0x000fe400078ec0ff */
[----:B------:R-:W-:Y:S01]  /*8f10*/  LOP3.LUT R23, R23, 0x1f001f, RZ, 0xc0, !PT ;  /* 0x001f001f17177812 */ /* 0x000fe200078ec0ff */
[----:B------:R-:W-:Y:S01]  /*8f20*/  HADD2 R8, R22, -1040, -1040 ;  /* 0xe410e41016087430 */ /* 0x000fe20000000000 */
[----:B------:R-:W-:Y:S02]  /*8f30*/  LOP3.LUT R21, R21, 0x64006400, RZ, 0xfc, !PT ;  /* 0x6400640015157812 */ /* 0x000fe400078efcff */
[----:B------:R-:W-:Y:S02]  /*8f40*/  LOP3.LUT R23, R23, 0x64006400, RZ, 0xfc, !PT ;  /* 0x6400640017177812 */ /* 0x000fe400078efcff */
[----:B--2---:R-:W-:Y:S01]  /*8f50*/  SHF.R.U32.HI R22, RZ, 0xb, R34 ;  /* 0x0000000bff167819 */ /* 0x004fe20000011622 */
[----:B------:R-:W-:Y:S02]  /*8f60*/  HADD2 R21, R21, -1040, -1040 ;  /* 0xe410e41015157430 */ /* 0x000fe40000000000 */
[----:B------:R-:W-:-:S02]  /*8f70*/  HFMA2 R5, R8, R7, R5 ;  /* 0x0000000708057231 */ /* 0x000fc40000000005 */
[----:B------:R-:W-:Y:S01]  /*8f80*/  HADD2 R23, R23, -1040, -1040 ;  /* 0xe410e41017177430 */ /* 0x000fe20000000000 */
[----:B------:R-:W-:Y:S01]  /*8f90*/  LOP3.LUT R57, R57, 0x100010, R22, 0xf8, !PT ;  /* 0x0010001039397812 */ /* 0x000fe200078ef816 */
[----:B------:R-:W-:Y:S01]  /*8fa0*/  HFMA2 R8, R8, R11, R24 ;  /* 0x0000000b08087231 */ /* 0x000fe20000000018 */
[----:B------:R-:W-:Y:S02]  /*8fb0*/  LOP3.LUT R22, R32, 0x1f001f, RZ, 0xc0, !PT ;  /* 0x001f001f20167812 */ /* 0x000fe400078ec0ff */
[----:B------:R-:W-:Y:S02]  /*8fc0*/  LOP3.LUT R24, R34, 0x1f001f, RZ, 0xc0, !PT ;  /* 0x001f001f22187812 */ /* 0x000fe400078ec0ff */
[----:B------:R-:W-:Y:S01]  /*8fd0*/  SHF.R.U32.HI R18, RZ, 0xb, R32 ;  /* 0x0000000bff127819 */ /* 0x000fe20000011620 */
[C---:B------:R-:W-:Y:S02]  /*8fe0*/  HFMA2 R4, R21.reuse, R7, R4 ;  /* 0x0000000715047231 */ /* 0x040fe40000000004 */
[----:B------:R-:W-:-:S02]  /*8ff0*/  HFMA2 R9, R21, R11, R9 ;  /* 0x0000000b15097231 */ /* 0x000fc40000000009 */
[C---:B------:R-:W-:Y:S02]  /*9000*/  HFMA2 R7, R23.reuse, R7, R19 ;  /* 0x0000000717077231 */ /* 0x040fe40000000013 */
[----:B------:R-:W-:Y:S01]  /*9010*/  HFMA2 R11, R23, R11, R54 ;  /* 0x0000000b170b7231 */ /* 0x000fe20000000036 */
[----:B------:R-:W-:Y:S02]  /*9020*/  LOP3.LUT R22, R22, 0x64006400, RZ, 0xfc, !PT ;  /* 0x6400640016167812 */ /* 0x000fe400078efcff */
[----:B------:R-:W-:Y:S02]  /*9030*/  LOP3.LUT R24, R24, 0x64006400, RZ, 0xfc, !PT ;  /* 0x6400640018187812 */ /* 0x000fe400078efcff */
[----:B------:R-:W-:Y:S02]  /*9040*/  SHF.R.U32.HI R20, RZ, 0xb, R33 ;  /* 0x0000000bff147819 */ /* 0x000fe40000011621 */
[----:B------:R-:W-:Y:S02]  /*9050*/  LOP3.LUT R27, R27, 0x100010, R18, 0xf8, !PT ;  /* 0x001000101b1b7812 */ /* 0x000fe400078ef812 */
[----:B------:R-:W-:-:S02]  /*9060*/  LOP3.LUT R23, R34, 0x3e003e0, RZ, 0xc0, !PT ;  /* 0x03e003e022177812 */ /* 0x000fc400078ec0ff */
[----:B------:R-:W-:Y:S02]  /*9070*/  SHF.R.U32.HI R19, RZ, 0xb, R35 ;  /* 0x0000000bff137819 */ /* 0x000fe40000011623 */
[----:B------:R-:W-:Y:S02]  /*9080*/  LOP3.LUT R21, R33, 0x1f001f, RZ, 0xc0, !PT ;  /* 0x001f001f21157812 */ /* 0x000fe400078ec0ff */
[----:B------:R-:W-:Y:S01]  /*9090*/  LOP3.LUT R18, R35, 0x1f001f, RZ, 0xc0, !PT ;  /* 0x001f001f23127812 */ /* 0x000fe200078ec0ff */
[----:B------:R-:W-:Y:S01]  /*90a0*/  HADD2 R22, R22, -1040, -1040 ;  /* 0xe410e41016167430 */ /* 0x000fe20000000000 */
[----:B------:R-:W-:Y:S01]  /*90b0*/  LOP3.LUT R53, R32, 0x3e003e0, RZ, 0xc0, !PT ;  /* 0x03e003e020357812 */ /* 0x000fe200078ec0ff */
[----:B------:R-:W-:Y:S01]  /*90c0*/  HADD2 R24, R24, -1040, -1040 ;  /* 0xe410e41018187430 */ /* 0x000fe20000000000 */
[----:B------:R-:W-:Y:S02]  /*90d0*/  LOP3.LUT R55, R55, 0x100010, R20, 0xf8, !PT ;  /* 0x0010001037377812 */ /* 0x000fe400078ef814 */
[----:B------:R-:W-:-:S02]  /*90e0*/  LOP3.LUT R61, R23, 0x64006400, RZ, 0xfc, !PT ;  /* 0x64006400173d7812 */ /* 0x000fc400078efcff */
[----:B------:R-:W-:Y:S02]  /*90f0*/  LOP3.LUT R58, R58, 0x100010, R19, 0xf8, !PT ;  /* 0x001000103a3a7812 */ /* 0x000fe400078ef813 */
        /* <DEDUP_REMOVED lines=9> */
[----:B0-----:R-:W-:-:S02]  /*9190*/  HFMA2 R6, R22, R12, R6 ;  /* 0x0000000c16067231 */ /* 0x001fc40000000006 */
[----:B------:R-:W-:Y:S02]  /*91a0*/  HFMA2 R5, R24, R12, R5 ;  /* 0x0000000c18057231 */ /* 0x000fe40000000005 */
[-C--:B------:R-:W-:Y:S02]  /*91b0*/  HFMA2 R20, R53, R56.reuse.H0_H0, -48, -48 ;  /* 0xd200d20035147431 */ /* 0x080fe40000040038 */
[-C--:B------:R-:W-:Y:S02]  /*91c0*/  HFMA2 R18, R61, R56.reuse.H0_H0, -48, -48 ;  /* 0xd200d2003d127431 */ /* 0x080fe40000040038 */
[----:B------:R-:W-:Y:S02]  /*91d0*/  HFMA2 R19, R59, R56.H0_H0, -48, -48 ;  /* 0xd200d2003b137431 */ /* 0x000fe40000040038 */
[-C--:B------:R-:W-:Y:S02]  /*91e0*/  HFMA2 R4, R21, R12.reuse, R4 ;  /* 0x0000000c15047231 */ /* 0x080fe40000000004 */
[----:B------:R-:W-:-:S02]  /*91f0*/  HFMA2 R7, R23, R12, R7 ;  /* 0x0000000c17077231 */ /* 0x000fc40000000007 */
[----:B------:R-:W-:Y:S02]  /*9200*/  HFMA2 R56, R63, R56.H0_H0, -48, -48 ;  /* 0xd200d2003f387431 */ /* 0x000fe40000040038 */
[-C--:B------:R-:W-:Y:S02]  /*9210*/  HFMA2 R46, R20, R13.reuse, R6 ;  /* 0x0000000d142e7231 */ /* 0x080fe40000000006 */
[-C--:B------:R-:W-:Y:S02]  /*9220*/  HFMA2 R26, R19, R13.reuse, R4 ;  /* 0x0000000d131a7231 */ /* 0x080fe40000000004 */
[-C--:B------:R-:W-:Y:S02]  /*9230*/  HFMA2 R12, R18, R13.reuse, R5 ;  /* 0x0000000d120c7231 */ /* 0x080fe40000000005 */
[----:B------:R-:W-:Y:S02]  /*9240*/  HFMA2 R13, R56, R13, R7 ;  /* 0x0000000d380d7231 */ /* 0x000fe40000000007 */
[----:B------:R-:W0:Y:S01]  /*9250*/  LDS.128 R4, [UR4+0xb0] ;  /* 0x0000b004ff047984 */ /* 0x000e220008000c00 */
[----:B------:R-:W-:-:S02]  /*9260*/  SHF.R.U32.HI R33, RZ, 0xa, R33 ;  /* 0x0000000aff217819 */ /* 0x000fc40000011621 */
[----:B------:R-:W-:Y:S02]  /*9270*/  SHF.R.U32.HI R32, RZ, 0xa, R32 ;  /* 0x0000000aff207819 */ /* 0x000fe40000011620 */
[----:B------:R-:W-:Y:S02]  /*9280*/  SHF.R.U32.HI R34, RZ, 0xa, R34 ;  /* 0x0000000aff227819 */ /* 0x000fe40000011622 */
[----:B------:R-:W-:Y:S02]  /*9290*/  SHF.R.U32.HI R35, RZ, 0xa, R35 ;  /* 0x0000000aff237819 */ /* 0x000fe40000011623 */
        /* <DEDUP_REMOVED lines=13> */
[----:B------:R-:W-:Y:S02]  /*9370*/  HFMA2 R8, R24, R4, R8 ;  /* 0x0000000418087231 */ /* 0x000fe40000000008 */
[-C--:B------:R-:W-:Y:S02]  /*9380*/  HFMA2 R26, R34, R14.reuse, R26 ;  /* 0x0000000e221a7231 */ /* 0x080fe4000000001a */
[----:B------:R-:W-:-:S02]  /*9390*/  HFMA2 R46, R35, R14, R46 ;  /* 0x0000000e232e7231 */ /* 0x000fc4000000002e */
[-C--:B------:R-:W-:Y:S02]  /*93a0*/  HFMA2 R13, R32, R14.reuse, R13 ;  /* 0x0000000e200d7231 */ /* 0x080fe4000000000d */
[----:B------:R-:W-:Y:S02]  /*93b0*/  HFMA2 R12, R33, R14, R12 ;  /* 0x0000000e210c7231 */ /* 0x000fe4000000000c */
[-C--:B------:R-:W-:Y:S02]  /*93c0*/  HFMA2 R10, R20, R5.reuse, R10 ;  /* 0x00000005140a7231 */ /* 0x080fe4000000000a */
[----:B------:R-:W-:Y:S01]  /*93d0*/  HFMA2 R8, R18, R5, R8 ;  /* 0x0000000512087231 */ /* 0x000fe20000000008 */
[----:B------:R-:W-:Y:S02]  /*93e0*/  LOP3.LUT R14, R27, 0x64006400, RZ, 0xfc, !PT ;  /* 0x640064001b0e7812 */ /* 0x000fe400078efcff */
[----:B------:R-:W-:Y:S02]  /*93f0*/  LOP3.LUT R52, R57, 0x64006400, RZ, 0xfc, !PT ;  /* 0x6400640039347812 */ /* 0x000fe400078efcff */
[----:B------:R-:W-:Y:S01]  /*9400*/  @!P0 IADD3 R54, PT, PT, R3, 0x1, RZ ;  /* 0x0000000103368810 */ /* 0x000fe20007ffe0ff */
[----:B------:R-:W-:-:S02]  /*9410*/  HADD2 R14, R14, -1040, -1040 ;  /* 0xe410e4100e0e7430 */ /* 0x000fc40000000000 */
[-C--:B------:R-:W-:Y:S02]  /*9420*/  HFMA2 R10, R35, R6.reuse, R10 ;  /* 0x00000006230a7231 */ /* 0x080fe4000000000a */
[----:B------:R-:W-:Y:S02]  /*9430*/  HADD2 R52, R52, -1040, -1040 ;  /* 0xe410e41034347430 */ /* 0x000fe40000000000 */
[----:B------:R-:W-:Y:S01]  /*9440*/  HFMA2 R8, R33, R6, R8 ;  /* 0x0000000621087231 */ /* 0x000fe20000000008 */
[----:B------:R-:W-:Y:S01]  /*9450*/  LOP3.LUT R27, R55, 0x64006400, RZ, 0xfc, !PT ;  /* 0x64006400371b7812 */ /* 0x000fe200078efcff */
[-C--:B------:R-:W-:Y:S01]  /*9460*/  HFMA2 R9, R21, R4.reuse, R9 ;  /* 0x0000000415097231 */ /* 0x080fe20000000009 */
[----:B------:R-:W-:Y:S01]  /*9470*/  LOP3.LUT R53, R58, 0x64006400, RZ, 0xfc, !PT ;  /* 0x640064003a357812 */ /* 0x000fe200078efcff */
[----:B------:R-:W-:Y:S01]  /*9480*/  HFMA2 R11, R23, R4, R11 ;  /* 0x00000004170b7231 */ /* 0x000fe2000000000b */
[----:B------:R-:W-:Y:S01]  /*9490*/  @!P0 MOV R3, R54 ;  /* 0x0000003600038202 */ /* 0x000fe20000000f00 */
[----:B------:R-:W-:-:S02]  /*94a0*/  HFMA2 R46, R14, R15, R46 ;  /* 0x0000000f0e2e7231 */ /* 0x000fc4000000002e */
[----:B------:R-:W-:Y:S02]  /*94b0*/  HADD2 R27, R27, -1040, -1040 ;  /* 0xe410e4101b1b7430 */ /* 0x000fe40000000000 */
[----:B------:R-:W-:Y:S02]  /*94c0*/  HFMA2 R54, R52, R15, R12 ;  /* 0x0000000f34367231 */ /* 0x000fe4000000000c */
[-C--:B------:R-:W-:Y:S02]  /*94d0*/  HFMA2 R9, R19, R5.reuse, R9 ;  /* 0x0000000513097231 */ /* 0x080fe40000000009 */
[----:B------:R-:W-:Y:S02]  /*94e0*/  HFMA2 R11, R56, R5, R11 ;  /* 0x00000005380b7231 */ /* 0x000fe4000000000b */
[----:B------:R-:W-:Y:S02]  /*94f0*/  HFMA2 R10, R14, R7, R10 ;  /* 0x000000070e0a7231 */ /* 0x000fe4000000000a */
[----:B------:R-:W-:-:S02]  /*9500*/  HADD2 R53, R53, -1040, -1040 ;  /* 0xe410e41035357430 */ /* 0x000fc40000000000 */
[----:B------:R-:W-:Y:S01]  /*9510*/  HFMA2 R8, R52, R7, R8 ;  /* 0x0000000734087231 */ /* 0x000fe20000000008 */
[----:B-----5:R-:W-:Y:S02]  /*9520*/  @!P0 PRMT R0, R16, 0x7610, R0 ;  /* 0x0000761010008816 */ /* 0x020fe40000000000 */
[----:B------:R-:W-:Y:S02]  /*9530*/  @!P0 PRMT R36, R17, 0x7610, R36 ;  /* 0x0000761011248816 */ /* 0x000fe40000000024 */
[----:B----4-:R-:W-:Y:S01]  /*9540*/  @!P0 IADD3 R37, PT, PT, R25, R38, RZ ;  /* 0x0000002619258210 */ /* 0x010fe20007ffe0ff */
[-C--:B------:R-:W-:Y:S01]  /*9550*/  HFMA2 R26, R27, R15.reuse, R26 ;  /* 0x0000000f1b1a7231 */ /* 0x080fe2000000001a */
[----:B------:R-:W-:Y:S01]  /*9560*/  IADD3 R38, PT, PT, R38, 0x20, RZ ;  /* 0x0000002026267810 */ /* 0x000fe20007ffe0ff */
[-C--:B------:R-:W-:Y:S02]  /*9570*/  HFMA2 R9, R34, R6.reuse, R9 ;  /* 0x0000000622097231 */ /* 0x080fe40000000009 */
[----:B------:R-:W-:Y:S01]  /*9580*/  HFMA2 R11, R32, R6, R11 ;  /* 0x00000006200b7231 */ /* 0x000fe2000000000b */
[----:B------:R-:W-:Y:S01]  /*9590*/  @!P0 PRMT R0, R0, 0x7610, R16 ;  /* 0x0000761000008816 */ /* 0x000fe20000000010 */
[----:B------:R-:W-:Y:S01]  /*95a0*/  HFMA2 R55, R53, R15, R13 ;  /* 0x0000000f35377231 */ /* 0x000fe2000000000d */
[----:B------:R-:W-:Y:S01]  /*95b0*/  @!P0 PRMT R36, R36, 0x7610, R17 ;  /* 0x0000761024248816 */ /* 0x000fe20000000011 */
[----:B------:R-:W-:Y:S01]  /*95c0*/  HADD2 R13, R26.H0_H0, R26.H1_H1 ;  /* 0x3000001a1a0d7230 */ /* 0x000fe20000000800 */
        /* <DEDUP_REMOVED lines=26> */
.L_x_2785:
        /* <DEDUP_REMOVED lines=8> */
.L_x_2788:
[----:B------:R-:W2:Y:S01]  /*97f0*/  LDG.E.128.CONSTANT R8, desc[UR8][R16.64] ;  /* 0x0000000810087981 */ /* 0x000ea2000c1e9d00 */
[----:B------:R-:W-:Y:S02]  /*9800*/  ISETP.NE.AND P0, PT, R38, R37, PT ;  /* 0x000000252600720c */ /* 0x000fe40003f05270 */
[----:B------:R-:W-:Y:S01]  /*9810*/  MOV R39, UR12 ;  /* 0x0000000c00277c02 */ /* 0x000fe20008000f00 */
[----:B------:R-:W0:Y:S04]  /*9820*/  LDS.64 R22, [UR4] ;  /* 0x00000004ff167984 */ /* 0x000e280008000a00 */
[----:B------:R-:W-:-:S05]  /*9830*/  IMAD.WIDE R58, R39, 0x4, R16 ;  /* 0x00000004273a7825 */ /* 0x000fca00078e0210 */
[----:B------:R-:W3:Y:S01]  /*9840*/  LDG.E.128.CONSTANT R4, desc[UR8][R58.64] ;  /* 0x000000083a047981 */ /* 0x000ee2000c1e9d00 */
[----:B------:R-:W-:-:S06]  /*9850*/  @!P0 LEA R20, R3, R40, 0x3 ;  /* 0x0000002803148211 */ /* 0x000fcc00078e18ff */
[----:B------:R-:W4:Y:S01]  /*9860*/  @!P0 LDL.64 R20, [R20+0x8] ;  /* 0x0000080014148983 */ /* 0x000f220000100a00 */
[----:B------:R-:W-:Y:S02]  /*9870*/  HFMA2 R57, -RZ, RZ, 0, 0.0625 ;  /* 0x00002c00ff397431 */ /* 0x000fe400000001ff */
[----:B0-----:R-:W-:Y:S01]  /*9880*/  HADD2.F32 R51, -RZ, R22.H1_H1 ;  /* 0x30000016ff337230 */ /* 0x001fe20000004100 */
[----:B--2---:R-:W-:Y:S02]  /*9890*/  LOP3.LUT R18, R9, 0xf000f, RZ, 0xc0, !PT ;  /* 0x000f000f09127812 */ /* 0x004fe400078ec0ff */
[----:B------:R-:W-:Y:S02]  /*98a0*/  LOP3.LUT R19, R10, 0xf000f, RZ, 0xc0, !PT ;  /* 0x000f000f0a137812 */ /* 0x000fe400078ec0ff */
[----:B------:R-:W-:Y:S02]  /*98b0*/  LOP3.LUT R18, R18, 0x64006400, RZ, 0xfc, !PT ;  /* 0x6400640012127812 */ /* 0x000fe400078efcff */
[----:B------:R-:W-:-:S03]  /*98c0*/  LOP3.LUT R19, R19, 0x64006400, RZ, 0xfc, !PT ;  /* 0x6400640013137812 */ /* 0x000fc600078efcff */
[----:B------:R-:W-:Y:S02]  /*98d0*/  HADD2 R18, R18, -1032, -1032 ;  /* 0xe408e40812127430 */ /* 0x000fe40000000000 */
[----:B------:R-:W-:Y:S01]  /*98e0*/  HADD2 R19, R19, -1032, -1032 ;  /* 0xe408e40813137430 */ /* 0x000fe20000000000 */
[----:B------:R-:W-:Y:S02]  /*98f0*/  LOP3.LUT R12, R8, 0xf000f, RZ, 0xc0, !PT ;  /* 0x000f000f080c7812 */ /* 0x000fe400078ec0ff */
[--C-:B------:R-:W-:Y:S02]  /*9900*/  HADD2.F32 R61, -RZ, R18.reuse.H0_H0 ;  /* 0x20000012ff3d7230 */ /* 0x100fe40000004100 */
[----:B------:R-:W-:Y:S02]  /*9910*/  HADD2.F32 R48, -RZ, R18.H1_H1 ;  /* 0x30000012ff307230 */ /* 0x000fe40000004100 */
[--C-:B------:R-:W-:Y:S02]  /*9920*/  HADD2.F32 R65, -RZ, R19.reuse.H0_H0 ;  /* 0x20000013ff417230 */ /* 0x100fe40000004100 */
[----:B------:R-:W-:-:S02]  /*9930*/  HADD2.F32 R46, -RZ, R19.H1_H1 ;  /* 0x30000013ff2e7230 */ /* 0x000fc40000004100 */
[----:B------:R-:W0:Y:S01]  /*9940*/  LDS.64 R18, [UR4+0x80] ;  /* 0x00008004ff127984 */ /* 0x000e220008000a00 */
[----:B------:R-:W-:Y:S02]  /*9950*/  LOP3.LUT R24, R11, 0xf000f, RZ, 0xc0, !PT ;  /* 0x000f000f0b187812 */ /* 0x000fe400078ec0ff */
[----:B------:R-:W-:Y:S02]  /*9960*/  LOP3.LUT R12, R12, 0x64006400, RZ, 0xfc, !PT ;  /* 0x640064000c0c7812 */ /* 0x000fe400078efcff */
[----:B------:R-:W-:-:S03]  /*9970*/  LOP3.LUT R24, R24, 0x64006400, RZ, 0xfc, !PT ;  /* 0x6400640018187812 */ /* 0x000fc600078efcff */
[----:B------:R-:W-:Y:S02]  /*9980*/  HADD2 R12, R12, -1032, -1032 ;  /* 0xe408e4080c0c7430 */ /* 0x000fe40000000000 */
[----:B------:R-:W-:-:S03]  /*9990*/  HADD2 R24, R24, -1032, -1032 ;  /* 0xe408e40818187430 */ /* 0x000fc60000000000 */
[--C-:B------:R-:W-:Y:S02]  /*99a0*/  HADD2.F32 R63, -RZ, R12.reuse.H0_H0 ;  /* 0x2000000cff3f7230 */ /* 0x100fe40000004100 */
[----:B------:R-:W-:Y:S02]  /*99b0*/  HADD2.F32 R34, -RZ, R12.H1_H1 ;  /* 0x3000000cff227230 */ /* 0x000fe40000004100 */
[--C-:B------:R-:W-:Y:S02]  /*99c0*/  HADD2.F32 R12, -RZ, R24.reuse.H0_H0 ;  /* 0x20000018ff0c7230 */ /* 0x100fe40000004100 */
[----:B------:R-:W-:Y:S01]  /*99d0*/  HADD2.F32 R32, -RZ, R24.H1_H1 ;  /* 0x30000018ff207230 */ /* 0x000fe20000004100 */
[----:B------:R-:W-:Y:S01]  /*99e0*/  LOP3.LUT R44, R9, 0xf000f0, RZ, 0xc0, !PT ;  /* 0x00f000f0092c7812 */ /* 0x000fe200078ec0ff */
[----:B------:R-:W-:Y:S01]  /*99f0*/  HADD2.F32 R24, -RZ, R22.H0_H0 ;  /* 0x20000016ff187230 */ /* 0x000fe20000004100 */
[----:B------:R-:W-:Y:S02]  /*9a00*/  LOP3.LUT R22, R8, 0xf000f0, RZ, 0xc0, !PT ;  /* 0x00f000f008167812 */ /* 0x000fe400078ec0ff */
[----:B------:R-:W-:-:S02]  /*9a10*/  LOP3.LUT R54, R10, 0xf000f0, RZ, 0xc0, !PT ;  /* 0x00f000f00a367812 */ /* 0x000fc400078ec0ff */
[----:B------:R-:W-:Y:S01]  /*9a20*/  LOP3.LUT R52, R11, 0xf000f0, RZ, 0xc0, !PT ;  /* 0x00f000f00b347812 */ /* 0x000fe200078ec0ff */
[----:B------:R-:W-:Y:S01]  /*9a30*/  FFMA.FTZ R33, R24, R65, RZ ;  /* 0x0000004118217223 */ /* 0x000fe200000100ff */
[----:B------:R-:W-:Y:S02]  /*9a40*/  LOP3.LUT R22, R22, 0x64006400, RZ, 0xfc, !PT ;  /* 0x6400640016167812 */ /* 0x000fe400078efcff */
[----:B------:R-:W-:Y:S02]  /*9a50*/  LOP3.LUT R44, R44, 0x64006400, RZ, 0xfc, !PT ;  /* 0x640064002c2c7812 */ /* 0x000fe400078efcff */
[----:B------:R-:W-:Y:S02]  /*9a60*/  LOP3.LUT R54, R54, 0x64006400, RZ, 0xfc, !PT ;  /* 0x6400640036367812 */ /* 0x000fe400078efcff */
[----:B------:R-:W-:Y:S01]  /*9a70*/  LOP3.LUT R52, R52, 0x64006400, RZ, 0xfc, !PT ;  /* 0x6400640034347812 */ /* 0x000fe200078efcff */
[C---:B------:R-:W-:Y:S01]  /*9a80*/  FFMA.FTZ R26, R24.reuse, R61, RZ ;  /* 0x0000003d181a7223 */ /* 0x040fe200000100ff */
[----:B------:R-:W-:Y:S01]  /*9a90*/  FFMA.FTZ R25, R63, R24, RZ ;  /* 0x000000183f197223 */ /* 0x000fe200000100ff */
[----:B------:R-:W-:Y:S01]  /*9aa0*/  FFMA.FTZ R50, R51, R46, R33 ;  /* 0x0000002e33327223 */ /* 0x000fe20000010021 */
[----:B------:R-:W-:Y:S01]  /*9ab0*/  FFMA.FTZ R35, R24, R12, RZ ;  /* 0x0000000c18237223 */ /* 0x000fe200000100ff */
[----:B------:R-:W-:-:S02]  /*9ac0*/  HFMA2 R47, R22, R57.H0_H0, -72, -72 ;  /* 0xd480d480162f7431 */ /* 0x000fc40000040039 */
[-C--:B------:R-:W-:Y:S02]  /*9ad0*/  HFMA2 R49, R44, R57.reuse.H0_H0, -72, -72 ;  /* 0xd480d4802c317431 */ /* 0x080fe40000040039 */
[-C--:B------:R-:W-:Y:S02]  /*9ae0*/  HFMA2 R33, R54, R57.reuse.H0_H0, -72, -72 ;  /* 0xd480d48036217431 */ /* 0x080fe40000040039 */
[C---:B------:R-:W-:Y:S01]  /*9af0*/  FFMA.FTZ R27, R51.reuse, R48, R26 ;  /* 0x00000030331b7223 */ /* 0x040fe2000001001a */
[----:B------:R-:W-:Y:S02]  /*9b00*/  HFMA2 R24, R52, R57.H0_H0, -72, -72 ;  /* 0xd480d48034187431 */ /* 0x000fe40000040039 */
[----:B------:R-:W-:Y:S01]  /*9b10*/  FFMA.FTZ R26, R34, R51, R25 ;  /* 0x00000033221a7223 */ /* 0x000fe20000010019 */
[----:B------:R-:W-:Y:S01]  /*9b20*/  FFMA.FTZ R51, R51, R32, R35 ;  /* 0x0000002033337223 */ /* 0x000fe20000010023 */
[----:B------:R-:W-:Y:S02]  /*9b30*/  HADD2.F32 R52, -RZ, R23.H0_H0 ;  /* 0x20000017ff347230 */ /* 0x000fe40000004100 */
[----:B------:R-:W-:-:S02]  /*9b40*/  HADD2.F32 R45, -RZ, R47.H0_H0 ;  /* 0x2000002fff2d7230 */ /* 0x000fc40000004100 */
[----:B------:R-:W-:Y:S02]  /*9b50*/  HADD2.F32 R44, -RZ, R49.H0_H0 ;  /* 0x20000031ff2c7230 */ /* 0x000fe40000004100 */
[----:B------:R-:W-:Y:S02]  /*9b60*/  HADD2.F32 R35, -RZ, R33.H0_H0 ;  /* 0x20000021ff237230 */ /* 0x000fe40000004100 */
        /* <DEDUP_REMOVED lines=9> */
[--C-:B0-----:R-:W-:Y:S02]  /*9c00*/  HADD2.F32 R24, -RZ, R18.reuse.H0_H0 ;  /* 0x20000012ff187230 */ /* 0x101fe40000004100 */
[----:B------:R-:W-:Y:S01]  /*9c10*/  FFMA.FTZ R23, R47, R54, R26 ;  /* 0x000000362f177223 */ /* 0x000fe2000001001a */
[----:B------:R-:W-:Y:S02]  /*9c20*/  HADD2.F32 R55, -RZ, R18.H1_H1 ;  /* 0x30000012ff377230 */ /* 0x000fe40000004100 */
[----:B------:R-:W-:Y:S01]  /*9c30*/  FFMA.FTZ R26, R54, R50, R25 ;  /* 0x00000032361a7223 */ /* 0x000fe20000010019 */
[-C--:B------:R-:W-:Y:S01]  /*9c40*/  FFMA.FTZ R61, R61, R24.reuse, RZ ;  /* 0x000000183d3d7223 */ /* 0x080fe200000100ff */
[-C--:B------:R-:W-:Y:S01]  /*9c50*/  FFMA.FTZ R63, R63, R24.reuse, RZ ;  /* 0x000000183f3f7223 */ /* 0x080fe200000100ff */
[-C--:B------:R-:W-:Y:S01]  /*9c60*/  FFMA.FTZ R65, R65, R24.reuse, RZ ;  /* 0x0000001841417223 */ /* 0x080fe200000100ff */
[----:B------:R-:W-:-:S02]  /*9c70*/  FFMA.FTZ R53, R12, R24, RZ ;  /* 0x000000180c357223 */ /* 0x000fc400000100ff */
[----:B------:R-:W0:Y:S01]  /*9c80*/  LDS.64 R24, [UR4+0x8] ;  /* 0x00000804ff187984 */ /* 0x000e220008000a00 */
[-C--:B------:R-:W-:Y:S01]  /*9c90*/  FFMA.FTZ R18, R34, R55.reuse, R63 ;  /* 0x0000003722127223 */ /* 0x080fe2000001003f */
[--C-:B------:R-:W-:Y:S01]  /*9ca0*/  HADD2.F32 R63, -RZ, R19.reuse.H0_H0 ;  /* 0x20000013ff3f7230 */ /* 0x100fe20000004100 */
[----:B------:R-:W-:Y:S01]  /*9cb0*/  SHF.R.U32.HI R12, RZ, 0x8, R8 ;  /* 0x00000008ff0c7819 */ /* 0x000fe20000011608 */
[----:B------:R-:W-:Y:S02]  /*9cc0*/  HADD2.F32 R8, -RZ, R19.H1_H1 ;  /* 0x30000013ff087230 */ /* 0x000fe40000004100 */
[-C--:B------:R-:W-:Y:S01]  /*9cd0*/  FFMA.FTZ R61, R48, R55.reuse, R61 ;  /* 0x00000037303d7223 */ /* 0x080fe2000001003d */
[----:B------:R-:W-:Y:S01]  /*9ce0*/  FFMA.FTZ R46, R46, R55, R65 ;  /* 0x000000372e2e7223 */ /* 0x000fe20000010041 */
[----:B------:R-:W-:Y:S01]  /*9cf0*/  FFMA.FTZ R18, R45, R63, R18 ;  /* 0x0000003f2d127223 */ /* 0x000fe20000010012 */
[----:B------:R-:W-:Y:S02]  /*9d00*/  SHF.R.U32.HI R9, RZ, 0x8, R9 ;  /* 0x00000008ff097819 */ /* 0x000fe40000011609 */
[----:B------:R-:W-:Y:S01]  /*9d10*/  SHF.R.U32.HI R34, RZ, 0x8, R10 ;  /* 0x00000008ff227819 */ /* 0x000fe2000001160a */
[----:B------:R-:W-:-:S02]  /*9d20*/  HADD2.F32 R49, -RZ, R49.H1_H1 ;  /* 0x30000031ff317230 */ /* 0x000fc40000004100 */
[-C--:B------:R-:W-:Y:S01]  /*9d30*/  FFMA.FTZ R47, R47, R8.reuse, R18 ;  /* 0x000000082f2f7223 */ /* 0x080fe20000010012 */
[-C--:B------:R-:W-:Y:S01]  /*9d40*/  FFMA.FTZ R44, R44, R63.reuse, R61 ;  /* 0x0000003f2c2c7223 */ /* 0x080fe2000001003d */
[----:B------:R-:W-:Y:S01]  /*9d50*/  FFMA.FTZ R35, R35, R63, R46 ;  /* 0x0000003f23237223 */ /* 0x000fe2000001002e */
[----:B------:R-:W-:Y:S02]  /*9d60*/  LOP3.LUT R18, R9, 0xf000f, RZ, 0xc0, !PT ;  /* 0x000f000f09127812 */ /* 0x000fe400078ec0ff */
[----:B------:R-:W-:Y:S01]  /*9d70*/  LOP3.LUT R19, R34, 0xf000f, RZ, 0xc0, !PT ;  /* 0x000f000f22137812 */ /* 0x000fe200078ec0ff */
[----:B------:R-:W-:Y:S01]  /*9d80*/  FFMA.FTZ R27, R54, R49, R27 ;  /* 0x00000031361b7223 */ /* 0x000fe2000001001b */
[-C--:B------:R-:W-:Y:S01]  /*9d90*/  FFMA.FTZ R49, R49, R8.reuse, R44 ;  /* 0x0000000831317223 */ /* 0x080fe2000001002c */
[----:B------:R-:W-:Y:S01]  /*9da0*/  FFMA.FTZ R50, R50, R8, R35 ;  /* 0x0000000832327223 */ /* 0x000fe20000010023 */
[----:B------:R-:W-:Y:S02]  /*9db0*/  LOP3.LUT R44, R18, 0x64006400, RZ, 0xfc, !PT ;  /* 0x64006400122c7812 */ /* 0x000fe400078efcff */
[----:B------:R-:W-:Y:S01]  /*9dc0*/  LOP3.LUT R35, R19, 0x64006400, RZ, 0xfc, !PT ;  /* 0x6400640013237812 */ /* 0x000fe200078efcff */
[----:B------:R-:W-:Y:S01]  /*9dd0*/  FFMA.FTZ R53, R32, R55, R53 ;  /* 0x0000003720357223 */ /* 0x000fe20000010035 */
[----:B------:R-:W1:Y:S01]  /*9de0*/  LDS.64 R18, [UR4+0x88] ;  /* 0x00008804ff127984 */ /* 0x000e620008000a00 */
[----:B------:R-:W-:Y:S01]  /*9df0*/  SHF.R.U32.HI R11, RZ, 0x8, R11 ;  /* 0x00000008ff0b7819 */ /* 0x000fe2000001160b */
[----:B------:R-:W-:Y:S01]  /*9e00*/  FFMA.FTZ R33, R54, R51, R52 ;  /* 0x0000003336217223 */ /* 0x000fe20000010034 */
[----:B------:R-:W-:Y:S01]  /*9e10*/  FFMA.FTZ R52, R22, R63, R53 ;  /* 0x0000003f16347223 */ /* 0x000fe20000010035 */
        /* <DEDUP_REMOVED lines=8> */
[----:B0-----:R-:W-:Y:S02]  /*9ea0*/  HADD2.F32 R48, -RZ, R24.H0_H0 ;  /* 0x20000018ff307230 */ /* 0x001fe40000004100 */
[----:B------:R-:W-:Y:S02]  /*9eb0*/  HADD2.F32 R22, -RZ, R46.H0_H0 ;  /* 0x2000002eff167230 */ /* 0x000fe40000004100 */
[----:B------:R-:W-:Y:S02]  /*9ec0*/  HADD2.F32 R54, -RZ, R44.H0_H0 ;  /* 0x2000002cff367230 */ /* 0x000fe40000004100 */
[----:B------:R-:W-:Y:S02]  /*9ed0*/  HADD2.F32 R61, -RZ, R35.H0_H0 ;  /* 0x20000023ff3d7230 */ /* 0x000fe40000004100 */
[----:B------:R-:W-:Y:S02]  /*9ee0*/  HADD2.F32 R10, -RZ, R32.H0_H0 ;  /* 0x20000020ff0a7230 */ /* 0x000fe40000004100 */
[----:B------:R-:W-:Y:S01]  /*9ef0*/  FFMA.FTZ R23, R22, R48, R23 ;  /* 0x0000003016177223 */ /* 0x000fe20000010017 */
[C---:B------:R-:W-:Y:S01]  /*9f00*/  FFMA.FTZ R45, R48.reuse, R54, R27 ;  /* 0x00000036302d7223 */ /* 0x040fe2000001001b */
[----:B------:R-:W-:Y:S01]  /*9f10*/  FFMA.FTZ R60, R48, R61, R26 ;  /* 0x0000003d303c7223 */ /* 0x000fe2000001001a */
[----:B------:R-:W-:Y:S01]  /*9f20*/  LOP3.LUT R12, R12, 0xf000f0, RZ, 0xc0, !PT ;  /* 0x00f000f00c0c7812 */ /* 0x000fe200078ec0ff */
[----:B------:R-:W-:Y:S01]  /*9f30*/  FFMA.FTZ R33, R48, R10, R33 ;  /* 0x0000000a30217223 */ /* 0x000fe20000010021 */
[----:B------:R-:W-:Y:S01]  /*9f40*/  LOP3.LUT R48, R9, 0xf000f0, RZ, 0xc0, !PT ;  /* 0x00f000f009307812 */ /* 0x000fe200078ec0ff */
[----:B------:R-:W-:Y:S01]  /*9f50*/  HADD2.F32 R26, -RZ, R44.H1_H1 ;  /* 0x3000002cff1a7230 */ /* 0x000fe20000004100 */
[----:B------:R-:W-:-:S02]  /*9f60*/  LOP3.LUT R44, R34, 0xf000f0, RZ, 0xc0, !PT ;  /* 0x00f000f0222c7812 */ /* 0x000fc400078ec0ff */
[----:B------:R-:W-:Y:S02]  /*9f70*/  LOP3.LUT R11, R11, 0xf000f0, RZ, 0xc0, !PT ;  /* 0x00f000f00b0b7812 */ /* 0x000fe400078ec0ff */
[----:B------:R-:W-:Y:S01]  /*9f80*/  LOP3.LUT R34, R12, 0x64006400, RZ, 0xfc, !PT ;  /* 0x640064000c227812 */ /* 0x000fe200078efcff */
[----:B------:R-:W-:Y:S01]  /*9f90*/  FFMA.FTZ R51, R51, R8, R52 ;  /* 0x0000000833337223 */ /* 0x000fe20000010034 */
[----:B------:R-:W-:Y:S01]  /*9fa0*/  LOP3.LUT R48, R48, 0x64006400, RZ, 0xfc, !PT ;  /* 0x6400640030307812 */ /* 0x000fe200078efcff */
[----:B------:R-:W-:Y:S01]  /*9fb0*/  HADD2.F32 R8, -RZ, R46.H1_H1 ;  /* 0x3000002eff087230 */ /* 0x000fe20000004100 */
[----:B------:R-:W-:Y:S01]  /*9fc0*/  LOP3.LUT R12, R11, 0x64006400, RZ, 0xfc, !PT ;  /* 0x640064000b0c7812 */ /* 0x000fe200078efcff */
[----:B------:R-:W-:Y:S01]  /*9fd0*/  HADD2.F32 R24, -RZ, R24.H1_H1 ;  /* 0x30000018ff187230 */ /* 0x000fe20000004100 */
[----:B------:R-:W-:Y:S01]  /*9fe0*/  LOP3.LUT R44, R44, 0x64006400, RZ, 0xfc, !PT ;  /* 0x640064002c2c7812 */ /* 0x000fe200078efcff */
[----:B------:R-:W-:Y:S02]  /*9ff0*/  HADD2.F32 R27, -RZ, R35.H1_H1 ;  /* 0x30000023ff1b7230 */ /* 0x000fe40000004100 */
[----:B------:R-:W-:-:S02]  /*a000*/  HFMA2 R11, R34, R57.H0_H0, -72, -72 ;  /* 0xd480d480220b7431 */ /* 0x000fc40000040039 */
[----:B------:R-:W-:Y:S02]  /*a010*/  HADD2.F32 R32, -RZ, R32.H1_H1 ;  /* 0x30000020ff207230 */ /* 0x000fe40000004100 */
[-C--:B------:R-:W-:Y:S02]  /*a020*/  HFMA2 R48, R48, R57.reuse.H0_H0, -72, -72 ;  /* 0xd480d48030307431 */ /* 0x080fe40000040039 */
[----:B------:R-:W-:Y:S01]  /*a030*/  FFMA.FTZ R46, R8, R24, R23 ;  /* 0x00000018082e7223 */ /* 0x000fe20000010017 */
[C---:B------:R-:W-:Y:S01]  /*a040*/  FFMA.FTZ R23, R24.reuse, R26, R45 ;  /* 0x0000001a18177223 */ /* 0x040fe2000001002d */
[C---:B------:R-:W-:Y:S01]  /*a050*/  FFMA.FTZ R60, R24.reuse, R27, R60 ;  /* 0x0000001b183c7223 */ /* 0x040fe2000001003c */
[----:B------:R-:W-:Y:S01]  /*a060*/  FFMA.FTZ R9, R24, R32, R33 ;  /* 0x0000002018097223 */ /* 0x000fe20000010021 */
[----:B------:R-:W-:Y:S02]  /*a070*/  HFMA2 R24, R44, R57.H0_H0, -72, -72 ;  /* 0xd480d4802c187431 */ /* 0x000fe40000040039 */
[----:B------:R-:W-:-:S02]  /*a080*/  HADD2.F32 R56, -RZ, R25.H0_H0 ;  /* 0x20000019ff387230 */ /* 0x000fc40000004100 */
[----:B------:R-:W-:Y:S02]  /*a090*/  HADD2.F32 R45, -RZ, R11.H0_H0 ;  /* 0x2000000bff2d7230 */ /* 0x000fe40000004100 */
[----:B------:R-:W-:Y:S02]  /*a0a0*/  HADD2.F32 R44, -RZ, R48.H0_H0 ;  /* 0x20000030ff2c7230 */ /* 0x000fe40000004100 */
[----:B-1----:R-:W-:Y:S02]  /*a0b0*/  HADD2.F32 R52, -RZ, R18.H0_H0 ;  /* 0x20000012ff347230 */ /* 0x002fe40000004100 */
[----:B------:R-:W-:Y:S01]  /*a0c0*/  FFMA.FTZ R33, R45, R56, R46 ;  /* 0x000000382d217223 */ /* 0x000fe2000001002e */
[----:B------:R-:W-:Y:S02]  /*a0d0*/  HADD2.F32 R55, -RZ, R25.H1_H1 ;  /* 0x30000019ff377230 */ /* 0x000fe40000004100 */
[----:B------:R-:W-:Y:S01]  /*a0e0*/  FFMA.FTZ R46, R56, R44, R23 ;  /* 0x0000002c382e7223 */ /* 0x000fe20000010017 */
[-C--:B------:R-:W-:Y:S01]  /*a0f0*/  FFMA.FTZ R47, R22, R52.reuse, R47 ;  /* 0x00000034162f7223 */ /* 0x080fe2000001002f */
[-C--:B------:R-:W-:Y:S01]  /*a100*/  FFMA.FTZ R49, R54, R52.reuse, R49 ;  /* 0x0000003436317223 */ /* 0x080fe20000010031 */
[-C--:B------:R-:W-:Y:S01]  /*a110*/  FFMA.FTZ R50, R61, R52.reuse, R50 ;  /* 0x000000343d327223 */ /* 0x080fe20000010032 */
[----:B------:R-:W-:Y:S01]  /*a120*/  FFMA.FTZ R25, R10, R52, R51 ;  /* 0x000000340a197223 */ /* 0x000fe20000010033 */
[----:B------:R-:W0:Y:S01]  /*a130*/  LDS.64 R22, [UR4+0x10] ;  /* 0x00001004ff167984 */ /* 0x000e220008000a00 */
[----:B------:R-:W-:-:S03]  /*a140*/  HADD2.F32 R52, -RZ, R11.H1_H1 ;  /* 0x3000000bff347230 */ /* 0x000fc60000004100 */
[----:B------:R-:W1:Y:S01]  /*a150*/  LDS.64 R10, [UR4+0x90] ;  /* 0x00009004ff0a7984 */ /* 0x000e620008000a00 */
[----:B------:R-:W-:Y:S02]  /*a160*/  HADD2.F32 R18, -RZ, R18.H1_H1 ;  /* 0x30000012ff127230 */ /* 0x000fe40000004100 */
[----:B------:R-:W-:Y:S02]  /*a170*/  HFMA2 R12, R12, R57.H0_H0, -72, -72 ;  /* 0xd480d4800c0c7431 */ /* 0x000fe40000040039 */
[----:B------:R-:W-:Y:S02]  /*a180*/  HADD2.F32 R35, -RZ, R24.H0_H0 ;  /* 0x20000018ff237230 */ /* 0x000fe40000004100 */
[-C--:B------:R-:W-:Y:S01]  /*a190*/  FFMA.FTZ R54, R8, R18.reuse, R47 ;  /* 0x0000001208367223 */ /* 0x080fe2000001002f */
[----:B------:R-:W-:Y:S02]  /*a1a0*/  HADD2.F32 R34, -RZ, R12.H0_H0 ;  /* 0x2000000cff227230 */ /* 0x000fe40000004100 */
[----:B------:R-:W-:Y:S01]  /*a1b0*/  FFMA.FTZ R50, R27, R18, R50 ;  /* 0x000000121b327223 */ /* 0x000fe20000010032 */
[----:B------:R-:W-:-:S02]  /*a1c0*/  HADD2.F32 R8, -RZ, R19.H0_H0 ;  /* 0x20000013ff087230 */ /* 0x000fc40000004100 */
[-C--:B------:R-:W-:Y:S01]  /*a1d0*/  FFMA.FTZ R49, R26, R18.reuse, R49 ;  /* 0x000000121a317223 */ /* 0x080fe20000010031 */
[----:B------:R-:W-:Y:S01]  /*a1e0*/  FFMA.FTZ R27, R32, R18, R25 ;  /* 0x00000012201b7223 */ /* 0x000fe20000010019 */
[----:B------:R-:W-:Y:S01]  /*a1f0*/  FFMA.FTZ R53, R56, R35, R60 ;  /* 0x0000002338357223 */ /* 0x000fe2000001003c */
[----:B------:R-:W-:Y:S02]  /*a200*/  HADD2.F32 R47, -RZ, R19.H1_H1 ;  /* 0x30000013ff2f7230 */ /* 0x000fe40000004100 */
[-C--:B------:R-:W-:Y:S01]  /*a210*/  FFMA.FTZ R25, R45, R8.reuse, R54 ;  /* 0x000000082d197223 */ /* 0x080fe20000010036 */
[-C--:B------:R-:W-:Y:S01]  /*a220*/  FFMA.FTZ R19, R44, R8.reuse, R49 ;  /* 0x000000082c137223 */ /* 0x080fe20000010031 */
[-C--:B------:R-:W-:Y:S01]  /*a230*/  FFMA.FTZ R35, R35, R8.reuse, R50 ;  /* 0x0000000823237223 */ /* 0x080fe20000010032 */
[----:B------:R-:W-:Y:S01]  /*a240*/  FFMA.FTZ R27, R34, R8, R27 ;  /* 0x00000008221b7223 */ /* 0x000fe2000001001b */
[----:B---3--:R-:W-:Y:S02]  /*a250*/  LOP3.LUT R8, R4, 0xf000f, RZ, 0xc0, !PT ;  /* 0x000f000f04087812 */ /* 0x008fe400078ec0ff */
[----:B----4-:R-:W-:-:S02]  /*a260*/  @!P0 PRMT R0, R20, 0x7610, R0 ;  /* 0x0000761014008816 */ /* 0x010fc40000000000 */
[----:B------:R-:W-:Y:S01]  /*a270*/  LOP3.LUT R8, R8, 0x64006400, RZ, 0xfc, !PT ;  /* 0x6400640008087812 */ /* 0x000fe200078efcff */
[----:B------:R-:W-:Y:S02]  /*a280*/  HADD2.F32 R12, -RZ, R12.H1_H1 ;  /* 0x3000000cff0c7230 */ /* 0x000fe40000004100 */
[----:B------:R-:W-:Y:S01]  /*a290*/  FFMA.FTZ R9, R56, R34, R9 ;  /* 0x0000002238097223 */ /* 0x000fe20000010009 */
[----:B------:R-:W-:Y:S01]  /*a2a0*/  @!P0 PRMT R0, R0, 0x7610, R20 ;  /* 0x0000761000008816 */ /* 0x000fe20000000014 */
[----:B------:R-:W-:Y:S02]  /*a2b0*/  HADD2.F32 R48, -RZ, R48.H1_H1 ;  /* 0x30000030ff307230 */ /* 0x000fe40000004100 */
[----:B------:R-:W-:Y:S02]  /*a2c0*/  HADD2 R20, R8, -1032, -1032 ;  /* 0xe408e40808147430 */ /* 0x000fe40000000000 */
[----:B------:R-:W-:Y:S01]  /*a2d0*/  HADD2.F32 R24, -RZ, R24.H1_H1 ;  /* 0x30000018ff187230 */ /* 0x000fe20000004100 */
[----:B------:R-:W-:Y:S01]  /*a2e0*/  LOP3.LUT R26, R5, 0xf000f, RZ, 0xc0, !PT ;  /* 0x000f000f051a7812 */ /* 0x000fe200078ec0ff */
[----:B------:R-:W-:Y:S01]  /*a2f0*/  FFMA.FTZ R9, R55, R12, R9 ;  /* 0x0000000c37097223 */ /* 0x000fe20000010009 */
[----:B------:R-:W-:Y:S01]  /*a300*/  @!P0 PRMT R36, R21, 0x7610, R36 ;  /* 0x0000761015248816 */ /* 0x000fe20000000024 */
[----:B------:R-:W-:Y:S01]  /*a310*/  FFMA.FTZ R12, R12, R47, R27 ;  /* 0x0000002f0c0c7223 */ /* 0x000fe2000001001b */
[----:B------:R-:W-:-:S02]  /*a320*/  HADD2.F32 R27, -RZ, R20.H0_H0 ;  /* 0x20000014ff1b7230 */ /* 0x000fc40000004100 */
[C---:B------:R-:W-:Y:S01]  /*a330*/  FFMA.FTZ R51, R55.reuse, R48, R46 ;  /* 0x0000003037337223 */ /* 0x040fe2000001002e */
[----:B------:R-:W-:Y:S01]  /*a340*/  FFMA.FTZ R18, R24, R47, R35 ;  /* 0x0000002f18127223 */ /* 0x000fe20000010023 */
[----:B0-----:R-:W-:Y:S01]  /*a350*/  HADD2.F32 R8, -RZ, R22.H0_H0 ;  /* 0x20000016ff087230 */ /* 0x001fe20000004100 */
[----:B------:R-:W-:Y:S01]  /*a360*/  LOP3.LUT R26, R26, 0x64006400, RZ, 0xfc, !PT ;  /* 0x640064001a1a7812 */ /* 0x000fe200078efcff */
[C---:B------:R-:W-:Y:S01]  /*a370*/  FFMA.FTZ R33, R52.reuse, R55, R33 ;  /* 0x0000003734217223 */ /* 0x040fe20000010021 */
[----:B------:R-:W-:Y:S01]  /*a380*/  FFMA.FTZ R46, R55, R24, R53 ;  /* 0x00000018372e7223 */ /* 0x000fe20000010035 */
[----:B-1----:R-:W-:Y:S02]  /*a390*/  HADD2.F32 R56, -RZ, R10.H0_H0 ;  /* 0x2000000aff387230 */ /* 0x002fe40000004100 */
[-C--:B------:R-:W-:Y:S01]  /*a3a0*/  FFMA.FTZ R25, R52, R47.reuse, R25 ;  /* 0x0000002f34197223 */ /* 0x080fe20000010019 */
[----:B------:R-:W-:Y:S01]  /*a3b0*/  FFMA.FTZ R19, R48, R47, R19 ;  /* 0x0000002f30137223 */ /* 0x000fe20000010013 */
[----:B------:R-:W-:Y:S01]  /*a3c0*/  @!P0 PRMT R36, R36, 0x7610, R21 ;  /* 0x0000761024248816 */ /* 0x000fe20000000015 */
[----:B------:R-:W-:-:S02]  /*a3d0*/  HADD2.F32 R35, -RZ, R20.H1_H1 ;  /* 0x30000014ff237230 */ /* 0x000fc40000004100 */
[----:B------:R-:W-:Y:S01]  /*a3e0*/  HADD2.F32 R48, -RZ, R22.H1_H1 ;  /* 0x30000016ff307230 */ /* 0x000fe20000004100 */
[----:B------:R-:W0:Y:S01]  /*a3f0*/  LDS.64 R20, [UR4+0x18] ;  /* 0x00001804ff147984 */ /* 0x000e220008000a00 */
[--C-:B------:R-:W-:Y:S02]  /*a400*/  HADD2.F32 R47, -RZ, R23.reuse.H0_H0 ;  /* 0x20000017ff2f7230 */ /* 0x100fe40000004100 */
[----:B------:R-:W-:Y:S02]  /*a410*/  HADD2.F32 R24, -RZ, R23.H1_H1 ;  /* 0x30000017ff187230 */ /* 0x000fe40000004100 */
[----:B------:R-:W-:Y:S01]  /*a420*/  HADD2.F32 R55, -RZ, R10.H1_H1 ;  /* 0x3000000aff377230 */ /* 0x000fe20000004100 */
[----:B------:R-:W1:Y:S01]  /*a430*/  LDS.64 R22, [UR4+0x98] ;  /* 0x00009804ff167984 */ /* 0x000e620008000a00 */
[----:B------:R-:W-:Y:S01]  /*a440*/  LOP3.LUT R10, R4, 0xf000f0, RZ, 0xc0, !PT ;  /* 0x00f000f0040a7812 */ /* 0x000fe200078ec0ff */
[C---:B------:R-:W-:Y:S01]  /*a450*/  FFMA.FTZ R52, R27.reuse, R8, RZ ;  /* 0x000000081b347223 */ /* 0x040fe200000100ff */
[----:B------:R-:W-:Y:S01]  /*a460*/  FFMA.FTZ R34, R27, R56, RZ ;  /* 0x000000381b227223 */ /* 0x000fe200000100ff */
[----:B------:R-:W-:Y:S01]  /*a470*/  HADD2 R26, R26, -1032, -1032 ;  /* 0xe408e4081a1a7430 */ /* 0x000fe20000000000 */
[----:B------:R-:W-:Y:S01]  /*a480*/  LOP3.LUT R32, R5, 0xf000f0, RZ, 0xc0, !PT ;  /* 0x00f000f005207812 */ /* 0x000fe200078ec0ff */
[C---:B------:R-:W-:Y:S01]  /*a490*/  FFMA.FTZ R52, R35.reuse, R48, R52 ;  /* 0x0000003023347223 */ /* 0x040fe20000010034 */
[----:B------:R-:W-:Y:S01]  /*a4a0*/  LOP3.LUT R10, R10, 0x64006400, RZ, 0xfc, !PT ;  /* 0x640064000a0a7812 */ /* 0x000fe200078efcff */
[----:B------:R-:W-:Y:S01]  /*a4b0*/  FFMA.FTZ R35, R35, R55, R34 ;  /* 0x0000003723237223 */ /* 0x000fe20000010022 */
[----:B------:R-:W-:Y:S01]  /*a4c0*/  LOP3.LUT R34, R32, 0x64006400, RZ, 0xfc, !PT ;  /* 0x6400640020227812 */ /* 0x000fe200078efcff */
[----:B------:R-:W-:-:S02]  /*a4d0*/  HADD2.F32 R27, -RZ, R26.H0_H0 ;  /* 0x2000001aff1b7230 */ /* 0x000fc40000004100 */
[-C--:B------:R-:W-:Y:S02]  /*a4e0*/  HFMA2 R32, R10, R57.reuse.H0_H0, -72, -72 ;  /* 0xd480d4800a207431 */ /* 0x080fe40000040039 */
[----:B------:R-:W-:Y:S02]  /*a4f0*/  HADD2.F32 R45, -RZ, R26.H1_H1 ;  /* 0x3000001aff2d7230 */ /* 0x000fe40000004100 */
[----:B------:R-:W-:Y:S02]  /*a500*/  HFMA2 R34, R34, R57.H0_H0, -72, -72 ;  /* 0xd480d48022227431 */ /* 0x000fe40000040039 */
[----:B------:R-:W-:Y:S01]  /*a510*/  FFMA.FTZ R50, R27, R56, RZ ;  /* 0x000000381b327223 */ /* 0x000fe200000100ff */
[--C-:B------:R-:W-:Y:S02]  /*a520*/  HADD2.F32 R10, -RZ, R11.reuse.H0_H0 ;  /* 0x2000000bff0a7230 */ /* 0x100fe40000004100 */
[----:B------:R-:W-:Y:S02]  /*a530*/  HADD2.F32 R49, -RZ, R32.H0_H0 ;  /* 0x20000020ff317230 */ /* 0x000fe40000004100 */
[----:B------:R-:W-:-:S02]  /*a540*/  HADD2.F32 R26, -RZ, R11.H1_H1 ;  /* 0x3000000bff1a7230 */ /* 0x000fc40000004100 */
[----:B------:R-:W-:Y:S01]  /*a550*/  FFMA.FTZ R11, R45, R55, R50 ;  /* 0x000000372d0b7223 */ /* 0x000fe20000010032 */
[----:B------:R-:W-:Y:S02]  /*a560*/  HADD2.F32 R50, -RZ, R34.H0_H0 ;  /* 0x20000022ff327230 */ /* 0x000fe40000004100 */
[----:B------:R-:W-:Y:S01]  /*a570*/  FFMA.FTZ R53, R8, R27, RZ ;  /* 0x0000001b08357223 */ /* 0x000fe200000100ff */
[C---:B------:R-:W-:Y:S01]  /*a580*/  FFMA.FTZ R27, R49.reuse, R47, R52 ;  /* 0x0000002f311b7223 */ /* 0x040fe20000010034 */
[----:B------:R-:W-:Y:S02]  /*a590*/  HADD2.F32 R52, -RZ, R32.H1_H1 ;  /* 0x30000020ff347230 */ /* 0x000fe40000004100 */
[-C--:B------:R-:W-:Y:S01]  /*a5a0*/  FFMA.FTZ R35, R49, R10.reuse, R35 ;  /* 0x0000000a31237223 */ /* 0x080fe20000010023 */
[----:B------:R-:W-:Y:S01]  /*a5b0*/  SHF.R.U32.HI R32, RZ, 0x8, R4 ;  /* 0x00000008ff207819 */ /* 0x000fe20000011604 */
[----:B------:R-:W-:Y:S01]  /*a5c0*/  FFMA.FTZ R49, R50, R10, R11 ;  /* 0x0000000a32317223 */ /* 0x000fe2000001000b */
[----:B------:R-:W-:-:S02]  /*a5d0*/  SHF.R.U32.HI R11, RZ, 0x8, R5 ;  /* 0x00000008ff0b7819 */ /* 0x000fc40000011605 */
[----:B------:R-:W-:Y:S01]  /*a5e0*/  LOP3.LUT R4, R32, 0xf000f, RZ, 0xc0, !PT ;  /* 0x000f000f20047812 */ /* 0x000fe200078ec0ff */
[----:B------:R-:W-:Y:S01]  /*a5f0*/  FFMA.FTZ R44, R48, R45, R53 ;  /* 0x0000002d302c7223 */ /* 0x000fe20000010035 */
[----:B------:R-:W-:Y:S02]  /*a600*/  LOP3.LUT R5, R11, 0xf000f, RZ, 0xc0, !PT ;  /* 0x000f000f0b057812 */ /* 0x000fe400078ec0ff */
[----:B------:R-:W-:Y:S01]  /*a610*/  LOP3.LUT R4, R4, 0x64006400, RZ, 0xfc, !PT ;  /* 0x6400640004047812 */ /* 0x000fe200078efcff */
[----:B------:R-:W-:Y:S01]  /*a620*/  FFMA.FTZ R45, R47, R50, R44 ;  /* 0x000000322f2d7223 */ /* 0x000fe2000001002c */
[----:B------:R-:W-:Y:S01]  /*a630*/  LOP3.LUT R5, R5, 0x64006400, RZ, 0xfc, !PT ;  /* 0x6400640005057812 */ /* 0x000fe200078efcff */
[----:B------:R-:W-:Y:S02]  /*a640*/  HADD2.F32 R50, -RZ, R34.H1_H1 ;  /* 0x30000022ff327230 */ /* 0x000fe40000004100 */
[----:B------:R-:W-:Y:S01]  /*a650*/  FFMA.FTZ R44, R52, R24, R27 ;  /* 0x00000018342c7223 */ /* 0x000fe2000001001b */
[----:B------:R-:W-:-:S02]  /*a660*/  HADD2 R34, R4, -1032, -1032 ;  /* 0xe408e40804227430 */ /* 0x000fc40000000000 */
[----:B------:R-:W-:Y:S02]  /*a670*/  HADD2 R27, R5, -1032, -1032 ;  /* 0xe408e408051b7430 */ /* 0x000fe40000000000 */
[----:B------:R-:W-:Y:S01]  /*a680*/  FFMA.FTZ R35, R52, R26, R35 ;  /* 0x0000001a34237223 */ /* 0x000fe20000010023 */
[----:B------:R-:W-:Y:S01]  /*a690*/  FFMA.FTZ R52, R24, R50, R45 ;  /* 0x0000003218347223 */ /* 0x000fe2000001002d */
[----:B0-----:R-:W-:Y:S02]  /*a6a0*/  HADD2.F32 R5, -RZ, R20.H0_H0 ;  /* 0x20000014ff057230 */ /* 0x001fe40000004100 */
[----:B------:R-:W-:Y:S01]  /*a6b0*/  FFMA.FTZ R45, R50, R26, R49 ;  /* 0x0000001a322d7223 */ /* 0x000fe20000010031 */
[----:B------:R-:W-:Y:S02]  /*a6c0*/  HADD2.F32 R53, -RZ, R34.H0_H0 ;  /* 0x20000022ff357230 */ /* 0x000fe40000004100 */
[----:B-1----:R-:W-:Y:S01]  /*a6d0*/  HADD2.F32 R4, -RZ, R22.H0_H0 ;  /* 0x20000016ff047230 */ /* 0x002fe20000004100 */
[----:B------:R-:W-:Y:S01]  /*a6e0*/  LOP3.LUT R32, R32, 0xf000f0, RZ, 0xc0, !PT ;  /* 0x00f000f020207812 */ /* 0x000fe200078ec0ff */
[----:B------:R-:W-:Y:S01]  /*a6f0*/  HADD2.F32 R50, -RZ, R27.H0_H0 ;  /* 0x2000001bff327230 */ /* 0x000fe20000004100 */
[----:B------:R-:W-:Y:S01]  /*a700*/  LOP3.LUT R11, R11, 0xf000f0, RZ, 0xc0, !PT ;  /* 0x00f000f00b0b7812 */ /* 0x000fe200078ec0ff */
[C---:B------:R-:W-:Y:S01]  /*a710*/  FFMA.FTZ R49, R53.reuse, R5, R44 ;  /* 0x0000000535317223 */ /* 0x040fe2000001002c */
[----:B------:R-:W-:Y:S01]  /*a720*/  FFMA.FTZ R53, R53, R4, R35 ;  /* 0x0000000435357223 */ /* 0x000fe20000010023 */
[----:B------:R-:W-:Y:S01]  /*a730*/  LOP3.LUT R32, R32, 0x64006400, RZ, 0xfc, !PT ;  /* 0x6400640020207812 */ /* 0x000fe200078efcff */
[----:B------:R-:W-:Y:S01]  /*a740*/  FFMA.FTZ R35, R5, R50, R52 ;  /* 0x0000003205237223 */ /* 0x000fe20000010034 */
[----:B------:R-:W-:Y:S01]  /*a750*/  FFMA.FTZ R45, R50, R4, R45 ;  /* 0x00000004322d7223 */ /* 0x000fe2000001002d */
[----:B------:R-:W-:Y:S01]  /*a760*/  LOP3.LUT R50, R11, 0x64006400, RZ, 0xfc, !PT ;  /* 0x640064000b327812 */ /* 0x000fe200078efcff */
[----:B------:R-:W-:-:S02]  /*a770*/  HADD2.F32 R44, -RZ, R34.H1_H1 ;  /* 0x30000022ff2c7230 */ /* 0x000fc40000004100 */
[-C--:B------:R-:W-:Y:S02]  /*a780*/  HFMA2 R34, R32, R57.reuse.H0_H0, -72, -72 ;  /* 0xd480d48020227431 */ /* 0x080fe40000040039 */
[----:B------:R-:W-:Y:S02]  /*a790*/  HADD2.F32 R20, -RZ, R20.H1_H1 ;  /* 0x30000014ff147230 */ /* 0x000fe40000004100 */
[----:B------:R-:W-:Y:S02]  /*a7a0*/  HADD2.F32 R22, -RZ, R22.H1_H1 ;  /* 0x30000016ff167230 */ /* 0x000fe40000004100 */
[----:B------:R-:W-:Y:S02]  /*a7b0*/  HFMA2 R11, R50, R57.H0_H0, -72, -72 ;  /* 0xd480d480320b7431 */ /* 0x000fe40000040039 */
[----:B------:R-:W-:Y:S02]  /*a7c0*/  HADD2.F32 R52, -RZ, R27.H1_H1 ;  /* 0x3000001bff347230 */ /* 0x000fe40000004100 */
[----:B------:R-:W-:Y:S01]  /*a7d0*/  FFMA.FTZ R49, R44, R20, R49 ;  /* 0x000000142c317223 */ /* 0x000fe20000010031 */
[----:B------:R-:W-:-:S02]  /*a7e0*/  HADD2.F32 R32, -RZ, R21.H0_H0 ;  /* 0x20000015ff207230 */ /* 0x000fc40000004100 */
[-C--:B------:R-:W-:Y:S01]  /*a7f0*/  FFMA.FTZ R44, R44, R22.reuse, R53 ;  /* 0x000000162c2c7223 */ /* 0x080fe20000010035 */
[----:B------:R-:W-:Y:S02]  /*a800*/  HADD2.F32 R54, -RZ, R34.H0_H0 ;  /* 0x20000022ff367230 */ /* 0x000fe40000004100 */
[----:B------:R-:W-:Y:S01]  /*a810*/  FFMA.FTZ R50, R52, R22, R45 ;  /* 0x0000001634327223 */ /* 0x000fe2000001002d */
[----:B------:R-:W-:Y:S02]  /*a820*/  HADD2.F32 R27, -RZ, R23.H0_H0 ;  /* 0x20000017ff1b7230 */ /* 0x000fe40000004100 */
[----:B------:R-:W-:Y:S01]  /*a830*/  FFMA.FTZ R35, R20, R52, R35 ;  /* 0x0000003414237223 */ /* 0x000fe20000010023 */
[----:B------:R-:W-:Y:S02]  /*a840*/  HADD2.F32 R45, -RZ, R11.H0_H0 ;  /* 0x2000000bff2d7230 */ /* 0x000fe40000004100 */
[C---:B------:R-:W-:Y:S01]  /*a850*/  FFMA.FTZ R52, R54.reuse, R32, R49 ;  /* 0x0000002036347223 */ /* 0x040fe20000010031 */
[----:B------:R-:W-:-:S02]  /*a860*/  FFMA.FTZ R44, R54, R27, R44 ;  /* 0x0000001b362c7223 */ /* 0x000fc4000001002c */
[----:B------:R-:W-:Y:S01]  /*a870*/  FFMA.FTZ R54, R32, R45, R35 ;  /* 0x0000002d20367223 */ /* 0x000fe20000010023 */
[----:B------:R-:W-:Y:S01]  /*a880*/  LOP3.LUT R35, R6, 0xf000f, RZ, 0xc0, !PT ;  /* 0x000f000f06237812 */ /* 0x000fe200078ec0ff */
[----:B------:R-:W-:Y:S02]  /*a890*/  HADD2.F32 R61, -RZ, R34.H1_H1 ;  /* 0x30000022ff3d7230 */ /* 0x000fe40000004100 */
[----:B------:R-:W-:Y:S01]  /*a8a0*/  HADD2.F32 R53, -RZ, R23.H1_H1 ;  /* 0x30000017ff357230 */ /* 0x000fe20000004100 */
[----:B------:R-:W-:Y:S01]  /*a8b0*/  LOP3.LUT R35, R35, 0x64006400, RZ, 0xfc, !PT ;  /* 0x6400640023237812 */ /* 0x000fe200078efcff */
[----:B------:R-:W-:Y:S02]  /*a8c0*/  HADD2.F32 R34, -RZ, R0.H0_H0 ;  /* 0x20000000ff227230 */ /* 0x000fe40000004100 */
[----:B------:R-:W-:Y:S01]  /*a8d0*/  FFMA.FTZ R50, R45, R27, R50 ;  /* 0x0000001b2d327223 */ /* 0x000fe20000010032 */
[----:B------:R-:W-:Y:S02]  /*a8e0*/  HADD2.F32 R45, -RZ, R11.H1_H1 ;  /* 0x3000000bff2d7230 */ /* 0x000fe40000004100 */
[----:B------:R-:W-:Y:S01]  /*a8f0*/  FFMA.FTZ R23, R61, R53, R44 ;  /* 0x000000353d177223 */ /* 0x000fe2000001002c */
[----:B------:R-:W-:-:S02]  /*a900*/  HADD2 R11, R35, -1032, -1032 ;  /* 0xe408e408230b7430 */ /* 0x000fc40000000000 */
[----:B------:R-:W-:Y:S01]  /*a910*/  FMUL.FTZ R44, R33, R34 ;  /* 0x00000022212c7220 */ /* 0x000fe20000410000 */
[----:B------:R-:W-:Y:S02]  /*a920*/  HADD2.F32 R49, -RZ, R21.H1_H1 ;  /* 0x30000015ff317230 */ /* 0x000fe40000004100 */
[----:B------:R-:W-:Y:S01]  /*a930*/  FFMA.FTZ R35, R45, R53, R50 ;  /* 0x000000352d237223 */ /* 0x000fe20000010032 */
[--C-:B------:R-:W-:Y:S01]  /*a940*/  HADD2.F32 R63, -RZ, R11.reuse.H0_H0 ;  /* 0x2000000bff3f7230 */ /* 0x100fe20000004100 */
[----:B------:R-:W-:Y:S01]  /*a950*/  F2FP.F16.F32.PACK_AB R50, RZ, R44 ;  /* 0x0000002cff32723e */ /* 0x000fe200000000ff */
[----:B------:R-:W-:Y:S02]  /*a960*/  HADD2.F32 R44, -RZ, R0.H1_H1 ;  /* 0x30000000ff2c7230 */ /* 0x000fe40000004100 */
[----:B------:R-:W-:Y:S01]  /*a970*/  FFMA.FTZ R21, R61, R49, R52 ;  /* 0x000000313d157223 */ /* 0x000fe20000010034 */
[----:B------:R-:W-:Y:S02]  /*a980*/  HADD2.F32 R11, -RZ, R11.H1_H1 ;  /* 0x3000000bff0b7230 */ /* 0x000fe40000004100 */
[----:B------:R-:W-:Y:S01]  /*a990*/  FFMA.FTZ R33, R49, R45, R54 ;  /* 0x0000002d31217223 */ /* 0x000fe20000010036 */
[----:B------:R-:W-:Y:S01]  /*a9a0*/  FFMA.FTZ R61, R8, R63, RZ ;  /* 0x0000003f083d7223 */ /* 0x000fe200000100ff */
[----:B------:R-:W-:Y:S01]  /*a9b0*/  FFMA.FTZ R52, R63, R56, RZ ;  /* 0x000000383f347223 */ /* 0x000fe200000100ff */
[----:B------:R-:W-:Y:S01]  /*a9c0*/  FMUL.FTZ R54, R51, R44 ;  /* 0x0000002c33367220 */ /* 0x000fe20000410000 */
[----:B------:R-:W-:-:S02]  /*a9d0*/  HADD2.F32 R45, -RZ, R36.H0_H0 ;  /* 0x20000024ff2d7230 */ /* 0x000fc40000004100 */
[----:B------:R-:W-:Y:S01]  /*a9e0*/  FFMA.FTZ R60, R48, R11, R61 ;  /* 0x0000000b303c7223 */ /* 0x000fe2000001003d */
[----:B------:R-:W-:Y:S01]  /*a9f0*/  FFMA.FTZ R11, R11, R55, R52 ;  /* 0x000000370b0b7223 */ /* 0x000fe20000010034 */
[----:B------:R-:W-:Y:S02]  /*aa00*/  F2FP.F16.F32.PACK_AB R52, RZ, R54 ;  /* 0x00000036ff34723e */ /* 0x000fe400000000ff */
[----:B------:R-:W-:Y:S01]  /*aa10*/  LOP3.LUT R54, R7, 0xf000f, RZ, 0xc0, !PT ;  /* 0x000f000f07367812 */ /* 0x000fe200078ec0ff */
[----:B------:R-:W-:Y:S01]  /*aa20*/  FMUL.FTZ R51, R46, R45 ;  /* 0x0000002d2e337220 */ /* 0x000fe20000410000 */
[----:B------:R-:W-:Y:S02]  /*aa30*/  HADD2.F32 R46, -RZ, R36.H1_H1 ;  /* 0x30000024ff2e7230 */ /* 0x000fe40000004100 */
[----:B------:R-:W-:-:S03]  /*aa40*/  LOP3.LUT R54, R54, 0x64006400, RZ, 0xfc, !PT ;  /* 0x6400640036367812 */ /* 0x000fc600078efcff */
[----:B------:R-:W-:Y:S02]  /*aa50*/  FMUL.FTZ R61, R9, R46 ;  /* 0x0000002e093d7220 */ /* 0x000fe40000410000 */
[----:B------:R-:W-:-:S05]  /*aa60*/  HADD2 R9, R54, -1032, -1032 ;  /* 0xe408e40836097430 */ /* 0x000fca0000000000 */
[----:B------:R-:W-:Y:S01]  /*aa70*/  HADD2.F32 R63, -RZ, R9.H0_H0 ;  /* 0x20000009ff3f7230 */ /* 0x000fe20000004100 */
[----:B------:R-:W-:-:S04]  /*aa80*/  F2FP.F16.F32.PACK_AB R54, RZ, R61 ;  /* 0x0000003dff36723e */ /* 0x000fc800000000ff */
[----:B------:R-:W-:Y:S01]  /*aa90*/  FFMA.FTZ R61, R8, R63, RZ ;  /* 0x0000003f083d7223 */ /* 0x000fe200000100ff */
[----:B------:R-:W-:-:S04]  /*aaa0*/  LOP3.LUT R8, R6, 0xf000f0, RZ, 0xc0, !PT ;  /* 0x00f000f006087812 */ /* 0x000fc800078ec0ff */
[----:B------:R-:W-:Y:S01]  /*aab0*/  LOP3.LUT R8, R8, 0x64006400, RZ, 0xfc, !PT ;  /* 0x6400640008087812 */ /* 0x000fe200078efcff */
[----:B------:R-:W-:-:S04]  /*aac0*/  FFMA.FTZ R62, R63, R56, RZ ;  /* 0x000000383f3e7223 */ /* 0x000fc800000100ff */
[----:B------:R-:W-:-:S05]  /*aad0*/  HFMA2 R8, R8, R57.H0_H0, -72, -72 ;  /* 0xd480d48008087431 */ /* 0x000fca0000040039 */
[----:B------:R-:W-:-:S05]  /*aae0*/  HADD2.F32 R56, -RZ, R8.H0_H0 ;  /* 0x20000008ff387230 */ /* 0x000fca0000004100 */
[----:B------:R-:W-:Y:S01]  /*aaf0*/  FFMA.FTZ R63, R47, R56, R60 ;  /* 0x000000382f3f7223 */ /* 0x000fe2000001003c */
[----:B------:R-:W-:Y:S01]  /*ab00*/  FFMA.FTZ R11, R56, R10, R11 ;  /* 0x0000000a380b7223 */ /* 0x000fe2000001000b */
[----:B------:R-:W-:-:S04]  /*ab10*/  SHF.R.U32.HI R56, RZ, 0x8, R6 ;  /* 0x00000008ff387819 */ /* 0x000fc80000011606 */
[----:B------:R-:W-:-:S04]  /*ab20*/  LOP3.LUT R6, R56, 0xf000f, RZ, 0xc0, !PT ;  /* 0x000f000f38067812 */ /* 0x000fc800078ec0ff */
[----:B------:R-:W-:Y:S01]  /*ab30*/  LOP3.LUT R6, R6, 0x64006400, RZ, 0xfc, !PT ;  /* 0x6400640006067812 */ /* 0x000fe200078efcff */
[----:B------:R-:W-:-:S04]  /*ab40*/  HADD2.F32 R8, -RZ, R8.H1_H1 ;  /* 0x30000008ff087230 */ /* 0x000fc80000004100 */
[----:B------:R-:W-:Y:S02]  /*ab50*/  HADD2 R6, R6, -1032, -1032 ;  /* 0xe408e40806067430 */ /* 0x000fe40000000000 */
[----:B------:R-:W-:Y:S01]  /*ab60*/  FFMA.FTZ R60, R24, R8, R63 ;  /* 0x00000008183c7223 */ /* 0x000fe2000001003f */
[----:B------:R-:W-:Y:S02]  /*ab70*/  FFMA.FTZ R11, R8, R26, R11 ;  /* 0x0000001a080b7223 */ /* 0x000fe4000001000b */
[----:B------:R-:W-:Y:S02]  /*ab80*/  HADD2.F32 R8, -RZ, R6.H0_H0 ;  /* 0x20000006ff087230 */ /* 0x000fe40000004100 */
[----:B------:R-:W-:-:S03]  /*ab90*/  HADD2.F32 R9, -RZ, R9.H1_H1 ;  /* 0x30000009ff097230 */ /* 0x000fc60000004100 */
[----:B------:R-:W-:Y:S01]  /*aba0*/  FFMA.FTZ R63, R5, R8, R60 ;  /* 0x00000008053f7223 */ /* 0x000fe2000001003c */
[----:B------:R-:W-:Y:S01]  /*abb0*/  LOP3.LUT R60, R7, 0xf000f0, RZ, 0xc0, !PT ;  /* 0x00f000f0073c7812 */ /* 0x000fe200078ec0ff */
[----:B------:R-:W-:-:S03]  /*abc0*/  FFMA.FTZ R11, R8, R4, R11 ;  /* 0x00000004080b7223 */ /* 0x000fc6000001000b */
[----:B------:R-:W-:Y:S01]  /*abd0*/  LOP3.LUT R60, R60, 0x64006400, RZ, 0xfc, !PT ;  /* 0x640064003c3c7812 */ /* 0x000fe200078efcff */
[----:B------:R-:W-:Y:S01]  /*abe0*/  FFMA.FTZ R8, R48, R9, R61 ;  /* 0x0000000930087223 */ /* 0x000fe2000001003d */
[----:B------:R-:W-:-:S03]  /*abf0*/  HADD2.F32 R48, -RZ, R6.H1_H1 ;  /* 0x30000006ff307230 */ /* 0x000fc60000004100 */
[----:B------:R-:W-:Y:S02]  /*ac00*/  HFMA2 R6, R60, R57.H0_H0, -72, -72 ;  /* 0xd480d4803c067431 */ /* 0x000fe40000040039 */
[----:B------:R-:W-:Y:S01]  /*ac10*/  FFMA.FTZ R9, R9, R55, R62 ;  /* 0x0000003709097223 */ /* 0x000fe2000001003e */
[----:B------:R-:W-:-:S04]  /*ac20*/  IMAD.WIDE R58, R39, 0x4, R58 ;  /* 0x00000004273a7825 */ /* 0x000fc800078e023a */
[--C-:B------:R-:W-:Y:S02]  /*ac30*/  HADD2.F32 R60, -RZ, R6.reuse.H0_H0 ;  /* 0x20000006ff3c7230 */ /* 0x100fe40000004100 */
[----:B------:R-:W-:Y:S01]  /*ac40*/  FFMA.FTZ R55, R20, R48, R63 ;  /* 0x0000003014377223 */ /* 0x000fe2000001003f */
[----:B------:R-:W-:Y:S02]  /*ac50*/  FFMA.FTZ R48, R48, R22, R11 ;  /* 0x0000001630307223 */ /* 0x000fe4000001000b */
[----:B------:R-:W-:Y:S01]  /*ac60*/  FFMA.FTZ R47, R47, R60, R8 ;  /* 0x0000003c2f2f7223 */ /* 0x000fe20000010008 */
[----:B------:R-:W-:Y:S02]  /*ac70*/  FFMA.FTZ R61, R60, R10, R9 ;  /* 0x0000000a3c3d7223 */ /* 0x000fe40000010009 */
[----:B------:R0:W2:Y:S01]  /*ac80*/  LDG.E.128.CONSTANT R8, desc[UR8][R58.64] ;  /* 0x000000083a087981 */ /* 0x0000a2000c1e9d00 */
[----:B------:R-:W-:-:S05]  /*ac90*/  HADD2.F32 R6, -RZ, R6.H1_H1 ;  /* 0x30000006ff067230 */ /* 0x000fca0000004100 */
[----:B------:R-:W-:Y:S01]  /*aca0*/  FFMA.FTZ R61, R6, R26, R61 ;  /* 0x0000001a063d7223 */ /* 0x000fe2000001003d */
[----:B------:R-:W-:Y:S01]  /*acb0*/  SHF.R.U32.HI R26, RZ, 0x8, R7 ;  /* 0x00000008ff1a7819 */ /* 0x000fe20000011607 */
[----:B------:R-:W-:-:S03]  /*acc0*/  FFMA.FTZ R60, R24, R6, R47 ;  /* 0x00000006183c7223 */ /* 0x000fc6000001002f */
[----:B------:R-:W-:-:S04]  /*acd0*/  LOP3.LUT R6, R26, 0xf000f, RZ, 0xc0, !PT ;  /* 0x000f000f1a067812 */ /* 0x000fc800078ec0ff */
[----:B------:R-:W-:-:S05]  /*ace0*/  LOP3.LUT R6, R6, 0x64006400, RZ, 0xfc, !PT ;  /* 0x6400640006067812 */ /* 0x000fca00078efcff */
[----:B------:R-:W-:Y:S02]  /*acf0*/  HADD2 R24, R6, -1032, -1032 ;  /* 0xe408e40806187430 */ /* 0x000fe40000000000 */
[----:B------:R-:W-:-:S04]  /*ad00*/  IMAD.WIDE R62, R39, 0x4, R58 ;  /* 0x00000004273e7825 */ /* 0x000fc800078e023a */
[----:B------:R-:W-:-:S05]  /*ad10*/  HADD2.F32 R6, -RZ, R24.H0_H0 ;  /* 0x20000018ff067230 */ /* 0x000fca0000004100 */
[----:B------:R-:W-:Y:S01]  /*ad20*/  FFMA.FTZ R47, R5, R6, R60 ;  /* 0x00000006052f7223 */ /* 0x000fe2000001003c */
[----:B------:R-:W-:Y:S02]  /*ad30*/  FFMA.FTZ R61, R6, R4, R61 ;  /* 0x00000004063d7223 */ /* 0x000fe4000001003d */
[----:B------:R-:W3:Y:S01]  /*ad40*/  LDG.E.128.CONSTANT R4, desc[UR8][R62.64] ;  /* 0x000000083e047981 */ /* 0x000ee2000c1e9d00 */
[----:B------:R-:W-:Y:S01]  /*ad50*/  HADD2.F32 R24, -RZ, R24.H1_H1 ;  /* 0x30000018ff187230 */ /* 0x000fe20000004100 */
[----:B------:R-:W-:Y:S02]  /*ad60*/  LOP3.LUT R56, R56, 0xf000f0, RZ, 0xc0, !PT ;  /* 0x00f000f038387812 */ /* 0x000fe400078ec0ff */
[----:B------:R-:W-:Y:S02]  /*ad70*/  LOP3.LUT R26, R26, 0xf000f0, RZ, 0xc0, !PT ;  /* 0x00f000f01a1a7812 */ /* 0x000fe400078ec0ff */
[----:B------:R-:W-:Y:S01]  /*ad80*/  FFMA.FTZ R47, R20, R24, R47 ;  /* 0x00000018142f7223 */ /* 0x000fe2000001002f */
[----:B------:R-:W-:Y:S01]  /*ad90*/  FFMA.FTZ R22, R24, R22, R61 ;  /* 0x0000001618167223 */ /* 0x000fe2000001003d */
[----:B------:R-:W-:-:S02]  /*ada0*/  LOP3.LUT R20, R56, 0x64006400, RZ, 0xfc, !PT ;  /* 0x6400640038147812 */ /* 0x000fc400078efcff */
[----:B------:R-:W-:-:S03]  /*adb0*/  LOP3.LUT R24, R26, 0x64006400, RZ, 0xfc, !PT ;  /* 0x640064001a187812 */ /* 0x000fc600078efcff */
[-C--:B------:R-:W-:Y:S02]  /*adc0*/  HFMA2 R20, R20, R57.reuse.H0_H0, -72, -72 ;  /* 0xd480d48014147431 */ /* 0x080fe40000040039 */
[----:B------:R-:W-:-:S03]  /*add0*/  HFMA2 R24, R24, R57.H0_H0, -72, -72 ;  /* 0xd480d48018187431 */ /* 0x000fc60000040039 */
[----:B0-----:R-:W-:Y:S02]  /*ade0*/  HADD2.F32 R59, -RZ, R20.H0_H0 ;  /* 0x20000014ff3b7230 */ /* 0x001fe40000004100 */
[----:B------:R-:W-:-:S03]  /*adf0*/  HADD2.F32 R26, -RZ, R24.H0_H0 ;  /* 0x20000018ff1a7230 */ /* 0x000fc60000004100 */
[C---:B------:R-:W-:Y:S02]  /*ae00*/  FFMA.FTZ R56, R32.reuse, R59, R55 ;  /* 0x0000003b20387223 */ /* 0x040fe40000010037 */
[----:B------:R-:W-:Y:S01]  /*ae10*/  FFMA.FTZ R32, R32, R26, R47 ;  /* 0x0000001a20207223 */ /* 0x000fe2000001002f */
[----:B------:R-:W-:Y:S02]  /*ae20*/  HADD2.F32 R47, -RZ, R20.H1_H1 ;  /* 0x30000014ff2f7230 */ /* 0x000fe40000004100 */
[-C--:B------:R-:W-:Y:S01]  /*ae30*/  FFMA.FTZ R48, R59, R27.reuse, R48 ;  /* 0x0000001b3b307223 */ /* 0x080fe20000010030 */
[----:B------:R-:W-:Y:S02]  /*ae40*/  HADD2.F32 R55, -RZ, R24.H1_H1 ;  /* 0x30000018ff377230 */ /* 0x000fe40000004100 */
[----:B------:R-:W-:Y:S01]  /*ae50*/  FFMA.FTZ R22, R26, R27, R22 ;  /* 0x0000001b1a167223 */ /* 0x000fe20000010016 */
[----:B------:R-:W-:Y:S01]  /*ae60*/  FMUL.FTZ R18, R18, R45 ;  /* 0x0000002d12127220 */ /* 0x000fe20000410000 */
[----:B------:R-:W-:-:S02]  /*ae70*/  FFMA.FTZ R48, R47, R53, R48 ;  /* 0x000000352f307223 */ /* 0x000fc40000010030 */
[----:B------:R-:W-:Y:S01]  /*ae80*/  FFMA.FTZ R53, R55, R53, R22 ;  /* 0x0000003537357223 */ /* 0x000fe20000010016 */
[----:B------:R-:W-:Y:S01]  /*ae90*/  FMUL.FTZ R22, R12, R46 ;  /* 0x0000002e0c167220 */ /* 0x000fe20000410000 */
[----:B------:R-:W-:Y:S01]  /*aea0*/  FMUL.FTZ R20, R19, R44 ;  /* 0x0000002c13147220 */ /* 0x000fe20000410000 */
[----:B------:R-:W-:Y:S02]  /*aeb0*/  F2FP.F16.F32.PACK_AB R12, RZ, R18 ;  /* 0x00000012ff0c723e */ /* 0x000fe400000000ff */
[----:B------:R-:W0:Y:S01]  /*aec0*/  LDS.64 R18, [UR4+0x20] ;  /* 0x00002004ff127984 */ /* 0x000e220008000a00 */
[----:B------:R-:W-:Y:S01]  /*aed0*/  FMUL.FTZ R25, R25, R34 ;  /* 0x0000002219197220 */ /* 0x000fe20000410000 */
[----:B------:R-:W-:-:S04]  /*aee0*/  F2FP.F16.F32.PACK_AB R20, RZ, R20 ;  /* 0x00000014ff14723e */ /* 0x000fc800000000ff */
[----:B------:R-:W-:Y:S01]  /*aef0*/  F2FP.F16.F32.PACK_AB R25, RZ, R25 ;  /* 0x00000019ff19723e */ /* 0x000fe200000000ff */
[----:B------:R-:W-:-:S03]  /*af00*/  FMUL.FTZ R24, R21, R34 ;  /* 0x0000002215187220 */ /* 0x000fc60000410000 */
[----:B------:R-:W-:Y:S02]  /*af10*/  PRMT R27, R25, 0x5410, R20 ;  /* 0x00005410191b7816 */ /* 0x000fe40000000014 */
[----:B------:R-:W1:Y:S01]  /*af20*/  LDS.64 R20, [UR4+0xa0] ;  /* 0x0000a004ff147984 */ /* 0x000e620008000a00 */
[----:B------:R-:W-:Y:S01]  /*af30*/  FFMA.FTZ R56, R49, R47, R56 ;  /* 0x0000002f31387223 */ /* 0x000fe20000010038 */
[----:B------:R-:W-:Y:S01]  /*af40*/  FMUL.FTZ R23, R23, R34 ;  /* 0x0000002217177220 */ /* 0x000fe20000410000 */
[-C--:B------:R-:W-:Y:S01]  /*af50*/  FMUL.FTZ R35, R35, R44.reuse ;  /* 0x0000002c23237220 */ /* 0x080fe20000410000 */
[----:B------:R-:W-:Y:S01]  /*af60*/  FFMA.FTZ R49, R49, R55, R32 ;  /* 0x0000003731317223 */ /* 0x000fe20000010020 */
[----:B------:R-:W-:Y:S01]  /*af70*/  FMUL.FTZ R25, R33, R44 ;  /* 0x0000002c21197220 */ /* 0x000fe20000410000 */
[----:B------:R-:W-:Y:S01]  /*af80*/  PRMT R50, R50, 0x5410, R52 ;  /* 0x0000541032327816 */ /* 0x000fe20000000034 */
[----:B------:R-:W-:Y:S01]  /*af90*/  FMUL.FTZ R26, R56, R45 ;  /* 0x0000002d381a7220 */ /* 0x000fe20000410000 */
[----:B------:R-:W-:Y:S01]  /*afa0*/  F2FP.F16.F32.PACK_AB R22, RZ, R22 ;  /* 0x00000016ff16723e */ /* 0x000fe200000000ff */
[----:B------:R-:W-:Y:S01]  /*afb0*/  FMUL.FTZ R49, R49, R46 ;  /* 0x0000002e31317220 */ /* 0x000fe20000410000 */
[----:B------:R-:W-:-:S02]  /*afc0*/  F2FP.F16.F32.PACK_AB R23, RZ, R23 ;  /* 0x00000017ff17723e */ /* 0x000fc400000000ff */
[----:B------:R-:W-:Y:S01]  /*afd0*/  F2FP.F16.F32.PACK_AB R35, RZ, R35 ;  /* 0x00000023ff23723e */ /* 0x000fe200000000ff */
[----:B------:R-:W-:Y:S01]  /*afe0*/  HFMA2 R29, R27, 1, 1, R29 ;  /* 0x3c003c001b1d7831 */ /* 0x000fe2000000001d */
[----:B------:R-:W-:Y:S02]  /*aff0*/  F2FP.F16.F32.PACK_AB R24, RZ, R24 ;  /* 0x00000018ff18723e */ /* 0x000fe400000000ff */
[----:B------:R-:W-:Y:S01]  /*b000*/  F2FP.F16.F32.PACK_AB R25, RZ, R25 ;  /* 0x00000019ff19723e */ /* 0x000fe200000000ff */
[----:B------:R-:W-:Y:S01]  /*b010*/  HFMA2 R31, R50, 1, 1, R31 ;  /* 0x3c003c00321f7831 */ /* 0x000fe2000000001f */
[----:B------:R-:W-:Y:S02]  /*b020*/  F2FP.F16.F32.PACK_AB R51, RZ, R51 ;  /* 0x00000033ff33723e */ /* 0x000fe400000000ff */
[----:B------:R-:W-:Y:S02]  /*b030*/  PRMT R12, R12, 0x5410, R22 ;  /* 0x000054100c0c7816 */ /* 0x000fe40000000016 */
[----:B------:R-:W-:-:S02]  /*b040*/  PRMT R23, R23, 0x5410, R35 ;  /* 0x0000541017177816 */ /* 0x000fc40000000023 */
[----:B------:R-:W-:Y:S02]  /*b050*/  F2FP.F16.F32.PACK_AB R26, RZ, R26 ;  /* 0x0000001aff1a723e */ /* 0x000fe400000000ff */
[----:B------:R-:W-:Y:S02]  /*b060*/  F2FP.F16.F32.PACK_AB R49, RZ, R49 ;  /* 0x00000031ff31723e */ /* 0x000fe400000000ff */
[----:B------:R-:W-:Y:S02]  /*b070*/  PRMT R24, R24, 0x5410, R25 ;  /* 0x0000541018187816 */ /* 0x000fe40000000019 */
[----:B------:R-:W-:Y:S01]  /*b080*/  PRMT R51, R51, 0x5410, R54 ;  /* 0x0000541033337816 */ /* 0x000fe20000000036 */
[----:B------:R-:W-:Y:S01]  /*b090*/  HADD2 R28, R12, R28 ;  /* 0x0000001c0c1c7230 */ /* 0x000fe20000000000 */
[----:B------:R-:W-:Y:S01]  /*b0a0*/  PRMT R26, R26, 0x5410, R49 ;  /* 0x000054101a1a7816 */ /* 0x000fe20000000031 */
[----:B------:R-:W-:Y:S01]  /*b0b0*/  FMUL.FTZ R48, R48, R45 ;  /* 0x0000002d30307220 */ /* 0x000fe20000410000 */
[----:B------:R-:W-:Y:S01]  /*b0c0*/  FMUL.FTZ R53, R53, R46 ;  /* 0x0000002e35357220 */ /* 0x000fe20000410000 */
[----:B------:R-:W-:-:S02]  /*b0d0*/  HFMA2 R29, R23, 1, 1, R29 ;  /* 0x3c003c00171d7831 */ /* 0x000fc4000000001d */
[----:B0-----:R-:W-:Y:S02]  /*b0e0*/  HADD2.F32 R12, -RZ, R18.H0_H0 ;  /* 0x20000012ff0c7230 */ /* 0x001fe40000004100 */
[----:B------:R-:W-:Y:S02]  /*b0f0*/  HADD2 R30, R51, R30 ;  /* 0x0000001e331e7230 */ /* 0x000fe40000000000 */
[----:B------:R-:W-:Y:S02]  /*b100*/  HADD2.F32 R49, -RZ, R18.H1_H1 ;  /* 0x30000012ff317230 */ /* 0x000fe40000004100 */
[----:B------:R-:W-:Y:S01]  /*b110*/  HFMA2 R31, R24, 1, 1, R31 ;  /* 0x3c003c00181f7831 */ /* 0x000fe2000000001f */
[----:B------:R-:W-:Y:S01]  /*b120*/  F2FP.F16.F32.PACK_AB R48, RZ, R48 ;  /* 0x00000030ff30723e */ /* 0x000fe200000000ff */
[----:B------:R-:W-:Y:S01]  /*b130*/  HADD2 R30, R26, R30 ;  /* 0x0000001e1a1e7230 */ /* 0x000fe20000000000 */
[----:B------:R-:W-:-:S04]  /*b140*/  F2FP.F16.F32.PACK_AB R53, RZ, R53 ;  /* 0x00000035ff35723e */ /* 0x000fc800000000ff */
[----:B------:R-:W-:-:S05]  /*b150*/  PRMT R48, R48, 0x5410, R53 ;  /* 0x0000541030307816 */ /* 0x000fca0000000035 */
[----:B------:R-:W-:Y:S02]  /*b160*/  HADD2 R28, R48, R28 ;  /* 0x0000001c301c7230 */ /* 0x000fe40000000000 */
[--C-:B-1----:R-:W-:Y:S02]  /*b170*/  HADD2.F32 R50, -RZ, R20.reuse.H0_H0 ;  /* 0x20000014ff327230 */ /* 0x102fe40000004100 */
[----:B------:R-:W-:Y:S02]  /*b180*/  HADD2.F32 R53, -RZ, R20.H1_H1 ;  /* 0x30000014ff357230 */ /* 0x000fe40000004100 */
[--C-:B------:R-:W-:Y:S02]  /*b190*/  HADD2.F32 R55, -RZ, R21.reuse.H0_H0 ;  /* 0x20000015ff377230 */ /* 0x100fe40000004100 */
[----:B------:R-:W-:Y:S01]  /*b1a0*/  HADD2.F32 R21, -RZ, R21.H1_H1 ;  /* 0x30000015ff157230 */ /* 0x000fe20000004100 */
[----:B--2---:R-:W-:Y:S02]  /*b1b0*/  LOP3.LUT R22, R8, 0xf000f, RZ, 0xc0, !PT ;  /* 0x000f000f08167812 */ /* 0x004fe400078ec0ff */
        /* <DEDUP_REMOVED lines=8> */
[----:B------:R-:W-:-:S02]  /*b240*/  HADD2.F32 R22, -RZ, R19.H0_H0 ;  /* 0x20000013ff167230 */ /* 0x000fc40000004100 */
[----:B------:R-:W-:Y:S02]  /*b250*/  HADD2 R25, R23, -1032, -1032 ;  /* 0xe408e40817197430 */ /* 0x000fe40000000000 */
[----:B------:R-:W-:Y:S02]  /*b260*/  HADD2.F32 R24, -RZ, R19.H1_H1 ;  /* 0x30000013ff187230 */ /* 0x000fe40000004100 */
[----:B------:R-:W-:Y:S02]  /*b270*/  HADD2 R26, R26, -1032, -1032 ;  /* 0xe408e4081a1a7430 */ /* 0x000fe40000000000 */
[--C-:B------:R-:W-:Y:S02]  /*b280*/  HADD2.F32 R19, -RZ, R18.reuse.H0_H0 ;  /* 0x20000012ff137230 */ /* 0x100fe40000004100 */
[----:B------:R-:W-:Y:S02]  /*b290*/  HADD2.F32 R32, -RZ, R18.H1_H1 ;  /* 0x30000012ff207230 */ /* 0x000fe40000004100 */
[----:B------:R-:W-:-:S02]  /*b2a0*/  HADD2 R18, R27, -1032, -1032 ;  /* 0xe408e4081b127430 */ /* 0x000fc40000000000 */
[--C-:B------:R-:W-:Y:S02]  /*b2b0*/  HADD2.F32 R23, -RZ, R25.reuse.H0_H0 ;  /* 0x20000019ff177230 */ /* 0x100fe40000004100 */
[----:B------:R-:W-:Y:S02]  /*b2c0*/  HADD2.F32 R48, -RZ, R25.H1_H1 ;  /* 0x30000019ff307230 */ /* 0x000fe40000004100 */
[----:B------:R-:W-:Y:S02]  /*b2d0*/  HADD2.F32 R25, -RZ, R26.H0_H0 ;  /* 0x2000001aff197230 */ /* 0x000fe40000004100 */
[----:B------:R-:W-:Y:S02]  /*b2e0*/  HADD2.F32 R27, -RZ, R18.H0_H0 ;  /* 0x20000012ff1b7230 */ /* 0x000fe40000004100 */
[----:B------:R-:W-:Y:S01]  /*b2f0*/  FFMA.FTZ R35, R19, R12, RZ ;  /* 0x0000000c13237223 */ /* 0x000fe200000100ff */
[----:B------:R-:W-:Y:S02]  /*b300*/  HADD2.F32 R26, -RZ, R26.H1_H1 ;  /* 0x3000001aff1a7230 */ /* 0x000fe40000004100 */
[----:B------:R-:W-:Y:S01]  /*b310*/  FFMA.FTZ R52, R12, R23, RZ ;  /* 0x000000170c347223 */ /* 0x000fe200000100ff */
[----:B------:R-:W-:-:S02]  /*b320*/  HADD2.F32 R18, -RZ, R18.H1_H1 ;  /* 0x30000012ff127230 */ /* 0x000fc40000004100 */
[C---:B------:R-:W-:Y:S01]  /*b330*/  FFMA.FTZ R47, R12.reuse, R25, RZ ;  /* 0x000000190c2f7223 */ /* 0x040fe200000100ff */
[----:B------:R-:W-:Y:S01]  /*b340*/  FFMA.FTZ R51, R12, R27, RZ ;  /* 0x0000001b0c337223 */ /* 0x000fe200000100ff */
[----:B------:R-:W-:Y:S01]  /*b350*/  FFMA.FTZ R35, R32, R49, R35 ;  /* 0x0000003120237223 */ /* 0x000fe20000010023 */
[C---:B------:R-:W-:Y:S01]  /*b360*/  FFMA.FTZ R33, R49.reuse, R48, R52 ;  /* 0x0000003031217223 */ /* 0x040fe20000010034 */
[----:B------:R-:W-:Y:S01]  /*b370*/  FFMA.FTZ R47, R49, R26, R47 ;  /* 0x0000001a312f7223 */ /* 0x000fe2000001002f */
[----:B------:R-:W-:Y:S01]  /*b380*/  FFMA.FTZ R23, R23, R50, RZ ;  /* 0x0000003217177223 */ /* 0x000fe200000100ff */
[----:B------:R-:W-:Y:S01]  /*b390*/  FFMA.FTZ R49, R49, R18, R51 ;  /* 0x0000001231317223 */ /* 0x000fe20000010033 */
[-C--:B------:R-:W-:Y:S01]  /*b3a0*/  FFMA.FTZ R51, R19, R50.reuse, RZ ;  /* 0x0000003213337223 */ /* 0x080fe200000100ff */
[-C--:B------:R-:W-:Y:S01]  /*b3b0*/  FFMA.FTZ R19, R25, R50.reuse, RZ ;  /* 0x0000003219137223 */ /* 0x080fe200000100ff */
[----:B------:R-:W-:Y:S01]  /*b3c0*/  FFMA.FTZ R25, R27, R50, RZ ;  /* 0x000000321b197223 */ /* 0x000fe200000100ff */
[----:B------:R-:W-:Y:S01]  /*b3d0*/  FFMA.FTZ R20, R48, R53, R23 ;  /* 0x0000003530147223 */ /* 0x000fe20000010017 */
[----:B------:R-:W-:-:S02]  /*b3e0*/  LOP3.LUT R12, R8, 0xf000f0, RZ, 0xc0, !PT ;  /* 0x00f000f0080c7812 */ /* 0x000fc400078ec0ff */
[----:B------:R-:W-:Y:S02]  /*b3f0*/  LOP3.LUT R23, R9, 0xf000f0, RZ, 0xc0, !PT ;  /* 0x00f000f009177812 */ /* 0x000fe400078ec0ff */
[----:B------:R-:W-:Y:S02]  /*b400*/  LOP3.LUT R27, R10, 0xf000f0, RZ, 0xc0, !PT ;  /* 0x00f000f00a1b7812 */ /* 0x000fe400078ec0ff */
[----:B------:R-:W-:Y:S01]  /*b410*/  LOP3.LUT R48, R11, 0xf000f0, RZ, 0xc0, !PT ;  /* 0x00f000f00b307812 */ /* 0x000fe200078ec0ff */
[----:B------:R-:W-:Y:S01]  /*b420*/  FFMA.FTZ R51, R32, R53, R51 ;  /* 0x0000003520337223 */ /* 0x000fe20000010033 */
[----:B------:R-:W-:Y:S02]  /*b430*/  LOP3.LUT R32, R12, 0x64006400, RZ, 0xfc, !PT ;  /* 0x640064000c207812 */ /* 0x000fe400078efcff */
[----:B------:R-:W-:Y:S02]  /*b440*/  LOP3.LUT R52, R23, 0x64006400, RZ, 0xfc, !PT ;  /* 0x6400640017347812 */ /* 0x000fe400078efcff */
[----:B------:R-:W-:-:S02]  /*b450*/  LOP3.LUT R50, R27, 0x64006400, RZ, 0xfc, !PT ;  /* 0x640064001b327812 */ /* 0x000fc400078efcff */
[----:B------:R-:W-:Y:S01]  /*b460*/  LOP3.LUT R48, R48, 0x64006400, RZ, 0xfc, !PT ;  /* 0x6400640030307812 */ /* 0x000fe200078efcff */
[-C--:B------:R-:W-:Y:S02]  /*b470*/  HFMA2 R32, R32, R57.reuse.H0_H0, -72, -72 ;  /* 0xd480d48020207431 */ /* 0x080fe40000040039 */
[-C--:B------:R-:W-:Y:S02]  /*b480*/  HFMA2 R52, R52, R57.reuse.H0_H0, -72, -72 ;  /* 0xd480d48034347431 */ /* 0x080fe40000040039 */
[-C--:B------:R-:W-:Y:S02]  /*b490*/  HFMA2 R50, R50, R57.reuse.H0_H0, -72, -72 ;  /* 0xd480d48032327431 */ /* 0x080fe40000040039 */
[----:B------:R-:W-:Y:S02]  /*b4a0*/  HFMA2 R48, R48, R57.H0_H0, -72, -72 ;  /* 0xd480d48030307431 */ /* 0x000fe40000040039 */
[-C--:B------:R-:W-:Y:S01]  /*b4b0*/  FFMA.FTZ R12, R26, R53.reuse, R19 ;  /* 0x000000351a0c7223 */ /* 0x080fe20000010013 */
[----:B------:R-:W-:Y:S01]  /*b4c0*/  FFMA.FTZ R25, R18, R53, R25 ;  /* 0x0000003512197223 */ /* 0x000fe20000010019 */
[----:B------:R-:W-:Y:S01]  /*b4d0*/  HADD2.F32 R26, -RZ, R32.H0_H0 ;  /* 0x20000020ff1a7230 */ /* 0x000fe20000004100 */
[----:B------:R-:W0:Y:S01]  /*b4e0*/  LDS.64 R18, [UR4+0x28] ;  /* 0x00002804ff127984 */ /* 0x000e220008000a00 */
[----:B------:R-:W-:-:S02]  /*b4f0*/  HADD2.F32 R27, -RZ, R52.H0_H0 ;  /* 0x20000034ff1b7230 */ /* 0x000fc40000004100 */
[----:B------:R-:W-:Y:S02]  /*b500*/  HADD2.F32 R53, -RZ, R50.H0_H0 ;  /* 0x20000032ff357230 */ /* 0x000fe40000004100 */
[----:B------:R-:W-:Y:S02]  /*b510*/  HADD2.F32 R54, -RZ, R48.H0_H0 ;  /* 0x20000030ff367230 */ /* 0x000fe40000004100 */
[----:B------:R-:W-:Y:S01]  /*b520*/  FFMA.FTZ R35, R26, R22, R35 ;  /* 0x000000161a237223 */ /* 0x000fe20000010023 */
[C---:B------:R-:W-:Y:S01]  /*b530*/  FFMA.FTZ R33, R22.reuse, R27, R33 ;  /* 0x0000001b16217223 */ /* 0x040fe20000010021 */
[C---:B------:R-:W-:Y:S01]  /*b540*/  FFMA.FTZ R47, R22.reuse, R53, R47 ;  /* 0x00000035162f7223 */ /* 0x040fe2000001002f */
[----:B------:R-:W-:Y:S02]  /*b550*/  FFMA.FTZ R49, R22, R54, R49 ;  /* 0x0000003616317223 */ /* 0x000fe40000010031 */
[----:B------:R-:W1:Y:S01]  /*b560*/  LDS.64 R22, [UR4+0xa8] ;  /* 0x0000a804ff167984 */ /* 0x000e620008000a00 */
[----:B------:R-:W-:Y:S01]  /*b570*/  HADD2.F32 R32, -RZ, R32.H1_H1 ;  /* 0x30000020ff207230 */ /* 0x000fe20000004100 */
[----:B------:R-:W-:Y:S01]  /*b580*/  SHF.R.U32.HI R9, RZ, 0x8, R9 ;  /* 0x00000008ff097819 */ /* 0x000fe20000011609 */
[----:B------:R-:W-:-:S02]  /*b590*/  HADD2.F32 R52, -RZ, R52.H1_H1 ;  /* 0x30000034ff347230 */ /* 0x000fc40000004100 */
[----:B------:R-:W-:Y:S02]  /*b5a0*/  HADD2.F32 R50, -RZ, R50.H1_H1 ;  /* 0x30000032ff327230 */ /* 0x000fe40000004100 */
[----:B------:R-:W-:Y:S01]  /*b5b0*/  HADD2.F32 R48, -RZ, R48.H1_H1 ;  /* 0x30000030ff307230 */ /* 0x000fe20000004100 */
[----:B------:R-:W-:Y:S02]  /*b5c0*/  SHF.R.U32.HI R8, RZ, 0x8, R8 ;  /* 0x00000008ff087819 */ /* 0x000fe40000011608 */
[----:B------:R-:W-:Y:S01]  /*b5d0*/  SHF.R.U32.HI R10, RZ, 0x8, R10 ;  /* 0x00000008ff0a7819 */ /* 0x000fe2000001160a */
[-C--:B------:R-:W-:Y:S01]  /*b5e0*/  FFMA.FTZ R27, R27, R55.reuse, R20 ;  /* 0x000000371b1b7223 */ /* 0x080fe20000010014 */
[----:B------:R-:W-:Y:S01]  /*b5f0*/  SHF.R.U32.HI R11, RZ, 0x8, R11 ;  /* 0x00000008ff0b7819 */ /* 0x000fe2000001160b */
[----:B------:R-:W-:Y:S01]  /*b600*/  FFMA.FTZ R35, R32, R24, R35 ;  /* 0x0000001820237223 */ /* 0x000fe20000010023 */
[C---:B------:R-:W-:Y:S01]  /*b610*/  FFMA.FTZ R33, R24.reuse, R52, R33 ;  /* 0x0000003418217223 */ /* 0x040fe20000010021 */
[C---:B------:R-:W-:Y:S01]  /*b620*/  FFMA.FTZ R47, R24.reuse, R50, R47 ;  /* 0x00000032182f7223 */ /* 0x040fe2000001002f */
[----:B------:R-:W-:Y:S01]  /*b630*/  FFMA.FTZ R49, R24, R48, R49 ;  /* 0x0000003018317223 */ /* 0x000fe20000010031 */
[-C--:B------:R-:W-:Y:S01]  /*b640*/  FFMA.FTZ R53, R53, R55.reuse, R12 ;  /* 0x0000003735357223 */ /* 0x080fe2000001000c */
[----:B------:R-:W-:Y:S01]  /*b650*/  LOP3.LUT R20, R9, 0xf000f, RZ, 0xc0, !PT ;  /* 0x000f000f09147812 */ /* 0x000fe200078ec0ff */
[----:B------:R-:W-:Y:S01]  /*b660*/  FFMA.FTZ R51, R26, R55, R51 ;  /* 0x000000371a337223 */ /* 0x000fe20000010033 */
[----:B------:R-:W-:-:S02]  /*b670*/  LOP3.LUT R12, R8, 0xf000f, RZ, 0xc0, !PT ;  /* 0x000f000f080c7812 */ /* 0x000fc400078ec0ff */
[----:B------:R-:W-:Y:S02]  /*b680*/  LOP3.LUT R24, R10, 0xf000f, RZ, 0xc0, !PT ;  /* 0x000f000f0a187812 */ /* 0x000fe400078ec0ff */
[----:B------:R-:W-:Y:S02]  /*b690*/  LOP3.LUT R26, R11, 0xf000f, RZ, 0xc0, !PT ;  /* 0x000f000f0b1a7812 */ /* 0x000fe400078ec0ff */
[----:B------:R-:W-:Y:S02]  /*b6a0*/  LOP3.LUT R20, R20, 0x64006400, RZ, 0xfc, !PT ;  /* 0x6400640014147812 */ /* 0x000fe400078efcff */
[----:B------:R-:W-:Y:S02]  /*b6b0*/  LOP3.LUT R12, R12, 0x64006400, RZ, 0xfc, !PT ;  /* 0x640064000c0c7812 */ /* 0x000fe400078efcff */
[----:B------:R-:W-:Y:S01]  /*b6c0*/  LOP3.LUT R24, R24, 0x64006400, RZ, 0xfc, !PT ;  /* 0x6400640018187812 */ /* 0x000fe200078efcff */
[----:B------:R-:W-:Y:S01]  /*b6d0*/  FFMA.FTZ R25, R54, R55, R25 ;  /* 0x0000003736197223 */ /* 0x000fe20000010019 */
[----:B------:R-:W-:Y:S01]  /*b6e0*/  LOP3.LUT R26, R26, 0x64006400, RZ, 0xfc, !PT ;  /* 0x640064001a1a7812 */ /* 0x000fe200078efcff */
[----:B------:R-:W-:Y:S01]  /*b6f0*/  FFMA.FTZ R53, R50, R21, R53 ;  /* 0x0000001532357223 */ /* 0x000fe20000010035 */
[----:B------:R-:W-:-:S02]  /*b700*/  HADD2 R50, R20, -1032, -1032 ;  /* 0xe408e40814327430 */ /* 0x000fc40000000000 */
[-C--:B------:R-:W-:Y:S01]  /*b710*/  FFMA.FTZ R51, R32, R21.reuse, R51 ;  /* 0x0000001520337223 */ /* 0x080fe20000010033 */
[-C--:B------:R-:W-:Y:S01]  /*b720*/  FFMA.FTZ R27, R52, R21.reuse, R27 ;  /* 0x00000015341b7223 */ /* 0x080fe2000001001b */
[----:B------:R-:W-:Y:S02]  /*b730*/  HADD2 R12, R12, -1032, -1032 ;  /* 0xe408e4080c0c7430 */ /* 0x000fe40000000000 */
[----:B------:R-:W-:Y:S01]  /*b740*/  FFMA.FTZ R21, R48, R21, R25 ;  /* 0x0000001530157223 */ /* 0x000fe20000010019 */
[----:B------:R-:W-:Y:S02]  /*b750*/  HADD2 R20, R24, -1032, -1032 ;  /* 0xe408e40818147430 */ /* 0x000fe40000000000 */
[----:B------:R-:W-:Y:S02]  /*b760*/  HADD2 R25, R26, -1032, -1032 ;  /* 0xe408e4081a197430 */ /* 0x000fe40000000000 */
[----:B0-----:R-:W-:Y:S02]  /*b770*/  HADD2.F32 R54, -RZ, R18.H0_H0 ;  /* 0x20000012ff367230 */ /* 0x001fe40000004100 */
[----:B------:R-:W-:-:S02]  /*b780*/  HADD2.F32 R52, -RZ, R12.H0_H0 ;  /* 0x2000000cff347230 */ /* 0x000fc40000004100 */
[----:B------:R-:W-:Y:S02]  /*b790*/  HADD2.F32 R32, -RZ, R20.H0_H0 ;  /* 0x20000014ff207230 */ /* 0x000fe40000004100 */
[----:B-1----:R-:W-:Y:S01]  /*b7a0*/  HADD2.F32 R24, -RZ, R22.H0_H0 ;  /* 0x20000016ff187230 */ /* 0x002fe20000004100 */
[----:B------:R-:W-:Y:S01]  /*b7b0*/  LOP3.LUT R9, R9, 0xf000f0, RZ, 0xc0, !PT ;  /* 0x00f000f009097812 */ /* 0x000fe200078ec0ff */
[----:B------:R-:W-:Y:S01]  /*b7c0*/  HADD2.F32 R48, -RZ, R50.H0_H0 ;  /* 0x20000032ff307230 */ /* 0x000fe20000004100 */
[----:B------:R-:W-:Y:S01]  /*b7d0*/  LOP3.LUT R8, R8, 0xf000f0, RZ, 0xc0, !PT ;  /* 0x00f000f008087812 */ /* 0x000fe200078ec0ff */
[----:B------:R-:W-:Y:S01]  /*b7e0*/  HADD2.F32 R26, -RZ, R25.H0_H0 ;  /* 0x20000019ff1a7230 */ /* 0x000fe20000004100 */
[----:B------:R-:W-:Y:S01]  /*b7f0*/  LOP3.LUT R10, R10, 0xf000f0, RZ, 0xc0, !PT ;  /* 0x00f000f00a0a7812 */ /* 0x000fe200078ec0ff */
[----:B------:R-:W-:Y:S01]  /*b800*/  FFMA.FTZ R35, R52, R54, R35 ;  /* 0x0000003634237223 */ /* 0x000fe20000010023 */
[----:B------:R-:W-:Y:S01]  /*b810*/  LOP3.LUT R11, R11, 0xf000f0, RZ, 0xc0, !PT ;  /* 0x00f000f00b0b7812 */ /* 0x000fe200078ec0ff */
[----:B------:R-:W-:Y:S01]  /*b820*/  FFMA.FTZ R47, R54, R32, R47 ;  /* 0x00000020362f7223 */ /* 0x000fe2000001002f */
[-C--:B------:R-:W-:Y:S01]  /*b830*/  FFMA.FTZ R51, R52, R24.reuse, R51 ;  /* 0x0000001834337223 */ /* 0x080fe20000010033 */
[----:B------:R-:W-:Y:S01]  /*b840*/  FFMA.FTZ R53, R32, R24, R53 ;  /* 0x0000001820357223 */ /* 0x000fe20000010035 */
[----:B------:R-:W-:Y:S01]  /*b850*/  HADD2.F32 R12, -RZ, R12.H1_H1 ;  /* 0x3000000cff0c7230 */ /* 0x000fe20000004100 */
[----:B------:R-:W-:Y:S01]  /*b860*/  LOP3.LUT R32, R9, 0x64006400, RZ, 0xfc, !PT ;  /* 0x6400640009207812 */ /* 0x000fe200078efcff */
[----:B------:R-:W-:-:S02]  /*b870*/  HADD2.F32 R18, -RZ, R18.H1_H1 ;  /* 0x30000012ff127230 */ /* 0x000fc40000004100 */
[C---:B------:R-:W-:Y:S01]  /*b880*/  FFMA.FTZ R33, R54.reuse, R48, R33 ;  /* 0x0000003036217223 */ /* 0x040fe20000010021 */
[----:B------:R-:W-:Y:S02]  /*b890*/  HADD2.F32 R50, -RZ, R50.H1_H1 ;  /* 0x30000032ff327230 */ /* 0x000fe40000004100 */
[----:B------:R-:W-:Y:S01]  /*b8a0*/  FFMA.FTZ R49, R54, R26, R49 ;  /* 0x0000001a36317223 */ /* 0x000fe20000010031 */
[----:B------:R-:W-:Y:S01]  /*b8b0*/  HADD2.F32 R20, -RZ, R20.H1_H1 ;  /* 0x30000014ff147230 */ /* 0x000fe20000004100 */
[----:B------:R-:W-:Y:S01]  /*b8c0*/  LOP3.LUT R8, R8, 0x64006400, RZ, 0xfc, !PT ;  /* 0x6400640008087812 */ /* 0x000fe200078efcff */
[----:B------:R-:W-:Y:S01]  /*b8d0*/  HADD2.F32 R52, -RZ, R25.H1_H1 ;  /* 0x30000019ff347230 */ /* 0x000fe20000004100 */
[----:B------:R-:W-:Y:S01]  /*b8e0*/  LOP3.LUT R10, R10, 0x64006400, RZ, 0xfc, !PT ;  /* 0x640064000a0a7812 */ /* 0x000fe200078efcff */
[----:B------:R-:W-:Y:S01]  /*b8f0*/  HADD2.F32 R25, -RZ, R22.H1_H1 ;  /* 0x30000016ff197230 */ /* 0x000fe20000004100 */
[----:B------:R-:W-:Y:S01]  /*b900*/  LOP3.LUT R22, R11, 0x64006400, RZ, 0xfc, !PT ;  /* 0x640064000b167812 */ /* 0x000fe200078efcff */
[----:B------:R-:W-:Y:S01]  /*b910*/  FFMA.FTZ R35, R12, R18, R35 ;  /* 0x000000120c237223 */ /* 0x000fe20000010023 */
[C---:B------:R-:W-:Y:S01]  /*b920*/  FFMA.FTZ R33, R18.reuse, R50, R33 ;  /* 0x0000003212217223 */ /* 0x040fe20000010021 */
[C---:B------:R-:W-:Y:S01]  /*b930*/  FFMA.FTZ R47, R18.reuse, R20, R47 ;  /* 0x00000014122f7223 */ /* 0x040fe2000001002f */
[----:B------:R-:W-:Y:S01]  /*b940*/  FFMA.FTZ R49, R18, R52, R49 ;  /* 0x0000003412317223 */ /* 0x000fe20000010031 */
[----:B------:R-:W-:-:S02]  /*b950*/  HFMA2 R32, R32, R57.H0_H0, -72, -72 ;  /* 0xd480d48020207431 */ /* 0x000fc40000040039 */
[-C--:B------:R-:W-:Y:S02]  /*b960*/  HFMA2 R11, R8, R57.reuse.H0_H0, -72, -72 ;  /* 0xd480d480080b7431 */ /* 0x080fe40000040039 */
[-C--:B------:R-:W-:Y:S02]  /*b970*/  HFMA2 R18, R10, R57.reuse.H0_H0, -72, -72 ;  /* 0xd480d4800a127431 */ /* 0x080fe40000040039 */
        /* <DEDUP_REMOVED lines=9> */
[----:B------:R-:W-:Y:S02]  /*ba10*/  HADD2.F32 R55, -RZ, R23.H0_H0 ;  /* 0x20000017ff377230 */ /* 0x000fe40000004100 */
[----:B------:R-:W-:Y:S01]  /*ba20*/  FFMA.FTZ R56, R48, R8, R33 ;  /* 0x0000000830387223 */ /* 0x000fe20000010021 */
[----:B------:R-:W-:-:S02]  /*ba30*/  HADD2.F32 R19, -RZ, R19.H1_H1 ;  /* 0x30000013ff137230 */ /* 0x000fc40000004100 */
[----:B------:R-:W-:Y:S01]  /*ba40*/  FFMA.FTZ R54, R10, R48, R35 ;  /* 0x000000300a367223 */ /* 0x000fe20000010023 */
[C---:B------:R-:W-:Y:S01]  /*ba50*/  FFMA.FTZ R58, R48.reuse, R12, R47 ;  /* 0x0000000c303a7223 */ /* 0x040fe2000001002f */
[----:B------:R-:W-:Y:S02]  /*ba60*/  HADD2.F32 R11, -RZ, R11.H1_H1 ;  /* 0x3000000bff0b7230 */ /* 0x000fe40000004100 */
[----:B------:R-:W-:Y:S01]  /*ba70*/  FFMA.FTZ R48, R48, R22, R49 ;  /* 0x0000001630307223 */ /* 0x000fe20000010031 */
[----:B------:R-:W-:Y:S02]  /*ba80*/  HADD2.F32 R32, -RZ, R32.H1_H1 ;  /* 0x30000020ff207230 */ /* 0x000fe40000004100 */
[----:B------:R-:W-:Y:S01]  /*ba90*/  FFMA.FTZ R53, R20, R25, R53 ;  /* 0x0000001914357223 */ /* 0x000fe20000010035 */
[----:B------:R-:W-:Y:S02]  /*baa0*/  HADD2.F32 R33, -RZ, R18.H1_H1 ;  /* 0x30000012ff217230 */ /* 0x000fe40000004100 */
[----:B------:R-:W-:-:S02]  /*bab0*/  HADD2.F32 R9, -RZ, R9.H1_H1 ;  /* 0x30000009ff097230 */ /* 0x000fc40000004100 */
[----:B------:R-:W-:Y:S01]  /*bac0*/  FFMA.FTZ R21, R52, R25, R21 ;  /* 0x0000001934157223 */ /* 0x000fe20000010015 */
[----:B------:R-:W-:Y:S02]  /*bad0*/  HADD2.F32 R20, -RZ, R23.H1_H1 ;  /* 0x30000017ff147230 */ /* 0x000fe40000004100 */
[----:B------:R-:W-:Y:S01]  /*bae0*/  FFMA.FTZ R10, R10, R55, R51 ;  /* 0x000000370a0a7223 */ /* 0x000fe20000010033 */
[----:B------:R-:W-:Y:S01]  /*baf0*/  FFMA.FTZ R35, R11, R19, R54 ;  /* 0x000000130b237223 */ /* 0x000fe20000010036 */
[C---:B------:R-:W-:Y:S01]  /*bb00*/  FFMA.FTZ R47, R19.reuse, R32, R56 ;  /* 0x00000020132f7223 */ /* 0x040fe20000010038 */
[C---:B------:R-:W-:Y:S01]  /*bb10*/  FFMA.FTZ R58, R19.reuse, R33, R58 ;  /* 0x00000021133a7223 */ /* 0x040fe2000001003a */
[----:B------:R-:W-:Y:S01]  /*bb20*/  FFMA.FTZ R49, R19, R9, R48 ;  /* 0x0000000913317223 */ /* 0x000fe20000010030 */
[----:B------:R-:W-:Y:S01]  /*bb30*/  FFMA.FTZ R22, R22, R55, R21 ;  /* 0x0000003716167223 */ /* 0x000fe20000010015 */
[----:B------:R-:W0:Y:S01]  /*bb40*/  LDS.64 R18, [UR4+0x30] ;  /* 0x00003004ff127984 */ /* 0x000e220008000a00 */
[----:B------:R-:W-:-:S03]  /*bb50*/  FFMA.FTZ R21, R11, R20, R10 ;  /* 0x000000140b157223 */ /* 0x000fc6000001000a */
[----:B------:R-:W1:Y:S01]  /*bb60*/  LDS.64 R10, [UR4+0xb0] ;  /* 0x0000b004ff0a7984 */ /* 0x000e620008000a00 */
[----:B------:R-:W-:Y:S01]  /*bb70*/  FFMA.FTZ R27, R50, R25, R27 ;  /* 0x00000019321b7223 */ /* 0x000fe2000001001b */
[-C--:B------:R-:W-:Y:S01]  /*bb80*/  FFMA.FTZ R12, R12, R55.reuse, R53 ;  /* 0x000000370c0c7223 */ /* 0x080fe20000010035 */
[-C--:B------:R-:W-:Y:S02]  /*bb90*/  FFMA.FTZ R9, R9, R20.reuse, R22 ;  /* 0x0000001409097223 */ /* 0x080fe40000010016 */
[----:B------:R-:W-:Y:S01]  /*bba0*/  FFMA.FTZ R27, R8, R55, R27 ;  /* 0x00000037081b7223 */ /* 0x000fe2000001001b */
[----:B------:R-:W-:Y:S01]  /*bbb0*/  FFMA.FTZ R12, R33, R20, R12 ;  /* 0x00000014210c7223 */ /* 0x000fe2000001000c */
[----:B------:R-:W-:Y:S02]  /*bbc0*/  FMUL.FTZ R9, R9, R46 ;  /* 0x0000002e09097220 */ /* 0x000fe40000410000 */
[----:B------:R-:W-:Y:S01]  /*bbd0*/  FFMA.FTZ R27, R32, R20, R27 ;  /* 0x00000014201b7223 */ /* 0x000fe2000001001b */
[----:B------:R-:W-:Y:S01]  /*bbe0*/  FMUL.FTZ R12, R12, R45 ;  /* 0x0000002d0c0c7220 */ /* 0x000fe20000410000 */
[----:B------:R-:W-:Y:S01]  /*bbf0*/  FMUL.FTZ R21, R21, R34 ;  /* 0x0000002215157220 */ /* 0x000fe20000410000 */
[----:B------:R-:W-:Y:S01]  /*bc00*/  F2FP.F16.F32.PACK_AB R9, RZ, R9 ;  /* 0x00000009ff09723e */ /* 0x000fe200000000ff */
[----:B------:R-:W-:Y:S01]  /*bc10*/  FMUL.FTZ R27, R27, R44 ;  /* 0x0000002c1b1b7220 */ /* 0x000fe20000410000 */
[----:B---3--:R-:W-:-:S02]  /*bc20*/  LOP3.LUT R8, R4, 0xf000f, RZ, 0xc0, !PT ;  /* 0x000f000f04087812 */ /* 0x008fc400078ec0ff */
[----:B------:R-:W-:Y:S02]  /*bc30*/  F2FP.F16.F32.PACK_AB R12, RZ, R12 ;  /* 0x0000000cff0c723e */ /* 0x000fe400000000ff */
[----:B------:R-:W-:Y:S02]  /*bc40*/  F2FP.F16.F32.PACK_AB R21, RZ, R21 ;  /* 0x00000015ff15723e */ /* 0x000fe400000000ff */
[----:B------:R-:W-:Y:S02]  /*bc50*/  F2FP.F16.F32.PACK_AB R27, RZ, R27 ;  /* 0x0000001bff1b723e */ /* 0x000fe400000000ff */
[----:B------:R-:W-:Y:S02]  /*bc60*/  PRMT R12, R12, 0x5410, R9 ;  /* 0x000054100c0c7816 */ /* 0x000fe40000000009 */
[----:B------:R-:W-:Y:S02]  /*bc70*/  LOP3.LUT R9, R8, 0x64006400, RZ, 0xfc, !PT ;  /* 0x6400640008097812 */ /* 0x000fe400078efcff */
[----:B------:R-:W-:-:S03]  /*bc80*/  PRMT R21, R21, 0x5410, R27 ;  /* 0x0000541015157816 */ /* 0x000fc6000000001b */
[----:B------:R-:W-:Y:S02]  /*bc90*/  HADD2 R9, R9, -1032, -1032 ;  /* 0xe408e40809097430 */ /* 0x000fe40000000000 */
[----:B------:R-:W-:Y:S02]  /*bca0*/  HADD2 R28, R12, R28 ;  /* 0x0000001c0c1c7230 */ /* 0x000fe40000000000 */
[----:B------:R-:W-:Y:S02]  /*bcb0*/  HFMA2 R29, R21, 1, 1, R29 ;  /* 0x3c003c00151d7831 */ /* 0x000fe4000000001d */
[----:B------:R-:W-:Y:S02]  /*bcc0*/  HADD2.F32 R26, -RZ, R9.H1_H1 ;  /* 0x30000009ff1a7230 */ /* 0x000fe40000004100 */
[--C-:B0-----:R-:W-:Y:S02]  /*bcd0*/  HADD2.F32 R8, -RZ, R18.reuse.H0_H0 ;  /* 0x20000012ff087230 */ /* 0x101fe40000004100 */
[----:B------:R-:W-:-:S02]  /*bce0*/  HADD2.F32 R20, -RZ, R18.H1_H1 ;  /* 0x30000012ff147230 */ /* 0x000fc40000004100 */
[--C-:B------:R-:W-:Y:S02]  /*bcf0*/  HADD2.F32 R12, -RZ, R19.reuse.H0_H0 ;  /* 0x20000013ff0c7230 */ /* 0x100fe40000004100 */
[----:B------:R-:W-:Y:S01]  /*bd00*/  HADD2.F32 R21, -RZ, R19.H1_H1 ;  /* 0x30000013ff157230 */ /* 0x000fe20000004100 */
[----:B------:R-:W-:Y:S01]  /*bd10*/  LOP3.LUT R19, R5, 0xf000f, RZ, 0xc0, !PT ;  /* 0x000f000f05137812 */ /* 0x000fe200078ec0ff */
[----:B------:R-:W-:Y:S02]  /*bd20*/  HADD2.F32 R18, -RZ, R9.H0_H0 ;  /* 0x20000009ff127230 */ /* 0x000fe40000004100 */
[--C-:B-1----:R-:W-:Y:S01]  /*bd30*/  HADD2.F32 R9, -RZ, R10.reuse.H0_H0 ;  /* 0x2000000aff097230 */ /* 0x102fe20000004100 */
[----:B------:R-:W-:Y:S01]  /*bd40*/  LOP3.LUT R19, R19, 0x64006400, RZ, 0xfc, !PT ;  /* 0x6400640013137812 */ /* 0x000fe200078efcff */
[----:B------:R-:W-:Y:S02]  /*bd50*/  HADD2.F32 R23, -RZ, R10.H1_H1 ;  /* 0x3000000aff177230 */ /* 0x000fe40000004100 */
[C---:B------:R-:W-:Y:S01]  /*bd60*/  FFMA.FTZ R25, R18.reuse, R8, RZ ;  /* 0x0000000812197223 */ /* 0x040fe200000100ff */
[----:B------:R-:W-:Y:S01]  /*bd70*/  FFMA.FTZ R18, R18, R9, RZ ;  /* 0x0000000912127223 */ /* 0x000fe200000100ff */
[----:B------:R-:W-:-:S02]  /*bd80*/  HADD2.F32 R22, -RZ, R11.H0_H0 ;  /* 0x2000000bff167230 */ /* 0x000fc40000004100 */
[----:B------:R-:W-:Y:S01]  /*bd90*/  FMUL.FTZ R35, R35, R34 ;  /* 0x0000002223237220 */ /* 0x000fe20000410000 */
[----:B------:R-:W-:Y:S02]  /*bda0*/  HADD2.F32 R24, -RZ, R11.H1_H1 ;  /* 0x3000000bff187230 */ /* 0x000fe40000004100 */
[----:B------:R-:W-:Y:S01]  /*bdb0*/  FMUL.FTZ R47, R47, R44 ;  /* 0x0000002c2f2f7220 */ /* 0x000fe20000410000 */
[----:B------:R-:W-:Y:S02]  /*bdc0*/  HADD2 R19, R19, -1032, -1032 ;  /* 0xe408e40813137430 */ /* 0x000fe40000000000 */
[C---:B------:R-:W-:Y:S01]  /*bdd0*/  FFMA.FTZ R25, R26.reuse, R20, R25 ;  /* 0x000000141a197223 */ /* 0x040fe20000010019 */
[----:B------:R-:W-:Y:S01]  /*bde0*/  FFMA.FTZ R11, R26, R23, R18 ;  /* 0x000000171a0b7223 */ /* 0x000fe20000010012 */
[----:B------:R-:W-:Y:S02]  /*bdf0*/  LOP3.LUT R26, R6, 0xf000f, RZ, 0xc0, !PT ;  /* 0x000f000f061a7812 */ /* 0x000fe400078ec0ff */
[----:B------:R-:W-:Y:S01]  /*be00*/  LOP3.LUT R18, R4, 0xf000f0, RZ, 0xc0, !PT ;  /* 0x00f000f004127812 */ /* 0x000fe200078ec0ff */
[--C-:B------:R-:W-:Y:S01]  /*be10*/  HADD2.F32 R10, -RZ, R19.reuse.H0_H0 ;  /* 0x20000013ff0a7230 */ /* 0x100fe20000004100 */
[----:B------:R-:W-:Y:S01]  /*be20*/  F2FP.F16.F32.PACK_AB R35, RZ, R35 ;  /* 0x00000023ff23723e */ /* 0x000fe200000000ff */
[----:B------:R-:W-:Y:S01]  /*be30*/  HADD2.F32 R27, -RZ, R19.H1_H1 ;  /* 0x30000013ff1b7230 */ /* 0x000fe20000004100 */
[----:B------:R-:W-:-:S02]  /*be40*/  F2FP.F16.F32.PACK_AB R47, RZ, R47 ;  /* 0x0000002fff2f723e */ /* 0x000fc400000000ff */
[----:B------:R-:W-:Y:S02]  /*be50*/  LOP3.LUT R26, R26, 0x64006400, RZ, 0xfc, !PT ;  /* 0x640064001a1a7812 */ /* 0x000fe400078efcff */
[----:B------:R-:W-:Y:S02]  /*be60*/  LOP3.LUT R19, R5, 0xf000f0, RZ, 0xc0, !PT ;  /* 0x00f000f005137812 */ /* 0x000fe400078ec0ff */
[----:B------:R-:W-:Y:S02]  /*be70*/  LOP3.LUT R18, R18, 0x64006400, RZ, 0xfc, !PT ;  /* 0x6400640012127812 */ /* 0x000fe400078efcff */
[----:B------:R-:W-:Y:S01]  /*be80*/  PRMT R35, R35, 0x5410, R47 ;  /* 0x0000541023237816 */ /* 0x000fe2000000002f */
[----:B------:R-:W-:Y:S01]  /*be90*/  HADD2 R47, R26, -1032, -1032 ;  /* 0xe408e4081a2f7430 */ /* 0x000fe20000000000 */
[----:B------:R-:W-:Y:S01]  /*bea0*/  LOP3.LUT R26, R19, 0x64006400, RZ, 0xfc, !PT ;  /* 0x64006400131a7812 */ /* 0x000fe200078efcff */
[----:B------:R-:W-:Y:S02]  /*beb0*/  HFMA2 R32, R18, R57.H0_H0, -72, -72 ;  /* 0xd480d48012207431 */ /* 0x000fe40000040039 */
[----:B------:R-:W0:Y:S01]  /*bec0*/  LDS.64 R18, [UR4+0x38] ;  /* 0x00003804ff127984 */ /* 0x000e220008000a00 */
[----:B------:R-:W-:-:S02]  /*bed0*/  HFMA2 R31, R35, 1, 1, R31 ;  /* 0x3c003c00231f7831 */ /* 0x000fc4000000001f */
[----:B------:R-:W-:Y:S01]  /*bee0*/  FFMA.FTZ R35, R8, R10, RZ ;  /* 0x0000000a08237223 */ /* 0x000fe200000100ff */
[----:B------:R-:W-:Y:S01]  /*bef0*/  FFMA.FTZ R10, R10, R9, RZ ;  /* 0x000000090a0a7223 */ /* 0x000fe200000100ff */
[----:B------:R-:W-:Y:S01]  /*bf00*/  LOP3.LUT R33, R6, 0xf000f0, RZ, 0xc0, !PT ;  /* 0x00f000f006217812 */ /* 0x000fe200078ec0ff */
[----:B------:R-:W-:Y:S01]  /*bf10*/  FMUL.FTZ R58, R58, R45 ;  /* 0x0000002d3a3a7220 */ /* 0x000fe20000410000 */
[----:B------:R-:W-:Y:S01]  /*bf20*/  FFMA.FTZ R35, R20, R27, R35 ;  /* 0x0000001b14237223 */ /* 0x000fe20000010023 */
[----:B------:R-:W-:Y:S01]  /*bf30*/  FMUL.FTZ R49, R49, R46 ;  /* 0x0000002e31317220 */ /* 0x000fe20000410000 */
[----:B------:R-:W-:Y:S01]  /*bf40*/  FFMA.FTZ R27, R27, R23, R10 ;  /* 0x000000171b1b7223 */ /* 0x000fe2000001000a */
[--C-:B------:R-:W-:Y:S01]  /*bf50*/  HADD2.F32 R10, -RZ, R47.reuse.H0_H0 ;  /* 0x2000002fff0a7230 */ /* 0x100fe20000004100 */
[----:B------:R-:W-:Y:S01]  /*bf60*/  LOP3.LUT R48, R33, 0x64006400, RZ, 0xfc, !PT ;  /* 0x6400640021307812 */ /* 0x000fe200078efcff */
[----:B------:R-:W-:Y:S01]  /*bf70*/  HFMA2 R33, R26, R57.H0_H0, -72, -72 ;  /* 0xd480d4801a217431 */ /* 0x000fe20000040039 */
[----:B------:R-:W-:Y:S01]  /*bf80*/  F2FP.F16.F32.PACK_AB R58, RZ, R58 ;  /* 0x0000003aff3a723e */ /* 0x000fe200000000ff */
[----:B------:R-:W-:Y:S01]  /*bf90*/  HADD2.F32 R47, -RZ, R47.H1_H1 ;  /* 0x3000002fff2f7230 */ /* 0x000fe20000004100 */
[----:B------:R-:W-:Y:S01]  /*bfa0*/  F2FP.F16.F32.PACK_AB R49, RZ, R49 ;  /* 0x00000031ff31723e */ /* 0x000fe200000000ff */
[----:B------:R-:W-:-:S02]  /*bfb0*/  HADD2.F32 R26, -RZ, R32.H0_H0 ;  /* 0x20000020ff1a7230 */ /* 0x000fc40000004100 */
[----:B------:R-:W-:Y:S01]  /*bfc0*/  FFMA.FTZ R51, R8, R10, RZ ;  /* 0x0000000a08337223 */ /* 0x000fe200000100ff */
[----:B------:R-:W-:Y:S01]  /*bfd0*/  FFMA.FTZ R52, R10, R9, RZ ;  /* 0x000000090a347223 */ /* 0x000fe200000100ff */
[--C-:B------:R-:W-:Y:S01]  /*bfe0*/  HADD2.F32 R50, -RZ, R33.reuse.H0_H0 ;  /* 0x20000021ff327230 */ /* 0x100fe20000004100 */
[----:B------:R-:W-:Y:S01]  /*bff0*/  PRMT R58, R58, 0x5410, R49 ;  /* 0x000054103a3a7816 */ /* 0x000fe20000000031 */
[----:B------:R-:W-:Y:S02]  /*c000*/  HFMA2 R10, R48, R57.H0_H0, -72, -72 ;  /* 0xd480d480300a7431 */ /* 0x000fe40000040039 */
[----:B------:R-:W-:Y:S01]  /*c010*/  FFMA.FTZ R51, R20, R47, R51 ;  /* 0x0000002f14337223 */ /* 0x000fe20000010033 */
[----:B------:R-:W-:Y:S01]  /*c020*/  FFMA.FTZ R49, R47, R23, R52 ;  /* 0x000000172f317223 */ /* 0x000fe20000010034 */
[----:B------:R-:W-:Y:S01]  /*c030*/  SHF.R.U32.HI R5, RZ, 0x8, R5 ;  /* 0x00000008ff057819 */ /* 0x000fe20000011605 */
[C---:B------:R-:W-:Y:S01]  /*c040*/  FFMA.FTZ R48, R26.reuse, R12, R25 ;  /* 0x0000000c1a307223 */ /* 0x040fe20000010019 */
[----:B------:R-:W-:Y:S01]  /*c050*/  FFMA.FTZ R47, R26, R22, R11 ;  /* 0x000000161a2f7223 */ /* 0x000fe2000001000b */
[----:B------:R-:W-:Y:S01]  /*c060*/  SHF.R.U32.HI R4, RZ, 0x8, R4 ;  /* 0x00000008ff047819 */ /* 0x000fe20000011604 */
[----:B------:R-:W-:Y:S01]  /*c070*/  FFMA.FTZ R26, R12, R50, R35 ;  /* 0x000000320c1a7223 */ /* 0x000fe20000010023 */
[----:B------:R-:W-:Y:S01]  /*c080*/  FFMA.FTZ R27, R50, R22, R27 ;  /* 0x00000016321b7223 */ /* 0x000fe2000001001b */
[----:B------:R-:W-:Y:S01]  /*c090*/  HADD2.F32 R50, -RZ, R33.H1_H1 ;  /* 0x30000021ff327230 */ /* 0x000fe20000004100 */
[----:B------:R-:W-:Y:S01]  /*c0a0*/  LOP3.LUT R33, R5, 0xf000f, RZ, 0xc0, !PT ;  /* 0x000f000f05217812 */ /* 0x000fe200078ec0ff */
[----:B------:R-:W-:Y:S01]  /*c0b0*/  HADD2.F32 R35, -RZ, R32.H1_H1 ;  /* 0x30000020ff237230 */ /* 0x000fe20000004100 */
[----:B------:R-:W-:Y:S01]  /*c0c0*/  LOP3.LUT R25, R4, 0xf000f, RZ, 0xc0, !PT ;  /* 0x000f000f04197812 */ /* 0x000fe200078ec0ff */
[----:B------:R-:W-:Y:S01]  /*c0d0*/  HADD2.F32 R52, -RZ, R10.H0_H0 ;  /* 0x2000000aff347230 */ /* 0x000fe20000004100 */
[----:B------:R-:W-:-:S02]  /*c0e0*/  LOP3.LUT R33, R33, 0x64006400, RZ, 0xfc, !PT ;  /* 0x6400640021217812 */ /* 0x000fc400078efcff */
[----:B------:R-:W-:Y:S01]  /*c0f0*/  LOP3.LUT R25, R25, 0x64006400, RZ, 0xfc, !PT ;  /* 0x6400640019197812 */ /* 0x000fe200078efcff */
[----:B------:R-:W-:Y:S01]  /*c100*/  FFMA.FTZ R11, R35, R21, R48 ;  /* 0x00000015230b7223 */ /* 0x000fe20000010030 */
[----:B------:R-:W-:Y:S01]  /*c110*/  HADD2.F32 R48, -RZ, R10.H1_H1 ;  /* 0x3000000aff307230 */ /* 0x000fe20000004100 */
[----:B------:R-:W-:Y:S01]  /*c120*/  LOP3.LUT R4, R4, 0xf000f0, RZ, 0xc0, !PT ;  /* 0x00f000f004047812 */ /* 0x000fe200078ec0ff */
[----:B------:R-:W-:Y:S01]  /*c130*/  FFMA.FTZ R32, R12, R52, R51 ;  /* 0x000000340c207223 */ /* 0x000fe20000010033 */
[----:B------:R-:W-:Y:S01]  /*c140*/  FFMA.FTZ R49, R52, R22, R49 ;  /* 0x0000001634317223 */ /* 0x000fe20000010031 */
[----:B------:R-:W-:Y:S01]  /*c150*/  LOP3.LUT R5, R5, 0xf000f0, RZ, 0xc0, !PT ;  /* 0x00f000f005057812 */ /* 0x000fe200078ec0ff */
[----:B------:R-:W-:Y:S02]  /*c160*/  HADD2 R33, R33, -1032, -1032 ;  /* 0xe408e40821217430 */ /* 0x000fe40000000000 */
[----:B------:R-:W-:Y:S02]  /*c170*/  HADD2 R25, R25, -1032, -1032 ;  /* 0xe408e40819197430 */ /* 0x000fe40000000000 */
[C---:B------:R-:W-:Y:S01]  /*c180*/  FFMA.FTZ R10, R21.reuse, R50, R26 ;  /* 0x00000032150a7223 */ /* 0x040fe2000001001a */
[----:B------:R-:W-:Y:S01]  /*c190*/  FFMA.FTZ R27, R50, R24, R27 ;  /* 0x00000018321b7223 */ /* 0x000fe2000001001b */
[----:B------:R-:W-:Y:S01]  /*c1a0*/  LOP3.LUT R4, R4, 0x64006400, RZ, 0xfc, !PT ;  /* 0x6400640004047812 */ /* 0x000fe200078efcff */
[----:B------:R-:W-:Y:S01]  /*c1b0*/  FFMA.FTZ R32, R21, R48, R32 ;  /* 0x0000003015207223 */ /* 0x000fe20000010020 */
[----:B------:R-:W-:Y:S01]  /*c1c0*/  FFMA.FTZ R49, R48, R24, R49 ;  /* 0x0000001830317223 */ /* 0x000fe20000010031 */
[----:B------:R-:W-:Y:S01]  /*c1d0*/  LOP3.LUT R50, R5, 0x64006400, RZ, 0xfc, !PT ;  /* 0x6400640005327812 */ /* 0x000fe200078efcff */
[----:B------:R-:W-:-:S02]  /*c1e0*/  HADD2.F32 R48, -RZ, R33.H0_H0 ;  /* 0x20000021ff307230 */ /* 0x000fc40000004100 */
[----:B------:R-:W-:Y:S02]  /*c1f0*/  HADD2.F32 R5, -RZ, R33.H1_H1 ;  /* 0x30000021ff057230 */ /* 0x000fe40000004100 */
[--C-:B------:R-:W-:Y:S02]  /*c200*/  HADD2.F32 R26, -RZ, R25.reuse.H0_H0 ;  /* 0x20000019ff1a7230 */ /* 0x100fe40000004100 */
[----:B0-----:R-:W-:Y:S02]  /*c210*/  HADD2.F32 R33, -RZ, R18.H0_H0 ;  /* 0x20000012ff217230 */ /* 0x001fe40000004100 */
[-C--:B------:R-:W-:Y:S02]  /*c220*/  HFMA2 R51, R4, R57.reuse.H0_H0, -72, -72 ;  /* 0xd480d48004337431 */ /* 0x080fe40000040039 */
[----:B------:R-:W-:Y:S02]  /*c230*/  HADD2.F32 R25, -RZ, R25.H1_H1 ;  /* 0x30000019ff197230 */ /* 0x000fe40000004100 */
[----:B------:R-:W-:-:S02]  /*c240*/  HFMA2 R4, R50, R57.H0_H0, -72, -72 ;  /* 0xd480d48032047431 */ /* 0x000fc40000040039 */
[----:B------:R-:W-:Y:S02]  /*c250*/  HADD2.F32 R52, -RZ, R18.H1_H1 ;  /* 0x30000012ff347230 */ /* 0x000fe40000004100 */
[----:B------:R-:W-:Y:S01]  /*c260*/  FFMA.FTZ R56, R26, R33, R11 ;  /* 0x000000211a387223 */ /* 0x000fe2000001000b */
[----:B------:R-:W-:Y:S01]  /*c270*/  FFMA.FTZ R55, R33, R48, R10 ;  /* 0x0000003021377223 */ /* 0x000fe2000001000a */
[----:B------:R-:W-:Y:S01]  /*c280*/  LOP3.LUT R53, R7, 0xf000f, RZ, 0xc0, !PT ;  /* 0x000f000f07357812 */ /* 0x000fe200078ec0ff */
[----:B------:R-:W-:Y:S01]  /*c290*/  FFMA.FTZ R47, R35, R24, R47 ;  /* 0x00000018232f7223 */ /* 0x000fe2000001002f */
[----:B------:R-:W-:Y:S02]  /*c2a0*/  HADD2.F32 R50, -RZ, R19.H0_H0 ;  /* 0x20000013ff327230 */ /* 0x000fe40000004100 */
[----:B------:R-:W-:Y:S01]  /*c2b0*/  FFMA.FTZ R56, R25, R52, R56 ;  /* 0x0000003419387223 */ /* 0x000fe20000010038 */
[----:B------:R-:W-:Y:S02]  /*c2c0*/  HADD2.F32 R35, -RZ, R51.H0_H0 ;  /* 0x20000033ff237230 */ /* 0x000fe40000004100 */
[----:B------:R-:W-:Y:S01]  /*c2d0*/  FFMA.FTZ R55, R52, R5, R55 ;  /* 0x0000000534377223 */ /* 0x000fe20000010037 */
[----:B------:R-:W-:Y:S01]  /*c2e0*/  HADD2.F32 R18, -RZ, R4.H0_H0 ;  /* 0x20000004ff127230 */ /* 0x000fe20000004100 */
[----:B------:R-:W-:Y:S01]  /*c2f0*/  LOP3.LUT R53, R53, 0x64006400, RZ, 0xfc, !PT ;  /* 0x6400640035357812 */ /* 0x000fe200078efcff */
[----:B------:R-:W-:Y:S01]  /*c300*/  HADD2.F32 R54, -RZ, R19.H1_H1 ;  /* 0x30000013ff367230 */ /* 0x000fe20000004100 */
[----:B------:R-:W0:Y:S01]  /*c310*/  LDS.64 R10, [UR4+0xb8] ;  /* 0x0000b804ff0a7984 */ /* 0x000e220008000a00 */
[----:B------:R-:W-:-:S02]  /*c320*/  HADD2.F32 R51, -RZ, R51.H1_H1 ;  /* 0x30000033ff337230 */ /* 0x000fc40000004100 */
[----:B------:R-:W-:Y:S01]  /*c330*/  FFMA.FTZ R56, R35, R50, R56 ;  /* 0x0000003223387223 */ /* 0x000fe20000010038 */
[----:B------:R-:W-:Y:S02]  /*c340*/  HADD2.F32 R19, -RZ, R4.H1_H1 ;  /* 0x30000004ff137230 */ /* 0x000fe40000004100 */
[----:B------:R-:W-:Y:S01]  /*c350*/  FFMA.FTZ R55, R50, R18, R55 ;  /* 0x0000001232377223 */ /* 0x000fe20000010037 */
[----:B------:R-:W-:Y:S02]  /*c360*/  HADD2 R53, R53, -1032, -1032 ;  /* 0xe408e40835357430 */ /* 0x000fe40000000000 */
[----:B------:R-:W-:Y:S01]  /*c370*/  FFMA.FTZ R59, R51, R54, R56 ;  /* 0x00000036333b7223 */ /* 0x000fe20000010038 */
[----:B------:R-:W-:Y:S01]  /*c380*/  FFMA.FTZ R55, R54, R19, R55 ;  /* 0x0000001336377223 */ /* 0x000fe20000010037 */
[----:B------:R-:W-:Y:S02]  /*c390*/  HADD2 R30, R58, R30 ;  /* 0x0000001e3a1e7230 */ /* 0x000fe40000000000 */
[----:B------:R-:W-:-:S02]  /*c3a0*/  HADD2.F32 R4, -RZ, R53.H0_H0 ;  /* 0x20000035ff047230 */ /* 0x000fc40000004100 */
[----:B------:R-:W-:Y:S01]  /*c3b0*/  FMUL.FTZ R56, R59, R34 ;  /* 0x000000223b387220 */ /* 0x000fe20000410000 */
[----:B------:R-:W-:Y:S02]  /*c3c0*/  FMUL.FTZ R58, R55, R44 ;  /* 0x0000002c373a7220 */ /* 0x000fe40000410000 */
[----:B------:R-:W-:Y:S02]  /*c3d0*/  FFMA.FTZ R55, R8, R4, RZ ;  /* 0x0000000408377223 */ /* 0x000fe400000100ff */
[----:B------:R-:W-:Y:S02]  /*c3e0*/  F2FP.F16.F32.PACK_AB R56, RZ, R56 ;  /* 0x00000038ff38723e */ /* 0x000fe400000000ff */
[----:B------:R-:W-:Y:S01]  /*c3f0*/  F2FP.F16.F32.PACK_AB R8, RZ, R58 ;  /* 0x0000003aff08723e */ /* 0x000fe200000000ff */
[----:B------:R-:W-:-:S03]  /*c400*/  HADD2.F32 R53, -RZ, R53.H1_H1 ;  /* 0x30000035ff357230 */ /* 0x000fc60000004100 */
[----:B------:R-:W-:Y:S02]  /*c410*/  PRMT R56, R56, 0x5410, R8 ;  /* 0x0000541038387816 */ /* 0x000fe40000000008 */
[----:B------:R-:W-:Y:S01]  /*c420*/  SHF.R.U32.HI R8, RZ, 0x8, R6 ;  /* 0x00000008ff087819 */ /* 0x000fe20000011606 */
[----:B------:R-:W-:-:S03]  /*c430*/  FFMA.FTZ R55, R20, R53, R55 ;  /* 0x0000003514377223 */ /* 0x000fc60000010037 */
[----:B------:R-:W-:-:S04]  /*c440*/  LOP3.LUT R6, R8, 0xf000f, RZ, 0xc0, !PT ;  /* 0x000f000f08067812 */ /* 0x000fc800078ec0ff */
[----:B------:R-:W-:Y:S02]  /*c450*/  LOP3.LUT R20, R6, 0x64006400, RZ, 0xfc, !PT ;  /* 0x6400640006147812 */ /* 0x000fe400078efcff */
[----:B------:R-:W-:-:S03]  /*c460*/  LOP3.LUT R8, R8, 0xf000f0, RZ, 0xc0, !PT ;  /* 0x00f000f008087812 */ /* 0x000fc600078ec0ff */
[----:B------:R-:W-:Y:S02]  /*c470*/  HADD2 R20, R20, -1032, -1032 ;  /* 0xe408e40814147430 */ /* 0x000fe40000000000 */
[----:B------:R-:W-:Y:S01]  /*c480*/  HFMA2 R31, R56, 1, 1, R31 ;  /* 0x3c003c00381f7831 */ /* 0x000fe2000000001f */
[----:B------:R-:W-:Y:S02]  /*c490*/  LOP3.LUT R56, R8, 0x64006400, RZ, 0xfc, !PT ;  /* 0x6400640008387812 */ /* 0x000fe400078efcff */
[----:B------:R-:W-:Y:S02]  /*c4a0*/  HADD2.F32 R8, -RZ, R20.H0_H0 ;  /* 0x20000014ff087230 */ /* 0x000fe40000004100 */
[----:B0-----:R-:W-:-:S03]  /*c4b0*/  HADD2.F32 R6, -RZ, R10.H0_H0 ;  /* 0x2000000aff067230 */ /* 0x001fc60000004100 */
[----:B------:R-:W-:Y:S01]  /*c4c0*/  FFMA.FTZ R59, R33, R8, R32 ;  /* 0x00000008213b7223 */ /* 0x000fe20000010020 */
[----:B------:R-:W-:Y:S01]  /*c4d0*/  LOP3.LUT R32, R7, 0xf000f0, RZ, 0xc0, !PT ;  /* 0x00f000f007207812 */ /* 0x000fe200078ec0ff */
[----:B------:R-:W-:Y:S01]  /*c4e0*/  FFMA.FTZ R26, R26, R6, R47 ;  /* 0x000000061a1a7223 */ /* 0x000fe2000001002f */
[----:B------:R-:W-:Y:S01]  /*c4f0*/  SHF.R.U32.HI R7, RZ, 0x8, R7 ;  /* 0x00000008ff077819 */ /* 0x000fe20000011607 */
[----:B------:R-:W-:Y:S02]  /*c500*/  HADD2.F32 R47, -RZ, R20.H1_H1 ;  /* 0x30000014ff2f7230 */ /* 0x000fe40000004100 */
[----:B------:R-:W-:Y:S01]  /*c510*/  HFMA2 R20, R56, R57.H0_H0, -72, -72 ;  /* 0xd480d48038147431 */ /* 0x000fe20000040039 */
[----:B------:R-:W-:Y:S02]  /*c520*/  LOP3.LUT R56, R7, 0xf000f0, RZ, 0xc0, !PT ;  /* 0x00f000f007387812 */ /* 0x000fe400078ec0ff */
[----:B------:R-:W-:Y:S02]  /*c530*/  LOP3.LUT R32, R32, 0x64006400, RZ, 0xfc, !PT ;  /* 0x6400640020207812 */ /* 0x000fe400078efcff */
[----:B------:R-:W-:-:S03]  /*c540*/  LOP3.LUT R56, R56, 0x64006400, RZ, 0xfc, !PT ;  /* 0x6400640038387812 */ /* 0x000fc600078efcff */
[-C--:B------:R-:W-:Y:S02]  /*c550*/  HFMA2 R32, R32, R57.reuse.H0_H0, -72, -72 ;  /* 0xd480d48020207431 */ /* 0x080fe40000040039 */
[----:B------:R-:W-:Y:S02]  /*c560*/  HFMA2 R56, R56, R57.H0_H0, -72, -72 ;  /* 0xd480d48038387431 */ /* 0x000fe40000040039 */
[----:B------:R0:W2:Y:S01]  /*c570*/  @!P0 LDG.E.U16.CONSTANT R57, desc[UR8][R14.64] ;  /* 0x000000080e398981 */ /* 0x0000a2000c1e9500 */
[----:B------:R-:W-:Y:S01]  /*c580*/  FFMA.FTZ R48, R48, R6, R27 ;  /* 0x0000000630307223 */ /* 0x000fe2000001001b */
[--C-:B------:R-:W-:Y:S02]  /*c590*/  HADD2.F32 R27, -RZ, R20.reuse.H0_H0 ;  /* 0x20000014ff1b7230 */ /* 0x100fe40000004100 */
[----:B------:R-:W-:Y:S01]  /*c5a0*/  FFMA.FTZ R61, R52, R47, R59 ;  /* 0x0000002f343d7223 */ /* 0x000fe2000001003b */
[----:B------:R-:W-:-:S03]  /*c5b0*/  HADD2.F32 R59, -RZ, R20.H1_H1 ;  /* 0x30000014ff3b7230 */ /* 0x000fc60000004100 */
[----:B------:R-:W-:-:S04]  /*c5c0*/  FFMA.FTZ R61, R50, R27, R61 ;  /* 0x0000001b323d7223 */ /* 0x000fc8000001003d */
[----:B------:R-:W-:Y:S01]  /*c5d0*/  FFMA.FTZ R20, R54, R59, R61 ;  /* 0x0000003b36147223 */ /* 0x000fe2000001003d */
[----:B------:R-:W-:-:S05]  /*c5e0*/  HADD2.F32 R61, -RZ, R32.H0_H0 ;  /* 0x20000020ff3d7230 */ /* 0x000fca0000004100 */
[----:B------:R-:W-:Y:S01]  /*c5f0*/  FFMA.FTZ R12, R12, R61, R55 ;  /* 0x0000003d0c0c7223 */ /* 0x000fe20000010037 */
[----:B------:R-:W-:-:S05]  /*c600*/  HADD2.F32 R55, -RZ, R32.H1_H1 ;  /* 0x30000020ff377230 */ /* 0x000fca0000004100 */
[----:B------:R-:W-:Y:S01]  /*c610*/  FFMA.FTZ R32, R21, R55, R12 ;  /* 0x0000003715207223 */ /* 0x000fe2000001000c */
[----:B------:R-:W-:Y:S01]  /*c620*/  LOP3.LUT R12, R7, 0xf000f, RZ, 0xc0, !PT ;  /* 0x000f000f070c7812 */ /* 0x000fe200078ec0ff */
[----:B------:R-:W-:-:S03]  /*c630*/  FFMA.FTZ R4, R4, R9, RZ ;  /* 0x0000000904047223 */ /* 0x000fc600000100ff */
[----:B------:R-:W-:Y:S01]  /*c640*/  LOP3.LUT R12, R12, 0x64006400, RZ, 0xfc, !PT ;  /* 0x640064000c0c7812 */ /* 0x000fe200078efcff */
[----:B------:R-:W-:-:S04]  /*c650*/  FFMA.FTZ R4, R53, R23, R4 ;  /* 0x0000001735047223 */ /* 0x000fc80000010004 */
[----:B------:R-:W-:Y:S02]  /*c660*/  HADD2 R12, R12, -1032, -1032 ;  /* 0xe408e4080c0c7430 */ /* 0x000fe40000000000 */
[----:B------:R-:W-:-:S03]  /*c670*/  FFMA.FTZ R4, R61, R22, R4 ;  /* 0x000000163d047223 */ /* 0x000fc60000010004 */
[--C-:B------:R-:W-:Y:S02]  /*c680*/  HADD2.F32 R7, -RZ, R12.reuse.H0_H0 ;  /* 0x2000000cff077230 */ /* 0x100fe40000004100 */
[----:B------:R-:W-:Y:S01]  /*c690*/  FFMA.FTZ R4, R55, R24, R4 ;  /* 0x0000001837047223 */ /* 0x000fe20000010004 */
[----:B------:R-:W-:Y:S02]  /*c6a0*/  HADD2.F32 R12, -RZ, R12.H1_H1 ;  /* 0x3000000cff0c7230 */ /* 0x000fe40000004100 */
[----:B------:R-:W-:Y:S02]  /*c6b0*/  HADD2.F32 R10, -RZ, R10.H1_H1 ;  /* 0x3000000aff0a7230 */ /* 0x000fe40000004100 */
[----:B------:R-:W-:Y:S01]  /*c6c0*/  FFMA.FTZ R33, R33, R7, R32 ;  /* 0x0000000721217223 */ /* 0x000fe20000010020 */
[-C--:B------:R-:W-:Y:S01]  /*c6d0*/  FFMA.FTZ R8, R8, R6.reuse, R49 ;  /* 0x0000000608087223 */ /* 0x080fe20000010031 */
[----:B------:R-:W-:Y:S01]  /*c6e0*/  FFMA.FTZ R7, R7, R6, R4 ;  /* 0x0000000607077223 */ /* 0x000fe20000010004 */
[----:B------:R-:W-:-:S02]  /*c6f0*/  HADD2.F32 R21, -RZ, R56.H0_H0 ;  /* 0x20000038ff157230 */ /* 0x000fc40000004100 */
[----:B------:R-:W-:Y:S01]  /*c700*/  FFMA.FTZ R33, R52, R12, R33 ;  /* 0x0000000c34217223 */ /* 0x000fe20000010021 */
[--C-:B------:R-:W-:Y:S02]  /*c710*/  HADD2.F32 R4, -RZ, R11.reuse.H0_H0 ;  /* 0x2000000bff047230 */ /* 0x100fe40000004100 */
[-C--:B------:R-:W-:Y:S01]  /*c720*/  FFMA.FTZ R26, R25, R10.reuse, R26 ;  /* 0x0000000a191a7223 */ /* 0x080fe2000001001a */
[-C--:B------:R-:W-:Y:S01]  /*c730*/  FFMA.FTZ R5, R5, R10.reuse, R48 ;  /* 0x0000000a05057223 */ /* 0x080fe20000010030 */
[-C--:B------:R-:W-:Y:S01]  /*c740*/  FFMA.FTZ R8, R47, R10.reuse, R8 ;  /* 0x0000000a2f087223 */ /* 0x080fe20000010008 */
[----:B------:R-:W-:Y:S02]  /*c750*/  HADD2.F32 R56, -RZ, R56.H1_H1 ;  /* 0x30000038ff387230 */ /* 0x000fe40000004100 */
[----:B------:R-:W-:Y:S01]  /*c760*/  FFMA.FTZ R10, R12, R10, R7 ;  /* 0x0000000a0c0a7223 */ /* 0x000fe20000010007 */
[----:B------:R-:W-:Y:S02]  /*c770*/  HADD2.F32 R6, -RZ, R11.H1_H1 ;  /* 0x3000000bff067230 */ /* 0x000fe40000004100 */
[----:B------:R-:W-:Y:S01]  /*c780*/  FFMA.FTZ R33, R50, R21, R33 ;  /* 0x0000001532217223 */ /* 0x000fe20000010021 */
[-C--:B------:R-:W-:Y:S01]  /*c790*/  FFMA.FTZ R26, R35, R4.reuse, R26 ;  /* 0x00000004231a7223 */ /* 0x080fe2000001001a */
[-C--:B------:R-:W-:Y:S01]  /*c7a0*/  FFMA.FTZ R18, R18, R4.reuse, R5 ;  /* 0x0000000412127223 */ /* 0x080fe20000010005 */
[-C--:B------:R-:W-:Y:S01]  /*c7b0*/  FFMA.FTZ R8, R27, R4.reuse, R8 ;  /* 0x000000041b087223 */ /* 0x080fe20000010008 */
[----:B------:R-:W-:Y:S01]  /*c7c0*/  FFMA.FTZ R21, R21, R4, R10 ;  /* 0x0000000415157223 */ /* 0x000fe2000001000a */
[----:B------:R-:W-:Y:S01]  /*c7d0*/  FFMA.FTZ R33, R54, R56, R33 ;  /* 0x0000003836217223 */ /* 0x000fe20000010021 */
[-C--:B------:R-:W-:Y:S01]  /*c7e0*/  FFMA.FTZ R51, R51, R6.reuse, R26 ;  /* 0x0000000633337223 */ /* 0x080fe2000001001a */
[-C--:B------:R-:W-:Y:S01]  /*c7f0*/  FFMA.FTZ R19, R19, R6.reuse, R18 ;  /* 0x0000000613137223 */ /* 0x080fe20000010012 */
[----:B------:R-:W-:Y:S01]  /*c800*/  @!P0 IADD3 R9, PT, PT, R3, 0x1, RZ ;  /* 0x0000000103098810 */ /* 0x000fe20007ffe0ff */
[-C--:B------:R-:W-:Y:S01]  /*c810*/  FFMA.FTZ R8, R59, R6.reuse, R8 ;  /* 0x000000063b087223 */ /* 0x080fe20000010008 */
[----:B------:R-:W-:Y:S01]  /*c820*/  FFMA.FTZ R21, R56, R6, R21 ;  /* 0x0000000638157223 */ /* 0x000fe20000010015 */
[----:B------:R-:W-:Y:S01]  /*c830*/  FMUL.FTZ R20, R20, R45 ;  /* 0x0000002d14147220 */ /* 0x000fe20000410000 */
[----:B------:R-:W-:Y:S01]  /*c840*/  FMUL.FTZ R33, R33, R46 ;  /* 0x0000002e21217220 */ /* 0x000fe20000410000 */
[----:B------:R-:W-:Y:S01]  /*c850*/  FMUL.FTZ R51, R51, R34 ;  /* 0x0000002233337220 */ /* 0x000fe20000410000 */
[----:B------:R-:W-:Y:S01]  /*c860*/  FMUL.FTZ R19, R19, R44 ;  /* 0x0000002c13137220 */ /* 0x000fe20000410000 */
[----:B------:R-:W-:Y:S01]  /*c870*/  @!P0 MOV R3, R9 ;  /* 0x0000000900038202 */ /* 0x000fe20000000f00 */
        /* <DEDUP_REMOVED lines=12> */
[----:B0-----:R-:W-:Y:S01]  /*c940*/  IADD3 R14, P1, PT, R14, 0x80, RZ ;  /* 0x000000800e0e7810 */ /* 0x001fe20007f3e0ff */
[----:B------:R-:W-:Y:S01]  /*c950*/  HFMA2 R30, R20, 1, 1, R30 ;  /* 0x3c003c00141e7831 */ /* 0x000fe2000000001e */
[----:B------:R-:W-:Y:S01]  /*c960*/  MOV R48, R16 ;  /* 0x0000001000307202 */ /* 0x000fe20000000f00 */
[----:B------:R-:W-:Y:S01]  /*c970*/  HFMA2 R29, R51, 1, 1, R29 ;  /* 0x3c003c00331d7831 */ /* 0x000fe2000000001d */
[----:B------:R-:W-:Y:S01]  /*c980*/  MOV R49, R17 ;  /* 0x0000001100317202 */ /* 0x000fe20000000f00 */
[----:B------:R-:W-:Y:S01]  /*c990*/  HADD2 R28, R8, R28 ;  /* 0x0000001c081c7230 */ /* 0x000fe20000000000 */
[----:B------:R-:W-:Y:S01]  /*c9a0*/  IADD3.X R15, PT, PT, RZ, R15, RZ, P1, !PT ;  /* 0x0000000fff0f7210 */ /* 0x000fe20000ffe4ff */
[----:B------:R-:W-:Y:S01]  /*c9b0*/  IMAD.WIDE R16, R39, 0x4, R62 ;  /* 0x0000000427107825 */ /* 0x000fe200078e023e */
[----:B--2---:R-:W-:-:S02]  /*c9c0*/  @!P0 IADD3 R37, PT, PT, R57, R38, RZ ;  /* 0x0000002639258210 */ /* 0x004fc40007ffe0ff */
[----:B------:R-:W-:-:S04]  /*c9d0*/  IADD3 R38, PT, PT, R38, 0x20, RZ ;  /* 0x0000002026267810 */ /* 0x000fc80007ffe0ff */
[----:B------:R-:W-:-:S13]  /*c9e0*/  ISETP.GE.AND P0, PT, R38, R13, PT ;  /* 0x0000000d2600720c */ /* 0x000fda0003f06270 */
[----:B------:R-:W-:Y:S05]  /*c9f0*/  @!P0 BRA `(.L_x_2788) ;  /* 0xffffffcc007c8947 */ /* 0x000fea000383ffff */
[----:B------:R-:W-:-:S07]  /*ca00*/  IMAD.WIDE R48, R39, 0x10, R48 ;  /* 0x0000001027307825 */ /* 0x000fce00078e0230 */
.L_x_2787:
        /* <DEDUP_REMOVED lines=8> */
.L_x_2790:
[----:B------:R-:W2:Y:S01]  /*ca90*/  LDG.E.128.CONSTANT R4, desc[UR8][R46.64] ;  /* 0x000000082e047981 */ /* 0x000ea2000c1e9d00 */
[----:B------:R-:W-:-:S03]  /*caa0*/  MOV R39, UR12 ;  /* 0x0000000c00277c02 */ /* 0x000fc60008000f00 */
[----:B------:R-:W0:Y:S02]  /*cab0*/  LDS.128 R20, [UR4] ;  /* 0x00000004ff147984 */ /* 0x000e240008000c00 */
[C---:B------:R-:W-:Y:S02]  /*cac0*/  IMAD.WIDE R24, R39.reuse, 0x4, R46 ;  /* 0x0000000427187825 */ /* 0x040fe400078e022e */
[----:B------:R-:W1:Y:S04]  /*cad0*/  LDS.128 R12, [UR4+0x80] ;  /* 0x00008004ff0c7984 */ /* 0x000e680008000c00 */
[----:B------:R3:W4:Y:S01]  /*cae0*/  LDG.E.128.CONSTANT R8, desc[UR8][R24.64] ;  /* 0x0000000818087981 */ /* 0x000722000c1e9d00 */
[----:B------:R-:W-:-:S05]  /*caf0*/  IMAD.WIDE R44, R39, 0x4, R24 ;  /* 0x00000004272c7825 */ /* 0x000fca00078e0218 */
[----:B------:R-:W5:Y:S01]  /*cb00*/  LDG.E.128.CONSTANT R16, desc[UR8][R44.64] ;  /* 0x000000082c107981 */ /* 0x000f62000c1e9d00 */
[----:B------:R-:W-:Y:S01]  /*cb10*/  HFMA2 R34, -RZ, RZ, 0, 0.125 ;  /* 0x00003000ff227431 */ /* 0x000fe200000001ff */
[----:B------:R-:W-:Y:S02]  /*cb20*/  ISETP.NE.AND P0, PT, R38, R37, PT ;  /* 0x000000252600720c */ /* 0x000fe40003f05270 */
[----:B--2---:R-:W-:Y:S02]  /*cb30*/  LOP3.LUT R26, R4, 0x70007, RZ, 0xc0, !PT ;  /* 0x00070007041a7812 */ /* 0x004fe400078ec0ff */
[----:B------:R-:W-:Y:S02]  /*cb40*/  LOP3.LUT R27, R5, 0x70007, RZ, 0xc0, !PT ;  /* 0x00070007051b7812 */ /* 0x000fe400078ec0ff */
[----:B------:R-:W-:Y:S02]  /*cb50*/  LOP3.LUT R49, R6, 0x70007, RZ, 0xc0, !PT ;  /* 0x0007000706317812 */ /* 0x000fe400078ec0ff */
[----:B---3--:R-:W-:-:S02]  /*cb60*/  LOP3.LUT R25, R26, 0x64006400, RZ, 0xfc, !PT ;  /* 0x640064001a197812 */ /* 0x008fc400078efcff */
[----:B------:R-:W-:Y:S02]  /*cb70*/  LOP3.LUT R26, R27, 0x64006400, RZ, 0xfc, !PT ;  /* 0x640064001b1a7812 */ /* 0x000fe400078efcff */
[----:B------:R-:W-:Y:S01]  /*cb80*/  LOP3.LUT R27, R49, 0x64006400, RZ, 0xfc, !PT ;  /* 0x64006400311b7812 */ /* 0x000fe200078efcff */
[----:B------:R-:W-:Y:S01]  /*cb90*/  HADD2 R25, R25, -1028, -1028 ;  /* 0xe404e40419197430 */ /* 0x000fe20000000000 */
[----:B------:R-:W-:Y:S01]  /*cba0*/  LOP3.LUT R51, R7, 0x70007, RZ, 0xc0, !PT ;  /* 0x0007000707337812 */ /* 0x000fe200078ec0ff */
[----:B------:R-:W-:Y:S01]  /*cbb0*/  HADD2 R26, R26, -1028, -1028 ;  /* 0xe404e4041a1a7430 */ /* 0x000fe20000000000 */
[----:B------:R-:W-:Y:S01]  /*cbc0*/  LOP3.LUT R24, R4, 0x380038, RZ, 0xc0, !PT ;  /* 0x0038003804187812 */ /* 0x000fe200078ec0ff */
[----:B------:R-:W-:Y:S01]  /*cbd0*/  HADD2 R27, R27, -1028, -1028 ;  /* 0xe404e4041b1b7430 */ /* 0x000fe20000000000 */
[----:B------:R-:W-:Y:S02]  /*cbe0*/  LOP3.LUT R50, R6, 0x380038, RZ, 0xc0, !PT ;  /* 0x0038003806327812 */ /* 0x000fe400078ec0ff */
[----:B------:R-:W-:-:S02]  /*cbf0*/  LOP3.LUT R48, R5, 0x380038, RZ, 0xc0, !PT ;  /* 0x0038003805307812 */ /* 0x000fc400078ec0ff */
[----:B------:R-:W-:Y:S02]  /*cc00*/  LOP3.LUT R51, R51, 0x64006400, RZ, 0xfc, !PT ;  /* 0x6400640033337812 */ /* 0x000fe400078efcff */
[----:B------:R-:W-:Y:S02]  /*cc10*/  LOP3.LUT R52, R7, 0x380038, RZ, 0xc0, !PT ;  /* 0x0038003807347812 */ /* 0x000fe400078ec0ff */
[----:B------:R-:W-:Y:S01]  /*cc20*/  LOP3.LUT R53, R24, 0x64006400, RZ, 0xfc, !PT ;  /* 0x6400640018357812 */ /* 0x000fe200078efcff */
[-C--:B0-----:R-:W-:Y:S01]  /*cc30*/  HFMA2 R24, R27, R20.reuse, RZ ;  /* 0x000000141b187231 */ /* 0x081fe200000000ff */
[----:B------:R-:W-:Y:S01]  /*cc40*/  LOP3.LUT R57, R50, 0x64006400, RZ, 0xfc, !PT ;  /* 0x6400640032397812 */ /* 0x000fe200078efcff */
[----:B------:R-:W-:Y:S01]  /*cc50*/  HADD2 R50, R51, -1028, -1028 ;  /* 0xe404e40433327430 */ /* 0x000fe20000000000 */
[----:B------:R-:W-:Y:S01]  /*cc60*/  LOP3.LUT R49, R48, 0x64006400, RZ, 0xfc, !PT ;  /* 0x6400640030317812 */ /* 0x000fe200078efcff */
[----:B------:R-:W-:Y:S01]  /*cc70*/  HFMA2 R51, R25, R20, RZ ;  /* 0x0000001419337231 */ /* 0x000fe200000000ff */
[----:B------:R-:W-:Y:S01]  /*cc80*/  LOP3.LUT R55, R52, 0x64006400, RZ, 0xfc, !PT ;  /* 0x6400640034377812 */ /* 0x000fe200078efcff */
[----:B------:R-:W-:-:S02]  /*cc90*/  HFMA2 R53, R53, R34.H0_H0, -132, -132 ;  /* 0xd820d82035357431 */ /* 0x000fc40000040022 */
[----:B-1----:R-:W-:Y:S02]  /*cca0*/  HFMA2 R27, R27, R12, RZ ;  /* 0x0000000c1b1b7231 */ /* 0x002fe400000000ff */
[-C--:B------:R-:W-:Y:S01]  /*ccb0*/  HFMA2 R57, R57, R34.reuse.H0_H0, -132, -132 ;  /* 0xd820d82039397431 */ /* 0x080fe20000040022 */
[----:B------:R-:W-:Y:S01]  /*ccc0*/  SHF.R.U32.HI R54, RZ, 0x6, R5 ;  /* 0x00000006ff367819 */ /* 0x000fe20000011605 */
[-C--:B------:R-:W-:Y:S02]  /*ccd0*/  HFMA2 R52, R49, R34.reuse.H0_H0, -132, -132 ;  /* 0xd820d82031347431 */ /* 0x080fe40000040022 */
[----:B------:R-:W-:Y:S02]  /*cce0*/  HFMA2 R58, R55, R34.H0_H0, -132, -132 ;  /* 0xd820d820373a7431 */ /* 0x000fe40000040022 */
[----:B------:R-:W-:Y:S02]  /*ccf0*/  HFMA2 R51, R53, R21, R51 ;  /* 0x0000001535337231 */ /* 0x000fe40000000033 */
[----:B------:R-:W-:-:S02]  /*cd00*/  HFMA2 R48, R26, R20, RZ.H0_H0 ;  /* 0x000000141a307231 */ /* 0x000fc400000400ff */
[C---:B------:R-:W-:Y:S02]  /*cd10*/  HFMA2 R24, R57.reuse, R21, R24 ;  /* 0x0000001539187231 */ /* 0x040fe40000000018 */
[----:B------:R-:W-:Y:S02]  /*cd20*/  HFMA2 R49, R50, R20, RZ.H0_H0 ;  /* 0x0000001432317231 */ /* 0x000fe400000400ff */
[----:B------:R-:W-:Y:S02]  /*cd30*/  HFMA2 R57, R57, R13, R27 ;  /* 0x0000000d39397231 */ /* 0x000fe4000000001b */
[-C--:B------:R-:W-:Y:S01]  /*cd40*/  HFMA2 R48, R52, R21.reuse, R48 ;  /* 0x0000001534307231 */ /* 0x080fe20000000030 */
[----:B------:R-:W-:Y:S01]  /*cd50*/  SHF.R.U32.HI R55, RZ, 0x6, R4 ;  /* 0x00000006ff377819 */ /* 0x000fe20000011604 */
[----:B------:R-:W-:Y:S02]  /*cd60*/  HFMA2 R49, R58, R21, R49 ;  /* 0x000000153a317231 */ /* 0x000fe40000000031 */
[----:B------:R-:W-:-:S02]  /*cd70*/  HFMA2 R21, R25, R12, RZ ;  /* 0x0000000c19157231 */ /* 0x000fc400000000ff */
[-C--:B------:R-:W-:Y:S01]  /*cd80*/  HFMA2 R26, R26, R12.reuse, RZ.H0_H0 ;  /* 0x0000000c1a1a7231 */ /* 0x080fe200000400ff */
[----:B------:R-:W-:Y:S01]  /*cd90*/  LOP3.LUT R65, R54, 0x380038, RZ, 0xc0, !PT ;  /* 0x0038003836417812 */ /* 0x000fe200078ec0ff */
[----:B------:R-:W-:Y:S02]  /*cda0*/  HFMA2 R12, R50, R12, RZ.H0_H0 ;  /* 0x0000000c320c7231 */ /* 0x000fe400000400ff */
[-C--:B------:R-:W-:Y:S01]  /*cdb0*/  HFMA2 R25, R52, R13.reuse, R26 ;  /* 0x0000000d34197231 */ /* 0x080fe2000000001a */
[----:B------:R-:W-:Y:S01]  /*cdc0*/  SHF.R.U32.HI R52, RZ, 0x6, R7 ;  /* 0x00000006ff347819 */ /* 0x000fe20000011607 */
[-C--:B------:R-:W-:Y:S02]  /*cdd0*/  HFMA2 R58, R58, R13.reuse, R12 ;  /* 0x0000000d3a3a7231 */ /* 0x080fe4000000000c */
[----:B------:R-:W-:Y:S01]  /*cde0*/  HFMA2 R21, R53, R13, R21 ;  /* 0x0000000d35157231 */ /* 0x000fe20000000015 */
[----:B------:R-:W-:Y:S02]  /*cdf0*/  SHF.R.U32.HI R53, RZ, 0x6, R6 ;  /* 0x00000006ff357819 */ /* 0x000fe40000011606 */
        /* <DEDUP_REMOVED lines=13> */
[-C--:B------:R-:W-:Y:S01]  /*ced0*/  HFMA2 R13, R20, R22.reuse, R49 ;  /* 0x00000016140d7231 */ /* 0x080fe20000000031 */
[----:B------:R-:W-:Y:S01]  /*cee0*/  LOP3.LUT R49, R55, 0x380038, RZ, 0xc0, !PT ;  /* 0x0038003837317812 */ /* 0x000fe200078ec0ff */
[----:B------:R-:W-:Y:S01]  /*cef0*/  HADD2 R59, R12, -1028, -1028 ;  /* 0xe404e4040c3b7430 */ /* 0x000fe20000000000 */
[----:B------:R-:W-:Y:S01]  /*cf00*/  LOP3.LUT R63, R63, 0x64006400, RZ, 0xfc, !PT ;  /* 0x640064003f3f7812 */ /* 0x000fe200078efcff */
[-C--:B------:R-:W-:Y:S01]  /*cf10*/  HFMA2 R12, R26, R22.reuse, R24 ;  /* 0x000000161a0c7231 */ /* 0x080fe20000000018 */
[----:B------:R-:W-:Y:S01]  /*cf20*/  LOP3.LUT R49, R49, 0x64006400, RZ, 0xfc, !PT ;  /* 0x6400640031317812 */ /* 0x000fe200078efcff */
[-C--:B------:R-:W-:Y:S01]  /*cf30*/  HFMA2 R48, R27, R22.reuse, R48 ;  /* 0x000000161b307231 */ /* 0x080fe20000000030 */
[----:B------:R-:W-:Y:S01]  /*cf40*/  LOP3.LUT R65, R65, 0x64006400, RZ, 0xfc, !PT ;  /* 0x6400640041417812 */ /* 0x000fe200078efcff */
[C---:B------:R-:W-:Y:S01]  /*cf50*/  HFMA2 R51, R59.reuse, R22, R51 ;  /* 0x000000163b337231 */ /* 0x040fe20000000033 */
[----:B------:R-:W-:Y:S01]  /*cf60*/  LOP3.LUT R61, R61, 0x64006400, RZ, 0xfc, !PT ;  /* 0x640064003d3d7812 */ /* 0x000fe200078efcff */
[----:B------:R-:W-:-:S02]  /*cf70*/  HFMA2 R21, R59, R14, R21 ;  /* 0x0000000e3b157231 */ /* 0x000fc40000000015 */
[----:B------:R-:W-:Y:S02]  /*cf80*/  HFMA2 R49, R49, R34.H0_H0, -132, -132 ;  /* 0xd820d82031317431 */ /* 0x000fe40000040022 */
[----:B------:R-:W-:Y:S02]  /*cf90*/  HFMA2 R57, R26, R14, R57 ;  /* 0x0000000e1a397231 */ /* 0x000fe40000000039 */
[-C--:B------:R-:W-:Y:S01]  /*cfa0*/  HFMA2 R50, R63, R34.reuse.H0_H0, -132, -132 ;  /* 0xd820d8203f327431 */ /* 0x080fe20000040022 */
[----:B------:R-:W-:Y:S01]  /*cfb0*/  LOP3.LUT R55, R55, 0x1c001c0, RZ, 0xc0, !PT ;  /* 0x01c001c037377812 */ /* 0x000fe200078ec0ff */
[-C--:B------:R-:W-:Y:S01]  /*cfc0*/  HFMA2 R24, R65, R34.reuse.H0_H0, -132, -132 ;  /* 0xd820d82041187431 */ /* 0x080fe20000040022 */
[----:B------:R-:W-:Y:S01]  /*cfd0*/  LOP3.LUT R54, R54, 0x1c001c0, RZ, 0xc0, !PT ;  /* 0x01c001c036367812 */ /* 0x000fe200078ec0ff */
[----:B------:R-:W-:Y:S02]  /*cfe0*/  HFMA2 R56, R61, R34.H0_H0, -132, -132 ;  /* 0xd820d8203d387431 */ /* 0x000fe40000040022 */
[----:B------:R-:W-:-:S02]  /*cff0*/  HFMA2 R51, R49, R23, R51 ;  /* 0x0000001731337231 */ /* 0x000fc40000000033 */
[-C--:B------:R-:W-:Y:S02]  /*d000*/  HFMA2 R48, R24, R23.reuse, R48 ;  /* 0x0000001718307231 */ /* 0x080fe40000000030 */
[-C--:B------:R-:W-:Y:S02]  /*d010*/  HFMA2 R12, R50, R23.reuse, R12 ;  /* 0x00000017320c7231 */ /* 0x080fe4000000000c */
[----:B------:R-:W-:Y:S02]  /*d020*/  HFMA2 R13, R56, R23, R13 ;  /* 0x00000017380d7231 */ /* 0x000fe4000000000d */
[-C--:B------:R-:W-:Y:S02]  /*d030*/  HFMA2 R49, R49, R15.reuse, R21 ;  /* 0x0000000f31317231 */ /* 0x080fe40000000015 */
[----:B------:R-:W-:Y:S02]  /*d040*/  HFMA2 R25, R27, R14, R25 ;  /* 0x0000000e1b197231 */ /* 0x000fe40000000019 */
[----:B------:R-:W-:-:S02]  /*d050*/  HFMA2 R50, R50, R15, R57 ;  /* 0x0000000f32327231 */ /* 0x000fc40000000039 */
[----:B------:R-:W-:Y:S01]  /*d060*/  HFMA2 R58, R20, R14, R58 ;  /* 0x0000000e143a7231 */ /* 0x000fe2000000003a */
[----:B------:R-:W-:Y:S01]  /*d070*/  LOP3.LUT R52, R52, 0x1c001c0, RZ, 0xc0, !PT ;  /* 0x01c001c034347812 */ /* 0x000fe200078ec0ff */
[----:B------:R-:W0:Y:S01]  /*d080*/  LDS.128 R20, [UR4+0x10] ;  /* 0x00001004ff147984 */ /* 0x000e220008000c00 */
[-C--:B------:R-:W-:Y:S02]  /*d090*/  HFMA2 R14, R24, R15.reuse, R25 ;  /* 0x0000000f180e7231 */ /* 0x080fe40000000019 */
[----:B------:R-:W-:Y:S01]  /*d0a0*/  HFMA2 R15, R56, R15, R58 ;  /* 0x0000000f380f7231 */ /* 0x000fe2000000003a */
[----:B------:R-:W1:Y:S01]  /*d0b0*/  LDS.128 R24, [UR4+0x90] ;  /* 0x00009004ff187984 */ /* 0x000e620008000c00 */
[----:B------:R-:W-:Y:S02]  /*d0c0*/  MOV R56, 0x2400 ;  /* 0x0000240000387802 */ /* 0x000fe40000000f00 */
[----:B------:R-:W-:Y:S02]  /*d0d0*/  LOP3.LUT R59, R52, 0x64006400, RZ, 0xfc, !PT ;  /* 0x64006400343b7812 */ /* 0x000fe400078efcff */
[----:B------:R-:W-:-:S02]  /*d0e0*/  PRMT R34, R34, 0x5410, R56 ;  /* 0x0000541022227816 */ /* 0x000fc40000000038 */
[----:B------:R-:W-:Y:S02]  /*d0f0*/  LOP3.LUT R56, R53, 0x1c001c0, RZ, 0xc0, !PT ;  /* 0x01c001c035387812 */ /* 0x000fe400078ec0ff */
[----:B------:R-:W-:Y:S02]  /*d100*/  LOP3.LUT R53, R55, 0x64006400, RZ, 0xfc, !PT ;  /* 0x6400640037357812 */ /* 0x000fe400078efcff */
[----:B------:R-:W-:Y:S02]  /*d110*/  LOP3.LUT R55, R54, 0x64006400, RZ, 0xfc, !PT ;  /* 0x6400640036377812 */ /* 0x000fe400078efcff */
[----:B------:R-:W-:Y:S01]  /*d120*/  LOP3.LUT R57, R56, 0x64006400, RZ, 0xfc, !PT ;  /* 0x6400640038397812 */ /* 0x000fe200078efcff */
[-C--:B------:R-:W-:Y:S02]  /*d130*/  HFMA2 R53, R53, R34.reuse.H1_H1, -20, -20 ;  /* 0xcd00cd0035357431 */ /* 0x080fe40000060022 */
[-C--:B------:R-:W-:Y:S02]  /*d140*/  HFMA2 R54, R55, R34.reuse.H1_H1, -20, -20 ;  /* 0xcd00cd0037367431 */ /* 0x080fe40000060022 */
[----:B------:R-:W-:-:S02]  /*d150*/  HFMA2 R55, R57, R34.H1_H1, -20, -20 ;  /* 0xcd00cd0039377431 */ /* 0x000fc40000060022 */
[----:B------:R-:W-:Y:S02]  /*d160*/  HFMA2 R56, R59, R34.H1_H1, -20, -20 ;  /* 0xcd00cd003b387431 */ /* 0x000fe40000060022 */
[-C--:B0-----:R-:W-:Y:S01]  /*d170*/  HFMA2 R52, R55, R20.reuse, R12 ;  /* 0x0000001437347231 */ /* 0x081fe2000000000c */
[----:B------:R-:W-:Y:S01]  /*d180*/  @!P0 LEA R12, R3, R40, 0x3 ;  /* 0x00000028030c8211 */ /* 0x000fe200078e18ff */
[CC--:B------:R-:W-:Y:S02]  /*d190*/  HFMA2 R51, R53.reuse, R20.reuse, R51 ;  /* 0x0000001435337231 */ /* 0x0c0fe40000000033 */
[C---:B------:R-:W-:Y:S02]  /*d1a0*/  HFMA2 R48, R54.reuse, R20, R48 ;  /* 0x0000001436307231 */ /* 0x040fe40000000030 */
[-C--:B-1----:R-:W-:Y:S02]  /*d1b0*/  HFMA2 R49, R53, R24.reuse, R49 ;  /* 0x0000001835317231 */ /* 0x082fe40000000031 */
[----:B------:R-:W-:-:S02]  /*d1c0*/  HFMA2 R14, R54, R24, R14 ;  /* 0x00000018360e7231 */ /* 0x000fc4000000000e */
[----:B------:R-:W-:Y:S02]  /*d1d0*/  HFMA2 R50, R55, R24, R50 ;  /* 0x0000001837327231 */ /* 0x000fe40000000032 */
[C---:B------:R-:W-:Y:S01]  /*d1e0*/  HFMA2 R20, R56.reuse, R20, R13 ;  /* 0x0000001438147231 */ /* 0x040fe2000000000d */
[----:B----4-:R-:W-:Y:S01]  /*d1f0*/  LOP3.LUT R53, R8, 0x70007, RZ, 0xc0, !PT ;  /* 0x0007000708357812 */ /* 0x010fe200078ec0ff */
[----:B------:R-:W-:Y:S01]  /*d200*/  HFMA2 R24, R56, R24, R15 ;  /* 0x0000001838187231 */ /* 0x000fe2000000000f */
[----:B------:R-:W2:Y:S01]  /*d210*/  @!P0 LDL.64 R12, [R12+0x8] ;  /* 0x000008000c0c8983 */ /* 0x000ea20000100a00 */
[----:B------:R-:W-:Y:S02]  /*d220*/  LOP3.LUT R54, R9, 0x70007, RZ, 0xc0, !PT ;  /* 0x0007000709367812 */ /* 0x000fe400078ec0ff */
[----:B------:R-:W-:Y:S01]  /*d230*/  LOP3.LUT R53, R53, 0x64006400, RZ, 0xfc, !PT ;  /* 0x6400640035357812 */ /* 0x000fe200078efcff */
[----:B------:R0:W3:Y:S01]  /*d240*/  @!P0 LDG.E.U16.CONSTANT R15, desc[UR8][R32.64] ;  /* 0x00000008200f8981 */ /* 0x0000e2000c1e9500 */
[----:B------:R-:W-:-:S02]  /*d250*/  LOP3.LUT R54, R54, 0x64006400, RZ, 0xfc, !PT ;  /* 0x6400640036367812 */ /* 0x000fc400078efcff */
[----:B------:R-:W-:Y:S01]  /*d260*/  LOP3.LUT R56, R11, 0x70007, RZ, 0xc0, !PT ;  /* 0x000700070b387812 */ /* 0x000fe200078ec0ff */
[----:B------:R-:W-:Y:S01]  /*d270*/  HADD2 R53, R53, -1028, -1028 ;  /* 0xe404e40435357430 */ /* 0x000fe20000000000 */
[----:B------:R-:W-:Y:S01]  /*d280*/  SHF.R.U32.HI R6, RZ, 0xf, R6 ;  /* 0x0000000fff067819 */ /* 0x000fe20000011606 */
[----:B------:R-:W-:Y:S01]  /*d290*/  HADD2 R55, R54, -1028, -1028 ;  /* 0xe404e40436377430 */ /* 0x000fe20000000000 */
[----:B------:R-:W-:Y:S01]  /*d2a0*/  SHF.R.U32.HI R54, RZ, 0xf, R4 ;  /* 0x0000000fff367819 */ /* 0x000fe20000011604 */
[C---:B------:R-:W-:Y:S01]  /*d2b0*/  HFMA2 R49, R53.reuse, R25, R49 ;  /* 0x0000001935317231 */ /* 0x040fe20000000031 */
[----:B------:R-:W-:Y:S01]  /*d2c0*/  LOP3.LUT R56, R56, 0x64006400, RZ, 0xfc, !PT ;  /* 0x6400640038387812 */ /* 0x000fe200078efcff */
[----:B------:R-:W-:Y:S02]  /*d2d0*/  HFMA2 R51, R53, R21, R51 ;  /* 0x0000001535337231 */ /* 0x000fe40000000033 */
[C---:B------:R-:W-:Y:S01]  /*d2e0*/  HFMA2 R53, R55.reuse, R25, R14 ;  /* 0x0000001937357231 */ /* 0x040fe2000000000e */
[----:B------:R-:W-:Y:S01]  /*d2f0*/  LOP3.LUT R14, R54, 0x10001, RZ, 0xc0, !PT ;  /* 0x00010001360e7812 */ /* 0x000fe200078ec0ff */
[----:B------:R-:W-:Y:S01]  /*d300*/  HFMA2 R4, R55, R21, R48 ;  /* 0x0000001537047231 */ /* 0x000fe20000000030 */
[----:B------:R-:W-:-:S02]  /*d310*/  LOP3.LUT R54, R10, 0x70007, RZ, 0xc0, !PT ;  /* 0x000700070a367812 */ /* 0x000fc400078ec0ff */
[----:B------:R-:W-:Y:S02]  /*d320*/  SHF.R.U32.HI R48, RZ, 0xf, R5 ;  /* 0x0000000fff307819 */ /* 0x000fe40000011605 */
[----:B------:R-:W-:Y:S02]  /*d330*/  LOP3.LUT R5, R54, 0x64006400, RZ, 0xfc, !PT ;  /* 0x6400640036057812 */ /* 0x000fe400078efcff */
[----:B------:R-:W-:Y:S02]  /*d340*/  SHF.R.U32.HI R55, RZ, 0xe, R8 ;  /* 0x0000000eff377819 */ /* 0x000fe40000011608 */
[----:B------:R-:W-:Y:S01]  /*d350*/  LOP3.LUT R48, R48, 0x10001, RZ, 0xc0, !PT ;  /* 0x0001000130307812 */ /* 0x000fe200078ec0ff */
[----:B------:R-:W-:Y:S01]  /*d360*/  HADD2 R54, R5, -1028, -1028 ;  /* 0xe404e40405367430 */ /* 0x000fe20000000000 */
[----:B------:R-:W-:Y:S01]  /*d370*/  LOP3.LUT R14, R14, 0x20002, R55, 0xf8, !PT ;  /* 0x000200020e0e7812 */ /* 0x000fe200078ef837 */
[----:B------:R-:W-:Y:S01]  /*d380*/  HADD2 R5, R56, -1028, -1028 ;  /* 0xe404e40438057430 */ /* 0x000fe20000000000 */
[----:B------:R-:W-:Y:S01]  /*d390*/  SHF.R.U32.HI R55, RZ, 0xe, R9 ;  /* 0x0000000eff377819 */ /* 0x000fe20000011609 */
[C---:B------:R-:W-:Y:S01]  /*d3a0*/  HFMA2 R50, R54.reuse, R25, R50 ;  /* 0x0000001936327231 */ /* 0x040fe20000000032 */
[----:B------:R-:W-:Y:S01]  /*d3b0*/  SHF.R.U32.HI R7, RZ, 0xf, R7 ;  /* 0x0000000fff077819 */ /* 0x000fe20000011607 */
[----:B------:R-:W-:-:S02]  /*d3c0*/  HFMA2 R52, R54, R21, R52 ;  /* 0x0000001536347231 */ /* 0x000fc40000000034 */
[C---:B------:R-:W-:Y:S02]  /*d3d0*/  HFMA2 R24, R5.reuse, R25, R24 ;  /* 0x0000001905187231 */ /* 0x040fe40000000018 */
[----:B------:R-:W-:Y:S01]  /*d3e0*/  HFMA2 R20, R5, R21, R20 ;  /* 0x0000001505147231 */ /* 0x000fe20000000014 */
[----:B------:R-:W-:Y:S02]  /*d3f0*/  LOP3.LUT R21, R8, 0x380038, RZ, 0xc0, !PT ;  /* 0x0038003808157812 */ /* 0x000fe400078ec0ff */
[----:B------:R-:W-:Y:S02]  /*d400*/  LOP3.LUT R5, R9, 0x380038, RZ, 0xc0, !PT ;  /* 0x0038003809057812 */ /* 0x000fe400078ec0ff */
[----:B------:R-:W-:Y:S02]  /*d410*/  LOP3.LUT R25, R10, 0x380038, RZ, 0xc0, !PT ;  /* 0x003800380a197812 */ /* 0x000fe400078ec0ff */
[----:B------:R-:W-:Y:S02]  /*d420*/  LOP3.LUT R54, R11, 0x380038, RZ, 0xc0, !PT ;  /* 0x003800380b367812 */ /* 0x000fe400078ec0ff */
[----:B------:R-:W-:-:S02]  /*d430*/  LOP3.LUT R48, R48, 0x20002, R55, 0xf8, !PT ;  /* 0x0002000230307812 */ /* 0x000fc400078ef837 */
        /* <DEDUP_REMOVED lines=8> */
[----:B0-----:R-:W-:Y:S01]  /*d4c0*/  IADD3 R32, P1, PT, R32, 0x80, RZ ;  /* 0x0000008020207810 */ /* 0x001fe20007f3e0ff */
[----:B------:R-:W-:-:S02]  /*d4d0*/  HFMA2 R5, R57, R34.H0_H0, -132, -132 ;  /* 0xd820d82039057431 */ /* 0x000fc40000040022 */
[C---:B------:R-:W-:Y:S02]  /*d4e0*/  HFMA2 R51, R21.reuse, R22, R51 ;  /* 0x0000001615337231 */ /* 0x040fe40000000033 */
[----:B------:R-:W-:Y:S02]  /*d4f0*/  HFMA2 R49, R21, R26, R49 ;  /* 0x0000001a15317231 */ /* 0x000fe40000000031 */
[C---:B------:R-:W-:Y:S02]  /*d500*/  HFMA2 R21, R25.reuse, R22, R4 ;  /* 0x0000001619157231 */ /* 0x040fe40000000004 */
[----:B------:R-:W-:Y:S02]  /*d510*/  HFMA2 R53, R25, R26, R53 ;  /* 0x0000001a19357231 */ /* 0x000fe40000000035 */
[C---:B------:R-:W-:Y:S02]  /*d520*/  HFMA2 R52, R55.reuse, R22, R52 ;  /* 0x0000001637347231 */ /* 0x040fe40000000034 */
[----:B------:R-:W-:-:S02]  /*d530*/  HFMA2 R50, R55, R26, R50 ;  /* 0x0000001a37327231 */ /* 0x000fc40000000032 */
[C---:B------:R-:W-:Y:S01]  /*d540*/  HFMA2 R22, R5.reuse, R22, R20 ;  /* 0x0000001605167231 */ /* 0x040fe20000000014 */
[----:B------:R-:W-:Y:S01]  /*d550*/  SHF.R.U32.HI R20, RZ, 0x6, R8 ;  /* 0x00000006ff147819 */ /* 0x000fe20000011608 */
[----:B------:R-:W-:Y:S01]  /*d560*/  HFMA2 R8, R5, R26, R24 ;  /* 0x0000001a05087231 */ /* 0x000fe20000000018 */
[----:B------:R-:W-:Y:S02]  /*d570*/  SHF.R.U32.HI R26, RZ, 0x6, R9 ;  /* 0x00000006ff1a7819 */ /* 0x000fe40000011609 */
[----:B------:R-:W-:Y:S02]  /*d580*/  LOP3.LUT R4, R20, 0x70007, RZ, 0xc0, !PT ;  /* 0x0007000714047812 */ /* 0x000fe400078ec0ff */
[----:B------:R-:W-:Y:S02]  /*d590*/  LOP3.LUT R25, R6, 0x10001, RZ, 0xc0, !PT ;  /* 0x0001000106197812 */ /* 0x000fe400078ec0ff */
[----:B------:R-:W-:Y:S02]  /*d5a0*/  LOP3.LUT R9, R4, 0x64006400, RZ, 0xfc, !PT ;  /* 0x6400640004097812 */ /* 0x000fe400078efcff */
[----:B------:R-:W-:Y:S01]  /*d5b0*/  SHF.R.U32.HI R24, RZ, 0xe, R10 ;  /* 0x0000000eff187819 */ /* 0x000fe2000001160a */
[----:B------:R-:W0:Y:S01]  /*d5c0*/  LDS.128 R4, [UR4+0x20] ;  /* 0x00002004ff047984 */ /* 0x000e220008000c00 */
[----:B------:R-:W-:Y:S01]  /*d5d0*/  SHF.R.U32.HI R55, RZ, 0xe, R11 ;  /* 0x0000000eff377819 */ /* 0x000fe2000001160b */
[----:B------:R-:W-:Y:S01]  /*d5e0*/  HADD2 R9, R9, -1028, -1028 ;  /* 0xe404e40409097430 */ /* 0x000fe20000000000 */
[----:B------:R-:W-:-:S02]  /*d5f0*/  LOP3.LUT R25, R25, 0x20002, R24, 0xf8, !PT ;  /* 0x0002000219197812 */ /* 0x000fc400078ef818 */
[----:B------:R-:W-:Y:S01]  /*d600*/  LOP3.LUT R24, R54, 0x20002, R55, 0xf8, !PT ;  /* 0x0002000236187812 */ /* 0x000fe200078ef837 */
[C---:B------:R-:W-:Y:S01]  /*d610*/  HFMA2 R49, R9.reuse, R27, R49 ;  /* 0x0000001b09317231 */ /* 0x040fe20000000031 */
[----:B------:R-:W-:Y:S01]  /*d620*/  SHF.R.U32.HI R54, RZ, 0x6, R10 ;  /* 0x00000006ff367819 */ /* 0x000fe2000001160a */
[----:B------:R-:W-:Y:S01]  /*d630*/  HFMA2 R51, R9, R23, R51 ;  /* 0x0000001709337231 */ /* 0x000fe20000000033 */
[----:B------:R-:W-:Y:S02]  /*d640*/  SHF.R.U32.HI R55, RZ, 0x6, R11 ;  /* 0x00000006ff377819 */ /* 0x000fe4000001160b */
[----:B------:R-:W-:Y:S02]  /*d650*/  LOP3.LUT R9, R54, 0x70007, RZ, 0xc0, !PT ;  /* 0x0007000736097812 */ /* 0x000fe400078ec0ff */
[----:B------:R-:W-:Y:S02]  /*d660*/  LOP3.LUT R10, R55, 0x70007, RZ, 0xc0, !PT ;  /* 0x00070007370a7812 */ /* 0x000fe400078ec0ff */
[----:B------:R-:W-:-:S02]  /*d670*/  LOP3.LUT R56, R26, 0x70007, RZ, 0xc0, !PT ;  /* 0x000700071a387812 */ /* 0x000fc400078ec0ff */
[----:B------:R-:W-:Y:S02]  /*d680*/  LOP3.LUT R9, R9, 0x64006400, RZ, 0xfc, !PT ;  /* 0x6400640009097812 */ /* 0x000fe400078efcff */
[----:B------:R-:W-:Y:S02]  /*d690*/  LOP3.LUT R10, R10, 0x64006400, RZ, 0xfc, !PT ;  /* 0x640064000a0a7812 */ /* 0x000fe400078efcff */
[----:B------:R-:W-:Y:S01]  /*d6a0*/  LOP3.LUT R56, R56, 0x64006400, RZ, 0xfc, !PT ;  /* 0x6400640038387812 */ /* 0x000fe200078efcff */
[----:B------:R-:W-:Y:S01]  /*d6b0*/  HADD2 R9, R9, -1028, -1028 ;  /* 0xe404e40409097430 */ /* 0x000fe20000000000 */
[----:B------:R-:W-:Y:S01]  /*d6c0*/  IADD3.X R33, PT, PT, RZ, R33, RZ, P1, !PT ;  /* 0x00000021ff217210 */ /* 0x000fe20000ffe4ff */
[----:B------:R-:W-:Y:S01]  /*d6d0*/  HADD2 R11, R10, -1028, -1028 ;  /* 0xe404e4040a0b7430 */ /* 0x000fe20000000000 */
[C---:B------:R-:W-:Y:S01]  /*d6e0*/  LOP3.LUT R10, R26.reuse, 0x380038, RZ, 0xc0, !PT ;  /* 0x003800381a0a7812 */ /* 0x040fe200078ec0ff */
[----:B------:R-:W-:Y:S01]  /*d6f0*/  HADD2 R56, R56, -1028, -1028 ;  /* 0xe404e40438387430 */ /* 0x000fe20000000000 */
[----:B------:R-:W-:Y:S01]  /*d700*/  LOP3.LUT R26, R26, 0x1c001c0, RZ, 0xc0, !PT ;  /* 0x01c001c01a1a7812 */ /* 0x000fe200078ec0ff */
[----:B------:R-:W-:-:S02]  /*d710*/  HFMA2 R52, R9, R23, R52 ;  /* 0x0000001709347231 */ /* 0x000fc40000000034 */
[----:B------:R-:W-:Y:S02]  /*d720*/  HFMA2 R50, R9, R27, R50 ;  /* 0x0000001b09327231 */ /* 0x000fe40000000032 */
[C---:B------:R-:W-:Y:S02]  /*d730*/  HFMA2 R9, R11.reuse, R23, R22 ;  /* 0x000000170b097231 */ /* 0x040fe40000000016 */
[CC--:B------:R-:W-:Y:S01]  /*d740*/  HFMA2 R53, R56.reuse, R27.reuse, R53 ;  /* 0x0000001b38357231 */ /* 0x0c0fe20000000035 */
[----:B------:R-:W-:Y:S01]  /*d750*/  LOP3.LUT R22, R54, 0x380038, RZ, 0xc0, !PT ;  /* 0x0038003836167812 */ /* 0x000fe200078ec0ff */
[----:B------:R-:W-:Y:S01]  /*d760*/  HFMA2 R27, R11, R27, R8 ;  /* 0x0000001b0b1b7231 */ /* 0x000fe20000000008 */
[----:B------:R-:W-:Y:S01]  /*d770*/  LOP3.LUT R8, R20, 0x380038, RZ, 0xc0, !PT ;  /* 0x0038003814087812 */ /* 0x000fe200078ec0ff */
[----:B------:R-:W-:Y:S01]  /*d780*/  HFMA2 R21, R56, R23, R21 ;  /* 0x0000001738157231 */ /* 0x000fe20000000015 */
[----:B------:R-:W-:Y:S02]  /*d790*/  LOP3.LUT R56, R55, 0x380038, RZ, 0xc0, !PT ;  /* 0x0038003837387812 */ /* 0x000fe400078ec0ff */
        /* <DEDUP_REMOVED lines=11> */
[-C--:B0-----:R-:W-:Y:S02]  /*d850*/  HFMA2 R51, R56, R4.reuse, R51 ;  /* 0x0000000438337231 */ /* 0x081fe40000000033 */
[-C--:B------:R-:W-:Y:S02]  /*d860*/  HFMA2 R21, R23, R4.reuse, R21 ;  /* 0x0000000417157231 */ /* 0x080fe40000000015 */
[-C--:B------:R-:W-:Y:S02]  /*d870*/  HFMA2 R52, R22, R4.reuse, R52 ;  /* 0x0000000416347231 */ /* 0x080fe40000000034 */
[----:B------:R-:W-:Y:S01]  /*d880*/  HFMA2 R4, R57, R4, R9 ;  /* 0x0000000439047231 */ /* 0x000fe20000000009 */
[----:B------:R-:W-:Y:S01]  /*d890*/  LOP3.LUT R59, R20, 0x64006400, RZ, 0xfc, !PT ;  /* 0x64006400143b7812 */ /* 0x000fe200078efcff */
[----:B------:R-:W0:Y:S01]  /*d8a0*/  LDS.128 R8, [UR4+0xa0] ;  /* 0x0000a004ff087984 */ /* 0x000e220008000c00 */
[----:B------:R-:W-:Y:S02]  /*d8b0*/  LOP3.LUT R63, R54, 0x64006400, RZ, 0xfc, !PT ;  /* 0x64006400363f7812 */ /* 0x000fe400078efcff */
[----:B------:R-:W-:Y:S01]  /*d8c0*/  LOP3.LUT R61, R26, 0x64006400, RZ, 0xfc, !PT ;  /* 0x640064001a3d7812 */ /* 0x000fe200078efcff */
[-C--:B------:R-:W-:Y:S01]  /*d8d0*/  HFMA2 R59, R59, R34.reuse.H1_H1, -20, -20 ;  /* 0xcd00cd003b3b7431 */ /* 0x080fe20000060022 */
[----:B------:R-:W-:Y:S01]  /*d8e0*/  LOP3.LUT R55, R55, 0x64006400, RZ, 0xfc, !PT ;  /* 0x6400640037377812 */ /* 0x000fe200078efcff */
[-C--:B------:R-:W-:Y:S01]  /*d8f0*/  HFMA2 R26, R63, R34.reuse.H1_H1, -20, -20 ;  /* 0xcd00cd003f1a7431 */ /* 0x080fe20000060022 */
[----:B-----5:R-:W-:Y:S01]  /*d900*/  LOP3.LUT R20, R18, 0x380038, RZ, 0xc0, !PT ;  /* 0x0038003812147812 */ /* 0x020fe200078ec0ff */
[----:B------:R-:W-:-:S02]  /*d910*/  HFMA2 R61, R61, R34.H1_H1, -20, -20 ;  /* 0xcd00cd003d3d7431 */ /* 0x000fc40000060022 */
[----:B------:R-:W-:Y:S02]  /*d920*/  HFMA2 R55, R55, R34.H1_H1, -20, -20 ;  /* 0xcd00cd0037377431 */ /* 0x000fe40000060022 */
[-C--:B------:R-:W-:Y:S02]  /*d930*/  HFMA2 R51, R59, R5.reuse, R51 ;  /* 0x000000053b337231 */ /* 0x080fe40000000033 */
[-C--:B------:R-:W-:Y:S02]  /*d940*/  HFMA2 R21, R61, R5.reuse, R21 ;  /* 0x000000053d157231 */ /* 0x080fe40000000015 */
[-C--:B------:R-:W-:Y:S02]  /*d950*/  HFMA2 R52, R26, R5.reuse, R52 ;  /* 0x000000051a347231 */ /* 0x080fe40000000034 */
[----:B------:R-:W-:Y:S02]  /*d960*/  HFMA2 R4, R55, R5, R4 ;  /* 0x0000000537047231 */ /* 0x000fe40000000004 */
[----:B0-----:R-:W-:-:S02]  /*d970*/  HFMA2 R5, R56, R8, R49 ;  /* 0x0000000838057231 */ /* 0x001fc40000000031 */
[-C--:B------:R-:W-:Y:S02]  /*d980*/  HFMA2 R53, R23, R8.reuse, R53 ;  /* 0x0000000817357231 */ /* 0x080fe40000000035 */
[-C--:B------:R-:W-:Y:S02]  /*d990*/  HFMA2 R50, R22, R8.reuse, R50 ;  /* 0x0000000816327231 */ /* 0x080fe40000000032 */
[----:B------:R-:W-:Y:S01]  /*d9a0*/  HFMA2 R27, R57, R8, R27 ;  /* 0x00000008391b7231 */ /* 0x000fe2000000001b */
[----:B------:R-:W-:Y:S01]  /*d9b0*/  SHF.R.U32.HI R49, RZ, 0xd, R19 ;  /* 0x0000000dff317819 */ /* 0x000fe20000011613 */
[-C--:B------:R-:W-:Y:S01]  /*d9c0*/  HFMA2 R61, R61, R9.reuse, R53 ;  /* 0x000000093d3d7231 */ /* 0x080fe20000000035 */
[----:B------:R-:W-:Y:S01]  /*d9d0*/  LOP3.LUT R22, R16, 0x70007, RZ, 0xc0, !PT ;  /* 0x0007000710167812 */ /* 0x000fe200078ec0ff */
[-C--:B------:R-:W-:Y:S01]  /*d9e0*/  HFMA2 R5, R59, R9.reuse, R5 ;  /* 0x000000093b057231 */ /* 0x080fe20000000005 */
[----:B------:R-:W-:Y:S01]  /*d9f0*/  LOP3.LUT R24, R24, 0x40004, R49, 0xf8, !PT ;  /* 0x0004000418187812 */ /* 0x000fe200078ef831 */
[----:B------:R-:W-:-:S02]  /*da00*/  HFMA2 R26, R26, R9, R50 ;  /* 0x000000091a1a7231 */ /* 0x000fc40000000032 */
[----:B------:R-:W-:Y:S01]  /*da10*/  HFMA2 R9, R55, R9, R27 ;  /* 0x0000000937097231 */ /* 0x000fe2000000001b */
[----:B------:R-:W-:Y:S02]  /*da20*/  SHF.R.U32.HI R27, RZ, 0xd, R17 ;  /* 0x0000000dff1b7819 */ /* 0x000fe40000011611 */
[----:B------:R-:W-:Y:S02]  /*da30*/  LOP3.LUT R50, R17, 0x70007, RZ, 0xc0, !PT ;  /* 0x0007000711327812 */ /* 0x000fe400078ec0ff */
[----:B------:R-:W-:Y:S02]  /*da40*/  LOP3.LUT R49, R22, 0x64006400, RZ, 0xfc, !PT ;  /* 0x6400640016317812 */ /* 0x000fe400078efcff */
[----:B------:R-:W-:Y:S02]  /*da50*/  LOP3.LUT R48, R48, 0x40004, R27, 0xf8, !PT ;  /* 0x0004000430307812 */ /* 0x000fe400078ef81b */
[----:B------:R-:W-:Y:S02]  /*da60*/  LOP3.LUT R27, R18, 0x70007, RZ, 0xc0, !PT ;  /* 0x00070007121b7812 */ /* 0x000fe400078ec0ff */
[----:B------:R-:W-:Y:S01]  /*da70*/  LOP3.LUT R53, R50, 0x64006400, RZ, 0xfc, !PT ;  /* 0x6400640032357812 */ /* 0x000fe200078efcff */
[----:B------:R-:W-:Y:S01]  /*da80*/  HADD2 R50, R49, -1028, -1028 ;  /* 0xe404e40431327430 */ /* 0x000fe20000000000 */
[----:B------:R-:W-:-:S02]  /*da90*/  SHF.R.U32.HI R23, RZ, 0xd, R16 ;  /* 0x0000000dff177819 */ /* 0x000fc40000011610 */
[----:B------:R-:W-:Y:S01]  /*daa0*/  LOP3.LUT R55, R19, 0x70007, RZ, 0xc0, !PT ;  /* 0x0007000713377812 */ /* 0x000fe200078ec0ff */
[----:B------:R-:W-:Y:S01]  /*dab0*/  HADD2 R53, R53, -1028, -1028 ;  /* 0xe404e40435357430 */ /* 0x000fe20000000000 */
[----:B------:R-:W-:Y:S01]  /*dac0*/  SHF.R.U32.HI R8, RZ, 0xd, R18 ;  /* 0x0000000dff087819 */ /* 0x000fe20000011612 */
[C---:B------:R-:W-:Y:S01]  /*dad0*/  HFMA2 R5, R50.reuse, R10, R5 ;  /* 0x0000000a32057231 */ /* 0x040fe20000000005 */
[----:B------:R-:W-:Y:S01]  /*dae0*/  LOP3.LUT R54, R27, 0x64006400, RZ, 0xfc, !PT ;  /* 0x640064001b367812 */ /* 0x000fe200078efcff */
[-C--:B------:R-:W-:Y:S01]  /*daf0*/  HFMA2 R27, R50, R6.reuse, R51 ;  /* 0x00000006321b7231 */ /* 0x080fe20000000033 */
[----:B------:R-:W-:Y:S01]  /*db00*/  LOP3.LUT R14, R14, 0x40004, R23, 0xf8, !PT ;  /* 0x000400040e0e7812 */ /* 0x000fe200078ef817 */
[C---:B------:R-:W-:Y:S01]  /*db10*/  HFMA2 R21, R53.reuse, R6, R21 ;  /* 0x0000000635157231 */ /* 0x040fe20000000015 */
[----:B------:R-:W-:Y:S01]  /*db20*/  LOP3.LUT R49, R55, 0x64006400, RZ, 0xfc, !PT ;  /* 0x6400640037317812 */ /* 0x000fe200078efcff */
[----:B------:R-:W-:Y:S01]  /*db30*/  HADD2 R54, R54, -1028, -1028 ;  /* 0xe404e40436367430 */ /* 0x000fe20000000000 */
[----:B------:R-:W-:Y:S01]  /*db40*/  LOP3.LUT R25, R25, 0x40004, R8, 0xf8, !PT ;  /* 0x0004000419197812 */ /* 0x000fe200078ef808 */
[----:B------:R-:W-:Y:S01]  /*db50*/  HFMA2 R61, R53, R10, R61 ;  /* 0x0000000a353d7231 */ /* 0x000fe2000000003d */
[----:B------:R-:W-:Y:S01]  /*db60*/  LOP3.LUT R23, R16, 0x380038, RZ, 0xc0, !PT ;  /* 0x0038003810177812 */ /* 0x000fe200078ec0ff */
[----:B------:R-:W-:Y:S01]  /*db70*/  HADD2 R50, R49, -1028, -1028 ;  /* 0xe404e40431327430 */ /* 0x000fe20000000000 */
[----:B------:R-:W-:Y:S01]  /*db80*/  LOP3.LUT R8, R17, 0x380038, RZ, 0xc0, !PT ;  /* 0x0038003811087812 */ /* 0x000fe200078ec0ff */
[----:B------:R-:W-:Y:S01]  /*db90*/  HFMA2 R52, R54, R6, R52 ;  /* 0x0000000636347231 */ /* 0x000fe20000000034 */
[----:B------:R-:W-:Y:S01]  /*dba0*/  LOP3.LUT R22, R19, 0x380038, RZ, 0xc0, !PT ;  /* 0x0038003813167812 */ /* 0x000fe200078ec0ff */
[C---:B------:R-:W-:Y:S01]  /*dbb0*/  HFMA2 R9, R50.reuse, R10, R9 ;  /* 0x0000000a32097231 */ /* 0x040fe20000000009 */
[----:B------:R-:W-:Y:S01]  /*dbc0*/  LOP3.LUT R23, R23, 0x64006400, RZ, 0xfc, !PT ;  /* 0x6400640017177812 */ /* 0x000fe200078efcff */
[----:B------:R-:W-:Y:S01]  /*dbd0*/  HFMA2 R4, R50, R6, R4 ;  /* 0x0000000632047231 */ /* 0x000fe20000000004 */
[----:B------:R-:W-:Y:S01]  /*dbe0*/  LOP3.LUT R51, R8, 0x64006400, RZ, 0xfc, !PT ;  /* 0x6400640008337812 */ /* 0x000fe200078efcff */
[----:B------:R-:W-:Y:S01]  /*dbf0*/  HFMA2 R49, R54, R10, R26 ;  /* 0x0000000a36317231 */ /* 0x000fe2000000001a */
[----:B------:R-:W-:Y:S01]  /*dc00*/  LOP3.LUT R53, R20, 0x64006400, RZ, 0xfc, !PT ;  /* 0x6400640014357812 */ /* 0x000fe200078efcff */
[-C--:B------:R-:W-:Y:S01]  /*dc10*/  HFMA2 R23, R23, R34.reuse.H0_H0, -132, -132 ;  /* 0xd820d82017177431 */ /* 0x080fe20000040022 */
[----:B------:R-:W-:Y:S01]  /*dc20*/  LOP3.LUT R55, R22, 0x64006400, RZ, 0xfc, !PT ;  /* 0x6400640016377812 */ /* 0x000fe200078efcff */
[-C--:B------:R-:W-:Y:S01]  /*dc30*/  HFMA2 R22, R51, R34.reuse.H0_H0, -132, -132 ;  /* 0xd820d82033167431 */ /* 0x080fe20000040022 */
[----:B------:R-:W-:Y:S01]  /*dc40*/  SHF.R.U32.HI R19, RZ, 0x6, R19 ;  /* 0x00000006ff137819 */ /* 0x000fe20000011613 */
[-C--:B------:R-:W-:Y:S01]  /*dc50*/  HFMA2 R20, R53, R34.reuse.H0_H0, -132, -132 ;  /* 0xd820d82035147431 */ /* 0x080fe20000040022 */
[----:B------:R-:W-:Y:S01]  /*dc60*/  SHF.R.U32.HI R16, RZ, 0x6, R16 ;  /* 0x00000006ff107819 */ /* 0x000fe20000011610 */
[----:B------:R-:W-:-:S02]  /*dc70*/  HFMA2 R50, R55, R34.H0_H0, -132, -132 ;  /* 0xd820d82037327431 */ /* 0x000fc40000040022 */
[C---:B------:R-:W-:Y:S02]  /*dc80*/  HFMA2 R27, R23.reuse, R7, R27 ;  /* 0x00000007171b7231 */ /* 0x040fe4000000001b */
[----:B------:R-:W-:Y:S02]  /*dc90*/  HFMA2 R26, R23, R11, R5 ;  /* 0x0000000b171a7231 */ /* 0x000fe40000000005 */
[-C--:B------:R-:W-:Y:S01]  /*dca0*/  HFMA2 R23, R22, R7.reuse, R21 ;  /* 0x0000000716177231 */ /* 0x080fe20000000015 */
[----:B------:R-:W-:Y:S01]  /*dcb0*/  SHF.R.U32.HI R18, RZ, 0x6, R18 ;  /* 0x00000006ff127819 */ /* 0x000fe20000011612 */
[C---:B------:R-:W-:Y:S02]  /*dcc0*/  HFMA2 R21, R20.reuse, R7, R52 ;  /* 0x0000000714157231 */ /* 0x040fe40000000034 */
[----:B------:R-:W-:Y:S02]  /*dcd0*/  HFMA2 R20, R20, R11, R49 ;  /* 0x0000000b14147231 */ /* 0x000fe40000000031 */
[----:B------:R-:W-:-:S02]  /*dce0*/  HFMA2 R49, R50, R7, R4 ;  /* 0x0000000732317231 */ /* 0x000fc40000000004 */
[-C--:B------:R-:W-:Y:S01]  /*dcf0*/  HFMA2 R22, R22, R11.reuse, R61 ;  /* 0x0000000b16167231 */ /* 0x080fe2000000003d */
[----:B------:R-:W0:Y:S01]  /*dd00*/  LDS.128 R4, [UR4+0x30] ;  /* 0x00003004ff047984 */ /* 0x000e220008000c00 */
        /* <DEDUP_REMOVED lines=9> */
[-C--:B------:R-:W-:Y:S01]  /*dda0*/  HFMA2 R56, R11, R34.reuse.H1_H1, -20, -20 ;  /* 0xcd00cd000b387431 */ /* 0x080fe20000060022 */
[C---:B------:R-:W-:Y:S01]  /*ddb0*/  LOP3.LUT R8, R18.reuse, 0x70007, RZ, 0xc0, !PT ;  /* 0x0007000712087812 */ /* 0x040fe200078ec0ff */
[----:B------:R-:W-:Y:S01]  /*ddc0*/  HFMA2 R54, R9, R34.H1_H1, -20, -20 ;  /* 0xcd00cd0009367431 */ /* 0x000fe20000060022 */
[----:B------:R-:W-:Y:S02]  /*ddd0*/  LOP3.LUT R57, R18, 0x380038, RZ, 0xc0, !PT ;  /* 0x0038003812397812 */ /* 0x000fe400078ec0ff */
[----:B------:R-:W-:-:S02]  /*dde0*/  LOP3.LUT R18, R16, 0x64006400, RZ, 0xfc, !PT ;  /* 0x6400640010127812 */ /* 0x000fc400078efcff */
[----:B------:R-:W-:Y:S02]  /*ddf0*/  LOP3.LUT R16, R8, 0x64006400, RZ, 0xfc, !PT ;  /* 0x6400640008107812 */ /* 0x000fe400078efcff */
[----:B------:R-:W1:Y:S01]  /*de00*/  LDS.128 R8, [UR4+0xb0] ;  /* 0x0000b004ff087984 */ /* 0x000e620008000c00 */
[----:B------:R-:W-:Y:S01]  /*de10*/  SHF.R.U32.HI R17, RZ, 0x6, R17 ;  /* 0x00000006ff117819 */ /* 0x000fe20000011611 */
[----:B------:R-:W-:Y:S01]  /*de20*/  HADD2 R18, R18, -1028, -1028 ;  /* 0xe404e40412127430 */ /* 0x000fe20000000000 */
[----:B------:R-:W-:Y:S01]  /*de30*/  LOP3.LUT R59, R19, 0x1c001c0, RZ, 0xc0, !PT ;  /* 0x01c001c0133b7812 */ /* 0x000fe200078ec0ff */
[----:B------:R-:W-:Y:S01]  /*de40*/  HADD2 R16, R16, -1028, -1028 ;  /* 0xe404e40410107430 */ /* 0x000fe20000000000 */
[C---:B------:R-:W-:Y:S01]  /*de50*/  LOP3.LUT R51, R17.reuse, 0x380038, RZ, 0xc0, !PT ;  /* 0x0038003811337812 */ /* 0x040fe200078ec0ff */
[----:B------:R-:W-:Y:S01]  /*de60*/  UIADD3 UR4, UPT, UPT, UR4, 0x40, URZ ;  /* 0x0000004004047890 */ /* 0x000fe2000fffe0ff */
[C---:B------:R-:W-:Y:S02]  /*de70*/  LOP3.LUT R55, R17.reuse, 0x1c001c0, RZ, 0xc0, !PT ;  /* 0x01c001c011377812 */ /* 0x040fe400078ec0ff */
[----:B------:R-:W-:-:S02]  /*de80*/  LOP3.LUT R17, R17, 0x70007, RZ, 0xc0, !PT ;  /* 0x0007000711117812 */ /* 0x000fc400078ec0ff */
[----:B------:R-:W-:Y:S02]  /*de90*/  LOP3.LUT R19, R19, 0x70007, RZ, 0xc0, !PT ;  /* 0x0007000713137812 */ /* 0x000fe400078ec0ff */
[----:B------:R-:W-:Y:S01]  /*dea0*/  LOP3.LUT R53, R53, 0x64006400, RZ, 0xfc, !PT ;  /* 0x6400640035357812 */ /* 0x000fe200078efcff */
[-C--:B0-----:R-:W-:Y:S01]  /*deb0*/  HFMA2 R27, R18, R4.reuse, R27 ;  /* 0x00000004121b7231 */ /* 0x081fe2000000001b */
        /* <DEDUP_REMOVED lines=16> */
[-C--:B------:R-:W-:Y:S02]  /*dfc0*/  HFMA2 R4, R53, R5.reuse, R27 ;  /* 0x0000000535047231 */ /* 0x080fe4000000001b */
[-C--:B------:R-:W-:Y:S02]  /*dfd0*/  HFMA2 R57, R61, R34.reuse.H0_H0, -132, -132 ;  /* 0xd820d8203d397431 */ /* 0x080fe40000040022 */
[-C--:B------:R-:W-:Y:S02]  /*dfe0*/  HFMA2 R27, R51, R5.reuse, R21 ;  /* 0x00000005331b7231 */ /* 0x080fe40000000015 */
[-C--:B------:R-:W-:Y:S02]  /*dff0*/  HFMA2 R23, R52, R5.reuse, R23 ;  /* 0x0000000534177231 */ /* 0x080fe40000000017 */
[----:B------:R-:W-:Y:S01]  /*e000*/  HFMA2 R49, R57, R5, R49 ;  /* 0x0000000539317231 */ /* 0x000fe20000000031 */
[----:B--2---:R-:W-:Y:S01]  /*e010*/  @!P0 PRMT R0, R12, 0x7610, R0 ;  /* 0x000076100c008816 */ /* 0x004fe20000000000 */
[----:B------:R-:W-:-:S02]  /*e020*/  HFMA2 R55, R55, R34.H1_H1, -20, -20 ;  /* 0xcd00cd0037377431 */ /* 0x000fc40000060022 */
[----:B------:R-:W-:Y:S02]  /*e030*/  HFMA2 R4, R56, R6, R4 ;  /* 0x0000000638047231 */ /* 0x000fe40000000004 */
[----:B------:R-:W-:Y:S02]  /*e040*/  HFMA2 R34, R59, R34.H1_H1, -20, -20 ;  /* 0xcd00cd003b227431 */ /* 0x000fe40000060022 */
[----:B------:R-:W-:Y:S01]  /*e050*/  HFMA2 R5, R54, R6, R27 ;  /* 0x0000000636057231 */ /* 0x000fe2000000001b */
[----:B------:R-:W-:Y:S01]  /*e060*/  LOP3.LUT R27, R24, 0x64006400, RZ, 0xfc, !PT ;  /* 0x64006400181b7812 */ /* 0x000fe200078efcff */
[----:B------:R-:W-:Y:S02]  /*e070*/  HADD2 R24, R25, -1028, -1028 ;  /* 0xe404e40419187430 */ /* 0x000fe40000000000 */
[----:B-1----:R-:W-:Y:S02]  /*e080*/  HFMA2 R26, R18, R8, R26 ;  /* 0x00000008121a7231 */ /* 0x002fe4000000001a */
[----:B------:R-:W-:Y:S01]  /*e090*/  HFMA2 R21, R55, R6, R23 ;  /* 0x0000000637157231 */ /* 0x000fe20000000017 */
[----:B------:R-:W-:Y:S01]  /*e0a0*/  LOP3.LUT R23, R48, 0x64006400, RZ, 0xfc, !PT ;  /* 0x6400640030177812 */ /* 0x000fe200078efcff */
[----:B------:R-:W-:-:S02]  /*e0b0*/  HADD2 R25, R27, -1028, -1028 ;  /* 0xe404e4041b197430 */ /* 0x000fc40000000000 */
[----:B------:R-:W-:Y:S02]  /*e0c0*/  HFMA2 R20, R16, R8, R20 ;  /* 0x0000000810147231 */ /* 0x000fe40000000014 */
[----:B------:R-:W-:Y:S02]  /*e0d0*/  HADD2 R14, R14, -1028, -1028 ;  /* 0xe404e4040e0e7430 */ /* 0x000fe40000000000 */
[----:B------:R-:W-:Y:S02]  /*e0e0*/  HFMA2 R27, R24, R7, R5 ;  /* 0x00000007181b7231 */ /* 0x000fe40000000005 */
[----:B------:R-:W-:Y:S02]  /*e0f0*/  HADD2 R23, R23, -1028, -1028 ;  /* 0xe404e40417177430 */ /* 0x000fe40000000000 */
[----:B------:R-:W-:Y:S02]  /*e100*/  HFMA2 R26, R53, R9, R26 ;  /* 0x00000009351a7231 */ /* 0x000fe4000000001a */
[----:B------:R-:W-:Y:S01]  /*e110*/  HFMA2 R6, R34, R6, R49 ;  /* 0x0000000622067231 */ /* 0x000fe20000000031 */
[----:B------:R-:W-:Y:S01]  /*e120*/  @!P0 IADD3 R49, PT, PT, R3, 0x1, RZ ;  /* 0x0000000103318810 */ /* 0x000fe20007ffe0ff */
[----:B------:R-:W-:-:S02]  /*e130*/  HFMA2 R4, R14, R7, R4 ;  /* 0x000000070e047231 */ /* 0x000fc40000000004 */
[-C--:B------:R-:W-:Y:S01]  /*e140*/  HFMA2 R21, R23, R7.reuse, R21 ;  /* 0x0000000717157231 */ /* 0x080fe20000000015 */
[----:B------:R-:W-:Y:S01]  /*e150*/  @!P0 PRMT R36, R13, 0x7610, R36 ;  /* 0x000076100d248816 */ /* 0x000fe20000000024 */
[----:B------:R-:W-:Y:S01]  /*e160*/  HFMA2 R7, R25, R7, R6 ;  /* 0x0000000719077231 */ /* 0x000fe20000000006 */
[----:B---3--:R-:W-:Y:S01]  /*e170*/  @!P0 IADD3 R37, PT, PT, R15, R38, RZ ;  /* 0x000000260f258210 */ /* 0x008fe20007ffe0ff */
[----:B------:R-:W-:Y:S02]  /*e180*/  HADD2 R6, R27.H0_H0, R27.H1_H1 ;  /* 0x3000001b1b067230 */ /* 0x000fe40000000800 */
[----:B------:R-:W-:Y:S02]  /*e190*/  HFMA2 R27, R51, R9, R20 ;  /* 0x00000009331b7231 */ /* 0x000fe40000000014 */
[----:B------:R-:W-:Y:S02]  /*e1a0*/  HFMA2 R22, R17, R8, R22 ;  /* 0x0000000811167231 */ /* 0x000fe40000000016 */
[----:B------:R-:W-:-:S02]  /*e1b0*/  HFMA2 R26, R56, R10, R26 ;  /* 0x0000000a381a7231 */ /* 0x000fc4000000001a */
[----:B------:R-:W-:Y:S01]  /*e1c0*/  HFMA2 R50, R19, R8, R50 ;  /* 0x0000000813327231 */ /* 0x000fe20000000032 */
[----:B------:R-:W-:Y:S01]  /*e1d0*/  IADD3 R38, PT, PT, R38, 0x20, RZ ;  /* 0x0000002026267810 */ /* 0x000fe20007ffe0ff */
[-C--:B------:R-:W-:Y:S01]  /*e1e0*/  HFMA2 R22, R52, R9.reuse, R22 ;  /* 0x0000000934167231 */ /* 0x080fe20000000016 */
[----:B------:R-:W-:Y:S01]  /*e1f0*/  @!P0 MOV R3, R49 ;  /* 0x0000003100038202 */ /* 0x000fe20000000f00 */
[----:B------:R-:W-:Y:S02]  /*e200*/  HFMA2 R17, R57, R9, R50 ;  /* 0x0000000939117231 */ /* 0x000fe40000000032 */
[-C--:B------:R-:W-:Y:S02]  /*e210*/  HFMA2 R27, R54, R10.reuse, R27 ;  /* 0x0000000a361b7231 */ /* 0x080fe4000000001b */
[----:B------:R-:W-:Y:S02]  /*e220*/  HFMA2 R22, R55, R10, R22 ;  /* 0x0000000a37167231 */ /* 0x000fe40000000016 */
[----:B------:R-:W-:-:S02]  /*e230*/  HFMA2 R26, R14, R11, R26 ;  /* 0x0000000b0e1a7231 */ /* 0x000fc4000000001a */
[----:B------:R-:W-:Y:S01]  /*e240*/  HFMA2 R17, R34, R10, R17 ;  /* 0x0000000a22117231 */ /* 0x000fe20000000011 */
[----:B------:R-:W-:Y:S01]  /*e250*/  @!P0 PRMT R0, R0, 0x7610, R12 ;  /* 0x0000761000008816 */ /* 0x000fe2000000000c */
[-C--:B------:R-:W-:Y:S01]  /*e260*/  HFMA2 R22, R23, R11.reuse, R22 ;  /* 0x0000000b17167231 */ /* 0x080fe20000000016 */
[----:B------:R-:W-:Y:S01]  /*e270*/  @!P0 PRMT R36, R36, 0x7610, R13 ;  /* 0x0000761024248816 */ /* 0x000fe2000000000d */
[-C--:B------:R-:W-:Y:S02]  /*e280*/  HFMA2 R17, R25, R11.reuse, R17 ;  /* 0x0000000b19117231 */ /* 0x080fe40000000011 */
[----:B------:R-:W-:Y:S01]  /*e290*/  HFMA2 R27, R24, R11, R27 ;  /* 0x0000000b181b7231 */ /* 0x000fe2000000001b */
[----:B------:R-:W-:Y:S01]  /*e2a0*/  ISETP.GE.AND P0, PT, R38, R35, PT ;  /* 0x000000232600720c */ /* 0x000fe20003f06270 */
[----:B------:R-:W-:Y:S01]  /*e2b0*/  HADD2 R4, R4.H0_H0, R4.H1_H1 ;  /* 0x3000000404047230 */ /* 0x000fe20000000800 */
[----:B------:R-:W-:Y:S01]  /*e2c0*/  MOV R48, R46 ;  /* 0x0000002e00307202 */ /* 0x000fe20000000f00 */
[----:B------:R-:W-:Y:S01]  /*e2d0*/  HADD2 R5, R21.H0_H0, R21.H1_H1 ;  /* 0x3000001515057230 */ /* 0x000fe20000000800 */
[----:B------:R-:W-:Y:S01]  /*e2e0*/  MOV R49, R47 ;  /* 0x0000002f00317202 */ /* 0x000fe20000000f00 */
[----:B------:R-:W-:-:S02]  /*e2f0*/  HADD2 R7, R7.H0_H0, R7.H1_H1 ;  /* 0x3000000707077230 */ /* 0x000fc40000000800 */
[----:B------:R-:W-:-:S04]  /*e300*/  IMAD.WIDE R46, R39, 0x4, R44 ;  /* 0x00000004272e7825 */ /* 0x000fc800078e022c */
[----:B------:R-:W-:Y:S01]  /*e310*/  HADD2 R26, R26.H0_H0, R26.H1_H1 ;  /* 0x3000001a1a1a7230 */ /* 0x000fe20000000800 */
[----:B------:R-:W-:Y:S01]  /*e320*/  PRMT R4, R4, 0x5410, R5 ;  /* 0x0000541004047816 */ /* 0x000fe20000000005 */
[----:B------:R-:W-:Y:S01]  /*e330*/  HADD2 R22, R22.H0_H0, R22.H1_H1 ;  /* 0x3000001616167230 */ /* 0x000fe20000000800 */
[----:B------:R-:W-:Y:S01]  /*e340*/  PRMT R6, R6, 0x5410, R7 ;  /* 0x0000541006067816 */ /* 0x000fe20000000007 */
[----:B------:R-:W-:Y:S02]  /*e350*/  HADD2 R27, R27.H0_H0, R27.H1_H1 ;  /* 0x3000001b1b1b7230 */ /* 0x000fe40000000800 */
[----:B------:R-:W-:Y:S01]  /*e360*/  HADD2 R17, R17.H0_H0, R17.H1_H1 ;  /* 0x3000001111117230 */ /* 0x000fe20000000800 */
[----:B------:R-:W-:Y:S01]  /*e370*/  PRMT R26, R26, 0x5410, R22 ;  /* 0x000054101a1a7816 */ /* 0x000fe20000000016 */
[----:B------:R-:W-:Y:S02]  /*e380*/  HFMA2 R31, R4, R0, R31 ;  /* 0x00000000041f7231 */ /* 0x000fe4000000001f */
[----:B------:R-:W-:Y:S01]  /*e390*/  HFMA2 R30, R6, R36, R30 ;  /* 0x00000024061e7231 */ /* 0x000fe2000000001e */
[----:B------:R-:W-:Y:S01]  /*e3a0*/  PRMT R27, R27, 0x5410, R17 ;  /* 0x000054101b1b7816 */ /* 0x000fe20000000011 */
[----:B------:R-:W-:-:S04]  /*e3b0*/  HFMA2 R29, R26, R0, R29 ;  /* 0x000000001a1d7231 */ /* 0x000fc8000000001d */
[----:B------:R-:W-:Y:S01]  /*e3c0*/  HFMA2 R28, R27, R36, R28 ;  /* 0x000000241b1c7231 */ /* 0x000fe2000000001c */
[----:B------:R-:W-:Y:S06]  /*e3d0*/  @!P0 BRA `(.L_x_2790) ;  /* 0xffffffe400ac8947 */ /* 0x000fec000383ffff */
[----:B------:R-:W-:-:S07]  /*e3e0*/  IMAD.WIDE R48, R39, 0xc, R48 ;  /* 0x0000000c27307825 */ /* 0x000fce00078e0230 */
.L_x_2789:
[----:B------:R-:W0:Y:S02]  /*e3f0*/  LDCU UR5, c[0x0][0x3dc] ;  /* 0x00007b80ff0577ac */ /* 0x000e240008000800 */
[----:B0-----:R-:W-:-:S04]  /*e400*/  VIMNMX R41, PT, PT, R41, UR5, PT ;  /* 0x0000000529297c48 */ /* 0x001fc8000bfe0100 */
[----:B------:R-:W-:-:S13]  /*e410*/  ISETP.GT.AND P0, PT, R41, R38, PT ;  /* 0x000000262900720c */ /* 0x000fda0003f04270 */
[----:B------:R-:W-:Y:S05]  /*e420*/  @!P0 BRA `(.L_x_2791) ;  /* 0x0000000c004c8947 */ /* 0x000fea0003800000 */
[----:B------:R-:W-:-:S03]  /*e430*/  IMAD.WIDE.U32 R42, R38, 0x4, R42 ;  /* 0x00000004262a7825 */ /* 0x000fc600078e002a */
[----:B------:R-:W-:-:S04]  /*e440*/  IADD3 R20, P0, PT, R42, 0x2, RZ ;  /* 0x000000022a147810 */ /* 0x000fc80007f1e0ff */
[----:B------:R-:W-:-:S09]  /*e450*/  IADD3.X R21, PT, PT, RZ, R43, RZ, P0, !PT ;  /* 0x0000002bff157210 */ /* 0x000fd200007fe4ff */
.L_x_2792:
[----:B------:R-:W2:Y:S01]  /*e460*/  LDG.E.128.CONSTANT R8, desc[UR8][R48.64] ;  /* 0x0000000830087981 */ /* 0x000ea2000c1e9d00 */
[----:B------:R-:W-:Y:S01]  /*e470*/  ISETP.NE.AND P0, PT, R38, R37, PT ;  /* 0x000000252600720c */ /* 0x000fe20003f05270 */
[----:B------:R-:W-:Y:S01]  /*e480*/  HFMA2 R5, -RZ, RZ, 0, 0.015625 ;  /* 0x00002400ff057431 */ /* 0x000fe200000001ff */
[----:B------:R-:W-:Y:S01]  /*e490*/  MOV R18, 0x2c00 ;  /* 0x00002c0000127802 */ /* 0x000fe20000000f00 */
[----:B------:R-:W-:Y:S01]  /*e4a0*/  HFMA2 R33, -RZ, RZ, 0, 0.25 ;  /* 0x00003400ff217431 */ /* 0x000fe200000001ff */
[----:B------:R-:W0:Y:S09]  /*e4b0*/  LDS.128 R12, [UR4] ;  /* 0x00000004ff0c7984 */ /* 0x000e320008000c00 */
[C---:B------:R-:W-:Y:S01]  /*e4c0*/  @!P0 LEA R16, R3.reuse, R40, 0x3 ;  /* 0x0000002803108211 */ /* 0x040fe200078e18ff */
[----:B------:R1:W3:Y:S05]  /*e4d0*/  @!P0 LDG.E.U16.CONSTANT R23, desc[UR8][R20.64] ;  /* 0x0000000814178981 */ /* 0x0002ea000c1e9500 */
[----:B------:R-:W4:Y:S01]  /*e4e0*/  @!P0 LDL.64 R16, [R16+0x8] ;  /* 0x0000080010108983 */ /* 0x000f220000100a00 */
[----:B------:R-:W-:-:S02]  /*e4f0*/  @!P0 IADD3 R4, PT, PT, R3, 0x1, RZ ;  /* 0x0000000103048810 */ /* 0x000fc40007ffe0ff */
[----:B------:R-:W-:Y:S02]  /*e500*/  PRMT R18, R5, 0x5410, R18 ;  /* 0x0000541005127816 */ /* 0x000fe40000000012 */
[----:B------:R-:W-:Y:S02]  /*e510*/  @!P0 MOV R3, R4 ;  /* 0x0000000400038202 */ /* 0x000fe40000000f00 */
[----:B-1----:R-:W-:-:S04]  /*e520*/  IADD3 R20, P1, PT, R20, 0x40, RZ ;  /* 0x0000004014147810 */ /* 0x002fc80007f3e0ff */
[----:B------:R-:W-:Y:S02]  /*e530*/  IADD3.X R21, PT, PT, RZ, R21, RZ, P1, !PT ;  /* 0x00000015ff157210 */ /* 0x000fe40000ffe4ff */
[----:B--2---:R-:W-:Y:S02]  /*e540*/  LOP3.LUT R6, R10, 0xc000c, RZ, 0xc0, !PT ;  /* 0x000c000c0a067812 */ /* 0x004fe400078ec0ff */
[----:B------:R-:W-:Y:S02]  /*e550*/  SHF.R.U32.HI R25, RZ, 0x8, R9 ;  /* 0x00000008ff197819 */ /* 0x000fe40000011609 */
[----:B------:R-:W-:Y:S02]  /*e560*/  LOP3.LUT R32, R6, 0x64006400, RZ, 0xfc, !PT ;  /* 0x6400640006207812 */ /* 0x000fe400078efcff */
[----:B------:R-:W-:Y:S02]  /*e570*/  LOP3.LUT R4, R8, 0xc000c, RZ, 0xc0, !PT ;  /* 0x000c000c08047812 */ /* 0x000fe400078ec0ff */
[----:B------:R-:W-:-:S02]  /*e580*/  LOP3.LUT R5, R9, 0xc000c, RZ, 0xc0, !PT ;  /* 0x000c000c09057812 */ /* 0x000fc400078ec0ff */
[----:B------:R-:W-:Y:S02]  /*e590*/  LOP3.LUT R7, R11, 0xc000c, RZ, 0xc0, !PT ;  /* 0x000c000c0b077812 */ /* 0x000fe400078ec0ff */
[----:B------:R-:W-:Y:S02]  /*e5a0*/  SHF.R.U32.HI R22, RZ, 0x8, R11 ;  /* 0x00000008ff167819 */ /* 0x000fe4000001160b */
[----:B------:R-:W-:Y:S02]  /*e5b0*/  LOP3.LUT R6, R25, 0xc000c, RZ, 0xc0, !PT ;  /* 0x000c000c19067812 */ /* 0x000fe400078ec0ff */
        /* <DEDUP_REMOVED lines=22> */
[----:B------:R-:W1:Y:S01]  /*e720*/  LDS.128 R4, [UR4+0x80] ;  /* 0x00008004ff047984 */ /* 0x000e620008000c00 */
[----:B------:R-:W-:Y:S02]  /*e730*/  HADD2 R46, R46, -1026, -1026 ;  /* 0xe402e4022e2e7430 */ /* 0x000fe40000000000 */
[----:B------:R-:W-:Y:S02]  /*e740*/  HADD2 R45, R45, -1026, -1026 ;  /* 0xe402e4022d2d7430 */ /* 0x000fe40000000000 */
[----:B------:R-:W-:-:S02]  /*e750*/  HFMA2 R51, R32, R33.H0_H0, -258, -258 ;  /* 0xdc08dc0820337431 */ /* 0x000fc40000040021 */
[-C--:B------:R-:W-:Y:S02]  /*e760*/  HFMA2 R52, R52, R33.reuse.H0_H0, -258, -258 ;  /* 0xdc08dc0834347431 */ /* 0x080fe40000040021 */
[-C--:B------:R-:W-:Y:S02]  /*e770*/  HFMA2 R50, R50, R33.reuse.H0_H0, -258, -258 ;  /* 0xdc08dc0832327431 */ /* 0x080fe40000040021 */
[-C--:B------:R-:W-:Y:S02]  /*e780*/  HFMA2 R26, R26, R33.reuse.H0_H0, -258, -258 ;  /* 0xdc08dc081a1a7431 */ /* 0x080fe40000040021 */
[-C--:B------:R-:W-:Y:S02]  /*e790*/  HFMA2 R32, R34, R33.reuse.H0_H0, -258, -258 ;  /* 0xdc08dc0822207431 */ /* 0x080fe40000040021 */
[----:B0-----:R-:W-:Y:S02]  /*e7a0*/  HFMA2 R35, R46, R12, RZ ;  /* 0x0000000c2e237231 */ /* 0x001fe400000000ff */
[----:B------:R-:W-:-:S02]  /*e7b0*/  HFMA2 R33, R42, R33.H0_H0, -258, -258 ;  /* 0xdc08dc082a217431 */ /* 0x000fc40000040021 */
[-C--:B------:R-:W-:Y:S02]  /*e7c0*/  HFMA2 R42, R45, R12.reuse, RZ ;  /* 0x0000000c2d2a7231 */ /* 0x080fe400000000ff */
[----:B------:R-:W-:Y:S02]  /*e7d0*/  HADD2 R43, R43, -1026, -1026 ;  /* 0xe402e4022b2b7430 */ /* 0x000fe40000000000 */
[----:B------:R-:W-:Y:S02]  /*e7e0*/  HADD2 R47, R47, -1026, -1026 ;  /* 0xe402e4022f2f7430 */ /* 0x000fe40000000000 */
[-C--:B------:R-:W-:Y:S02]  /*e7f0*/  HFMA2 R39, R43, R12.reuse, RZ.H0_H0 ;  /* 0x0000000c2b277231 */ /* 0x080fe400000400ff */
[----:B------:R-:W-:Y:S02]  /*e800*/  HFMA2 R12, R47, R12, RZ.H0_H0 ;  /* 0x0000000c2f0c7231 */ /* 0x000fe400000400ff */
        /* <DEDUP_REMOVED lines=8> */
[----:B------:R-:W-:Y:S01]  /*e890*/  LOP3.LUT R57, R9, 0xc000c0, RZ, 0xc0, !PT ;  /* 0x00c000c009397812 */ /* 0x000fe200078ec0ff */
[-C--:B-1----:R-:W-:Y:S02]  /*e8a0*/  HFMA2 R46, R46, R4.reuse, RZ ;  /* 0x000000042e2e7231 */ /* 0x082fe400000000ff */
[-C--:B------:R-:W-:Y:S01]  /*e8b0*/  HFMA2 R45, R45, R4.reuse, RZ ;  /* 0x000000042d2d7231 */ /* 0x080fe200000000ff */
[C---:B------:R-:W-:Y:S02]  /*e8c0*/  LOP3.LUT R8, R11.reuse, 0x300030, RZ, 0xc0, !PT ;  /* 0x003000300b087812 */ /* 0x040fe400078ec0ff */
[----:B------:R-:W-:Y:S02]  /*e8d0*/  LOP3.LUT R53, R11, 0xc000c0, RZ, 0xc0, !PT ;  /* 0x00c000c00b357812 */ /* 0x000fe400078ec0ff */
[----:B------:R-:W-:Y:S02]  /*e8e0*/  LOP3.LUT R9, R54, 0x64006400, RZ, 0xfc, !PT ;  /* 0x6400640036097812 */ /* 0x000fe400078efcff */
[----:B------:R-:W-:Y:S01]  /*e8f0*/  LOP3.LUT R61, R12, 0x64006400, RZ, 0xfc, !PT ;  /* 0x640064000c3d7812 */ /* 0x000fe200078efcff */
[-C--:B------:R-:W-:Y:S01]  /*e900*/  HFMA2 R43, R43, R4.reuse, RZ.H0_H0 ;  /* 0x000000042b2b7231 */ /* 0x080fe200000400ff */
[----:B------:R-:W-:Y:S01]  /*e910*/  LOP3.LUT R11, R34, 0x64006400, RZ, 0xfc, !PT ;  /* 0x64006400220b7812 */ /* 0x000fe200078efcff */
[----:B------:R-:W-:Y:S01]  /*e920*/  HFMA2 R47, R47, R4, RZ.H0_H0 ;  /* 0x000000042f2f7231 */ /* 0x000fe200000400ff */
[----:B------:R-:W-:Y:S01]  /*e930*/  LOP3.LUT R63, R8, 0x64006400, RZ, 0xfc, !PT ;  /* 0x64006400083f7812 */ /* 0x000fe200078efcff */
[-C--:B------:R-:W-:Y:S01]  /*e940*/  HFMA2 R4, R44, R5.reuse, R46 ;  /* 0x000000052c047231 */ /* 0x080fe2000000002e */
[----:B------:R-:W-:Y:S01]  /*e950*/  LOP3.LUT R55, R10, 0xc000c0, RZ, 0xc0, !PT ;  /* 0x00c000c00a377812 */ /* 0x000fe200078ec0ff */
[----:B------:R-:W-:-:S02]  /*e960*/  HFMA2 R45, R51, R5, R45 ;  /* 0x00000005332d7231 */ /* 0x000fc4000000002d */
[-C--:B------:R-:W-:Y:S02]  /*e970*/  HFMA2 R8, R9, R18.reuse.H1_H1, -66, -66 ;  /* 0xd420d42009087431 */ /* 0x080fe40000060012 */
[-C--:B------:R-:W-:Y:S02]  /*e980*/  HFMA2 R10, R61, R18.reuse.H1_H1, -66, -66 ;  /* 0xd420d4203d0a7431 */ /* 0x080fe40000060012 */
[-C--:B------:R-:W-:Y:S02]  /*e990*/  HFMA2 R9, R11, R18.reuse.H1_H1, -66, -66 ;  /* 0xd420d4200b097431 */ /* 0x080fe40000060012 */
[-C--:B------:R-:W-:Y:S01]  /*e9a0*/  HFMA2 R43, R52, R5.reuse, R43 ;  /* 0x00000005342b7231 */ /* 0x080fe2000000002b */
[----:B------:R-:W-:Y:S01]  /*e9b0*/  LOP3.LUT R59, R59, 0x64006400, RZ, 0xfc, !PT ;  /* 0x640064003b3b7812 */ /* 0x000fe200078efcff */
[----:B------:R-:W-:Y:S01]  /*e9c0*/  HFMA2 R11, R63, R18.H1_H1, -66, -66 ;  /* 0xd420d4203f0b7431 */ /* 0x000fe20000060012 */
[----:B------:R-:W-:Y:S01]  /*e9d0*/  LOP3.LUT R55, R55, 0x64006400, RZ, 0xfc, !PT ;  /* 0x6400640037377812 */ /* 0x000fe200078efcff */
[----:B------:R-:W-:Y:S01]  /*e9e0*/  HFMA2 R47, R50, R5, R47 ;  /* 0x00000005322f7231 */ /* 0x000fe2000000002f */
[----:B------:R-:W-:Y:S01]  /*e9f0*/  LOP3.LUT R57, R57, 0x64006400, RZ, 0xfc, !PT ;  /* 0x6400640039397812 */ /* 0x000fe200078efcff */
[----:B------:R-:W-:Y:S01]  /*ea00*/  HFMA2 R5, R9, R6, R43 ;  /* 0x0000000609057231 */ /* 0x000fe2000000002b */
[----:B------:R-:W-:Y:S01]  /*ea10*/  LOP3.LUT R53, R53, 0x64006400, RZ, 0xfc, !PT ;  /* 0x6400640035357812 */ /* 0x000fe200078efcff */
[----:B------:R-:W-:-:S02]  /*ea20*/  HFMA2 R35, R8, R14, R35 ;  /* 0x0000000e08237231 */ /* 0x000fc40000000023 */
[-C--:B------:R-:W-:Y:S02]  /*ea30*/  HFMA2 R54, R11, R14.reuse, R13 ;  /* 0x0000000e0b367231 */ /* 0x080fe4000000000d */
[----:B------:R-:W-:Y:S02]  /*ea40*/  HFMA2 R42, R10, R14, R42 ;  /* 0x0000000e0a2a7231 */ /* 0x000fe4000000002a */
[-C--:B------:R-:W-:Y:S02]  /*ea50*/  HFMA2 R4, R8, R6.reuse, R4 ;  /* 0x0000000608047231 */ /* 0x080fe40000000004 */
[----:B------:R-:W-:Y:S02]  /*ea60*/  HFMA2 R43, R10, R6, R45 ;  /* 0x000000060a2b7231 */ /* 0x000fe4000000002d */
[----:B------:R-:W-:Y:S02]  /*ea70*/  HFMA2 R39, R9, R14, R39 ;  /* 0x0000000e09277231 */ /* 0x000fe40000000027 */
[----:B------:R-:W-:-:S02]  /*ea80*/  HFMA2 R13, R59, R18.H0_H0, -18, -18 ;  /* 0xcc80cc803b0d7431 */ /* 0x000fc40000040012 */
[-C--:B------:R-:W-:Y:S02]  /*ea90*/  HFMA2 R12, R55, R18.reuse.H0_H0, -18, -18 ;  /* 0xcc80cc80370c7431 */ /* 0x080fe40000040012 */
[-C--:B------:R-:W-:Y:S02]  /*eaa0*/  HFMA2 R14, R57, R18.reuse.H0_H0, -18, -18 ;  /* 0xcc80cc80390e7431 */ /* 0x080fe40000040012 */
[----:B------:R-:W-:Y:S02]  /*eab0*/  HFMA2 R34, R53, R18.H0_H0, -18, -18 ;  /* 0xcc80cc8035227431 */ /* 0x000fe40000040012 */
[-C--:B------:R-:W-:Y:S02]  /*eac0*/  HFMA2 R35, R13, R15.reuse, R35 ;  /* 0x0000000f0d237231 */ /* 0x080fe40000000023 */
[-C--:B------:R-:W-:Y:S02]  /*ead0*/  HFMA2 R39, R14, R15.reuse, R39 ;  /* 0x0000000f0e277231 */ /* 0x080fe40000000027 */
[----:B------:R-:W-:-:S02]  /*eae0*/  HFMA2 R42, R12, R15, R42 ;  /* 0x0000000f0c2a7231 */ /* 0x000fc4000000002a */
[----:B------:R-:W-:Y:S02]  /*eaf0*/  HFMA2 R53, R34, R15, R54 ;  /* 0x0000000f22357231 */ /* 0x000fe40000000036 */
[-C--:B------:R-:W-:Y:S02]  /*eb00*/  HFMA2 R4, R13, R7.reuse, R4 ;  /* 0x000000070d047231 */ /* 0x080fe40000000004 */
[-C--:B------:R-:W-:Y:S02]  /*eb10*/  HFMA2 R5, R14, R7.reuse, R5 ;  /* 0x000000070e057231 */ /* 0x080fe40000000005 */
[----:B------:R-:W-:Y:S02]  /*eb20*/  HFMA2 R43, R12, R7, R43 ;  /* 0x000000070c2b7231 */ /* 0x000fe4000000002b */
[----:B------:R-:W-:Y:S01]  /*eb30*/  HFMA2 R6, R11, R6, R47 ;  /* 0x000000060b067231 */ /* 0x000fe2000000002f */
[----:B------:R-:W0:Y:S04]  /*eb40*/  LDS.128 R12, [UR4+0x90] ;  /* 0x00009004ff0c7984 */ /* 0x000e280008000c00 */
[----:B------:R-:W1:Y:S01]  /*eb50*/  LDS.128 R8, [UR4+0x10] ;  /* 0x00001004ff087984 */ /* 0x000e620008000c00 */
[----:B------:R-:W-:-:S02]  /*eb60*/  LOP3.LUT R57, R24, 0x300030, RZ, 0xc0, !PT ;  /* 0x0030003018397812 */ /* 0x000fc400078ec0ff */
[----:B------:R-:W-:Y:S02]  /*eb70*/  LOP3.LUT R51, R24, 0xc000c0, RZ, 0xc0, !PT ;  /* 0x00c000c018337812 */ /* 0x000fe400078ec0ff */
[C---:B------:R-:W-:Y:S02]  /*eb80*/  LOP3.LUT R59, R25.reuse, 0x300030, RZ, 0xc0, !PT ;  /* 0x00300030193b7812 */ /* 0x040fe400078ec0ff */
        /* <DEDUP_REMOVED lines=15> */
[-C--:B------:R-:W-:Y:S02]  /*ec80*/  HFMA2 R46, R59, R18.reuse.H1_H1, -66, -66 ;  /* 0xd420d4203b2e7431 */ /* 0x080fe40000060012 */
[-C--:B------:R-:W-:Y:S02]  /*ec90*/  HFMA2 R50, R61, R18.reuse.H1_H1, -66, -66 ;  /* 0xd420d4203d327431 */ /* 0x080fe40000060012 */
[----:B------:R-:W-:-:S02]  /*eca0*/  HFMA2 R52, R63, R18.H1_H1, -66, -66 ;  /* 0xd420d4203f347431 */ /* 0x000fc40000060012 */
[-C--:B------:R-:W-:Y:S02]  /*ecb0*/  HFMA2 R51, R51, R18.reuse.H0_H0, -18, -18 ;  /* 0xcc80cc8033337431 */ /* 0x080fe40000040012 */
[-C--:B------:R-:W-:Y:S02]  /*ecc0*/  HFMA2 R47, R47, R18.reuse.H0_H0, -18, -18 ;  /* 0xcc80cc802f2f7431 */ /* 0x080fe40000040012 */
[-C--:B------:R-:W-:Y:S01]  /*ecd0*/  HFMA2 R45, R45, R18.reuse.H0_H0, -18, -18 ;  /* 0xcc80cc802d2d7431 */ /* 0x080fe20000040012 */
[----:B------:R-:W-:Y:S01]  /*ece0*/  LOP3.LUT R25, R25, 0x30003, RZ, 0xc0, !PT ;  /* 0x0003000319197812 */ /* 0x000fe200078ec0ff */
[----:B------:R-:W-:Y:S01]  /*ecf0*/  HFMA2 R18, R55, R18.H0_H0, -18, -18 ;  /* 0xcc80cc8037127431 */ /* 0x000fe20000040012 */
[----:B------:R-:W-:Y:S02]  /*ed00*/  LOP3.LUT R55, R22, 0x30003, RZ, 0xc0, !PT ;  /* 0x0003000316377812 */ /* 0x000fe400078ec0ff */
[----:B------:R-:W-:Y:S02]  /*ed10*/  LOP3.LUT R54, R19, 0x30003, RZ, 0xc0, !PT ;  /* 0x0003000313367812 */ /* 0x000fe400078ec0ff */
[----:B------:R-:W-:-:S02]  /*ed20*/  LOP3.LUT R24, R24, 0x64006400, RZ, 0xfc, !PT ;  /* 0x6400640018187812 */ /* 0x000fc400078efcff */
[----:B------:R-:W-:Y:S02]  /*ed30*/  LOP3.LUT R19, R25, 0x64006400, RZ, 0xfc, !PT ;  /* 0x6400640019137812 */ /* 0x000fe400078efcff */
[----:B------:R-:W-:Y:S01]  /*ed40*/  LOP3.LUT R55, R55, 0x64006400, RZ, 0xfc, !PT ;  /* 0x6400640037377812 */ /* 0x000fe200078efcff */
[----:B------:R-:W-:Y:S02]  /*ed50*/  HFMA2 R6, R34, R7, R6 ;  /* 0x0000000722067231 */ /* 0x000fe40000000006 */
[----:B------:R-:W-:Y:S02]  /*ed60*/  HADD2 R7, R24, -1026, -1026 ;  /* 0xe402e40218077430 */ /* 0x000fe40000000000 */
[----:B------:R-:W-:Y:S02]  /*ed70*/  HADD2 R19, R19, -1026, -1026 ;  /* 0xe402e40213137430 */ /* 0x000fe40000000000 */
[----:B------:R-:W-:Y:S01]  /*ed80*/  HADD2 R24, R55, -1026, -1026 ;  /* 0xe402e40237187430 */ /* 0x000fe20000000000 */
[----:B------:R-:W-:Y:S01]  /*ed90*/  LOP3.LUT R22, R54, 0x64006400, RZ, 0xfc, !PT ;  /* 0x6400640036167812 */ /* 0x000fe200078efcff */
[----:B0-----:R-:W-:-:S02]  /*eda0*/  HFMA2 R5, R19, R12, R5 ;  /* 0x0000000c13057231 */ /* 0x001fc40000000005 */
[----:B------:R-:W-:Y:S02]  /*edb0*/  HFMA2 R6, R24, R12, R6 ;  /* 0x0000000c18067231 */ /* 0x000fe40000000006 */
[----:B------:R-:W-:Y:S02]  /*edc0*/  HADD2 R22, R22, -1026, -1026 ;  /* 0xe402e40216167430 */ /* 0x000fe40000000000 */
[-C--:B-1----:R-:W-:Y:S02]  /*edd0*/  HFMA2 R39, R19, R8.reuse, R39 ;  /* 0x0000000813277231 */ /* 0x082fe40000000027 */
[CC--:B------:R-:W-:Y:S02]  /*ede0*/  HFMA2 R35, R7.reuse, R8.reuse, R35 ;  /* 0x0000000807237231 */ /* 0x0c0fe40000000023 */
[----:B------:R-:W-:Y:S02]  /*edf0*/  HFMA2 R53, R24, R8, R53 ;  /* 0x0000000818357231 */ /* 0x000fe40000000035 */
[----:B------:R-:W-:-:S02]  /*ee00*/  HFMA2 R4, R7, R12, R4 ;  /* 0x0000000c07047231 */ /* 0x000fc40000000004 */
[C---:B------:R-:W-:Y:S02]  /*ee10*/  HFMA2 R42, R22.reuse, R8, R42 ;  /* 0x00000008162a7231 */ /* 0x040fe4000000002a */
[----:B------:R-:W-:Y:S02]  /*ee20*/  HFMA2 R43, R22, R12, R43 ;  /* 0x0000000c162b7231 */ /* 0x000fe4000000002b */
[----:B------:R-:W-:Y:S02]  /*ee30*/  HFMA2 R7, R27, R13, R5 ;  /* 0x0000000d1b077231 */ /* 0x000fe40000000005 */
[C---:B------:R-:W-:Y:S02]  /*ee40*/  HFMA2 R35, R26.reuse, R9, R35 ;  /* 0x000000091a237231 */ /* 0x040fe40000000023 */
        /* <DEDUP_REMOVED lines=19> */
[----:B------:R-:W-:Y:S01]  /*ef80*/  HFMA2 R25, R50, R14, R25 ;  /* 0x0000000e32197231 */ /* 0x000fe20000000019 */
[----:B----4-:R-:W-:-:S02]  /*ef90*/  @!P0 PRMT R0, R16, 0x7610, R0 ;  /* 0x0000761010008816 */ /* 0x010fc40000000000 */
[----:B------:R-:W-:Y:S02]  /*efa0*/  @!P0 PRMT R36, R17, 0x7610, R36 ;  /* 0x0000761011248816 */ /* 0x000fe40000000024 */
[----:B---3--:R-:W-:Y:S02]  /*efb0*/  @!P0 IADD3 R37, PT, PT, R23, R38, RZ ;  /* 0x0000002617258210 */ /* 0x008fe40007ffe0ff */
[----:B------:R-:W-:Y:S01]  /*efc0*/  IADD3 R38, PT, PT, R38, 0x10, RZ ;  /* 0x0000001026267810 */ /* 0x000fe20007ffe0ff */
[-C--:B------:R-:W-:Y:S01]  /*efd0*/  HFMA2 R22, R51, R15.reuse, R22 ;  /* 0x0000000f33167231 */ /* 0x080fe20000000016 */
[----:B------:R-:W-:Y:S01]  /*efe0*/  @!P0 PRMT R0, R0, 0x7610, R16 ;  /* 0x0000761000008816 */ /* 0x000fe20000000010 */
[----:B------:R-:W-:Y:S01]  /*eff0*/  HFMA2 R25, R45, R15, R25 ;  /* 0x0000000f2d197231 */ /* 0x000fe20000000019 */
[----:B------:R-:W-:Y:S02]  /*f000*/  @!P0 PRMT R36, R36, 0x7610, R17 ;  /* 0x0000761024248816 */ /* 0x000fe40000000011 */
        /* <DEDUP_REMOVED lines=18> */
[----:B------:R-:W-:-:S04]  /*f130*/  IMAD.WIDE R48, R39, 0x4, R48 ;  /* 0x0000000427307825 */ /* 0x000fc800078e0230 */
[----:B------:R-:W-:Y:S01]  /*f140*/  HFMA2 R30, R10, R36, R30 ;  /* 0x000000240a1e7231 */ /* 0x000fe2000000001e */
[----:B------:R-:W-:Y:S06]  /*f150*/  @!P0 BRA `(.L_x_2792) ;  /* 0xfffffff000c08947 */ /* 0x000fec000383ffff */
.L_x_2791:
[----:B------:R-:W0:Y:S01]  /*f160*/  LDC.64 R4, c[0x0][0x3a0] ;  /* 0x0000e800ff047b82 */ /* 0x000e220000000a00 */
[----:B------:R-:W-:Y:S02]  /*f170*/  IMAD R3, R39, UR7, RZ ;  /* 0x0000000727037c24 */ /* 0x000fe4000f8e02ff */
[----:B------:R-:W-:-:S03]  /*f180*/  HMUL2 R31, R31, RZ.H0_H0 ;  /* 0x200000ff1f1f7232 */ /* 0x000fc60000000000 */
[----:B------:R-:W-:-:S04]  /*f190*/  LEA R3, R2, R3, 0x1 ;  /* 0x0000000302037211 */ /* 0x000fc800078e08ff */
[----:B------:R-:W-:-:S05]  /*f1a0*/  SHF.L.U32 R3, R3, 0x1, RZ ;  /* 0x0000000103037819 */ /* 0x000fca00000006ff */
[----:B0-----:R-:W-:-:S05]  /*f1b0*/  IMAD.WIDE R4, R3, 0x2, R4 ;  /* 0x0000000203047825 */ /* 0x001fca00078e0204 */
        /* <DEDUP_REMOVED lines=8> */
.L_x_2796:
[----:B------:R-:W0:Y:S02]  /*f240*/  LDS R2, [R0] ;  /* 0x0000000000027984 */ /* 0x000e240000000800 */
[----:B0-----:R-:W-:-:S05]  /*f250*/  HADD2 R3, R2, R31 ;  /* 0x0000001f02037230 */ /* 0x001fca0000000000 */
[----:B------:R-:W0:Y:S02]  /*f260*/  ATOMS.CAST.SPIN P0, [R0], R2, R3 ;  /* 0x000000020000758d */ /* 0x000e240001800003 */
[----:B0-----:R-:W-:Y:S05]  /*f270*/  @!P0 BRA `(.L_x_2796) ;  /* 0xfffffffc00f08947 */ /* 0x001fea000383ffff */
[----:B------:R-:W-:Y:S05]  /*f280*/  BRA `(.L_x_2794) ;  /* 0x00000000000c7947 */ /* 0x000fea0003800000 */
.L_x_2795:
[----:B------:R-:W2:Y:S02]  /*f290*/  LD.E R0, desc[UR8][R4.64] ;  /* 0x0000000804007980 */ /* 0x000ea4000c101900 */
[----:B--2---:R-:W-:-:S05]  /*f2a0*/  IADD3 R3, PT, PT, R31, R0, RZ ;  /* 0x000000001f037210 */ /* 0x004fca0007ffe0ff */
[----:B------:R0:W-:Y:S02]  /*f2b0*/  ST.E desc[UR8][R4.64], R3 ;  /* 0x0000000304007985 */ /* 0x0001e4000c101908 */
.L_x_2794:
[----:B------:R-:W-:Y:S05]  /*f2c0*/  BSYNC.RECONVERGENT B0 ;  /* 0x0000000000007941 */ /* 0x000fea0003800200 */
.L_x_2793:
[----:B------:R1:W-:Y:S01]  /*f2d0*/  ATOM.E.ADD.F16x2.RN.STRONG.GPU P0, RZ, desc[UR8][R4.64+0x4], R7 ;  /* 0x8000040704ff79a2 */ /* 0x0003e2000c10e108 */
[----:B------:R-:W-:Y:S04]  /*f2e0*/  BSSY.RECONVERGENT B0, `(.L_x_2797) ;  /* 0x000000e000007945 */ /* 0x000fe80003800200 */
[----:B-1----:R-:W-:Y:S05]  /*f2f0*/  @P0 BRA `(.L_x_2798) ;  /* 0x0000000000300947 */ /* 0x002fea0003800000 */
[----:B------:R-:W1:Y:S02]  /*f300*/  QSPC.E.S P0, RZ, [R4+0x4] ;  /* 0x0000040004ff73aa */ /* 0x000e640000000500 */
[----:B-1----:R-:W-:Y:S05]  /*f310*/  @!P0 BRA `(.L_x_2799) ;  /* 0x00000000001c8947 */ /* 0x002fea0003800000 */
[----:B------:R-:W-:-:S04]  /*f320*/  MOV R2, R4 ;  /* 0x0000000400027202 */ /* 0x000fc80000000f00 */
[----:B------:R-:W-:-:S07]  /*f330*/  MOV R0, R2 ;  /* 0x0000000200007202 */ /* 0x000fce0000000f00 */
.L_x_2800:
[----:B------:R-:W0:Y:S02]  /*f340*/  LDS R2, [R0+0x4] ;  /* 0x0000040000027984 */ /* 0x000e240000000800 */
[----:B0-----:R-:W-:-:S05]  /*f350*/  HFMA2 R3, R2, 1, 1, R7 ;  /* 0x3c003c0002037831 */ /* 0x001fca0000000007 */
[----:B------:R-:W0:Y:S02]  /*f360*/  ATOMS.CAST.SPIN P0, [R0+0x4], R2, R3 ;  /* 0x000004020000758d */ /* 0x000e240001800003 */
[----:B0-----:R-:W-:Y:S05]  /*f370*/  @!P0 BRA `(.L_x_2800) ;  /* 0xfffffffc00f08947 */ /* 0x001fea000383ffff */
[----:B------:R-:W-:Y:S05]  /*f380*/  BRA `(.L_x_2798) ;  /* 0x00000000000c7947 */ /* 0x000fea0003800000 */
.L_x_2799:
[----:B------:R-:W0:Y:S02]  /*f390*/  LD.E R0, desc[UR8][R4.64+0x4] ;  /* 0x0000040804007980 */ /* 0x000e24000c101900 */
[----:B0-----:R-:W-:-:S05]  /*f3a0*/  IADD3 R3, PT, PT, R7, R0, RZ ;  /* 0x0000000007037210 */ /* 0x001fca0007ffe0ff */
[----:B------:R1:W-:Y:S02]  /*f3b0*/  ST.E desc[UR8][R4.64+0x4], R3 ;  /* 0x0000040304007985 */ /* 0x0003e4000c101908 */
.L_x_2798:
[----:B------:R-:W-:Y:S05]  /*f3c0*/  BSYNC.RECONVERGENT B0 ;  /* 0x0000000000007941 */ /* 0x000fea0003800200 */
.L_x_2797:
        /* <DEDUP_REMOVED lines=10> */
.L_x_2804:
[----:B------:R-:W0:Y:S02]  /*f470*/  LDS R2, [R0] ;  /* 0x0000000000027984 */ /* 0x000e240000000800 */
[----:B0-----:R-:W-:-:S05]  /*f480*/  HADD2 R3, R2, R29 ;  /* 0x0000001d02037230 */ /* 0x001fca0000000000 */
[----:B------:R-:W0:Y:S02]  /*f490*/  ATOMS.CAST.SPIN P0, [R0], R2, R3 ;  /* 0x000000020000758d */ /* 0x000e240001800003 */
[----:B0-----:R-:W-:Y:S05]  /*f4a0*/  @!P0 BRA `(.L_x_2804) ;  /* 0xfffffffc00f08947 */ /* 0x001fea000383ffff */
[----:B------:R-:W-:Y:S05]  /*f4b0*/  BRA `(.L_x_2802) ;  /* 0x00000000000c7947 */ /* 0x000fea0003800000 */
.L_x_2803:
[----:B------:R-:W2:Y:S02]  /*f4c0*/  LD.E R0, desc[UR8][R4.64] ;  /* 0x0000000804007980 */ /* 0x000ea4000c101900 */
[----:B--2---:R-:W-:-:S05]  /*f4d0*/  IADD3 R3, PT, PT, R29, R0, RZ ;  /* 0x000000001d037210 */ /* 0x004fca0007ffe0ff */
[----:B------:R0:W-:Y:S02]  /*f4e0*/  ST.E desc[UR8][R4.64], R3 ;  /* 0x0000000304007985 */ /* 0x0001e4000c101908 */
.L_x_2802:
[----:B------:R-:W-:Y:S05]  /*f4f0*/  BSYNC.RECONVERGENT B0 ;  /* 0x0000000000007941 */ /* 0x000fea0003800200 */
.L_x_2801:
[----:B------:R1:W-:Y:S02]  /*f500*/  ATOM.E.ADD.F16x2.RN.STRONG.GPU P0, RZ, desc[UR8][R4.64+0x4], R7 ;  /* 0x8000040704ff79a2 */ /* 0x0003e4000c10e108 */
[----:B-1----:R-:W-:Y:S05]  /*f510*/  @P0 EXIT ;  /* 0x000000000000094d */ /* 0x002fea0003800000 */
[----:B------:R-:W1:Y:S02]  /*f520*/  QSPC.E.S P0, RZ, [R4+0x4] ;  /* 0x0000040004ff73aa */ /* 0x000e640000000500 */
[----:B-1----:R-:W-:Y:S05]  /*f530*/  @!P0 BRA `(.L_x_2805) ;  /* 0x00000000001c8947 */ /* 0x002fea0003800000 */
[----:B------:R-:W-:-:S04]  /*f540*/  MOV R2, R4 ;  /* 0x0000000400027202 */ /* 0x000fc80000000f00 */
[----:B------:R-:W-:-:S07]  /*f550*/  MOV R0, R2 ;  /* 0x0000000200007202 */ /* 0x000fce0000000f00 */
.L_x_2806:
[----:B------:R-:W0:Y:S02]  /*f560*/  LDS R2, [R0+0x4] ;  /* 0x0000040000027984 */ /* 0x000e240000000800 */
[----:B0-----:R-:W-:-:S05]  /*f570*/  HFMA2 R3, R2, 1, 1, R7 ;  /* 0x3c003c0002037831 */ /* 0x001fca0000000007 */
[----:B------:R-:W0:Y:S02]  /*f580*/  ATOMS.CAST.SPIN P0, [R0+0x4], R2, R3 ;  /* 0x000004020000758d */ /* 0x000e240001800003 */
[----:B0-----:R-:W-:Y:S05]  /*f590*/  @!P0 BRA `(.L_x_2806) ;  /* 0xfffffffc00f08947 */ /* 0x001fea000383ffff */
[----:B------:R-:W-:Y:S05]  /*f5a0*/  EXIT ;  /* 0x000000000000794d */ /* 0x000fea0003800000 */
.L_x_2805:
[----:B------:R-:W0:Y:S02]  /*f5b0*/  LD.E R0, desc[UR8][R4.64+0x4] ;  /* 0x0000040804007980 */ /* 0x000e24000c101900 */
[----:B0-----:R-:W-:-:S05]  /*f5c0*/  IADD3 R3, PT, PT, R7, R0, RZ ;  /* 0x0000000007037210 */ /* 0x001fca0007ffe0ff */
[----:B------:R-:W-:Y:S01]  /*f5d0*/  ST.E desc[UR8][R4.64+0x4], R3 ;  /* 0x0000040304007985 */ /* 0x000fe2000c101908 */
[----:B------:R-:W-:Y:S05]  /*f5e0*/  EXIT ;  /* 0x000000000000794d */ /* 0x000fea0003800000 */
.L_x_2807:
        /* <DEDUP_REMOVED lines=9> */
.L_x_3341:


//--------------------- .text._Z23gemm_half_q_half_kernelILi1ELb0ELb1EEvPK6__halfPKjS4_S2_PS0_iiiiPKtS7_iiiiiibS2_i --------------------------
	.section	.text._Z23gemm_half_q_half_kernelILi1ELb0ELb1EEvPK6__halfPKjS4_S2_PS0_iiiiPKtS7_iiiiiibS2_i,"ax",@progbits
	.align	128
        .global         _Z23gemm_half_q_half_kernelILi1ELb0ELb1EEvPK6__halfPKjS4_S2_PS0_iiiiPKtS7_iiiiiibS2_i
        .type           _Z23gemm_half_q_half_kernelILi1ELb0ELb1EEvPK6__halfPKjS4_S2_PS0_iiiiPKtS7_iiiiiibS2_i,@function
        .size           _Z23gemm_half_q_half_kernelILi1ELb0ELb1EEvPK6__halfPKjS4_S2_PS0_iiiiPKtS7_iiiiiibS2_i,(.L_x_3342 - _Z23gemm_half_q_half_kernelILi1ELb0ELb1EEvPK6__halfPKjS4_S2_PS0_iiiiPKtS7_iiiiiibS2_i)
        .other          _Z23gemm_half_q_half_kernelILi1ELb0ELb1EEvPK6__halfPKjS4_S2_PS0_iiiiPKtS7_iiiiiibS2_i,@"STO_CUDA_ENTRY STV_DEFAULT"
_Z23gemm_half_q_half_kernelILi1ELb0ELb1EEvPK6__halfPKjS4_S2_PS0_iiiiPKtS7_iiiiiibS2_i:
.text._Z23gemm_half_q_half_kernelILi1ELb0ELb1EEvPK6__halfPKjS4_S2_PS0_iiiiPKtS7_iiiiiibS2_i:
[----:B------:R-:W0:Y:S01]  /*0000*/  LDC R1, c[0x0][0x37c] ;  /* 0x0000df00ff017b82 */ /* 0x000e220000000800 */
[----:B------:R-:W1:Y:S07]  /*0010*/  S2R R5, SR_CTAID.Z ;  /* 0x0000000000057919 */ /* 0x000e6e0000002700 */
[----:B------:R-:W2:Y:S01]  /*0020*/  LDC R2, c[0x0][0x3b0] ;  /* 0x0000ec00ff027b82 */ /* 0x000ea20000000800 */
[----:B------:R-:W3:Y:S01]  /*0030*/  LDCU.64 UR6, c[0x0][0x358] ;  /* 0x00006b00ff0677ac */ /* 0x000ee20008000a00 */
[----:B0-----:R-:W-:Y:S01]  /*0040*/  VIADD R1, R1, 0xfffffff0 ;  /* 0xfffffff001017836 */ /* 0x001fe20000000000 */
[----:B------:R-:W0:Y:S01]  /*0050*/  S2R R4, SR_TID.X ;  /* 0x0000000000047919 */ /* 0x000e220000002100 */
[----:B------:R-:W4:Y:S01]  /*0060*/  LDCU UR12, c[0x0][0x3ac] ;  /* 0x00007580ff0c77ac */ /* 0x000f220008000800 */
[----:B-1----:R-:W-:-:S05]  /*0070*/  IMAD.SHL.U32 R31, R5, 0x40, RZ ;  /* 0x00000040051f7824 */ /* 0x002fca00078e00ff */
[C---:B0-----:R-:W-:Y:S02]  /*0080*/  IADD3 R3, PT, PT, R31.reuse, R4, RZ ;  /* 0x000000041f037210 */ /* 0x041fe40007ffe0ff */
[----:B--2---:R-:W-:-:S04]  /*0090*/  VIADDMNMX R34, R31, 0x40, R2, PT ;  /* 0x000000401f227846 */ /* 0x004fc80003800102 */
[----:B------:R-:W-:-:S13]  /*00a0*/  ISETP.GE.AND P0, PT, R3, R34, PT ;  /* 0x000000220300720c */ /* 0x000fda0003f06270 */
[----:B------:R-:W0:Y:S08]  /*00b0*/  @!P0 LDC.64 R6, c[0x0][0x3c0] ;  /* 0x0000f000ff068b82 */ /* 0x000e300000000a00 */
[----:B------:R-:W1:Y:S08]  /*00c0*/  S2UR UR8, SR_CTAID.Y ;  /* 0x00000000000879c3 */ /* 0x000e700000002600 */
[----:B------:R-:W2:Y:S01]  /*00d0*/  @!P0 LDC.64 R8, c[0x0][0x380] ;  /* 0x0000e000ff088b82 */ /* 0x000ea20000000a00 */
[----:B0-----:R-:W-:-:S06]  /*00e0*/  @!P0 IMAD.WIDE.U32 R6, R3, 0x2, R6 ;  /* 0x0000000203068825 */ /* 0x001fcc00078e0006 */
[----:B---3--:R-:W3:Y:S01]  /*00f0*/  @!P0 LDG.E.U16.CONSTANT R7, desc[UR6][R6.64] ;  /* 0x0000000606078981 */ /* 0x008ee2000c1e9500 */
[----:B-1----:R-:W-:Y:S01]  /*0100*/  @!P0 IMAD R0, R2, UR8, RZ ;  /* 0x0000000802008c24 */ /* 0x002fe2000f8e02ff */
[----:B------:R-:W0:Y:S04]  /*0110*/  S2R R11, SR_CTAID.X ;  /* 0x00000000000b7919 */ /* 0x000e280000002500 */
[----:B---3--:R-:W-:-:S04]  /*0120*/  @!P0 IADD3 R3, P1, PT, R0, R7, RZ ;  /* 0x0000000700038210 */ /* 0x008fc80007f3e0ff */
[----:B------:R-:W-:Y:S02]  /*0130*/  @!P0 LEA.HI.X.SX32 R0, R0, RZ, 0x1, P1 ;  /* 0x000000ff00008211 */ /* 0x000fe400008f0eff */
[----:B--2---:R-:W-:-:S04]  /*0140*/  @!P0 LEA R8, P1, R3, R8, 0x1 ;  /* 0x0000000803088211 */ /* 0x004fc800078208ff */
[----:B------:R-:W-:-:S05]  /*0150*/  @!P0 LEA.HI.X R9, R3, R9, R0, 0x1, P1 ;  /* 0x0000000903098211 */ /* 0x000fca00008f0c00 */
[----:B------:R-:W2:Y:S01]  /*0160*/  @!P0 LDG.E.U16.CONSTANT R8, desc[UR6][R8.64] ;  /* 0x0000000608088981 */ /* 0x000ea2000c1e9500 */
[----:B0-----:R-:W-:Y:S01]  /*0170*/  IMAD R11, R11, 0x40, R4 ;  /* 0x000000400b0b7824 */ /* 0x001fe200078e0204 */
[----:B------:R-:W-:Y:S01]  /*0180*/  @!P0 MOV R0, 0x400 ;  /* 0x0000040000008802 */ /* 0x000fe20000000f00 */
[----:B----4-:R-:W-:Y:S01]  /*0190*/  IMAD.U32 R33, RZ, RZ, UR12 ;  /* 0x0000000cff217e24 */ /* 0x010fe2000f8e00ff */
[----:B------:R-:W0:Y:S02]  /*01a0*/  @!P0 S2R R3, SR_CgaCtaId ;  /* 0x0000000000038919 */ /* 0x000e240000008800 */
[----:B------:R-:W-:-:S04]  /*01b0*/  SHF.L.U32 R32, R11, 0x2, RZ ;  /* 0x000000020b207819 */ /* 0x000fc800000006ff */
[----:B------:R-:W-:Y:S02]  /*01c0*/  ISETP.GE.AND P1, PT, R32, R33, PT ;  /* 0x000000212000720c */ /* 0x000fe40003f26270 */
[----:B0-----:R-:W-:-:S05]  /*01d0*/  @!P0 LEA R0, R3, R0, 0x18 ;  /* 0x0000000003008211 */ /* 0x001fca00078ec0ff */
[----:B------:R-:W-:-:S05]  /*01e0*/  @!P0 IMAD R3, R4, 0x2, R0 ;  /* 0x0000000204038824 */ /* 0x000fca00078e0200 */
[----:B--2---:R0:W-:Y:S01]  /*01f0*/  @!P0 STS.U16 [R3], R8 ;  /* 0x0000000803008388 */ /* 0x0041e20000000400 */
        /* <DEDUP_REMOVED lines=18> */
[----:B0-----:R-:W-:Y:S01]  /*0320*/  IMAD.MOV.U32 R7, RZ, RZ, R31 ;  /* 0x000000ffff077224 */ /* 0x001fe200078e001f */
[----:B------:R-:W-:Y:S02]  /*0330*/  SHF.L.U32 R4, R4, 0x4, RZ ;  /* 0x0000000404047819 */ /* 0x000fe400000006ff */
[----:B------:R-:W-:Y:S01]  /*0340*/  LEA.HI R6, R3, R32, RZ, 0x3 ;  /* 0x0000002003067211 */ /* 0x000fe200078f18ff */
[----:B------:R-:W-:Y:S01]  /*0350*/  IMAD.MOV.U32 R3, RZ, RZ, RZ ;  /* 0x000000ffff037224 */ /* 0x000fe200078e00ff */
[----:B------:R-:W-:Y:S02]  /*0360*/  LOP3.LUT R4, R4, 0x10, RZ, 0xc0, !PT ;  /* 0x0000001004047812 */ /* 0x000fe400078ec0ff */
[----:B------:R-:W-:-:S07]  /*0370*/  SHF.R.S32.HI R6, RZ, 0x3, R6 ;  /* 0x00000003ff067819 */ /* 0x000fce0000011406 */
.L_x_2809:
[----:B-12---:R-:W0:Y:S01]  /*0380*/  LDC.64 R8, c[0x0][0x390] ;  /* 0x0000e400ff087b82 */ /* 0x006e220000000a00 */
        /* <DEDUP_REMOVED lines=8> */
[----:B------:R-:W-:Y:S02]  /*0410*/  IMAD.SHL.U32 R13, R7, 0x2, RZ ;  /* 0x00000002070d7824 */ /* 0x000fe400078e00ff */
        /* <DEDUP_REMOVED lines=20> */
[----:B------:R-:W-:-:S02]  /*0560*/  IMAD R8, R3, 0x8, R1 ;  /* 0x0000000803087824 */ /* 0x000fc400078e0201 */
[----:B------:R-:W-:Y:S01]  /*0570*/  VIADD R3, R3, 0x1 ;  /* 0x0000000103037836 */ /* 0x000fe20000000000 */
        /* <DEDUP_REMOVED lines=12> */
.L_x_2808:
[----:B0-----:R0:W5:Y:S01]  /*0640*/  LDL.64 R6, [R1] ;  /* 0x0000000001067983 */ /* 0x0011620000100a00 */
[----:B------:R-:W1:Y:S01]  /*0650*/  LDCU UR9, c[0x0][0x3c8] ;  /* 0x00007900ff0977ac */ /* 0x000e620008000800 */
[----:B------:R-:W-:Y:S01]  /*0660*/  IMAD.MOV.U32 R0, RZ, RZ, RZ ;  /* 0x000000ffff007224 */ /* 0x000fe200078e00ff */
        /* <DEDUP_REMOVED lines=9> */
.L_x_2810:
        /* <DEDUP_REMOVED lines=11> */
.L_x_2811:
[----:B------:R-:W0:Y:S01]  /*07b0*/  LDCU UR14, c[0x0][0x3d0] ;  /* 0x00007a00ff0e77ac */ /* 0x000e220008000800 */
[----:B------:R-:W-:Y:S01]  /*07c0*/  HFMA2 R4, -RZ, RZ, 0, 0 ;  /* 0x00000000ff047431 */ /* 0x000fe200000001ff */
        /* <DEDUP_REMOVED lines=8> */
[----:B------:R-:W-:-:S07]  /*0850*/  IMAD.SHL.U32 R4, R9, 0x4, RZ ;  /* 0x0000000409047824 */ /* 0x000fce00078e00ff */
.L_x_2812:
[----:B------:R-:W0:Y:S01]  /*0860*/  LDCU UR15, c[0x0][0x3d4] ;  /* 0x00007a80ff0f77ac */ /* 0x000e220008000800 */
[----:B--2---:R-:W-:Y:S02]  /*0870*/  MOV R8, RZ ;  /* 0x000000ff00087202 */ /* 0x004fe40000000f00 */
        /* <DEDUP_REMOVED lines=9> */
.L_x_2813:
        /* <DEDUP_REMOVED lines=11> */
.L_x_2814:
        /* <DEDUP_REMOVED lines=24> */
[----:B------:R-:W-:Y:S01]  /*0b40*/  IADD3.X R51, PT, PT, R3, UR11, RZ, P1, !PT ;  /* 0x0000000b03337c10 */ /* 0x000fe20008ffe4ff */
[----:B------:R-:W-:Y:S01]  /*0b50*/  IMAD.MOV.U32 R3, RZ, RZ, RZ ;  /* 0x000000ffff037224 */ /* 0x000fe200078e00ff */
[----:B------:R-:W-:Y:S02]  /*0b60*/  PRMT R2, R7, 0x7610, R7 ;  /* 0x0000761007027816 */ /* 0x000fe40000000007 */
[----:B------:R-:W-:Y:S01]  /*0b70*/  MOV R18, R50 ;  /* 0x0000003200127202 */ /* 0x000fe20000000f00 */
[----:B------:R-:W-:Y:S01]  /*0b80*/  IMAD.MOV.U32 R19, RZ, RZ, R51 ;  /* 0x000000ffff137224 */ /* 0x000fe200078e0033 */
[----:B------:R-:W-:Y:S06]  /*0b90*/  @!P0 BRA `(.L_x_2815) ;  /* 0x0000003000a88947 */ /* 0x000fec0003800000 */
[----:B------:R-:W-:-:S04]  /*0ba0*/  IMAD.WIDE.U32 R4, R5, 0x100, R36 ;  /* 0x0000010005047825 */ /* 0x000fc800078e0024 */
[----:B------:R-:W-:Y:S01]  /*0bb0*/  HFMA2 R3, -RZ, RZ, 0, 0 ;  /* 0x00000000ff037431 */ /* 0x000fe200000001ff */
[----:B------:R-:W-:Y:S02]  /*0bc0*/  VIMNMX R26, PT, PT, R34, UR9, PT ;  /* 0x00000009221a7c48 */ /* 0x000fe4000bfe0100 */
[----:B------:R-:W-:Y:S02]  /*0bd0*/  PRMT R29, RZ, 0x5410, RZ ;  /* 0x00005410ff1d7816 */ /* 0x000fe400000000ff */
[----:B------:R-:W-:Y:S02]  /*0be0*/  IADD3 R21, P0, PT, R4, 0x2, RZ ;  /* 0x0000000204157810 */ /* 0x000fe40007f1e0ff */
[----:B------:R-:W-:-:S03]  /*0bf0*/  PRMT R30, RZ, 0x5410, RZ ;  /* 0x00005410ff1e7816 */ /* 0x000fc600000000ff */
[----:B------:R-:W-:-:S08]  /*0c00*/  IMAD.X R20, RZ, RZ, R5, P0 ;  /* 0x000000ffff147224 */ /* 0x000fd000000e0605 */
.L_x_2816:
[----:B------:R-:W-:Y:S02]  /*0c10*/  IMAD.MOV.U32 R38, RZ, RZ, R50 ;  /* 0x000000ffff267224 */ /* 0x000fe400078e0032 */
[----:B------:R-:W-:Y:S01]  /*0c20*/  IMAD.MOV.U32 R39, RZ, RZ, R51 ;  /* 0x000000ffff277224 */ /* 0x000fe200078e0033 */
[----:B------:R-:W-:Y:S01]  /*0c30*/  MOV R33, UR12 ;  /* 0x0000000c00217c02 */ /* 0x000fe20008000f00 */
[----:B------:R-:W0:Y:S04]  /*0c40*/  LDS.64 R22, [UR4] ;  /* 0x00000004ff167984 */ /* 0x000e280008000a00 */
[----:B------:R-:W2:Y:S01]  /*0c50*/  LDG.E.128.CONSTANT R16, desc[UR6][R38.64] ;  /* 0x0000000626107981 */ /* 0x000ea2000c1e9d00 */
        /* <DEDUP_REMOVED lines=13> */
[----:B------:R-:W-:Y:S01]  /*0d30*/  SHF.R.U32.HI R12, RZ, 0x8, R16 ;  /* 0x00000008ff0c7819 */ /* 0x000fe20000011610 */
[----:B------:R-:W-:Y:S01]  /*0d40*/  VIADD R14, R14, 0xffffff80 ;  /* 0xffffff800e0e7836 */ /* 0x000fe20000000000 */
[----:B------:R-:W0:Y:S01]  /*0d50*/  I2F.F16 R40, R40 ;  /* 0x0000002800287306 */ /* 0x000e220000200c00 */
[----:B------:R-:W-:-:S02]  /*0d60*/  SHF.R.U32.HI R41, RZ, 0x8, R17 ;  /* 0x00000008ff297819 */ /* 0x000fc40000011611 */
[----:B------:R-:W-:Y:S02]  /*0d70*/  LOP3.LUT R12, R12, 0xff, RZ, 0xc0, !PT ;  /* 0x000000ff0c0c7812 */ /* 0x000fe400078ec0ff */
[----:B------:R-:W-:Y:S02]  /*0d80*/  LEA.HI R27, R16, 0xffffff80, RZ, 0x8 ;  /* 0xffffff80101b7811 */ /* 0x000fe400078f40ff */
[----:B------:R-:W-:Y:S01]  /*0d90*/  LEA.HI R35, R17, 0xffffff80, RZ, 0x8 ;  /* 0xffffff8011237811 */ /* 0x000fe200078f40ff */
[----:B------:R1:W2:Y:S01]  /*0da0*/  I2F.F16 R13, R14 ;  /* 0x0000000e000d7306 */ /* 0x0002a20000200c00 */
[----:B------:R-:W-:-:S05]  /*0db0*/  LOP3.LUT R41, R41, 0xff, RZ, 0xc0, !PT ;  /* 0x000000ff29297812 */ /* 0x000fca00078ec0ff */
[----:B------:R-:W-:Y:S02]  /*0dc0*/  VIADD R43, R41, 0xffffff80 ;  /* 0xffffff80292b7836 */ /* 0x000fe40000000000 */
[----:B------:R-:W5:Y:S01]  /*0dd0*/  I2F.F16 R15, R15 ;  /* 0x0000000f000f7306 */ /* 0x000f620000200c00 */
[----:B-1----:R-:W-:Y:S01]  /*0de0*/  SHF.R.U32.HI R14, RZ, 0x10, R16 ;  /* 0x00000010ff0e7819 */ /* 0x002fe20000011610 */
[----:B------:R-:W-:Y:S02]  /*0df0*/  VIADD R16, R12, 0xffffff80 ;  /* 0xffffff800c107836 */ /* 0x000fe40000000000 */
[----:B------:R-:W-:Y:S01]  /*0e00*/  HADD2.F32 R12, -RZ, R22.H0_H0 ;  /* 0x20000016ff0c7230 */ /* 0x000fe20000004100 */
[----:B------:R-:W-:Y:S01]  /*0e10*/  LOP3.LUT R24, R14, 0xff, RZ, 0xc0, !PT ;  /* 0x000000ff0e187812 */ /* 0x000fe200078ec0ff */
[----:B0-----:R-:W-:Y:S01]  /*0e20*/  HADD2.F32 R45, -RZ, R40.H0_H0 ;  /* 0x20000028ff2d7230 */ /* 0x001fe20000004100 */
[----:B------:R-:W-:Y:S01]  /*0e30*/  SHF.R.U32.HI R14, RZ, 0x10, R17 ;  /* 0x00000010ff0e7819 */ /* 0x000fe20000011611 */
[----:B------:R-:W0:Y:S01]  /*0e40*/  I2F.F16 R25, R25 ;  /* 0x0000001900197306 */ /* 0x000e220000200c00 */
[----:B--2---:R-:W-:Y:S01]  /*0e50*/  HADD2.F32 R13, -RZ, R13.H0_H0 ;  /* 0x2000000dff0d7230 */ /* 0x004fe20000004100 */
[----:B------:R-:W-:Y:S01]  /*0e60*/  IADD3 R24, PT, PT, R24, -0x80, RZ ;  /* 0xffffff8018187810 */ /* 0x000fe20007ffe0ff */
[----:B------:R-:W-:Y:S01]  /*0e70*/  FFMA.FTZ R40, R12, R45, RZ ;  /* 0x0000002d0c287223 */ /* 0x000fe200000100ff */
[----:B------:R-:W-:-:S02]  /*0e80*/  LOP3.LUT R42, R14, 0xff, RZ, 0xc0, !PT ;  /* 0x000000ff0e2a7812 */ /* 0x000fc400078ec0ff */
[----:B------:R-:W-:Y:S01]  /*0e90*/  FFMA.FTZ R41, R13, R12, RZ ;  /* 0x0000000c0d297223 */ /* 0x000fe200000100ff */
[----:B-----5:R-:W-:Y:S01]  /*0ea0*/  HADD2.F32 R15, -RZ, R15.H0_H0 ;  /* 0x2000000fff0f7230 */ /* 0x020fe20000004100 */
[----:B------:R-:W1:Y:S01]  /*0eb0*/  I2F.F16 R16, R16 ;  /* 0x0000001000107306 */ /* 0x000e620000200c00 */
[----:B0-----:R-:W-:-:S03]  /*0ec0*/  HADD2.F32 R17, -RZ, R25.H0_H0 ;  /* 0x20000019ff117230 */ /* 0x001fc60000004100 */
[----:B------:R-:W-:-:S04]  /*0ed0*/  FFMA.FTZ R25, R12, R15, RZ ;  /* 0x0000000f0c197223 */ /* 0x000fc800000100ff */
[----:B------:R-:W0:Y:S01]  /*0ee0*/  I2F.F16 R43, R43 ;  /* 0x0000002b002b7306 */ /* 0x000e220000200c00 */
[----:B------:R-:W-:Y:S02]  /*0ef0*/  FFMA.FTZ R17, R12, R17, RZ ;  /* 0x000000110c117223 */ /* 0x000fe400000100ff */
[----:B------:R2:W5:Y:S01]  /*0f00*/  LDG.E.128.CONSTANT R12, desc[UR6][R50.64] ;  /* 0x00000006320c7981 */ /* 0x000562000c1e9d00 */
[----:B------:R-:W-:Y:S01]  /*0f10*/  VIADD R22, R42, 0xffffff80 ;  /* 0xffffff802a167836 */ /* 0x000fe20000000000 */
[----:B------:R-:W-:Y:S01]  /*0f20*/  SHF.R.U32.HI R42, RZ, 0x8, R18 ;  /* 0x00000008ff2a7819 */ /* 0x000fe20000011612 */
[----:B-1----:R-:W-:Y:S02]  /*0f30*/  HADD2.F32 R44, -RZ, R16.H0_H0 ;  /* 0x20000010ff2c7230 */ /* 0x002fe40000004100 */
[----:B------:R-:W-:Y:S01]  /*0f40*/  I2F.F16 R24, R24 ;  /* 0x0000001800187306 */ /* 0x000fe20000200c00 */
[----:B------:R-:W-:Y:S02]  /*0f50*/  LOP3.LUT R16, R42, 0xff, RZ, 0xc0, !PT ;  /* 0x000000ff2a107812 */ /* 0x000fe400078ec0ff */
[----:B------:R-:W-:Y:S01]  /*0f60*/  FFMA.FTZ R42, R44, R46, R41 ;  /* 0x0000002e2c2a7223 */ /* 0x000fe20000010029 */
[----:B------:R-:W-:-:S04]  /*0f70*/  SHF.R.U32.HI R41, RZ, 0x8, R19 ;  /* 0x00000008ff297819 */ /* 0x000fc80000011613 */
[----:B------:R-:W-:Y:S01]  /*0f80*/  I2F.F16 R35, R35 ;  /* 0x0000002300237306 */ /* 0x000fe20000200c00 */
[----:B------:R-:W-:Y:S02]  /*0f90*/  LOP3.LUT R44, R41, 0xff, RZ, 0xc0, !PT ;  /* 0x000000ff292c7812 */ /* 0x000fe400078ec0ff */
[----:B------:R-:W-:-:S03]  /*0fa0*/  IADD3 R16, PT, PT, R16, -0x80, RZ ;  /* 0xffffff8010107810 */ /* 0x000fc60007ffe0ff */
[----:B------:R-:W-:Y:S01]  /*0fb0*/  VIADD R45, R44, 0xffffff80 ;  /* 0xffffff802c2d7836 */ /* 0x000fe20000000000 */
[----:B------:R-:W-:Y:S01]  /*0fc0*/  SHF.R.U32.HI R41, RZ, 0x10, R18 ;  /* 0x00000010ff297819 */ /* 0x000fe20000011612 */
[----:B------:R-:W-:Y:S01]  /*0fd0*/  I2F.F16 R27, R27 ;  /* 0x0000001b001b7306 */ /* 0x000fe20000200c00 */
[----:B------:R-:W-:Y:S02]  /*0fe0*/  SHF.R.U32.HI R44, RZ, 0x10, R19 ;  /* 0x00000010ff2c7819 */ /* 0x000fe40000011613 */
[----:B------:R-:W-:-:S05]  /*0ff0*/  LOP3.LUT R41, R41, 0xff, RZ, 0xc0, !PT ;  /* 0x000000ff29297812 */ /* 0x000fca00078ec0ff */
[----:B------:R-:W1:Y:S01]  /*1000*/  I2F.F16 R16, R16 ;  /* 0x0000001000107306 */ /* 0x000e620000200c00 */
[----:B------:R-:W-:-:S07]  /*1010*/  VIADD R41, R41, 0xffffff80 ;  /* 0xffffff8029297836 */ /* 0x000fce0000000000 */
[----:B------:R-:W3:Y:S01]  /*1020*/  I2F.F16 R45, R45 ;  /* 0x0000002d002d7306 */ /* 0x000ee20000200c00 */
[----:B------:R-:W-:Y:S01]  /*1030*/  LOP3.LUT R44, R44, 0xff, RZ, 0xc0, !PT ;  /* 0x000000ff2c2c7812 */ /* 0x000fe200078ec0ff */
[----:B0-----:R-:W-:-:S03]  /*1040*/  HADD2.F32 R47, -RZ, R43.H0_H0 ;  /* 0x2000002bff2f7230 */ /* 0x001fc60000004100 */
[----:B------:R-:W-:Y:S02]  /*1050*/  IADD3 R43, PT, PT, R44, -0x80, RZ ;  /* 0xffffff802c2b7810 */ /* 0x000fe40007ffe0ff */
[----:B------:R-:W-:Y:S01]  /*1060*/  FFMA.FTZ R44, R46, R47, R40 ;  /* 0x0000002f2e2c7223 */ /* 0x000fe20000010028 */
[----:B------:R-:W0:Y:S01]  /*1070*/  I2F.F16 R41, R41 ;  /* 0x0000002900297306 */ /* 0x000e220000200c00 */
[----:B-1----:R-:W-:Y:S01]  /*1080*/  HADD2.F32 R40, -RZ, R16.H0_H0 ;  /* 0x20000010ff287230 */ /* 0x002fe20000004100 */
[----:B------:R-:W-:Y:S01]  /*1090*/  LEA.HI R16, R18, 0xffffff80, RZ, 0x8 ;  /* 0xffffff8012107811 */ /* 0x000fe200078f40ff */
[----:B---3--:R-:W-:-:S03]  /*10a0*/  HADD2.F32 R18, -RZ, R45.H0_H0 ;  /* 0x2000002dff127230 */ /* 0x008fc60000004100 */
[C---:B------:R-:W-:Y:S01]  /*10b0*/  FFMA.FTZ R25, R46.reuse, R40, R25 ;  /* 0x000000282e197223 */ /* 0x040fe20000010019 */
[----:B------:R-:W-:Y:S02]  /*10c0*/  HADD2.F32 R45, -RZ, R24.H0_H0 ;  /* 0x20000018ff2d7230 */ /* 0x000fe40000004100 */
[----:B------:R-:W-:Y:S01]  /*10d0*/  FFMA.FTZ R46, R46, R18, R17 ;  /* 0x000000122e2e7223 */ /* 0x000fe20000010011 */
[----:B------:R-:W-:Y:S01]  /*10e0*/  LEA.HI R17, R19, 0xffffff80, RZ, 0x8 ;  /* 0xffffff8013117811 */ /* 0x000fe200078f40ff */
[----:B------:R-:W-:Y:S01]  /*10f0*/  HADD2.F32 R19, -RZ, R23.H0_H0 ;  /* 0x20000017ff137230 */ /* 0x000fe20000004100 */
[----:B------:R-:W1:Y:S04]  /*1100*/  I2F.F16 R22, R22 ;  /* 0x0000001600167306 */ /* 0x000e680000200c00 */
[----:B------:R-:W-:Y:S01]  /*1110*/  FFMA.FTZ R40, R45, R19, R42 ;  /* 0x000000132d287223 */ /* 0x000fe2000001002a */
[----:B0-----:R-:W-:-:S03]  /*1120*/  HADD2.F32 R42, -RZ, R41.H0_H0 ;  /* 0x20000029ff2a7230 */ /* 0x001fc60000004100 */
[----:B------:R-:W0:Y:S02]  /*1130*/  I2F.F16 R43, R43 ;  /* 0x0000002b002b7306 */ /* 0x000e240000200c00 */
[----:B------:R-:W-:Y:S02]  /*1140*/  FFMA.FTZ R42, R19, R42, R25 ;  /* 0x0000002a132a7223 */ /* 0x000fe40000010019 */
[----:B------:R-:W3:Y:S04]  /*1150*/  LDS.64 R24, [UR4+0x8] ;  /* 0x00000804ff187984 */ /* 0x000ee80008000a00 */
[----:B------:R-:W4:Y:S01]  /*1160*/  I2F.F16 R16, R16 ;  /* 0x0000001000107306 */ /* 0x000f220000200c00 */
[----:B-1----:R-:W-:Y:S02]  /*1170*/  HADD2.F32 R18, -RZ, R22.H0_H0 ;  /* 0x20000016ff127230 */ /* 0x002fe40000004100 */
[----:B------:R-:W-:-:S02]  /*1180*/  HADD2.F32 R23, -RZ, R23.H1_H1 ;  /* 0x30000017ff177230 */ /* 0x000fc40000004100 */
[----:B------:R-:W-:Y:S02]  /*1190*/  HADD2.F32 R35, -RZ, R35.H0_H0 ;  /* 0x20000023ff237230 */ /* 0x000fe40000004100 */
[----:B0-----:R-:W-:Y:S02]  /*11a0*/  HADD2.F32 R41, -RZ, R43.H0_H0 ;  /* 0x2000002bff297230 */ /* 0x001fe40000004100 */
[C---:B------:R-:W-:Y:S01]  /*11b0*/  FFMA.FTZ R44, R19.reuse, R18, R44 ;  /* 0x00000012132c7223 */ /* 0x040fe2000001002c */
[----:B------:R-:W-:Y:S01]  /*11c0*/  HADD2.F32 R43, -RZ, R27.H0_H0 ;  /* 0x2000001bff2b7230 */ /* 0x000fe20000004100 */
[----:B------:R-:W-:Y:S01]  /*11d0*/  LOP3.LUT R27, R6, 0xff, RZ, 0xc0, !PT ;  /* 0x000000ff061b7812 */ /* 0x000fe200078ec0ff */
[----:B------:R-:W-:Y:S01]  /*11e0*/  FFMA.FTZ R41, R19, R41, R46 ;  /* 0x0000002913297223 */ /* 0x000fe2000001002e */
[----:B------:R-:W-:Y:S01]  /*11f0*/  LOP3.LUT R19, R5, 0xff, RZ, 0xc0, !PT ;  /* 0x000000ff05137812 */ /* 0x000fe200078ec0ff */
[----:B------:R-:W-:Y:S01]  /*1200*/  FFMA.FTZ R35, R23, R35, R44 ;  /* 0x0000002317237223 */ /* 0x000fe2000001002c */
[----:B----4-:R-:W-:Y:S01]  /*1210*/  HADD2.F32 R44, -RZ, R16.H0_H0 ;  /* 0x20000010ff2c7230 */ /* 0x010fe20000004100 */
[----:B------:R-:W-:Y:S01]  /*1220*/  LOP3.LUT R18, R4, 0xff, RZ, 0xc0, !PT ;  /* 0x000000ff04127812 */ /* 0x000fe200078ec0ff */
[----:B------:R-:W0:Y:S01]  /*1230*/  I2F.F16 R17, R17 ;  /* 0x0000001100117306 */ /* 0x000e220000200c00 */
[----:B------:R-:W-:Y:S01]  /*1240*/  SHF.R.U32.HI R16, RZ, 0x8, R4 ;  /* 0x00000008ff107819 */ /* 0x000fe20000011604 */
[----:B------:R-:W-:Y:S01]  /*1250*/  FFMA.FTZ R40, R43, R23, R40 ;  /* 0x000000172b287223 */ /* 0x000fe20000010028 */
[----:B------:R-:W-:Y:S01]  /*1260*/  VIADD R19, R19, 0xffffff80 ;  /* 0xffffff8013137836 */ /* 0x000fe20000000000 */
[----:B------:R-:W-:-:S02]  /*1270*/  IADD3 R43, PT, PT, R27, -0x80, RZ ;  /* 0xffffff801b2b7810 */ /* 0x000fc40007ffe0ff */
[----:B------:R-:W-:Y:S01]  /*1280*/  LOP3.LUT R27, R7, 0xff, RZ, 0xc0, !PT ;  /* 0x000000ff071b7812 */ /* 0x000fe200078ec0ff */
[----:B------:R-:W-:Y:S01]  /*1290*/  VIADD R18, R18, 0xffffff80 ;  /* 0xffffff8012127836 */ /* 0x000fe20000000000 */
[----:B------:R-:W-:Y:S01]  /*12a0*/  LOP3.LUT R16, R16, 0xff, RZ, 0xc0, !PT ;  /* 0x000000ff10107812 */ /* 0x000fe200078ec0ff */
[----:B------:R-:W1:Y:S01]  /*12b0*/  I2F.F16 R19, R19 ;  /* 0x0000001300137306 */ /* 0x000e620000200c00 */
[----:B------:R-:W-:Y:S01]  /*12c0*/  FFMA.FTZ R42, R23, R44, R42 ;  /* 0x0000002c172a7223 */ /* 0x000fe2000001002a */
[----:B------:R-:W-:Y:S01]  /*12d0*/  VIADD R27, R27, 0xffffff80 ;  /* 0xffffff801b1b7836 */ /* 0x000fe20000000000 */
[----:B------:R-:W-:Y:S01]  /*12e0*/  SHF.R.U32.HI R44, RZ, 0x8, R5 ;  /* 0x00000008ff2c7819 */ /* 0x000fe20000011605 */
[----:B------:R-:W-:-:S04]  /*12f0*/  VIADD R16, R16, 0xffffff80 ;  /* 0xffffff8010107836 */ /* 0x000fc80000000000 */
[----:B------:R-:W4:Y:S01]  /*1300*/  I2F.F16 R43, R43 ;  /* 0x0000002b002b7306 */ /* 0x000f220000200c00 */
[----:B------:R-:W-:Y:S01]  /*1310*/  LOP3.LUT R44, R44, 0xff, RZ, 0xc0, !PT ;  /* 0x000000ff2c2c7812 */ /* 0x000fe200078ec0ff */
[----:B0-----:R-:W-:-:S06]  /*1320*/  HADD2.F32 R46, -RZ, R17.H0_H0 ;  /* 0x20000011ff2e7230 */ /* 0x001fcc0000004100 */
[----:B------:R-:W0:Y:S01]  /*1330*/  I2F.F16 R18, R18 ;  /* 0x0000001200127306 */ /* 0x000e220000200c00 */
[----:B------:R-:W-:-:S07]  /*1340*/  IADD3 R17, PT, PT, R44, -0x80, RZ ;  /* 0xffffff802c117810 */ /* 0x000fce0007ffe0ff */
        /* <DEDUP_REMOVED lines=23> */
[----:B------:R-:W-:Y:S02]  /*14c0*/  VIADD R43, R43, 0xffffff80 ;  /* 0xffffff802b2b7836 */ /* 0x000fe40000000000 */
[----:B------:R-:W-:Y:S01]  /*14d0*/  FFMA.FTZ R42, R4, R17, R19 ;  /* 0x00000011042a7223 */ /* 0x000fe20000010013 */
[----:B------:R-:W-:Y:S02]  /*14e0*/  VIADD R40, R18, 0xffffff80 ;  /* 0xffffff8012287836 */ /* 0x000fe40000000000 */
[----:B------:R0:W2:Y:S01]  /*14f0*/  LDG.E.128.CONSTANT R16, desc[UR6][R50.64] ;  /* 0x0000000632107981 */ /* 0x0000a2000c1e9d00 */
[----:B------:R-:W1:Y:S01]  /*1500*/  I2F.F16 R43, R43 ;  /* 0x0000002b002b7306 */ /* 0x000e620000200c00 */
[----:B------:R-:W-:Y:S02]  /*1510*/  LEA.HI R23, R5, 0xffffff80, RZ, 0x8 ;  /* 0xffffff8005177811 */ /* 0x000fe400078f40ff */
[----:B------:R-:W-:Y:S02]  /*1520*/  SHF.R.U32.HI R5, RZ, 0x10, R5 ;  /* 0x00000010ff057819 */ /* 0x000fe40000011605 */
[----:B------:R-:W-:-:S02]  /*1530*/  SHF.R.U32.HI R44, RZ, 0x8, R7 ;  /* 0x00000008ff2c7819 */ /* 0x000fc40000011607 */
[----:B------:R-:W-:Y:S02]  /*1540*/  LEA.HI R45, R6, 0xffffff80, RZ, 0x8 ;  /* 0xffffff80062d7811 */ /* 0x000fe400078f40ff */
[----:B------:R-:W-:Y:S02]  /*1550*/  LOP3.LUT R5, R5, 0xff, RZ, 0xc0, !PT ;  /* 0x000000ff05057812 */ /* 0x000fe400078ec0ff */
[----:B------:R-:W-:Y:S01]  /*1560*/  LOP3.LUT R44, R44, 0xff, RZ, 0xc0, !PT ;  /* 0x000000ff2c2c7812 */ /* 0x000fe200078ec0ff */
[----:B------:R3:W-:Y:S03]  /*1570*/  I2F.F16 R24, R45 ;  /* 0x0000002d00187306 */ /* 0x0007e60000200c00 */
[----:B------:R-:W-:Y:S01]  /*1580*/  IADD3 R44, PT, PT, R44, -0x80, RZ ;  /* 0xffffff802c2c7810 */ /* 0x000fe20007ffe0ff */
[----:B-1----:R-:W-:Y:S01]  /*1590*/  HADD2.F32 R47, -RZ, R43.H0_H0 ;  /* 0x2000002bff2f7230 */ /* 0x002fe20000004100 */
[----:B---3--:R-:W-:Y:S01]  /*15a0*/  SHF.R.U32.HI R45, RZ, 0x10, R6 ;  /* 0x00000010ff2d7819 */ /* 0x008fe20000011606 */
[----:B------:R-:W-:Y:S01]  /*15b0*/  VIADD R6, R5, 0xffffff80 ;  /* 0xffffff8005067836 */ /* 0x000fe20000000000 */
[----:B------:R-:W-:-:S02]  /*15c0*/  SHF.R.U32.HI R5, RZ, 0x10, R7 ;  /* 0x00000010ff057819 */ /* 0x000fc40000011607 */
[----:B------:R-:W1:Y:S01]  /*15d0*/  I2F.F16 R44, R44 ;  /* 0x0000002c002c7306 */ /* 0x000e620000200c00 */
[----:B------:R-:W-:Y:S02]  /*15e0*/  LOP3.LUT R45, R45, 0xff, RZ, 0xc0, !PT ;  /* 0x000000ff2d2d7812 */ /* 0x000fe400078ec0ff */
[----:B------:R-:W-:Y:S01]  /*15f0*/  LOP3.LUT R46, R5, 0xff, RZ, 0xc0, !PT ;  /* 0x000000ff052e7812 */ /* 0x000fe200078ec0ff */
[----:B------:R-:W-:-:S03]  /*1600*/  FFMA.FTZ R5, R4, R47, R35 ;  /* 0x0000002f04057223 */ /* 0x000fc60000010023 */
[----:B------:R-:W-:Y:S01]  /*1610*/  IADD3 R35, PT, PT, R46, -0x80, RZ ;  /* 0xffffff802e237810 */ /* 0x000fe20007ffe0ff */
[----:B------:R-:W-:Y:S01]  /*1620*/  VIADD R45, R45, 0xffffff80 ;  /* 0xffffff802d2d7836 */ /* 0x000fe20000000000 */
        /* <DEDUP_REMOVED lines=15> */
[----:B------:R-:W-:Y:S01]  /*1720*/  FFMA.FTZ R41, R44, R35, R41 ;  /* 0x000000232c297223 */ /* 0x000fe20000010029 */
[----:B------:R-:W-:Y:S01]  /*1730*/  HADD2.F32 R44, -RZ, R25.H1_H1 ;  /* 0x30000019ff2c7230 */ /* 0x000fe20000004100 */
[----:B------:R-:W-:Y:S01]  /*1740*/  LEA.HI R7, R7, 0xffffff80, RZ, 0x8 ;  /* 0xffffff8007077811 */ /* 0x000fe200078f40ff */
[----:B------:R-:W-:Y:S01]  /*1750*/  HADD2.F32 R22, -RZ, R22.H0_H0 ;  /* 0x20000016ff167230 */ /* 0x000fe20000004100 */
[----:B------:R-:W-:Y:S01]  /*1760*/  LOP3.LUT R45, R8, 0xff, RZ, 0xc0, !PT ;  /* 0x000000ff082d7812 */ /* 0x000fe200078ec0ff */
[----:B------:R-:W0:Y:S01]  /*1770*/  LDS.64 R4, [UR4+0x10] ;  /* 0x00001004ff047984 */ /* 0x000e220008000a00 */
[----:B------:R-:W-:Y:S01]  /*1780*/  LOP3.LUT R25, R9, 0xff, RZ, 0xc0, !PT ;  /* 0x000000ff09197812 */ /* 0x000fe200078ec0ff */
[----:B------:R1:W3:Y:S01]  /*1790*/  I2F.F16 R6, R7 ;  /* 0x0000000700067306 */ /* 0x0002e20000200c00 */
[----:B------:R-:W-:Y:S01]  /*17a0*/  FFMA.FTZ R35, R22, R44, R43 ;  /* 0x0000002c16237223 */ /* 0x000fe2000001002b */
[----:B------:R-:W-:-:S04]  /*17b0*/  LOP3.LUT R43, R10, 0xff, RZ, 0xc0, !PT ;  /* 0x000000ff0a2b7812 */ /* 0x000fc800078ec0ff */
[----:B------:R-:W-:Y:S01]  /*17c0*/  IADD3 R46, PT, PT, R43, -0x80, RZ ;  /* 0xffffff802b2e7810 */ /* 0x000fe20007ffe0ff */
[----:B-1----:R-:W-:Y:S02]  /*17d0*/  VIADD R7, R45, 0xffffff80 ;  /* 0xffffff802d077836 */ /* 0x002fe40000000000 */
[----:B------:R-:W-:Y:S01]  /*17e0*/  VIADD R45, R25, 0xffffff80 ;  /* 0xffffff80192d7836 */ /* 0x000fe20000000000 */
[----:B------:R-:W-:Y:S01]  /*17f0*/  LOP3.LUT R43, R11, 0xff, RZ, 0xc0, !PT ;  /* 0x000000ff0b2b7812 */ /* 0x000fe200078ec0ff */
[----:B------:R-:W-:Y:S01]  /*1800*/  HADD2.F32 R25, -RZ, R24.H0_H0 ;  /* 0x20000018ff197230 */ /* 0x000fe20000004100 */
[----:B------:R-:W1:Y:S04]  /*1810*/  I2F.F16 R23, R23 ;  /* 0x0000001700177306 */ /* 0x000e680000200c00 */
[----:B------:R-:W-:Y:S01]  /*1820*/  FFMA.FTZ R25, R44, R25, R42 ;  /* 0x000000192c197223 */ /* 0x000fe2000001002a */
[----:B------:R-:W-:Y:S01]  /*1830*/  VIADD R42, R43, 0xffffff80 ;  /* 0xffffff802b2a7836 */ /* 0x000fe20000000000 */
[----:B------:R-:W-:Y:S01]  /*1840*/  SHF.R.U32.HI R24, RZ, 0x8, R8 ;  /* 0x00000008ff187819 */ /* 0x000fe20000011608 */
[----:B---3--:R-:W-:-:S04]  /*1850*/  HADD2.F32 R6, -RZ, R6.H0_H0 ;  /* 0x20000006ff067230 */ /* 0x008fc80000004100 */
[----:B------:R-:W3:Y:S01]  /*1860*/  I2F.F16 R42, R42 ;  /* 0x0000002a002a7306 */ /* 0x000ee20000200c00 */
[----:B------:R-:W-:Y:S01]  /*1870*/  LOP3.LUT R43, R24, 0xff, RZ, 0xc0, !PT ;  /* 0x000000ff182b7812 */ /* 0x000fe200078ec0ff */
[----:B------:R-:W-:Y:S01]  /*1880*/  FFMA.FTZ R24, R44, R6, R41 ;  /* 0x000000062c187223 */ /* 0x000fe20000010029 */
[----:B------:R-:W-:Y:S01]  /*1890*/  SHF.R.U32.HI R6, RZ, 0x8, R9 ;  /* 0x00000008ff067819 */ /* 0x000fe20000011609 */
[----:B-1----:R-:W-:-:S03]  /*18a0*/  HADD2.F32 R23, -RZ, R23.H0_H0 ;  /* 0x20000017ff177230 */ /* 0x002fc60000004100 */
[----:B------:R-:W-:Y:S01]  /*18b0*/  LOP3.LUT R41, R6, 0xff, RZ, 0xc0, !PT ;  /* 0x000000ff06297812 */ /* 0x000fe200078ec0ff */
[----:B------:R-:W1:Y:S01]  /*18c0*/  I2F.F16 R7, R7 ;  /* 0x0000000700077306 */ /* 0x000e620000200c00 */
[----:B------:R-:W-:Y:S01]  /*18d0*/  FFMA.FTZ R27, R44, R23, R27 ;  /* 0x000000172c1b7223 */ /* 0x000fe2000001001b */
[----:B------:R-:W-:Y:S01]  /*18e0*/  VIADD R44, R43, 0xffffff80 ;  /* 0xffffff802b2c7836 */ /* 0x000fe20000000000 */
[----:B------:R-:W-:Y:S02]  /*18f0*/  LEA.HI R40, R8, 0xffffff80, RZ, 0x8 ;  /* 0xffffff8008287811 */ /* 0x000fe400078f40ff */
[----:B------:R-:W-:-:S03]  /*1900*/  SHF.R.U32.HI R43, RZ, 0x10, R8 ;  /* 0x00000010ff2b7819 */ /* 0x000fc60000011608 */
[----:B------:R4:W5:Y:S08]  /*1910*/  I2F.F16 R23, R46 ;  /* 0x0000002e00177306 */ /* 0x0009700000200c00 */
[----:B------:R-:W5:Y:S01]  /*1920*/  I2F.F16 R22, R45 ;  /* 0x0000002d00167306 */ /* 0x000f620000200c00 */
[----:B----4-:R-:W-:Y:S01]  /*1930*/  IADD3 R46, PT, PT, R41, -0x80, RZ ;  /* 0xffffff80292e7810 */ /* 0x010fe20007ffe0ff */
[----:B---3--:R-:W-:-:S06]  /*1940*/  HADD2.F32 R41, -RZ, R42.H0_H0 ;  /* 0x2000002aff297230 */ /* 0x008fcc0000004100 */
[----:B------:R-:W3:Y:S08]  /*1950*/  I2F.F16 R8, R44 ;  /* 0x0000002c00087306 */ /* 0x000ef00000200c00 */
[----:B------:R-:W4:Y:S01]  /*1960*/  I2F.F16 R42, R46 ;  /* 0x0000002e002a7306 */ /* 0x000f220000200c00 */
[----:B0-----:R-:W-:Y:S02]  /*1970*/  HADD2.F32 R6, -RZ, R4.H0_H0 ;  /* 0x20000004ff067230 */ /* 0x001fe40000004100 */
[----:B-1----:R-:W-:-:S02]  /*1980*/  HADD2.F32 R7, -RZ, R7.H0_H0 ;  /* 0x20000007ff077230 */ /* 0x002fc40000004100 */
[----:B-----5:R-:W-:Y:S02]  /*1990*/  HADD2.F32 R23, -RZ, R23.H0_H0 ;  /* 0x20000017ff177230 */ /* 0x020fe40000004100 */
[----:B------:R-:W-:Y:S02]  /*19a0*/  HADD2.F32 R45, -RZ, R22.H0_H0 ;  /* 0x20000016ff2d7230 */ /* 0x000fe40000004100 */
[----:B------:R-:W-:Y:S01]  /*19b0*/  FFMA.FTZ R47, R7, R6, RZ ;  /* 0x00000006072f7223 */ /* 0x000fe200000100ff */
[----:B---3--:R-:W-:Y:S02]  /*19c0*/  HADD2.F32 R44, -RZ, R8.H0_H0 ;  /* 0x20000008ff2c7230 */ /* 0x008fe40000004100 */
        /* <DEDUP_REMOVED lines=12> */
[----:B------:R-:W-:Y:S02]  /*1a90*/  SHF.R.U32.HI R41, RZ, 0x10, R10 ;  /* 0x00000010ff297819 */ /* 0x000fe4000001160a */
[----:B------:R-:W-:-:S02]  /*1aa0*/  LOP3.LUT R43, R43, 0xff, RZ, 0xc0, !PT ;  /* 0x000000ff2b2b7812 */ /* 0x000fc400078ec0ff */
[----:B------:R-:W-:Y:S01]  /*1ab0*/  IADD3 R8, PT, PT, R8, -0x80, RZ ;  /* 0xffffff8008087810 */ /* 0x000fe20007ffe0ff */
[----:B------:R-:W-:Y:S01]  /*1ac0*/  VIADD R6, R6, 0xffffff80 ;  /* 0xffffff8006067836 */ /* 0x000fe20000000000 */
[----:B------:R-:W-:Y:S01]  /*1ad0*/  LOP3.LUT R41, R41, 0xff, RZ, 0xc0, !PT ;  /* 0x000000ff29297812 */ /* 0x000fe200078ec0ff */
[----:B------:R-:W-:Y:S02]  /*1ae0*/  VIADD R42, R42, 0xffffff80 ;  /* 0xffffff802a2a7836 */ /* 0x000fe40000000000 */
[----:B------:R-:W-:Y:S02]  /*1af0*/  VIADD R22, R43, 0xffffff80 ;  /* 0xffffff802b167836 */ /* 0x000fe40000000000 */
[----:B------:R-:W-:Y:S01]  /*1b00*/  FFMA.FTZ R43, R44, R4, R47 ;  /* 0x000000042c2b7223 */ /* 0x000fe2000001002f */
[----:B------:R-:W0:Y:S08]  /*1b10*/  I2F.F16 R8, R8 ;  /* 0x0000000800087306 */ /* 0x000e300000200c00 */
[----:B------:R1:W-:Y:S02]  /*1b20*/  I2F.F16 R44, R6 ;  /* 0x00000006002c7306 */ /* 0x0003e40000200c00 */
[----:B-1----:R-:W-:Y:S01]  /*1b30*/  VIADD R6, R41, 0xffffff80 ;  /* 0xffffff8029067836 */ /* 0x002fe20000000000 */
[----:B------:R-:W-:-:S05]  /*1b40*/  SHF.R.U32.HI R41, RZ, 0x10, R11 ;  /* 0x00000010ff297819 */ /* 0x000fca000001160b */
[----:B------:R-:W1:Y:S01]  /*1b50*/  I2F.F16 R42, R42 ;  /* 0x0000002a002a7306 */ /* 0x000e620000200c00 */
[----:B------:R-:W-:-:S04]  /*1b60*/  LOP3.LUT R41, R41, 0xff, RZ, 0xc0, !PT ;  /* 0x000000ff29297812 */ /* 0x000fc800078ec0ff */
[----:B------:R-:W-:Y:S01]  /*1b70*/  IADD3 R41, PT, PT, R41, -0x80, RZ ;  /* 0xffffff8029297810 */ /* 0x000fe20007ffe0ff */
[----:B0-----:R-:W-:Y:S02]  /*1b80*/  HADD2.F32 R46, -RZ, R8.H0_H0 ;  /* 0x20000008ff2e7230 */ /* 0x001fe40000004100 */
[----:B------:R-:W0:Y:S03]  /*1b90*/  I2F.F16 R22, R22 ;  /* 0x0000001600167306 */ /* 0x000e260000200c00 */
[----:B------:R-:W-:Y:S01]  /*1ba0*/  FFMA.FTZ R7, R4, R46, R7 ;  /* 0x0000002e04077223 */ /* 0x000fe20000010007 */
[----:B-1----:R-:W-:-:S04]  /*1bb0*/  HADD2.F32 R8, -RZ, R42.H0_H0 ;  /* 0x2000002aff087230 */ /* 0x002fc80000004100 */
[----:B------:R-:W1:Y:S01]  /*1bc0*/  I2F.F16 R6, R6 ;  /* 0x0000000600067306 */ /* 0x000e620000200c00 */
[----:B------:R-:W-:Y:S02]  /*1bd0*/  LEA.HI R42, R10, 0xffffff80, RZ, 0x8 ;  /* 0xffffff800a2a7811 */ /* 0x000fe400078f40ff */
[----:B------:R-:W-:-:S05]  /*1be0*/  LEA.HI R46, R9, 0xffffff80, RZ, 0x8 ;  /* 0xffffff80092e7811 */ /* 0x000fca00078f40ff */
[----:B------:R-:W3:Y:S01]  /*1bf0*/  I2F.F16 R41, R41 ;  /* 0x0000002900297306 */ /* 0x000ee20000200c00 */
[----:B------:R-:W-:Y:S01]  /*1c00*/  FFMA.FTZ R9, R4, R8, R23 ;  /* 0x0000000804097223 */ /* 0x000fe20000010017 */
[----:B------:R-:W-:Y:S02]  /*1c10*/  HADD2.F32 R8, -RZ, R5.H0_H0 ;  /* 0x20000005ff087230 */ /* 0x000fe40000004100 */
[----:B------:R-:W-:-:S04]  /*1c20*/  HADD2.F32 R44, -RZ, R44.H0_H0 ;  /* 0x2000002cff2c7230 */ /* 0x000fc80000004100 */
[----:B------:R-:W4:Y:S01]  /*1c30*/  I2F.F16 R40, R40 ;  /* 0x0000002800287306 */ /* 0x000f220000200c00 */
[----:B------:R-:W-:-:S07]  /*1c40*/  FFMA.FTZ R45, R8, R44, R45 ;  /* 0x0000002c082d7223 */ /* 0x000fce000001002d */
[----:B------:R-:W5:Y:S01]  /*1c50*/  I2F.F16 R4, R46 ;  /* 0x0000002e00047306 */ /* 0x000f620000200c00 */
[----:B0-----:R-:W-:-:S07]  /*1c60*/  HADD2.F32 R22, -RZ, R22.H0_H0 ;  /* 0x20000016ff167230 */ /* 0x001fce0000004100 */
[----:B------:R-:W0:Y:S01]  /*1c70*/  I2F.F16 R42, R42 ;  /* 0x0000002a002a7306 */ /* 0x000e220000200c00 */
[----:B-1----:R-:W-:Y:S02]  /*1c80*/  HADD2.F32 R6, -RZ, R6.H0_H0 ;  /* 0x20000006ff067230 */ /* 0x002fe40000004100 */
[----:B---3--:R-:W-:Y:S02]  /*1c90*/  HADD2.F32 R44, -RZ, R41.H0_H0 ;  /* 0x20000029ff2c7230 */ /* 0x008fe40000004100 */
[----:B------:R-:W-:Y:S01]  /*1ca0*/  HADD2.F32 R10, -RZ, R5.H1_H1 ;  /* 0x30000005ff0a7230 */ /* 0x000fe20000004100 */
[----:B------:R-:W-:Y:S01]  /*1cb0*/  LOP3.LUT R5, R12, 0xff, RZ, 0xc0, !PT ;  /* 0x000000ff0c057812 */ /* 0x000fe200078ec0ff */
[----:B------:R-:W-:Y:S01]  /*1cc0*/  FFMA.FTZ R43, R22, R8, R43 ;  /* 0x00000008162b7223 */ /* 0x000fe2000001002b */
[C---:B------:R-:W-:Y:S01]  /*1cd0*/  FFMA.FTZ R7, R8.reuse, R6, R7 ;  /* 0x0000000608077223 */ /* 0x040fe20000010007 */
[----:B------:R-:W-:Y:S01]  /*1ce0*/  FFMA.FTZ R9, R8, R44, R9 ;  /* 0x0000002c08097223 */ /* 0x000fe20000010009 */
[----:B----4-:R-:W-:Y:S01]  /*1cf0*/  HADD2.F32 R8, -RZ, R40.H0_H0 ;  /* 0x20000028ff087230 */ /* 0x010fe20000004100 */
[----:B------:R-:W1:Y:S01]  /*1d00*/  LDS.64 R22, [UR4+0x18] ;  /* 0x00001804ff167984 */ /* 0x000e620008000a00 */
[----:B------:R-:W-:-:S02]  /*1d10*/  VIADD R40, R5, 0xffffff80 ;  /* 0xffffff8005287836 */ /* 0x000fc40000000000 */
[----:B-----5:R-:W-:Y:S01]  /*1d20*/  HADD2.F32 R5, -RZ, R4.H0_H0 ;  /* 0x20000004ff057230 */ /* 0x020fe20000004100 */
[----:B------:R-:W-:Y:S01]  /*1d30*/  LOP3.LUT R4, R13, 0xff, RZ, 0xc0, !PT ;  /* 0x000000ff0d047812 */ /* 0x000fe200078ec0ff */
[----:B0-----:R-:W-:Y:S02]  /*1d40*/  HADD2.F32 R42, -RZ, R42.H0_H0 ;  /* 0x2000002aff2a7230 */ /* 0x001fe40000004100 */
[----:B------:R-:W-:-:S04]  /*1d50*/  IMAD.WIDE R50, R33, 0x4, R50 ;  /* 0x0000000421327825 */ /* 0x000fc800078e0232 */
[----:B------:R-:W-:Y:S01]  /*1d60*/  FFMA.FTZ R8, R8, R10, R43 ;  /* 0x0000000a08087223 */ /* 0x000fe2000001002b */
[C---:B------:R-:W-:Y:S01]  /*1d70*/  FFMA.FTZ R45, R10.reuse, R5, R45 ;  /* 0x000000050a2d7223 */ /* 0x040fe2000001002d */
[----:B------:R-:W-:Y:S01]  /*1d80*/  FFMA.FTZ R43, R10, R42, R7 ;  /* 0x0000002a0a2b7223 */ /* 0x000fe20000010007 */
[----:B------:R-:W-:Y:S02]  /*1d90*/  VIADD R41, R4, 0xffffff80 ;  /* 0xffffff8004297836 */ /* 0x000fe40000000000 */
[----:B------:R0:W3:Y:S01]  /*1da0*/  LDG.E.128.CONSTANT R4, desc[UR6][R50.64] ;  /* 0x0000000632047981 */ /* 0x0000e2000c1e9d00 */
[----:B------:R-:W-:-:S06]  /*1db0*/  LEA.HI R11, R11, 0xffffff80, RZ, 0x8 ;  /* 0xffffff800b0b7811 */ /* 0x000fcc00078f40ff */
[----:B------:R-:W4:Y:S08]  /*1dc0*/  I2F.F16 R11, R11 ;  /* 0x0000000b000b7306 */ /* 0x000f300000200c00 */
[----:B------:R-:W5:Y:S01]  /*1dd0*/  I2F.F16 R40, R40 ;  /* 0x0000002800287306 */ /* 0x000f620000200c00 */
[----:B----4-:R-:W-:Y:S01]  /*1de0*/  HADD2.F32 R42, -RZ, R11.H0_H0 ;  /* 0x2000000bff2a7230 */ /* 0x010fe20000004100 */
[----:B------:R-:W-:-:S06]  /*1df0*/  LOP3.LUT R11, R14, 0xff, RZ, 0xc0, !PT ;  /* 0x000000ff0e0b7812 */ /* 0x000fcc00078ec0ff */
[----:B------:R-:W4:Y:S01]  /*1e00*/  I2F.F16 R41, R41 ;  /* 0x0000002900297306 */ /* 0x000f220000200c00 */
[----:B------:R-:W-:Y:S02]  /*1e10*/  IADD3 R46, PT, PT, R11, -0x80, RZ ;  /* 0xffffff800b2e7810 */ /* 0x000fe40007ffe0ff */
[----:B------:R-:W-:Y:S01]  /*1e20*/  LOP3.LUT R11, R15, 0xff, RZ, 0xc0, !PT ;  /* 0x000000ff0f0b7812 */ /* 0x000fe200078ec0ff */
[----:B------:R-:W-:-:S04]  /*1e30*/  FFMA.FTZ R9, R10, R42, R9 ;  /* 0x0000002a0a097223 */ /* 0x000fc80000010009 */
[----:B------:R-:W2:Y:S01]  /*1e40*/  I2F.F16 R10, R46 ;  /* 0x0000002e000a7306 */ /* 0x000ea20000200c00 */
[----:B------:R-:W-:Y:S02]  /*1e50*/  VIADD R44, R11, 0xffffff80 ;  /* 0xffffff800b2c7836 */ /* 0x000fe40000000000 */
[----:B-----5:R-:W-:Y:S02]  /*1e60*/  HADD2.F32 R11, -RZ, R40.H0_H0 ;  /* 0x20000028ff0b7230 */ /* 0x020fe40000004100 */
[----:B-1----:R-:W-:-:S03]  /*1e70*/  HADD2.F32 R42, -RZ, R22.H0_H0 ;  /* 0x20000016ff2a7230 */ /* 0x002fc60000004100 */
[----:B------:R-:W1:Y:S02]  /*1e80*/  I2F.F16 R44, R44 ;  /* 0x0000002c002c7306 */ /* 0x000e640000200c00 */
[----:B------:R-:W-:Y:S01]  /*1e90*/  FFMA.FTZ R11, R11, R42, R8 ;  /* 0x0000002a0b0b7223 */ /* 0x000fe20000010008 */
[----:B----4-:R-:W-:Y:S02]  /*1ea0*/  HADD2.F32 R8, -RZ, R41.H0_H0 ;  /* 0x20000029ff087230 */ /* 0x010fe40000004100 */
[----:B--2---:R-:W-:-:S03]  /*1eb0*/  HADD2.F32 R40, -RZ, R10.H0_H0 ;  /* 0x2000000aff287230 */ /* 0x004fc60000004100 */
[----:B------:R-:W-:Y:S01]  /*1ec0*/  FFMA.FTZ R10, R42, R8, R45 ;  /* 0x000000082a0a7223 */ /* 0x000fe2000001002d */
[----:B------:R-:W-:-:S04]  /*1ed0*/  SHF.R.U32.HI R8, RZ, 0x8, R12 ;  /* 0x00000008ff087819 */ /* 0x000fc8000001160c */
[----:B------:R-:W-:Y:S01]  /*1ee0*/  LOP3.LUT R8, R8, 0xff, RZ, 0xc0, !PT ;  /* 0x000000ff08087812 */ /* 0x000fe200078ec0ff */
[----:B-1----:R-:W-:Y:S02]  /*1ef0*/  HADD2.F32 R44, -RZ, R44.H0_H0 ;  /* 0x2000002cff2c7230 */ /* 0x002fe40000004100 */
[----:B------:R-:W-:-:S03]  /*1f00*/  FFMA.FTZ R43, R42, R40, R43 ;  /* 0x000000282a2b7223 */ /* 0x000fc6000001002b */
[----:B------:R-:W-:Y:S01]  /*1f10*/  FFMA.FTZ R9, R42, R44, R9 ;  /* 0x0000002c2a097223 */ /* 0x000fe20000010009 */
[----:B------:R-:W-:Y:S01]  /*1f20*/  VIADD R42, R8, 0xffffff80 ;  /* 0xffffff80082a7836 */ /* 0x000fe20000000000 */
[----:B------:R-:W-:Y:S02]  /*1f30*/  SHF.R.U32.HI R44, RZ, 0x8, R13 ;  /* 0x00000008ff2c7819 */ /* 0x000fe4000001160d */
[----:B------:R-:W-:Y:S02]  /*1f40*/  LEA.HI R41, R12, 0xffffff80, RZ, 0x8 ;  /* 0xffffff800c297811 */ /* 0x000fe400078f40ff */
[----:B------:R-:W-:Y:S01]  /*1f50*/  LOP3.LUT R44, R44, 0xff, RZ, 0xc0, !PT ;  /* 0x000000ff2c2c7812 */ /* 0x000fe200078ec0ff */
[----:B------:R-:W1:Y:S01]  /*1f60*/  I2F.F16 R42, R42 ;  /* 0x0000002a002a7306 */ /* 0x000e620000200c00 */
[----:B------:R-:W-:Y:S02]  /*1f70*/  SHF.R.U32.HI R12, RZ, 0x10, R12 ;  /* 0x00000010ff0c7819 */ /* 0x000fe4000001160c */
[----:B------:R-:W-:-:S02]  /*1f80*/  IADD3 R44, PT, PT, R44, -0x80, RZ ;  /* 0xffffff802c2c7810 */ /* 0x000fc40007ffe0ff */
[----:B------:R-:W-:-:S03]  /*1f90*/  LOP3.LUT R8, R12, 0xff, RZ, 0xc0, !PT ;  /* 0x000000ff0c087812 */ /* 0x000fc600078ec0ff */
[----:B------:R-:W2:Y:S01]  /*1fa0*/  I2F.F16 R12, R44 ;  /* 0x0000002c000c7306 */ /* 0x000ea20000200c00 */
[----:B-1----:R-:W-:Y:S01]  /*1fb0*/  HADD2.F32 R46, -RZ, R42.H0_H0 ;  /* 0x2000002aff2e7230 */ /* 0x002fe20000004100 */
[----:B------:R-:W-:Y:S01]  /*1fc0*/  SHF.R.U32.HI R42, RZ, 0x8, R14 ;  /* 0x00000008ff2a7819 */ /* 0x000fe2000001160e */
[----:B------:R-:W-:-:S03]  /*1fd0*/  HADD2.F32 R22, -RZ, R22.H1_H1 ;  /* 0x30000016ff167230 */ /* 0x000fc60000004100 */
[----:B------:R-:W-:Y:S01]  /*1fe0*/  LOP3.LUT R42, R42, 0xff, RZ, 0xc0, !PT ;  /* 0x000000ff2a2a7812 */ /* 0x000fe200078ec0ff */
[----:B--2---:R-:W-:-:S03]  /*1ff0*/  HADD2.F32 R45, -RZ, R12.H0_H0 ;  /* 0x2000000cff2d7230 */ /* 0x004fc60000004100 */
[----:B------:R-:W-:Y:S02]  /*2000*/  IADD3 R44, PT, PT, R42, -0x80, RZ ;  /* 0xffffff802a2c7810 */ /* 0x000fe40007ffe0ff */
[----:B------:R-:W-:Y:S01]  /*2010*/  SHF.R.U32.HI R12, RZ, 0x8, R15 ;  /* 0x00000008ff0c7819 */ /* 0x000fe2000001160f */
[----:B------:R-:W-:Y:S02]  /*2020*/  FFMA.FTZ R45, R22, R45, R10 ;  /* 0x0000002d162d7223 */ /* 0x000fe4000001000a */
[----:B------:R-:W1:Y:S01]  /*2030*/  I2F.F16 R10, R44 ;  /* 0x0000002c000a7306 */ /* 0x000e620000200c00 */
[----:B------:R-:W-:Y:S01]  /*2040*/  LOP3.LUT R42, R12, 0xff, RZ, 0xc0, !PT ;  /* 0x000000ff0c2a7812 */ /* 0x000fe200078ec0ff */
[----:B------:R-:W-:Y:S01]  /*2050*/  FFMA.FTZ R11, R46, R22, R11 ;  /* 0x000000162e0b7223 */ /* 0x000fe2000001000b */
[----:B------:R-:W-:-:S03]  /*2060*/  SHF.R.U32.HI R12, RZ, 0x10, R14 ;  /* 0x00000010ff0c7819 */ /* 0x000fc6000001160e */
[----:B------:R-:W-:Y:S01]  /*2070*/  VIADD R46, R42, 0xffffff80 ;  /* 0xffffff802a2e7836 */ /* 0x000fe20000000000 */
[----:B------:R-:W-:Y:S01]  /*2080*/  SHF.R.U32.HI R47, RZ, 0x10, R15 ;  /* 0x00000010ff2f7819 */ /* 0x000fe2000001160f */
[----:B------:R-:W-:Y:S01]  /*2090*/  VIADD R8, R8, 0xffffff80 ;  /* 0xffffff8008087836 */ /* 0x000fe20000000000 */
[----:B------:R-:W-:Y:S02]  /*20a0*/  LOP3.LUT R42, R12, 0xff, RZ, 0xc0, !PT ;  /* 0x000000ff0c2a7812 */ /* 0x000fe400078ec0ff */
[----:B------:R-:W-:Y:S01]  /*20b0*/  LEA.HI R40, R13, 0xffffff80, RZ, 0x8 ;  /* 0xffffff800d287811 */ /* 0x000fe200078f40ff */
[----:B------:R-:W2:Y:S01]  /*20c0*/  I2F.F16 R12, R46 ;  /* 0x0000002e000c7306 */ /* 0x000ea20000200c00 */
[----:B------:R-:W-:Y:S02]  /*20d0*/  SHF.R.U32.HI R13, RZ, 0x10, R13 ;  /* 0x00000010ff0d7819 */ /* 0x000fe4000001160d */
[----:B------:R-:W-:Y:S01]  /*20e0*/  LOP3.LUT R47, R47, 0xff, RZ, 0xc0, !PT ;  /* 0x000000ff2f2f7812 */ /* 0x000fe200078ec0ff */
[----:B------:R-:W-:Y:S01]  /*20f0*/  VIADD R42, R42, 0xffffff80 ;  /* 0xffffff802a2a7836 */ /* 0x000fe20000000000 */
[----:B------:R-:W-:Y:S01]  /*2100*/  LOP3.LUT R13, R13, 0xff, RZ, 0xc0, !PT ;  /* 0x000000ff0d0d7812 */ /* 0x000fe200078ec0ff */
[----:B-1----:R-:W-:Y:S01]  /*2110*/  HADD2.F32 R48, -RZ, R10.H0_H0 ;  /* 0x2000000aff307230 */ /* 0x002fe20000004100 */
[----:B------:R-:W-:Y:S01]  /*2120*/  IADD3 R10, PT, PT, R47, -0x80, RZ ;  /* 0xffffff802f0a7810 */ /* 0x000fe20007ffe0ff */
[----:B------:R-:W1:Y:S02]  /*2130*/  I2F.F16 R8, R8 ;  /* 0x0000000800087306 */ /* 0x000e640000200c00 */
[----:B------:R-:W-:-:S06]  /*2140*/  VIADD R13, R13, 0xffffff80 ;  /* 0xffffff800d0d7836 */ /* 0x000fcc0000000000 */
[----:B------:R-:W4:Y:S01]  /*2150*/  I2F.F16 R42, R42 ;  /* 0x0000002a002a7306 */ /* 0x000f220000200c00 */
[----:B--2---:R-:W-:-:S07]  /*2160*/  HADD2.F32 R12, -RZ, R12.H0_H0 ;  /* 0x2000000cff0c7230 */ /* 0x004fce0000004100 */
[----:B------:R-:W2:Y:S01]  /*2170*/  I2F.F16 R10, R10 ;  /* 0x0000000a000a7306 */ /* 0x000ea20000200c00 */
[----:B------:R-:W-:Y:S01]  /*2180*/  FFMA.FTZ R9, R22, R12, R9 ;  /* 0x0000000c16097223 */ /* 0x000fe20000010009 */
[----:B------:R-:W-:-:S06]  /*2190*/  HADD2.F32 R12, -RZ, R23.H0_H0 ;  /* 0x20000017ff0c7230 */ /* 0x000fcc0000004100 */
[----:B------:R-:W5:Y:S01]  /*21a0*/  I2F.F16 R13, R13 ;  /* 0x0000000d000d7306 */ /* 0x000f620000200c00 */
[----:B-1----:R-:W-:Y:S02]  /*21b0*/  HADD2.F32 R8, -RZ, R8.H0_H0 ;  /* 0x20000008ff087230 */ /* 0x002fe40000004100 */
[----:B------:R-:W-:Y:S01]  /*21c0*/  FFMA.FTZ R43, R22, R48, R43 ;  /* 0x00000030162b7223 */ /* 0x000fe2000001002b */
[----:B----4-:R-:W-:Y:S02]  /*21d0*/  HADD2.F32 R42, -RZ, R42.H0_H0 ;  /* 0x2000002aff2a7230 */ /* 0x010fe40000004100 */
[----:B------:R-:W-:Y:S01]  /*21e0*/  FFMA.FTZ R22, R8, R12, R11 ;  /* 0x0000000c08167223 */ /* 0x000fe2000001000b */
[----:B------:R-:W-:Y:S01]  /*21f0*/  LOP3.LUT R8, R16, 0xff, RZ, 0xc0, !PT ;  /* 0x000000ff10087812 */ /* 0x000fe200078ec0ff */
[----:B--2---:R-:W-:Y:S01]  /*2200*/  HADD2.F32 R10, -RZ, R10.H0_H0 ;  /* 0x2000000aff0a7230 */ /* 0x004fe20000004100 */
[----:B------:R-:W-:Y:S01]  /*2210*/  LOP3.LUT R11, R17, 0xff, RZ, 0xc0, !PT ;  /* 0x000000ff110b7812 */ /* 0x000fe200078ec0ff */
[----:B0-----:R-:W-:Y:S01]  /*2220*/  IMAD.WIDE R50, R33, 0x4, R50 ;  /* 0x0000000421327825 */ /* 0x001fe200078e0232 */
[----:B------:R-:W-:-:S03]  /*2230*/  LEA.HI R47, R14, 0xffffff80, RZ, 0x8 ;  /* 0xffffff800e2f7811 */ /* 0x000fc600078f40ff */
[----:B------:R-:W-:Y:S01]  /*2240*/  FFMA.FTZ R43, R12, R42, R43 ;  /* 0x0000002a0c2b7223 */ /* 0x000fe2000001002b */
[----:B------:R-:W-:Y:S01]  /*2250*/  LEA.HI R49, R15, 0xffffff80, RZ, 0x8 ;  /* 0xffffff800f317811 */ /* 0x000fe200078f40ff */
[----:B------:R-:W-:Y:S02]  /*2260*/  VIADD R14, R8, 0xffffff80 ;  /* 0xffffff80080e7836 */ /* 0x000fe40000000000 */
[C---:B------:R-:W-:Y:S01]  /*2270*/  FFMA.FTZ R15, R12.reuse, R10, R9 ;  /* 0x0000000a0c0f7223 */ /* 0x040fe20000010009 */
[----:B-----5:R-:W-:Y:S02]  /*2280*/  HADD2.F32 R13, -RZ, R13.H0_H0 ;  /* 0x2000000dff0d7230 */ /* 0x020fe40000004100 */
[----:B------:R-:W-:Y:S02]  /*2290*/  VIADD R42, R11, 0xffffff80 ;  /* 0xffffff800b2a7836 */ /* 0x000fe40000000000 */
[----:B------:R-:W2:Y:S01]  /*22a0*/  LDG.E.128.CONSTANT R8, desc[UR6][R50.64] ;  /* 0x0000000632087981 */ /* 0x000ea2000c1e9d00 */
[----:B------:R-:W-:-:S03]  /*22b0*/  FFMA.FTZ R48, R12, R13, R45 ;  /* 0x0000000d0c307223 */ /* 0x000fc6000001002d */
[----:B------:R-:W0:Y:S01]  /*22c0*/  LDS.64 R12, [UR4+0x20] ;  /* 0x00002004ff0c7984 */ /* 0x000e220008000a00 */
[----:B------:R-:W-:Y:S01]  /*22d0*/  HADD2.F32 R46, -RZ, R23.H1_H1 ;  /* 0x30000017ff2e7230 */ /* 0x000fe20000004100 */
[----:B------:R-:W-:Y:S01]  /*22e0*/  LOP3.LUT R23, R18, 0xff, RZ, 0xc0, !PT ;  /* 0x000000ff12177812 */ /* 0x000fe200078ec0ff */
[----:B------:R-:W1:Y:S03]  /*22f0*/  I2F.F16 R41, R41 ;  /* 0x0000002900297306 */ /* 0x000e660000200c00 */
[----:B------:R-:W-:Y:S02]  /*2300*/  IADD3 R45, PT, PT, R23, -0x80, RZ ;  /* 0xffffff80172d7810 */ /* 0x000fe40007ffe0ff */
[----:B------:R-:W-:-:S03]  /*2310*/  LOP3.LUT R23, R19, 0xff, RZ, 0xc0, !PT ;  /* 0x000000ff13177812 */ /* 0x000fc600078ec0ff */
[----:B------:R-:W4:Y:S02]  /*2320*/  I2F.F16 R49, R49 ;  /* 0x0000003100317306 */ /* 0x000f240000200c00 */
[----:B------:R-:W-:-:S06]  /*2330*/  VIADD R44, R23, 0xffffff80 ;  /* 0xffffff80172c7836 */ /* 0x000fcc0000000000 */
        /* <DEDUP_REMOVED lines=33> */
[----:B------:R-:W-:Y:S01]  /*2550*/  IADD3 R44, PT, PT, R44, -0x80, RZ ;  /* 0xffffff802c2c7810 */ /* 0x000fe20007ffe0ff */
[----:B------:R-:W-:Y:S02]  /*2560*/  VIADD R46, R46, 0xffffff80 ;  /* 0xffffff802e2e7836 */ /* 0x000fe40000000000 */
        /* <DEDUP_REMOVED lines=13> */
[----:B------:R-:W-:-:S04]  /*2640*/  SHF.R.U32.HI R43, RZ, 0x10, R17 ;  /* 0x00000010ff2b7819 */ /* 0x000fc80000011611 */
[----:B------:R-:W-:Y:S02]  /*2650*/  LOP3.LUT R43, R43, 0xff, RZ, 0xc0, !PT ;  /* 0x000000ff2b2b7812 */ /* 0x000fe400078ec0ff */
[----:B------:R-:W-:-:S03]  /*2660*/  SHF.R.U32.HI R42, RZ, 0x10, R16 ;  /* 0x00000010ff2a7819 */ /* 0x000fc60000011610 */
[----:B------:R-:W-:Y:S01]  /*2670*/  VIADD R47, R43, 0xffffff80 ;  /* 0xffffff802b2f7836 */ /* 0x000fe20000000000 */
[----:B------:R-:W-:Y:S02]  /*2680*/  SHF.R.U32.HI R43, RZ, 0x10, R18 ;  /* 0x00000010ff2b7819 */ /* 0x000fe40000011612 */
[----:B------:R-:W-:Y:S02]  /*2690*/  LOP3.LUT R42, R42, 0xff, RZ, 0xc0, !PT ;  /* 0x000000ff2a2a7812 */ /* 0x000fe400078ec0ff */
[----:B------:R-:W-:Y:S02]  /*26a0*/  LOP3.LUT R43, R43, 0xff, RZ, 0xc0, !PT ;  /* 0x000000ff2b2b7812 */ /* 0x000fe400078ec0ff */
[----:B------:R-:W-:Y:S02]  /*26b0*/  IADD3 R42, PT, PT, R42, -0x80, RZ ;  /* 0xffffff802a2a7810 */ /* 0x000fe40007ffe0ff */
[----:B------:R-:W-:Y:S01]  /*26c0*/  SHF.R.U32.HI R44, RZ, 0x10, R19 ;  /* 0x00000010ff2c7819 */ /* 0x000fe20000011613 */
[----:B------:R-:W-:-:S03]  /*26d0*/  VIADD R48, R43, 0xffffff80 ;  /* 0xffffff802b307836 */ /* 0x000fc60000000000 */
[----:B------:R-:W-:Y:S01]  /*26e0*/  LOP3.LUT R44, R44, 0xff, RZ, 0xc0, !PT ;  /* 0x000000ff2c2c7812 */ /* 0x000fe200078ec0ff */
[----:B------:R-:W0:Y:S03]  /*26f0*/  I2F.F16 R42, R42 ;  /* 0x0000002a002a7306 */ /* 0x000e260000200c00 */
[----:B------:R-:W-:-:S05]  /*2700*/  IADD3 R44, PT, PT, R44, -0x80, RZ ;  /* 0xffffff802c2c7810 */ /* 0x000fca0007ffe0ff */
[----:B------:R-:W1:Y:S08]  /*2710*/  I2F.F16 R43, R48 ;  /* 0x00000030002b7306 */ /* 0x000e700000200c00 */
[----:B------:R-:W4:Y:S01]  /*2720*/  I2F.F16 R46, R47 ;  /* 0x0000002f002e7306 */ /* 0x000f220000200c00 */
[----:B0-----:R-:W-:-:S07]  /*2730*/  HADD2.F32 R49, -RZ, R42.H0_H0 ;  /* 0x2000002aff317230 */ /* 0x001fce0000004100 */
[----:B------:R-:W0:Y:S01]  /*2740*/  I2F.F16 R44, R44 ;  /* 0x0000002c002c7306 */ /* 0x000e220000200c00 */
[----:B-1----:R-:W-:Y:S01]  /*2750*/  HADD2.F32 R52, -RZ, R43.H0_H0 ;  /* 0x2000002bff347230 */ /* 0x002fe20000004100 */
[----:B------:R-:W-:Y:S01]  /*2760*/  LEA.HI R43, R16, 0xffffff80, RZ, 0x8 ;  /* 0xffffff80102b7811 */ /* 0x000fe200078f40ff */
[----:B----4-:R-:W-:Y:S02]  /*2770*/  HADD2.F32 R42, -RZ, R46.H0_H0 ;  /* 0x2000002eff2a7230 */ /* 0x010fe40000004100 */
[----:B------:R-:W-:-:S03]  /*2780*/  HADD2.F32 R46, -RZ, R13.H0_H0 ;  /* 0x2000000dff2e7230 */ /* 0x000fc60000004100 */
[----:B------:R-:W1:Y:S02]  /*2790*/  I2F.F16 R43, R43 ;  /* 0x0000002b002b7306 */ /* 0x000e640000200c00 */
[C---:B------:R-:W-:Y:S01]  /*27a0*/  FFMA.FTZ R42, R46.reuse, R42, R15 ;  /* 0x0000002a2e2a7223 */ /* 0x040fe2000001000f */
[----:B0-----:R-:W-:Y:S02]  /*27b0*/  HADD2.F32 R15, -RZ, R44.H0_H0 ;  /* 0x2000002cff0f7230 */ /* 0x001fe40000004100 */
[----:B------:R-:W-:Y:S01]  /*27c0*/  FFMA.FTZ R12, R49, R46, R12 ;  /* 0x0000002e310c7223 */ /* 0x000fe2000001000c */
[C---:B------:R-:W-:Y:S02]  /*27d0*/  FFMA.FTZ R16, R46.reuse, R52, R45 ;  /* 0x000000342e107223 */ /* 0x040fe4000001002d */
[----:B------:R-:W-:Y:S02]  /*27e0*/  FFMA.FTZ R46, R46, R15, R14 ;  /* 0x0000000f2e2e7223 */ /* 0x000fe4000001000e */
[----:B------:R-:W0:Y:S01]  /*27f0*/  LDS.64 R14, [UR4+0x28] ;  /* 0x00002804ff0e7984 */ /* 0x000e220008000a00 */
[----:B------:R-:W-:Y:S01]  /*2800*/  LEA.HI R44, R17, 0xffffff80, RZ, 0x8 ;  /* 0xffffff80112c7811 */ /* 0x000fe200078f40ff */
[----:B------:R-:W-:Y:S01]  /*2810*/  HADD2.F32 R13, -RZ, R13.H1_H1 ;  /* 0x3000000dff0d7230 */ /* 0x000fe20000004100 */
[----:B------:R-:W-:Y:S01]  /*2820*/  LEA.HI R18, R18, 0xffffff80, RZ, 0x8 ;  /* 0xffffff8012127811 */ /* 0x000fe200078f40ff */
[----:B-1----:R-:W-:Y:S01]  /*2830*/  HADD2.F32 R17, -RZ, R43.H0_H0 ;  /* 0x2000002bff117230 */ /* 0x002fe20000004100 */
[----:B------:R-:W-:-:S04]  /*2840*/  LEA.HI R19, R19, 0xffffff80, RZ, 0x8 ;  /* 0xffffff8013137811 */ /* 0x000fc800078f40ff */
[----:B------:R-:W-:Y:S01]  /*2850*/  FFMA.FTZ R17, R17, R13, R12 ;  /* 0x0000000d11117223 */ /* 0x000fe2000001000c */
[----:B------:R-:W1:Y:S01]  /*2860*/  I2F.F16 R18, R18 ;  /* 0x0000001200127306 */ /* 0x000e620000200c00 */
[----:B---3--:R-:W-:-:S05]  /*2870*/  LOP3.LUT R12, R4, 0xff, RZ, 0xc0, !PT ;  /* 0x000000ff040c7812 */ /* 0x008fca00078ec0ff */
[----:B------:R-:W-:Y:S02]  /*2880*/  VIADD R43, R12, 0xffffff80 ;  /* 0xffffff800c2b7836 */ /* 0x000fe40000000000 */
[----:B------:R-:W3:Y:S08]  /*2890*/  I2F.F16 R44, R44 ;  /* 0x0000002c002c7306 */ /* 0x000ef00000200c00 */
        /* <DEDUP_REMOVED lines=8> */
[----:B------:R-:W-:Y:S01]  /*2920*/  IADD3 R46, PT, PT, R18, -0x80, RZ ;  /* 0xffffff80122e7810 */ /* 0x000fe20007ffe0ff */
[----:B0-----:R-:W-:Y:S02]  /*2930*/  HADD2.F32 R18, -RZ, R14.H0_H0 ;  /* 0x2000000eff127230 */ /* 0x001fe40000004100 */
[----:B-1----:R-:W-:Y:S02]  /*2940*/  HADD2.F32 R44, -RZ, R43.H0_H0 ;  /* 0x2000002bff2c7230 */ /* 0x002fe40000004100 */
[----:B------:R-:W-:Y:S01]  /*2950*/  FFMA.FTZ R12, R13, R45, R42 ;  /* 0x0000002d0d0c7223 */ /* 0x000fe2000001002a */
[----:B------:R-:W0:Y:S02]  /*2960*/  I2F.F16 R43, R46 ;  /* 0x0000002e002b7306 */ /* 0x000e240000200c00 */
[----:B------:R-:W-:Y:S01]  /*2970*/  FFMA.FTZ R13, R44, R18, R17 ;  /* 0x000000122c0d7223 */ /* 0x000fe20000010011 */
[----:B------:R-:W-:-:S02]  /*2980*/  LOP3.LUT R44, R7, 0xff, RZ, 0xc0, !PT ;  /* 0x000000ff072c7812 */ /* 0x000fc400078ec0ff */
[----:B------:R-:W-:-:S03]  /*2990*/  LOP3.LUT R42, R5, 0xff, RZ, 0xc0, !PT ;  /* 0x000000ff052a7812 */ /* 0x000fc600078ec0ff */
[----:B------:R-:W-:Y:S02]  /*29a0*/  VIADD R44, R44, 0xffffff80 ;  /* 0xffffff802c2c7836 */ /* 0x000fe40000000000 */
[----:B------:R-:W-:-:S04]  /*29b0*/  VIADD R42, R42, 0xffffff80 ;  /* 0xffffff802a2a7836 */ /* 0x000fc80000000000 */
[----:B------:R-:W1:Y:S01]  /*29c0*/  I2F.F16 R44, R44 ;  /* 0x0000002c002c7306 */ /* 0x000e620000200c00 */
[----:B0-----:R-:W-:Y:S01]  /*29d0*/  HADD2.F32 R43, -RZ, R43.H0_H0 ;  /* 0x2000002bff2b7230 */ /* 0x001fe20000004100 */
[----:B------:R-:W-:-:S06]  /*29e0*/  SHF.R.U32.HI R17, RZ, 0x8, R4 ;  /* 0x00000008ff117819 */ /* 0x000fcc0000011604 */
[----:B------:R-:W0:Y:S01]  /*29f0*/  I2F.F16 R42, R42 ;  /* 0x0000002a002a7306 */ /* 0x000e220000200c00 */
[----:B------:R-:W-:Y:S01]  /*2a00*/  FFMA.FTZ R43, R18, R43, R16 ;  /* 0x0000002b122b7223 */ /* 0x000fe20000010010 */
[----:B------:R-:W-:Y:S02]  /*2a10*/  SHF.R.U32.HI R16, RZ, 0x8, R5 ;  /* 0x00000008ff107819 */ /* 0x000fe40000011605 */
[----:B------:R-:W-:Y:S02]  /*2a20*/  LOP3.LUT R17, R17, 0xff, RZ, 0xc0, !PT ;  /* 0x000000ff11117812 */ /* 0x000fe400078ec0ff */
[----:B------:R-:W-:Y:S01]  /*2a30*/  LOP3.LUT R16, R16, 0xff, RZ, 0xc0, !PT ;  /* 0x000000ff10107812 */ /* 0x000fe200078ec0ff */
[----:B-1----:R-:W-:Y:S02]  /*2a40*/  HADD2.F32 R46, -RZ, R44.H0_H0 ;  /* 0x2000002cff2e7230 */ /* 0x002fe40000004100 */
[----:B------:R-:W-:Y:S01]  /*2a50*/  VIADD R45, R17, 0xffffff80 ;  /* 0xffffff80112d7836 */ /* 0x000fe20000000000 */
[----:B------:R-:W-:Y:S01]  /*2a60*/  IADD3 R44, PT, PT, R16, -0x80, RZ ;  /* 0xffffff80102c7810 */ /* 0x000fe20007ffe0ff */
[----:B0-----:R-:W-:-:S02]  /*2a70*/  HADD2.F32 R17, -RZ, R42.H0_H0 ;  /* 0x2000002aff117230 */ /* 0x001fc40000004100 */
[----:B------:R-:W0:Y:S08]  /*2a80*/  I2F.F16 R42, R45 ;  /* 0x0000002d002a7306 */ /* 0x000e300000200c00 */
[----:B------:R-:W1:Y:S01]  /*2a90*/  I2F.F16 R44, R44 ;  /* 0x0000002c002c7306 */ /* 0x000e620000200c00 */
[----:B------:R-:W-:Y:S02]  /*2aa0*/  HADD2.F32 R14, -RZ, R14.H1_H1 ;  /* 0x3000000eff0e7230 */ /* 0x000fe40000004100 */
[C---:B------:R-:W-:Y:S01]  /*2ab0*/  FFMA.FTZ R12, R18.reuse, R17, R12 ;  /* 0x00000011120c7223 */ /* 0x040fe2000001000c */
[----:B------:R-:W-:Y:S01]  /*2ac0*/  FFMA.FTZ R19, R18, R46, R19 ;  /* 0x0000002e12137223 */ /* 0x000fe20000010013 */
[----:B------:R-:W-:Y:S01]  /*2ad0*/  SHF.R.U32.HI R18, RZ, 0x8, R6 ;  /* 0x00000008ff127819 */ /* 0x000fe20000011606 */
[----:B0-----:R-:W-:-:S05]  /*2ae0*/  HADD2.F32 R42, -RZ, R42.H0_H0 ;  /* 0x2000002aff2a7230 */ /* 0x001fca0000004100 */
[----:B------:R-:W-:Y:S01]  /*2af0*/  FFMA.FTZ R13, R42, R14, R13 ;  /* 0x0000000e2a0d7223 */ /* 0x000fe2000001000d */
[----:B------:R-:W-:Y:S01]  /*2b00*/  LOP3.LUT R42, R18, 0xff, RZ, 0xc0, !PT ;  /* 0x000000ff122a7812 */ /* 0x000fe200078ec0ff */
[----:B-1----:R-:W-:-:S04]  /*2b10*/  HADD2.F32 R45, -RZ, R44.H0_H0 ;  /* 0x2000002cff2d7230 */ /* 0x002fc80000004100 */
[----:B------:R-:W-:Y:S02]  /*2b20*/  VIADD R42, R42, 0xffffff80 ;  /* 0xffffff802a2a7836 */ /* 0x000fe40000000000 */
[----:B------:R-:W-:Y:S01]  /*2b30*/  FFMA.FTZ R45, R14, R45, R12 ;  /* 0x0000002d0e2d7223 */ /* 0x000fe2000001000c */
[----:B------:R-:W-:-:S04]  /*2b40*/  SHF.R.U32.HI R12, RZ, 0x8, R7 ;  /* 0x00000008ff0c7819 */ /* 0x000fc80000011607 */
[----:B------:R-:W-:Y:S01]  /*2b50*/  LOP3.LUT R12, R12, 0xff, RZ, 0xc0, !PT ;  /* 0x000000ff0c0c7812 */ /* 0x000fe200078ec0ff */
[----:B------:R-:W0:Y:S01]  /*2b60*/  I2F.F16 R42, R42 ;  /* 0x0000002a002a7306 */ /* 0x000e220000200c00 */
[----:B------:R-:W-:Y:S02]  /*2b70*/  LEA.HI R17, R4, 0xffffff80, RZ, 0x8 ;  /* 0xffffff8004117811 */ /* 0x000fe400078f40ff */
[----:B------:R-:W-:Y:S02]  /*2b80*/  IADD3 R12, PT, PT, R12, -0x80, RZ ;  /* 0xffffff800c0c7810 */ /* 0x000fe40007ffe0ff */
[----:B------:R-:W-:Y:S02]  /*2b90*/  LEA.HI R16, R5, 0xffffff80, RZ, 0x8 ;  /* 0xffffff8005107811 */ /* 0x000fe400078f40ff */
[----:B------:R-:W-:Y:S02]  /*2ba0*/  SHF.R.U32.HI R4, RZ, 0x10, R4 ;  /* 0x00000010ff047819 */ /* 0x000fe40000011604 */
[----:B------:R-:W-:Y:S01]  /*2bb0*/  SHF.R.U32.HI R5, RZ, 0x10, R5 ;  /* 0x00000010ff057819 */ /* 0x000fe20000011605 */
[----:B------:R-:W1:Y:S01]  /*2bc0*/  I2F.F16 R12, R12 ;  /* 0x0000000c000c7306 */ /* 0x000e620000200c00 */
[----:B------:R-:W-:-:S02]  /*2bd0*/  LOP3.LUT R4, R4, 0xff, RZ, 0xc0, !PT ;  /* 0x000000ff04047812 */ /* 0x000fc400078ec0ff */
[----:B------:R-:W-:Y:S02]  /*2be0*/  LOP3.LUT R5, R5, 0xff, RZ, 0xc0, !PT ;  /* 0x000000ff05057812 */ /* 0x000fe400078ec0ff */
[----:B------:R-:W-:Y:S01]  /*2bf0*/  LEA.HI R46, R6, 0xffffff80, RZ, 0x8 ;  /* 0xffffff80062e7811 */ /* 0x000fe200078f40ff */
[----:B------:R-:W-:Y:S01]  /*2c00*/  VIADD R4, R4, 0xffffff80 ;  /* 0xffffff8004047836 */ /* 0x000fe20000000000 */
[----:B------:R-:W-:Y:S01]  /*2c10*/  SHF.R.U32.HI R6, RZ, 0x10, R6 ;  /* 0x00000010ff067819 */ /* 0x000fe20000011606 */
[----:B------:R-:W-:Y:S01]  /*2c20*/  VIADD R44, R5, 0xffffff80 ;  /* 0xffffff80052c7836 */ /* 0x000fe20000000000 */
[----:B------:R3:W-:Y:S01]  /*2c30*/  I2F.F16 R18, R46 ;  /* 0x0000002e00127306 */ /* 0x0007e20000200c00 */
[----:B0-----:R-:W-:Y:S01]  /*2c40*/  HADD2.F32 R5, -RZ, R42.H0_H0 ;  /* 0x2000002aff057230 */ /* 0x001fe20000004100 */
[----:B------:R-:W-:Y:S02]  /*2c50*/  LOP3.LUT R6, R6, 0xff, RZ, 0xc0, !PT ;  /* 0x000000ff06067812 */ /* 0x000fe400078ec0ff */
[----:B---3--:R-:W-:-:S04]  /*2c60*/  SHF.R.U32.HI R46, RZ, 0x10, R7 ;  /* 0x00000010ff2e7819 */ /* 0x008fc80000011607 */
[----:B------:R-:W0:Y:S01]  /*2c70*/  I2F.F16 R4, R4 ;  /* 0x0000000400047306 */ /* 0x000e220000200c00 */
[----:B------:R-:W-:Y:S01]  /*2c80*/  FFMA.FTZ R43, R14, R5, R43 ;  /* 0x000000050e2b7223 */ /* 0x000fe2000001002b */
[----:B------:R-:W-:Y:S01]  /*2c90*/  VIADD R5, R6, 0xffffff80 ;  /* 0xffffff8006057836 */ /* 0x000fe20000000000 */
[----:B------:R-:W-:Y:S01]  /*2ca0*/  LOP3.LUT R46, R46, 0xff, RZ, 0xc0, !PT ;  /* 0x000000ff2e2e7812 */ /* 0x000fe200078ec0ff */
[----:B-1----:R-:W-:-:S03]  /*2cb0*/  HADD2.F32 R12, -RZ, R12.H0_H0 ;  /* 0x2000000cff0c7230 */ /* 0x002fc60000004100 */
[----:B------:R-:W-:Y:S01]  /*2cc0*/  IADD3 R46, PT, PT, R46, -0x80, RZ ;  /* 0xffffff802e2e7810 */ /* 0x000fe20007ffe0ff */
[----:B------:R-:W1:Y:S01]  /*2cd0*/  I2F.F16 R42, R44 ;  /* 0x0000002c002a7306 */ /* 0x000e620000200c00 */
[----:B------:R-:W-:-:S07]  /*2ce0*/  FFMA.FTZ R19, R14, R12, R19 ;  /* 0x0000000c0e137223 */ /* 0x000fce0000010013 */
        /* <DEDUP_REMOVED lines=16> */
[----:B------:R2:W-:Y:S02]  /*2df0*/  I2F.F16 R45, R7 ;  /* 0x00000007002d7306 */ /* 0x0005e40000200c00 */
[----:B------:R-:W-:Y:S01]  /*2e00*/  VIADD R47, R4, 0xffffff80 ;  /* 0xffffff80042f7836 */ /* 0x000fe20000000000 */
[----:B------:R-:W-:Y:S01]  /*2e10*/  LOP3.LUT R4, R9, 0xff, RZ, 0xc0, !PT ;  /* 0x000000ff09047812 */ /* 0x000fe200078ec0ff */
[----:B--2---:R-:W-:-:S02]  /*2e20*/  HADD2.F32 R7, -RZ, R15.H1_H1 ;  /* 0x3000000fff077230 */ /* 0x004fc40000004100 */
[----:B0-----:R-:W-:Y:S01]  /*2e30*/  HADD2.F32 R15, -RZ, R17.H0_H0 ;  /* 0x20000011ff0f7230 */ /* 0x001fe20000004100 */
[----:B------:R-:W-:Y:S02]  /*2e40*/  IADD3 R17, PT, PT, R14, -0x80, RZ ;  /* 0xffffff800e117810 */ /* 0x000fe40007ffe0ff */
[----:B------:R-:W-:Y:S01]  /*2e50*/  LOP3.LUT R14, R11, 0xff, RZ, 0xc0, !PT ;  /* 0x000000ff0b0e7812 */ /* 0x000fe200078ec0ff */
[----:B------:R-:W0:Y:S01]  /*2e60*/  I2F.F16 R16, R16 ;  /* 0x0000001000107306 */ /* 0x000e220000200c00 */
[----:B------:R-:W-:-:S03]  /*2e70*/  VIADD R4, R4, 0xffffff80 ;  /* 0xffffff8004047836 */ /* 0x000fc60000000000 */
[----:B------:R-:W-:-:S04]  /*2e80*/  VIADD R19, R14, 0xffffff80 ;  /* 0xffffff800e137836 */ /* 0x000fc80000000000 */
        /* <DEDUP_REMOVED lines=23> */
[----:B------:R-:W-:Y:S02]  /*3000*/  LOP3.LUT R47, R47, 0xff, RZ, 0xc0, !PT ;  /* 0x000000ff2f2f7812 */ /* 0x000fe400078ec0ff */
[----:B------:R-:W-:-:S03]  /*3010*/  IADD3 R16, PT, PT, R16, -0x80, RZ ;  /* 0xffffff8010107810 */ /* 0x000fc60007ffe0ff */
[----:B------:R-:W-:Y:S02]  /*3020*/  VIADD R47, R47, 0xffffff80 ;  /* 0xffffff802f2f7836 */ /* 0x000fe40000000000 */
[----:B------:R-:W-:Y:S01]  /*3030*/  @!P0 IMAD R14, R3, 0x8, R1 ;  /* 0x00000008030e8824 */ /* 0x000fe200078e0201 */
[----:B------:R-:W0:Y:S01]  /*3040*/  I2F.F16 R16, R16 ;  /* 0x0000001000107306 */ /* 0x000e220000200c00 */
[----:B------:R-:W-:-:S04]  /*3050*/  FFMA.FTZ R44, R15, R7, R44 ;  /* 0x000000070f2c7223 */ /* 0x000fc8000001002c */
[----:B------:R-:W2:Y:S03]  /*3060*/  @!P0 LDL.64 R14, [R14+0x8] ;  /* 0x000008000e0e8983 */ /* 0x000ea60000100a00 */
[----:B------:R-:W1:Y:S01]  /*3070*/  I2F.F16 R47, R47 ;  /* 0x0000002f002f7306 */ /* 0x000e620000200c00 */
[----:B------:R-:W-:Y:S02]  /*3080*/  HADD2.F32 R12, -RZ, R12.H1_H1 ;  /* 0x3000000cff0c7230 */ /* 0x000fe40000004100 */
[----:B0-----:R-:W-:Y:S02]  /*3090*/  HADD2.F32 R49, -RZ, R16.H0_H0 ;  /* 0x20000010ff317230 */ /* 0x001fe40000004100 */
[----:B-1----:R-:W-:-:S03]  /*30a0*/  HADD2.F32 R48, -RZ, R47.H0_H0 ;  /* 0x2000002fff307230 */ /* 0x002fc60000004100 */
[----:B------:R-:W-:Y:S01]  /*30b0*/  FFMA.FTZ R46, R49, R12, R46 ;  /* 0x0000000c312e7223 */ /* 0x000fe2000001002e */
[----:B------:R-:W-:Y:S01]  /*30c0*/  SHF.R.U32.HI R49, RZ, 0x8, R11 ;  /* 0x00000008ff317819 */ /* 0x000fe2000001160b */
[----:B------:R-:W-:Y:S01]  /*30d0*/  FFMA.FTZ R45, R12, R48, R45 ;  /* 0x000000300c2d7223 */ /* 0x000fe2000001002d */
[----:B------:R-:W-:Y:S02]  /*30e0*/  SHF.R.U32.HI R48, RZ, 0x8, R10 ;  /* 0x00000008ff307819 */ /* 0x000fe4000001160a */
[----:B------:R-:W-:Y:S02]  /*30f0*/  LOP3.LUT R49, R49, 0xff, RZ, 0xc0, !PT ;  /* 0x000000ff31317812 */ /* 0x000fe400078ec0ff */
[----:B------:R-:W-:Y:S02]  /*3100*/  LOP3.LUT R48, R48, 0xff, RZ, 0xc0, !PT ;  /* 0x000000ff30307812 */ /* 0x000fe400078ec0ff */
[----:B------:R-:W-:Y:S01]  /*3110*/  IADD3 R49, PT, PT, R49, -0x80, RZ ;  /* 0xffffff8031317810 */ /* 0x000fe20007ffe0ff */
[----:B------:R-:W-:-:S04]  /*3120*/  IMAD.WIDE R50, R33, 0x4, R50 ;  /* 0x0000000421327825 */ /* 0x000fc800078e0232 */
[----:B------:R-:W-:Y:S01]  /*3130*/  VIADD R48, R48, 0xffffff80 ;  /* 0xffffff8030307836 */ /* 0x000fe20000000000 */
[----:B------:R-:W0:Y:S01]  /*3140*/  I2F.F16 R49, R49 ;  /* 0x0000003100317306 */ /* 0x000e220000200c00 */
[----:B------:R-:W3:Y:S07]  /*3150*/  LDG.E.128.CONSTANT R4, desc[UR6][R50.64] ;  /* 0x0000000632047981 */ /* 0x000eee000c1e9d00 */
[----:B------:R-:W1:Y:S01]  /*3160*/  I2F.F16 R16, R48 ;  /* 0x0000003000107306 */ /* 0x000e620000200c00 */
[----:B0-----:R-:W-:Y:S01]  /*3170*/  HADD2.F32 R52, -RZ, R49.H0_H0 ;  /* 0x20000031ff347230 */ /* 0x001fe20000004100 */
[----:B------:R-:W-:Y:S01]  /*3180*/  SHF.R.U32.HI R47, RZ, 0x10, R9 ;  /* 0x00000010ff2f7819 */ /* 0x000fe20000011609 */
[----:B-1----:R-:W-:-:S03]  /*3190*/  HADD2.F32 R16, -RZ, R16.H0_H0 ;  /* 0x20000010ff107230 */ /* 0x002fc60000004100 */
[C---:B------:R-:W-:Y:S02]  /*31a0*/  FFMA.FTZ R19, R12.reuse, R52, R19 ;  /* 0x000000340c137223 */ /* 0x040fe40000010013 */
[----:B------:R-:W-:Y:S01]  /*31b0*/  FFMA.FTZ R17, R12, R16, R17 ;  /* 0x000000100c117223 */ /* 0x000fe20000010011 */
[----:B------:R-:W-:Y:S02]  /*31c0*/  SHF.R.U32.HI R12, RZ, 0x10, R8 ;  /* 0x00000010ff0c7819 */ /* 0x000fe40000011608 */
[----:B------:R-:W-:Y:S02]  /*31d0*/  LOP3.LUT R47, R47, 0xff, RZ, 0xc0, !PT ;  /* 0x000000ff2f2f7812 */ /* 0x000fe400078ec0ff */
[----:B------:R-:W-:-:S03]  /*31e0*/  LOP3.LUT R12, R12, 0xff, RZ, 0xc0, !PT ;  /* 0x000000ff0c0c7812 */ /* 0x000fc600078ec0ff */
[----:B------:R-:W-:Y:S02]  /*31f0*/  VIADD R48, R47, 0xffffff80 ;  /* 0xffffff802f307836 */ /* 0x000fe40000000000 */
[----:B------:R-:W-:-:S04]  /*3200*/  VIADD R16, R12, 0xffffff80 ;  /* 0xffffff800c107836 */ /* 0x000fc80000000000 */
        /* <DEDUP_REMOVED lines=10> */
[----:B------:R-:W-:Y:S02]  /*32b0*/  LOP3.LUT R49, R49, 0xff, RZ, 0xc0, !PT ;  /* 0x000000ff31317812 */ /* 0x000fe400078ec0ff */
[----:B------:R-:W-:-:S03]  /*32c0*/  IADD3 R16, PT, PT, R45, -0x80, RZ ;  /* 0xffffff802d107810 */ /* 0x000fc60007ffe0ff */
[----:B------:R-:W-:-:S03]  /*32d0*/  VIADD R49, R49, 0xffffff80 ;  /* 0xffffff8031317836 */ /* 0x000fc60000000000 */
[----:B------:R-:W0:Y:S08]  /*32e0*/  I2F.F16 R16, R16 ;  /* 0x0000001000107306 */ /* 0x000e300000200c00 */
[----:B------:R-:W1:Y:S01]  /*32f0*/  I2F.F16 R49, R49 ;  /* 0x0000003100317306 */ /* 0x000e620000200c00 */
[----:B0-----:R-:W-:Y:S02]  /*3300*/  HADD2.F32 R45, -RZ, R16.H0_H0 ;  /* 0x20000010ff2d7230 */ /* 0x001fe40000004100 */
[----:B------:R-:W-:-:S03]  /*3310*/  @!P0 IMAD.MOV.U32 R16, RZ, RZ, R21 ;  /* 0x000000ffff108224 */ /* 0x000fc600078e0015 */
[----:B------:R-:W-:Y:S01]  /*3320*/  FFMA.FTZ R45, R12, R45, R17 ;  /* 0x0000002d0c2d7223 */ /* 0x000fe20000010011 */
[----:B------:R-:W-:Y:S01]  /*3330*/  @!P0 MOV R17, R20 ;  /* 0x0000001400118202 */ /* 0x000fe20000000f00 */
        /* <DEDUP_REMOVED lines=37> */
[----:B------:R-:W-:Y:S01]  /*3590*/  FMUL.FTZ R22, R11, R22 ;  /* 0x000000160b167220 */ /* 0x000fe20000410000 */
[----:B------:R-:W-:-:S02]  /*35a0*/  HFMA2 R35, R8, 1, 1, R30 ;  /* 0x3c003c0008237831 */ /* 0x000fc4000000001e */
[----:B------:R-:W-:Y:S01]  /*35b0*/  FMUL.FTZ R23, R14, R23 ;  /* 0x000000170e177220 */ /* 0x000fe20000410000 */
[----:B------:R-:W-:Y:S02]  /*35c0*/  PRMT R27, R27, 0x5410, R47 ;  /* 0x000054101b1b7816 */ /* 0x000fe4000000002f */
[----:B---3--:R-:W-:Y:S01]  /*35d0*/  LOP3.LUT R8, R5, 0xff, RZ, 0xc0, !PT ;  /* 0x000000ff05087812 */ /* 0x008fe200078ec0ff */
[----:B------:R-:W-:Y:S02]  /*35e0*/  FMUL.FTZ R40, R16, R40 ;  /* 0x0000002810287220 */ /* 0x000fe40000410000 */
[----:B------:R-:W-:Y:S01]  /*35f0*/  HADD2 R30, R27, R29 ;  /* 0x0000001d1b1e7230 */ /* 0x000fe20000000000 */
[----:B------:R-:W-:Y:S01]  /*3600*/  F2FP.F16.F32.PACK_AB R9, RZ, R22 ;  /* 0x00000016ff09723e */ /* 0x000fe200000000ff */
[----:B------:R-:W-:Y:S01]  /*3610*/  FMUL.FTZ R27, R15, R41 ;  /* 0x000000290f1b7220 */ /* 0x000fe20000410000 */
[----:B------:R-:W-:Y:S01]  /*3620*/  VIADD R29, R8, 0xffffff80 ;  /* 0xffffff80081d7836 */ /* 0x000fe20000000000 */
[----:B------:R-:W-:-:S02]  /*3630*/  F2FP.F16.F32.PACK_AB R23, RZ, R23 ;  /* 0x00000017ff17723e */ /* 0x000fc400000000ff */
[----:B------:R-:W-:Y:S02]  /*3640*/  LOP3.LUT R8, R6, 0xff, RZ, 0xc0, !PT ;  /* 0x000000ff06087812 */ /* 0x000fe400078ec0ff */
[----:B------:R-:W-:Y:S02]  /*3650*/  PRMT R41, R9, 0x5410, R23 ;  /* 0x0000541009297816 */ /* 0x000fe40000000017 */
[----:B------:R-:W-:Y:S02]  /*3660*/  F2FP.F16.F32.PACK_AB R9, RZ, R40 ;  /* 0x00000028ff09723e */ /* 0x000fe400000000ff */
[----:B------:R-:W-:Y:S02]  /*3670*/  F2FP.F16.F32.PACK_AB R27, RZ, R27 ;  /* 0x0000001bff1b723e */ /* 0x000fe400000000ff */
[----:B------:R-:W-:Y:S02]  /*3680*/  IADD3 R23, PT, PT, R8, -0x80, RZ ;  /* 0xffffff8008177810 */ /* 0x000fe40007ffe0ff */
[----:B------:R-:W-:-:S02]  /*3690*/  SHF.R.U32.HI R8, RZ, 0x8, R4 ;  /* 0x00000008ff087819 */ /* 0x000fc40000011604 */
[----:B------:R-:W-:Y:S02]  /*36a0*/  PRMT R9, R9, 0x5410, R27 ;  /* 0x0000541009097816 */ /* 0x000fe4000000001b */
[----:B------:R-:W-:Y:S01]  /*36b0*/  LOP3.LUT R8, R8, 0xff, RZ, 0xc0, !PT ;  /* 0x000000ff08087812 */ /* 0x000fe200078ec0ff */
[----:B------:R0:W-:Y:S01]  /*36c0*/  I2F.F16 R22, R29 ;  /* 0x0000001d00167306 */ /* 0x0001e20000200c00 */
[C---:B------:R-:W-:Y:S02]  /*36d0*/  LEA.HI R13, R4.reuse, 0xffffff80, RZ, 0x8 ;  /* 0xffffff80040d7811 */ /* 0x040fe400078f40ff */
[----:B------:R-:W-:Y:S01]  /*36e0*/  LOP3.LUT R25, R4, 0xff, RZ, 0xc0, !PT ;  /* 0x000000ff04197812 */ /* 0x000fe200078ec0ff */
[----:B------:R-:W-:Y:S01]  /*36f0*/  HFMA2 R30, R9, 1, 1, R30 ;  /* 0x3c003c00091e7831 */ /* 0x000fe2000000001e */
[----:B0-----:R-:W-:Y:S01]  /*3700*/  SHF.R.U32.HI R29, RZ, 0x10, R4 ;  /* 0x00000010ff1d7819 */ /* 0x001fe20000011604 */
[----:B------:R-:W-:Y:S02]  /*3710*/  VIADD R4, R8, 0xffffff80 ;  /* 0xffffff8008047836 */ /* 0x000fe40000000000 */
[----:B------:R-:W0:Y:S01]  /*3720*/  LDS.64 R8, [UR4+0x38] ;  /* 0x00003804ff087984 */ /* 0x000e220008000a00 */
[----:B------:R-:W-:Y:S01]  /*3730*/  VIADD R25, R25, 0xffffff80 ;  /* 0xffffff8019197836 */ /* 0x000fe20000000000 */
[----:B------:R-:W-:Y:S01]  /*3740*/  LOP3.LUT R40, R7, 0xff, RZ, 0xc0, !PT ;  /* 0x000000ff07287812 */ /* 0x000fe200078ec0ff */
[----:B------:R-:W-:-:S02]  /*3750*/  HFMA2 R35, R41, 1, 1, R35 ;  /* 0x3c003c0029237831 */ /* 0x000fc40000000023 */
[----:B------:R-:W-:Y:S01]  /*3760*/  FMUL.FTZ R41, R14, R42 ;  /* 0x0000002a0e297220 */ /* 0x000fe20000410000 */
[--C-:B------:R-:W-:Y:S01]  /*3770*/  SHF.R.U32.HI R42, RZ, 0x8, R5.reuse ;  /* 0x00000008ff2a7819 */ /* 0x100fe20000011605 */
[----:B------:R-:W-:Y:S01]  /*3780*/  VIADD R27, R40, 0xffffff80 ;  /* 0xffffff80281b7836 */ /* 0x000fe20000000000 */
[----:B------:R-:W1:Y:S01]  /*3790*/  I2F.F16 R25, R25 ;  /* 0x0000001900197306 */ /* 0x000e620000200c00 */
[----:B------:R-:W-:Y:S01]  /*37a0*/  FMUL.FTZ R40, R11, R44 ;  /* 0x0000002c0b287220 */ /* 0x000fe20000410000 */
[----:B------:R-:W-:Y:S01]  /*37b0*/  LOP3.LUT R42, R42, 0xff, RZ, 0xc0, !PT ;  /* 0x000000ff2a2a7812 */ /* 0x000fe200078ec0ff */
[----:B------:R-:W-:Y:S01]  /*37c0*/  FMUL.FTZ R43, R16, R43 ;  /* 0x0000002b102b7220 */ /* 0x000fe20000410000 */
[----:B------:R-:W-:Y:S01]  /*37d0*/  SHF.R.U32.HI R44, RZ, 0x10, R5 ;  /* 0x00000010ff2c7819 */ /* 0x000fe20000011605 */
[----:B------:R-:W-:Y:S01]  /*37e0*/  FMUL.FTZ R18, R15, R18 ;  /* 0x000000120f127220 */ /* 0x000fe20000410000 */
[----:B------:R-:W-:Y:S02]  /*37f0*/  F2FP.F16.F32.PACK_AB R40, RZ, R40 ;  /* 0x00000028ff28723e */ /* 0x000fe400000000ff */
[----:B------:R-:W-:-:S02]  /*3800*/  F2FP.F16.F32.PACK_AB R41, RZ, R41 ;  /* 0x00000029ff29723e */ /* 0x000fc400000000ff */
[----:B------:R-:W-:Y:S01]  /*3810*/  LEA.HI R17, R5, 0xffffff80, RZ, 0x8 ;  /* 0xffffff8005117811 */ /* 0x000fe200078f40ff */
[----:B------:R-:W-:Y:S01]  /*3820*/  VIADD R5, R42, 0xffffff80 ;  /* 0xffffff802a057836 */ /* 0x000fe20000000000 */
[----:B------:R-:W-:Y:S02]  /*3830*/  LOP3.LUT R44, R44, 0xff, RZ, 0xc0, !PT ;  /* 0x000000ff2c2c7812 */ /* 0x000fe400078ec0ff */
[----:B------:R-:W-:Y:S02]  /*3840*/  F2FP.F16.F32.PACK_AB R42, RZ, R43 ;  /* 0x0000002bff2a723e */ /* 0x000fe400000000ff */
[----:B------:R-:W-:Y:S02]  /*3850*/  PRMT R47, R40, 0x5410, R41 ;  /* 0x00005410282f7816 */ /* 0x000fe40000000029 */
[----:B------:R-:W-:Y:S02]  /*3860*/  F2FP.F16.F32.PACK_AB R43, RZ, R18 ;  /* 0x00000012ff2b723e */ /* 0x000fe400000000ff */
[----:B------:R-:W-:Y:S01]  /*3870*/  SHF.R.U32.HI R40, RZ, 0x8, R6 ;  /* 0x00000008ff287819 */ /* 0x000fe20000011606 */
[----:B------:R-:W-:Y:S01]  /*3880*/  VIADD R18, R44, 0xffffff80 ;  /* 0xffffff802c127836 */ /* 0x000fe20000000000 */
[----:B------:R-:W2:Y:S01]  /*3890*/  I2F.F16 R23, R23 ;  /* 0x0000001700177306 */ /* 0x000ea20000200c00 */
[----:B------:R-:W-:Y:S01]  /*38a0*/  PRMT R44, R42, 0x5410, R43 ;  /* 0x000054102a2c7816 */ /* 0x000fe2000000002b */
[----:B-1----:R-:W-:Y:S01]  /*38b0*/  HADD2.F32 R43, -RZ, R25.H0_H0 ;  /* 0x20000019ff2b7230 */ /* 0x002fe20000004100 */
[----:B------:R-:W-:-:S02]  /*38c0*/  LOP3.LUT R40, R40, 0xff, RZ, 0xc0, !PT ;  /* 0x000000ff28287812 */ /* 0x000fc400078ec0ff */
[----:B------:R-:W-:Y:S02]  /*38d0*/  SHF.R.U32.HI R25, RZ, 0x8, R7 ;  /* 0x00000008ff197819 */ /* 0x000fe40000011607 */
[----:B------:R-:W-:Y:S02]  /*38e0*/  LEA.HI R24, R6, 0xffffff80, RZ, 0x8 ;  /* 0xffffff8006187811 */ /* 0x000fe400078f40ff */
[----:B------:R-:W-:Y:S01]  /*38f0*/  SHF.R.U32.HI R42, RZ, 0x10, R6 ;  /* 0x00000010ff2a7819 */ /* 0x000fe20000011606 */
[----:B------:R-:W-:Y:S01]  /*3900*/  HADD2 R6, R44, R30 ;  /* 0x0000001e2c067230 */ /* 0x000fe20000000000 */
[----:B------:R-:W-:Y:S01]  /*3910*/  IADD3 R41, PT, PT, R40, -0x80, RZ ;  /* 0xffffff8028297810 */ /* 0x000fe20007ffe0ff */
[----:B0-----:R-:W-:Y:S01]  /*3920*/  HADD2.F32 R40, -RZ, R8.H0_H0 ;  /* 0x20000008ff287230 */ /* 0x001fe20000004100 */
[----:B------:R-:W-:Y:S02]  /*3930*/  LOP3.LUT R29, R29, 0xff, RZ, 0xc0, !PT ;  /* 0x000000ff1d1d7812 */ /* 0x000fe400078ec0ff */
[----:B------:R-:W-:-:S02]  /*3940*/  LOP3.LUT R25, R25, 0xff, RZ, 0xc0, !PT ;  /* 0x000000ff19197812 */ /* 0x000fc400078ec0ff */
[----:B------:R-:W-:Y:S01]  /*3950*/  SHF.R.U32.HI R44, RZ, 0x10, R7 ;  /* 0x00000010ff2c7819 */ /* 0x000fe20000011607 */
[----:B------:R-:W0:Y:S01]  /*3960*/  I2F.F16 R27, R27 ;  /* 0x0000001b001b7306 */ /* 0x000e220000200c00 */
[----:B------:R-:W-:Y:S01]  /*3970*/  IADD3 R29, PT, PT, R29, -0x80, RZ ;  /* 0xffffff801d1d7810 */ /* 0x000fe20007ffe0ff */
[----:B------:R-:W-:Y:S01]  /*3980*/  FFMA.FTZ R10, R43, R40, R10 ;  /* 0x000000282b0a7223 */ /* 0x000fe2000001000a */
[----:B------:R-:W-:Y:S01]  /*3990*/  LOP3.LUT R42, R42, 0xff, RZ, 0xc0, !PT ;  /* 0x000000ff2a2a7812 */ /* 0x000fe200078ec0ff */
[----:B------:R-:W-:Y:S01]  /*39a0*/  VIADD R43, R25, 0xffffff80 ;  /* 0xffffff80192b7836 */ /* 0x000fe20000000000 */
[----:B------:R-:W-:-:S03]  /*39b0*/  LOP3.LUT R44, R44, 0xff, RZ, 0xc0, !PT ;  /* 0x000000ff2c2c7812 */ /* 0x000fc600078ec0ff */
[----:B------:R-:W1:Y:S01]  /*39c0*/  I2F.F16 R4, R4 ;  /* 0x0000000400047306 */ /* 0x000e620000200c00 */
[----:B------:R-:W-:Y:S01]  /*39d0*/  @!P0 IADD3 R25, PT, PT, R3, 0x1, RZ ;  /* 0x0000000103198810 */ /* 0x000fe20007ffe0ff */
[----:B------:R-:W-:Y:S02]  /*39e0*/  VIADD R42, R42, 0xffffff80 ;  /* 0xffffff802a2a7836 */ /* 0x000fe40000000000 */
[----:B------:R-:W-:Y:S02]  /*39f0*/  HFMA2 R35, R47, 1, 1, R35 ;  /* 0x3c003c002f237831 */ /* 0x000fe40000000023 */
[----:B------:R-:W-:Y:S02]  /*3a00*/  VIADD R44, R44, 0xffffff80 ;  /* 0xffffff802c2c7836 */ /* 0x000fe40000000000 */
[----:B------:R-:W3:Y:S01]  /*3a10*/  I2F.F16 R5, R5 ;  /* 0x0000000500057306 */ /* 0x000ee20000200c00 */
[----:B------:R-:W-:Y:S01]  /*3a20*/  HADD2.F32 R47, -RZ, R22.H0_H0 ;  /* 0x20000016ff2f7230 */ /* 0x000fe20000004100 */
[----:B------:R-:W-:Y:S01]  /*3a30*/  LEA.HI R7, R7, 0xffffff80, RZ, 0x8 ;  /* 0xffffff8007077811 */ /* 0x000fe200078f40ff */
[----:B------:R-:W-:-:S05]  /*3a40*/  @!P0 IMAD.MOV.U32 R3, RZ, RZ, R25 ;  /* 0x000000ffff038224 */ /* 0x000fca00078e0019 */
[----:B------:R2:W5:Y:S01]  /*3a50*/  I2F.F16 R30, R41 ;  /* 0x00000029001e7306 */ /* 0x0005620000200c00 */
[----:B------:R-:W-:-:S07]  /*3a60*/  HADD2.F32 R25, -RZ, R8.H1_H1 ;  /* 0x30000008ff197230 */ /* 0x000fce0000004100 */
        /* <DEDUP_REMOVED lines=38> */
[----:B------:R-:W-:Y:S01]  /*3cd0*/  @!P0 IADD3 R28, PT, PT, R12, R31, RZ ;  /* 0x0000001f0c1c8210 */ /* 0x000fe20007ffe0ff */
[----:B------:R-:W-:Y:S02]  /*3ce0*/  VIADD R31, R31, 0x20 ;  /* 0x000000201f1f7836 */ /* 0x000fe40000000000 */
        /* <DEDUP_REMOVED lines=21> */
.L_x_2815:
        /* <DEDUP_REMOVED lines=8> */
.L_x_2818:
[----:B------:R-:W2:Y:S01]  /*3ec0*/  LDG.E.128.CONSTANT R4, desc[UR6][R38.64] ;  /* 0x0000000626047981 */ /* 0x000ea2000c1e9d00 */
[----:B------:R-:W-:-:S05]  /*3ed0*/  MOV R33, UR12 ;  /* 0x0000000c00217c02 */ /* 0x000fca0008000f00 */
[----:B------:R-:W-:-:S05]  /*3ee0*/  IMAD.WIDE R16, R33, 0x4, R38 ;  /* 0x0000000421107825 */ /* 0x000fca00078e0226 */
[----:B------:R-:W3:Y:S01]  /*3ef0*/  LDG.E.128.CONSTANT R8, desc[UR6][R16.64] ;  /* 0x0000000610087981 */ /* 0x000ee2000c1e9d00 */
[----:B------:R-:W-:-:S05]  /*3f00*/  IMAD.WIDE R40, R33, 0x4, R16 ;  /* 0x0000000421287825 */ /* 0x000fca00078e0210 */
[----:B------:R0:W4:Y:S02]  /*3f10*/  LDG.E.128.CONSTANT R12, desc[UR6][R40.64] ;  /* 0x00000006280c7981 */ /* 0x000124000c1e9d00 */
[----:B0-----:R-:W-:Y:S01]  /*3f20*/  IMAD.WIDE R40, R33, 0x4, R40 ;  /* 0x0000000421287825 */ /* 0x001fe200078e0228 */
[----:B--2---:R-:W-:Y:S02]  /*3f30*/  LOP3.LUT R18, R5, 0x3f, RZ, 0xc0, !PT ;  /* 0x0000003f05127812 */ /* 0x004fe400078ec0ff */
[----:B------:R-:W-:Y:S02]  /*3f40*/  LOP3.LUT R19, R6, 0x3f, RZ, 0xc0, !PT ;  /* 0x0000003f06137812 */ /* 0x000fe400078ec0ff */
[----:B------:R-:W-:Y:S01]  /*3f50*/  LOP3.LUT R17, R7, 0x3f, RZ, 0xc0, !PT ;  /* 0x0000003f07117812 */ /* 0x000fe200078ec0ff */
[----:B------:R-:W-:Y:S01]  /*3f60*/  VIADD R21, R18, 0xffffffe0 ;  /* 0xffffffe012157836 */ /* 0x000fe20000000000 */
[----:B------:R-:W-:Y:S02]  /*3f70*/  LOP3.LUT R18, R4, 0x3f, RZ, 0xc0, !PT ;  /* 0x0000003f04127812 */ /* 0x000fe400078ec0ff */
[----:B------:R-:W-:Y:S01]  /*3f80*/  IADD3 R19, PT, PT, R19, -0x20, RZ ;  /* 0xffffffe013137810 */ /* 0x000fe20007ffe0ff */
[----:B------:R-:W-:Y:S01]  /*3f90*/  VIADD R27, R17, 0xffffffe0 ;  /* 0xffffffe0111b7836 */ /* 0x000fe20000000000 */
[----:B------:R-:W-:Y:S01]  /*3fa0*/  SHF.R.U32.HI R16, RZ, 0x6, R5 ;  /* 0x00000006ff107819 */ /* 0x000fe20000011605 */
[----:B------:R-:W-:Y:S01]  /*3fb0*/  VIADD R18, R18, 0xffffffe0 ;  /* 0xffffffe012127836 */ /* 0x000fe20000000000 */
[----:B------:R-:W-:Y:S01]  /*3fc0*/  I2F.F16 R45, R19 ;  /* 0x00000013002d7306 */ /* 0x000fe20000200c00 */
[----:B------:R-:W-:-:S02]  /*3fd0*/  SHF.R.U32.HI R20, RZ, 0x12, R4 ;  /* 0x00000012ff147819 */ /* 0x000fc40000011604 */
[----:B------:R-:W-:Y:S02]  /*3fe0*/  LOP3.LUT R17, R16, 0x3f, RZ, 0xc0, !PT ;  /* 0x0000003f10117812 */ /* 0x000fe400078ec0ff */
[----:B------:R-:W-:Y:S02]  /*3ff0*/  SHF.R.U32.HI R16, RZ, 0x6, R4 ;  /* 0x00000006ff107819 */ /* 0x000fe40000011604 */
[----:B------:R-:W-:Y:S01]  /*4000*/  LOP3.LUT R20, R20, 0x3f, RZ, 0xc0, !PT ;  /* 0x0000003f14147812 */ /* 0x000fe200078ec0ff */
[----:B------:R0:W-:Y:S01]  /*4010*/  I2F.F16 R23, R18 ;  /* 0x0000001200177306 */ /* 0x0001e20000200c00 */
[----:B------:R-:W-:Y:S01]  /*4020*/  VIADD R22, R17, 0xffffffe0 ;  /* 0xffffffe011167836 */ /* 0x000fe20000000000 */
[----:B------:R-:W-:Y:S02]  /*4030*/  LOP3.LUT R17, R16, 0x3f, RZ, 0xc0, !PT ;  /* 0x0000003f10117812 */ /* 0x000fe400078ec0ff */
[----:B------:R-:W-:Y:S01]  /*4040*/  VIADD R20, R20, 0xffffffe0 ;  /* 0xffffffe014147836 */ /* 0x000fe20000000000 */
[----:B------:R-:W-:-:S02]  /*4050*/  SHF.R.U32.HI R35, RZ, 0xc, R5 ;  /* 0x0000000cff237819 */ /* 0x000fc40000011605 */
[----:B------:R-:W-:Y:S01]  /*4060*/  IADD3 R17, PT, PT, R17, -0x20, RZ ;  /* 0xffffffe011117810 */ /* 0x000fe20007ffe0ff */
[----:B------:R-:W-:Y:S01]  /*4070*/  I2F.F16 R21, R21 ;  /* 0x0000001500157306 */ /* 0x000fe20000200c00 */
[----:B0-----:R-:W-:Y:S02]  /*4080*/  SHF.R.U32.HI R18, RZ, 0xc, R4 ;  /* 0x0000000cff127819 */ /* 0x001fe40000011604 */
[----:B------:R-:W-:Y:S02]  /*4090*/  LOP3.LUT R35, R35, 0x3f, RZ, 0xc0, !PT ;  /* 0x0000003f23237812 */ /* 0x000fe400078ec0ff */
[----:B------:R-:W-:Y:S02]  /*40a0*/  LOP3.LUT R19, R18, 0x3f, RZ, 0xc0, !PT ;  /* 0x0000003f12137812 */ /* 0x000fe400078ec0ff */
[----:B------:R-:W-:Y:S01]  /*40b0*/  SHF.R.U32.HI R43, RZ, 0x12, R5 ;  /* 0x00000012ff2b7819 */ /* 0x000fe20000011605 */
[----:B------:R0:W1:Y:S01]  /*40c0*/  I2F.F16 R16, R22 ;  /* 0x0000001600107306 */ /* 0x0000620000200c00 */
[----:B------:R-:W-:Y:S01]  /*40d0*/  SHF.R.U32.HI R48, RZ, 0x12, R7 ;  /* 0x00000012ff307819 */ /* 0x000fe20000011607 */
[----:B------:R-:W-:Y:S01]  /*40e0*/  VIADD R19, R19, 0xffffffe0 ;  /* 0xffffffe013137836 */ /* 0x000fe20000000000 */
[----:B------:R-:W-:-:S02]  /*40f0*/  LOP3.LUT R43, R43, 0x3f, RZ, 0xc0, !PT ;  /* 0x0000003f2b2b7812 */ /* 0x000fc400078ec0ff */
[----:B------:R-:W-:-:S03]  /*4100*/  LOP3.LUT R48, R48, 0x3f, RZ, 0xc0, !PT ;  /* 0x0000003f30307812 */ /* 0x000fc600078ec0ff */
[----:B------:R2:W-:Y:S01]  /*4110*/  I2F.F16 R42, R19 ;  /* 0x00000013002a7306 */ /* 0x0005e20000200c00 */
[----:B0-----:R-:W-:Y:S01]  /*4120*/  IADD3 R22, PT, PT, R35, -0x20, RZ ;  /* 0xffffffe023167810 */ /* 0x001fe20007ffe0ff */
[----:B------:R-:W-:Y:S01]  /*4130*/  VIADD R43, R43, 0xffffffe0 ;  /* 0xffffffe02b2b7836 */ /* 0x000fe20000000000 */
[----:B------:R-:W-:Y:S01]  /*4140*/  SHF.R.U32.HI R35, RZ, 0x12, R6 ;  /* 0x00000012ff237819 */ /* 0x000fe20000011606 */
[----:B------:R-:W-:-:S03]  /*4150*/  VIADD R48, R48, 0xffffffe0 ;  /* 0xffffffe030307836 */ /* 0x000fc60000000000 */
[----:B------:R-:W-:Y:S01]  /*4160*/  LOP3.LUT R35, R35, 0x3f, RZ, 0xc0, !PT ;  /* 0x0000003f23237812 */ /* 0x000fe200078ec0ff */
[----:B------:R0:W5:Y:S01]  /*4170*/  I2F.F16 R18, R17 ;  /* 0x0000001100127306 */ /* 0x0001620000200c00 */
[----:B--2---:R-:W-:Y:S02]  /*4180*/  SHF.R.U32.HI R19, RZ, 0xc, R6 ;  /* 0x0000000cff137819 */ /* 0x004fe40000011606 */
[----:B-1----:R-:W-:Y:S02]  /*4190*/  PRMT R21, R21, 0x5410, R16 ;  /* 0x0000541015157816 */ /* 0x002fe40000000010 */
[----:B------:R-:W-:-:S03]  /*41a0*/  LOP3.LUT R19, R19, 0x3f, RZ, 0xc0, !PT ;  /* 0x0000003f13137812 */ /* 0x000fc600078ec0ff */
[----:B------:R1:W2:Y:S01]  /*41b0*/  I2F.F16 R49, R20 ;  /* 0x0000001400317306 */ /* 0x0002a20000200c00 */
[----:B0-----:R-:W-:-:S04]  /*41c0*/  SHF.R.U32.HI R17, RZ, 0x6, R6 ;  /* 0x00000006ff117819 */ /* 0x001fc80000011606 */
[----:B------:R-:W-:Y:S02]  /*41d0*/  LOP3.LUT R17, R17, 0x3f, RZ, 0xc0, !PT ;  /* 0x0000003f11117812 */ /* 0x000fe400078ec0ff */
[----:B-----5:R-:W-:Y:S01]  /*41e0*/  PRMT R23, R23, 0x5410, R18 ;  /* 0x0000541017177816 */ /* 0x020fe20000000012 */
[----:B------:R0:W-:Y:S01]  /*41f0*/  I2F.F16 R47, R43 ;  /* 0x0000002b002f7306 */ /* 0x0001e20000200c00 */
[----:B-1----:R-:W-:Y:S01]  /*4200*/  IADD3 R20, PT, PT, R19, -0x20, RZ ;  /* 0xffffffe013147810 */ /* 0x002fe20007ffe0ff */
[----:B------:R-:W-:Y:S01]  /*4210*/  VIADD R17, R17, 0xffffffe0 ;  /* 0xffffffe011117836 */ /* 0x000fe20000000000 */
[----:B------:R-:W-:-:S04]  /*4220*/  SHF.R.U32.HI R19, RZ, 0x6, R7 ;  /* 0x00000006ff137819 */ /* 0x000fc80000011607 */
[----:B------:R-:W-:Y:S01]  /*4230*/  LOP3.LUT R19, R19, 0x3f, RZ, 0xc0, !PT ;  /* 0x0000003f13137812 */ /* 0x000fe200078ec0ff */
[----:B------:R1:W5:Y:S01]  /*4240*/  I2F.F16 R46, R17 ;  /* 0x00000011002e7306 */ /* 0x0003620000200c00 */
[----:B0-----:R-:W-:Y:S01]  /*4250*/  VIADD R43, R35, 0xffffffe0 ;  /* 0xffffffe0232b7836 */ /* 0x001fe20000000000 */
[----:B------:R-:W-:Y:S02]  /*4260*/  SHF.R.U32.HI R35, RZ, 0xc, R7 ;  /* 0x0000000cff237819 */ /* 0x000fe40000011607 */
[----:B------:R-:W-:Y:S01]  /*4270*/  VIADD R44, R19, 0xffffffe0 ;  /* 0xffffffe0132c7836 */ /* 0x000fe20000000000 */
[----:B--2---:R-:W-:Y:S02]  /*4280*/  PRMT R42, R42, 0x5410, R49 ;  /* 0x000054102a2a7816 */ /* 0x004fe40000000031 */
[----:B------:R-:W-:Y:S01]  /*4290*/  LOP3.LUT R35, R35, 0x3f, RZ, 0xc0, !PT ;  /* 0x0000003f23237812 */ /* 0x000fe200078ec0ff */
[----:B------:R-:W-:Y:S01]  /*42a0*/  I2F.F16 R20, R20 ;  /* 0x0000001400147306 */ /* 0x000fe20000200c00 */
[----:B-1----:R-:W0:Y:S02]  /*42b0*/  LDS.128 R16, [UR4] ;  /* 0x00000004ff107984 */ /* 0x002e240008000c00 */
[----:B------:R-:W-:-:S02]  /*42c0*/  IADD3 R35, PT, PT, R35, -0x20, RZ ;  /* 0xffffffe023237810 */ /* 0x000fc40007ffe0ff */
[----:B-----5:R-:W-:-:S03]  /*42d0*/  PRMT R45, R45, 0x5410, R46 ;  /* 0x000054102d2d7816 */ /* 0x020fc6000000002e */
[----:B------:R-:W1:Y:S08]  /*42e0*/  I2F.F16 R43, R43 ;  /* 0x0000002b002b7306 */ /* 0x000e700000200c00 */
        /* <DEDUP_REMOVED lines=15> */
[-C--:B------:R-:W-:Y:S01]  /*43e0*/  HFMA2 R21, R47, R16.reuse, RZ.H0_H0 ;  /* 0x000000102f157231 */ /* 0x080fe200000400ff */
[----:B------:R-:W-:Y:S01]  /*43f0*/  LOP3.LUT R43, R44, 0x3f, RZ, 0xc0, !PT ;  /* 0x0000003f2c2b7812 */ /* 0x000fe200078ec0ff */
[----:B------:R-:W-:Y:S01]  /*4400*/  I2F.F16 R27, R27 ;  /* 0x0000001b001b7306 */ /* 0x000fe20000200c00 */
[----:B0-----:R-:W-:Y:S02]  /*4410*/  PRMT R44, R35, 0x5410, R48 ;  /* 0x00005410232c7816 */ /* 0x001fe40000000030 */
[----:B------:R-:W-:Y:S01]  /*4420*/  IADD3 R48, PT, PT, R43, -0x20, RZ ;  /* 0xffffffe02b307810 */ /* 0x000fe20007ffe0ff */
[----:B------:R-:W-:Y:S01]  /*4430*/  HFMA2 R43, R45, R16, RZ ;  /* 0x000000102d2b7231 */ /* 0x000fe200000000ff */
[----:B------:R-:W-:-:S02]  /*4440*/  SHF.R.U32.HI R45, RZ, 0x18, R7 ;  /* 0x00000018ff2d7819 */ /* 0x000fc40000011607 */
[----:B------:R-:W-:Y:S01]  /*4450*/  SHF.R.U32.HI R35, RZ, 0x18, R6 ;  /* 0x00000018ff237819 */ /* 0x000fe20000011606 */
[----:B------:R-:W-:Y:S01]  /*4460*/  I2F.F16 R16, R48 ;  /* 0x0000003000107306 */ /* 0x000fe20000200c00 */
[----:B------:R-:W-:Y:S02]  /*4470*/  LOP3.LUT R45, R45, 0x3f, RZ, 0xc0, !PT ;  /* 0x0000003f2d2d7812 */ /* 0x000fe400078ec0ff */
[----:B------:R-:W-:Y:S01]  /*4480*/  LOP3.LUT R35, R35, 0x3f, RZ, 0xc0, !PT ;  /* 0x0000003f23237812 */ /* 0x000fe200078ec0ff */
[-C--:B------:R-:W-:Y:S02]  /*4490*/  HFMA2 R43, R20, R17.reuse, R43 ;  /* 0x00000011142b7231 */ /* 0x080fe4000000002b */
[----:B------:R-:W-:Y:S01]  /*44a0*/  VIADD R47, R45, 0xffffffe0 ;  /* 0xffffffe02d2f7836 */ /* 0x000fe20000000000 */
[----:B---3--:R-:W-:Y:S01]  /*44b0*/  SHF.R.U32 R45, R4, 0x1e, R8 ;  /* 0x0000001e042d7819 */ /* 0x008fe20000001608 */
[-C--:B------:R-:W-:Y:S01]  /*44c0*/  HFMA2 R4, R22, R17.reuse, R23 ;  /* 0x0000001116047231 */ /* 0x080fe20000000017 */
[----:B------:R-:W-:Y:S01]  /*44d0*/  SHF.R.U32 R22, R5, 0x1e, R9 ;  /* 0x0000001e05167819 */ /* 0x000fe20000001609 */
[----:B------:R-:W-:Y:S01]  /*44e0*/  HFMA2 R17, R44, R17, R21 ;  /* 0x000000112c117231 */ /* 0x000fe20000000015 */
[----:B------:R-:W-:Y:S01]  /*44f0*/  LOP3.LUT R45, R45, 0x3f, RZ, 0xc0, !PT ;  /* 0x0000003f2d2d7812 */ /* 0x000fe200078ec0ff */
[----:B------:R0:W-:Y:S01]  /*4500*/  I2F.F16 R5, R47 ;  /* 0x0000002f00057306 */ /* 0x0001e20000200c00 */
[----:B------:R-:W-:-:S02]  /*4510*/  VIADD R35, R35, 0xffffffe0 ;  /* 0xffffffe023237836 */ /* 0x000fc40000000000 */
[----:B------:R-:W-:Y:S02]  /*4520*/  IADD3 R46, PT, PT, R45, -0x20, RZ ;  /* 0xffffffe02d2e7810 */ /* 0x000fe40007ffe0ff */
[----:B------:R-:W-:Y:S02]  /*4530*/  LOP3.LUT R45, R22, 0x3f, RZ, 0xc0, !PT ;  /* 0x0000003f162d7812 */ /* 0x000fe400078ec0ff */
[----:B------:R-:W-:Y:S01]  /*4540*/  SHF.R.U32.HI R44, RZ, 0x4, R8 ;  /* 0x00000004ff2c7819 */ /* 0x000fe20000011608 */
[----:B------:R-:W-:Y:S01]  /*4550*/  I2F.F16 R35, R35 ;  /* 0x0000002300237306 */ /* 0x000fe20000200c00 */
[----:B0-----:R-:W-:Y:S01]  /*4560*/  SHF.R.U32 R47, R6, 0x1e, R10 ;  /* 0x0000001e062f7819 */ /* 0x001fe2000000160a */
[----:B------:R-:W-:Y:S01]  /*4570*/  VIADD R45, R45, 0xffffffe0 ;  /* 0xffffffe02d2d7836 */ /* 0x000fe20000000000 */
[----:B------:R-:W-:Y:S01]  /*4580*/  LOP3.LUT R44, R44, 0x3f, RZ, 0xc0, !PT ;  /* 0x0000003f2c2c7812 */ /* 0x000fe200078ec0ff */
[----:B------:R0:W2:Y:S01]  /*4590*/  LDG.E.128.CONSTANT R20, desc[UR6][R40.64] ;  /* 0x0000000628147981 */ /* 0x0000a2000c1e9d00 */
[----:B------:R-:W-:-:S02]  /*45a0*/  LOP3.LUT R47, R47, 0x3f, RZ, 0xc0, !PT ;  /* 0x0000003f2f2f7812 */ /* 0x000fc400078ec0ff */
[----:B------:R-:W-:Y:S01]  /*45b0*/  SHF.R.U32 R7, R7, 0x1e, R11 ;  /* 0x0000001e07077819 */ /* 0x000fe2000000160b */
[----:B------:R-:W1:Y:S01]  /*45c0*/  I2F.F16 R46, R46 ;  /* 0x0000002e002e7306 */ /* 0x000e620000200c00 */
[----:B------:R-:W-:Y:S01]  /*45d0*/  VIADD R6, R44, 0xffffffe0 ;  /* 0xffffffe02c067836 */ /* 0x000fe20000000000 */
[----:B------:R-:W-:Y:S02]  /*45e0*/  IADD3 R44, PT, PT, R47, -0x20, RZ ;  /* 0xffffffe02f2c7810 */ /* 0x000fe40007ffe0ff */
[----:B------:R-:W-:Y:S02]  /*45f0*/  LOP3.LUT R48, R7, 0x3f, RZ, 0xc0, !PT ;  /* 0x0000003f07307812 */ /* 0x000fe400078ec0ff */
[----:B------:R-:W-:Y:S02]  /*4600*/  SHF.R.U32.HI R7, RZ, 0xa, R8 ;  /* 0x0000000aff077819 */ /* 0x000fe40000011608 */
[----:B------:R-:W3:Y:S02]  /*4610*/  I2F.F16 R45, R45 ;  /* 0x0000002d002d7306 */ /* 0x000ee40000200c00 */
[----:B------:R-:W-:-:S02]  /*4620*/  LOP3.LUT R7, R7, 0x3f, RZ, 0xc0, !PT ;  /* 0x0000003f07077812 */ /* 0x000fc400078ec0ff */
[----:B-1----:R-:W-:-:S04]  /*4630*/  PRMT R47, R27, 0x5410, R46 ;  /* 0x000054101b2f7816 */ /* 0x002fc8000000002e */
[----:B------:R-:W1:Y:S01]  /*4640*/  I2F.F16 R44, R44 ;  /* 0x0000002c002c7306 */ /* 0x000e620000200c00 */
[----:B------:R-:W-:Y:S02]  /*4650*/  VIADD R46, R48, 0xffffffe0 ;  /* 0xffffffe0302e7836 */ /* 0x000fe40000000000 */
[----:B------:R-:W-:Y:S02]  /*4660*/  VIADD R7, R7, 0xffffffe0 ;  /* 0xffffffe007077836 */ /* 0x000fe40000000000 */
[----:B------:R-:W-:Y:S01]  /*4670*/  HFMA2 R42, R47, R18, R42 ;  /* 0x000000122f2a7231 */ /* 0x000fe2000000002a */
[----:B------:R-:W-:Y:S02]  /*4680*/  SHF.R.U32.HI R47, RZ, 0xa, R9 ;  /* 0x0000000aff2f7819 */ /* 0x000fe40000011609 */
[----:B------:R-:W5:Y:S01]  /*4690*/  I2F.F16 R46, R46 ;  /* 0x0000002e002e7306 */ /* 0x000f620000200c00 */
[----:B---3--:R-:W-:Y:S02]  /*46a0*/  PRMT R45, R16, 0x5410, R45 ;  /* 0x00005410102d7816 */ /* 0x008fe4000000002d */
[----:B------:R-:W-:-:S02]  /*46b0*/  SHF.R.U32.HI R16, RZ, 0x10, R8 ;  /* 0x00000010ff107819 */ /* 0x000fc40000011608 */
[----:B------:R-:W-:Y:S01]  /*46c0*/  LOP3.LUT R47, R47, 0x3f, RZ, 0xc0, !PT ;  /* 0x0000003f2f2f7812 */ /* 0x000fe200078ec0ff */
[-C--:B------:R-:W-:Y:S01]  /*46d0*/  HFMA2 R4, R45, R18.reuse, R4 ;  /* 0x000000122d047231 */ /* 0x080fe20000000004 */
[----:B------:R-:W-:Y:S01]  /*46e0*/  LOP3.LUT R27, R16, 0x3f, RZ, 0xc0, !PT ;  /* 0x0000003f101b7812 */ /* 0x000fe200078ec0ff */
[----:B------:R-:W-:Y:S01]  /*46f0*/  I2F.F16 R6, R6 ;  /* 0x0000000600067306 */ /* 0x000fe20000200c00 */
[----:B-1----:R-:W-:Y:S02]  /*4700*/  PRMT R16, R35, 0x5410, R44 ;  /* 0x0000541023107816 */ /* 0x002fe4000000002c */
[----:B------:R-:W-:Y:S02]  /*4710*/  SHF.R.U32.HI R35, RZ, 0x16, R8 ;  /* 0x00000016ff237819 */ /* 0x000fe40000011608 */
[--C-:B------:R-:W-:Y:S02]  /*4720*/  SHF.R.U32.HI R45, RZ, 0x10, R9.reuse ;  /* 0x00000010ff2d7819 */ /* 0x100fe40000011609 */
[----:B------:R-:W-:Y:S01]  /*4730*/  LOP3.LUT R35, R35, 0x3f, RZ, 0xc0, !PT ;  /* 0x0000003f23237812 */ /* 0x000fe200078ec0ff */
[----:B------:R-:W1:Y:S01]  /*4740*/  I2F.F16 R7, R7 ;  /* 0x0000000700077306 */ /* 0x000e620000200c00 */
[----:B-----5:R-:W-:Y:S01]  /*4750*/  PRMT R46, R5, 0x5410, R46 ;  /* 0x00005410052e7816 */ /* 0x020fe2000000002e */
[-C--:B------:R-:W-:Y:S01]  /*4760*/  HFMA2 R43, R16, R18.reuse, R43 ;  /* 0x00000012102b7231 */ /* 0x080fe2000000002b */
[----:B------:R-:W-:Y:S01]  /*4770*/  IADD3 R47, PT, PT, R47, -0x20, RZ ;  /* 0xffffffe02f2f7810 */ /* 0x000fe20007ffe0ff */
[----:B------:R-:W-:Y:S01]  /*4780*/  VIADD R35, R35, 0xffffffe0 ;  /* 0xffffffe023237836 */ /* 0x000fe20000000000 */
[----:B------:R-:W-:Y:S01]  /*4790*/  IADD3 R27, PT, PT, R27, -0x20, RZ ;  /* 0xffffffe01b1b7810 */ /* 0x000fe20007ffe0ff */
[----:B------:R-:W-:Y:S01]  /*47a0*/  HFMA2 R46, R46, R18, R17 ;  /* 0x000000122e2e7231 */ /* 0x000fe20000000011 */
[----:B------:R-:W-:Y:S01]  /*47b0*/  LOP3.LUT R45, R45, 0x3f, RZ, 0xc0, !PT ;  /* 0x0000003f2d2d7812 */ /* 0x000fe200078ec0ff */
[----:B------:R3:W-:Y:S01]  /*47c0*/  I2F.F16 R44, R35 ;  /* 0x00000023002c7306 */ /* 0x0007e20000200c00 */
[----:B------:R-:W-:-:S02]  /*47d0*/  SHF.R.U32.HI R5, RZ, 0x4, R9 ;  /* 0x00000004ff057819 */ /* 0x000fc40000011609 */
[----:B------:R-:W-:Y:S01]  /*47e0*/  SHF.R.U32.HI R18, RZ, 0x4, R11 ;  /* 0x00000004ff127819 */ /* 0x000fe2000001160b */
[----:B------:R-:W-:Y:S01]  /*47f0*/  VIADD R16, R45, 0xffffffe0 ;  /* 0xffffffe02d107836 */ /* 0x000fe20000000000 */
[--C-:B------:R-:W-:Y:S02]  /*4800*/  SHF.R.U32.HI R17, RZ, 0xa, R10.reuse ;  /* 0x0000000aff117819 */ /* 0x100fe4000001160a */
[----:B------:R-:W-:Y:S01]  /*4810*/  LOP3.LUT R5, R5, 0x3f, RZ, 0xc0, !PT ;  /* 0x0000003f05057812 */ /* 0x000fe200078ec0ff */
[----:B------:R5:W-:Y:S01]  /*4820*/  I2F.F16 R48, R47 ;  /* 0x0000002f00307306 */ /* 0x000be20000200c00 */
[----:B---3--:R-:W-:Y:S02]  /*4830*/  SHF.R.U32.HI R35, RZ, 0x4, R10 ;  /* 0x00000004ff237819 */ /* 0x008fe4000001160a */
[----:B------:R-:W-:Y:S01]  /*4840*/  LOP3.LUT R45, R18, 0x3f, RZ, 0xc0, !PT ;  /* 0x0000003f122d7812 */ /* 0x000fe200078ec0ff */
[----:B------:R-:W-:Y:S01]  /*4850*/  VIADD R5, R5, 0xffffffe0 ;  /* 0xffffffe005057836 */ /* 0x000fe20000000000 */
[----:B------:R-:W-:-:S02]  /*4860*/  LOP3.LUT R35, R35, 0x3f, RZ, 0xc0, !PT ;  /* 0x0000003f23237812 */ /* 0x000fc400078ec0ff */
[----:B------:R-:W-:Y:S01]  /*4870*/  LOP3.LUT R17, R17, 0x3f, RZ, 0xc0, !PT ;  /* 0x0000003f11117812 */ /* 0x000fe200078ec0ff */
[----:B------:R-:W-:Y:S01]  /*4880*/  I2F.F16 R27, R27 ;  /* 0x0000001b001b7306 */ /* 0x000fe20000200c00 */
[----:B-----5:R-:W-:Y:S01]  /*4890*/  SHF.R.U32.HI R47, RZ, 0xa, R11 ;  /* 0x0000000aff2f7819 */ /* 0x020fe2000001160b */
[----:B------:R-:W-:Y:S01]  /*48a0*/  VIADD R35, R35, 0xffffffe0 ;  /* 0xffffffe023237836 */ /* 0x000fe20000000000 */
[----:B-1----:R-:W-:Y:S01]  /*48b0*/  PRMT R7, R6, 0x5410, R7 ;  /* 0x0000541006077816 */ /* 0x002fe20000000007 */
[----:B------:R-:W-:Y:S01]  /*48c0*/  VIADD R6, R45, 0xffffffe0 ;  /* 0xffffffe02d067836 */ /* 0x000fe20000000000 */
[----:B------:R-:W-:Y:S02]  /*48d0*/  LOP3.LUT R47, R47, 0x3f, RZ, 0xc0, !PT ;  /* 0x0000003f2f2f7812 */ /* 0x000fe400078ec0ff */
[----:B------:R-:W-:Y:S01]  /*48e0*/  IADD3 R17, PT, PT, R17, -0x20, RZ ;  /* 0xffffffe011117810 */ /* 0x000fe20007ffe0ff */
[----:B------:R-:W1:Y:S02]  /*48f0*/  I2F.F16 R5, R5 ;  /* 0x0000000500057306 */ /* 0x000e640000200c00 */
[----:B------:R-:W-:-:S06]  /*4900*/  VIADD R45, R47, 0xffffffe0 ;  /* 0xffffffe02f2d7836 */ /* 0x000fcc0000000000 */
[----:B------:R-:W-:Y:S01]  /*4910*/  I2F.F16 R35, R35 ;  /* 0x0000002300237306 */ /* 0x000fe20000200c00 */
[----:B-1----:R-:W-:-:S07]  /*4920*/  PRMT R5, R5, 0x5410, R48 ;  /* 0x0000541005057816 */ /* 0x002fce0000000030 */
[----:B------:R1:W3:Y:S08]  /*4930*/  I2F.F16 R18, R17 ;  /* 0x0000001100127306 */ /* 0x0002f00000200c00 */
[----:B------:R-:W-:Y:S01]  /*4940*/  I2F.F16 R6, R6 ;  /* 0x0000000600067306 */ /* 0x000fe20000200c00 */
[----:B-1----:R-:W-:Y:S02]  /*4950*/  PRMT R17, R27, 0x5410, R44 ;  /* 0x000054101b117816 */ /* 0x002fe4000000002c */
[----:B------:R-:W-:-:S02]  /*4960*/  SHF.R.U32.HI R27, RZ, 0x16, R9 ;  /* 0x00000016ff1b7819 */ /* 0x000fc40000011609 */
[----:B------:R-:W-:Y:S02]  /*4970*/  SHF.R.U32.HI R44, RZ, 0x10, R10 ;  /* 0x00000010ff2c7819 */ /* 0x000fe4000001160a */
[----:B------:R-:W-:Y:S01]  /*4980*/  LOP3.LUT R27, R27, 0x3f, RZ, 0xc0, !PT ;  /* 0x0000003f1b1b7812 */ /* 0x000fe200078ec0ff */
[----:B------:R-:W1:Y:S01]  /*4990*/  I2F.F16 R45, R45 ;  /* 0x0000002d002d7306 */ /* 0x000e620000200c00 */
[----:B----4-:R-:W-:Y:S02]  /*49a0*/  SHF.R.U32 R9, R9, 0x1c, R13 ;  /* 0x0000001c09097819 */ /* 0x010fe4000000160d */
[----:B------:R-:W-:Y:S02]  /*49b0*/  IADD3 R47, PT, PT, R27, -0x20, RZ ;  /* 0xffffffe01b2f7810 */ /* 0x000fe40007ffe0ff */
[----:B------:R-:W-:Y:S02]  /*49c0*/  LOP3.LUT R27, R44, 0x3f, RZ, 0xc0, !PT ;  /* 0x0000003f2c1b7812 */ /* 0x000fe400078ec0ff */
[----:B---3--:R-:W-:Y:S01]  /*49d0*/  PRMT R44, R35, 0x5410, R18 ;  /* 0x00005410232c7816 */ /* 0x008fe20000000012 */
[----:B------:R-:W-:Y:S01]  /*49e0*/  HFMA2 R35, R5, R19, R4 ;  /* 0x0000001305237231 */ /* 0x000fe20000000004 */
[----:B------:R-:W-:Y:S01]  /*49f0*/  SHF.R.U32.HI R18, RZ, 0x16, R10 ;  /* 0x00000016ff127819 */ /* 0x000fe2000001160a */
[----:B------:R-:W-:Y:S01]  /*4a00*/  I2F.F16 R16, R16 ;  /* 0x0000001000107306 */ /* 0x000fe20000200c00 */
[----:B------:R-:W-:Y:S01]  /*4a10*/  SHF.R.U32.HI R4, RZ, 0x16, R11 ;  /* 0x00000016ff047819 */ /* 0x000fe2000001160b */
[----:B------:R-:W-:Y:S01]  /*4a20*/  VIADD R27, R27, 0xffffffe0 ;  /* 0xffffffe01b1b7836 */ /* 0x000fe20000000000 */
[----:B------:R-:W-:-:S02]  /*4a30*/  LOP3.LUT R18, R18, 0x3f, RZ, 0xc0, !PT ;  /* 0x0000003f12127812 */ /* 0x000fc400078ec0ff */
[----:B-1----:R-:W-:Y:S01]  /*4a40*/  PRMT R49, R6, 0x5410, R45 ;  /* 0x0000541006317816 */ /* 0x002fe2000000002d */
[-C--:B------:R-:W-:Y:S01]  /*4a50*/  HFMA2 R45, R44, R19.reuse, R43 ;  /* 0x000000132c2d7231 */ /* 0x080fe2000000002b */
[----:B------:R-:W-:Y:S01]  /*4a60*/  SHF.R.U32.HI R6, RZ, 0x10, R11 ;  /* 0x00000010ff067819 */ /* 0x000fe2000001160b */
[----:B------:R-:W1:Y:S01]  /*4a70*/  I2F.F16 R47, R47 ;  /* 0x0000002f002f7306 */ /* 0x000e620000200c00 */
[----:B------:R-:W-:Y:S02]  /*4a80*/  VIADD R48, R18, 0xffffffe0 ;  /* 0xffffffe012307836 */ /* 0x000fe40000000000 */
[-C--:B------:R-:W-:Y:S01]  /*4a90*/  HFMA2 R18, R7, R19.reuse, R42 ;  /* 0x0000001307127231 */ /* 0x080fe2000000002a */
[----:B------:R-:W-:Y:S01]  /*4aa0*/  LOP3.LUT R6, R6, 0x3f, RZ, 0xc0, !PT ;  /* 0x0000003f06067812 */ /* 0x000fe200078ec0ff */
[----:B------:R-:W-:Y:S01]  /*4ab0*/  HFMA2 R46, R49, R19, R46 ;  /* 0x00000013312e7231 */ /* 0x000fe2000000002e */
[----:B------:R-:W-:Y:S02]  /*4ac0*/  LOP3.LUT R43, R4, 0x3f, RZ, 0xc0, !PT ;  /* 0x0000003f042b7812 */ /* 0x000fe400078ec0ff */
[----:B------:R-:W-:Y:S01]  /*4ad0*/  IADD3 R50, PT, PT, R6, -0x20, RZ ;  /* 0xffffffe006327810 */ /* 0x000fe20007ffe0ff */
[----:B------:R-:W-:Y:S01]  /*4ae0*/  I2F.F16 R27, R27 ;  /* 0x0000001b001b7306 */ /* 0x000fe20000200c00 */
[----:B------:R-:W3:Y:S01]  /*4af0*/  LDS.128 R4, [UR4+0x10] ;  /* 0x00001004ff047984 */ /* 0x000ee20008000c00 */
[----:B------:R-:W-:Y:S01]  /*4b00*/  SHF.R.U32 R19, R8, 0x1c, R12 ;  /* 0x0000001c08137819 */ /* 0x000fe2000000160c */
[----:B------:R-:W-:Y:S01]  /*4b10*/  VIADD R49, R43, 0xffffffe0 ;  /* 0xffffffe02b317836 */ /* 0x000fe20000000000 */
[----:B------:R-:W-:-:S02]  /*4b20*/  LOP3.LUT R9, R9, 0x3f, RZ, 0xc0, !PT ;  /* 0x0000003f09097812 */ /* 0x000fc400078ec0ff */
[----:B------:R-:W-:Y:S02]  /*4b30*/  SHF.R.U32 R10, R10, 0x1c, R14 ;  /* 0x0000001c0a0a7819 */ /* 0x000fe4000000160e */
[----:B------:R-:W4:Y:S01]  /*4b40*/  I2F.F16 R42, R48 ;  /* 0x00000030002a7306 */ /* 0x000f220000200c00 */
[----:B-1----:R-:W-:Y:S01]  /*4b50*/  PRMT R8, R16, 0x5410, R47 ;  /* 0x0000541010087816 */ /* 0x002fe2000000002f */
[----:B------:R-:W-:Y:S01]  /*4b60*/  VIADD R9, R9, 0xffffffe0 ;  /* 0xffffffe009097836 */ /* 0x000fe20000000000 */
[----:B------:R-:W-:Y:S02]  /*4b70*/  LOP3.LUT R16, R19, 0x3f, RZ, 0xc0, !PT ;  /* 0x0000003f13107812 */ /* 0x000fe400078ec0ff */
[----:B------:R-:W-:Y:S02]  /*4b80*/  LOP3.LUT R10, R10, 0x3f, RZ, 0xc0, !PT ;  /* 0x0000003f0a0a7812 */ /* 0x000fe400078ec0ff */
[----:B------:R-:W-:Y:S01]  /*4b90*/  SHF.R.U32 R11, R11, 0x1c, R15 ;  /* 0x0000001c0b0b7819 */ /* 0x000fe2000000160f */
[----:B------:R-:W-:Y:S01]  /*4ba0*/  I2F.F16 R44, R50 ;  /* 0x00000032002c7306 */ /* 0x000fe20000200c00 */
[----:B------:R-:W-:Y:S01]  /*4bb0*/  IADD3 R10, PT, PT, R10, -0x20, RZ ;  /* 0xffffffe00a0a7810 */ /* 0x000fe20007ffe0ff */
[----:B------:R-:W-:Y:S01]  /*4bc0*/  VIADD R16, R16, 0xffffffe0 ;  /* 0xffffffe010107836 */ /* 0x000fe20000000000 */
[----:B------:R-:W-:-:S02]  /*4bd0*/  LOP3.LUT R11, R11, 0x3f, RZ, 0xc0, !PT ;  /* 0x0000003f0b0b7812 */ /* 0x000fc400078ec0ff */
[----:B------:R-:W-:Y:S02]  /*4be0*/  SHF.R.U32.HI R43, RZ, 0x2, R12 ;  /* 0x00000002ff2b7819 */ /* 0x000fe4000001160c */
[----:B----4-:R-:W-:Y:S01]  /*4bf0*/  PRMT R48, R27, 0x5410, R42 ;  /* 0x000054101b307816 */ /* 0x010fe2000000002a */
[----:B------:R-:W1:Y:S01]  /*4c00*/  I2F.F16 R19, R49 ;  /* 0x0000003100137306 */ /* 0x000e620000200c00 */
[----:B------:R-:W-:Y:S01]  /*4c10*/  SHF.R.U32.HI R27, RZ, 0x2, R13 ;  /* 0x00000002ff1b7819 */ /* 0x000fe2000001160d */
[----:B------:R-:W-:Y:S01]  /*4c20*/  VIADD R47, R11, 0xffffffe0 ;  /* 0xffffffe00b2f7836 */ /* 0x000fe20000000000 */
[----:B------:R-:W-:Y:S02]  /*4c30*/  LOP3.LUT R43, R43, 0x3f, RZ, 0xc0, !PT ;  /* 0x0000003f2b2b7812 */ /* 0x000fe400078ec0ff */
[----:B------:R-:W-:Y:S02]  /*4c40*/  LOP3.LUT R42, R27, 0x3f, RZ, 0xc0, !PT ;  /* 0x0000003f1b2a7812 */ /* 0x000fe400078ec0ff */
[----:B------:R-:W-:Y:S01]  /*4c50*/  IADD3 R43, PT, PT, R43, -0x20, RZ ;  /* 0xffffffe02b2b7810 */ /* 0x000fe20007ffe0ff */
[----:B------:R1:W-:Y:S02]  /*4c60*/  I2F.F16 R27, R9 ;  /* 0x00000009001b7306 */ /* 0x0003e40000200c00 */
[----:B------:R-:W-:-:S06]  /*4c70*/  VIADD R42, R42, 0xffffffe0 ;  /* 0xffffffe02a2a7836 */ /* 0x000fcc0000000000 */
[----:B------:R-:W-:Y:S01]  /*4c80*/  I2F.F16 R16, R16 ;  /* 0x0000001000107306 */ /* 0x000fe20000200c00 */
[----:B-1----:R-:W-:Y:S01]  /*4c90*/  PRMT R9, R44, 0x5410, R19 ;  /* 0x000054102c097816 */ /* 0x002fe20000000013 */
[-C--:B---3--:R-:W-:Y:S01]  /*4ca0*/  HFMA2 R17, R17, R4.reuse, R18 ;  /* 0x0000000411117231 */ /* 0x088fe20000000012 */
[----:B------:R-:W-:Y:S01]  /*4cb0*/  SHF.R.U32.HI R19, RZ, 0x2, R14 ;  /* 0x00000002ff137819 */ /* 0x000fe2000001160e */
[-C--:B------:R-:W-:Y:S02]  /*4cc0*/  HFMA2 R35, R8, R4.reuse, R35 ;  /* 0x0000000408237231 */ /* 0x080fe40000000023 */
[-C--:B------:R-:W-:Y:S02]  /*4cd0*/  HFMA2 R45, R48, R4.reuse, R45 ;  /* 0x00000004302d7231 */ /* 0x080fe4000000002d */
[----:B------:R-:W-:Y:S01]  /*4ce0*/  HFMA2 R46, R9, R4, R46 ;  /* 0x00000004092e7231 */ /* 0x000fe2000000002e */
[----:B------:R-:W-:Y:S01]  /*4cf0*/  LOP3.LUT R19, R19, 0x3f, RZ, 0xc0, !PT ;  /* 0x0000003f13137812 */ /* 0x000fe200078ec0ff */
[----:B------:R1:W-:Y:S04]  /*4d00*/  I2F.F16 R44, R10 ;  /* 0x0000000a002c7306 */ /* 0x0003e80000200c00 */
[----:B------:R-:W-:-:S02]  /*4d10*/  VIADD R49, R19, 0xffffffe0 ;  /* 0xffffffe013317836 */ /* 0x000fc40000000000 */
[----:B------:R-:W-:Y:S01]  /*4d20*/  IMAD.WIDE R18, R33, 0x4, R40 ;  /* 0x0000000421127825 */ /* 0x000fe200078e0228 */
[----:B0-----:R-:W-:Y:S01]  /*4d30*/  SHF.R.U32.HI R40, RZ, 0x2, R15 ;  /* 0x00000002ff287819 */ /* 0x001fe2000001160f */
[----:B------:R-:W0:Y:S03]  /*4d40*/  I2F.F16 R43, R43 ;  /* 0x0000002b002b7306 */ /* 0x000e260000200c00 */
[----:B-1----:R1:W3:Y:S01]  /*4d50*/  LDG.E.128.CONSTANT R8, desc[UR6][R18.64] ;  /* 0x0000000612087981 */ /* 0x0022e2000c1e9d00 */
[----:B------:R-:W-:-:S04]  /*4d60*/  LOP3.LUT R40, R40, 0x3f, RZ, 0xc0, !PT ;  /* 0x0000003f28287812 */ /* 0x000fc800078ec0ff */
[----:B------:R-:W-:Y:S01]  /*4d70*/  IADD3 R40, PT, PT, R40, -0x20, RZ ;  /* 0xffffffe028287810 */ /* 0x000fe20007ffe0ff */
[----:B------:R-:W4:Y:S08]  /*4d80*/  I2F.F16 R41, R49 ;  /* 0x0000003100297306 */ /* 0x000f300000200c00 */
[----:B------:R-:W-:Y:S08]  /*4d90*/  I2F.F16 R47, R47 ;  /* 0x0000002f002f7306 */ /* 0x000ff00000200c00 */
[----:B------:R-:W5:Y:S01]  /*4da0*/  I2F.F16 R40, R40 ;  /* 0x0000002800287306 */ /* 0x000f620000200c00 */
[----:B0-----:R-:W-:-:S07]  /*4db0*/  PRMT R48, R16, 0x5410, R43 ;  /* 0x0000541010307816 */ /* 0x001fce000000002b */
[----:B------:R-:W0:Y:S01]  /*4dc0*/  I2F.F16 R42, R42 ;  /* 0x0000002a002a7306 */ /* 0x000e220000200c00 */
[----:B------:R-:W-:Y:S02]  /*4dd0*/  SHF.R.U32.HI R16, RZ, 0x8, R12 ;  /* 0x00000008ff107819 */ /* 0x000fe4000001160c */
[----:B----4-:R-:W-:Y:S02]  /*4de0*/  PRMT R44, R44, 0x5410, R41 ;  /* 0x000054102c2c7816 */ /* 0x010fe40000000029 */
[----:B-----5:R-:W-:Y:S02]  /*4df0*/  PRMT R41, R47, 0x5410, R40 ;  /* 0x000054102f297816 */ /* 0x020fe40000000028 */
[----:B------:R-:W-:Y:S02]  /*4e00*/  LOP3.LUT R40, R16, 0x3f, RZ, 0xc0, !PT ;  /* 0x0000003f10287812 */ /* 0x000fe400078ec0ff */
[----:B------:R-:W-:Y:S02]  /*4e10*/  LEA.HI R49, R14, 0xffffffe0, RZ, 0x6 ;  /* 0xffffffe00e317811 */ /* 0x000fe400078f30ff */
[----:B0-----:R-:W-:Y:S01]  /*4e20*/  PRMT R42, R27, 0x5410, R42 ;  /* 0x000054101b2a7816 */ /* 0x001fe2000000002a */
[----:B------:R-:W-:Y:S01]  /*4e30*/  VIADD R43, R40, 0xffffffe0 ;  /* 0xffffffe0282b7836 */ /* 0x000fe20000000000 */
[--C-:B------:R-:W-:Y:S01]  /*4e40*/  SHF.R.U32.HI R40, RZ, 0xe, R13.reuse ;  /* 0x0000000eff287819 */ /* 0x100fe2000001160d */
[-C--:B------:R-:W-:Y:S01]  /*4e50*/  HFMA2 R17, R48, R5.reuse, R17 ;  /* 0x0000000530117231 */ /* 0x080fe20000000011 */
[----:B------:R-:W-:Y:S01]  /*4e60*/  SHF.R.U32.HI R47, RZ, 0xe, R12 ;  /* 0x0000000eff2f7819 */ /* 0x000fe2000001160c */
[----:B------:R-:W-:Y:S01]  /*4e70*/  HFMA2 R48, R42, R5, R35 ;  /* 0x000000052a307231 */ /* 0x000fe20000000023 */
[----:B------:R0:W-:Y:S01]  /*4e80*/  I2F.F16 R16, R49 ;  /* 0x0000003100107306 */ /* 0x0001e20000200c00 */
[----:B------:R-:W-:-:S02]  /*4e90*/  SHF.R.U32.HI R35, RZ, 0x8, R13 ;  /* 0x00000008ff237819 */ /* 0x000fc4000001160d */
[----:B------:R-:W-:Y:S02]  /*4ea0*/  LOP3.LUT R47, R47, 0x3f, RZ, 0xc0, !PT ;  /* 0x0000003f2f2f7812 */ /* 0x000fe400078ec0ff */
[----:B------:R-:W-:Y:S02]  /*4eb0*/  LOP3.LUT R35, R35, 0x3f, RZ, 0xc0, !PT ;  /* 0x0000003f23237812 */ /* 0x000fe400078ec0ff */
        /* <DEDUP_REMOVED lines=8> */
[----:B------:R-:W-:-:S02]  /*4f40*/  SHF.R.U32.HI R12, RZ, 0x14, R12 ;  /* 0x00000014ff0c7819 */ /* 0x000fc4000001160c */
[----:B------:R-:W-:-:S04]  /*4f50*/  SHF.R.U32.HI R46, RZ, 0xe, R14 ;  /* 0x0000000eff2e7819 */ /* 0x000fc8000001160e */
[----:B------:R-:W0:Y:S01]  /*4f60*/  I2F.F16 R50, R47 ;  /* 0x0000002f00327306 */ /* 0x000e220000200c00 */
[----:B------:R-:W-:Y:S02]  /*4f70*/  SHF.R.U32.HI R44, RZ, 0x8, R14 ;  /* 0x00000008ff2c7819 */ /* 0x000fe4000001160e */
[----:B------:R-:W-:-:S05]  /*4f80*/  LOP3.LUT R12, R12, 0x3f, RZ, 0xc0, !PT ;  /* 0x0000003f0c0c7812 */ /* 0x000fca00078ec0ff */
[----:B------:R-:W-:Y:S01]  /*4f90*/  I2F.F16 R42, R35 ;  /* 0x00000023002a7306 */ /* 0x000fe20000200c00 */
[----:B------:R-:W-:-:S07]  /*4fa0*/  LOP3.LUT R46, R46, 0x3f, RZ, 0xc0, !PT ;  /* 0x0000003f2e2e7812 */ /* 0x000fce00078ec0ff */
[----:B------:R-:W4:Y:S01]  /*4fb0*/  I2F.F16 R45, R45 ;  /* 0x0000002d002d7306 */ /* 0x000f220000200c00 */
[----:B------:R-:W-:Y:S01]  /*4fc0*/  LOP3.LUT R44, R44, 0x3f, RZ, 0xc0, !PT ;  /* 0x0000003f2c2c7812 */ /* 0x000fe200078ec0ff */
[----:B------:R-:W-:Y:S02]  /*4fd0*/  VIADD R12, R12, 0xffffffe0 ;  /* 0xffffffe00c0c7836 */ /* 0x000fe40000000000 */
[----:B------:R-:W-:Y:S01]  /*4fe0*/  VIADD R46, R46, 0xffffffe0 ;  /* 0xffffffe02e2e7836 */ /* 0x000fe20000000000 */
[----:B------:R-:W-:-:S03]  /*4ff0*/  IADD3 R44, PT, PT, R44, -0x20, RZ ;  /* 0xffffffe02c2c7810 */ /* 0x000fc60007ffe0ff */
[----:B------:R0:W-:Y:S01]  /*5000*/  I2F.F16 R35, R12 ;  /* 0x0000000c00237306 */ /* 0x0001e20000200c00 */
[----:B------:R-:W-:Y:S02]  /*5010*/  LEA.HI R27, R13, 0xffffffe0, RZ, 0x6 ;  /* 0xffffffe00d1b7811 */ /* 0x000fe400078f30ff */
[----:B------:R-:W-:-:S05]  /*5020*/  SHF.R.U32.HI R13, RZ, 0x14, R13 ;  /* 0x00000014ff0d7819 */ /* 0x000fca000001160d */
[----:B------:R5:W-:Y:S01]  /*5030*/  I2F.F16 R47, R44 ;  /* 0x0000002c002f7306 */ /* 0x000be20000200c00 */
[----:B0-----:R-:W-:Y:S02]  /*5040*/  PRMT R12, R43, 0x5410, R50 ;  /* 0x000054102b0c7816 */ /* 0x001fe40000000032 */
[----:B----4-:R-:W-:Y:S02]  /*5050*/  PRMT R43, R42, 0x5410, R45 ;  /* 0x000054102a2b7816 */ /* 0x010fe4000000002d */
[----:B------:R-:W-:-:S03]  /*5060*/  SHF.R.U32.HI R42, RZ, 0x8, R15 ;  /* 0x00000008ff2a7819 */ /* 0x000fc6000001160f */
[----:B------:R-:W0:Y:S01]  /*5070*/  I2F.F16 R46, R46 ;  /* 0x0000002e002e7306 */ /* 0x000e220000200c00 */
[--C-:B------:R-:W-:Y:S02]  /*5080*/  SHF.R.U32.HI R45, RZ, 0xe, R15.reuse ;  /* 0x0000000eff2d7819 */ /* 0x100fe4000001160f */
[----:B------:R-:W-:Y:S02]  /*5090*/  LOP3.LUT R42, R42, 0x3f, RZ, 0xc0, !PT ;  /* 0x0000003f2a2a7812 */ /* 0x000fe400078ec0ff */
[----:B------:R-:W-:Y:S02]  /*50a0*/  LEA.HI R5, R15, 0xffffffe0, RZ, 0x6 ;  /* 0xffffffe00f057811 */ /* 0x000fe400078f30ff */
[----:B------:R-:W-:Y:S02]  /*50b0*/  LOP3.LUT R45, R45, 0x3f, RZ, 0xc0, !PT ;  /* 0x0000003f2d2d7812 */ /* 0x000fe400078ec0ff */
[----:B------:R-:W-:Y:S01]  /*50c0*/  SHF.R.U32.HI R15, RZ, 0x14, R15 ;  /* 0x00000014ff0f7819 */ /* 0x000fe2000001160f */
[----:B------:R-:W-:Y:S01]  /*50d0*/  VIADD R42, R42, 0xffffffe0 ;  /* 0xffffffe02a2a7836 */ /* 0x000fe20000000000 */
[----:B-----5:R-:W-:-:S02]  /*50e0*/  LOP3.LUT R44, R13, 0x3f, RZ, 0xc0, !PT ;  /* 0x0000003f0d2c7812 */ /* 0x020fc400078ec0ff */
[----:B------:R-:W-:Y:S02]  /*50f0*/  IADD3 R49, PT, PT, R45, -0x20, RZ ;  /* 0xffffffe02d317810 */ /* 0x000fe40007ffe0ff */
[----:B------:R-:W-:Y:S01]  /*5100*/  LOP3.LUT R50, R15, 0x3f, RZ, 0xc0, !PT ;  /* 0x0000003f0f327812 */ /* 0x000fe200078ec0ff */
[----:B------:R-:W4:Y:S01]  /*5110*/  I2F.F16 R4, R4 ;  /* 0x0000000400047306 */ /* 0x000f220000200c00 */
[----:B------:R-:W-:Y:S01]  /*5120*/  VIADD R44, R44, 0xffffffe0 ;  /* 0xffffffe02c2c7836 */ /* 0x000fe20000000000 */
[----:B0-----:R-:W-:Y:S02]  /*5130*/  PRMT R15, R47, 0x5410, R46 ;  /* 0x000054102f0f7816 */ /* 0x001fe4000000002e */
[----:B------:R-:W-:Y:S02]  /*5140*/  SHF.R.U32.HI R14, RZ, 0x14, R14 ;  /* 0x00000014ff0e7819 */ /* 0x000fe4000001160e */
[----:B------:R-:W-:Y:S02]  /*5150*/  IADD3 R46, PT, PT, R50, -0x20, RZ ;  /* 0xffffffe0322e7810 */ /* 0x000fe40007ffe0ff */
[----:B------:R-:W-:Y:S01]  /*5160*/  I2F.F16 R42, R42 ;  /* 0x0000002a002a7306 */ /* 0x000fe20000200c00 */
[----:B------:R-:W-:-:S07]  /*5170*/  LOP3.LUT R14, R14, 0x3f, RZ, 0xc0, !PT ;  /* 0x0000003f0e0e7812 */ /* 0x000fce00078ec0ff */
[----:B------:R-:W0:Y:S01]  /*5180*/  I2F.F16 R13, R49 ;  /* 0x00000031000d7306 */ /* 0x000e220000200c00 */
[----:B------:R-:W-:-:S07]  /*5190*/  VIADD R14, R14, 0xffffffe0 ;  /* 0xffffffe00e0e7836 */ /* 0x000fce0000000000 */
[----:B------:R-:W-:Y:S08]  /*51a0*/  I2F.F16 R27, R27 ;  /* 0x0000001b001b7306 */ /* 0x000ff00000200c00 */
[----:B------:R-:W5:Y:S01]  /*51b0*/  I2F.F16 R44, R44 ;  /* 0x0000002c002c7306 */ /* 0x000f620000200c00 */
[----:B----4-:R-:W-:-:S07]  /*51c0*/  PRMT R4, R35, 0x5410, R4 ;  /* 0x0000541023047816 */ /* 0x010fce0000000004 */
[----:B------:R-:W-:Y:S08]  /*51d0*/  I2F.F16 R5, R5 ;  /* 0x0000000500057306 */ /* 0x000ff00000200c00 */
[----:B------:R-:W4:Y:S01]  /*51e0*/  I2F.F16 R46, R46 ;  /* 0x0000002e002e7306 */ /* 0x000f220000200c00 */
[----:B--2---:R-:W-:Y:S02]  /*51f0*/  SHF.R.U32.HI R35, RZ, 0xc, R20 ;  /* 0x0000000cff237819 */ /* 0x004fe40000011614 */
[----:B0-----:R-:W-:Y:S01]  /*5200*/  PRMT R42, R42, 0x5410, R13 ;  /* 0x000054102a2a7816 */ /* 0x001fe2000000000d */
[----:B------:R-:W-:-:S04]  /*5210*/  HFMA2 R48, R43, R6, R48 ;  /* 0x000000062b307231 */ /* 0x000fc80000000030 */
[----:B------:R-:W0:Y:S01]  /*5220*/  I2F.F16 R45, R14 ;  /* 0x0000000e002d7306 */ /* 0x000e220000200c00 */
[----:B------:R-:W-:Y:S01]  /*5230*/  LOP3.LUT R43, R35, 0x3f, RZ, 0xc0, !PT ;  /* 0x0000003f232b7812 */ /* 0x000fe200078ec0ff */
[-C--:B------:R-:W-:Y:S01]  /*5240*/  HFMA2 R47, R12, R6.reuse, R17 ;  /* 0x000000060c2f7231 */ /* 0x080fe20000000011 */
[----:B-----5:R-:W-:Y:S01]  /*5250*/  PRMT R35, R44, 0x5410, R27 ;  /* 0x000054102c237816 */ /* 0x020fe2000000001b */
[-C--:B------:R-:W-:Y:S02]  /*5260*/  HFMA2 R40, R15, R6.reuse, R40 ;  /* 0x000000060f287231 */ /* 0x080fe40000000028 */
[----:B------:R-:W-:Y:S01]  /*5270*/  HFMA2 R41, R42, R6, R41 ;  /* 0x000000062a297231 */ /* 0x000fe20000000029 */
[----:B------:R-:W-:Y:S02]  /*5280*/  SHF.R.U32.HI R27, RZ, 0x12, R20 ;  /* 0x00000012ff1b7819 */ /* 0x000fe40000011614 */
[----:B------:R-:W-:Y:S02]  /*5290*/  SHF.R.U32.HI R6, RZ, 0x6, R21 ;  /* 0x00000006ff067819 */ /* 0x000fe40000011615 */
[----:B----4-:R-:W-:-:S02]  /*52a0*/  PRMT R46, R46, 0x5410, R5 ;  /* 0x000054102e2e7816 */ /* 0x010fc40000000005 */
[----:B------:R-:W-:Y:S02]  /*52b0*/  LOP3.LUT R13, R21, 0x3f, RZ, 0xc0, !PT ;  /* 0x0000003f150d7812 */ /* 0x000fe400078ec0ff */
[----:B------:R-:W-:Y:S01]  /*52c0*/  LOP3.LUT R27, R27, 0x3f, RZ, 0xc0, !PT ;  /* 0x0000003f1b1b7812 */ /* 0x000fe200078ec0ff */
[----:B------:R-:W-:Y:S01]  /*52d0*/  HFMA2 R41, R46, R7, R41 ;  /* 0x000000072e297231 */ /* 0x000fe20000000029 */
[----:B------:R-:W-:Y:S01]  /*52e0*/  LOP3.LUT R17, R6, 0x3f, RZ, 0xc0, !PT ;  /* 0x0000003f06117812 */ /* 0x000fe200078ec0ff */
[----:B------:R-:W-:Y:S01]  /*52f0*/  VIADD R49, R13, 0xffffffe0 ;  /* 0xffffffe00d317836 */ /* 0x000fe20000000000 */
[----:B------:R-:W-:Y:S02]  /*5300*/  SHF.R.U32.HI R46, RZ, 0x6, R23 ;  /* 0x00000006ff2e7819 */ /* 0x000fe40000011617 */
[----:B------:R-:W-:Y:S02]  /*5310*/  SHF.R.U32.HI R6, RZ, 0x6, R20 ;  /* 0x00000006ff067819 */ /* 0x000fe40000011614 */
[----:B0-----:R-:W-:Y:S01]  /*5320*/  PRMT R45, R45, 0x5410, R16 ;  /* 0x000054102d2d7816 */ /* 0x001fe20000000010 */
[----:B------:R-:W-:Y:S01]  /*5330*/  VIADD R16, R27, 0xffffffe0 ;  /* 0xffffffe01b107836 */ /* 0x000fe20000000000 */
[----:B------:R-:W-:Y:S01]  /*5340*/  LOP3.LUT R13, R20, 0x3f, RZ, 0xc0, !PT ;  /* 0x0000003f140d7812 */ /* 0x000fe200078ec0ff */
[----:B------:R-:W-:-:S02]  /*5350*/  VIADD R17, R17, 0xffffffe0 ;  /* 0xffffffe011117836 */ /* 0x000fc40000000000 */
[----:B------:R-:W-:Y:S01]  /*5360*/  HFMA2 R27, R4, R7, R47 ;  /* 0x00000007041b7231 */ /* 0x000fe2000000002f */
[----:B------:R-:W-:Y:S02]  /*5370*/  LOP3.LUT R47, R46, 0x3f, RZ, 0xc0, !PT ;  /* 0x0000003f2e2f7812 */ /* 0x000fe400078ec0ff */
[----:B------:R-:W-:Y:S02]  /*5380*/  LOP3.LUT R6, R6, 0x3f, RZ, 0xc0, !PT ;  /* 0x0000003f06067812 */ /* 0x000fe400078ec0ff */
[----:B------:R-:W-:Y:S01]  /*5390*/  SHF.R.U32.HI R46, RZ, 0x6, R22 ;  /* 0x00000006ff2e7819 */ /* 0x000fe20000011616 */
[----:B------:R-:W-:Y:S01]  /*53a0*/  VIADD R13, R13, 0xffffffe0 ;  /* 0xffffffe00d0d7836 */ /* 0x000fe20000000000 */
[----:B------:R-:W-:Y:S01]  /*53b0*/  LOP3.LUT R14, R23, 0x3f, RZ, 0xc0, !PT ;  /* 0x0000003f170e7812 */ /* 0x000fe200078ec0ff */
[----:B------:R-:W-:Y:S01]  /*53c0*/  I2F.F16 R12, R49 ;  /* 0x00000031000c7306 */ /* 0x000fe20000200c00 */
[----:B------:R-:W-:Y:S02]  /*53d0*/  LOP3.LUT R15, R22, 0x3f, RZ, 0xc0, !PT ;  /* 0x0000003f160f7812 */ /* 0x000fe400078ec0ff */
[----:B------:R-:W-:-:S02]  /*53e0*/  IADD3 R6, PT, PT, R6, -0x20, RZ ;  /* 0xffffffe006067810 */ /* 0x000fc40007ffe0ff */
[----:B------:R-:W-:Y:S01]  /*53f0*/  LOP3.LUT R46, R46, 0x3f, RZ, 0xc0, !PT ;  /* 0x0000003f2e2e7812 */ /* 0x000fe200078ec0ff */
[----:B------:R-:W-:Y:S02]  /*5400*/  VIADD R43, R43, 0xffffffe0 ;  /* 0xffffffe02b2b7836 */ /* 0x000fe40000000000 */
[----:B------:R-:W0:Y:S01]  /*5410*/  I2F.F16 R17, R17 ;  /* 0x0000001100117306 */ /* 0x000e220000200c00 */
[----:B------:R-:W-:Y:S01]  /*5420*/  IADD3 R14, PT, PT, R14, -0x20, RZ ;  /* 0xffffffe00e0e7810 */ /* 0x000fe20007ffe0ff */
[----:B------:R-:W-:Y:S01]  /*5430*/  VIADD R47, R47, 0xffffffe0 ;  /* 0xffffffe02f2f7836 */ /* 0x000fe20000000000 */
[----:B------:R-:W-:Y:S01]  /*5440*/  IADD3 R46, PT, PT, R46, -0x20, RZ ;  /* 0xffffffe02e2e7810 */ /* 0x000fe20007ffe0ff */
[----:B------:R-:W-:Y:S01]  /*5450*/  VIADD R15, R15, 0xffffffe0 ;  /* 0xffffffe00f0f7836 */ /* 0x000fe20000000000 */
[----:B------:R-:W-:-:S03]  /*5460*/  SHF.R.U32.HI R4, RZ, 0x12, R21 ;  /* 0x00000012ff047819 */ /* 0x000fc60000011615 */
[----:B------:R-:W-:Y:S01]  /*5470*/  I2F.F16 R13, R13 ;  /* 0x0000000d000d7306 */ /* 0x000fe20000200c00 */
[----:B------:R-:W-:Y:S01]  /*5480*/  HFMA2 R40, R45, R7, R40 ;  /* 0x000000072d287231 */ /* 0x000fe20000000028 */
[----:B------:R-:W-:-:S06]  /*5490*/  LOP3.LUT R45, R4, 0x3f, RZ, 0xc0, !PT ;  /* 0x0000003f042d7812 */ /* 0x000fcc00078ec0ff */
[----:B------:R-:W-:Y:S01]  /*54a0*/  I2F.F16 R42, R6 ;  /* 0x00000006002a7306 */ /* 0x000fe20000200c00 */
[----:B------:R-:W-:-:S07]  /*54b0*/  VIADD R45, R45, 0xffffffe0 ;  /* 0xffffffe02d2d7836 */ /* 0x000fce0000000000 */
[----:B------:R-:W-:Y:S01]  /*54c0*/  I2F.F16 R43, R43 ;  /* 0x0000002b002b7306 */ /* 0x000fe20000200c00 */
[----:B0-----:R-:W-:-:S07]  /*54d0*/  PRMT R17, R12, 0x5410, R17 ;  /* 0x000054100c117816 */ /* 0x001fce0000000011 */
[----:B------:R-:W0:Y:S01]  /*54e0*/  I2F.F16 R16, R16 ;  /* 0x0000001000107306 */ /* 0x000e220000200c00 */
[----:B------:R-:W-:-:S07]  /*54f0*/  SHF.R.U32.HI R12, RZ, 0xc, R22 ;  /* 0x0000000cff0c7819 */ /* 0x000fce0000011616 */
[----:B------:R-:W-:Y:S08]  /*5500*/  I2F.F16 R14, R14 ;  /* 0x0000000e000e7306 */ /* 0x000ff00000200c00 */
[----:B------:R-:W2:Y:S01]  /*5510*/  I2F.F16 R47, R47 ;  /* 0x0000002f002f7306 */ /* 0x000ea20000200c00 */
[----:B-1----:R-:W-:-:S07]  /*5520*/  IMAD.WIDE R18, R33, 0x4, R18 ;  /* 0x0000000421127825 */ /* 0x002fce00078e0212 */
[----:B------:R-:W-:Y:S08]  /*5530*/  I2F.F16 R15, R15 ;  /* 0x0000000f000f7306 */ /* 0x000ff00000200c00 */
[----:B------:R-:W1:Y:S01]  /*5540*/  I2F.F16 R46, R46 ;  /* 0x0000002e002e7306 */ /* 0x000e620000200c00 */
[----:B------:R-:W-:Y:S01]  /*5550*/  LOP3.LUT R12, R12, 0x3f, RZ, 0xc0, !PT ;  /* 0x0000003f0c0c7812 */ /* 0x000fe200078ec0ff */
[----:B------:R-:W-:Y:S01]  /*5560*/  HFMA2 R35, R35, R7, R48 ;  /* 0x0000000723237231 */ /* 0x000fe20000000030 */
[----:B0-----:R-:W-:Y:S01]  /*5570*/  PRMT R16, R43, 0x5410, R16 ;  /* 0x000054102b107816 */ /* 0x001fe20000000010 */
[----:B------:R-:W4:Y:S04]  /*5580*/  LDG.E.128.CONSTANT R4, desc[UR6][R18.64] ;  /* 0x0000000612047981 */ /* 0x000f28000c1e9d00 */
[----:B------:R0:W-:Y:S01]  /*5590*/  I2F.F16 R49, R45 ;  /* 0x0000002d00317306 */ /* 0x0001e20000200c00 */
[----:B------:R-:W-:Y:S01]  /*55a0*/  SHF.R.U32.HI R44, RZ, 0xc, R21 ;  /* 0x0000000cff2c7819 */ /* 0x000fe20000011615 */
[----:B------:R-:W-:Y:S01]  /*55b0*/  VIADD R48, R12, 0xffffffe0 ;  /* 0xffffffe00c307836 */ /* 0x000fe20000000000 */
[----:B--2---:R-:W-:-:S02]  /*55c0*/  PRMT R43, R14, 0x5410, R47 ;  /* 0x000054100e2b7816 */ /* 0x004fc4000000002f */
[----:B0-----:R-:W-:Y:S02]  /*55d0*/  PRMT R45, R13, 0x5410, R42 ;  /* 0x000054100d2d7816 */ /* 0x001fe4000000002a */
[----:B------:R-:W-:Y:S02]  /*55e0*/  SHF.R.U32.HI R13, RZ, 0x12, R22 ;  /* 0x00000012ff0d7819 */ /* 0x000fe40000011616 */
[----:B-1----:R-:W-:Y:S02]  /*55f0*/  PRMT R47, R15, 0x5410, R46 ;  /* 0x000054100f2f7816 */ /* 0x002fe4000000002e */
[----:B------:R-:W-:Y:S02]  /*5600*/  LOP3.LUT R42, R13, 0x3f, RZ, 0xc0, !PT ;  /* 0x0000003f0d2a7812 */ /* 0x000fe400078ec0ff */
[----:B------:R-:W0:Y:S01]  /*5610*/  LDS.128 R12, [UR4+0x20] ;  /* 0x00002004ff0c7984 */ /* 0x000e220008000c00 */
[----:B------:R-:W-:-:S04]  /*5620*/  LOP3.LUT R44, R44, 0x3f, RZ, 0xc0, !PT ;  /* 0x0000003f2c2c7812 */ /* 0x000fc800078ec0ff */
[----:B------:R-:W-:-:S06]  /*5630*/  IADD3 R44, PT, PT, R44, -0x20, RZ ;  /* 0xffffffe02c2c7810 */ /* 0x000fcc0007ffe0ff */
        /* <DEDUP_REMOVED lines=8> */
[----:B------:R-:W-:Y:S02]  /*56c0*/  VIADD R50, R50, 0xffffffe0 ;  /* 0xffffffe032327836 */ /* 0x000fe40000000000 */
[----:B------:R-:W-:-:S05]  /*56d0*/  IADD3 R42, PT, PT, R42, -0x20, RZ ;  /* 0xffffffe02a2a7810 */ /* 0x000fca0007ffe0ff */
        /* <DEDUP_REMOVED lines=10> */
[----:B-1----:R-:W-:Y:S02]  /*5780*/  PRMT R46, R46, 0x5410, R49 ;  /* 0x000054102e2e7816 */ /* 0x002fe40000000031 */
[----:B------:R-:W-:Y:S02]  /*5790*/  SHF.R.U32.HI R17, RZ, 0x18, R21 ;  /* 0x00000018ff117819 */ /* 0x000fe40000011615 */
[----:B---3--:R-:W-:Y:S02]  /*57a0*/  SHF.R.U32 R20, R20, 0x1e, R8 ;  /* 0x0000001e14147819 */ /* 0x008fe40000001608 */
[----:B------:R-:W-:Y:S02]  /*57b0*/  LOP3.LUT R16, R16, 0x3f, RZ, 0xc0, !PT ;  /* 0x0000003f10107812 */ /* 0x000fe400078ec0ff */
[----:B------:R-:W-:-:S02]  /*57c0*/  LOP3.LUT R17, R17, 0x3f, RZ, 0xc0, !PT ;  /* 0x0000003f11117812 */ /* 0x000fc400078ec0ff */
[----:B------:R-:W-:Y:S01]  /*57d0*/  LOP3.LUT R20, R20, 0x3f, RZ, 0xc0, !PT ;  /* 0x0000003f14147812 */ /* 0x000fe200078ec0ff */
[----:B------:R-:W-:Y:S02]  /*57e0*/  VIADD R16, R16, 0xffffffe0 ;  /* 0xffffffe010107836 */ /* 0x000fe40000000000 */
[----:B------:R-:W-:Y:S01]  /*57f0*/  HFMA2 R45, R46, R13, R45 ;  /* 0x0000000d2e2d7231 */ /* 0x000fe2000000002d */
[----:B0-----:R-:W-:Y:S02]  /*5800*/  PRMT R42, R42, 0x5410, R51 ;  /* 0x000054102a2a7816 */ /* 0x001fe40000000033 */
[----:B------:R-:W-:Y:S02]  /*5810*/  SHF.R.U32.HI R46, RZ, 0x18, R22 ;  /* 0x00000018ff2e7819 */ /* 0x000fe40000011616 */
[----:B------:R-:W-:Y:S02]  /*5820*/  IADD3 R47, PT, PT, R17, -0x20, RZ ;  /* 0xffffffe0112f7810 */ /* 0x000fe40007ffe0ff */
[----:B------:R-:W-:-:S02]  /*5830*/  SHF.R.U32 R21, R21, 0x1e, R9 ;  /* 0x0000001e15157819 */ /* 0x000fc40000001609 */
[----:B------:R-:W-:Y:S02]  /*5840*/  IADD3 R20, PT, PT, R20, -0x20, RZ ;  /* 0xffffffe014147810 */ /* 0x000fe40007ffe0ff */
[----:B------:R-:W-:Y:S02]  /*5850*/  SHF.R.U32.HI R17, RZ, 0x18, R23 ;  /* 0x00000018ff117819 */ /* 0x000fe40000011617 */
[----:B------:R-:W-:Y:S01]  /*5860*/  SHF.R.U32 R22, R22, 0x1e, R10 ;  /* 0x0000001e16167819 */ /* 0x000fe2000000160a */
[----:B------:R-:W-:Y:S01]  /*5870*/  HFMA2 R13, R42, R13, R43 ;  /* 0x0000000d2a0d7231 */ /* 0x000fe2000000002b */
[----:B------:R-:W-:Y:S01]  /*5880*/  SHF.R.U32 R23, R23, 0x1e, R11 ;  /* 0x0000001e17177819 */ /* 0x000fe2000000160b */
[----:B------:R-:W-:Y:S01]  /*5890*/  I2F.F16 R16, R16 ;  /* 0x0000001000107306 */ /* 0x000fe20000200c00 */
[----:B------:R-:W-:Y:S02]  /*58a0*/  LOP3.LUT R46, R46, 0x3f, RZ, 0xc0, !PT ;  /* 0x0000003f2e2e7812 */ /* 0x000fe400078ec0ff */
[----:B------:R-:W-:-:S02]  /*58b0*/  LOP3.LUT R21, R21, 0x3f, RZ, 0xc0, !PT ;  /* 0x0000003f15157812 */ /* 0x000fc400078ec0ff */
[----:B------:R-:W-:-:S03]  /*58c0*/  LOP3.LUT R22, R22, 0x3f, RZ, 0xc0, !PT ;  /* 0x0000003f16167812 */ /* 0x000fc600078ec0ff */
[----:B------:R-:W0:Y:S01]  /*58d0*/  I2F.F16 R43, R20 ;  /* 0x00000014002b7306 */ /* 0x000e220000200c00 */
[----:B------:R-:W-:Y:S01]  /*58e0*/  LOP3.LUT R23, R23, 0x3f, RZ, 0xc0, !PT ;  /* 0x0000003f17177812 */ /* 0x000fe200078ec0ff */
[----:B------:R-:W-:Y:S01]  /*58f0*/  VIADD R42, R46, 0xffffffe0 ;  /* 0xffffffe02e2a7836 */ /* 0x000fe20000000000 */
[----:B------:R-:W-:Y:S01]  /*5900*/  LOP3.LUT R17, R17, 0x3f, RZ, 0xc0, !PT ;  /* 0x0000003f11117812 */ /* 0x000fe200078ec0ff */
[----:B------:R-:W-:Y:S01]  /*5910*/  VIADD R46, R21, 0xffffffe0 ;  /* 0xffffffe0152e7836 */ /* 0x000fe20000000000 */
[----:B------:R-:W-:Y:S01]  /*5920*/  IADD3 R49, PT, PT, R23, -0x20, RZ ;  /* 0xffffffe017317810 */ /* 0x000fe20007ffe0ff */
[----:B------:R-:W-:Y:S01]  /*5930*/  VIADD R21, R22, 0xffffffe0 ;  /* 0xffffffe016157836 */ /* 0x000fe20000000000 */
[--C-:B------:R-:W-:Y:S01]  /*5940*/  SHF.R.U32.HI R22, RZ, 0x4, R8.reuse ;  /* 0x00000004ff167819 */ /* 0x100fe20000011608 */
[----:B------:R-:W-:Y:S01]  /*5950*/  VIADD R17, R17, 0xffffffe0 ;  /* 0xffffffe011117836 */ /* 0x000fe20000000000 */
[----:B------:R-:W-:Y:S02]  /*5960*/  SHF.R.U32.HI R23, RZ, 0xa, R8 ;  /* 0x0000000aff177819 */ /* 0x000fe40000011608 */
[----:B------:R-:W-:-:S02]  /*5970*/  LOP3.LUT R22, R22, 0x3f, RZ, 0xc0, !PT ;  /* 0x0000003f16167812 */ /* 0x000fc400078ec0ff */
[----:B------:R-:W-:Y:S01]  /*5980*/  LOP3.LUT R48, R23, 0x3f, RZ, 0xc0, !PT ;  /* 0x0000003f17307812 */ /* 0x000fe200078ec0ff */
[----:B------:R-:W-:Y:S01]  /*5990*/  I2F.F16 R17, R17 ;  /* 0x0000001100117306 */ /* 0x000fe20000200c00 */
[----:B0-----:R-:W-:Y:S01]  /*59a0*/  PRMT R23, R16, 0x5410, R43 ;  /* 0x0000541010177816 */ /* 0x001fe2000000002b */
[----:B------:R-:W-:Y:S02]  /*59b0*/  VIADD R22, R22, 0xffffffe0 ;  /* 0xffffffe016167836 */ /* 0x000fe40000000000 */
[----:B------:R-:W-:-:S04]  /*59c0*/  VIADD R43, R48, 0xffffffe0 ;  /* 0xffffffe0302b7836 */ /* 0x000fc80000000000 */
        /* <DEDUP_REMOVED lines=10> */
[----:B------:R-:W-:Y:S01]  /*5a70*/  HFMA2 R23, R23, R14, R12 ;  /* 0x0000000e17177231 */ /* 0x000fe2000000000c */
[----:B-1----:R-:W-:Y:S02]  /*5a80*/  PRMT R47, R47, 0x5410, R46 ;  /* 0x000054102f2f7816 */ /* 0x002fe4000000002e */
[----:B------:R-:W-:Y:S02]  /*5a90*/  SHF.R.U32.HI R17, RZ, 0x4, R10 ;  /* 0x00000004ff117819 */ /* 0x000fe4000001160a */
[----:B------:R-:W-:Y:S02]  /*5aa0*/  SHF.R.U32.HI R12, RZ, 0x4, R11 ;  /* 0x00000004ff0c7819 */ /* 0x000fe4000001160b */
[----:B------:R-:W-:Y:S02]  /*5ab0*/  LOP3.LUT R46, R16, 0x3f, RZ, 0xc0, !PT ;  /* 0x0000003f102e7812 */ /* 0x000fe400078ec0ff */
[----:B--2---:R-:W-:-:S02]  /*5ac0*/  PRMT R16, R42, 0x5410, R21 ;  /* 0x000054102a107816 */ /* 0x004fc40000000015 */
[----:B------:R-:W-:Y:S02]  /*5ad0*/  LOP3.LUT R17, R17, 0x3f, RZ, 0xc0, !PT ;  /* 0x0000003f11117812 */ /* 0x000fe400078ec0ff */
[----:B------:R-:W-:Y:S01]  /*5ae0*/  LOP3.LUT R12, R12, 0x3f, RZ, 0xc0, !PT ;  /* 0x0000003f0c0c7812 */ /* 0x000fe200078ec0ff */
[-C--:B------:R-:W-:Y:S01]  /*5af0*/  HFMA2 R44, R47, R14.reuse, R44 ;  /* 0x0000000e2f2c7231 */ /* 0x080fe2000000002c */
[----:B0-----:R-:W-:Y:S01]  /*5b00*/  PRMT R22, R22, 0x5410, R43 ;  /* 0x0000541016167816 */ /* 0x001fe2000000002b */
[-C--:B------:R-:W-:Y:S01]  /*5b10*/  HFMA2 R45, R16, R14.reuse, R45 ;  /* 0x0000000e102d7231 */ /* 0x080fe2000000002d */
[----:B------:R-:W-:Y:S01]  /*5b20*/  IADD3 R43, PT, PT, R17, -0x20, RZ ;  /* 0xffffffe0112b7810 */ /* 0x000fe20007ffe0ff */
[----:B------:R-:W-:Y:S01]  /*5b30*/  HFMA2 R14, R20, R14, R13 ;  /* 0x0000000e140e7231 */ /* 0x000fe2000000000d */
[----:B------:R-:W-:Y:S01]  /*5b40*/  @!P0 LEA R17, R3, R1, 0x3 ;  /* 0x0000000103118211 */ /* 0x000fe200078e18ff */
[----:B------:R-:W-:Y:S01]  /*5b50*/  VIADD R47, R12, 0xffffffe0 ;  /* 0xffffffe00c2f7836 */ /* 0x000fe20000000000 */
[----:B------:R-:W-:Y:S01]  /*5b60*/  @!P0 MOV R12, R25 ;  /* 0x00000019000c8202 */ /* 0x000fe20000000f00 */
[----:B------:R-:W-:-:S03]  /*5b70*/  @!P0 IMAD.MOV.U32 R13, RZ, RZ, R24 ;  /* 0x000000ffff0d8224 */ /* 0x000fc600078e0018 */
[----:B------:R-:W2:Y:S04]  /*5b80*/  @!P0 LDL.64 R16, [R17+0x8] ;  /* 0x0000080011108983 */ /* 0x000ea80000100a00 */
[----:B------:R0:W3:Y:S01]  /*5b90*/  @!P0 LDG.E.U16.CONSTANT R20, desc[UR6][R12.64] ;  /* 0x000000060c148981 */ /* 0x0000e2000c1e9500 */
[----:B------:R-:W-:-:S04]  /*5ba0*/  SHF.R.U32.HI R42, RZ, 0xa, R9 ;  /* 0x0000000aff2a7819 */ /* 0x000fc80000011609 */
[----:B------:R-:W-:Y:S02]  /*5bb0*/  LOP3.LUT R42, R42, 0x3f, RZ, 0xc0, !PT ;  /* 0x0000003f2a2a7812 */ /* 0x000fe400078ec0ff */
[----:B------:R-:W-:Y:S02]  /*5bc0*/  IADD3 R21, PT, PT, R46, -0x20, RZ ;  /* 0xffffffe02e157810 */ /* 0x000fe40007ffe0ff */
[----:B------:R-:W-:Y:S01]  /*5bd0*/  SHF.R.U32.HI R46, RZ, 0xa, R10 ;  /* 0x0000000aff2e7819 */ /* 0x000fe2000001160a */
[----:B------:R-:W-:-:S03]  /*5be0*/  VIADD R42, R42, 0xffffffe0 ;  /* 0xffffffe02a2a7836 */ /* 0x000fc60000000000 */
        /* <DEDUP_REMOVED lines=52> */
[----:B------:R-:W5:Y:S01]  /*5f30*/  I2F.F16 R50, R49 ;  /* 0x0000003100327306 */ /* 0x000f620000200c00 */
[----:B-1----:R-:W-:-:S02]  /*5f40*/  PRMT R47, R47, 0x5410, R48 ;  /* 0x000054102f2f7816 */ /* 0x002fc40000000030 */
[----:B----4-:R-:W-:Y:S01]  /*5f50*/  SHF.R.U32 R10, R10, 0x1c, R6 ;  /* 0x0000001c0a0a7819 */ /* 0x010fe20000001606 */
[-C--:B0-----:R-:W-:Y:S02]  /*5f60*/  HFMA2 R43, R43, R12.reuse, R22 ;  /* 0x0000000c2b2b7231 */ /* 0x081fe40000000016 */
[-C--:B------:R-:W-:Y:S01]  /*5f70*/  HFMA2 R22, R21, R12.reuse, R42 ;  /* 0x0000000c15167231 */ /* 0x080fe2000000002a */
[----:B------:R-:W-:Y:S01]  /*5f80*/  SHF.R.U32 R8, R8, 0x1c, R4 ;  /* 0x0000001c08087819 */ /* 0x000fe20000001604 */
[----:B------:R-:W-:Y:S01]  /*5f90*/  HFMA2 R21, R47, R12, R46 ;  /* 0x0000000c2f157231 */ /* 0x000fe2000000002e */
[----:B-----5:R-:W-:-:S05]  /*5fa0*/  PRMT R45, R45, 0x5410, R50 ;  /* 0x000054102d2d7816 */ /* 0x020fca0000000032 */
        /* <DEDUP_REMOVED lines=144> */
.L_x_2817:
        /* <DEDUP_REMOVED lines=8> */
.L_x_2820:
        /* <DEDUP_REMOVED lines=358> */
.L_x_2819:
[----:B------:R-:W-:-:S04]  /*7f90*/  VIMNMX R17, PT, PT, R34, UR15, PT ;  /* 0x0000000f22117c48 */ /* 0x000fc8000bfe0100 */
[----:B------:R-:W-:-:S13]  /*7fa0*/  ISETP.GT.AND P0, PT, R17, R31, PT ;  /* 0x0000001f1100720c */ /* 0x000fda0003f04270 */
[----:B------:R-:W-:Y:S05]  /*7fb0*/  @!P0 BRA `(.L_x_2821) ;  /* 0x0000002400408947 */ /* 0x000fea0003800000 */
[----:B------:R-:W-:-:S03]  /*7fc0*/  IMAD.WIDE.U32 R4, R31, 0x4, R36 ;  /* 0x000000041f047825 */ /* 0x000fc600078e0024 */
[----:B------:R-:W-:-:S05]  /*7fd0*/  IADD3 R25, P0, PT, R4, 0x2, RZ ;  /* 0x0000000204197810 */ /* 0x000fca0007f1e0ff */
[----:B------:R-:W-:-:S08]  /*7fe0*/  IMAD.X R24, RZ, RZ, R5, P0 ;  /* 0x000000ffff187224 */ /* 0x000fd000000e0605 */
.L_x_2822:
        /* <DEDUP_REMOVED lines=589> */
.L_x_2821:
        /* <DEDUP_REMOVED lines=8> */
.L_x_2824:
        /* <DEDUP_REMOVED lines=332> */
.L_x_2823:
        /* <DEDUP_REMOVED lines=8> */
.L_x_2826:
        /* <DEDUP_REMOVED lines=166> */
.L_x_2825:
        /* <DEDUP_REMOVED lines=9> */
[----:B------:R-:W-:-:S05]  /*c570*/  IMAD.MOV.U32 R2, RZ, RZ, R12 ;  /* 0x000000ffff027224 */ /* 0x000fca00078e000c */
[----:B------:R-:W-:-:S07]  /*c580*/  MOV R0, R2 ;  /* 0x0000000200007202 */ /* 0x000fce0000000f00 */
.L_x_2830:
[----:B------:R-:W0:Y:S02]  /*c590*/  LDS R2, [R0] ;  /* 0x0000000000027984 */ /* 0x000e240000000800 */
[----:B0-----:R-:W-:-:S05]  /*c5a0*/  HADD2 R3, R2, R5 ;  /* 0x0000000502037230 */ /* 0x001fca0000000000 */
[----:B------:R-:W0:Y:S02]  /*c5b0*/  ATOMS.CAST.SPIN P0, [R0], R2, R3 ;  /* 0x000000020000758d */ /* 0x000e240001800003 */
[----:B0-----:R-:W-:Y:S05]  /*c5c0*/  @!P0 BRA `(.L_x_2830) ;  /* 0xfffffffc00f08947 */ /* 0x001fea000383ffff */
[----:B------:R-:W-:Y:S05]  /*c5d0*/  BRA `(.L_x_2828) ;  /* 0x00000000000c7947 */ /* 0x000fea0003800000 */
.L_x_2829:
[----:B------:R-:W2:Y:S02]  /*c5e0*/  LD.E R0, desc[UR6][R12.64] ;  /* 0x000000060c007980 */ /* 0x000ea4000c101900 */
[----:B--2---:R-:W-:-:S05]  /*c5f0*/  IADD3 R3, PT, PT, R5, R0, RZ ;  /* 0x0000000005037210 */ /* 0x004fca0007ffe0ff */
[----:B------:R0:W-:Y:S02]  /*c600*/  ST.E desc[UR6][R12.64], R3 ;  /* 0x000000030c007985 */ /* 0x0001e4000c101906 */
.L_x_2828:
[----:B------:R-:W-:Y:S05]  /*c610*/  BSYNC.RECONVERGENT B0 ;  /* 0x0000000000007941 */ /* 0x000fea0003800200 */
.L_x_2827:
[----:B------:R1:W-:Y:S02]  /*c620*/  ATOM.E.ADD.F16x2.RN.STRONG.GPU P0, RZ, desc[UR6][R12.64+0x4], R29 ;  /* 0x8000041d0cff79a2 */ /* 0x0003e4000c10e106 */
[----:B-1----:R-:W-:Y:S05]  /*c630*/  @P0 EXIT ;  /* 0x000000000000094d */ /* 0x002fea0003800000 */
[----:B------:R-:W1:Y:S02]  /*c640*/  QSPC.E.S P0, RZ, [R12+0x4] ;  /* 0x000004000cff73aa */ /* 0x000e640000000500 */
[----:B-1----:R-:W-:Y:S05]  /*c650*/  @!P0 BRA `(.L_x_2831) ;  /* 0x00000000001c8947 */ /* 0x002fea0003800000 */
[----:B------:R-:W-:-:S05]  /*c660*/  IMAD.MOV.U32 R2, RZ, RZ, R12 ;  /* 0x000000ffff027224 */ /* 0x000fca00078e000c */
[----:B------:R-:W-:-:S07]  /*c670*/  MOV R0, R2 ;  /* 0x0000000200007202 */ /* 0x000fce0000000f00 */
.L_x_2832:
[----:B------:R-:W0:Y:S02]  /*c680*/  LDS R2, [R0+0x4] ;  /* 0x0000040000027984 */ /* 0x000e240000000800 */
[----:B0-----:R-:W-:-:S05]  /*c690*/  HFMA2 R3, R2, 1, 1, R29 ;  /* 0x3c003c0002037831 */ /* 0x001fca000000001d */
[----:B------:R-:W0:Y:S02]  /*c6a0*/  ATOMS.CAST.SPIN P0, [R0+0x4], R2, R3 ;  /* 0x000004020000758d */ /* 0x000e240001800003 */
[----:B0-----:R-:W-:Y:S05]  /*c6b0*/  @!P0 BRA `(.L_x_2832) ;  /* 0xfffffffc00f08947 */ /* 0x001fea000383ffff */
[----:B------:R-:W-:Y:S05]  /*c6c0*/  EXIT ;  /* 0x000000000000794d */ /* 0x000fea0003800000 */
.L_x_2831:
[----:B------:R-:W0:Y:S02]  /*c6d0*/  LD.E R0, desc[UR6][R12.64+0x4] ;  /* 0x000004060c007980 */ /* 0x000e24000c101900 */
[----:B0-----:R-:W-:-:S05]  /*c6e0*/  IADD3 R3, PT, PT, R29, R0, RZ ;  /* 0x000000001d037210 */ /* 0x001fca0007ffe0ff */
[----:B------:R-:W-:Y:S01]  /*c6f0*/  ST.E desc[UR6][R12.64+0x4], R3 ;  /* 0x000004030c007985 */ /* 0x000fe2000c101906 */
[----:B------:R-:W-:Y:S05]  /*c700*/  EXIT ;  /* 0x000000000000794d */ /* 0x000fea0003800000 */
.L_x_2833:
        /* <DEDUP_REMOVED lines=15> */
.L_x_3342:


//--------------------- .text._Z23gemm_half_q_half_kernelILi8ELb0ELb0EEvPK6__halfPKjS4_S2_PS0_iiiiPKtS7_iiiiiibS2_i --------------------------
	.section	.text._Z23gemm_half_q_half_kernelILi8ELb0ELb0EEvPK6__halfPKjS4_S2_PS0_iiiiPKtS7_iiiiiibS2_i,"ax",@progbits
	.align	128
        .global         _Z23gemm_half_q_half_kernelILi8ELb0ELb0EEvPK6__halfPKjS4_S2_PS0_iiiiPKtS7_iiiiiibS2_i
        .type           _Z23gemm_half_q_half_kernelILi8ELb0ELb0EEvPK6__halfPKjS4_S2_PS0_iiiiPKtS7_iiiiiibS2_i,@function
        .size           _Z23gemm_half_q_half_kernelILi8ELb0ELb0EEvPK6__halfPKjS4_S2_PS0_iiiiPKtS7_iiiiiibS2_i,(.L_x_3343 - _Z23gemm_half_q_half_kernelILi8ELb0ELb0EEvPK6__halfPKjS4_S2_PS0_iiiiPKtS7_iiiiiibS2_i)
        .other          _Z23gemm_half_q_half_kernelILi8ELb0ELb0EEvPK6__halfPKjS4_S2_PS0_iiiiPKtS7_iiiiiibS2_i,@"STO_CUDA_ENTRY STV_DEFAULT"
_Z23gemm_half_q_half_kernelILi8ELb0ELb0EEvPK6__halfPKjS4_S2_PS0_iiiiPKtS7_iiiiiibS2_i:
.text._Z23gemm_half_q_half_kernelILi8ELb0ELb0EEvPK6__halfPKjS4_S2_PS0_iiiiPKtS7_iiiiiibS2_i:
        /* <DEDUP_REMOVED lines=84> */
.L_x_2835:
[----:B------:R-:W-:Y:S05]  /*0540*/  BSYNC.RECONVERGENT B0 ;  /* 0x0000000000007941 */ /* 0x000fea0003800200 */
.L_x_2834:
        /* <DEDUP_REMOVED lines=30> */
.L_x_2836:
        /* <DEDUP_REMOVED lines=10> */
.L_x_2838:
        /* <DEDUP_REMOVED lines=44> */
.L_x_2837:
        /* <DEDUP_REMOVED lines=12> */
.L_x_2839:
        /* <DEDUP_REMOVED lines=11> */
.L_x_2840:
        /* <DEDUP_REMOVED lines=11> */
.L_x_2841:
        /* <DEDUP_REMOVED lines=11> */
.L_x_2842:
        /* <DEDUP_REMOVED lines=11> */
.L_x_2843:
        /* <DEDUP_REMOVED lines=42> */
.L_x_2845:
        /* <DEDUP_REMOVED lines=2318> */
.L_x_2844:
[----:B------:R-:W-:-:S04]  /*a190*/  VIMNMX R108, PT, PT, R128, UR11, PT ;  /* 0x0000000b806c7c48 */ /* 0x000fc8000bfe0100 */
[----:B------:R-:W-:-:S13]  /*a1a0*/  ISETP.GT.AND P0, PT, R108, R127, PT ;  /* 0x0000007f6c00720c */ /* 0x000fda0003f04270 */
[----:B------:R-:W-:Y:S05]  /*a1b0*/  @!P0 BRA `(.L_x_2846) ;  /* 0x0000004c00b08947 */ /* 0x000fea0003800000 */
[----:B------:R-:W-:-:S03]  /*a1c0*/  IMAD.WIDE.U32 R18, R127, 0x4, R132 ;  /* 0x000000047f127825 */ /* 0x000fc600078e0084 */
[----:B------:R-:W-:-:S04]  /*a1d0*/  IADD3 R106, P0, PT, R18, 0x2, RZ ;  /* 0x00000002126a7810 */ /* 0x000fc80007f1e0ff */
[----:B------:R-:W-:-:S09]  /*a1e0*/  IADD3.X R107, PT, PT, RZ, R19, RZ, P0, !PT ;  /* 0x00000013ff6b7210 */ /* 0x000fd200007fe4ff */
.L_x_2847:
        /* <DEDUP_REMOVED lines=1257> */
.L_x_2846:
        /* <DEDUP_REMOVED lines=8> */
.L_x_2849:
        /* <DEDUP_REMOVED lines=889> */
.L_x_2848:
[C---:B------:R-:W-:Y:S02]  /*12890*/  VIMNMX R26, PT, PT, R128.reuse, UR13, PT ;  /* 0x0000000d801a7c48 */ /* 0x040fe4000bfe0100 */
[----:B------:R-:W-:Y:S02]  /*128a0*/  VIMNMX R120, PT, PT, R128, UR14, PT ;  /* 0x0000000e80787c48 */ /* 0x000fe4000bfe0100 */
[----:B------:R-:W-:-:S13]  /*128b0*/  ISETP.GT.AND P0, PT, R26, R127, PT ;  /* 0x0000007f1a00720c */ /* 0x000fda0003f04270 */
[----:B------:R-:W-:Y:S05]  /*128c0*/  @!P0 BRA `(.L_x_2850) ;  /* 0x0000008000e48947 */ /* 0x000fea0003800000 */
.L_x_2851:
        /* <DEDUP_REMOVED lines=2105> */
.L_x_2850:
[----:B------:R-:W-:-:S13]  /*1ac60*/  ISETP.GT.AND P0, PT, R120, R127, PT ;  /* 0x0000007f7800720c */ /* 0x000fda0003f04270 */
[----:B------:R-:W-:Y:S05]  /*1ac70*/  @!P0 BRA `(.L_x_2852) ;  /* 0x0000003400888947 */ /* 0x000fea0003800000 */
[----:B------:R-:W-:Y:S01]  /*1ac80*/  IMAD.WIDE.U32 R18, R127, 0x4, R132 ;  /* 0x000000047f127825 */ /* 0x000fe200078e0084 */
[----:B------:R-:W-:Y:S02]  /*1ac90*/  MOV R136, R114 ;  /* 0x0000007200887202 */ /* 0x000fe40000000f00 */
[----:B------:R-:W-:Y:S02]  /*1aca0*/  MOV R137, R115 ;  /* 0x0000007300897202 */ /* 0x000fe40000000f00 */
[----:B------:R-:W-:-:S04]  /*1acb0*/  IADD3 R118, P0, PT, R18, 0x2, RZ ;  /* 0x0000000212767810 */ /* 0x000fc80007f1e0ff */
[----:B------:R-:W-:-:S09]  /*1acc0*/  IADD3.X R119, PT, PT, RZ, R19, RZ, P0, !PT ;  /* 0x00000013ff777210 */ /* 0x000fd200007fe4ff */
.L_x_2853:
        /* <DEDUP_REMOVED lines=861> */
.L_x_2852:
        /* <DEDUP_REMOVED lines=8> */
.L_x_2855:
        /* <DEDUP_REMOVED lines=459> */
.L_x_2854:
[----:B------:R-:W-:-:S05]  /*1ffd0*/  IMAD R17, R123, UR7, RZ ;  /* 0x000000077b117c24 */ /* 0x000fca000f8e02ff */
[----:B------:R-:W-:-:S04]  /*1ffe0*/  LEA R17, R17, R124, 0x1 ;  /* 0x0000007c11117211 */ /* 0x000fc800078e08ff */
[----:B------:R-:W-:-:S05]  /*1fff0*/  SHF.L.U32 R17, R17, 0x2, RZ ;  /* 0x0000000211117819 */ /* 0x000fca00000006ff */
[----:B-1----:R-:W-:Y:S01]  /*20000*/  IMAD.WIDE R74, R17, 0x2, R74 ;  /* 0x00000002114a7825 */ /* 0x002fe200078e024a */
        /* <DEDUP_REMOVED lines=10> */
.L_x_2859:
[----:B------:R-:W0:Y:S02]  /*200b0*/  LDS R16, [R18] ;  /* 0x0000000012107984 */ /* 0x000e240000000800 */
[----:B0-----:R-:W-:-:S05]  /*200c0*/  HADD2 R17, R16, R19 ;  /* 0x0000001310117230 */ /* 0x001fca0000000000 */
[----:B------:R-:W0:Y:S02]  /*200d0*/  ATOMS.CAST.SPIN P0, [R18], R16, R17 ;  /* 0x000000101200758d */ /* 0x000e240001800011 */
[----:B0-----:R-:W-:Y:S05]  /*200e0*/  @!P0 BRA `(.L_x_2859) ;  /* 0xfffffffc00f08947 */ /* 0x001fea000383ffff */
[----:B------:R-:W-:Y:S05]  /*200f0*/  BRA `(.L_x_2857) ;  /* 0x00000000000c7947 */ /* 0x000fea0003800000 */
.L_x_2858:
[----:B------:R-:W2:Y:S02]  /*20100*/  LD.E R16, desc[UR8][R74.64] ;  /* 0x000000084a107980 */ /* 0x000ea4000c101900 */
[----:B--2---:R-:W-:-:S05]  /*20110*/  IADD3 R17, PT, PT, R17, R16, RZ ;  /* 0x0000001011117210 */ /* 0x004fca0007ffe0ff */
[----:B------:R0:W-:Y:S02]  /*20120*/  ST.E desc[UR8][R74.64], R17 ;  /* 0x000000114a007985 */ /* 0x0001e4000c101908 */
.L_x_2857:
[----:B------:R-:W-:Y:S05]  /*20130*/  BSYNC.RECONVERGENT B0 ;  /* 0x0000000000007941 */ /* 0x000fea0003800200 */
.L_x_2856:
[----:B------:R1:W-:Y:S01]  /*20140*/  ATOM.E.ADD.F16x2.RN.STRONG.GPU P0, RZ, desc[UR8][R74.64+0x4], R20 ;  /* 0x800004144aff79a2 */ /* 0x0003e2000c10e108 */
[----:B------:R-:W-:Y:S04]  /*20150*/  BSSY.RECONVERGENT B0, `(.L_x_2860) ;  /* 0x000000e000007945 */ /* 0x000fe80003800200 */
[----:B-1----:R-:W-:Y:S05]  /*20160*/  @P0 BRA `(.L_x_2861) ;  /* 0x0000000000300947 */ /* 0x002fea0003800000 */
[----:B------:R-:W1:Y:S02]  /*20170*/  QSPC.E.S P0, RZ, [R74+0x4] ;  /* 0x000004004aff73aa */ /* 0x000e640000000500 */
[----:B-1----:R-:W-:Y:S05]  /*20180*/  @!P0 BRA `(.L_x_2862) ;  /* 0x00000000001c8947 */ /* 0x002fea0003800000 */
[----:B------:R-:W-:-:S04]  /*20190*/  MOV R16, R74 ;  /* 0x0000004a00107202 */ /* 0x000fc80000000f00 */
[----:B------:R-:W-:-:S07]  /*201a0*/  MOV R18, R16 ;  /* 0x0000001000127202 */ /* 0x000fce0000000f00 */
.L_x_2863:
[----:B------:R-:W0:Y:S02]  /*201b0*/  LDS R16, [R18+0x4] ;  /* 0x0000040012107984 */ /* 0x000e240000000800 */
[----:B0-----:R-:W-:-:S05]  /*201c0*/  HFMA2 R17, R16, 1, 1, R15 ;  /* 0x3c003c0010117831 */ /* 0x001fca000000000f */
[----:B------:R-:W0:Y:S02]  /*201d0*/  ATOMS.CAST.SPIN P0, [R18+0x4], R16, R17 ;  /* 0x000004101200758d */ /* 0x000e240001800011 */
[----:B0-----:R-:W-:Y:S05]  /*201e0*/  @!P0 BRA `(.L_x_2863) ;  /* 0xfffffffc00f08947 */ /* 0x001fea000383ffff */
[----:B------:R-:W-:Y:S05]  /*201f0*/  BRA `(.L_x_2861) ;  /* 0x00000000000c7947 */ /* 0x000fea0003800000 */
.L_x_2862:
[----:B------:R-:W2:Y:S02]  /*20200*/  LD.E R15, desc[UR8][R74.64+0x4] ;  /* 0x000004084a0f7980 */ /* 0x000ea4000c101900 */
[----:B--2---:R-:W-:-:S05]  /*20210*/  IADD3 R15, PT, PT, R20, R15, RZ ;  /* 0x0000000f140f7210 */ /* 0x004fca0007ffe0ff */
[----:B------:R1:W-:Y:S02]  /*20220*/  ST.E desc[UR8][R74.64+0x4], R15 ;  /* 0x0000040f4a007985 */ /* 0x0003e4000c101908 */
.L_x_2861:
[----:B------:R-:W-:Y:S05]  /*20230*/  BSYNC.RECONVERGENT B0 ;  /* 0x0000000000007941 */ /* 0x000fea0003800200 */
.L_x_2860:
        /* <DEDUP_REMOVED lines=11> */
.L_x_2867:
[----:B------:R-:W0:Y:S02]  /*202f0*/  LDS R14, [R16] ;  /* 0x00000000100e7984 */ /* 0x000e240000000800 */
[----:B0-----:R-:W-:-:S05]  /*20300*/  HADD2 R15, R14, R17 ;  /* 0x000000110e0f7230 */ /* 0x001fca0000000000 */
[----:B------:R-:W0:Y:S02]  /*20310*/  ATOMS.CAST.SPIN P0, [R16], R14, R15 ;  /* 0x0000000e1000758d */ /* 0x000e24000180000f */
[----:B0-----:R-:W-:Y:S05]  /*20320*/  @!P0 BRA `(.L_x_2867) ;  /* 0xfffffffc00f08947 */ /* 0x001fea000383ffff */
[----:B------:R-:W-:Y:S05]  /*20330*/  BRA `(.L_x_2865) ;  /* 0x00000000000c7947 */ /* 0x000fea0003800000 */
.L_x_2866:
[----:B------:R-:W2:Y:S02]  /*20340*/  LD.E R14, desc[UR8][R74.64] ;  /* 0x000000084a0e7980 */ /* 0x000ea4000c101900 */
[----:B--2---:R-:W-:-:S05]  /*20350*/  IADD3 R15, PT, PT, R15, R14, RZ ;  /* 0x0000000e0f0f7210 */ /* 0x004fca0007ffe0ff */
[----:B------:R0:W-:Y:S02]  /*20360*/  ST.E desc[UR8][R74.64], R15 ;  /* 0x0000000f4a007985 */ /* 0x0001e4000c101908 */
.L_x_2865:
[----:B------:R-:W-:Y:S05]  /*20370*/  BSYNC.RECONVERGENT B0 ;  /* 0x0000000000007941 */ /* 0x000fea0003800200 */
.L_x_2864:
[----:B------:R1:W-:Y:S01]  /*20380*/  ATOM.E.ADD.F16x2.RN.STRONG.GPU P0, RZ, desc[UR8][R74.64+0x4], R18 ;  /* 0x800004124aff79a2 */ /* 0x0003e2000c10e108 */
[----:B------:R-:W-:Y:S04]  /*20390*/  BSSY.RECONVERGENT B0, `(.L_x_2868) ;  /* 0x000000e000007945 */ /* 0x000fe80003800200 */
[----:B-1----:R-:W-:Y:S05]  /*203a0*/  @P0 BRA `(.L_x_2869) ;  /* 0x0000000000300947 */ /* 0x002fea0003800000 */
[----:B------:R-:W1:Y:S02]  /*203b0*/  QSPC.E.S P0, RZ, [R74+0x4] ;  /* 0x000004004aff73aa */ /* 0x000e640000000500 */
[----:B-1----:R-:W-:Y:S05]  /*203c0*/  @!P0 BRA `(.L_x_2870) ;  /* 0x00000000001c8947 */ /* 0x002fea0003800000 */
[----:B------:R-:W-:-:S04]  /*203d0*/  MOV R14, R74 ;  /* 0x0000004a000e7202 */ /* 0x000fc80000000f00 */
[----:B------:R-:W-:-:S07]  /*203e0*/  MOV R16, R14 ;  /* 0x0000000e00107202 */ /* 0x000fce0000000f00 */
.L_x_2871:
[----:B------:R-:W0:Y:S02]  /*203f0*/  LDS R14, [R16+0x4] ;  /* 0x00000400100e7984 */ /* 0x000e240000000800 */
[----:B0-----:R-:W-:-:S05]  /*20400*/  HFMA2 R15, R14, 1, 1, R13 ;  /* 0x3c003c000e0f7831 */ /* 0x001fca000000000d */
[----:B------:R-:W0:Y:S02]  /*20410*/  ATOMS.CAST.SPIN P0, [R16+0x4], R14, R15 ;  /* 0x0000040e1000758d */ /* 0x000e24000180000f */
[----:B0-----:R-:W-:Y:S05]  /*20420*/  @!P0 BRA `(.L_x_2871) ;  /* 0xfffffffc00f08947 */ /* 0x001fea000383ffff */
[----:B------:R-:W-:Y:S05]  /*20430*/  BRA `(.L_x_2869) ;  /* 0x00000000000c7947 */ /* 0x000fea0003800000 */
.L_x_2870:
[----:B------:R-:W2:Y:S02]  /*20440*/  LD.E R13, desc[UR8][R74.64+0x4] ;  /* 0x000004084a0d7980 */ /* 0x000ea4000c101900 */
[----:B--2---:R-:W-:-:S05]  /*20450*/  IADD3 R13, PT, PT, R18, R13, RZ ;  /* 0x0000000d120d7210 */ /* 0x004fca0007ffe0ff */
[----:B------:R1:W-:Y:S02]  /*20460*/  ST.E desc[UR8][R74.64+0x4], R13 ;  /* 0x0000040d4a007985 */ /* 0x0003e4000c101908 */
.L_x_2869:
[----:B------:R-:W-:Y:S05]  /*20470*/  BSYNC.RECONVERGENT B0 ;  /* 0x0000000000007941 */ /* 0x000fea0003800200 */
.L_x_2868:
        /* <DEDUP_REMOVED lines=11> */
.L_x_2875:
[----:B------:R-:W0:Y:S02]  /*20530*/  LDS R12, [R14] ;  /* 0x000000000e0c7984 */ /* 0x000e240000000800 */
[----:B0-----:R-:W-:-:S05]  /*20540*/  HADD2 R13, R12, R15 ;  /* 0x0000000f0c0d7230 */ /* 0x001fca0000000000 */
[----:B------:R-:W0:Y:S02]  /*20550*/  ATOMS.CAST.SPIN P0, [R14], R12, R13 ;  /* 0x0000000c0e00758d */ /* 0x000e24000180000d */
[----:B0-----:R-:W-:Y:S05]  /*20560*/  @!P0 BRA `(.L_x_2875) ;  /* 0xfffffffc00f08947 */ /* 0x001fea000383ffff */
[----:B------:R-:W-:Y:S05]  /*20570*/  BRA `(.L_x_2873) ;  /* 0x00000000000c7947 */ /* 0x000fea0003800000 */
.L_x_2874:
[----:B------:R-:W2:Y:S02]  /*20580*/  LD.E R12, desc[UR8][R74.64] ;  /* 0x000000084a0c7980 */ /* 0x000ea4000c101900 */
[----:B--2---:R-:W-:-:S05]  /*20590*/  IADD3 R13, PT, PT, R13, R12, RZ ;  /* 0x0000000c0d0d7210 */ /* 0x004fca0007ffe0ff */
[----:B------:R0:W-:Y:S02]  /*205a0*/  ST.E desc[UR8][R74.64], R13 ;  /* 0x0000000d4a007985 */ /* 0x0001e4000c101908 */
.L_x_2873:
[----:B------:R-:W-:Y:S05]  /*205b0*/  BSYNC.RECONVERGENT B0 ;  /* 0x0000000000007941 */ /* 0x000fea0003800200 */
.L_x_2872:
[----:B------:R1:W-:Y:S01]  /*205c0*/  ATOM.E.ADD.F16x2.RN.STRONG.GPU P0, RZ, desc[UR8][R74.64+0x4], R16 ;  /* 0x800004104aff79a2 */ /* 0x0003e2000c10e108 */
[----:B------:R-:W-:Y:S04]  /*205d0*/  BSSY.RECONVERGENT B0, `(.L_x_2876) ;  /* 0x000000e000007945 */ /* 0x000fe80003800200 */
[----:B-1----:R-:W-:Y:S05]  /*205e0*/  @P0 BRA `(.L_x_2877) ;  /* 0x0000000000300947 */ /* 0x002fea0003800000 */
[----:B------:R-:W1:Y:S02]  /*205f0*/  QSPC.E.S P0, RZ, [R74+0x4] ;  /* 0x000004004aff73aa */ /* 0x000e640000000500 */
[----:B-1----:R-:W-:Y:S05]  /*20600*/  @!P0 BRA `(.L_x_2878) ;  /* 0x00000000001c8947 */ /* 0x002fea0003800000 */
[----:B------:R-:W-:-:S04]  /*20610*/  MOV R12, R74 ;  /* 0x0000004a000c7202 */ /* 0x000fc80000000f00 */
[----:B------:R-:W-:-:S07]  /*20620*/  MOV R14, R12 ;  /* 0x0000000c000e7202 */ /* 0x000fce0000000f00 */
.L_x_2879:
[----:B------:R-:W0:Y:S02]  /*20630*/  LDS R12, [R14+0x4] ;  /* 0x000004000e0c7984 */ /* 0x000e240000000800 */
[----:B0-----:R-:W-:-:S05]  /*20640*/  HFMA2 R13, R12, 1, 1, R11 ;  /* 0x3c003c000c0d7831 */ /* 0x001fca000000000b */
[----:B------:R-:W0:Y:S02]  /*20650*/  ATOMS.CAST.SPIN P0, [R14+0x4], R12, R13 ;  /* 0x0000040c0e00758d */ /* 0x000e24000180000d */
[----:B0-----:R-:W-:Y:S05]  /*20660*/  @!P0 BRA `(.L_x_2879) ;  /* 0xfffffffc00f08947 */ /* 0x001fea000383ffff */
[----:B------:R-:W-:Y:S05]  /*20670*/  BRA `(.L_x_2877) ;  /* 0x00000000000c7947 */ /* 0x000fea0003800000 */
.L_x_2878:
[----:B------:R-:W2:Y:S02]  /*20680*/  LD.E R11, desc[UR8][R74.64+0x4] ;  /* 0x000004084a0b7980 */ /* 0x000ea4000c101900 */
[----:B--2---:R-:W-:-:S05]  /*20690*/  IADD3 R11, PT, PT, R16, R11, RZ ;  /* 0x0000000b100b7210 */ /* 0x004fca0007ffe0ff */
[----:B------:R1:W-:Y:S02]  /*206a0*/  ST.E desc[UR8][R74.64+0x4], R11 ;  /* 0x0000040b4a007985 */ /* 0x0003e4000c101908 */
.L_x_2877:
[----:B------:R-:W-:Y:S05]  /*206b0*/  BSYNC.RECONVERGENT B0 ;  /* 0x0000000000007941 */ /* 0x000fea0003800200 */
.L_x_2876:
        /* <DEDUP_REMOVED lines=11> */
.L_x_2883:
[----:B------:R-:W0:Y:S02]  /*20770*/  LDS R10, [R12] ;  /* 0x000000000c0a7984 */ /* 0x000e240000000800 */
[----:B0-----:R-:W-:-:S05]  /*20780*/  HADD2 R11, R10, R13 ;  /* 0x0000000d0a0b7230 */ /* 0x001fca0000000000 */
[----:B------:R-:W0:Y:S02]  /*20790*/  ATOMS.CAST.SPIN P0, [R12], R10, R11 ;  /* 0x0000000a0c00758d */ /* 0x000e24000180000b */
[----:B0-----:R-:W-:Y:S05]  /*207a0*/  @!P0 BRA `(.L_x_2883) ;  /* 0xfffffffc00f08947 */ /* 0x001fea000383ffff */
[----:B------:R-:W-:Y:S05]  /*207b0*/  BRA `(.L_x_2881) ;  /* 0x00000000000c7947 */ /* 0x000fea0003800000 */
.L_x_2882:
[----:B------:R-:W2:Y:S02]  /*207c0*/  LD.E R10, desc[UR8][R74.64] ;  /* 0x000000084a0a7980 */ /* 0x000ea4000c101900 */
[----:B--2---:R-:W-:-:S05]  /*207d0*/  IADD3 R11, PT, PT, R11, R10, RZ ;  /* 0x0000000a0b0b7210 */ /* 0x004fca0007ffe0ff */
[----:B------:R0:W-:Y:S02]  /*207e0*/  ST.E desc[UR8][R74.64], R11 ;  /* 0x0000000b4a007985 */ /* 0x0001e4000c101908 */
.L_x_2881:
[----:B------:R-:W-:Y:S05]  /*207f0*/  BSYNC.RECONVERGENT B0 ;  /* 0x0000000000007941 */ /* 0x000fea0003800200 */
.L_x_2880:
[----:B------:R1:W-:Y:S01]  /*20800*/  ATOM.E.ADD.F16x2.RN.STRONG.GPU P0, RZ, desc[UR8][R74.64+0x4], R14 ;  /* 0x8000040e4aff79a2 */ /* 0x0003e2000c10e108 */
[----:B------:R-:W-:Y:S04]  /*20810*/  BSSY.RECONVERGENT B0, `(.L_x_2884) ;  /* 0x000000e000007945 */ /* 0x000fe80003800200 */
[----:B-1----:R-:W-:Y:S05]  /*20820*/  @P0 BRA `(.L_x_2885) ;  /* 0x0000000000300947 */ /* 0x002fea0003800000 */
[----:B------:R-:W1:Y:S02]  /*20830*/  QSPC.E.S P0, RZ, [R74+0x4] ;  /* 0x000004004aff73aa */ /* 0x000e640000000500 */
[----:B-1----:R-:W-:Y:S05]  /*20840*/  @!P0 BRA `(.L_x_2886) ;  /* 0x00000000001c8947 */ /* 0x002fea0003800000 */
[----:B------:R-:W-:-:S04]  /*20850*/  MOV R10, R74 ;  /* 0x0000004a000a7202 */ /* 0x000fc80000000f00 */
[----:B------:R-:W-:-:S07]  /*20860*/  MOV R12, R10 ;  /* 0x0000000a000c7202 */ /* 0x000fce0000000f00 */
.L_x_2887:
[----:B------:R-:W0:Y:S02]  /*20870*/  LDS R10, [R12+0x4] ;  /* 0x000004000c0a7984 */ /* 0x000e240000000800 */
[----:B0-----:R-:W-:-:S05]  /*20880*/  HFMA2 R11, R10, 1, 1, R9 ;  /* 0x3c003c000a0b7831 */ /* 0x001fca0000000009 */
[----:B------:R-:W0:Y:S02]  /*20890*/  ATOMS.CAST.SPIN P0, [R12+0x4], R10, R11 ;  /* 0x0000040a0c00758d */ /* 0x000e24000180000b */
[----:B0-----:R-:W-:Y:S05]  /*208a0*/  @!P0 BRA `(.L_x_2887) ;  /* 0xfffffffc00f08947 */ /* 0x001fea000383ffff */
[----:B------:R-:W-:Y:S05]  /*208b0*/  BRA `(.L_x_2885) ;  /* 0x00000000000c7947 */ /* 0x000fea0003800000 */
.L_x_2886:
[----:B------:R-:W2:Y:S02]  /*208c0*/  LD.E R9, desc[UR8][R74.64+0x4] ;  /* 0x000004084a097980 */ /* 0x000ea4000c101900 */
[----:B--2---:R-:W-:-:S05]  /*208d0*/  IADD3 R9, PT, PT, R14, R9, RZ ;  /* 0x000000090e097210 */ /* 0x004fca0007ffe0ff */
[----:B------:R1:W-:Y:S02]  /*208e0*/  ST.E desc[UR8][R74.64+0x4], R9 ;  /* 0x000004094a007985 */ /* 0x0003e4000c101908 */
.L_x_2885:
[----:B------:R-:W-:Y:S05]  /*208f0*/  BSYNC.RECONVERGENT B0 ;  /* 0x0000000000007941 */ /* 0x000fea0003800200 */
.L_x_2884:
        /* <DEDUP_REMOVED lines=11> */
.L_x_2891:
[----:B------:R-:W0:Y:S02]  /*209b0*/  LDS R8, [R10] ;  /* 0x000000000a087984 */ /* 0x000e240000000800 */
[----:B0-----:R-:W-:-:S05]  /*209c0*/  HADD2 R9, R8, R11 ;  /* 0x0000000b08097230 */ /* 0x001fca0000000000 */
[----:B------:R-:W0:Y:S02]  /*209d0*/  ATOMS.CAST.SPIN P0, [R10], R8, R9 ;  /* 0x000000080a00758d */ /* 0x000e240001800009 */
[----:B0-----:R-:W-:Y:S05]  /*209e0*/  @!P0 BRA `(.L_x_2891) ;  /* 0xfffffffc00f08947 */ /* 0x001fea000383ffff */
[----:B------:R-:W-:Y:S05]  /*209f0*/  BRA `(.L_x_2889) ;  /* 0x00000000000c7947 */ /* 0x000fea0003800000 */
.L_x_2890:
[----:B------:R-:W2:Y:S02]  /*20a00*/  LD.E R8, desc[UR8][R74.64] ;  /* 0x000000084a087980 */ /* 0x000ea4000c101900 */
[----:B--2---:R-:W-:-:S05]  /*20a10*/  IADD3 R9, PT, PT, R9, R8, RZ ;  /* 0x0000000809097210 */ /* 0x004fca0007ffe0ff */
[----:B------:R0:W-:Y:S02]  /*20a20*/  ST.E desc[UR8][R74.64], R9 ;  /* 0x000000094a007985 */ /* 0x0001e4000c101908 */
.L_x_2889:
[----:B------:R-:W-:Y:S05]  /*20a30*/  BSYNC.RECONVERGENT B0 ;  /* 0x0000000000007941 */ /* 0x000fea0003800200 */
.L_x_2888:
[----:B------:R1:W-:Y:S01]  /*20a40*/  ATOM.E.ADD.F16x2.RN.STRONG.GPU P0, RZ, desc[UR8][R74.64+0x4], R12 ;  /* 0x8000040c4aff79a2 */ /* 0x0003e2000c10e108 */
[----:B------:R-:W-:Y:S04]  /*20a50*/  BSSY.RECONVERGENT B0, `(.L_x_2892) ;  /* 0x000000e000007945 */ /* 0x000fe80003800200 */
[----:B-1----:R-:W-:Y:S05]  /*20a60*/  @P0 BRA `(.L_x_2893) ;  /* 0x0000000000300947 */ /* 0x002fea0003800000 */
[----:B------:R-:W1:Y:S02]  /*20a70*/  QSPC.E.S P0, RZ, [R74+0x4] ;  /* 0x000004004aff73aa */ /* 0x000e640000000500 */
[----:B-1----:R-:W-:Y:S05]  /*20a80*/  @!P0 BRA `(.L_x_2894) ;  /* 0x00000000001c8947 */ /* 0x002fea0003800000 */
[----:B------:R-:W-:-:S04]  /*20a90*/  MOV R8, R74 ;  /* 0x0000004a00087202 */ /* 0x000fc80000000f00 */
[----:B------:R-:W-:-:S07]  /*20aa0*/  MOV R10, R8 ;  /* 0x00000008000a7202 */ /* 0x000fce0000000f00 */
.L_x_2895:
[----:B------:R-:W0:Y:S02]  /*20ab0*/  LDS R8, [R10+0x4] ;  /* 0x000004000a087984 */ /* 0x000e240000000800 */
[----:B0-----:R-:W-:-:S05]  /*20ac0*/  HFMA2 R9, R8, 1, 1, R7 ;  /* 0x3c003c0008097831 */ /* 0x001fca0000000007 */
[----:B------:R-:W0:Y:S02]  /*20ad0*/  ATOMS.CAST.SPIN P0, [R10+0x4], R8, R9 ;  /* 0x000004080a00758d */ /* 0x000e240001800009 */
[----:B0-----:R-:W-:Y:S05]  /*20ae0*/  @!P0 BRA `(.L_x_2895) ;  /* 0xfffffffc00f08947 */ /* 0x001fea000383ffff */
[----:B------:R-:W-:Y:S05]  /*20af0*/  BRA `(.L_x_2893) ;  /* 0x00000000000c7947 */ /* 0x000fea0003800000 */
.L_x_2894:
[----:B------:R-:W2:Y:S02]  /*20b00*/  LD.E R7, desc[UR8][R74.64+0x4] ;  /* 0x000004084a077980 */ /* 0x000ea4000c101900 */
[----:B--2---:R-:W-:-:S05]  /*20b10*/  IADD3 R7, PT, PT, R12, R7, RZ ;  /* 0x000000070c077210 */ /* 0x004fca0007ffe0ff */
[----:B------:R1:W-:Y:S02]  /*20b20*/  ST.E desc[UR8][R74.64+0x4], R7 ;  /* 0x000004074a007985 */ /* 0x0003e4000c101908 */
.L_x_2893:
[----:B------:R-:W-:Y:S05]  /*20b30*/  BSYNC.RECONVERGENT B0 ;  /* 0x0000000000007941 */ /* 0x000fea0003800200 */
.L_x_2892:
        /* <DEDUP_REMOVED lines=11> */
.L_x_2899:
[----:B------:R-:W0:Y:S02]  /*20bf0*/  LDS R6, [R8] ;  /* 0x0000000008067984 */ /* 0x000e240000000800 */
[----:B0-----:R-:W-:-:S05]  /*20c00*/  HADD2 R7, R6, R9 ;  /* 0x0000000906077230 */ /* 0x001fca0000000000 */
[----:B------:R-:W0:Y:S02]  /*20c10*/  ATOMS.CAST.SPIN P0, [R8], R6, R7 ;  /* 0x000000060800758d */ /* 0x000e240001800007 */
[----:B0-----:R-:W-:Y:S05]  /*20c20*/  @!P0 BRA `(.L_x_2899) ;  /* 0xfffffffc00f08947 */ /* 0x001fea000383ffff */
[----:B------:R-:W-:Y:S05]  /*20c30*/  BRA `(.L_x_2897) ;  /* 0x00000000000c7947 */ /* 0x000fea0003800000 */
.L_x_2898:
[----:B------:R-:W2:Y:S02]  /*20c40*/  LD.E R6, desc[UR8][R74.64] ;  /* 0x000000084a067980 */ /* 0x000ea4000c101900 */
[----:B--2---:R-:W-:-:S05]  /*20c50*/  IADD3 R7, PT, PT, R7, R6, RZ ;  /* 0x0000000607077210 */ /* 0x004fca0007ffe0ff */
[----:B------:R0:W-:Y:S02]  /*20c60*/  ST.E desc[UR8][R74.64], R7 ;  /* 0x000000074a007985 */ /* 0x0001e4000c101908 */
.L_x_2897:
[----:B------:R-:W-:Y:S05]  /*20c70*/  BSYNC.RECONVERGENT B0 ;  /* 0x0000000000007941 */ /* 0x000fea0003800200 */
.L_x_2896:
[----:B------:R1:W-:Y:S01]  /*20c80*/  ATOM.E.ADD.F16x2.RN.STRONG.GPU P0, RZ, desc[UR8][R74.64+0x4], R10 ;  /* 0x8000040a4aff79a2 */ /* 0x0003e2000c10e108 */
[----:B------:R-:W-:Y:S04]  /*20c90*/  BSSY.RECONVERGENT B0, `(.L_x_2900) ;  /* 0x000000e000007945 */ /* 0x000fe80003800200 */
[----:B-1----:R-:W-:Y:S05]  /*20ca0*/  @P0 BRA `(.L_x_2901) ;  /* 0x0000000000300947 */ /* 0x002fea0003800000 */
[----:B------:R-:W1:Y:S02]  /*20cb0*/  QSPC.E.S P0, RZ, [R74+0x4] ;  /* 0x000004004aff73aa */ /* 0x000e640000000500 */
[----:B-1----:R-:W-:Y:S05]  /*20cc0*/  @!P0 BRA `(.L_x_2902) ;  /* 0x00000000001c8947 */ /* 0x002fea0003800000 */
[----:B------:R-:W-:-:S04]  /*20cd0*/  MOV R6, R74 ;  /* 0x0000004a00067202 */ /* 0x000fc80000000f00 */
[----:B------:R-:W-:-:S07]  /*20ce0*/  MOV R8, R6 ;  /* 0x0000000600087202 */ /* 0x000fce0000000f00 */
.L_x_2903:
[----:B------:R-:W0:Y:S02]  /*20cf0*/  LDS R6, [R8+0x4] ;  /* 0x0000040008067984 */ /* 0x000e240000000800 */
[----:B0-----:R-:W-:-:S05]  /*20d00*/  HFMA2 R7, R6, 1, 1, R5 ;  /* 0x3c003c0006077831 */ /* 0x001fca0000000005 */
[----:B------:R-:W0:Y:S02]  /*20d10*/  ATOMS.CAST.SPIN P0, [R8+0x4], R6, R7 ;  /* 0x000004060800758d */ /* 0x000e240001800007 */
[----:B0-----:R-:W-:Y:S05]  /*20d20*/  @!P0 BRA `(.L_x_2903) ;  /* 0xfffffffc00f08947 */ /* 0x001fea000383ffff */
[----:B------:R-:W-:Y:S05]  /*20d30*/  BRA `(.L_x_2901) ;  /* 0x00000000000c7947 */ /* 0x000fea0003800000 */
.L_x_2902:
[----:B------:R-:W2:Y:S02]  /*20d40*/  LD.E R5, desc[UR8][R74.64+0x4] ;  /* 0x000004084a057980 */ /* 0x000ea4000c101900 */
[----:B--2---:R-:W-:-:S05]  /*20d50*/  IADD3 R5, PT, PT, R10, R5, RZ ;  /* 0x000000050a057210 */ /* 0x004fca0007ffe0ff */
[----:B------:R1:W-:Y:S02]  /*20d60*/  ST.E desc[UR8][R74.64+0x4], R5 ;  /* 0x000004054a007985 */ /* 0x0003e4000c101908 */
.L_x_2901:
[----:B------:R-:W-:Y:S05]  /*20d70*/  BSYNC.RECONVERGENT B0 ;  /* 0x0000000000007941 */ /* 0x000fea0003800200 */
.L_x_2900:
        /* <DEDUP_REMOVED lines=11> */
.L_x_2907:
[----:B------:R-:W0:Y:S02]  /*20e30*/  LDS R4, [R6] ;  /* 0x0000000006047984 */ /* 0x000e240000000800 */
[----:B0-----:R-:W-:-:S05]  /*20e40*/  HADD2 R5, R4, R7 ;  /* 0x0000000704057230 */ /* 0x001fca0000000000 */
[----:B------:R-:W0:Y:S02]  /*20e50*/  ATOMS.CAST.SPIN P0, [R6], R4, R5 ;  /* 0x000000040600758d */ /* 0x000e240001800005 */
[----:B0-----:R-:W-:Y:S05]  /*20e60*/  @!P0 BRA `(.L_x_2907) ;  /* 0xfffffffc00f08947 */ /* 0x001fea000383ffff */
[----:B------:R-:W-:Y:S05]  /*20e70*/  BRA `(.L_x_2905) ;  /* 0x00000000000c7947 */ /* 0x000fea0003800000 */
.L_x_2906:
[----:B------:R-:W2:Y:S02]  /*20e80*/  LD.E R4, desc[UR8][R74.64] ;  /* 0x000000084a047980 */ /* 0x000ea4000c101900 */
[----:B--2---:R-:W-:-:S05]  /*20e90*/  IADD3 R5, PT, PT, R5, R4, RZ ;  /* 0x0000000405057210 */ /* 0x004fca0007ffe0ff */
[----:B------:R0:W-:Y:S02]  /*20ea0*/  ST.E desc[UR8][R74.64], R5 ;  /* 0x000000054a007985 */ /* 0x0001e4000c101908 */
.L_x_2905:
[----:B------:R-:W-:Y:S05]  /*20eb0*/  BSYNC.RECONVERGENT B0 ;  /* 0x0000000000007941 */ /* 0x000fea0003800200 */
.L_x_2904:
[----:B------:R1:W-:Y:S01]  /*20ec0*/  ATOM.E.ADD.F16x2.RN.STRONG.GPU P0, RZ, desc[UR8][R74.64+0x4], R8 ;  /* 0x800004084aff79a2 */ /* 0x0003e2000c10e108 */
[----:B------:R-:W-:Y:S04]  /*20ed0*/  BSSY.RECONVERGENT B0, `(.L_x_2908) ;  /* 0x000000e000007945 */ /* 0x000fe80003800200 */
[----:B-1----:R-:W-:Y:S05]  /*20ee0*/  @P0 BRA `(.L_x_2909) ;  /* 0x0000000000300947 */ /* 0x002fea0003800000 */
[----:B------:R-:W1:Y:S02]  /*20ef0*/  QSPC.E.S P0, RZ, [R74+0x4] ;  /* 0x000004004aff73aa */ /* 0x000e640000000500 */
[----:B-1----:R-:W-:Y:S05]  /*20f00*/  @!P0 BRA `(.L_x_2910) ;  /* 0x00000000001c8947 */ /* 0x002fea0003800000 */
[----:B------:R-:W-:-:S04]  /*20f10*/  MOV R4, R74 ;  /* 0x0000004a00047202 */ /* 0x000fc80000000f00 */
[----:B------:R-:W-:-:S07]  /*20f20*/  MOV R6, R4 ;  /* 0x0000000400067202 */ /* 0x000fce0000000f00 */
.L_x_2911:
[----:B------:R-:W0:Y:S02]  /*20f30*/  LDS R4, [R6+0x4] ;  /* 0x0000040006047984 */ /* 0x000e240000000800 */
[----:B0-----:R-:W-:-:S05]  /*20f40*/  HFMA2 R5, R4, 1, 1, R3 ;  /* 0x3c003c0004057831 */ /* 0x001fca0000000003 */
[----:B------:R-:W0:Y:S02]  /*20f50*/  ATOMS.CAST.SPIN P0, [R6+0x4], R4, R5 ;  /* 0x000004040600758d */ /* 0x000e240001800005 */
[----:B0-----:R-:W-:Y:S05]  /*20f60*/  @!P0 BRA `(.L_x_2911) ;  /* 0xfffffffc00f08947 */ /* 0x001fea000383ffff */
[----:B------:R-:W-:Y:S05]  /*20f70*/  BRA `(.L_x_2909) ;  /* 0x00000000000c7947 */ /* 0x000fea0003800000 */
.L_x_2910:
[----:B------:R-:W2:Y:S02]  /*20f80*/  LD.E R3, desc[UR8][R74.64+0x4] ;  /* 0x000004084a037980 */ /* 0x000ea4000c101900 */
[----:B--2---:R-:W-:-:S05]  /*20f90*/  IADD3 R3, PT, PT, R8, R3, RZ ;  /* 0x0000000308037210 */ /* 0x004fca0007ffe0ff */
[----:B------:R1:W-:Y:S02]  /*20fa0*/  ST.E desc[UR8][R74.64+0x4], R3 ;  /* 0x000004034a007985 */ /* 0x0003e4000c101908 */
.L_x_2909:
[----:B------:R-:W-:Y:S05]  /*20fb0*/  BSYNC.RECONVERGENT B0 ;  /* 0x0000000000007941 */ /* 0x000fea0003800200 */
.L_x_2908:
        /* <DEDUP_REMOVED lines=11> */
.L_x_2915:
[----:B------:R-:W0:Y:S02]  /*21070*/  LDS R2, [R4] ;  /* 0x0000000004027984 */ /* 0x000e240000000800 */
[----:B0-----:R-:W-:-:S05]  /*21080*/  HADD2 R3, R2, R5 ;  /* 0x0000000502037230 */ /* 0x001fca0000000000 */
[----:B------:R-:W0:Y:S02]  /*21090*/  ATOMS.CAST.SPIN P0, [R4], R2, R3 ;  /* 0x000000020400758d */ /* 0x000e240001800003 */
[----:B0-----:R-:W-:Y:S05]  /*210a0*/  @!P0 BRA `(.L_x_2915) ;  /* 0xfffffffc00f08947 */ /* 0x001fea000383ffff */
[----:B------:R-:W-:Y:S05]  /*210b0*/  BRA `(.L_x_2913) ;  /* 0x00000000000c7947 */ /* 0x000fea0003800000 */
.L_x_2914:
[----:B------:R-:W2:Y:S02]  /*210c0*/  LD.E R2, desc[UR8][R74.64] ;  /* 0x000000084a027980 */ /* 0x000ea4000c101900 */
[----:B--2---:R-:W-:-:S05]  /*210d0*/  IADD3 R3, PT, PT, R3, R2, RZ ;  /* 0x0000000203037210 */ /* 0x004fca0007ffe0ff */
[----:B------:R0:W-:Y:S02]  /*210e0*/  ST.E desc[UR8][R74.64], R3 ;  /* 0x000000034a007985 */ /* 0x0001e4000c101908 */
.L_x_2913:
[----:B------:R-:W-:Y:S05]  /*210f0*/  BSYNC.RECONVERGENT B0 ;  /* 0x0000000000007941 */ /* 0x000fea0003800200 */
.L_x_2912:
[----:B------:R1:W-:Y:S02]  /*21100*/  ATOM.E.ADD.F16x2.RN.STRONG.GPU P0, RZ, desc[UR8][R74.64+0x4], R7 ;  /* 0x800004074aff79a2 */ /* 0x0003e4000c10e108 */
[----:B-1----:R-:W-:Y:S05]  /*21110*/  @P0 EXIT ;  /* 0x000000000000094d */ /* 0x002fea0003800000 */
[----:B------:R-:W1:Y:S02]  /*21120*/  QSPC.E.S P0, RZ, [R74+0x4] ;  /* 0x000004004aff73aa */ /* 0x000e640000000500 */
[----:B-1----:R-:W-:Y:S05]  /*21130*/  @!P0 BRA `(.L_x_2916) ;  /* 0x00000000001c8947 */ /* 0x002fea0003800000 */
[----:B------:R-:W-:-:S04]  /*21140*/  MOV R2, R74 ;  /* 0x0000004a00027202 */ /* 0x000fc80000000f00 */
[----:B------:R-:W-:-:S07]  /*21150*/  MOV R4, R2 ;  /* 0x0000000200047202 */ /* 0x000fce0000000f00 */
.L_x_2917:
[----:B------:R-:W0:Y:S02]  /*21160*/  LDS R2, [R4+0x4] ;  /* 0x0000040004027984 */ /* 0x000e240000000800 */
[----:B0-----:R-:W-:-:S05]  /*21170*/  HFMA2 R3, R2, 1, 1, R0 ;  /* 0x3c003c0002037831 */ /* 0x001fca0000000000 */
[----:B------:R-:W0:Y:S02]  /*21180*/  ATOMS.CAST.SPIN P0, [R4+0x4], R2, R3 ;  /* 0x000004020400758d */ /* 0x000e240001800003 */
[----:B0-----:R-:W-:Y:S05]  /*21190*/  @!P0 BRA `(.L_x_2917) ;  /* 0xfffffffc00f08947 */ /* 0x001fea000383ffff */
[----:B------:R-:W-:Y:S05]  /*211a0*/  EXIT ;  /* 0x000000000000794d */ /* 0x000fea0003800000 */
.L_x_2916:
[----:B------:R-:W0:Y:S02]  /*211b0*/  LD.E R0, desc[UR8][R74.64+0x4] ;  /* 0x000004084a007980 */ /* 0x000e24000c101900 */
[----:B0-----:R-:W-:-:S05]  /*211c0*/  IADD3 R3, PT, PT, R7, R0, RZ ;  /* 0x0000000007037210 */ /* 0x001fca0007ffe0ff */
[----:B------:R-:W-:Y:S01]  /*211d0*/  ST.E desc[UR8][R74.64+0x4], R3 ;  /* 0x000004034a007985 */ /* 0x000fe2000c101908 */
[----:B------:R-:W-:Y:S05]  /*211e0*/  EXIT ;  /* 0x000000000000794d */ /* 0x000fea0003800000 */
.L_x_2918:
        /* <DEDUP_REMOVED lines=9> */
.L_x_3343:


//--------------------- .text._Z23gemm_half_q_half_kernelILi7ELb0ELb0EEvPK6__halfPKjS4_S2_PS0_iiiiPKtS7_iiiiiibS2_i --------------------------
	.section	.text._Z23gemm_half_q_half_kernelILi7ELb0ELb0EEvPK6__halfPKjS4_S2_PS0_iiiiPKtS7_iiiiiibS2_i,"ax",@progbits
	.align	128
        .global         _Z23gemm_half_q_half_kernelILi7ELb0ELb0EEvPK6__halfPKjS4_S2_PS0_iiiiPKtS7_iiiiiibS2_i
        .type           _Z23gemm_half_q_half_kernelILi7ELb0ELb0EEvPK6__halfPKjS4_S2_PS0_iiiiPKtS7_iiiiiibS2_i,@function
        .size           _Z23gemm_half_q_half_kernelILi7ELb0ELb0EEvPK6__halfPKjS4_S2_PS0_iiiiPKtS7_iiiiiibS2_i,(.L_x_3344 - _Z23gemm_half_q_half_kernelILi7ELb0ELb0EEvPK6__halfPKjS4_S2_PS0_iiiiPKtS7_iiiiiibS2_i)
        .other          _Z23gemm_half_q_half_kernelILi7ELb0ELb0EEvPK6__halfPKjS4_S2_PS0_iiiiPKtS7_iiiiiibS2_i,@"STO_CUDA_ENTRY STV_DEFAULT"
_Z23gemm_half_q_half_kernelILi7ELb0ELb0EEvPK6__halfPKjS4_S2_PS0_iiiiPKtS7_iiiiiibS2_i:
.text._Z23gemm_half_q_half_kernelILi7ELb0ELb0EEvPK6__halfPKjS4_S2_PS0_iiiiPKtS7_iiiiiibS2_i:
        /* <DEDUP_REMOVED lines=77> */
.L_x_2920:
[----:B------:R-:W-:Y:S05]  /*04d0*/  BSYNC.RECONVERGENT B0 ;  /* 0x0000000000007941 */ /* 0x000fea0003800200 */
.L_x_2919:
        /* <DEDUP_REMOVED lines=27> */
.L_x_2921:
        /* <DEDUP_REMOVED lines=10> */
.L_x_2923:
        /* <DEDUP_REMOVED lines=44> */
.L_x_2922:
        /* <DEDUP_REMOVED lines=12> */
.L_x_2924:
        /* <DEDUP_REMOVED lines=11> */
.L_x_2925:
        /* <DEDUP_REMOVED lines=11> */
.L_x_2926:
        /* <DEDUP_REMOVED lines=11> */
.L_x_2927:
        /* <DEDUP_REMOVED lines=11> */
.L_x_2928:
        /* <DEDUP_REMOVED lines=40> */
.L_x_2930:
        /* <DEDUP_REMOVED lines=2102> */
.L_x_2929:
[----:B------:R-:W-:-:S04]  /*9350*/  VIMNMX R81, PT, PT, R121, UR11, PT ;  /* 0x0000000b79517c48 */ /* 0x000fc8000bfe0100 */
[----:B------:R-:W-:-:S13]  /*9360*/  ISETP.GT.AND P0, PT, R81, R120, PT ;  /* 0x000000785100720c */ /* 0x000fda0003f04270 */
[----:B------:R-:W-:Y:S05]  /*9370*/  @!P0 BRA `(.L_x_2931) ;  /* 0x0000004800608947 */ /* 0x000fea0003800000 */
[----:B------:R-:W-:-:S03]  /*9380*/  IMAD.WIDE.U32 R16, R120, 0x4, R124 ;  /* 0x0000000478107825 */ /* 0x000fc600078e007c */
[----:B------:R-:W-:-:S04]  /*9390*/  IADD3 R74, P0, PT, R16, 0x2, RZ ;  /* 0x00000002104a7810 */ /* 0x000fc80007f1e0ff */
[----:B------:R-:W-:-:S09]  /*93a0*/  IADD3.X R75, PT, PT, RZ, R17, RZ, P0, !PT ;  /* 0x00000011ff4b7210 */ /* 0x000fd200007fe4ff */
.L_x_2932:
        /* <DEDUP_REMOVED lines=1173> */
.L_x_2931:
        /* <DEDUP_REMOVED lines=8> */
.L_x_2934:
        /* <DEDUP_REMOVED lines=814> */
.L_x_2933:
[C---:B------:R-:W-:Y:S02]  /*11060*/  VIMNMX R25, PT, PT, R121.reuse, UR13, PT ;  /* 0x0000000d79197c48 */ /* 0x040fe4000bfe0100 */
[----:B------:R-:W-:Y:S02]  /*11070*/  VIMNMX R123, PT, PT, R121, UR14, PT ;  /* 0x0000000e797b7c48 */ /* 0x000fe4000bfe0100 */
[----:B------:R-:W-:-:S13]  /*11080*/  ISETP.GT.AND P0, PT, R25, R120, PT ;  /* 0x000000781900720c */ /* 0x000fda0003f04270 */
[----:B------:R-:W-:Y:S05]  /*11090*/  @!P0 BRA `(.L_x_2935) ;  /* 0x0000007400708947 */ /* 0x000fea0003800000 */
.L_x_2936:
        /* <DEDUP_REMOVED lines=1884> */
.L_x_2935:
[----:B------:R-:W-:-:S13]  /*18660*/  ISETP.GT.AND P0, PT, R123, R120, PT ;  /* 0x000000787b00720c */ /* 0x000fda0003f04270 */
[----:B------:R-:W-:Y:S05]  /*18670*/  @!P0 BRA `(.L_x_2937) ;  /* 0x0000003000548947 */ /* 0x000fea0003800000 */
[----:B------:R-:W-:-:S03]  /*18680*/  IMAD.WIDE.U32 R16, R120, 0x4, R124 ;  /* 0x0000000478107825 */ /* 0x000fc600078e007c */
[----:B------:R-:W-:-:S04]  /*18690*/  IADD3 R114, P0, PT, R16, 0x2, RZ ;  /* 0x0000000210727810 */ /* 0x000fc80007f1e0ff */
[----:B------:R-:W-:-:S09]  /*186a0*/  IADD3.X R113, PT, PT, RZ, R17, RZ, P0, !PT ;  /* 0x00000011ff717210 */ /* 0x000fd200007fe4ff */
.L_x_2938:
        /* <DEDUP_REMOVED lines=786> */
.L_x_2937:
        /* <DEDUP_REMOVED lines=8> */
.L_x_2940:
        /* <DEDUP_REMOVED lines=418> */
.L_x_2939:
[----:B------:R-:W-:-:S04]  /*1d270*/  IMAD R15, R117, UR7, RZ ;  /* 0x00000007750f7c24 */ /* 0x000fc8000f8e02ff */
[----:B------:R-:W-:-:S04]  /*1d280*/  IMAD R15, R15, 0x7, R122 ;  /* 0x000000070f0f7824 */ /* 0x000fc800078e027a */
        /* <DEDUP_REMOVED lines=11> */
.L_x_2944:
[----:B------:R-:W0:Y:S02]  /*1d340*/  LDS R14, [R16] ;  /* 0x00000000100e7984 */ /* 0x000e240000000800 */
[----:B0-----:R-:W-:-:S05]  /*1d350*/  HADD2 R15, R14, R17 ;  /* 0x000000110e0f7230 */ /* 0x001fca0000000000 */
[----:B------:R-:W0:Y:S02]  /*1d360*/  ATOMS.CAST.SPIN P0, [R16], R14, R15 ;  /* 0x0000000e1000758d */ /* 0x000e24000180000f */
[----:B0-----:R-:W-:Y:S05]  /*1d370*/  @!P0 BRA `(.L_x_2944) ;  /* 0xfffffffc00f08947 */ /* 0x001fea000383ffff */
[----:B------:R-:W-:Y:S05]  /*1d380*/  BRA `(.L_x_2942) ;  /* 0x00000000000c7947 */ /* 0x000fea0003800000 */
.L_x_2943:
[----:B------:R-:W2:Y:S02]  /*1d390*/  LD.E R14, desc[UR8][R32.64] ;  /* 0x00000008200e7980 */ /* 0x000ea4000c101900 */
[----:B--2---:R-:W-:-:S05]  /*1d3a0*/  IADD3 R15, PT, PT, R15, R14, RZ ;  /* 0x0000000e0f0f7210 */ /* 0x004fca0007ffe0ff */
[----:B------:R0:W-:Y:S02]  /*1d3b0*/  ST.E desc[UR8][R32.64], R15 ;  /* 0x0000000f20007985 */ /* 0x0001e4000c101908 */
.L_x_2942:
[----:B------:R-:W-:Y:S05]  /*1d3c0*/  BSYNC.RECONVERGENT B0 ;  /* 0x0000000000007941 */ /* 0x000fea0003800200 */
.L_x_2941:
[----:B------:R1:W-:Y:S01]  /*1d3d0*/  ATOM.E.ADD.F16x2.RN.STRONG.GPU P0, RZ, desc[UR8][R32.64+0x4], R18 ;  /* 0x8000041220ff79a2 */ /* 0x0003e2000c10e108 */
[----:B------:R-:W-:Y:S04]  /*1d3e0*/  BSSY.RECONVERGENT B0, `(.L_x_2945) ;  /* 0x000000e000007945 */ /* 0x000fe80003800200 */
[----:B-1----:R-:W-:Y:S05]  /*1d3f0*/  @P0 BRA `(.L_x_2946) ;  /* 0x0000000000300947 */ /* 0x002fea0003800000 */
[----:B------:R-:W1:Y:S02]  /*1d400*/  QSPC.E.S P0, RZ, [R32+0x4] ;  /* 0x0000040020ff73aa */ /* 0x000e640000000500 */
[----:B-1----:R-:W-:Y:S05]  /*1d410*/  @!P0 BRA `(.L_x_2947) ;  /* 0x00000000001c8947 */ /* 0x002fea0003800000 */
[----:B------:R-:W-:-:S04]  /*1d420*/  MOV R14, R32 ;  /* 0x00000020000e7202 */ /* 0x000fc80000000f00 */
[----:B------:R-:W-:-:S07]  /*1d430*/  MOV R16, R14 ;  /* 0x0000000e00107202 */ /* 0x000fce0000000f00 */
.L_x_2948:
[----:B------:R-:W0:Y:S02]  /*1d440*/  LDS R14, [R16+0x4] ;  /* 0x00000400100e7984 */ /* 0x000e240000000800 */
[----:B0-----:R-:W-:-:S05]  /*1d450*/  HFMA2 R15, R14, 1, 1, R13 ;  /* 0x3c003c000e0f7831 */ /* 0x001fca000000000d */
[----:B------:R-:W0:Y:S02]  /*1d460*/  ATOMS.CAST.SPIN P0, [R16+0x4], R14, R15 ;  /* 0x0000040e1000758d */ /* 0x000e24000180000f */
[----:B0-----:R-:W-:Y:S05]  /*1d470*/  @!P0 BRA `(.L_x_2948) ;  /* 0xfffffffc00f08947 */ /* 0x001fea000383ffff */
[----:B------:R-:W-:Y:S05]  /*1d480*/  BRA `(.L_x_2946) ;  /* 0x00000000000c7947 */ /* 0x000fea0003800000 */
.L_x_2947:
[----:B------:R-:W2:Y:S02]  /*1d490*/  LD.E R13, desc[UR8][R32.64+0x4] ;  /* 0x00000408200d7980 */ /* 0x000ea4000c101900 */
[----:B--2---:R-:W-:-:S05]  /*1d4a0*/  IADD3 R13, PT, PT, R18, R13, RZ ;  /* 0x0000000d120d7210 */ /* 0x004fca0007ffe0ff */
[----:B------:R1:W-:Y:S02]  /*1d4b0*/  ST.E desc[UR8][R32.64+0x4], R13 ;  /* 0x0000040d20007985 */ /* 0x0003e4000c101908 */
.L_x_2946:
[----:B------:R-:W-:Y:S05]  /*1d4c0*/  BSYNC.RECONVERGENT B0 ;  /* 0x0000000000007941 */ /* 0x000fea0003800200 */
.L_x_2945:
        /* <DEDUP_REMOVED lines=11> */
.L_x_2952:
[----:B------:R-:W0:Y:S02]  /*1d580*/  LDS R12, [R14] ;  /* 0x000000000e0c7984 */ /* 0x000e240000000800 */
[----:B0-----:R-:W-:-:S05]  /*1d590*/  HADD2 R13, R12, R15 ;  /* 0x0000000f0c0d7230 */ /* 0x001fca0000000000 */
[----:B------:R-:W0:Y:S02]  /*1d5a0*/  ATOMS.CAST.SPIN P0, [R14], R12, R13 ;  /* 0x0000000c0e00758d */ /* 0x000e24000180000d */
[----:B0-----:R-:W-:Y:S05]  /*1d5b0*/  @!P0 BRA `(.L_x_2952) ;  /* 0xfffffffc00f08947 */ /* 0x001fea000383ffff */
[----:B------:R-:W-:Y:S05]  /*1d5c0*/  BRA `(.L_x_2950) ;  /* 0x00000000000c7947 */ /* 0x000fea0003800000 */
.L_x_2951:
[----:B------:R-:W2:Y:S02]  /*1d5d0*/  LD.E R12, desc[UR8][R32.64] ;  /* 0x00000008200c7980 */ /* 0x000ea4000c101900 */
[----:B--2---:R-:W-:-:S05]  /*1d5e0*/  IADD3 R13, PT, PT, R13, R12, RZ ;  /* 0x0000000c0d0d7210 */ /* 0x004fca0007ffe0ff */
[----:B------:R0:W-:Y:S02]  /*1d5f0*/  ST.E desc[UR8][R32.64], R13 ;  /* 0x0000000d20007985 */ /* 0x0001e4000c101908 */
.L_x_2950:
[----:B------:R-:W-:Y:S05]  /*1d600*/  BSYNC.RECONVERGENT B0 ;  /* 0x0000000000007941 */ /* 0x000fea0003800200 */
.L_x_2949:
[----:B------:R1:W-:Y:S01]  /*1d610*/  ATOM.E.ADD.F16x2.RN.STRONG.GPU P0, RZ, desc[UR8][R32.64+0x4], R16 ;  /* 0x8000041020ff79a2 */ /* 0x0003e2000c10e108 */
[----:B------:R-:W-:Y:S04]  /*1d620*/  BSSY.RECONVERGENT B0, `(.L_x_2953) ;  /* 0x000000e000007945 */ /* 0x000fe80003800200 */
[----:B-1----:R-:W-:Y:S05]  /*1d630*/  @P0 BRA `(.L_x_2954) ;  /* 0x0000000000300947 */ /* 0x002fea0003800000 */
[----:B------:R-:W1:Y:S02]  /*1d640*/  QSPC.E.S P0, RZ, [R32+0x4] ;  /* 0x0000040020ff73aa */ /* 0x000e640000000500 */
[----:B-1----:R-:W-:Y:S05]  /*1d650*/  @!P0 BRA `(.L_x_2955) ;  /* 0x00000000001c8947 */ /* 0x002fea0003800000 */
[----:B------:R-:W-:-:S04]  /*1d660*/  MOV R12, R32 ;  /* 0x00000020000c7202 */ /* 0x000fc80000000f00 */
[----:B------:R-:W-:-:S07]  /*1d670*/  MOV R14, R12 ;  /* 0x0000000c000e7202 */ /* 0x000fce0000000f00 */
.L_x_2956:
[----:B------:R-:W0:Y:S02]  /*1d680*/  LDS R12, [R14+0x4] ;  /* 0x000004000e0c7984 */ /* 0x000e240000000800 */
[----:B0-----:R-:W-:-:S05]  /*1d690*/  HFMA2 R13, R12, 1, 1, R11 ;  /* 0x3c003c000c0d7831 */ /* 0x001fca000000000b */
[----:B------:R-:W0:Y:S02]  /*1d6a0*/  ATOMS.CAST.SPIN P0, [R14+0x4], R12, R13 ;  /* 0x0000040c0e00758d */ /* 0x000e24000180000d */
[----:B0-----:R-:W-:Y:S05]  /*1d6b0*/  @!P0 BRA `(.L_x_2956) ;  /* 0xfffffffc00f08947 */ /* 0x001fea000383ffff */
[----:B------:R-:W-:Y:S05]  /*1d6c0*/  BRA `(.L_x_2954) ;  /* 0x00000000000c7947 */ /* 0x000fea0003800000 */
.L_x_2955:
[----:B------:R-:W2:Y:S02]  /*1d6d0*/  LD.E R11, desc[UR8][R32.64+0x4] ;  /* 0x00000408200b7980 */ /* 0x000ea4000c101900 */
[----:B--2---:R-:W-:-:S05]  /*1d6e0*/  IADD3 R11, PT, PT, R16, R11, RZ ;  /* 0x0000000b100b7210 */ /* 0x004fca0007ffe0ff */
[----:B------:R1:W-:Y:S02]  /*1d6f0*/  ST.E desc[UR8][R32.64+0x4], R11 ;  /* 0x0000040b20007985 */ /* 0x0003e4000c101908 */
.L_x_2954:
[----:B------:R-:W-:Y:S05]  /*1d700*/  BSYNC.RECONVERGENT B0 ;  /* 0x0000000000007941 */ /* 0x000fea0003800200 */
.L_x_2953:
        /* <DEDUP_REMOVED lines=11> */
.L_x_2960:
[----:B------:R-:W0:Y:S02]  /*1d7c0*/  LDS R10, [R12] ;  /* 0x000000000c0a7984 */ /* 0x000e240000000800 */
[----:B0-----:R-:W-:-:S05]  /*1d7d0*/  HADD2 R11, R10, R13 ;  /* 0x0000000d0a0b7230 */ /* 0x001fca0000000000 */
[----:B------:R-:W0:Y:S02]  /*1d7e0*/  ATOMS.CAST.SPIN P0, [R12], R10, R11 ;  /* 0x0000000a0c00758d */ /* 0x000e24000180000b */
[----:B0-----:R-:W-:Y:S05]  /*1d7f0*/  @!P0 BRA `(.L_x_2960) ;  /* 0xfffffffc00f08947 */ /* 0x001fea000383ffff */
[----:B------:R-:W-:Y:S05]  /*1d800*/  BRA `(.L_x_2958) ;  /* 0x00000000000c7947 */ /* 0x000fea0003800000 */
.L_x_2959:
[----:B------:R-:W2:Y:S02]  /*1d810*/  LD.E R10, desc[UR8][R32.64] ;  /* 0x00000008200a7980 */ /* 0x000ea4000c101900 */
[----:B--2---:R-:W-:-:S05]  /*1d820*/  IADD3 R11, PT, PT, R11, R10, RZ ;  /* 0x0000000a0b0b7210 */ /* 0x004fca0007ffe0ff */
[----:B------:R0:W-:Y:S02]  /*1d830*/  ST.E desc[UR8][R32.64], R11 ;  /* 0x0000000b20007985 */ /* 0x0001e4000c101908 */
.L_x_2958:
[----:B------:R-:W-:Y:S05]  /*1d840*/  BSYNC.RECONVERGENT B0 ;  /* 0x0000000000007941 */ /* 0x000fea0003800200 */
.L_x_2957:
[----:B------:R1:W-:Y:S01]  /*1d850*/  ATOM.E.ADD.F16x2.RN.STRONG.GPU P0, RZ, desc[UR8][R32.64+0x4], R14 ;  /* 0x8000040e20ff79a2 */ /* 0x0003e2000c10e108 */
[----:B------:R-:W-:Y:S04]  /*1d860*/  BSSY.RECONVERGENT B0, `(.L_x_2961) ;  /* 0x000000e000007945 */ /* 0x000fe80003800200 */
[----:B-1----:R-:W-:Y:S05]  /*1d870*/  @P0 BRA `(.L_x_2962) ;  /* 0x0000000000300947 */ /* 0x002fea0003800000 */
[----:B------:R-:W1:Y:S02]  /*1d880*/  QSPC.E.S P0, RZ, [R32+0x4] ;  /* 0x0000040020ff73aa */ /* 0x000e640000000500 */
[----:B-1----:R-:W-:Y:S05]  /*1d890*/  @!P0 BRA `(.L_x_2963) ;  /* 0x00000000001c8947 */ /* 0x002fea0003800000 */
[----:B------:R-:W-:-:S04]  /*1d8a0*/  MOV R10, R32 ;  /* 0x00000020000a7202 */ /* 0x000fc80000000f00 */
[----:B------:R-:W-:-:S07]  /*1d8b0*/  MOV R12, R10 ;  /* 0x0000000a000c7202 */ /* 0x000fce0000000f00 */
.L_x_2964:
[----:B------:R-:W0:Y:S02]  /*1d8c0*/  LDS R10, [R12+0x4] ;  /* 0x000004000c0a7984 */ /* 0x000e240000000800 */
[----:B0-----:R-:W-:-:S05]  /*1d8d0*/  HFMA2 R11, R10, 1, 1, R9 ;  /* 0x3c003c000a0b7831 */ /* 0x001fca0000000009 */
[----:B------:R-:W0:Y:S02]  /*1d8e0*/  ATOMS.CAST.SPIN P0, [R12+0x4], R10, R11 ;  /* 0x0000040a0c00758d */ /* 0x000e24000180000b */
[----:B0-----:R-:W-:Y:S05]  /*1d8f0*/  @!P0 BRA `(.L_x_2964) ;  /* 0xfffffffc00f08947 */ /* 0x001fea000383ffff */
[----:B------:R-:W-:Y:S05]  /*1d900*/  BRA `(.L_x_2962) ;  /* 0x00000000000c7947 */ /* 0x000fea0003800000 */
.L_x_2963:
[----:B------:R-:W2:Y:S02]  /*1d910*/  LD.E R9, desc[UR8][R32.64+0x4] ;  /* 0x0000040820097980 */ /* 0x000ea4000c101900 */
[----:B--2---:R-:W-:-:S05]  /*1d920*/  IADD3 R9, PT, PT, R14, R9, RZ ;  /* 0x000000090e097210 */ /* 0x004fca0007ffe0ff */
[----:B------:R1:W-:Y:S02]  /*1d930*/  ST.E desc[UR8][R32.64+0x4], R9 ;  /* 0x0000040920007985 */ /* 0x0003e4000c101908 */
.L_x_2962:
[----:B------:R-:W-:Y:S05]  /*1d940*/  BSYNC.RECONVERGENT B0 ;  /* 0x0000000000007941 */ /* 0x000fea0003800200 */
.L_x_2961:
        /* <DEDUP_REMOVED lines=11> */
.L_x_2968:
[----:B------:R-:W0:Y:S02]  /*1da00*/  LDS R8, [R10] ;  /* 0x000000000a087984 */ /* 0x000e240000000800 */
[----:B0-----:R-:W-:-:S05]  /*1da10*/  HADD2 R9, R8, R11 ;  /* 0x0000000b08097230 */ /* 0x001fca0000000000 */
[----:B------:R-:W0:Y:S02]  /*1da20*/  ATOMS.CAST.SPIN P0, [R10], R8, R9 ;  /* 0x000000080a00758d */ /* 0x000e240001800009 */
[----:B0-----:R-:W-:Y:S05]  /*1da30*/  @!P0 BRA `(.L_x_2968) ;  /* 0xfffffffc00f08947 */ /* 0x001fea000383ffff */
[----:B------:R-:W-:Y:S05]  /*1da40*/  BRA `(.L_x_2966) ;  /* 0x00000000000c7947 */ /* 0x000fea0003800000 */
.L_x_2967:
[----:B------:R-:W2:Y:S02]  /*1da50*/  LD.E R8, desc[UR8][R32.64] ;  /* 0x0000000820087980 */ /* 0x000ea4000c101900 */
[----:B--2---:R-:W-:-:S05]  /*1da60*/  IADD3 R9, PT, PT, R9, R8, RZ ;  /* 0x0000000809097210 */ /* 0x004fca0007ffe0ff */
[----:B------:R0:W-:Y:S02]  /*1da70*/  ST.E desc[UR8][R32.64], R9 ;  /* 0x0000000920007985 */ /* 0x0001e4000c101908 */
.L_x_2966:
[----:B------:R-:W-:Y:S05]  /*1da80*/  BSYNC.RECONVERGENT B0 ;  /* 0x0000000000007941 */ /* 0x000fea0003800200 */
.L_x_2965:
[----:B------:R1:W-:Y:S01]  /*1da90*/  ATOM.E.ADD.F16x2.RN.STRONG.GPU P0, RZ, desc[UR8][R32.64+0x4], R12 ;  /* 0x8000040c20ff79a2 */ /* 0x0003e2000c10e108 */
[----:B------:R-:W-:Y:S04]  /*1daa0*/  BSSY.RECONVERGENT B0, `(.L_x_2969) ;  /* 0x000000e000007945 */ /* 0x000fe80003800200 */
[----:B-1----:R-:W-:Y:S05]  /*1dab0*/  @P0 BRA `(.L_x_2970) ;  /* 0x0000000000300947 */ /* 0x002fea0003800000 */
[----:B------:R-:W1:Y:S02]  /*1dac0*/  QSPC.E.S P0, RZ, [R32+0x4] ;  /* 0x0000040020ff73aa */ /* 0x000e640000000500 */
[----:B-1----:R-:W-:Y:S05]  /*1dad0*/  @!P0 BRA `(.L_x_2971) ;  /* 0x00000000001c8947 */ /* 0x002fea0003800000 */
[----:B------:R-:W-:-:S04]  /*1dae0*/  MOV R8, R32 ;  /* 0x0000002000087202 */ /* 0x000fc80000000f00 */
[----:B------:R-:W-:-:S07]  /*1daf0*/  MOV R10, R8 ;  /* 0x00000008000a7202 */ /* 0x000fce0000000f00 */
.L_x_2972:
[----:B------:R-:W0:Y:S02]  /*1db00*/  LDS R8, [R10+0x4] ;  /* 0x000004000a087984 */ /* 0x000e240000000800 */
[----:B0-----:R-:W-:-:S05]  /*1db10*/  HFMA2 R9, R8, 1, 1, R7 ;  /* 0x3c003c0008097831 */ /* 0x001fca0000000007 */
[----:B------:R-:W0:Y:S02]  /*1db20*/  ATOMS.CAST.SPIN P0, [R10+0x4], R8, R9 ;  /* 0x000004080a00758d */ /* 0x000e240001800009 */
[----:B0-----:R-:W-:Y:S05]  /*1db30*/  @!P0 BRA `(.L_x_2972) ;  /* 0xfffffffc00f08947 */ /* 0x001fea000383ffff */
[----:B------:R-:W-:Y:S05]  /*1db40*/  BRA `(.L_x_2970) ;  /* 0x00000000000c7947 */ /* 0x000fea0003800000 */
.L_x_2971:
[----:B------:R-:W2:Y:S02]  /*1db50*/  LD.E R7, desc[UR8][R32.64+0x4] ;  /* 0x0000040820077980 */ /* 0x000ea4000c101900 */
[----:B--2---:R-:W-:-:S05]  /*1db60*/  IADD3 R7, PT, PT, R12, R7, RZ ;  /* 0x000000070c077210 */ /* 0x004fca0007ffe0ff */
[----:B------:R1:W-:Y:S02]  /*1db70*/  ST.E desc[UR8][R32.64+0x4], R7 ;  /* 0x0000040720007985 */ /* 0x0003e4000c101908 */
.L_x_2970:
[----:B------:R-:W-:Y:S05]  /*1db80*/  BSYNC.RECONVERGENT B0 ;  /* 0x0000000000007941 */ /* 0x000fea0003800200 */
.L_x_2969:
        /* <DEDUP_REMOVED lines=11> */
.L_x_2976:
[----:B------:R-:W0:Y:S02]  /*1dc40*/  LDS R6, [R8] ;  /* 0x0000000008067984 */ /* 0x000e240000000800 */
[----:B0-----:R-:W-:-:S05]  /*1dc50*/  HADD2 R7, R6, R9 ;  /* 0x0000000906077230 */ /* 0x001fca0000000000 */
[----:B------:R-:W0:Y:S02]  /*1dc60*/  ATOMS.CAST.SPIN P0, [R8], R6, R7 ;  /* 0x000000060800758d */ /* 0x000e240001800007 */
[----:B0-----:R-:W-:Y:S05]  /*1dc70*/  @!P0 BRA `(.L_x_2976) ;  /* 0xfffffffc00f08947 */ /* 0x001fea000383ffff */
[----:B------:R-:W-:Y:S05]  /*1dc80*/  BRA `(.L_x_2974) ;  /* 0x00000000000c7947 */ /* 0x000fea0003800000 */
.L_x_2975:
[----:B------:R-:W2:Y:S02]  /*1dc90*/  LD.E R6, desc[UR8][R32.64] ;  /* 0x0000000820067980 */ /* 0x000ea4000c101900 */
[----:B--2---:R-:W-:-:S05]  /*1dca0*/  IADD3 R7, PT, PT, R7, R6, RZ ;  /* 0x0000000607077210 */ /* 0x004fca0007ffe0ff */
[----:B------:R0:W-:Y:S02]  /*1dcb0*/  ST.E desc[UR8][R32.64], R7 ;  /* 0x0000000720007985 */ /* 0x0001e4000c101908 */
.L_x_2974:
[----:B------:R-:W-:Y:S05]  /*1dcc0*/  BSYNC.RECONVERGENT B0 ;  /* 0x0000000000007941 */ /* 0x000fea0003800200 */
.L_x_2973:
[----:B------:R1:W-:Y:S01]  /*1dcd0*/  ATOM.E.ADD.F16x2.RN.STRONG.GPU P0, RZ, desc[UR8][R32.64+0x4], R10 ;  /* 0x8000040a20ff79a2 */ /* 0x0003e2000c10e108 */
[----:B------:R-:W-:Y:S04]  /*1dce0*/  BSSY.RECONVERGENT B0, `(.L_x_2977) ;  /* 0x000000e000007945 */ /* 0x000fe80003800200 */
[----:B-1----:R-:W-:Y:S05]  /*1dcf0*/  @P0 BRA `(.L_x_2978) ;  /* 0x0000000000300947 */ /* 0x002fea0003800000 */
[----:B------:R-:W1:Y:S02]  /*1dd00*/  QSPC.E.S P0, RZ, [R32+0x4] ;  /* 0x0000040020ff73aa */ /* 0x000e640000000500 */
[----:B-1----:R-:W-:Y:S05]  /*1dd10*/  @!P0 BRA `(.L_x_2979) ;  /* 0x00000000001c8947 */ /* 0x002fea0003800000 */
[----:B------:R-:W-:-:S04]  /*1dd20*/  MOV R6, R32 ;  /* 0x0000002000067202 */ /* 0x000fc80000000f00 */
[----:B------:R-:W-:-:S07]  /*1dd30*/  MOV R8, R6 ;  /* 0x0000000600087202 */ /* 0x000fce0000000f00 */
.L_x_2980:
[----:B------:R-:W0:Y:S02]  /*1dd40*/  LDS R6, [R8+0x4] ;  /* 0x0000040008067984 */ /* 0x000e240000000800 */
[----:B0-----:R-:W-:-:S05]  /*1dd50*/  HFMA2 R7, R6, 1, 1, R5 ;  /* 0x3c003c0006077831 */ /* 0x001fca0000000005 */
[----:B------:R-:W0:Y:S02]  /*1dd60*/  ATOMS.CAST.SPIN P0, [R8+0x4], R6, R7 ;  /* 0x000004060800758d */ /* 0x000e240001800007 */
[----:B0-----:R-:W-:Y:S05]  /*1dd70*/  @!P0 BRA `(.L_x_2980) ;  /* 0xfffffffc00f08947 */ /* 0x001fea000383ffff */
[----:B------:R-:W-:Y:S05]  /*1dd80*/  BRA `(.L_x_2978) ;  /* 0x00000000000c7947 */ /* 0x000fea0003800000 */
.L_x_2979:
[----:B------:R-:W2:Y:S02]  /*1dd90*/  LD.E R5, desc[UR8][R32.64+0x4] ;  /* 0x0000040820057980 */ /* 0x000ea4000c101900 */
[----:B--2---:R-:W-:-:S05]  /*1dda0*/  IADD3 R5, PT, PT, R10, R5, RZ ;  /* 0x000000050a057210 */ /* 0x004fca0007ffe0ff */
[----:B------:R1:W-:Y:S02]  /*1ddb0*/  ST.E desc[UR8][R32.64+0x4], R5 ;  /* 0x0000040520007985 */ /* 0x0003e4000c101908 */
.L_x_2978:
[----:B------:R-:W-:Y:S05]  /*1ddc0*/  BSYNC.RECONVERGENT B0 ;  /* 0x0000000000007941 */ /* 0x000fea0003800200 */
.L_x_2977:
        /* <DEDUP_REMOVED lines=11> */
.L_x_2984:
[----:B------:R-:W0:Y:S02]  /*1de80*/  LDS R4, [R6] ;  /* 0x0000000006047984 */ /* 0x000e240000000800 */
[----:B0-----:R-:W-:-:S05]  /*1de90*/  HADD2 R5, R4, R7 ;  /* 0x0000000704057230 */ /* 0x001fca0000000000 */
[----:B------:R-:W0:Y:S02]  /*1dea0*/  ATOMS.CAST.SPIN P0, [R6], R4, R5 ;  /* 0x000000040600758d */ /* 0x000e240001800005 */
[----:B0-----:R-:W-:Y:S05]  /*1deb0*/  @!P0 BRA `(.L_x_2984) ;  /* 0xfffffffc00f08947 */ /* 0x001fea000383ffff */
[----:B------:R-:W-:Y:S05]  /*1dec0*/  BRA `(.L_x_2982) ;  /* 0x00000000000c7947 */ /* 0x000fea0003800000 */
.L_x_2983:
[----:B------:R-:W2:Y:S02]  /*1ded0*/  LD.E R4, desc[UR8][R32.64] ;  /* 0x0000000820047980 */ /* 0x000ea4000c101900 */
[----:B--2---:R-:W-:-:S05]  /*1dee0*/  IADD3 R5, PT, PT, R5, R4, RZ ;  /* 0x0000000405057210 */ /* 0x004fca0007ffe0ff */
[----:B------:R0:W-:Y:S02]  /*1def0*/  ST.E desc[UR8][R32.64], R5 ;  /* 0x0000000520007985 */ /* 0x0001e4000c101908 */
.L_x_2982:
[----:B------:R-:W-:Y:S05]  /*1df00*/  BSYNC.RECONVERGENT B0 ;  /* 0x0000000000007941 */ /* 0x000fea0003800200 */
.L_x_2981:
[----:B------:R1:W-:Y:S01]  /*1df10*/  ATOM.E.ADD.F16x2.RN.STRONG.GPU P0, RZ, desc[UR8][R32.64+0x4], R8 ;  /* 0x8000040820ff79a2 */ /* 0x0003e2000c10e108 */
[----:B------:R-:W-:Y:S04]  /*1df20*/  BSSY.RECONVERGENT B0, `(.L_x_2985) ;  /* 0x000000e000007945 */ /* 0x000fe80003800200 */
[----:B-1----:R-:W-:Y:S05]  /*1df30*/  @P0 BRA `(.L_x_2986) ;  /* 0x0000000000300947 */ /* 0x002fea0003800000 */
[----:B------:R-:W1:Y:S02]  /*1df40*/  QSPC.E.S P0, RZ, [R32+0x4] ;  /* 0x0000040020ff73aa */ /* 0x000e640000000500 */
[----:B-1----:R-:W-:Y:S05]  /*1df50*/  @!P0 BRA `(.L_x_2987) ;  /* 0x00000000001c8947 */ /* 0x002fea0003800000 */
[----:B------:R-:W-:-:S04]  /*1df60*/  MOV R4, R32 ;  /* 0x0000002000047202 */ /* 0x000fc80000000f00 */
[----:B------:R-:W-:-:S07]  /*1df70*/  MOV R6, R4 ;  /* 0x0000000400067202 */ /* 0x000fce0000000f00 */
.L_x_2988:
[----:B------:R-:W0:Y:S02]  /*1df80*/  LDS R4, [R6+0x4] ;  /* 0x0000040006047984 */ /* 0x000e240000000800 */
[----:B0-----:R-:W-:-:S05]  /*1df90*/  HFMA2 R5, R4, 1, 1, R3 ;  /* 0x3c003c0004057831 */ /* 0x001fca0000000003 */
[----:B------:R-:W0:Y:S02]  /*1dfa0*/  ATOMS.CAST.SPIN P0, [R6+0x4], R4, R5 ;  /* 0x000004040600758d */ /* 0x000e240001800005 */
[----:B0-----:R-:W-:Y:S05]  /*1dfb0*/  @!P0 BRA `(.L_x_2988) ;  /* 0xfffffffc00f08947 */ /* 0x001fea000383ffff */
[----:B------:R-:W-:Y:S05]  /*1dfc0*/  BRA `(.L_x_2986) ;  /* 0x00000000000c7947 */ /* 0x000fea0003800000 */
.L_x_2987:
[----:B------:R-:W2:Y:S02]  /*1dfd0*/  LD.E R3, desc[UR8][R32.64+0x4] ;  /* 0x0000040820037980 */ /* 0x000ea4000c101900 */
[----:B--2---:R-:W-:-:S05]  /*1dfe0*/  IADD3 R3, PT, PT, R8, R3, RZ ;  /* 0x0000000308037210 */ /* 0x004fca0007ffe0ff */
[----:B------:R1:W-:Y:S02]  /*1dff0*/  ST.E desc[UR8][R32.64+0x4], R3 ;  /* 0x0000040320007985 */ /* 0x0003e4000c101908 */
.L_x_2986:
[----:B------:R-:W-:Y:S05]  /*1e000*/  BSYNC.RECONVERGENT B0 ;  /* 0x0000000000007941 */ /* 0x000fea0003800200 */
.L_x_2985:
        /* <DEDUP_REMOVED lines=11> */
.L_x_2992:
[----:B------:R-:W0:Y:S02]  /*1e0c0*/  LDS R2, [R4] ;  /* 0x0000000004027984 */ /* 0x000e240000000800 */
[----:B0-----:R-:W-:-:S05]  /*1e0d0*/  HADD2 R3, R2, R5 ;  /* 0x0000000502037230 */ /* 0x001fca0000000000 */
[----:B------:R-:W0:Y:S02]  /*1e0e0*/  ATOMS.CAST.SPIN P0, [R4], R2, R3 ;  /* 0x000000020400758d */ /* 0x000e240001800003 */
[----:B0-----:R-:W-:Y:S05]  /*1e0f0*/  @!P0 BRA `(.L_x_2992) ;  /* 0xfffffffc00f08947 */ /* 0x001fea000383ffff */
[----:B------:R-:W-:Y:S05]  /*1e100*/  BRA `(.L_x_2990) ;  /* 0x00000000000c7947 */ /* 0x000fea0003800000 */
.L_x_2991:
[----:B------:R-:W2:Y:S02]  /*1e110*/  LD.E R2, desc[UR8][R32.64] ;  /* 0x0000000820027980 */ /* 0x000ea4000c101900 */
[----:B--2---:R-:W-:-:S05]  /*1e120*/  IADD3 R3, PT, PT, R3, R2, RZ ;  /* 0x0000000203037210 */ /* 0x004fca0007ffe0ff */
[----:B------:R0:W-:Y:S02]  /*1e130*/  ST.E desc[UR8][R32.64], R3 ;  /* 0x0000000320007985 */ /* 0x0001e4000c101908 */
.L_x_2990:
[----:B------:R-:W-:Y:S05]  /*1e140*/  BSYNC.RECONVERGENT B0 ;  /* 0x0000000000007941 */ /* 0x000fea0003800200 */
.L_x_2989:
[----:B------:R1:W-:Y:S02]  /*1e150*/  ATOM.E.ADD.F16x2.RN.STRONG.GPU P0, RZ, desc[UR8][R32.64+0x4], R7 ;  /* 0x8000040720ff79a2 */ /* 0x0003e4000c10e108 */
[----:B-1----:R-:W-:Y:S05]  /*1e160*/  @P0 EXIT ;  /* 0x000000000000094d */ /* 0x002fea0003800000 */
[----:B------:R-:W1:Y:S02]  /*1e170*/  QSPC.E.S P0, RZ, [R32+0x4] ;  /* 0x0000040020ff73aa */ /* 0x000e640000000500 */
[----:B-1----:R-:W-:Y:S05]  /*1e180*/  @!P0 BRA `(.L_x_2993) ;  /* 0x00000000001c8947 */ /* 0x002fea0003800000 */
[----:B------:R-:W-:-:S04]  /*1e190*/  MOV R2, R32 ;  /* 0x0000002000027202 */ /* 0x000fc80000000f00 */
[----:B------:R-:W-:-:S07]  /*1e1a0*/  MOV R4, R2 ;  /* 0x0000000200047202 */ /* 0x000fce0000000f00 */
.L_x_2994:
[----:B------:R-:W0:Y:S02]  /*1e1b0*/  LDS R2, [R4+0x4] ;  /* 0x0000040004027984 */ /* 0x000e240000000800 */
[----:B0-----:R-:W-:-:S05]  /*1e1c0*/  HFMA2 R3, R2, 1, 1, R0 ;  /* 0x3c003c0002037831 */ /* 0x001fca0000000000 */
[----:B------:R-:W0:Y:S02]  /*1e1d0*/  ATOMS.CAST.SPIN P0, [R4+0x4], R2, R3 ;  /* 0x000004020400758d */ /* 0x000e240001800003 */
[----:B0-----:R-:W-:Y:S05]  /*1e1e0*/  @!P0 BRA `(.L_x_2994) ;  /* 0xfffffffc00f08947 */ /* 0x001fea000383ffff */
[----:B------:R-:W-:Y:S05]  /*1e1f0*/  EXIT ;  /* 0x000000000000794d */ /* 0x000fea0003800000 */
.L_x_2993:
[----:B------:R-:W0:Y:S02]  /*1e200*/  LD.E R0, desc[UR8][R32.64+0x4] ;  /* 0x0000040820007980 */ /* 0x000e24000c101900 */
[----:B0-----:R-:W-:-:S05]  /*1e210*/  IADD3 R3, PT, PT, R7, R0, RZ ;  /* 0x0000000007037210 */ /* 0x001fca0007ffe0ff */
[----:B------:R-:W-:Y:S01]  /*1e220*/  ST.E desc[UR8][R32.64+0x4], R3 ;  /* 0x0000040320007985 */ /* 0x000fe2000c101908 */
[----:B------:R-:W-:Y:S05]  /*1e230*/  EXIT ;  /* 0x000000000000794d */ /* 0x000fea0003800000 */
.L_x_2995:
        /* <DEDUP_REMOVED lines=12> */
.L_x_3344:


//--------------------- .text._Z23gemm_half_q_half_kernelILi6ELb0ELb0EEvPK6__halfPKjS4_S2_PS0_iiiiPKtS7_iiiiiibS2_i --------------------------
	.section	.text._Z23gemm_half_q_half_kernelILi6ELb0ELb0EEvPK6__halfPKjS4_S2_PS0_iiiiPKtS7_iiiiiibS2_i,"ax",@progbits
	.align	128
        .global         _Z23gemm_half_q_half_kernelILi6ELb0ELb0EEvPK6__halfPKjS4_S2_PS0_iiiiPKtS7_iiiiiibS2_i
        .type           _Z23gemm_half_q_half_kernelILi6ELb0ELb0EEvPK6__halfPKjS4_S2_PS0_iiiiPKtS7_iiiiiibS2_i,@function
        .size           _Z23gemm_half_q_half_kernelILi6ELb0ELb0EEvPK6__halfPKjS4_S2_PS0_iiiiPKtS7_iiiiiibS2_i,(.L_x_3345 - _Z23gemm_half_q_half_kernelILi6ELb0ELb0EEvPK6__halfPKjS4_S2_PS0_iiiiPKtS7_iiiiiibS2_i)
        .other          _Z23gemm_half_q_half_kernelILi6ELb0ELb0EEvPK6__halfPKjS4_S2_PS0_iiiiPKtS7_iiiiiibS2_i,@"STO_CUDA_ENTRY STV_DEFAULT"
_Z23gemm_half_q_half_kernelILi6ELb0ELb0EEvPK6__halfPKjS4_S2_PS0_iiiiPKtS7_iiiiiibS2_i:
.text._Z23gemm_half_q_half_kernelILi6ELb0ELb0EEvPK6__halfPKjS4_S2_PS0_iiiiPKtS7_iiiiiibS2_i:
        /* <DEDUP_REMOVED lines=70> */
.L_x_2997:
[----:B------:R-:W-:Y:S05]  /*0460*/  BSYNC.RECONVERGENT B0 ;  /* 0x0000000000007941 */ /* 0x000fea0003800200 */
.L_x_2996:
        /* <DEDUP_REMOVED lines=25> */
.L_x_2998:
        /* <DEDUP_REMOVED lines=10> */
.L_x_3000:
        /* <DEDUP_REMOVED lines=44> */
.L_x_2999:
        /* <DEDUP_REMOVED lines=12> */
.L_x_3001:
        /* <DEDUP_REMOVED lines=11> */
.L_x_3002:
        /* <DEDUP_REMOVED lines=11> */
.L_x_3003:
        /* <DEDUP_REMOVED lines=11> */
.L_x_3004:
        /* <DEDUP_REMOVED lines=11> */
.L_x_3005:
        /* <DEDUP_REMOVED lines=38> */
.L_x_3007:
        /* <DEDUP_REMOVED lines=1882> */
.L_x_3006:
[----:B------:R-:W-:-:S04]  /*84e0*/  VIMNMX R3, PT, PT, R115, UR11, PT ;  /* 0x0000000b73037c48 */ /* 0x000fc8000bfe0100 */
[----:B------:R-:W-:-:S13]  /*84f0*/  ISETP.GT.AND P0, PT, R3, R114, PT ;  /* 0x000000720300720c */ /* 0x000fda0003f04270 */
[----:B------:R-:W-:Y:S05]  /*8500*/  @!P0 BRA `(.L_x_3008) ;  /* 0x0000004400188947 */ /* 0x000fea0003800000 */
[----:B------:R-:W-:-:S03]  /*8510*/  IMAD.WIDE.U32 R18, R114, 0x4, R118 ;  /* 0x0000000472127825 */ /* 0x000fc600078e0076 */
[----:B------:R-:W-:-:S04]  /*8520*/  IADD3 R0, P0, PT, R18, 0x2, RZ ;  /* 0x0000000212007810 */ /* 0x000fc80007f1e0ff */
[----:B------:R-:W-:-:S09]  /*8530*/  IADD3.X R17, PT, PT, RZ, R19, RZ, P0, !PT ;  /* 0x00000013ff117210 */ /* 0x000fd200007fe4ff */
.L_x_3009:
        /* <DEDUP_REMOVED lines=1091> */
.L_x_3008:
        /* <DEDUP_REMOVED lines=8> */
.L_x_3011:
        /* <DEDUP_REMOVED lines=737> */
.L_x_3010:
[C---:B------:R-:W-:Y:S02]  /*f800*/  VIMNMX R19, PT, PT, R115.reuse, UR13, PT ;  /* 0x0000000d73137c48 */ /* 0x040fe4000bfe0100 */
[----:B------:R-:W-:Y:S02]  /*f810*/  VIMNMX R125, PT, PT, R115, UR14, PT ;  /* 0x0000000e737d7c48 */ /* 0x000fe4000bfe0100 */
[----:B------:R-:W-:-:S13]  /*f820*/  ISETP.GT.AND P0, PT, R19, R114, PT ;  /* 0x000000721300720c */ /* 0x000fda0003f04270 */
[----:B------:R-:W-:Y:S05]  /*f830*/  @!P0 BRA `(.L_x_3012) ;  /* 0x00000068000c8947 */ /* 0x000fea0003800000 */
.L_x_3013:
        /* <DEDUP_REMOVED lines=1667> */
.L_x_3012:
[----:B------:R-:W-:-:S13]  /*16070*/  ISETP.GT.AND P0, PT, R125, R114, PT ;  /* 0x000000727d00720c */ /* 0x000fda0003f04270 */
[----:B------:R-:W-:Y:S05]  /*16080*/  @!P0 BRA `(.L_x_3014) ;  /* 0x0000002c002c8947 */ /* 0x000fea0003800000 */
[----:B------:R-:W-:Y:S01]  /*16090*/  IMAD.WIDE.U32 R2, R114, 0x4, R118 ;  /* 0x0000000472027825 */ /* 0x000fe200078e0076 */
[----:B------:R-:W-:Y:S02]  /*160a0*/  MOV R130, R120 ;  /* 0x0000007800827202 */ /* 0x000fe40000000f00 */
[----:B------:R-:W-:Y:S02]  /*160b0*/  MOV R131, R121 ;  /* 0x0000007900837202 */ /* 0x000fe40000000f00 */
[----:B------:R-:W-:-:S04]  /*160c0*/  IADD3 R124, P0, PT, R2, 0x2, RZ ;  /* 0x00000002027c7810 */ /* 0x000fc80007f1e0ff */
[----:B------:R-:W-:-:S09]  /*160d0*/  IADD3.X R123, PT, PT, RZ, R3, RZ, P0, !PT ;  /* 0x00000003ff7b7210 */ /* 0x000fd200007fe4ff */
.L_x_3015:
        /* <DEDUP_REMOVED lines=710> */
.L_x_3014:
        /* <DEDUP_REMOVED lines=8> */
.L_x_3017:
        /* <DEDUP_REMOVED lines=378> */
.L_x_3016:
[----:B------:R-:W-:-:S04]  /*1a560*/  IMAD R17, R111, UR7, RZ ;  /* 0x000000076f117c24 */ /* 0x000fc8000f8e02ff */
[----:B------:R-:W-:-:S04]  /*1a570*/  IMAD R17, R17, 0x6, R116 ;  /* 0x0000000611117824 */ /* 0x000fc800078e0274 */
[----:B-1----:R-:W-:-:S05]  /*1a580*/  IMAD.WIDE R18, R17, 0x2, R2 ;  /* 0x0000000211127825 */ /* 0x002fca00078e0202 */
[----:B------:R0:W-:Y:S01]  /*1a590*/  ATOM.E.ADD.F16x2.RN.STRONG.GPU P0, RZ, desc[UR8][R18.64], R16 ;  /* 0x8000001012ff79a2 */ /* 0x0001e2000c10e108 */
[----:B------:R-:W-:Y:S04]  /*1a5a0*/  BSSY.RECONVERGENT B0, `(.L_x_3018) ;  /* 0x000000e000007945 */ /* 0x000fe80003800200 */
[----:B0-----:R-:W-:Y:S05]  /*1a5b0*/  @P0 BRA `(.L_x_3019) ;  /* 0x0000000000300947 */ /* 0x001fea0003800000 */
[----:B------:R-:W0:Y:S02]  /*1a5c0*/  QSPC.E.S P0, RZ, [R18] ;  /* 0x0000000012ff73aa */ /* 0x000e240000000500 */
[----:B0-----:R-:W-:Y:S05]  /*1a5d0*/  @!P0 BRA `(.L_x_3020) ;  /* 0x00000000001c8947 */ /* 0x001fea0003800000 */
[----:B------:R-:W-:-:S04]  /*1a5e0*/  MOV R2, R18 ;  /* 0x0000001200027202 */ /* 0x000fc80000000f00 */
[----:B------:R-:W-:-:S07]  /*1a5f0*/  MOV R0, R2 ;  /* 0x0000000200007202 */ /* 0x000fce0000000f00 */
.L_x_3021:
[----:B------:R-:W0:Y:S02]  /*1a600*/  LDS R2, [R0] ;  /* 0x0000000000027984 */ /* 0x000e240000000800 */
[----:B0-----:R-:W-:-:S05]  /*1a610*/  HADD2 R3, R2, R16 ;  /* 0x0000001002037230 */ /* 0x001fca0000000000 */
[----:B------:R-:W0:Y:S02]  /*1a620*/  ATOMS.CAST.SPIN P0, [R0], R2, R3 ;  /* 0x000000020000758d */ /* 0x000e240001800003 */
[----:B0-----:R-:W-:Y:S05]  /*1a630*/  @!P0 BRA `(.L_x_3021) ;  /* 0xfffffffc00f08947 */ /* 0x001fea000383ffff */
[----:B------:R-:W-:Y:S05]  /*1a640*/  BRA `(.L_x_3019) ;  /* 0x00000000000c7947 */ /* 0x000fea0003800000 */
.L_x_3020:
[----:B------:R-:W2:Y:S02]  /*1a650*/  LD.E R0, desc[UR8][R18.64] ;  /* 0x0000000812007980 */ /* 0x000ea4000c101900 */
[----:B--2---:R-:W-:-:S05]  /*1a660*/  IADD3 R3, PT, PT, R16, R0, RZ ;  /* 0x0000000010037210 */ /* 0x004fca0007ffe0ff */
[----:B------:R0:W-:Y:S02]  /*1a670*/  ST.E desc[UR8][R18.64], R3 ;  /* 0x0000000312007985 */ /* 0x0001e4000c101908 */
.L_x_3019:
[----:B------:R-:W-:Y:S05]  /*1a680*/  BSYNC.RECONVERGENT B0 ;  /* 0x0000000000007941 */ /* 0x000fea0003800200 */
.L_x_3018:
[----:B------:R1:W-:Y:S01]  /*1a690*/  ATOM.E.ADD.F16x2.RN.STRONG.GPU P0, RZ, desc[UR8][R18.64+0x4], R15 ;  /* 0x8000040f12ff79a2 */ /* 0x0003e2000c10e108 */
[----:B------:R-:W-:Y:S04]  /*1a6a0*/  BSSY.RECONVERGENT B0, `(.L_x_3022) ;  /* 0x000000e000007945 */ /* 0x000fe80003800200 */
[----:B-1----:R-:W-:Y:S05]  /*1a6b0*/  @P0 BRA `(.L_x_3023) ;  /* 0x0000000000300947 */ /* 0x002fea0003800000 */
[----:B------:R-:W1:Y:S02]  /*1a6c0*/  QSPC.E.S P0, RZ, [R18+0x4] ;  /* 0x0000040012ff73aa */ /* 0x000e640000000500 */
[----:B-1----:R-:W-:Y:S05]  /*1a6d0*/  @!P0 BRA `(.L_x_3024) ;  /* 0x00000000001c8947 */ /* 0x002fea0003800000 */
[----:B------:R-:W-:-:S04]  /*1a6e0*/  MOV R2, R18 ;  /* 0x0000001200027202 */ /* 0x000fc80000000f00 */
[----:B------:R-:W-:-:S07]  /*1a6f0*/  MOV R0, R2 ;  /* 0x0000000200007202 */ /* 0x000fce0000000f00 */
.L_x_3025:
[----:B------:R-:W0:Y:S02]  /*1a700*/  LDS R2, [R0+0x4] ;  /* 0x0000040000027984 */ /* 0x000e240000000800 */
[----:B0-----:R-:W-:-:S05]  /*1a710*/  HFMA2 R3, R2, 1, 1, R15 ;  /* 0x3c003c0002037831 */ /* 0x001fca000000000f */
[----:B------:R-:W0:Y:S02]  /*1a720*/  ATOMS.CAST.SPIN P0, [R0+0x4], R2, R3 ;  /* 0x000004020000758d */ /* 0x000e240001800003 */
[----:B0-----:R-:W-:Y:S05]  /*1a730*/  @!P0 BRA `(.L_x_3025) ;  /* 0xfffffffc00f08947 */ /* 0x001fea000383ffff */
[----:B------:R-:W-:Y:S05]  /*1a740*/  BRA `(.L_x_3023) ;  /* 0x00000000000c7947 */ /* 0x000fea0003800000 */
.L_x_3024:
[----:B------:R-:W0:Y:S02]  /*1a750*/  LD.E R0, desc[UR8][R18.64+0x4] ;  /* 0x0000040812007980 */ /* 0x000e24000c101900 */
[----:B0-----:R-:W-:-:S05]  /*1a760*/  IADD3 R3, PT, PT, R15, R0, RZ ;  /* 0x000000000f037210 */ /* 0x001fca0007ffe0ff */
[----:B------:R1:W-:Y:S02]  /*1a770*/  ST.E desc[UR8][R18.64+0x4], R3 ;  /* 0x0000040312007985 */ /* 0x0003e4000c101908 */
.L_x_3023:
[----:B------:R-:W-:Y:S05]  /*1a780*/  BSYNC.RECONVERGENT B0 ;  /* 0x0000000000007941 */ /* 0x000fea0003800200 */
.L_x_3022:
[----:B01----:R-:W-:-:S05]  /*1a790*/  IMAD.WIDE R18, R111, 0x2, R18 ;  /* 0x000000026f127825 */ /* 0x003fca00078e0212 */
[----:B------:R0:W-:Y:S01]  /*1a7a0*/  ATOM.E.ADD.F16x2.RN.STRONG.GPU P0, RZ, desc[UR8][R18.64], R14 ;  /* 0x8000000e12ff79a2 */ /* 0x0001e2000c10e108 */
[----:B------:R-:W-:Y:S04]  /*1a7b0*/  BSSY.RECONVERGENT B0, `(.L_x_3026) ;  /* 0x000000e000007945 */ /* 0x000fe80003800200 */
[----:B0-----:R-:W-:Y:S05]  /*1a7c0*/  @P0 BRA `(.L_x_3027) ;  /* 0x0000000000300947 */ /* 0x001fea0003800000 */
[----:B------:R-:W0:Y:S02]  /*1a7d0*/  QSPC.E.S P0, RZ, [R18] ;  /* 0x0000000012ff73aa */ /* 0x000e240000000500 */
[----:B0-----:R-:W-:Y:S05]  /*1a7e0*/  @!P0 BRA `(.L_x_3028) ;  /* 0x00000000001c8947 */ /* 0x001fea0003800000 */
[----:B------:R-:W-:-:S04]  /*1a7f0*/  MOV R2, R18 ;  /* 0x0000001200027202 */ /* 0x000fc80000000f00 */
[----:B------:R-:W-:-:S07]  /*1a800*/  MOV R0, R2 ;  /* 0x0000000200007202 */ /* 0x000fce0000000f00 */
.L_x_3029:
[----:B------:R-:W0:Y:S02]  /*1a810*/  LDS R2, [R0] ;  /* 0x0000000000027984 */ /* 0x000e240000000800 */
[----:B0-----:R-:W-:-:S05]  /*1a820*/  HADD2 R3, R2, R14 ;  /* 0x0000000e02037230 */ /* 0x001fca0000000000 */
[----:B------:R-:W0:Y:S02]  /*1a830*/  ATOMS.CAST.SPIN P0, [R0], R2, R3 ;  /* 0x000000020000758d */ /* 0x000e240001800003 */
[----:B0-----:R-:W-:Y:S05]  /*1a840*/  @!P0 BRA `(.L_x_3029) ;  /* 0xfffffffc00f08947 */ /* 0x001fea000383ffff */
[----:B------:R-:W-:Y:S05]  /*1a850*/  BRA `(.L_x_3027) ;  /* 0x00000000000c7947 */ /* 0x000fea0003800000 */
.L_x_3028:
[----:B------:R-:W2:Y:S02]  /*1a860*/  LD.E R0, desc[UR8][R18.64] ;  /* 0x0000000812007980 */ /* 0x000ea4000c101900 */
[----:B--2---:R-:W-:-:S05]  /*1a870*/  IADD3 R3, PT, PT, R14, R0, RZ ;  /* 0x000000000e037210 */ /* 0x004fca0007ffe0ff */
[----:B------:R0:W-:Y:S02]  /*1a880*/  ST.E desc[UR8][R18.64], R3 ;  /* 0x0000000312007985 */ /* 0x0001e4000c101908 */
.L_x_3027:
[----:B------:R-:W-:Y:S05]  /*1a890*/  BSYNC.RECONVERGENT B0 ;  /* 0x0000000000007941 */ /* 0x000fea0003800200 */
.L_x_3026:
[----:B------:R1:W-:Y:S01]  /*1a8a0*/  ATOM.E.ADD.F16x2.RN.STRONG.GPU P0, RZ, desc[UR8][R18.64+0x4], R13 ;  /* 0x8000040d12ff79a2 */ /* 0x0003e2000c10e108 */
[----:B------:R-:W-:Y:S04]  /*1a8b0*/  BSSY.RECONVERGENT B0, `(.L_x_3030) ;  /* 0x000000e000007945 */ /* 0x000fe80003800200 */
[----:B-1----:R-:W-:Y:S05]  /*1a8c0*/  @P0 BRA `(.L_x_3031) ;  /* 0x0000000000300947 */ /* 0x002fea0003800000 */
[----:B------:R-:W1:Y:S02]  /*1a8d0*/  QSPC.E.S P0, RZ, [R18+0x4] ;  /* 0x0000040012ff73aa */ /* 0x000e640000000500 */
[----:B-1----:R-:W-:Y:S05]  /*1a8e0*/  @!P0 BRA `(.L_x_3032) ;  /* 0x00000000001c8947 */ /* 0x002fea0003800000 */
[----:B------:R-:W-:-:S04]  /*1a8f0*/  MOV R2, R18 ;  /* 0x0000001200027202 */ /* 0x000fc80000000f00 */
[----:B------:R-:W-:-:S07]  /*1a900*/  MOV R0, R2 ;  /* 0x0000000200007202 */ /* 0x000fce0000000f00 */
.L_x_3033:
[----:B------:R-:W0:Y:S02]  /*1a910*/  LDS R2, [R0+0x4] ;  /* 0x0000040000027984 */ /* 0x000e240000000800 */
[----:B0-----:R-:W-:-:S05]  /*1a920*/  HFMA2 R3, R2, 1, 1, R13 ;  /* 0x3c003c0002037831 */ /* 0x001fca000000000d */
[----:B------:R-:W0:Y:S02]  /*1a930*/  ATOMS.CAST.SPIN P0, [R0+0x4], R2, R3 ;  /* 0x000004020000758d */ /* 0x000e240001800003 */
[----:B0-----:R-:W-:Y:S05]  /*1a940*/  @!P0 BRA `(.L_x_3033) ;  /* 0xfffffffc00f08947 */ /* 0x001fea000383ffff */
[----:B------:R-:W-:Y:S05]  /*1a950*/  BRA `(.L_x_3031) ;  /* 0x00000000000c7947 */ /* 0x000fea0003800000 */
.L_x_3032:
[----:B------:R-:W0:Y:S02]  /*1a960*/  LD.E R0, desc[UR8][R18.64+0x4] ;  /* 0x0000040812007980 */ /* 0x000e24000c101900 */
[----:B0-----:R-:W-:-:S05]  /*1a970*/  IADD3 R3, PT, PT, R13, R0, RZ ;  /* 0x000000000d037210 */ /* 0x001fca0007ffe0ff */
[----:B------:R1:W-:Y:S02]  /*1a980*/  ST.E desc[UR8][R18.64+0x4], R3 ;  /* 0x0000040312007985 */ /* 0x0003e4000c101908 */
.L_x_3031:
[----:B------:R-:W-:Y:S05]  /*1a990*/  BSYNC.RECONVERGENT B0 ;  /* 0x0000000000007941 */ /* 0x000fea0003800200 */
.L_x_3030:
        /* <DEDUP_REMOVED lines=8> */
.L_x_3037:
[----:B------:R-:W0:Y:S02]  /*1aa20*/  LDS R2, [R0] ;  /* 0x0000000000027984 */ /* 0x000e240000000800 */
[----:B0-----:R-:W-:-:S05]  /*1aa30*/  HADD2 R3, R2, R12 ;  /* 0x0000000c02037230 */ /* 0x001fca0000000000 */
[----:B------:R-:W0:Y:S02]  /*1aa40*/  ATOMS.CAST.SPIN P0, [R0], R2, R3 ;  /* 0x000000020000758d */ /* 0x000e240001800003 */
[----:B0-----:R-:W-:Y:S05]  /*1aa50*/  @!P0 BRA `(.L_x_3037) ;  /* 0xfffffffc00f08947 */ /* 0x001fea000383ffff */
[----:B------:R-:W-:Y:S05]  /*1aa60*/  BRA `(.L_x_3035) ;  /* 0x00000000000c7947 */ /* 0x000fea0003800000 */
.L_x_3036:
[----:B------:R-:W2:Y:S02]  /*1aa70*/  LD.E R0, desc[UR8][R18.64] ;  /* 0x0000000812007980 */ /* 0x000ea4000c101900 */
[----:B--2---:R-:W-:-:S05]  /*1aa80*/  IADD3 R3, PT, PT, R12, R0, RZ ;  /* 0x000000000c037210 */ /* 0x004fca0007ffe0ff */
[----:B------:R0:W-:Y:S02]  /*1aa90*/  ST.E desc[UR8][R18.64], R3 ;  /* 0x0000000312007985 */ /* 0x0001e4000c101908 */
.L_x_3035:
[----:B------:R-:W-:Y:S05]  /*1aaa0*/  BSYNC.RECONVERGENT B0 ;  /* 0x0000000000007941 */ /* 0x000fea0003800200 */
.L_x_3034:
[----:B------:R1:W-:Y:S01]  /*1aab0*/  ATOM.E.ADD.F16x2.RN.STRONG.GPU P0, RZ, desc[UR8][R18.64+0x4], R11 ;  /* 0x8000040b12ff79a2 */ /* 0x0003e2000c10e108 */
[----:B------:R-:W-:Y:S04]  /*1aac0*/  BSSY.RECONVERGENT B0, `(.L_x_3038) ;  /* 0x000000e000007945 */ /* 0x000fe80003800200 */
[----:B-1----:R-:W-:Y:S05]  /*1aad0*/  @P0 BRA `(.L_x_3039) ;  /* 0x0000000000300947 */ /* 0x002fea0003800000 */
[----:B------:R-:W1:Y:S02]  /*1aae0*/  QSPC.E.S P0, RZ, [R18+0x4] ;  /* 0x0000040012ff73aa */ /* 0x000e640000000500 */
[----:B-1----:R-:W-:Y:S05]  /*1aaf0*/  @!P0 BRA `(.L_x_3040) ;  /* 0x00000000001c8947 */ /* 0x002fea0003800000 */
[----:B------:R-:W-:-:S04]  /*1ab00*/  MOV R2, R18 ;  /* 0x0000001200027202 */ /* 0x000fc80000000f00 */
[----:B------:R-:W-:-:S07]  /*1ab10*/  MOV R0, R2 ;  /* 0x0000000200007202 */ /* 0x000fce0000000f00 */
.L_x_3041:
[----:B------:R-:W0:Y:S02]  /*1ab20*/  LDS R2, [R0+0x4] ;  /* 0x0000040000027984 */ /* 0x000e240000000800 */
[----:B0-----:R-:W-:-:S05]  /*1ab30*/  HFMA2 R3, R2, 1, 1, R11 ;  /* 0x3c003c0002037831 */ /* 0x001fca000000000b */
[----:B------:R-:W0:Y:S02]  /*1ab40*/  ATOMS.CAST.SPIN P0, [R0+0x4], R2, R3 ;  /* 0x000004020000758d */ /* 0x000e240001800003 */
[----:B0-----:R-:W-:Y:S05]  /*1ab50*/  @!P0 BRA `(.L_x_3041) ;  /* 0xfffffffc00f08947 */ /* 0x001fea000383ffff */
[----:B------:R-:W-:Y:S05]  /*1ab60*/  BRA `(.L_x_3039) ;  /* 0x00000000000c7947 */ /* 0x000fea0003800000 */
.L_x_3040:
[----:B------:R-:W0:Y:S02]  /*1ab70*/  LD.E R0, desc[UR8][R18.64+0x4] ;  /* 0x0000040812007980 */ /* 0x000e24000c101900 */
[----:B0-----:R-:W-:-:S05]  /*1ab80*/  IADD3 R3, PT, PT, R11, R0, RZ ;  /* 0x000000000b037210 */ /* 0x001fca0007ffe0ff */
[----:B------:R1:W-:Y:S02]  /*1ab90*/  ST.E desc[UR8][R18.64+0x4], R3 ;  /* 0x0000040312007985 */ /* 0x0003e4000c101908 */
.L_x_3039:
[----:B------:R-:W-:Y:S05]  /*1aba0*/  BSYNC.RECONVERGENT B0 ;  /* 0x0000000000007941 */ /* 0x000fea0003800200 */
.L_x_3038:
        /* <DEDUP_REMOVED lines=8> */
.L_x_3045:
[----:B------:R-:W0:Y:S02]  /*1ac30*/  LDS R2, [R0] ;  /* 0x0000000000027984 */ /* 0x000e240000000800 */
[----:B0-----:R-:W-:-:S05]  /*1ac40*/  HADD2 R3, R2, R10 ;  /* 0x0000000a02037230 */ /* 0x001fca0000000000 */
[----:B------:R-:W0:Y:S02]  /*1ac50*/  ATOMS.CAST.SPIN P0, [R0], R2, R3 ;  /* 0x000000020000758d */ /* 0x000e240001800003 */
[----:B0-----:R-:W-:Y:S05]  /*1ac60*/  @!P0 BRA `(.L_x_3045) ;  /* 0xfffffffc00f08947 */ /* 0x001fea000383ffff */
[----:B------:R-:W-:Y:S05]  /*1ac70*/  BRA `(.L_x_3043) ;  /* 0x00000000000c7947 */ /* 0x000fea0003800000 */
.L_x_3044:
[----:B------:R-:W2:Y:S02]  /*1ac80*/  LD.E R0, desc[UR8][R18.64] ;  /* 0x0000000812007980 */ /* 0x000ea4000c101900 */
[----:B--2---:R-:W-:-:S05]  /*1ac90*/  IADD3 R3, PT, PT, R10, R0, RZ ;  /* 0x000000000a037210 */ /* 0x004fca0007ffe0ff */
[----:B------:R0:W-:Y:S02]  /*1aca0*/  ST.E desc[UR8][R18.64], R3 ;  /* 0x0000000312007985 */ /* 0x0001e4000c101908 */
.L_x_3043:
[----:B------:R-:W-:Y:S05]  /*1acb0*/  BSYNC.RECONVERGENT B0 ;  /* 0x0000000000007941 */ /* 0x000fea0003800200 */
.L_x_3042:
[----:B------:R1:W-:Y:S01]  /*1acc0*/  ATOM.E.ADD.F16x2.RN.STRONG.GPU P0, RZ, desc[UR8][R18.64+0x4], R9 ;  /* 0x8000040912ff79a2 */ /* 0x0003e2000c10e108 */
[----:B------:R-:W-:Y:S04]  /*1acd0*/  BSSY.RECONVERGENT B0, `(.L_x_3046) ;  /* 0x000000e000007945 */ /* 0x000fe80003800200 */
[----:B-1----:R-:W-:Y:S05]  /*1ace0*/  @P0 BRA `(.L_x_3047) ;  /* 0x0000000000300947 */ /* 0x002fea0003800000 */
[----:B------:R-:W1:Y:S02]  /*1acf0*/  QSPC.E.S P0, RZ, [R18+0x4] ;  /* 0x0000040012ff73aa */ /* 0x000e640000000500 */
[----:B-1----:R-:W-:Y:S05]  /*1ad00*/  @!P0 BRA `(.L_x_3048) ;  /* 0x00000000001c8947 */ /* 0x002fea0003800000 */
[----:B------:R-:W-:-:S04]  /*1ad10*/  MOV R2, R18 ;  /* 0x0000001200027202 */ /* 0x000fc80000000f00 */
[----:B------:R-:W-:-:S07]  /*1ad20*/  MOV R0, R2 ;  /* 0x0000000200007202 */ /* 0x000fce0000000f00 */
.L_x_3049:
[----:B------:R-:W0:Y:S02]  /*1ad30*/  LDS R2, [R0+0x4] ;  /* 0x0000040000027984 */ /* 0x000e240000000800 */
[----:B0-----:R-:W-:-:S05]  /*1ad40*/  HFMA2 R3, R2, 1, 1, R9 ;  /* 0x3c003c0002037831 */ /* 0x001fca0000000009 */
[----:B------:R-:W0:Y:S02]  /*1ad50*/  ATOMS.CAST.SPIN P0, [R0+0x4], R2, R3 ;  /* 0x000004020000758d */ /* 0x000e240001800003 */
[----:B0-----:R-:W-:Y:S05]  /*1ad60*/  @!P0 BRA `(.L_x_3049) ;  /* 0xfffffffc00f08947 */ /* 0x001fea000383ffff */
[----:B------:R-:W-:Y:S05]  /*1ad70*/  BRA `(.L_x_3047) ;  /* 0x00000000000c7947 */ /* 0x000fea0003800000 */
.L_x_3048:
[----:B------:R-:W0:Y:S02]  /*1ad80*/  LD.E R0, desc[UR8][R18.64+0x4] ;  /* 0x0000040812007980 */ /* 0x000e24000c101900 */
[----:B0-----:R-:W-:-:S05]  /*1ad90*/  IADD3 R3, PT, PT, R9, R0, RZ ;  /* 0x0000000009037210 */ /* 0x001fca0007ffe0ff */
[----:B------:R1:W-:Y:S02]  /*1ada0*/  ST.E desc[UR8][R18.64+0x4], R3 ;  /* 0x0000040312007985 */ /* 0x0003e4000c101908 */
.L_x_3047:
[----:B------:R-:W-:Y:S05]  /*1adb0*/  BSYNC.RECONVERGENT B0 ;  /* 0x0000000000007941 */ /* 0x000fea0003800200 */
.L_x_3046:
        /* <DEDUP_REMOVED lines=8> */
.L_x_3053:
[----:B------:R-:W0:Y:S02]  /*1ae40*/  LDS R2, [R0] ;  /* 0x0000000000027984 */ /* 0x000e240000000800 */
[----:B0-----:R-:W-:-:S05]  /*1ae50*/  HADD2 R3, R2, R8 ;  /* 0x0000000802037230 */ /* 0x001fca0000000000 */
[----:B------:R-:W0:Y:S02]  /*1ae60*/  ATOMS.CAST.SPIN P0, [R0], R2, R3 ;  /* 0x000000020000758d */ /* 0x000e240001800003 */
[----:B0-----:R-:W-:Y:S05]  /*1ae70*/  @!P0 BRA `(.L_x_3053) ;  /* 0xfffffffc00f08947 */ /* 0x001fea000383ffff */
[----:B------:R-:W-:Y:S05]  /*1ae80*/  BRA `(.L_x_3051) ;  /* 0x00000000000c7947 */ /* 0x000fea0003800000 */
.L_x_3052:
[----:B------:R-:W2:Y:S02]  /*1ae90*/  LD.E R0, desc[UR8][R18.64] ;  /* 0x0000000812007980 */ /* 0x000ea4000c101900 */
[----:B--2---:R-:W-:-:S05]  /*1aea0*/  IADD3 R3, PT, PT, R8, R0, RZ ;  /* 0x0000000008037210 */ /* 0x004fca0007ffe0ff */
[----:B------:R0:W-:Y:S02]  /*1aeb0*/  ST.E desc[UR8][R18.64], R3 ;  /* 0x0000000312007985 */ /* 0x0001e4000c101908 */
.L_x_3051:
[----:B------:R-:W-:Y:S05]  /*1aec0*/  BSYNC.RECONVERGENT B0 ;  /* 0x0000000000007941 */ /* 0x000fea0003800200 */
.L_x_3050:
[----:B------:R1:W-:Y:S01]  /*1aed0*/  ATOM.E.ADD.F16x2.RN.STRONG.GPU P0, RZ, desc[UR8][R18.64+0x4], R7 ;  /* 0x8000040712ff79a2 */ /* 0x0003e2000c10e108 */
[----:B------:R-:W-:Y:S04]  /*1aee0*/  BSSY.RECONVERGENT B0, `(.L_x_3054) ;  /* 0x000000e000007945 */ /* 0x000fe80003800200 */
[----:B-1----:R-:W-:Y:S05]  /*1aef0*/  @P0 BRA `(.L_x_3055) ;  /* 0x0000000000300947 */ /* 0x002fea0003800000 */
[----:B------:R-:W1:Y:S02]  /*1af00*/  QSPC.E.S P0, RZ, [R18+0x4] ;  /* 0x0000040012ff73aa */ /* 0x000e640000000500 */
[----:B-1----:R-:W-:Y:S05]  /*1af10*/  @!P0 BRA `(.L_x_3056) ;  /* 0x00000000001c8947 */ /* 0x002fea0003800000 */
[----:B------:R-:W-:-:S04]  /*1af20*/  MOV R2, R18 ;  /* 0x0000001200027202 */ /* 0x000fc80000000f00 */
[----:B------:R-:W-:-:S07]  /*1af30*/  MOV R0, R2 ;  /* 0x0000000200007202 */ /* 0x000fce0000000f00 */
.L_x_3057:
[----:B------:R-:W0:Y:S02]  /*1af40*/  LDS R2, [R0+0x4] ;  /* 0x0000040000027984 */ /* 0x000e240000000800 */
[----:B0-----:R-:W-:-:S05]  /*1af50*/  HFMA2 R3, R2, 1, 1, R7 ;  /* 0x3c003c0002037831 */ /* 0x001fca0000000007 */
[----:B------:R-:W0:Y:S02]  /*1af60*/  ATOMS.CAST.SPIN P0, [R0+0x4], R2, R3 ;  /* 0x000004020000758d */ /* 0x000e240001800003 */
[----:B0-----:R-:W-:Y:S05]  /*1af70*/  @!P0 BRA `(.L_x_3057) ;  /* 0xfffffffc00f08947 */ /* 0x001fea000383ffff */
[----:B------:R-:W-:Y:S05]  /*1af80*/  BRA `(.L_x_3055) ;  /* 0x00000000000c7947 */ /* 0x000fea0003800000 */
.L_x_3056:
[----:B------:R-:W0:Y:S02]  /*1af90*/  LD.E R0, desc[UR8][R18.64+0x4] ;  /* 0x0000040812007980 */ /* 0x000e24000c101900 */
[----:B0-----:R-:W-:-:S05]  /*1afa0*/  IADD3 R3, PT, PT, R7, R0, RZ ;  /* 0x0000000007037210 */ /* 0x001fca0007ffe0ff */
[----:B------:R1:W-:Y:S02]  /*1afb0*/  ST.E desc[UR8][R18.64+0x4], R3 ;  /* 0x0000040312007985 */ /* 0x0003e4000c101908 */
.L_x_3055:
[----:B------:R-:W-:Y:S05]  /*1afc0*/  BSYNC.RECONVERGENT B0 ;  /* 0x0000000000007941 */ /* 0x000fea0003800200 */
.L_x_3054:
        /* <DEDUP_REMOVED lines=8> */
.L_x_3061:
[----:B------:R-:W0:Y:S02]  /*1b050*/  LDS R2, [R0] ;  /* 0x0000000000027984 */ /* 0x000e240000000800 */
[----:B0-----:R-:W-:-:S05]  /*1b060*/  HADD2 R3, R2, R6 ;  /* 0x0000000602037230 */ /* 0x001fca0000000000 */
[----:B------:R-:W0:Y:S02]  /*1b070*/  ATOMS.CAST.SPIN P0, [R0], R2, R3 ;  /* 0x000000020000758d */ /* 0x000e240001800003 */
[----:B0-----:R-:W-:Y:S05]  /*1b080*/  @!P0 BRA `(.L_x_3061) ;  /* 0xfffffffc00f08947 */ /* 0x001fea000383ffff */
[----:B------:R-:W-:Y:S05]  /*1b090*/  BRA `(.L_x_3059) ;  /* 0x00000000000c7947 */ /* 0x000fea0003800000 */
.L_x_3060:
[----:B------:R-:W2:Y:S02]  /*1b0a0*/  LD.E R0, desc[UR8][R18.64] ;  /* 0x0000000812007980 */ /* 0x000ea4000c101900 */
[----:B--2---:R-:W-:-:S05]  /*1b0b0*/  IADD3 R3, PT, PT, R6, R0, RZ ;  /* 0x0000000006037210 */ /* 0x004fca0007ffe0ff */
[----:B------:R0:W-:Y:S02]  /*1b0c0*/  ST.E desc[UR8][R18.64], R3 ;  /* 0x0000000312007985 */ /* 0x0001e4000c101908 */
.L_x_3059:
[----:B------:R-:W-:Y:S05]  /*1b0d0*/  BSYNC.RECONVERGENT B0 ;  /* 0x0000000000007941 */ /* 0x000fea0003800200 */
.L_x_3058:
[----:B------:R1:W-:Y:S02]  /*1b0e0*/  ATOM.E.ADD.F16x2.RN.STRONG.GPU P0, RZ, desc[UR8][R18.64+0x4], R5 ;  /* 0x8000040512ff79a2 */ /* 0x0003e4000c10e108 */
[----:B-1----:R-:W-:Y:S05]  /*1b0f0*/  @P0 EXIT ;  /* 0x000000000000094d */ /* 0x002fea0003800000 */
[----:B------:R-:W1:Y:S02]  /*1b100*/  QSPC.E.S P0, RZ, [R18+0x4] ;  /* 0x0000040012ff73aa */ /* 0x000e640000000500 */
[----:B-1----:R-:W-:Y:S05]  /*1b110*/  @!P0 BRA `(.L_x_3062) ;  /* 0x00000000001c8947 */ /* 0x002fea0003800000 */
[----:B------:R-:W-:-:S04]  /*1b120*/  MOV R2, R18 ;  /* 0x0000001200027202 */ /* 0x000fc80000000f00 */
[----:B------:R-:W-:-:S07]  /*1b130*/  MOV R0, R2 ;  /* 0x0000000200007202 */ /* 0x000fce0000000f00 */
.L_x_3063:
[----:B------:R-:W0:Y:S02]  /*1b140*/  LDS R2, [R0+0x4] ;  /* 0x0000040000027984 */ /* 0x000e240000000800 */
[----:B0-----:R-:W-:-:S05]  /*1b150*/  HFMA2 R3, R2, 1, 1, R5 ;  /* 0x3c003c0002037831 */ /* 0x001fca0000000005 */
[----:B------:R-:W0:Y:S02]  /*1b160*/  ATOMS.CAST.SPIN P0, [R0+0x4], R2, R3 ;  /* 0x000004020000758d */ /* 0x000e240001800003 */
[----:B0-----:R-:W-:Y:S05]  /*1b170*/  @!P0 BRA `(.L_x_3063) ;  /* 0xfffffffc00f08947 */ /* 0x001fea000383ffff */
[----:B------:R-:W-:Y:S05]  /*1b180*/  EXIT ;  /* 0x000000000000794d */ /* 0x000fea0003800000 */
.L_x_3062:
[----:B------:R-:W0:Y:S02]  /*1b190*/  LD.E R0, desc[UR8][R18.64+0x4] ;  /* 0x0000040812007980 */ /* 0x000e24000c101900 */
[----:B0-----:R-:W-:-:S05]  /*1b1a0*/  IADD3 R3, PT, PT, R5, R0, RZ ;  /* 0x0000000005037210 */ /* 0x001fca0007ffe0ff */
[----:B------:R-:W-:Y:S01]  /*1b1b0*/  ST.E desc[UR8][R18.64+0x4], R3 ;  /* 0x0000040312007985 */ /* 0x000fe2000c101908 */
[----:B------:R-:W-:Y:S05]  /*1b1c0*/  EXIT ;  /* 0x000000000000794d */ /* 0x000fea0003800000 */
.L_x_3064:
        /* <DEDUP_REMOVED lines=11> */
.L_x_3345:


//--------------------- .text._Z23gemm_half_q_half_kernelILi5ELb0ELb0EEvPK6__halfPKjS4_S2_PS0_iiiiPKtS7_iiiiiibS2_i --------------------------
	.section	.text._Z23gemm_half_q_half_kernelILi5ELb0ELb0EEvPK6__halfPKjS4_S2_PS0_iiiiPKtS7_iiiiiibS2_i,"ax",@progbits
	.align	128
        .global         _Z23gemm_half_q_half_kernelILi5ELb0ELb0EEvPK6__halfPKjS4_S2_PS0_iiiiPKtS7_iiiiiibS2_i
        .type           _Z23gemm_half_q_half_kernelILi5ELb0ELb0EEvPK6__halfPKjS4_S2_PS0_iiiiPKtS7_iiiiiibS2_i,@function
        .size           _Z23gemm_half_q_half_kernelILi5ELb0ELb0EEvPK6__halfPKjS4_S2_PS0_iiiiPKtS7_iiiiiibS2_i,(.L_x_3346 - _Z23gemm_half_q_half_kernelILi5ELb0ELb0EEvPK6__halfPKjS4_S2_PS0_iiiiPKtS7_iiiiiibS2_i)
        .other          _Z23gemm_half_q_half_kernelILi5ELb0ELb0EEvPK6__halfPKjS4_S2_PS0_iiiiPKtS7_iiiiiibS2_i,@"STO_CUDA_ENTRY STV_DEFAULT"
_Z23gemm_half_q_half_kernelILi5ELb0ELb0EEvPK6__halfPKjS4_S2_PS0_iiiiPKtS7_iiiiiibS2_i:
.text._Z23gemm_half_q_half_kernelILi5ELb0ELb0EEvPK6__halfPKjS4_S2_PS0_iiiiPKtS7_iiiiiibS2_i:
        /* <DEDUP_REMOVED lines=63> */
.L_x_3066:
[----:B------:R-:W-:Y:S05]  /*03f0*/  BSYNC.RECONVERGENT B0 ;  /* 0x0000000000007941 */ /* 0x000fea0003800200 */
.L_x_3065:
        /* <DEDUP_REMOVED lines=23> */
.L_x_3067:
        /* <DEDUP_REMOVED lines=10> */
.L_x_3069:
        /* <DEDUP_REMOVED lines=44> */
.L_x_3068:
        /* <DEDUP_REMOVED lines=12> */
.L_x_3070:
        /* <DEDUP_REMOVED lines=11> */
.L_x_3071:
        /* <DEDUP_REMOVED lines=11> */
.L_x_3072:
        /* <DEDUP_REMOVED lines=11> */
.L_x_3073:
        /* <DEDUP_REMOVED lines=11> */
.L_x_3074:
        /* <DEDUP_REMOVED lines=43> */
.L_x_3076:
        /* <DEDUP_REMOVED lines=1668> */
.L_x_3075:
[----:B------:R-:W-:-:S04]  /*7740*/  VIMNMX R3, PT, PT, R109, UR13, PT ;  /* 0x0000000d6d037c48 */ /* 0x000fc8000bfe0100 */
[----:B------:R-:W-:-:S13]  /*7750*/  ISETP.GT.AND P0, PT, R3, R108, PT ;  /* 0x0000006c0300720c */ /* 0x000fda0003f04270 */
[----:B------:R-:W-:Y:S05]  /*7760*/  @!P0 BRA `(.L_x_3077) ;  /* 0x0000003c00cc8947 */ /* 0x000fea0003800000 */
[----:B------:R-:W-:-:S03]  /*7770*/  IMAD.WIDE.U32 R14, R108, 0x4, R112 ;  /* 0x000000046c0e7825 */ /* 0x000fc600078e0070 */
[----:B------:R-:W-:-:S04]  /*7780*/  IADD3 R0, P0, PT, R14, 0x2, RZ ;  /* 0x000000020e007810 */ /* 0x000fc80007f1e0ff */
[----:B------:R-:W-:-:S09]  /*7790*/  IADD3.X R15, PT, PT, RZ, R15, RZ, P0, !PT ;  /* 0x0000000fff0f7210 */ /* 0x000fd200007fe4ff */
.L_x_3078:
        /* <DEDUP_REMOVED lines=1008> */
.L_x_3077:
        /* <DEDUP_REMOVED lines=8> */
.L_x_3080:
        /* <DEDUP_REMOVED lines=661> */
.L_x_3079:
        /* <DEDUP_REMOVED lines=8> */
.L_x_3082:
        /* <DEDUP_REMOVED lines=1451> */
.L_x_3081:
        /* <DEDUP_REMOVED lines=8> */
.L_x_3084:
        /* <DEDUP_REMOVED lines=634> */
.L_x_3083:
        /* <DEDUP_REMOVED lines=8> */
.L_x_3086:
        /* <DEDUP_REMOVED lines=335> */
.L_x_3085:
        /* <DEDUP_REMOVED lines=10> */
.L_x_3090:
[----:B------:R-:W0:Y:S02]  /*179d0*/  LDS R2, [R0] ;  /* 0x0000000000027984 */ /* 0x000e240000000800 */
[----:B0-----:R-:W-:-:S05]  /*179e0*/  HADD2 R3, R2, R13 ;  /* 0x0000000d02037230 */ /* 0x001fca0000000000 */
[----:B------:R-:W0:Y:S02]  /*179f0*/  ATOMS.CAST.SPIN P0, [R0], R2, R3 ;  /* 0x000000020000758d */ /* 0x000e240001800003 */
[----:B0-----:R-:W-:Y:S05]  /*17a00*/  @!P0 BRA `(.L_x_3090) ;  /* 0xfffffffc00f08947 */ /* 0x001fea000383ffff */
[----:B------:R-:W-:Y:S05]  /*17a10*/  BRA `(.L_x_3088) ;  /* 0x00000000000c7947 */ /* 0x000fea0003800000 */
.L_x_3089:
[----:B------:R-:W2:Y:S02]  /*17a20*/  LD.E R0, desc[UR8][R14.64] ;  /* 0x000000080e007980 */ /* 0x000ea4000c101900 */
[----:B--2---:R-:W-:-:S05]  /*17a30*/  IADD3 R3, PT, PT, R13, R0, RZ ;  /* 0x000000000d037210 */ /* 0x004fca0007ffe0ff */
[----:B------:R0:W-:Y:S02]  /*17a40*/  ST.E desc[UR8][R14.64], R3 ;  /* 0x000000030e007985 */ /* 0x0001e4000c101908 */
.L_x_3088:
[----:B------:R-:W-:Y:S05]  /*17a50*/  BSYNC.RECONVERGENT B0 ;  /* 0x0000000000007941 */ /* 0x000fea0003800200 */
.L_x_3087:
[----:B------:R1:W-:Y:S01]  /*17a60*/  ATOM.E.ADD.F16x2.RN.STRONG.GPU P0, RZ, desc[UR8][R14.64+0x4], R12 ;  /* 0x8000040c0eff79a2 */ /* 0x0003e2000c10e108 */
[----:B------:R-:W-:Y:S04]  /*17a70*/  BSSY.RECONVERGENT B0, `(.L_x_3091) ;  /* 0x000000e000007945 */ /* 0x000fe80003800200 */
[----:B-1----:R-:W-:Y:S05]  /*17a80*/  @P0 BRA `(.L_x_3092) ;  /* 0x0000000000300947 */ /* 0x002fea0003800000 */
[----:B------:R-:W1:Y:S02]  /*17a90*/  QSPC.E.S P0, RZ, [R14+0x4] ;  /* 0x000004000eff73aa */ /* 0x000e640000000500 */
[----:B-1----:R-:W-:Y:S05]  /*17aa0*/  @!P0 BRA `(.L_x_3093) ;  /* 0x00000000001c8947 */ /* 0x002fea0003800000 */
[----:B------:R-:W-:-:S04]  /*17ab0*/  MOV R2, R14 ;  /* 0x0000000e00027202 */ /* 0x000fc80000000f00 */
[----:B------:R-:W-:-:S07]  /*17ac0*/  MOV R0, R2 ;  /* 0x0000000200007202 */ /* 0x000fce0000000f00 */
.L_x_3094:
[----:B------:R-:W0:Y:S02]  /*17ad0*/  LDS R2, [R0+0x4] ;  /* 0x0000040000027984 */ /* 0x000e240000000800 */
[----:B0-----:R-:W-:-:S05]  /*17ae0*/  HFMA2 R3, R2, 1, 1, R12 ;  /* 0x3c003c0002037831 */ /* 0x001fca000000000c */
[----:B------:R-:W0:Y:S02]  /*17af0*/  ATOMS.CAST.SPIN P0, [R0+0x4], R2, R3 ;  /* 0x000004020000758d */ /* 0x000e240001800003 */
[----:B0-----:R-:W-:Y:S05]  /*17b00*/  @!P0 BRA `(.L_x_3094) ;  /* 0xfffffffc00f08947 */ /* 0x001fea000383ffff */
[----:B------:R-:W-:Y:S05]  /*17b10*/  BRA `(.L_x_3092) ;  /* 0x00000000000c7947 */ /* 0x000fea0003800000 */
.L_x_3093:
[----:B------:R-:W0:Y:S02]  /*17b20*/  LD.E R0, desc[UR8][R14.64+0x4] ;  /* 0x000004080e007980 */ /* 0x000e24000c101900 */
[----:B0-----:R-:W-:-:S05]  /*17b30*/  IADD3 R3, PT, PT, R12, R0, RZ ;  /* 0x000000000c037210 */ /* 0x001fca0007ffe0ff */
[----:B------:R1:W-:Y:S02]  /*17b40*/  ST.E desc[UR8][R14.64+0x4], R3 ;  /* 0x000004030e007985 */ /* 0x0003e4000c101908 */
.L_x_3092:
[----:B------:R-:W-:Y:S05]  /*17b50*/  BSYNC.RECONVERGENT B0 ;  /* 0x0000000000007941 */ /* 0x000fea0003800200 */
.L_x_3091:
        /* <DEDUP_REMOVED lines=8> */
.L_x_3098:
[----:B------:R-:W0:Y:S02]  /*17be0*/  LDS R2, [R0] ;  /* 0x0000000000027984 */ /* 0x000e240000000800 */
[----:B0-----:R-:W-:-:S05]  /*17bf0*/  HADD2 R3, R2, R11 ;  /* 0x0000000b02037230 */ /* 0x001fca0000000000 */
[----:B------:R-:W0:Y:S02]  /*17c00*/  ATOMS.CAST.SPIN P0, [R0], R2, R3 ;  /* 0x000000020000758d */ /* 0x000e240001800003 */
[----:B0-----:R-:W-:Y:S05]  /*17c10*/  @!P0 BRA `(.L_x_3098) ;  /* 0xfffffffc00f08947 */ /* 0x001fea000383ffff */
[----:B------:R-:W-:Y:S05]  /*17c20*/  BRA `(.L_x_3096) ;  /* 0x00000000000c7947 */ /* 0x000fea0003800000 */
.L_x_3097:
[----:B------:R-:W2:Y:S02]  /*17c30*/  LD.E R0, desc[UR8][R14.64] ;  /* 0x000000080e007980 */ /* 0x000ea4000c101900 */
[----:B--2---:R-:W-:-:S05]  /*17c40*/  IADD3 R3, PT, PT, R11, R0, RZ ;  /* 0x000000000b037210 */ /* 0x004fca0007ffe0ff */
[----:B------:R0:W-:Y:S02]  /*17c50*/  ST.E desc[UR8][R14.64], R3 ;  /* 0x000000030e007985 */ /* 0x0001e4000c101908 */
.L_x_3096:
[----:B------:R-:W-:Y:S05]  /*17c60*/  BSYNC.RECONVERGENT B0 ;  /* 0x0000000000007941 */ /* 0x000fea0003800200 */
.L_x_3095:
[----:B------:R1:W-:Y:S01]  /*17c70*/  ATOM.E.ADD.F16x2.RN.STRONG.GPU P0, RZ, desc[UR8][R14.64+0x4], R10 ;  /* 0x8000040a0eff79a2 */ /* 0x0003e2000c10e108 */
[----:B------:R-:W-:Y:S04]  /*17c80*/  BSSY.RECONVERGENT B0, `(.L_x_3099) ;  /* 0x000000e000007945 */ /* 0x000fe80003800200 */
[----:B-1----:R-:W-:Y:S05]  /*17c90*/  @P0 BRA `(.L_x_3100) ;  /* 0x0000000000300947 */ /* 0x002fea0003800000 */
[----:B------:R-:W1:Y:S02]  /*17ca0*/  QSPC.E.S P0, RZ, [R14+0x4] ;  /* 0x000004000eff73aa */ /* 0x000e640000000500 */
[----:B-1----:R-:W-:Y:S05]  /*17cb0*/  @!P0 BRA `(.L_x_3101) ;  /* 0x00000000001c8947 */ /* 0x002fea0003800000 */
[----:B------:R-:W-:-:S04]  /*17cc0*/  MOV R2, R14 ;  /* 0x0000000e00027202 */ /* 0x000fc80000000f00 */
[----:B------:R-:W-:-:S07]  /*17cd0*/  MOV R0, R2 ;  /* 0x0000000200007202 */ /* 0x000fce0000000f00 */
.L_x_3102:
[----:B------:R-:W0:Y:S02]  /*17ce0*/  LDS R2, [R0+0x4] ;  /* 0x0000040000027984 */ /* 0x000e240000000800 */
[----:B0-----:R-:W-:-:S05]  /*17cf0*/  HFMA2 R3, R2, 1, 1, R10 ;  /* 0x3c003c0002037831 */ /* 0x001fca000000000a */
[----:B------:R-:W0:Y:S02]  /*17d00*/  ATOMS.CAST.SPIN P0, [R0+0x4], R2, R3 ;  /* 0x000004020000758d */ /* 0x000e240001800003 */
[----:B0-----:R-:W-:Y:S05]  /*17d10*/  @!P0 BRA `(.L_x_3102) ;  /* 0xfffffffc00f08947 */ /* 0x001fea000383ffff */
[----:B------:R-:W-:Y:S05]  /*17d20*/  BRA `(.L_x_3100) ;  /* 0x00000000000c7947 */ /* 0x000fea0003800000 */
.L_x_3101:
[----:B------:R-:W0:Y:S02]  /*17d30*/  LD.E R0, desc[UR8][R14.64+0x4] ;  /* 0x000004080e007980 */ /* 0x000e24000c101900 */
[----:B0-----:R-:W-:-:S05]  /*17d40*/  IADD3 R3, PT, PT, R10, R0, RZ ;  /* 0x000000000a037210 */ /* 0x001fca0007ffe0ff */
[----:B------:R1:W-:Y:S02]  /*17d50*/  ST.E desc[UR8][R14.64+0x4], R3 ;  /* 0x000004030e007985 */ /* 0x0003e4000c101908 */
.L_x_3100:
[----:B------:R-:W-:Y:S05]  /*17d60*/  BSYNC.RECONVERGENT B0 ;  /* 0x0000000000007941 */ /* 0x000fea0003800200 */
.L_x_3099:
        /* <DEDUP_REMOVED lines=8> */
.L_x_3106:
[----:B------:R-:W0:Y:S02]  /*17df0*/  LDS R2, [R0] ;  /* 0x0000000000027984 */ /* 0x000e240000000800 */
[----:B0-----:R-:W-:-:S05]  /*17e00*/  HADD2 R3, R2, R9 ;  /* 0x0000000902037230 */ /* 0x001fca0000000000 */
[----:B------:R-:W0:Y:S02]  /*17e10*/  ATOMS.CAST.SPIN P0, [R0], R2, R3 ;  /* 0x000000020000758d */ /* 0x000e240001800003 */
[----:B0-----:R-:W-:Y:S05]  /*17e20*/  @!P0 BRA `(.L_x_3106) ;  /* 0xfffffffc00f08947 */ /* 0x001fea000383ffff */
[----:B------:R-:W-:Y:S05]  /*17e30*/  BRA `(.L_x_3104) ;  /* 0x00000000000c7947 */ /* 0x000fea0003800000 */
.L_x_3105:
[----:B------:R-:W2:Y:S02]  /*17e40*/  LD.E R0, desc[UR8][R14.64] ;  /* 0x000000080e007980 */ /* 0x000ea4000c101900 */
[----:B--2---:R-:W-:-:S05]  /*17e50*/  IADD3 R3, PT, PT, R9, R0, RZ ;  /* 0x0000000009037210 */ /* 0x004fca0007ffe0ff */
[----:B------:R0:W-:Y:S02]  /*17e60*/  ST.E desc[UR8][R14.64], R3 ;  /* 0x000000030e007985 */ /* 0x0001e4000c101908 */
.L_x_3104:
[----:B------:R-:W-:Y:S05]  /*17e70*/  BSYNC.RECONVERGENT B0 ;  /* 0x0000000000007941 */ /* 0x000fea0003800200 */
.L_x_3103:
[----:B------:R1:W-:Y:S01]  /*17e80*/  ATOM.E.ADD.F16x2.RN.STRONG.GPU P0, RZ, desc[UR8][R14.64+0x4], R8 ;  /* 0x800004080eff79a2 */ /* 0x0003e2000c10e108 */
[----:B------:R-:W-:Y:S04]  /*17e90*/  BSSY.RECONVERGENT B0, `(.L_x_3107) ;  /* 0x000000e000007945 */ /* 0x000fe80003800200 */
[----:B-1----:R-:W-:Y:S05]  /*17ea0*/  @P0 BRA `(.L_x_3108) ;  /* 0x0000000000300947 */ /* 0x002fea0003800000 */
[----:B------:R-:W1:Y:S02]  /*17eb0*/  QSPC.E.S P0, RZ, [R14+0x4] ;  /* 0x000004000eff73aa */ /* 0x000e640000000500 */
[----:B-1----:R-:W-:Y:S05]  /*17ec0*/  @!P0 BRA `(.L_x_3109) ;  /* 0x00000000001c8947 */ /* 0x002fea0003800000 */
[----:B------:R-:W-:-:S04]  /*17ed0*/  MOV R2, R14 ;  /* 0x0000000e00027202 */ /* 0x000fc80000000f00 */
[----:B------:R-:W-:-:S07]  /*17ee0*/  MOV R0, R2 ;  /* 0x0000000200007202 */ /* 0x000fce0000000f00 */
.L_x_3110:
[----:B------:R-:W0:Y:S02]  /*17ef0*/  LDS R2, [R0+0x4] ;  /* 0x0000040000027984 */ /* 0x000e240000000800 */
[----:B0-----:R-:W-:-:S05]  /*17f00*/  HFMA2 R3, R2, 1, 1, R8 ;  /* 0x3c003c0002037831 */ /* 0x001fca0000000008 */
[----:B------:R-:W0:Y:S02]  /*17f10*/  ATOMS.CAST.SPIN P0, [R0+0x4], R2, R3 ;  /* 0x000004020000758d */ /* 0x000e240001800003 */
[----:B0-----:R-:W-:Y:S05]  /*17f20*/  @!P0 BRA `(.L_x_3110) ;  /* 0xfffffffc00f08947 */ /* 0x001fea000383ffff */
[----:B------:R-:W-:Y:S05]  /*17f30*/  BRA `(.L_x_3108) ;  /* 0x00000000000c7947 */ /* 0x000fea0003800000 */
.L_x_3109:
[----:B------:R-:W0:Y:S02]  /*17f40*/  LD.E R0, desc[UR8][R14.64+0x4] ;  /* 0x000004080e007980 */ /* 0x000e24000c101900 */
[----:B0-----:R-:W-:-:S05]  /*17f50*/  IADD3 R3, PT, PT, R8, R0, RZ ;  /* 0x0000000008037210 */ /* 0x001fca0007ffe0ff */
[----:B------:R1:W-:Y:S02]  /*17f60*/  ST.E desc[UR8][R14.64+0x4], R3 ;  /* 0x000004030e007985 */ /* 0x0003e4000c101908 */
.L_x_3108:
[----:B------:R-:W-:Y:S05]  /*17f70*/  BSYNC.RECONVERGENT B0 ;  /* 0x0000000000007941 */ /* 0x000fea0003800200 */
.L_x_3107:
        /* <DEDUP_REMOVED lines=8> */
.L_x_3114:
[----:B------:R-:W0:Y:S02]  /*18000*/  LDS R2, [R0] ;  /* 0x0000000000027984 */ /* 0x000e240000000800 */
[----:B0-----:R-:W-:-:S05]  /*18010*/  HADD2 R3, R2, R7 ;  /* 0x0000000702037230 */ /* 0x001fca0000000000 */
[----:B------:R-:W0:Y:S02]  /*18020*/  ATOMS.CAST.SPIN P0, [R0], R2, R3 ;  /* 0x000000020000758d */ /* 0x000e240001800003 */
[----:B0-----:R-:W-:Y:S05]  /*18030*/  @!P0 BRA `(.L_x_3114) ;  /* 0xfffffffc00f08947 */ /* 0x001fea000383ffff */
[----:B------:R-:W-:Y:S05]  /*18040*/  BRA `(.L_x_3112) ;  /* 0x00000000000c7947 */ /* 0x000fea0003800000 */
.L_x_3113:
[----:B------:R-:W2:Y:S02]  /*18050*/  LD.E R0, desc[UR8][R14.64] ;  /* 0x000000080e007980 */ /* 0x000ea4000c101900 */
[----:B--2---:R-:W-:-:S05]  /*18060*/  IADD3 R3, PT, PT, R7, R0, RZ ;  /* 0x0000000007037210 */ /* 0x004fca0007ffe0ff */
[----:B------:R0:W-:Y:S02]  /*18070*/  ST.E desc[UR8][R14.64], R3 ;  /* 0x000000030e007985 */ /* 0x0001e4000c101908 */
.L_x_3112:
[----:B------:R-:W-:Y:S05]  /*18080*/  BSYNC.RECONVERGENT B0 ;  /* 0x0000000000007941 */ /* 0x000fea0003800200 */
.L_x_3111:
[----:B------:R1:W-:Y:S01]  /*18090*/  ATOM.E.ADD.F16x2.RN.STRONG.GPU P0, RZ, desc[UR8][R14.64+0x4], R6 ;  /* 0x800004060eff79a2 */ /* 0x0003e2000c10e108 */
[----:B------:R-:W-:Y:S04]  /*180a0*/  BSSY.RECONVERGENT B0, `(.L_x_3115) ;  /* 0x000000e000007945 */ /* 0x000fe80003800200 */
[----:B-1----:R-:W-:Y:S05]  /*180b0*/  @P0 BRA `(.L_x_3116) ;  /* 0x0000000000300947 */ /* 0x002fea0003800000 */
[----:B------:R-:W1:Y:S02]  /*180c0*/  QSPC.E.S P0, RZ, [R14+0x4] ;  /* 0x000004000eff73aa */ /* 0x000e640000000500 */
[----:B-1----:R-:W-:Y:S05]  /*180d0*/  @!P0 BRA `(.L_x_3117) ;  /* 0x00000000001c8947 */ /* 0x002fea0003800000 */
[----:B------:R-:W-:-:S04]  /*180e0*/  MOV R2, R14 ;  /* 0x0000000e00027202 */ /* 0x000fc80000000f00 */
[----:B------:R-:W-:-:S07]  /*180f0*/  MOV R0, R2 ;  /* 0x0000000200007202 */ /* 0x000fce0000000f00 */
.L_x_3118:
[----:B------:R-:W0:Y:S02]  /*18100*/  LDS R2, [R0+0x4] ;  /* 0x0000040000027984 */ /* 0x000e240000000800 */
[----:B0-----:R-:W-:-:S05]  /*18110*/  HFMA2 R3, R2, 1, 1, R6 ;  /* 0x3c003c0002037831 */ /* 0x001fca0000000006 */
[----:B------:R-:W0:Y:S02]  /*18120*/  ATOMS.CAST.SPIN P0, [R0+0x4], R2, R3 ;  /* 0x000004020000758d */ /* 0x000e240001800003 */
[----:B0-----:R-:W-:Y:S05]  /*18130*/  @!P0 BRA `(.L_x_3118) ;  /* 0xfffffffc00f08947 */ /* 0x001fea000383ffff */
[----:B------:R-:W-:Y:S05]  /*18140*/  BRA `(.L_x_3116) ;  /* 0x00000000000c7947 */ /* 0x000fea0003800000 */
.L_x_3117:
[----:B------:R-:W0:Y:S02]  /*18150*/  LD.E R0, desc[UR8][R14.64+0x4] ;  /* 0x000004080e007980 */ /* 0x000e24000c101900 */
[----:B0-----:R-:W-:-:S05]  /*18160*/  IADD3 R3, PT, PT, R6, R0, RZ ;  /* 0x0000000006037210 */ /* 0x001fca0007ffe0ff */
[----:B------:R1:W-:Y:S02]  /*18170*/  ST.E desc[UR8][R14.64+0x4], R3 ;  /* 0x000004030e007985 */ /* 0x0003e4000c101908 */
.L_x_3116:
[----:B------:R-:W-:Y:S05]  /*18180*/  BSYNC.RECONVERGENT B0 ;  /* 0x0000000000007941 */ /* 0x000fea0003800200 */
.L_x_3115:
        /* <DEDUP_REMOVED lines=8> */
.L_x_3122:
[----:B------:R-:W0:Y:S02]  /*18210*/  LDS R2, [R0] ;  /* 0x0000000000027984 */ /* 0x000e240000000800 */
[----:B0-----:R-:W-:-:S05]  /*18220*/  HADD2 R3, R2, R5 ;  /* 0x0000000502037230 */ /* 0x001fca0000000000 */
[----:B------:R-:W0:Y:S02]  /*18230*/  ATOMS.CAST.SPIN P0, [R0], R2, R3 ;  /* 0x000000020000758d */ /* 0x000e240001800003 */
[----:B0-----:R-:W-:Y:S05]  /*18240*/  @!P0 BRA `(.L_x_3122) ;  /* 0xfffffffc00f08947 */ /* 0x001fea000383ffff */
[----:B------:R-:W-:Y:S05]  /*18250*/  BRA `(.L_x_3120) ;  /* 0x00000000000c7947 */ /* 0x000fea0003800000 */
.L_x_3121:
[----:B------:R-:W2:Y:S02]  /*18260*/  LD.E R0, desc[UR8][R14.64] ;  /* 0x000000080e007980 */ /* 0x000ea4000c101900 */
[----:B--2---:R-:W-:-:S05]  /*18270*/  IADD3 R3, PT, PT, R5, R0, RZ ;  /* 0x0000000005037210 */ /* 0x004fca0007ffe0ff */
[----:B------:R0:W-:Y:S02]  /*18280*/  ST.E desc[UR8][R14.64], R3 ;  /* 0x000000030e007985 */ /* 0x0001e4000c101908 */
.L_x_3120:
[----:B------:R-:W-:Y:S05]  /*18290*/  BSYNC.RECONVERGENT B0 ;  /* 0x0000000000007941 */ /* 0x000fea0003800200 */
.L_x_3119:
[----:B------:R1:W-:Y:S02]  /*182a0*/  ATOM.E.ADD.F16x2.RN.STRONG.GPU P0, RZ, desc[UR8][R14.64+0x4], R4 ;  /* 0x800004040eff79a2 */ /* 0x0003e4000c10e108 */
[----:B-1----:R-:W-:Y:S05]  /*182b0*/  @P0 EXIT ;  /* 0x000000000000094d */ /* 0x002fea0003800000 */
[----:B------:R-:W1:Y:S02]  /*182c0*/  QSPC.E.S P0, RZ, [R14+0x4] ;  /* 0x000004000eff73aa */ /* 0x000e640000000500 */
[----:B-1----:R-:W-:Y:S05]  /*182d0*/  @!P0 BRA `(.L_x_3123) ;  /* 0x00000000001c8947 */ /* 0x002fea0003800000 */
[----:B------:R-:W-:-:S04]  /*182e0*/  MOV R2, R14 ;  /* 0x0000000e00027202 */ /* 0x000fc80000000f00 */
[----:B------:R-:W-:-:S07]  /*182f0*/  MOV R0, R2 ;  /* 0x0000000200007202 */ /* 0x000fce0000000f00 */
.L_x_3124:
[----:B------:R-:W0:Y:S02]  /*18300*/  LDS R2, [R0+0x4] ;  /* 0x0000040000027984 */ /* 0x000e240000000800 */
[----:B0-----:R-:W-:-:S05]  /*18310*/  HFMA2 R3, R2, 1, 1, R4 ;  /* 0x3c003c0002037831 */ /* 0x001fca0000000004 */
[----:B------:R-:W0:Y:S02]  /*18320*/  ATOMS.CAST.SPIN P0, [R0+0x4], R2, R3 ;  /* 0x000004020000758d */ /* 0x000e240001800003 */
[----:B0-----:R-:W-:Y:S05]  /*18330*/  @!P0 BRA `(.L_x_3124) ;  /* 0xfffffffc00f08947 */ /* 0x001fea000383ffff */
[----:B------:R-:W-:Y:S05]  /*18340*/  EXIT ;  /* 0x000000000000794d */ /* 0x000fea0003800000 */
.L_x_3123:
[----:B------:R-:W0:Y:S02]  /*18350*/  LD.E R0, desc[UR8][R14.64+0x4] ;  /* 0x000004080e007980 */ /* 0x000e24000c101900 */
[----:B0-----:R-:W-:-:S05]  /*18360*/  IADD3 R3, PT, PT, R4, R0, RZ ;  /* 0x0000000004037210 */ /* 0x001fca0007ffe0ff */
[----:B------:R-:W-:Y:S01]  /*18370*/  ST.E desc[UR8][R14.64+0x4], R3 ;  /* 0x000004030e007985 */ /* 0x000fe2000c101908 */
[----:B------:R-:W-:Y:S05]  /*18380*/  EXIT ;  /* 0x000000000000794d */ /* 0x000fea0003800000 */
.L_x_3125:
        /* <DEDUP_REMOVED lines=15> */
.L_x_3346:


//--------------------- .text._Z23gemm_half_q_half_kernelILi4ELb0ELb0EEvPK6__halfPKjS4_S2_PS0_iiiiPKtS7_iiiiiibS2_i --------------------------
	.section	.text._Z23gemm_half_q_half_kernelILi4ELb0ELb0EEvPK6__halfPKjS4_S2_PS0_iiiiPKtS7_iiiiiibS2_i,"ax",@progbits
	.align	128
        .global         _Z23gemm_half_q_half_kernelILi4ELb0ELb0EEvPK6__halfPKjS4_S2_PS0_iiiiPKtS7_iiiiiibS2_i
        .type           _Z23gemm_half_q_half_kernelILi4ELb0ELb0EEvPK6__halfPKjS4_S2_PS0_iiiiPKtS7_iiiiiibS2_i,@function
        .size           _Z23gemm_half_q_half_kernelILi4ELb0ELb0EEvPK6__halfPKjS4_S2_PS0_iiiiPKtS7_iiiiiibS2_i,(.L_x_3347 - _Z23gemm_half_q_half_kernelILi4ELb0ELb0EEvPK6__halfPKjS4_S2_PS0_iiiiPKtS7_iiiiiibS2_i)
        .other          _Z23gemm_half_q_half_kernelILi4ELb0ELb0EEvPK6__halfPKjS4_S2_PS0_iiiiPKtS7_iiiiiibS2_i,@"STO_CUDA_ENTRY STV_DEFAULT"
_Z23gemm_half_q_half_kernelILi4ELb0ELb0EEvPK6__halfPKjS4_S2_PS0_iiiiPKtS7_iiiiiibS2_i:
.text._Z23gemm_half_q_half_kernelILi4ELb0ELb0EEvPK6__halfPKjS4_S2_PS0_iiiiPKtS7_iiiiiibS2_i:
        /* <DEDUP_REMOVED lines=56> */
.L_x_3127:
[----:B------:R-:W-:Y:S05]  /*0380*/  BSYNC.RECONVERGENT B0 ;  /* 0x0000000000007941 */ /* 0x000fea0003800200 */
.L_x_3126:
        /* <DEDUP_REMOVED lines=21> */
.L_x_3128:
        /* <DEDUP_REMOVED lines=10> */
.L_x_3130:
        /* <DEDUP_REMOVED lines=44> */
.L_x_3129:
        /* <DEDUP_REMOVED lines=12> */
.L_x_3131:
        /* <DEDUP_REMOVED lines=11> */
.L_x_3132:
        /* <DEDUP_REMOVED lines=11> */
.L_x_3133:
        /* <DEDUP_REMOVED lines=11> */
.L_x_3134:
        /* <DEDUP_REMOVED lines=11> */
.L_x_3135:
        /* <DEDUP_REMOVED lines=41> */
.L_x_3137:
        /* <DEDUP_REMOVED lines=1452> */
.L_x_3136:
        /* <DEDUP_REMOVED lines=8> */
.L_x_3139:
        /* <DEDUP_REMOVED lines=924> */
.L_x_3138:
[----:B------:R-:W-:-:S04]  /*a350*/  VIMNMX R111, PT, PT, R101, UR14, PT ;  /* 0x0000000e656f7c48 */ /* 0x000fc8000bfe0100 */
[----:B------:R-:W-:-:S13]  /*a360*/  ISETP.GT.AND P0, PT, R111, R100, PT ;  /* 0x000000646f00720c */ /* 0x000fda0003f04270 */
[----:B------:R-:W-:Y:S05]  /*a370*/  @!P0 BRA `(.L_x_3140) ;  /* 0x0000002400308947 */ /* 0x000fea0003800000 */
[----:B------:R-:W-:-:S03]  /*a380*/  IMAD.WIDE.U32 R2, R100, 0x4, R104 ;  /* 0x0000000464027825 */ /* 0x000fc600078e0068 */
[----:B------:R-:W-:-:S04]  /*a390*/  IADD3 R108, P0, PT, R2, 0x2, RZ ;  /* 0x00000002026c7810 */ /* 0x000fc80007f1e0ff */
[----:B------:R-:W-:-:S09]  /*a3a0*/  IADD3.X R107, PT, PT, RZ, R3, RZ, P0, !PT ;  /* 0x00000003ff6b7210 */ /* 0x000fd200007fe4ff */
.L_x_3141:
        /* <DEDUP_REMOVED lines=585> */
.L_x_3140:
        /* <DEDUP_REMOVED lines=8> */
.L_x_3143:
        /* <DEDUP_REMOVED lines=1234> */
.L_x_3142:
[----:B------:R-:W-:-:S04]  /*115e0*/  VIMNMX R111, PT, PT, R101, UR16, PT ;  /* 0x00000010656f7c48 */ /* 0x000fc8000bfe0100 */
[----:B------:R-:W-:-:S13]  /*115f0*/  ISETP.GT.AND P0, PT, R111, R100, PT ;  /* 0x000000646f00720c */ /* 0x000fda0003f04270 */
[----:B------:R-:W-:Y:S05]  /*11600*/  @!P0 BRA `(.L_x_3144) ;  /* 0x0000002000c48947 */ /* 0x000fea0003800000 */
[----:B------:R-:W-:-:S03]  /*11610*/  IMAD.WIDE.U32 R2, R100, 0x4, R104 ;  /* 0x0000000464027825 */ /* 0x000fc600078e0068 */
[----:B------:R-:W-:-:S04]  /*11620*/  IADD3 R108, P0, PT, R2, 0x2, RZ ;  /* 0x00000002026c7810 */ /* 0x000fc80007f1e0ff */
[----:B------:R-:W-:-:S09]  /*11630*/  IADD3.X R107, PT, PT, RZ, R3, RZ, P0, !PT ;  /* 0x00000003ff6b7210 */ /* 0x000fd200007fe4ff */
.L_x_3145:
        /* <DEDUP_REMOVED lines=558> */
.L_x_3144:
        /* <DEDUP_REMOVED lines=8> */
.L_x_3147:
        /* <DEDUP_REMOVED lines=293> */
.L_x_3146:
[----:B------:R-:W-:-:S04]  /*14bf0*/  IMAD R13, R97, UR4, R102 ;  /* 0x00000004610d7c24 */ /* 0x000fc8000f8e0266 */
        /* <DEDUP_REMOVED lines=8> */
.L_x_3151:
[----:B------:R-:W0:Y:S02]  /*14c80*/  LDS R2, [R0] ;  /* 0x0000000000027984 */ /* 0x000e240000000800 */
[----:B0-----:R-:W-:-:S05]  /*14c90*/  HADD2 R3, R2, R11 ;  /* 0x0000000b02037230 */ /* 0x001fca0000000000 */
[----:B------:R-:W0:Y:S02]  /*14ca0*/  ATOMS.CAST.SPIN P0, [R0], R2, R3 ;  /* 0x000000020000758d */ /* 0x000e240001800003 */
[----:B0-----:R-:W-:Y:S05]  /*14cb0*/  @!P0 BRA `(.L_x_3151) ;  /* 0xfffffffc00f08947 */ /* 0x001fea000383ffff */
[----:B------:R-:W-:Y:S05]  /*14cc0*/  BRA `(.L_x_3149) ;  /* 0x00000000000c7947 */ /* 0x000fea0003800000 */
.L_x_3150:
[----:B------:R-:W2:Y:S02]  /*14cd0*/  LD.E R0, desc[UR8][R12.64] ;  /* 0x000000080c007980 */ /* 0x000ea4000c101900 */
[----:B--2---:R-:W-:-:S05]  /*14ce0*/  IADD3 R3, PT, PT, R11, R0, RZ ;  /* 0x000000000b037210 */ /* 0x004fca0007ffe0ff */
[----:B------:R0:W-:Y:S02]  /*14cf0*/  ST.E desc[UR8][R12.64], R3 ;  /* 0x000000030c007985 */ /* 0x0001e4000c101908 */
.L_x_3149:
[----:B------:R-:W-:Y:S05]  /*14d00*/  BSYNC.RECONVERGENT B0 ;  /* 0x0000000000007941 */ /* 0x000fea0003800200 */
.L_x_3148:
[----:B------:R1:W-:Y:S01]  /*14d10*/  ATOM.E.ADD.F16x2.RN.STRONG.GPU P0, RZ, desc[UR8][R12.64+0x4], R10 ;  /* 0x8000040a0cff79a2 */ /* 0x0003e2000c10e108 */
[----:B------:R-:W-:Y:S04]  /*14d20*/  BSSY.RECONVERGENT B0, `(.L_x_3152) ;  /* 0x000000e000007945 */ /* 0x000fe80003800200 */
[----:B-1----:R-:W-:Y:S05]  /*14d30*/  @P0 BRA `(.L_x_3153) ;  /* 0x0000000000300947 */ /* 0x002fea0003800000 */
[----:B------:R-:W1:Y:S02]  /*14d40*/  QSPC.E.S P0, RZ, [R12+0x4] ;  /* 0x000004000cff73aa */ /* 0x000e640000000500 */
[----:B-1----:R-:W-:Y:S05]  /*14d50*/  @!P0 BRA `(.L_x_3154) ;  /* 0x00000000001c8947 */ /* 0x002fea0003800000 */
[----:B------:R-:W-:-:S04]  /*14d60*/  MOV R2, R12 ;  /* 0x0000000c00027202 */ /* 0x000fc80000000f00 */
[----:B------:R-:W-:-:S07]  /*14d70*/  MOV R0, R2 ;  /* 0x0000000200007202 */ /* 0x000fce0000000f00 */
.L_x_3155:
[----:B------:R-:W0:Y:S02]  /*14d80*/  LDS R2, [R0+0x4] ;  /* 0x0000040000027984 */ /* 0x000e240000000800 */
[----:B0-----:R-:W-:-:S05]  /*14d90*/  HFMA2 R3, R2, 1, 1, R10 ;  /* 0x3c003c0002037831 */ /* 0x001fca000000000a */
[----:B------:R-:W0:Y:S02]  /*14da0*/  ATOMS.CAST.SPIN P0, [R0+0x4], R2, R3 ;  /* 0x000004020000758d */ /* 0x000e240001800003 */
[----:B0-----:R-:W-:Y:S05]  /*14db0*/  @!P0 BRA `(.L_x_3155) ;  /* 0xfffffffc00f08947 */ /* 0x001fea000383ffff */
[----:B------:R-:W-:Y:S05]  /*14dc0*/  BRA `(.L_x_3153) ;  /* 0x00000000000c7947 */ /* 0x000fea0003800000 */
.L_x_3154:
[----:B------:R-:W0:Y:S02]  /*14dd0*/  LD.E R0, desc[UR8][R12.64+0x4] ;  /* 0x000004080c007980 */ /* 0x000e24000c101900 */
[----:B0-----:R-:W-:-:S05]  /*14de0*/  IADD3 R3, PT, PT, R10, R0, RZ ;  /* 0x000000000a037210 */ /* 0x001fca0007ffe0ff */
[----:B------:R1:W-:Y:S02]  /*14df0*/  ST.E desc[UR8][R12.64+0x4], R3 ;  /* 0x000004030c007985 */ /* 0x0003e4000c101908 */
.L_x_3153:
[----:B------:R-:W-:Y:S05]  /*14e00*/  BSYNC.RECONVERGENT B0 ;  /* 0x0000000000007941 */ /* 0x000fea0003800200 */
.L_x_3152:
[----:B------:R-:W-:-:S05]  /*14e10*/  IMAD.WIDE R10, R97, 0x2, R12 ;  /* 0x00000002610a7825 */ /* 0x000fca00078e020c */
[----:B------:R2:W-:Y:S01]  /*14e20*/  ATOM.E.ADD.F16x2.RN.STRONG.GPU P0, RZ, desc[UR8][R10.64], R9 ;  /* 0x800000090aff79a2 */ /* 0x0005e2000c10e108 */
[----:B------:R-:W-:Y:S04]  /*14e30*/  BSSY.RECONVERGENT B0, `(.L_x_3156) ;  /* 0x000000e000007945 */ /* 0x000fe80003800200 */
[----:B--2---:R-:W-:Y:S05]  /*14e40*/  @P0 BRA `(.L_x_3157) ;  /* 0x0000000000300947 */ /* 0x004fea0003800000 */
[----:B------:R-:W2:Y:S02]  /*14e50*/  QSPC.E.S P0, RZ, [R10] ;  /* 0x000000000aff73aa */ /* 0x000ea40000000500 */
[----:B--2---:R-:W-:Y:S05]  /*14e60*/  @!P0 BRA `(.L_x_3158) ;  /* 0x00000000001c8947 */ /* 0x004fea0003800000 */
[----:B------:R-:W-:-:S04]  /*14e70*/  MOV R2, R10 ;  /* 0x0000000a00027202 */ /* 0x000fc80000000f00 */
[----:B------:R-:W-:-:S07]  /*14e80*/  MOV R0, R2 ;  /* 0x0000000200007202 */ /* 0x000fce0000000f00 */
.L_x_3159:
[----:B------:R-:W0:Y:S02]  /*14e90*/  LDS R2, [R0] ;  /* 0x0000000000027984 */ /* 0x000e240000000800 */
[----:B01----:R-:W-:-:S05]  /*14ea0*/  HADD2 R3, R2, R9 ;  /* 0x0000000902037230 */ /* 0x003fca0000000000 */
[----:B------:R-:W0:Y:S02]  /*14eb0*/  ATOMS.CAST.SPIN P0, [R0], R2, R3 ;  /* 0x000000020000758d */ /* 0x000e240001800003 */
[----:B0-----:R-:W-:Y:S05]  /*14ec0*/  @!P0 BRA `(.L_x_3159) ;  /* 0xfffffffc00f08947 */ /* 0x001fea000383ffff */
[----:B------:R-:W-:Y:S05]  /*14ed0*/  BRA `(.L_x_3157) ;  /* 0x00000000000c7947 */ /* 0x000fea0003800000 */
.L_x_3158:
[----:B------:R-:W0:Y:S02]  /*14ee0*/  LD.E R0, desc[UR8][R10.64] ;  /* 0x000000080a007980 */ /* 0x000e24000c101900 */
[----:B01----:R-:W-:-:S05]  /*14ef0*/  IADD3 R3, PT, PT, R9, R0, RZ ;  /* 0x0000000009037210 */ /* 0x003fca0007ffe0ff */
[----:B------:R2:W-:Y:S02]  /*14f00*/  ST.E desc[UR8][R10.64], R3 ;  /* 0x000000030a007985 */ /* 0x0005e4000c101908 */
.L_x_3157:
[----:B------:R-:W-:Y:S05]  /*14f10*/  BSYNC.RECONVERGENT B0 ;  /* 0x0000000000007941 */ /* 0x000fea0003800200 */
.L_x_3156:
[----:B------:R3:W-:Y:S01]  /*14f20*/  ATOM.E.ADD.F16x2.RN.STRONG.GPU P0, RZ, desc[UR8][R10.64+0x4], R8 ;  /* 0x800004080aff79a2 */ /* 0x0007e2000c10e108 */
[----:B------:R-:W-:Y:S04]  /*14f30*/  BSSY.RECONVERGENT B0, `(.L_x_3160) ;  /* 0x000000e000007945 */ /* 0x000fe80003800200 */
[----:B---3--:R-:W-:Y:S05]  /*14f40*/  @P0 BRA `(.L_x_3161) ;  /* 0x0000000000300947 */ /* 0x008fea0003800000 */
[----:B------:R-:W3:Y:S02]  /*14f50*/  QSPC.E.S P0, RZ, [R10+0x4] ;  /* 0x000004000aff73aa */ /* 0x000ee40000000500 */
[----:B---3--:R-:W-:Y:S05]  /*14f60*/  @!P0 BRA `(.L_x_3162) ;  /* 0x00000000001c8947 */ /* 0x008fea0003800000 */
[----:B------:R-:W-:-:S04]  /*14f70*/  MOV R2, R10 ;  /* 0x0000000a00027202 */ /* 0x000fc80000000f00 */
[----:B------:R-:W-:-:S07]  /*14f80*/  MOV R0, R2 ;  /* 0x0000000200007202 */ /* 0x000fce0000000f00 */
.L_x_3163:
[----:B------:R-:W0:Y:S02]  /*14f90*/  LDS R2, [R0+0x4] ;  /* 0x0000040000027984 */ /* 0x000e240000000800 */
[----:B012---:R-:W-:-:S05]  /*14fa0*/  HFMA2 R3, R2, 1, 1, R8 ;  /* 0x3c003c0002037831 */ /* 0x007fca0000000008 */
[----:B------:R-:W0:Y:S02]  /*14fb0*/  ATOMS.CAST.SPIN P0, [R0+0x4], R2, R3 ;  /* 0x000004020000758d */ /* 0x000e240001800003 */
[----:B0-----:R-:W-:Y:S05]  /*14fc0*/  @!P0 BRA `(.L_x_3163) ;  /* 0xfffffffc00f08947 */ /* 0x001fea000383ffff */
[----:B------:R-:W-:Y:S05]  /*14fd0*/  BRA `(.L_x_3161) ;  /* 0x00000000000c7947 */ /* 0x000fea0003800000 */
.L_x_3162:
[----:B------:R-:W0:Y:S02]  /*14fe0*/  LD.E R0, desc[UR8][R10.64+0x4] ;  /* 0x000004080a007980 */ /* 0x000e24000c101900 */
[----:B012---:R-:W-:-:S05]  /*14ff0*/  IADD3 R3, PT, PT, R8, R0, RZ ;  /* 0x0000000008037210 */ /* 0x007fca0007ffe0ff */
[----:B------:R3:W-:Y:S02]  /*15000*/  ST.E desc[UR8][R10.64+0x4], R3 ;  /* 0x000004030a007985 */ /* 0x0007e4000c101908 */
.L_x_3161:
[----:B------:R-:W-:Y:S05]  /*15010*/  BSYNC.RECONVERGENT B0 ;  /* 0x0000000000007941 */ /* 0x000fea0003800200 */
.L_x_3160:
        /* <DEDUP_REMOVED lines=8> */
.L_x_3167:
[----:B------:R-:W0:Y:S02]  /*150a0*/  LDS R2, [R0] ;  /* 0x0000000000027984 */ /* 0x000e240000000800 */
[----:B01----:R-:W-:-:S05]  /*150b0*/  HADD2 R3, R2, R7 ;  /* 0x0000000702037230 */ /* 0x003fca0000000000 */
[----:B------:R-:W0:Y:S02]  /*150c0*/  ATOMS.CAST.SPIN P0, [R0], R2, R3 ;  /* 0x000000020000758d */ /* 0x000e240001800003 */
[----:B0-----:R-:W-:Y:S05]  /*150d0*/  @!P0 BRA `(.L_x_3167) ;  /* 0xfffffffc00f08947 */ /* 0x001fea000383ffff */
[----:B------:R-:W-:Y:S05]  /*150e0*/  BRA `(.L_x_3165) ;  /* 0x00000000000c7947 */ /* 0x000fea0003800000 */
.L_x_3166:
[----:B------:R-:W0:Y:S02]  /*150f0*/  LD.E R0, desc[UR8][R10.64] ;  /* 0x000000080a007980 */ /* 0x000e24000c101900 */
[----:B01----:R-:W-:-:S05]  /*15100*/  IADD3 R3, PT, PT, R7, R0, RZ ;  /* 0x0000000007037210 */ /* 0x003fca0007ffe0ff */
[----:B------:R2:W-:Y:S02]  /*15110*/  ST.E desc[UR8][R10.64], R3 ;  /* 0x000000030a007985 */ /* 0x0005e4000c101908 */
.L_x_3165:
[----:B------:R-:W-:Y:S05]  /*15120*/  BSYNC.RECONVERGENT B0 ;  /* 0x0000000000007941 */ /* 0x000fea0003800200 */
.L_x_3164:
[----:B------:R3:W-:Y:S01]  /*15130*/  ATOM.E.ADD.F16x2.RN.STRONG.GPU P0, RZ, desc[UR8][R10.64+0x4], R6 ;  /* 0x800004060aff79a2 */ /* 0x0007e2000c10e108 */
[----:B------:R-:W-:Y:S04]  /*15140*/  BSSY.RECONVERGENT B0, `(.L_x_3168) ;  /* 0x000000e000007945 */ /* 0x000fe80003800200 */
[----:B---3--:R-:W-:Y:S05]  /*15150*/  @P0 BRA `(.L_x_3169) ;  /* 0x0000000000300947 */ /* 0x008fea0003800000 */
[----:B------:R-:W3:Y:S02]  /*15160*/  QSPC.E.S P0, RZ, [R10+0x4] ;  /* 0x000004000aff73aa */ /* 0x000ee40000000500 */
[----:B---3--:R-:W-:Y:S05]  /*15170*/  @!P0 BRA `(.L_x_3170) ;  /* 0x00000000001c8947 */ /* 0x008fea0003800000 */
[----:B------:R-:W-:-:S04]  /*15180*/  MOV R2, R10 ;  /* 0x0000000a00027202 */ /* 0x000fc80000000f00 */
[----:B------:R-:W-:-:S07]  /*15190*/  MOV R0, R2 ;  /* 0x0000000200007202 */ /* 0x000fce0000000f00 */
.L_x_3171:
[----:B------:R-:W0:Y:S02]  /*151a0*/  LDS R2, [R0+0x4] ;  /* 0x0000040000027984 */ /* 0x000e240000000800 */
[----:B012---:R-:W-:-:S05]  /*151b0*/  HFMA2 R3, R2, 1, 1, R6 ;  /* 0x3c003c0002037831 */ /* 0x007fca0000000006 */
[----:B------:R-:W0:Y:S02]  /*151c0*/  ATOMS.CAST.SPIN P0, [R0+0x4], R2, R3 ;  /* 0x000004020000758d */ /* 0x000e240001800003 */
[----:B0-----:R-:W-:Y:S05]  /*151d0*/  @!P0 BRA `(.L_x_3171) ;  /* 0xfffffffc00f08947 */ /* 0x001fea000383ffff */
[----:B------:R-:W-:Y:S05]  /*151e0*/  BRA `(.L_x_3169) ;  /* 0x00000000000c7947 */ /* 0x000fea0003800000 */
.L_x_3170:
[----:B------:R-:W0:Y:S02]  /*151f0*/  LD.E R0, desc[UR8][R10.64+0x4] ;  /* 0x000004080a007980 */ /* 0x000e24000c101900 */
[----:B012---:R-:W-:-:S05]  /*15200*/  IADD3 R3, PT, PT, R6, R0, RZ ;  /* 0x0000000006037210 */ /* 0x007fca0007ffe0ff */
[----:B------:R3:W-:Y:S02]  /*15210*/  ST.E desc[UR8][R10.64+0x4], R3 ;  /* 0x000004030a007985 */ /* 0x0007e4000c101908 */
.L_x_3169:
[----:B------:R-:W-:Y:S05]  /*15220*/  BSYNC.RECONVERGENT B0 ;  /* 0x0000000000007941 */ /* 0x000fea0003800200 */
.L_x_3168:
        /* <DEDUP_REMOVED lines=8> */
.L_x_3175:
[----:B------:R-:W0:Y:S02]  /*152b0*/  LDS R2, [R0] ;  /* 0x0000000000027984 */ /* 0x000e240000000800 */
[----:B01----:R-:W-:-:S05]  /*152c0*/  HADD2 R3, R2, R5 ;  /* 0x0000000502037230 */ /* 0x003fca0000000000 */
[----:B------:R-:W0:Y:S02]  /*152d0*/  ATOMS.CAST.SPIN P0, [R0], R2, R3 ;  /* 0x000000020000758d */ /* 0x000e240001800003 */
[----:B0-----:R-:W-:Y:S05]  /*152e0*/  @!P0 BRA `(.L_x_3175) ;  /* 0xfffffffc00f08947 */ /* 0x001fea000383ffff */
[----:B------:R-:W-:Y:S05]  /*152f0*/  BRA `(.L_x_3173) ;  /* 0x00000000000c7947 */ /* 0x000fea0003800000 */
.L_x_3174:
[----:B------:R-:W0:Y:S02]  /*15300*/  LD.E R0, desc[UR8][R10.64] ;  /* 0x000000080a007980 */ /* 0x000e24000c101900 */
[----:B01----:R-:W-:-:S05]  /*15310*/  IADD3 R3, PT, PT, R5, R0, RZ ;  /* 0x0000000005037210 */ /* 0x003fca0007ffe0ff */
[----:B------:R2:W-:Y:S02]  /*15320*/  ST.E desc[UR8][R10.64], R3 ;  /* 0x000000030a007985 */ /* 0x0005e4000c101908 */
.L_x_3173:
[----:B------:R-:W-:Y:S05]  /*15330*/  BSYNC.RECONVERGENT B0 ;  /* 0x0000000000007941 */ /* 0x000fea0003800200 */
.L_x_3172:
[----:B------:R3:W-:Y:S02]  /*15340*/  ATOM.E.ADD.F16x2.RN.STRONG.GPU P0, RZ, desc[UR8][R10.64+0x4], R4 ;  /* 0x800004040aff79a2 */ /* 0x0007e4000c10e108 */
[----:B---3--:R-:W-:Y:S05]  /*15350*/  @P0 EXIT ;  /* 0x000000000000094d */ /* 0x008fea0003800000 */
[----:B------:R-:W3:Y:S02]  /*15360*/  QSPC.E.S P0, RZ, [R10+0x4] ;  /* 0x000004000aff73aa */ /* 0x000ee40000000500 */
[----:B---3--:R-:W-:Y:S05]  /*15370*/  @!P0 BRA `(.L_x_3176) ;  /* 0x00000000001c8947 */ /* 0x008fea0003800000 */
[----:B------:R-:W-:-:S04]  /*15380*/  MOV R2, R10 ;  /* 0x0000000a00027202 */ /* 0x000fc80000000f00 */
[----:B------:R-:W-:-:S07]  /*15390*/  MOV R0, R2 ;  /* 0x0000000200007202 */ /* 0x000fce0000000f00 */
.L_x_3177:
[----:B------:R-:W0:Y:S02]  /*153a0*/  LDS R2, [R0+0x4] ;  /* 0x0000040000027984 */ /* 0x000e240000000800 */
[----:B012---:R-:W-:-:S05]  /*153b0*/  HFMA2 R3, R2, 1, 1, R4 ;  /* 0x3c003c0002037831 */ /* 0x007fca0000000004 */
[----:B------:R-:W0:Y:S02]  /*153c0*/  ATOMS.CAST.SPIN P0, [R0+0x4], R2, R3 ;  /* 0x000004020000758d */ /* 0x000e240001800003 */
[----:B0-----:R-:W-:Y:S05]  /*153d0*/  @!P0 BRA `(.L_x_3177) ;  /* 0xfffffffc00f08947 */ /* 0x001fea000383ffff */
[----:B------:R-:W-:Y:S05]  /*153e0*/  EXIT ;  /* 0x000000000000794d */ /* 0x000fea0003800000 */
.L_x_3176:
[----:B------:R-:W0:Y:S02]  /*153f0*/  LD.E R0, desc[UR8][R10.64+0x4] ;  /* 0x000004080a007980 */ /* 0x000e24000c101900 */
[----:B012---:R-:W-:-:S05]  /*15400*/  IADD3 R3, PT, PT, R4, R0, RZ ;  /* 0x0000000004037210 */ /* 0x007fca0007ffe0ff */
[----:B------:R-:W-:Y:S01]  /*15410*/  ST.E desc[UR8][R10.64+0x4], R3 ;  /* 0x000004030a007985 */ /* 0x000fe2000c101908 */
[----:B------:R-:W-:Y:S05]  /*15420*/  EXIT ;  /* 0x000000000000794d */ /* 0x000fea0003800000 */
.L_x_3178:
        /* <DEDUP_REMOVED lines=13> */
.L_x_3347:


//--------------------- .text._Z23gemm_half_q_half_kernelILi3ELb0ELb0EEvPK6__halfPKjS4_S2_PS0_iiiiPKtS7_iiiiiibS2_i --------------------------
	.section	.text._Z23gemm_half_q_half_kernelILi3ELb0ELb0EEvPK6__halfPKjS4_S2_PS0_iiiiPKtS7_iiiiiibS2_i,"ax",@progbits
	.align	128
        .global         _Z23gemm_half_q_half_kernelILi3ELb0ELb0EEvPK6__halfPKjS4_S2_PS0_iiiiPKtS7_iiiiiibS2_i
        .type           _Z23gemm_half_q_half_kernelILi3ELb0ELb0EEvPK6__halfPKjS4_S2_PS0_iiiiPKtS7_iiiiiibS2_i,@function
        .size           _Z23gemm_half_q_half_kernelILi3ELb0ELb0EEvPK6__halfPKjS4_S2_PS0_iiiiPKtS7_iiiiiibS2_i,(.L_x_3348 - _Z23gemm_half_q_half_kernelILi3ELb0ELb0EEvPK6__halfPKjS4_S2_PS0_iiiiPKtS7_iiiiiibS2_i)
        .other          _Z23gemm_half_q_half_kernelILi3ELb0ELb0EEvPK6__halfPKjS4_S2_PS0_iiiiPKtS7_iiiiiibS2_i,@"STO_CUDA_ENTRY STV_DEFAULT"
_Z23gemm_half_q_half_kernelILi3ELb0ELb0EEvPK6__halfPKjS4_S2_PS0_iiiiPKtS7_iiiiiibS2_i:
.text._Z23gemm_half_q_half_kernelILi3ELb0ELb0EEvPK6__halfPKjS4_S2_PS0_iiiiPKtS7_iiiiiibS2_i:
        /* <DEDUP_REMOVED lines=49> */
.L_x_3180:
[----:B------:R-:W-:Y:S05]  /*0310*/  BSYNC.RECONVERGENT B0 ;  /* 0x0000000000007941 */ /* 0x000fea0003800200 */
.L_x_3179:
        /* <DEDUP_REMOVED lines=19> */
.L_x_3181:
        /* <DEDUP_REMOVED lines=10> */
.L_x_3183:
        /* <DEDUP_REMOVED lines=44> */
.L_x_3182:
        /* <DEDUP_REMOVED lines=12> */
.L_x_3184:
        /* <DEDUP_REMOVED lines=11> */
.L_x_3185:
        /* <DEDUP_REMOVED lines=11> */
.L_x_3186:
        /* <DEDUP_REMOVED lines=11> */
.L_x_3187:
        /* <DEDUP_REMOVED lines=11> */
.L_x_3188:
        /* <DEDUP_REMOVED lines=40> */
.L_x_3190:
        /* <DEDUP_REMOVED lines=1237> */
.L_x_3189:
        /* <DEDUP_REMOVED lines=8> */
.L_x_3192:
        /* <DEDUP_REMOVED lines=837> */
.L_x_3191:
        /* <DEDUP_REMOVED lines=8> */
.L_x_3194:
        /* <DEDUP_REMOVED lines=508> */
.L_x_3193:
[----:B------:R-:W-:-:S04]  /*b010*/  VIMNMX R19, PT, PT, R3, UR15, PT ;  /* 0x0000000f03137c48 */ /* 0x000fc8000bfe0100 */
[----:B------:R-:W-:-:S13]  /*b020*/  ISETP.GT.AND P0, PT, R19, R34, PT ;  /* 0x000000221300720c */ /* 0x000fda0003f04270 */
[----:B------:R-:W-:Y:S05]  /*b030*/  @!P0 BRA `(.L_x_3195) ;  /* 0x0000003c00f48947 */ /* 0x000fea0003800000 */
[----:B------:R-:W-:-:S03]  /*b040*/  IMAD.WIDE.U32 R4, R34, 0x4, R48 ;  /* 0x0000000422047825 */ /* 0x000fc600078e0030 */
[----:B------:R-:W-:-:S04]  /*b050*/  IADD3 R24, P0, PT, R4, 0x2, RZ ;  /* 0x0000000204187810 */ /* 0x000fc80007f1e0ff */
[----:B------:R-:W-:-:S09]  /*b060*/  IADD3.X R25, PT, PT, RZ, R5, RZ, P0, !PT ;  /* 0x00000005ff197210 */ /* 0x000fd200007fe4ff */
.L_x_3196:
        /* <DEDUP_REMOVED lines=1018> */
.L_x_3195:
        /* <DEDUP_REMOVED lines=8> */
.L_x_3198:
        /* <DEDUP_REMOVED lines=484> */
.L_x_3197:
        /* <DEDUP_REMOVED lines=8> */
.L_x_3200:
        /* <DEDUP_REMOVED lines=250> */
.L_x_3199:
        /* <DEDUP_REMOVED lines=9> */
.L_x_3204:
[----:B------:R-:W0:Y:S02]  /*11f80*/  LDS R4, [R0] ;  /* 0x0000000000047984 */ /* 0x000e240000000800 */
[----:B0-----:R-:W-:-:S05]  /*11f90*/  HADD2 R5, R4, R41 ;  /* 0x0000002904057230 */ /* 0x001fca0000000000 */
[----:B------:R-:W0:Y:S02]  /*11fa0*/  ATOMS.CAST.SPIN P0, [R0], R4, R5 ;  /* 0x000000040000758d */ /* 0x000e240001800005 */
[----:B0-----:R-:W-:Y:S05]  /*11fb0*/  @!P0 BRA `(.L_x_3204) ;  /* 0xfffffffc00f08947 */ /* 0x001fea000383ffff */
[----:B------:R-:W-:Y:S05]  /*11fc0*/  BRA `(.L_x_3202) ;  /* 0x00000000000c7947 */ /* 0x000fea0003800000 */
.L_x_3203:
[----:B------:R-:W2:Y:S02]  /*11fd0*/  LD.E R0, desc[UR8][R18.64] ;  /* 0x0000000812007980 */ /* 0x000ea4000c101900 */
[----:B--2---:R-:W-:-:S05]  /*11fe0*/  IADD3 R3, PT, PT, R41, R0, RZ ;  /* 0x0000000029037210 */ /* 0x004fca0007ffe0ff */
[----:B------:R0:W-:Y:S02]  /*11ff0*/  ST.E desc[UR8][R18.64], R3 ;  /* 0x0000000312007985 */ /* 0x0001e4000c101908 */
.L_x_3202:
[----:B------:R-:W-:Y:S05]  /*12000*/  BSYNC.RECONVERGENT B0 ;  /* 0x0000000000007941 */ /* 0x000fea0003800200 */
.L_x_3201:
[----:B------:R1:W-:Y:S01]  /*12010*/  ATOM.E.ADD.F16x2.RN.STRONG.GPU P0, RZ, desc[UR8][R18.64+0x4], R39 ;  /* 0x8000042712ff79a2 */ /* 0x0003e2000c10e108 */
[----:B------:R-:W-:Y:S04]  /*12020*/  BSSY.RECONVERGENT B0, `(.L_x_3205) ;  /* 0x000000e000007945 */ /* 0x000fe80003800200 */
[----:B-1----:R-:W-:Y:S05]  /*12030*/  @P0 BRA `(.L_x_3206) ;  /* 0x0000000000300947 */ /* 0x002fea0003800000 */
[----:B------:R-:W1:Y:S02]  /*12040*/  QSPC.E.S P0, RZ, [R18+0x4] ;  /* 0x0000040012ff73aa */ /* 0x000e640000000500 */
[----:B-1----:R-:W-:Y:S05]  /*12050*/  @!P0 BRA `(.L_x_3207) ;  /* 0x00000000001c8947 */ /* 0x002fea0003800000 */
[----:B------:R-:W-:-:S04]  /*12060*/  MOV R4, R18 ;  /* 0x0000001200047202 */ /* 0x000fc80000000f00 */
[----:B------:R-:W-:-:S07]  /*12070*/  MOV R0, R4 ;  /* 0x0000000400007202 */ /* 0x000fce0000000f00 */
.L_x_3208:
[----:B------:R-:W1:Y:S02]  /*12080*/  LDS R4, [R0+0x4] ;  /* 0x0000040000047984 */ /* 0x000e640000000800 */
[----:B-1----:R-:W-:-:S05]  /*12090*/  HFMA2 R5, R4, 1, 1, R39 ;  /* 0x3c003c0004057831 */ /* 0x002fca0000000027 */
[----:B------:R-:W1:Y:S02]  /*120a0*/  ATOMS.CAST.SPIN P0, [R0+0x4], R4, R5 ;  /* 0x000004040000758d */ /* 0x000e640001800005 */
[----:B-1----:R-:W-:Y:S05]  /*120b0*/  @!P0 BRA `(.L_x_3208) ;  /* 0xfffffffc00f08947 */ /* 0x002fea000383ffff */
[----:B------:R-:W-:Y:S05]  /*120c0*/  BRA `(.L_x_3206) ;  /* 0x00000000000c7947 */ /* 0x000fea0003800000 */
.L_x_3207:
[----:B------:R-:W0:Y:S02]  /*120d0*/  LD.E R0, desc[UR8][R18.64+0x4] ;  /* 0x0000040812007980 */ /* 0x000e24000c101900 */
[----:B0-----:R-:W-:-:S05]  /*120e0*/  IADD3 R3, PT, PT, R39, R0, RZ ;  /* 0x0000000027037210 */ /* 0x001fca0007ffe0ff */
[----:B------:R1:W-:Y:S02]  /*120f0*/  ST.E desc[UR8][R18.64+0x4], R3 ;  /* 0x0000040312007985 */ /* 0x0003e4000c101908 */
.L_x_3206:
[----:B------:R-:W-:Y:S05]  /*12100*/  BSYNC.RECONVERGENT B0 ;  /* 0x0000000000007941 */ /* 0x000fea0003800200 */
.L_x_3205:
        /* <DEDUP_REMOVED lines=8> */
.L_x_3212:
[----:B------:R-:W2:Y:S02]  /*12190*/  LDS R4, [R0] ;  /* 0x0000000000047984 */ /* 0x000ea40000000800 */
[----:B--2---:R-:W-:-:S05]  /*121a0*/  HADD2 R5, R4, R40 ;  /* 0x0000002804057230 */ /* 0x004fca0000000000 */
[----:B------:R-:W2:Y:S02]  /*121b0*/  ATOMS.CAST.SPIN P0, [R0], R4, R5 ;  /* 0x000000040000758d */ /* 0x000ea40001800005 */
[----:B--2---:R-:W-:Y:S05]  /*121c0*/  @!P0 BRA `(.L_x_3212) ;  /* 0xfffffffc00f08947 */ /* 0x004fea000383ffff */
[----:B------:R-:W-:Y:S05]  /*121d0*/  BRA `(.L_x_3210) ;  /* 0x00000000000c7947 */ /* 0x000fea0003800000 */
.L_x_3211:
[----:B------:R-:W0:Y:S02]  /*121e0*/  LD.E R0, desc[UR8][R6.64] ;  /* 0x0000000806007980 */ /* 0x000e24000c101900 */
[----:B01----:R-:W-:-:S05]  /*121f0*/  IADD3 R3, PT, PT, R40, R0, RZ ;  /* 0x0000000028037210 */ /* 0x003fca0007ffe0ff */
[----:B------:R2:W-:Y:S02]  /*12200*/  ST.E desc[UR8][R6.64], R3 ;  /* 0x0000000306007985 */ /* 0x0005e4000c101908 */
.L_x_3210:
[----:B------:R-:W-:Y:S05]  /*12210*/  BSYNC.RECONVERGENT B0 ;  /* 0x0000000000007941 */ /* 0x000fea0003800200 */
.L_x_3209:
[----:B------:R3:W-:Y:S01]  /*12220*/  ATOM.E.ADD.F16x2.RN.STRONG.GPU P0, RZ, desc[UR8][R6.64+0x4], R38 ;  /* 0x8000042606ff79a2 */ /* 0x0007e2000c10e108 */
[----:B------:R-:W-:Y:S04]  /*12230*/  BSSY.RECONVERGENT B0, `(.L_x_3213) ;  /* 0x000000e000007945 */ /* 0x000fe80003800200 */
[----:B---3--:R-:W-:Y:S05]  /*12240*/  @P0 BRA `(.L_x_3214) ;  /* 0x0000000000300947 */ /* 0x008fea0003800000 */
[----:B------:R-:W3:Y:S02]  /*12250*/  QSPC.E.S P0, RZ, [R6+0x4] ;  /* 0x0000040006ff73aa */ /* 0x000ee40000000500 */
[----:B---3--:R-:W-:Y:S05]  /*12260*/  @!P0 BRA `(.L_x_3215) ;  /* 0x00000000001c8947 */ /* 0x008fea0003800000 */
[----:B------:R-:W-:-:S04]  /*12270*/  MOV R4, R6 ;  /* 0x0000000600047202 */ /* 0x000fc80000000f00 */
[----:B------:R-:W-:-:S07]  /*12280*/  MOV R0, R4 ;  /* 0x0000000400007202 */ /* 0x000fce0000000f00 */
.L_x_3216:
[----:B------:R-:W3:Y:S02]  /*12290*/  LDS R4, [R0+0x4] ;  /* 0x0000040000047984 */ /* 0x000ee40000000800 */
[----:B---3--:R-:W-:-:S05]  /*122a0*/  HFMA2 R5, R4, 1, 1, R38 ;  /* 0x3c003c0004057831 */ /* 0x008fca0000000026 */
[----:B------:R-:W3:Y:S02]  /*122b0*/  ATOMS.CAST.SPIN P0, [R0+0x4], R4, R5 ;  /* 0x000004040000758d */ /* 0x000ee40001800005 */
[----:B---3--:R-:W-:Y:S05]  /*122c0*/  @!P0 BRA `(.L_x_3216) ;  /* 0xfffffffc00f08947 */ /* 0x008fea000383ffff */
[----:B------:R-:W-:Y:S05]  /*122d0*/  BRA `(.L_x_3214) ;  /* 0x00000000000c7947 */ /* 0x000fea0003800000 */
.L_x_3215:
[----:B------:R-:W0:Y:S02]  /*122e0*/  LD.E R0, desc[UR8][R6.64+0x4] ;  /* 0x0000040806007980 */ /* 0x000e24000c101900 */
[----:B012---:R-:W-:-:S05]  /*122f0*/  IADD3 R3, PT, PT, R38, R0, RZ ;  /* 0x0000000026037210 */ /* 0x007fca0007ffe0ff */
[----:B------:R3:W-:Y:S02]  /*12300*/  ST.E desc[UR8][R6.64+0x4], R3 ;  /* 0x0000040306007985 */ /* 0x0007e4000c101908 */
.L_x_3214:
[----:B------:R-:W-:Y:S05]  /*12310*/  BSYNC.RECONVERGENT B0 ;  /* 0x0000000000007941 */ /* 0x000fea0003800200 */
.L_x_3213:
        /* <DEDUP_REMOVED lines=8> */
.L_x_3220:
[----:B------:R-:W0:Y:S02]  /*123a0*/  LDS R2, [R0] ;  /* 0x0000000000027984 */ /* 0x000e240000000800 */
[----:B01----:R-:W-:-:S05]  /*123b0*/  HADD2 R3, R2, R37 ;  /* 0x0000002502037230 */ /* 0x003fca0000000000 */
[----:B------:R-:W0:Y:S02]  /*123c0*/  ATOMS.CAST.SPIN P0, [R0], R2, R3 ;  /* 0x000000020000758d */ /* 0x000e240001800003 */
[----:B0-----:R-:W-:Y:S05]  /*123d0*/  @!P0 BRA `(.L_x_3220) ;  /* 0xfffffffc00f08947 */ /* 0x001fea000383ffff */
[----:B------:R-:W-:Y:S05]  /*123e0*/  BRA `(.L_x_3218) ;  /* 0x00000000000c7947 */ /* 0x000fea0003800000 */
.L_x_3219:
[----:B------:R-:W0:Y:S02]  /*123f0*/  LD.E R0, desc[UR8][R6.64] ;  /* 0x0000000806007980 */ /* 0x000e24000c101900 */
[----:B01----:R-:W-:-:S05]  /*12400*/  IADD3 R3, PT, PT, R37, R0, RZ ;  /* 0x0000000025037210 */ /* 0x003fca0007ffe0ff */
[----:B------:R2:W-:Y:S02]  /*12410*/  ST.E desc[UR8][R6.64], R3 ;  /* 0x0000000306007985 */ /* 0x0005e4000c101908 */
.L_x_3218:
[----:B------:R-:W-:Y:S05]  /*12420*/  BSYNC.RECONVERGENT B0 ;  /* 0x0000000000007941 */ /* 0x000fea0003800200 */
.L_x_3217:
[----:B------:R3:W-:Y:S02]  /*12430*/  ATOM.E.ADD.F16x2.RN.STRONG.GPU P0, RZ, desc[UR8][R6.64+0x4], R36 ;  /* 0x8000042406ff79a2 */ /* 0x0007e4000c10e108 */
[----:B---3--:R-:W-:Y:S05]  /*12440*/  @P0 EXIT ;  /* 0x000000000000094d */ /* 0x008fea0003800000 */
[----:B------:R-:W3:Y:S02]  /*12450*/  QSPC.E.S P0, RZ, [R6+0x4] ;  /* 0x0000040006ff73aa */ /* 0x000ee40000000500 */
[----:B---3--:R-:W-:Y:S05]  /*12460*/  @!P0 BRA `(.L_x_3221) ;  /* 0x00000000001c8947 */ /* 0x008fea0003800000 */
[----:B------:R-:W-:-:S04]  /*12470*/  MOV R2, R6 ;  /* 0x0000000600027202 */ /* 0x000fc80000000f00 */
[----:B------:R-:W-:-:S07]  /*12480*/  MOV R0, R2 ;  /* 0x0000000200007202 */ /* 0x000fce0000000f00 */
.L_x_3222:
[----:B------:R-:W0:Y:S02]  /*12490*/  LDS R2, [R0+0x4] ;  /* 0x0000040000027984 */ /* 0x000e240000000800 */
[----:B012---:R-:W-:-:S05]  /*124a0*/  HFMA2 R3, R2, 1, 1, R36 ;  /* 0x3c003c0002037831 */ /* 0x007fca0000000024 */
[----:B------:R-:W0:Y:S02]  /*124b0*/  ATOMS.CAST.SPIN P0, [R0+0x4], R2, R3 ;  /* 0x000004020000758d */ /* 0x000e240001800003 */
[----:B0-----:R-:W-:Y:S05]  /*124c0*/  @!P0 BRA `(.L_x_3222) ;  /* 0xfffffffc00f08947 */ /* 0x001fea000383ffff */
[----:B------:R-:W-:Y:S05]  /*124d0*/  EXIT ;  /* 0x000000000000794d */ /* 0x000fea0003800000 */
.L_x_3221:
[----:B------:R-:W0:Y:S02]  /*124e0*/  LD.E R0, desc[UR8][R6.64+0x4] ;  /* 0x0000040806007980 */ /* 0x000e24000c101900 */
[----:B012---:R-:W-:-:S05]  /*124f0*/  IADD3 R3, PT, PT, R36, R0, RZ ;  /* 0x0000000024037210 */ /* 0x007fca0007ffe0ff */
[----:B------:R-:W-:Y:S01]  /*12500*/  ST.E desc[UR8][R6.64+0x4], R3 ;  /* 0x0000040306007985 */ /* 0x000fe2000c101908 */
[----:B------:R-:W-:Y:S05]  /*12510*/  EXIT ;  /* 0x000000000000794d */ /* 0x000fea0003800000 */
.L_x_3223:
        /* <DEDUP_REMOVED lines=14> */
.L_x_3348:


//--------------------- .text._Z23gemm_half_q_half_kernelILi2ELb0ELb0EEvPK6__halfPKjS4_S2_PS0_iiiiPKtS7_iiiiiibS2_i --------------------------
	.section	.text._Z23gemm_half_q_half_kernelILi2ELb0ELb0EEvPK6__halfPKjS4_S2_PS0_iiiiPKtS7_iiiiiibS2_i,"ax",@progbits
	.align	128
        .global         _Z23gemm_half_q_half_kernelILi2ELb0ELb0EEvPK6__halfPKjS4_S2_PS0_iiiiPKtS7_iiiiiibS2_i
        .type           _Z23gemm_half_q_half_kernelILi2ELb0ELb0EEvPK6__halfPKjS4_S2_PS0_iiiiPKtS7_iiiiiibS2_i,@function
        .size           _Z23gemm_half_q_half_kernelILi2ELb0ELb0EEvPK6__halfPKjS4_S2_PS0_iiiiPKtS7_iiiiiibS2_i,(.L_x_3349 - _Z23gemm_half_q_half_kernelILi2ELb0ELb0EEvPK6__halfPKjS4_S2_PS0_iiiiPKtS7_iiiiiibS2_i)
        .other          _Z23gemm_half_q_half_kernelILi2ELb0ELb0EEvPK6__halfPKjS4_S2_PS0_iiiiPKtS7_iiiiiibS2_i,@"STO_CUDA_ENTRY STV_DEFAULT"
_Z23gemm_half_q_half_kernelILi2ELb0ELb0EEvPK6__halfPKjS4_S2_PS0_iiiiPKtS7_iiiiiibS2_i:
.text._Z23gemm_half_q_half_kernelILi2ELb0ELb0EEvPK6__halfPKjS4_S2_PS0_iiiiPKtS7_iiiiiibS2_i:
        /* <DEDUP_REMOVED lines=42> */
.L_x_3225:
[----:B------:R-:W-:Y:S05]  /*02a0*/  BSYNC.RECONVERGENT B0 ;  /* 0x0000000000007941 */ /* 0x000fea0003800200 */
.L_x_3224:
        /* <DEDUP_REMOVED lines=27> */
.L_x_3227:
        /* <DEDUP_REMOVED lines=44> */
.L_x_3226:
        /* <DEDUP_REMOVED lines=12> */
.L_x_3228:
        /* <DEDUP_REMOVED lines=11> */
.L_x_3229:
        /* <DEDUP_REMOVED lines=11> */
.L_x_3230:
        /* <DEDUP_REMOVED lines=11> */
.L_x_3231:
        /* <DEDUP_REMOVED lines=11> */
.L_x_3232:
        /* <DEDUP_REMOVED lines=38> */
.L_x_3234:
        /* <DEDUP_REMOVED lines=1018> */
.L_x_3233:
[----:B------:R-:W-:-:S04]  /*4ca0*/  VIMNMX R47, PT, PT, R41, UR13, PT ;  /* 0x0000000d292f7c48 */ /* 0x000fc8000bfe0100 */
[----:B------:R-:W-:-:S13]  /*4cb0*/  ISETP.GT.AND P0, PT, R47, R38, PT ;  /* 0x000000262f00720c */ /* 0x000fda0003f04270 */
[----:B------:R-:W-:Y:S05]  /*4cc0*/  @!P0 BRA `(.L_x_3235) ;  /* 0x0000002c00d08947 */ /* 0x000fea0003800000 */
[----:B------:R-:W-:-:S03]  /*4cd0*/  IMAD.WIDE.U32 R4, R38, 0x4, R42 ;  /* 0x0000000426047825 */ /* 0x000fc600078e002a */
[----:B------:R-:W-:-:S04]  /*4ce0*/  IADD3 R44, P0, PT, R4, 0x2, RZ ;  /* 0x00000002042c7810 */ /* 0x000fc80007f1e0ff */
[----:B------:R-:W-:-:S09]  /*4cf0*/  IADD3.X R45, PT, PT, RZ, R5, RZ, P0, !PT ;  /* 0x00000005ff2d7210 */ /* 0x000fd200007fe4ff */
.L_x_3236:
        /* <DEDUP_REMOVED lines=753> */
.L_x_3235:
[----:B------:R-:W-:-:S04]  /*7c10*/  VIMNMX R47, PT, PT, R41, UR14, PT ;  /* 0x0000000e292f7c48 */ /* 0x000fc8000bfe0100 */
[----:B------:R-:W-:-:S13]  /*7c20*/  ISETP.GT.AND P0, PT, R47, R38, PT ;  /* 0x000000262f00720c */ /* 0x000fda0003f04270 */
[----:B------:R-:W-:Y:S05]  /*7c30*/  @!P0 BRA `(.L_x_3237) ;  /* 0x0000001800cc8947 */ /* 0x000fea0003800000 */
[----:B------:R-:W-:-:S03]  /*7c40*/  IMAD.WIDE.U32 R4, R38, 0x4, R42 ;  /* 0x0000000426047825 */ /* 0x000fc600078e002a */
[----:B------:R-:W-:-:S04]  /*7c50*/  IADD3 R44, P0, PT, R4, 0x2, RZ ;  /* 0x00000002042c7810 */ /* 0x000fc80007f1e0ff */
[----:B------:R-:W-:-:S09]  /*7c60*/  IADD3.X R45, PT, PT, RZ, R5, RZ, P0, !PT ;  /* 0x00000005ff2d7210 */ /* 0x000fd200007fe4ff */
.L_x_3238:
        /* <DEDUP_REMOVED lines=432> */
.L_x_3237:
        /* <DEDUP_REMOVED lines=8> */
.L_x_3240:
        /* <DEDUP_REMOVED lines=802> */
.L_x_3239:
        /* <DEDUP_REMOVED lines=8> */
.L_x_3242:
        /* <DEDUP_REMOVED lines=406> */
.L_x_3241:
[----:B------:R-:W0:Y:S02]  /*e3f0*/  LDCU UR5, c[0x0][0x3dc] ;  /* 0x00007b80ff0577ac */ /* 0x000e240008000800 */
[----:B0-----:R-:W-:-:S04]  /*e400*/  VIMNMX R41, PT, PT, R41, UR5, PT ;  /* 0x0000000529297c48 */ /* 0x001fc8000bfe0100 */
[----:B------:R-:W-:-:S13]  /*e410*/  ISETP.GT.AND P0, PT, R41, R38, PT ;  /* 0x000000262900720c */ /* 0x000fda0003f04270 */
[----:B------:R-:W-:Y:S05]  /*e420*/  @!P0 BRA `(.L_x_3243) ;  /* 0x0000000c004c8947 */ /* 0x000fea0003800000 */
[----:B------:R-:W-:-:S03]  /*e430*/  IMAD.WIDE.U32 R42, R38, 0x4, R42 ;  /* 0x00000004262a7825 */ /* 0x000fc600078e002a */
[----:B------:R-:W-:-:S04]  /*e440*/  IADD3 R20, P0, PT, R42, 0x2, RZ ;  /* 0x000000022a147810 */ /* 0x000fc80007f1e0ff */
[----:B------:R-:W-:-:S09]  /*e450*/  IADD3.X R21, PT, PT, RZ, R43, RZ, P0, !PT ;  /* 0x0000002bff157210 */ /* 0x000fd200007fe4ff */
.L_x_3244:
        /* <DEDUP_REMOVED lines=208> */
.L_x_3243:
[----:B------:R-:W0:Y:S01]  /*f160*/  LDC.64 R4, c[0x0][0x3a0] ;  /* 0x0000e800ff047b82 */ /* 0x000e220000000a00 */
[----:B------:R-:W-:-:S05]  /*f170*/  IMAD R3, R39, UR7, RZ ;  /* 0x0000000727037c24 */ /* 0x000fca000f8e02ff */
[----:B------:R-:W-:-:S04]  /*f180*/  LEA R3, R2, R3, 0x1 ;  /* 0x0000000302037211 */ /* 0x000fc800078e08ff */
[----:B------:R-:W-:-:S05]  /*f190*/  SHF.L.U32 R3, R3, 0x1, RZ ;  /* 0x0000000103037819 */ /* 0x000fca00000006ff */
        /* <DEDUP_REMOVED lines=8> */
.L_x_3248:
[----:B------:R-:W0:Y:S02]  /*f220*/  LDS R2, [R0] ;  /* 0x0000000000027984 */ /* 0x000e240000000800 */
[----:B0-----:R-:W-:-:S05]  /*f230*/  HADD2 R3, R2, R31 ;  /* 0x0000001f02037230 */ /* 0x001fca0000000000 */
[----:B------:R-:W0:Y:S02]  /*f240*/  ATOMS.CAST.SPIN P0, [R0], R2, R3 ;  /* 0x000000020000758d */ /* 0x000e240001800003 */
[----:B0-----:R-:W-:Y:S05]  /*f250*/  @!P0 BRA `(.L_x_3248) ;  /* 0xfffffffc00f08947 */ /* 0x001fea000383ffff */
[----:B------:R-:W-:Y:S05]  /*f260*/  BRA `(.L_x_3246) ;  /* 0x00000000000c7947 */ /* 0x000fea0003800000 */
.L_x_3247:
[----:B------:R-:W2:Y:S02]  /*f270*/  LD.E R0, desc[UR8][R4.64] ;  /* 0x0000000804007980 */ /* 0x000ea4000c101900 */
[----:B--2---:R-:W-:-:S05]  /*f280*/  IADD3 R3, PT, PT, R31, R0, RZ ;  /* 0x000000001f037210 */ /* 0x004fca0007ffe0ff */
[----:B------:R0:W-:Y:S02]  /*f290*/  ST.E desc[UR8][R4.64], R3 ;  /* 0x0000000304007985 */ /* 0x0001e4000c101908 */
.L_x_3246:
[----:B------:R-:W-:Y:S05]  /*f2a0*/  BSYNC.RECONVERGENT B0 ;  /* 0x0000000000007941 */ /* 0x000fea0003800200 */
.L_x_3245:
[----:B------:R1:W-:Y:S01]  /*f2b0*/  ATOM.E.ADD.F16x2.RN.STRONG.GPU P0, RZ, desc[UR8][R4.64+0x4], R30 ;  /* 0x8000041e04ff79a2 */ /* 0x0003e2000c10e108 */
[----:B------:R-:W-:Y:S04]  /*f2c0*/  BSSY.RECONVERGENT B0, `(.L_x_3249) ;  /* 0x000000e000007945 */ /* 0x000fe80003800200 */
[----:B-1----:R-:W-:Y:S05]  /*f2d0*/  @P0 BRA `(.L_x_3250) ;  /* 0x0000000000300947 */ /* 0x002fea0003800000 */
[----:B------:R-:W1:Y:S02]  /*f2e0*/  QSPC.E.S P0, RZ, [R4+0x4] ;  /* 0x0000040004ff73aa */ /* 0x000e640000000500 */
[----:B-1----:R-:W-:Y:S05]  /*f2f0*/  @!P0 BRA `(.L_x_3251) ;  /* 0x00000000001c8947 */ /* 0x002fea0003800000 */
[----:B------:R-:W-:-:S04]  /*f300*/  MOV R2, R4 ;  /* 0x0000000400027202 */ /* 0x000fc80000000f00 */
[----:B------:R-:W-:-:S07]  /*f310*/  MOV R0, R2 ;  /* 0x0000000200007202 */ /* 0x000fce0000000f00 */
.L_x_3252:
[----:B------:R-:W0:Y:S02]  /*f320*/  LDS R2, [R0+0x4] ;  /* 0x0000040000027984 */ /* 0x000e240000000800 */
[----:B0-----:R-:W-:-:S05]  /*f330*/  HFMA2 R3, R2, 1, 1, R30 ;  /* 0x3c003c0002037831 */ /* 0x001fca000000001e */
[----:B------:R-:W0:Y:S02]  /*f340*/  ATOMS.CAST.SPIN P0, [R0+0x4], R2, R3 ;  /* 0x000004020000758d */ /* 0x000e240001800003 */
[----:B0-----:R-:W-:Y:S05]  /*f350*/  @!P0 BRA `(.L_x_3252) ;  /* 0xfffffffc00f08947 */ /* 0x001fea000383ffff */
[----:B------:R-:W-:Y:S05]  /*f360*/  BRA `(.L_x_3250) ;  /* 0x00000000000c7947 */ /* 0x000fea0003800000 */
.L_x_3251:
[----:B------:R-:W0:Y:S02]  /*f370*/  LD.E R0, desc[UR8][R4.64+0x4] ;  /* 0x0000040804007980 */ /* 0x000e24000c101900 */
[----:B0-----:R-:W-:-:S05]  /*f380*/  IADD3 R3, PT, PT, R30, R0, RZ ;  /* 0x000000001e037210 */ /* 0x001fca0007ffe0ff */
[----:B------:R1:W-:Y:S02]  /*f390*/  ST.E desc[UR8][R4.64+0x4], R3 ;  /* 0x0000040304007985 */ /* 0x0003e4000c101908 */
.L_x_3250:
[----:B------:R-:W-:Y:S05]  /*f3a0*/  BSYNC.RECONVERGENT B0 ;  /* 0x0000000000007941 */ /* 0x000fea0003800200 */
.L_x_3249:
        /* <DEDUP_REMOVED lines=8> */
.L_x_3256:
[----:B------:R-:W0:Y:S02]  /*f430*/  LDS R2, [R0] ;  /* 0x0000000000027984 */ /* 0x000e240000000800 */
[----:B0-----:R-:W-:-:S05]  /*f440*/  HADD2 R3, R2, R29 ;  /* 0x0000001d02037230 */ /* 0x001fca0000000000 */
[----:B------:R-:W0:Y:S02]  /*f450*/  ATOMS.CAST.SPIN P0, [R0], R2, R3 ;  /* 0x000000020000758d */ /* 0x000e240001800003 */
[----:B0-----:R-:W-:Y:S05]  /*f460*/  @!P0 BRA `(.L_x_3256) ;  /* 0xfffffffc00f08947 */ /* 0x001fea000383ffff */
[----:B------:R-:W-:Y:S05]  /*f470*/  BRA `(.L_x_3254) ;  /* 0x00000000000c7947 */ /* 0x000fea0003800000 */
.L_x_3255:
[----:B------:R-:W2:Y:S02]  /*f480*/  LD.E R0, desc[UR8][R4.64] ;  /* 0x0000000804007980 */ /* 0x000ea4000c101900 */
[----:B--2---:R-:W-:-:S05]  /*f490*/  IADD3 R3, PT, PT, R29, R0, RZ ;  /* 0x000000001d037210 */ /* 0x004fca0007ffe0ff */
[----:B------:R0:W-:Y:S02]  /*f4a0*/  ST.E desc[UR8][R4.64], R3 ;  /* 0x0000000304007985 */ /* 0x0001e4000c101908 */
.L_x_3254:
[----:B------:R-:W-:Y:S05]  /*f4b0*/  BSYNC.RECONVERGENT B0 ;  /* 0x0000000000007941 */ /* 0x000fea0003800200 */
.L_x_3253:
[----:B------:R1:W-:Y:S02]  /*f4c0*/  ATOM.E.ADD.F16x2.RN.STRONG.GPU P0, RZ, desc[UR8][R4.64+0x4], R28 ;  /* 0x8000041c04ff79a2 */ /* 0x0003e4000c10e108 */
[----:B-1----:R-:W-:Y:S05]  /*f4d0*/  @P0 EXIT ;  /* 0x000000000000094d */ /* 0x002fea0003800000 */
[----:B------:R-:W1:Y:S02]  /*f4e0*/  QSPC.E.S P0, RZ, [R4+0x4] ;  /* 0x0000040004ff73aa */ /* 0x000e640000000500 */
[----:B-1----:R-:W-:Y:S05]  /*f4f0*/  @!P0 BRA `(.L_x_3257) ;  /* 0x00000000001c8947 */ /* 0x002fea0003800000 */
[----:B------:R-:W-:-:S04]  /*f500*/  MOV R2, R4 ;  /* 0x0000000400027202 */ /* 0x000fc80000000f00 */
[----:B------:R-:W-:-:S07]  /*f510*/  MOV R0, R2 ;  /* 0x0000000200007202 */ /* 0x000fce0000000f00 */
.L_x_3258:
[----:B------:R-:W0:Y:S02]  /*f520*/  LDS R2, [R0+0x4] ;  /* 0x0000040000027984 */ /* 0x000e240000000800 */
[----:B0-----:R-:W-:-:S05]  /*f530*/  HFMA2 R3, R2, 1, 1, R28 ;  /* 0x3c003c0002037831 */ /* 0x001fca000000001c */
[----:B------:R-:W0:Y:S02]  /*f540*/  ATOMS.CAST.SPIN P0, [R0+0x4], R2, R3 ;  /* 0x000004020000758d */ /* 0x000e240001800003 */
[----:B0-----:R-:W-:Y:S05]  /*f550*/  @!P0 BRA `(.L_x_3258) ;  /* 0xfffffffc00f08947 */ /* 0x001fea000383ffff */
[----:B------:R-:W-:Y:S05]  /*f560*/  EXIT ;  /* 0x000000000000794d */ /* 0x000fea0003800000 */
.L_x_3257:
[----:B------:R-:W0:Y:S02]  /*f570*/  LD.E R0, desc[UR8][R4.64+0x4] ;  /* 0x0000040804007980 */ /* 0x000e24000c101900 */
[----:B0-----:R-:W-:-:S05]  /*f580*/  IADD3 R3, PT, PT, R28, R0, RZ ;  /* 0x000000001c037210 */ /* 0x001fca0007ffe0ff */
[----:B------:R-:W-:Y:S01]  /*f590*/  ST.E desc[UR8][R4.64+0x4], R3 ;  /* 0x0000040304007985 */ /* 0x000fe2000c101908 */
[----:B------:R-:W-:Y:S05]  /*f5a0*/  EXIT ;  /* 0x000000000000794d */ /* 0x000fea0003800000 */
.L_x_3259:
        /* <DEDUP_REMOVED lines=13> */
.L_x_3349:


//--------------------- .text._Z23gemm_half_q_half_kernelILi1ELb0ELb0EEvPK6__halfPKjS4_S2_PS0_iiiiPKtS7_iiiiiibS2_i --------------------------
	.section	.text._Z23gemm_half_q_half_kernelILi1ELb0ELb0EEvPK6__halfPKjS4_S2_PS0_iiiiPKtS7_iiiiiibS2_i,"ax",@progbits
	.align	128
        .global         _Z23gemm_half_q_half_kernelILi1ELb0ELb0EEvPK6__halfPKjS4_S2_PS0_iiiiPKtS7_iiiiiibS2_i
        .type           _Z23gemm_half_q_half_kernelILi1ELb0ELb0EEvPK6__halfPKjS4_S2_PS0_iiiiPKtS7_iiiiiibS2_i,@function
        .size           _Z23gemm_half_q_half_kernelILi1ELb0ELb0EEvPK6__halfPKjS4_S2_PS0_iiiiPKtS7_iiiiiibS2_i,(.L_x_3350 - _Z23gemm_half_q_half_kernelILi1ELb0ELb0EEvPK6__halfPKjS4_S2_PS0_iiiiPKtS7_iiiiiibS2_i)
        .other          _Z23gemm_half_q_half_kernelILi1ELb0ELb0EEvPK6__halfPKjS4_S2_PS0_iiiiPKtS7_iiiiiibS2_i,@"STO_CUDA_ENTRY STV_DEFAULT"
_Z23gemm_half_q_half_kernelILi1ELb0ELb0EEvPK6__halfPKjS4_S2_PS0_iiiiPKtS7_iiiiiibS2_i:
.text._Z23gemm_half_q_half_kernelILi1ELb0ELb0EEvPK6__halfPKjS4_S2_PS0_iiiiPKtS7_iiiiiibS2_i:
        /* <DEDUP_REMOVED lines=56> */
.L_x_3261:
        /* <DEDUP_REMOVED lines=44> */
.L_x_3260:
        /* <DEDUP_REMOVED lines=12> */
.L_x_3262:
        /* <DEDUP_REMOVED lines=11> */
.L_x_3263:
        /* <DEDUP_REMOVED lines=11> */
.L_x_3264:
        /* <DEDUP_REMOVED lines=11> */
.L_x_3265:
        /* <DEDUP_REMOVED lines=11> */
.L_x_3266:
        /* <DEDUP_REMOVED lines=37> */
.L_x_3268:
        /* <DEDUP_REMOVED lines=803> */
.L_x_3267:
        /* <DEDUP_REMOVED lines=8> */
.L_x_3270:
        /* <DEDUP_REMOVED lines=418> */
[----:B------:R-:W-:Y:S02]  /*58e0*/  LOP3.LUT R17, R17, 0x3f, RZ, 0xc0, !PT ;  /* 0x0000003f11117812 */ /* 0x000fe400078ec0ff */
[----:B------:R-:W-:Y:S01]  /*58f0*/  LOP3.LUT R23, R23, 0x3f, RZ, 0xc0, !PT ;  /* 0x0000003f17177812 */ /* 0x000fe200078ec0ff */
[----:B------:R-:W-:Y:S02]  /*5900*/  VIADD R42, R46, 0xffffffe0 ;  /* 0xffffffe02e2a7836 */ /* 0x000fe40000000000 */
[----:B------:R-:W-:Y:S01]  /*5910*/  VIADD R46, R21, 0xffffffe0 ;  /* 0xffffffe0152e7836 */ /* 0x000fe20000000000 */
[----:B------:R-:W-:Y:S01]  /*5920*/  IADD3 R49, PT, PT, R23, -0x20, RZ ;  /* 0xffffffe017317810 */ /* 0x000fe20007ffe0ff */
[----:B------:R-:W-:Y:S01]  /*5930*/  VIADD R21, R22, 0xffffffe0 ;  /* 0xffffffe016157836 */ /* 0x000fe20000000000 */
[--C-:B------:R-:W-:Y:S01]  /*5940*/  SHF.R.U32.HI R22, RZ, 0x4, R8.reuse ;  /* 0x00000004ff167819 */ /* 0x100fe20000011608 */
[----:B------:R-:W-:Y:S01]  /*5950*/  VIADD R17, R17, 0xffffffe0 ;  /* 0xffffffe011117836 */ /* 0x000fe20000000000 */
[----:B------:R-:W-:-:S02]  /*5960*/  SHF.R.U32.HI R23, RZ, 0xa, R8 ;  /* 0x0000000aff177819 */ /* 0x000fc40000011608 */
[----:B------:R-:W-:Y:S02]  /*5970*/  LOP3.LUT R22, R22, 0x3f, RZ, 0xc0, !PT ;  /* 0x0000003f16167812 */ /* 0x000fe400078ec0ff */
        /* <DEDUP_REMOVED lines=26> */
[-C--:B------:R-:W-:Y:S02]  /*5b20*/  HFMA2 R45, R16, R14.reuse, R45 ;  /* 0x0000000e102d7231 */ /* 0x080fe4000000002d */
[----:B------:R-:W-:Y:S02]  /*5b30*/  @!P0 IMAD R17, R3, 0x8, R1 ;  /* 0x0000000803118824 */ /* 0x000fe400078e0201 */
[----:B------:R-:W-:Y:S02]  /*5b40*/  HFMA2 R14, R20, R14, R13 ;  /* 0x0000000e140e7231 */ /* 0x000fe4000000000d */
[----:B------:R-:W-:Y:S01]  /*5b50*/  VIADD R47, R12, 0xffffffe0 ;  /* 0xffffffe00c2f7836 */ /* 0x000fe20000000000 */
[----:B------:R-:W-:Y:S01]  /*5b60*/  @!P0 MOV R12, R25 ;  /* 0x00000019000c8202 */ /* 0x000fe20000000f00 */
[----:B------:R-:W-:Y:S01]  /*5b70*/  @!P0 IMAD.MOV.U32 R13, RZ, RZ, R24 ;  /* 0x000000ffff0d8224 */ /* 0x000fe200078e0018 */
        /* <DEDUP_REMOVED lines=8> */
[----:B------:R-:W-:Y:S03]  /*5c00*/  I2F.F16 R21, R21 ;  /* 0x0000001500157306 */ /* 0x000fe60000200c00 */
[----:B------:R-:W-:-:S05]  /*5c10*/  IADD3 R46, PT, PT, R46, -0x20, RZ ;  /* 0xffffffe02e2e7810 */ /* 0x000fca0007ffe0ff */
        /* <DEDUP_REMOVED lines=201> */
.L_x_3269:
        /* <DEDUP_REMOVED lines=8> */
.L_x_3272:
        /* <DEDUP_REMOVED lines=358> */
.L_x_3271:
[----:B------:R-:W-:-:S04]  /*7f90*/  VIMNMX R17, PT, PT, R34, UR15, PT ;  /* 0x0000000f22117c48 */ /* 0x000fc8000bfe0100 */
[----:B------:R-:W-:-:S13]  /*7fa0*/  ISETP.GT.AND P0, PT, R17, R31, PT ;  /* 0x0000001f1100720c */ /* 0x000fda0003f04270 */
[----:B------:R-:W-:Y:S05]  /*7fb0*/  @!P0 BRA `(.L_x_3273) ;  /* 0x0000002400408947 */ /* 0x000fea0003800000 */
[----:B------:R-:W-:-:S03]  /*7fc0*/  IMAD.WIDE.U32 R4, R31, 0x4, R36 ;  /* 0x000000041f047825 */ /* 0x000fc600078e0024 */
[----:B------:R-:W-:-:S05]  /*7fd0*/  IADD3 R25, P0, PT, R4, 0x2, RZ ;  /* 0x0000000204197810 */ /* 0x000fca0007f1e0ff */
[----:B------:R-:W-:-:S08]  /*7fe0*/  IMAD.X R24, RZ, RZ, R5, P0 ;  /* 0x000000ffff187224 */ /* 0x000fd000000e0605 */
.L_x_3274:
        /* <DEDUP_REMOVED lines=589> */
.L_x_3273:
        /* <DEDUP_REMOVED lines=8> */
.L_x_3276:
        /* <DEDUP_REMOVED lines=332> */
.L_x_3275:
        /* <DEDUP_REMOVED lines=8> */
.L_x_3278:
        /* <DEDUP_REMOVED lines=166> */
.L_x_3277:
        /* <DEDUP_REMOVED lines=9> */
.L_x_3282:
[----:B------:R-:W0:Y:S02]  /*c570*/  LDS R2, [R0] ;  /* 0x0000000000027984 */ /* 0x000e240000000800 */
[----:B0-----:R-:W-:-:S05]  /*c580*/  HADD2 R3, R2, R30 ;  /* 0x0000001e02037230 */ /* 0x001fca0000000000 */
[----:B------:R-:W0:Y:S02]  /*c590*/  ATOMS.CAST.SPIN P0, [R0], R2, R3 ;  /* 0x000000020000758d */ /* 0x000e240001800003 */
[----:B0-----:R-:W-:Y:S05]  /*c5a0*/  @!P0 BRA `(.L_x_3282) ;  /* 0xfffffffc00f08947 */ /* 0x001fea000383ffff */
[----:B------:R-:W-:Y:S05]  /*c5b0*/  BRA `(.L_x_3280) ;  /* 0x00000000000c7947 */ /* 0x000fea0003800000 */
.L_x_3281:
[----:B------:R-:W2:Y:S02]  /*c5c0*/  LD.E R0, desc[UR6][R12.64] ;  /* 0x000000060c007980 */ /* 0x000ea4000c101900 */
[----:B--2---:R-:W-:-:S05]  /*c5d0*/  IADD3 R3, PT, PT, R30, R0, RZ ;  /* 0x000000001e037210 */ /* 0x004fca0007ffe0ff */
[----:B------:R0:W-:Y:S02]  /*c5e0*/  ST.E desc[UR6][R12.64], R3 ;  /* 0x000000030c007985 */ /* 0x0001e4000c101906 */
.L_x_3280:
[----:B------:R-:W-:Y:S05]  /*c5f0*/  BSYNC.RECONVERGENT B0 ;  /* 0x0000000000007941 */ /* 0x000fea0003800200 */
.L_x_3279:
[----:B------:R1:W-:Y:S02]  /*c600*/  ATOM.E.ADD.F16x2.RN.STRONG.GPU P0, RZ, desc[UR6][R12.64+0x4], R29 ;  /* 0x8000041d0cff79a2 */ /* 0x0003e4000c10e106 */
[----:B-1----:R-:W-:Y:S05]  /*c610*/  @P0 EXIT ;  /* 0x000000000000094d */ /* 0x002fea0003800000 */
[----:B------:R-:W1:Y:S02]  /*c620*/  QSPC.E.S P0, RZ, [R12+0x4] ;  /* 0x000004000cff73aa */ /* 0x000e640000000500 */
[----:B-1----:R-:W-:Y:S05]  /*c630*/  @!P0 BRA `(.L_x_3283) ;  /* 0x00000000001c8947 */ /* 0x002fea0003800000 */
[----:B------:R-:W-:-:S05]  /*c640*/  IMAD.MOV.U32 R2, RZ, RZ, R12 ;  /* 0x000000ffff027224 */ /* 0x000fca00078e000c */
[----:B------:R-:W-:-:S07]  /*c650*/  MOV R0, R2 ;  /* 0x0000000200007202 */ /* 0x000fce0000000f00 */
.L_x_3284:
[----:B------:R-:W0:Y:S02]  /*c660*/  LDS R2, [R0+0x4] ;  /* 0x0000040000027984 */ /* 0x000e240000000800 */
[----:B0-----:R-:W-:-:S05]  /*c670*/  HFMA2 R3, R2, 1, 1, R29 ;  /* 0x3c003c0002037831 */ /* 0x001fca000000001d */
[----:B------:R-:W0:Y:S02]  /*c680*/  ATOMS.CAST.SPIN P0, [R0+0x4], R2, R3 ;  /* 0x000004020000758d */ /* 0x000e240001800003 */
[----:B0-----:R-:W-:Y:S05]  /*c690*/  @!P0 BRA `(.L_x_3284) ;  /* 0xfffffffc00f08947 */ /* 0x001fea000383ffff */
[----:B------:R-:W-:Y:S05]  /*c6a0*/  EXIT ;  /* 0x000000000000794d */ /* 0x000fea0003800000 */
.L_x_3283:
[----:B------:R-:W0:Y:S02]  /*c6b0*/  LD.E R0, desc[UR6][R12.64+0x4] ;  /* 0x000004060c007980 */ /* 0x000e24000c101900 */
[----:B0-----:R-:W-:-:S05]  /*c6c0*/  IADD3 R3, PT, PT, R29, R0, RZ ;  /* 0x000000001d037210 */ /* 0x001fca0007ffe0ff */
[----:B------:R-:W-:Y:S01]  /*c6d0*/  ST.E desc[UR6][R12.64+0x4], R3 ;  /* 0x000004030c007985 */ /* 0x000fe2000c101906 */
[----:B------:R-:W-:Y:S05]  /*c6e0*/  EXIT ;  /* 0x000000000000794d */ /* 0x000fea0003800000 */
.L_x_3285:
        /* <DEDUP_REMOVED lines=9> */
.L_x_3350:


//--------------------- .nv.shared.reserved.0     --------------------------
	.section	.nv.shared.reserved.0,"aw",@nobits
	.weak		__nv_reservedSMEM_offset_0_alias
	.size		__nv_reservedSMEM_offset_0_alias, 0, 64
	.other		__nv_reservedSMEM_offset_0_alias,@"STO_CUDA_RESERVED_SHARED STV_DEFAULT"
__nv_reservedSMEM_offset_0_alias:
	.zero		0
	.zero		64


//--------------------- .nv.global                --------------------------
	.section	.nv.global,"aw",@nobits
.nv.global:
	.type		_ZN39_INTERNAL_80fa1f64_9_q_gemm_cu_b303c1f14cuda3std3__48in_placeE,@object
	.size		_ZN39_INTERNAL_80fa1f64_9_q_gemm_cu_b303c1f14cuda3std3__48in_placeE,(_ZN39_INTERNAL_80fa1f64_9_q_gemm_cu_b303c1f14cuda3std6ranges3__45__cpo8distanceE - _ZN39_INTERNAL_80fa1f64_9_q_gemm_cu_b303c1f14cuda3std3__48in_placeE)
_ZN39_INTERNAL_80fa1f64_9_q_gemm_cu_b303c1f14cuda3std3__48in_placeE:
	.zero		1
	.type		_ZN39_INTERNAL_80fa1f64_9_q_gemm_cu_b303c1f14cuda3std6ranges3__45__cpo8distanceE,@object
	.size		_ZN39_INTERNAL_80fa1f64_9_q_gemm_cu_b303c1f14cuda3std6ranges3__45__cpo8distanceE,(_ZN39_INTERNAL_80fa1f64_9_q_gemm_cu_b303c1f14cuda3std3__45__cpo6cbeginE - _ZN39_INTERNAL_80fa1f64_9_q_gemm_cu_b303c1f14cuda3std6ranges3__45__cpo8distanceE)
_ZN39_INTERNAL_80fa1f64_9_q_gemm_cu_b303c1f14cuda3std6ranges3__45__cpo8distanceE:
	.zero		1
	.type		_ZN39_INTERNAL_80fa1f64_9_q_gemm_cu_b303c1f14cuda3std3__45__cpo6cbeginE,@object
	.size		_ZN39_INTERNAL_80fa1f64_9_q_gemm_cu_b303c1f14cuda3std3__45__cpo6cbeginE,(_ZN39_INTERNAL_80fa1f64_9_q_gemm_cu_b303c1f14cuda3std6ranges3__45__cpo7advanceE - _ZN39_INTERNAL_80fa1f64_9_q_gemm_cu_b303c1f14cuda3std3__45__cpo6cbeginE)
_ZN39_INTERNAL_80fa1f64_9_q_gemm_cu_b303c1f14cuda3std3__45__cpo6cbeginE:
	.zero		1
	.type		_ZN39_INTERNAL_80fa1f64_9_q_gemm_cu_b303c1f14cuda3std6ranges3__45__cpo7advanceE,@object
	.size		_ZN39_INTERNAL_80fa1f64_9_q_gemm_cu_b303c1f14cuda3std6ranges3__45__cpo7advanceE,(_ZN39_INTERNAL_80fa1f64_9_q_gemm_cu_b303c1f14cuda3std3__45__cpo7crbeginE - _ZN39_INTERNAL_80fa1f64_9_q_gemm_cu_b303c1f14cuda3std6ranges3__45__cpo7advanceE)
_ZN39_INTERNAL_80fa1f64_9_q_gemm_cu_b303c1f14cuda3std6ranges3__45__cpo7advanceE:
	.zero		1
	.type		_ZN39_INTERNAL_80fa1f64_9_q_gemm_cu_b303c1f14cuda3std3__45__cpo7crbeginE,@object
	.size		_ZN39_INTERNAL_80fa1f64_9_q_gemm_cu_b303c1f14cuda3std3__45__cpo7crbeginE,(_ZN39_INTERNAL_80fa1f64_9_q_gemm_cu_b303c1f14cuda3std6ranges3__45__cpo4dataE - _ZN39_INTERNAL_80fa1f64_9_q_gemm_cu_b303c1f14cuda3std3__45__cpo7crbeginE)
_ZN39_INTERNAL_80fa1f64_9_q_gemm_cu_b303c1f14cuda3std3__45__cpo7crbeginE:
	.zero		1
	.type		_ZN39_INTERNAL_80fa1f64_9_q_gemm_cu_b303c1f14cuda3std6ranges3__45__cpo4dataE,@object
	.size		_ZN39_INTERNAL_80fa1f64_9_q_gemm_cu_b303c1f14cuda3std6ranges3__45__cpo4dataE,(_ZN39_INTERNAL_80fa1f64_9_q_gemm_cu_b303c1f14cuda3std6ranges3__45__cpo5beginE - _ZN39_INTERNAL_80fa1f64_9_q_gemm_cu_b303c1f14cuda3std6ranges3__45__cpo4dataE)
_ZN39_INTERNAL_80fa1f64_9_q_gemm_cu_b303c1f14cuda3std6ranges3__45__cpo4dataE:
	.zero		1
	.type		_ZN39_INTERNAL_80fa1f64_9_q_gemm_cu_b303c1f14cuda3std6ranges3__45__cpo5beginE,@object
	.size		_ZN39_INTERNAL_80fa1f64_9_q_gemm_cu_b303c1f14cuda3std6ranges3__45__cpo5beginE,(_ZN39_INTERNAL_80fa1f64_9_q_gemm_cu_b303c1f14cuda3std3__441_GLOBAL__N__80fa1f64_9_q_gemm_cu_b303c1f16ignoreE - _ZN39_INTERNAL_80fa1f64_9_q_gemm_cu_b303c1f14cuda3std6ranges3__45__cpo5beginE)
_ZN39_INTERNAL_80fa1f64_9_q_gemm_cu_b303c1f14cuda3std6ranges3__45__cpo5beginE:
	.zero		1
	.type		_ZN39_INTERNAL_80fa1f64_9_q_gemm_cu_b303c1f14cuda3std3__441_GLOBAL__N__80fa1f64_9_q_gemm_cu_b303c1f16ignoreE,@object
	.size		_ZN39_INTERNAL_80fa1f64_9_q_gemm_cu_b303c1f14cuda3std3__441_GLOBAL__N__80fa1f64_9_q_gemm_cu_b303c1f16ignoreE,(_ZN39_INTERNAL_80fa1f64_9_q_gemm_cu_b303c1f14cuda3std6ranges3__45__cpo4sizeE - _ZN39_INTERNAL_80fa1f64_9_q_gemm_cu_b303c1f14cuda3std3__441_GLOBAL__N__80fa1f64_9_q_gemm_cu_b303c1f16ignoreE)
_ZN39_INTERNAL_80fa1f64_9_q_gemm_cu_b303c1f14cuda3std3__441_GLOBAL__N__80fa1f64_9_q_gemm_cu_b303c1f16ignoreE:
	.zero		1
	.type		_ZN39_INTERNAL_80fa1f64_9_q_gemm_cu_b303c1f14cuda3std6ranges3__45__cpo4sizeE,@object
	.size		_ZN39_INTERNAL_80fa1f64_9_q_gemm_cu_b303c1f14cuda3std6ranges3__45__cpo4sizeE,(_ZN39_INTERNAL_80fa1f64_9_q_gemm_cu_b303c1f14cuda3std3__45__cpo5beginE - _ZN39_INTERNAL_80fa1f64_9_q_gemm_cu_b303c1f14cuda3std6ranges3__45__cpo4sizeE)
_ZN39_INTERNAL_80fa1f64_9_q_gemm_cu_b303c1f14cuda3std6ranges3__45__cpo4sizeE:
	.zero		1
	.type		_ZN39_INTERNAL_80fa1f64_9_q_gemm_cu_b303c1f14cuda3std3__45__cpo5beginE,@object
	.size		_ZN39_INTERNAL_80fa1f64_9_q_gemm_cu_b303c1f14cuda3std3__45__cpo5beginE,(_ZN39_INTERNAL_80fa1f64_9_q_gemm_cu_b303c1f14cuda3std6ranges3__45__cpo6cbeginE - _ZN39_INTERNAL_80fa1f64_9_q_gemm_cu_b303c1f14cuda3std3__45__cpo5beginE)
_ZN39_INTERNAL_80fa1f64_9_q_gemm_cu_b303c1f14cuda3std3__45__cpo5beginE:
	.zero		1
	.type		_ZN39_INTERNAL_80fa1f64_9_q_gemm_cu_b303c1f14cuda3std6ranges3__45__cpo6cbeginE,@object
	.size		_ZN39_INTERNAL_80fa1f64_9_q_gemm_cu_b303c1f14cuda3std6ranges3__45__cpo6cbeginE,(_ZN39_INTERNAL_80fa1f64_9_q_gemm_cu_b303c1f14cuda3std3__45__cpo6rbeginE - _ZN39_INTERNAL_80fa1f64_9_q_gemm_cu_b303c1f14cuda3std6ranges3__45__cpo6cbeginE)
_ZN39_INTERNAL_80fa1f64_9_q_gemm_cu_b303c1f14cuda3std6ranges3__45__cpo6cbeginE:
	.zero		1
	.type		_ZN39_INTERNAL_80fa1f64_9_q_gemm_cu_b303c1f14cuda3std3__45__cpo6rbeginE,@object
	.size		_ZN39_INTERNAL_80fa1f64_9_q_gemm_cu_b303c1f14cuda3std3__45__cpo6rbeginE,(_ZN39_INTERNAL_80fa1f64_9_q_gemm_cu_b303c1f14cuda3std6ranges3__45__cpo4nextE - _ZN39_INTERNAL_80fa1f64_9_q_gemm_cu_b303c1f14cuda3std3__45__cpo6rbeginE)
_ZN39_INTERNAL_80fa1f64_9_q_gemm_cu_b303c1f14cuda3std3__45__cpo6rbeginE:
	.zero		1
	.type		_ZN39_INTERNAL_80fa1f64_9_q_gemm_cu_b303c1f14cuda3std6ranges3__45__cpo4nextE,@object
	.size		_ZN39_INTERNAL_80fa1f64_9_q_gemm_cu_b303c1f14cuda3std6ranges3__45__cpo4nextE,(_ZN39_INTERNAL_80fa1f64_9_q_gemm_cu_b303c1f14cuda3std6ranges3__45__cpo4swapE - _ZN39_INTERNAL_80fa1f64_9_q_gemm_cu_b303c1f14cuda3std6ranges3__45__cpo4nextE)
_ZN39_INTERNAL_80fa1f64_9_q_gemm_cu_b303c1f14cuda3std6ranges3__45__cpo4nextE:
	.zero		1
	.type		_ZN39_INTERNAL_80fa1f64_9_q_gemm_cu_b303c1f14cuda3std6ranges3__45__cpo4swapE,@object
	.size		_ZN39_INTERNAL_80fa1f64_9_q_gemm_cu_b303c1f14cuda3std6ranges3__45__cpo4swapE,(_ZN39_INTERNAL_80fa1f64_9_q_gemm_cu_b303c1f14cuda3std3__420unreachable_sentinelE - _ZN39_INTERNAL_80fa1f64_9_q_gemm_cu_b303c1f14cuda3std6ranges3__45__cpo4swapE)
_ZN39_INTERNAL_80fa1f64_9_q_gemm_cu_b303c1f14cuda3std6ranges3__45__cpo4swapE:
	.zero		1
	.type		_ZN39_INTERNAL_80fa1f64_9_q_gemm_cu_b303c1f14cuda3std3__420unreachable_sentinelE,@object
	.size		_ZN39_INTERNAL_80fa1f64_9_q_gemm_cu_b303c1f14cuda3std3__420unreachable_sentinelE,(_ZN39_INTERNAL_80fa1f64_9_q_gemm_cu_b303c1f16thrust24THRUST_300001_SM_1000_NS6system6detail10sequential3seqE - _ZN39_INTERNAL_80fa1f64_9_q_gemm_cu_b303c1f14cuda3std3__420unreachable_sentinelE)
_ZN39_INTERNAL_80fa1f64_9_q_gemm_cu_b303c1f14cuda3std3__420unreachable_sentinelE:
	.zero		1
	.type		_ZN39_INTERNAL_80fa1f64_9_q_gemm_cu_b303c1f16thrust24THRUST_300001_SM_1000_NS6system6detail10sequential3seqE,@object
	.size		_ZN39_INTERNAL_80fa1f64_9_q_gemm_cu_b303c1f16thrust24THRUST_300001_SM_1000_NS6system6detail10sequential3seqE,(_ZN39_INTERNAL_80fa1f64_9_q_gemm_cu_b303c1f14cuda3std3__45__cpo4cendE - _ZN39_INTERNAL_80fa1f64_9_q_gemm_cu_b303c1f16thrust24THRUST_300001_SM_1000_NS6system6detail10sequential3seqE)
_ZN39_INTERNAL_80fa1f64_9_q_gemm_cu_b303c1f16thrust24THRUST_300001_SM_1000_NS6system6detail10sequential3seqE:
	.zero		1
	.type		_ZN39_INTERNAL_80fa1f64_9_q_gemm_cu_b303c1f14cuda3std3__45__cpo4cendE,@object
	.size		_ZN39_INTERNAL_80fa1f64_9_q_gemm_cu_b303c1f14cuda3std3__45__cpo4cendE,(_ZN39_INTERNAL_80fa1f64_9_q_gemm_cu_b303c1f14cuda3std6ranges3__45__cpo9iter_swapE - _ZN39_INTERNAL_80fa1f64_9_q_gemm_cu_b303c1f14cuda3std3__45__cpo4cendE)
_ZN39_INTERNAL_80fa1f64_9_q_gemm_cu_b303c1f14cuda3std3__45__cpo4cendE:
	.zero		1
	.type		_ZN39_INTERNAL_80fa1f64_9_q_gemm_cu_b303c1f14cuda3std6ranges3__45__cpo9iter_swapE,@object
	.size		_ZN39_INTERNAL_80fa1f64_9_q_gemm_cu_b303c1f14cuda3std6ranges3__45__cpo9iter_swapE,(_ZN39_INTERNAL_80fa1f64_9_q_gemm_cu_b303c1f14cuda3std3__45__cpo5crendE - _ZN39_INTERNAL_80fa1f64_9_q_gemm_cu_b303c1f14cuda3std6ranges3__45__cpo9iter_swapE)
_ZN39_INTERNAL_80fa1f64_9_q_gemm_cu_b303c1f14cuda3std6ranges3__45__cpo9iter_swapE:
	.zero		1
	.type		_ZN39_INTERNAL_80fa1f64_9_q_gemm_cu_b303c1f14cuda3std3__45__cpo5crendE,@object
	.size		_ZN39_INTERNAL_80fa1f64_9_q_gemm_cu_b303c1f14cuda3std3__45__cpo5crendE,(_ZN39_INTERNAL_80fa1f64_9_q_gemm_cu_b303c1f14cuda3std6ranges3__45__cpo5cdataE - _ZN39_INTERNAL_80fa1f64_9_q_gemm_cu_b303c1f14cuda3std3__45__cpo5crendE)
_ZN39_INTERNAL_80fa1f64_9_q_gemm_cu_b303c1f14cuda3std3__45__cpo5crendE:
	.zero		1
	.type		_ZN39_INTERNAL_80fa1f64_9_q_gemm_cu_b303c1f14cuda3std6ranges3__45__cpo5cdataE,@object
	.size		_ZN39_INTERNAL_80fa1f64_9_q_gemm_cu_b303c1f14cuda3std6ranges3__45__cpo5cdataE,(_ZN39_INTERNAL_80fa1f64_9_q_gemm_cu_b303c1f14cuda3std6ranges3__45__cpo3endE - _ZN39_INTERNAL_80fa1f64_9_q_gemm_cu_b303c1f14cuda3std6ranges3__45__cpo5cdataE)
_ZN39_INTERNAL_80fa1f64_9_q_gemm_cu_b303c1f14cuda3std6ranges3__45__cpo5cdataE:
	.zero		1
	.type		_ZN39_INTERNAL_80fa1f64_9_q_gemm_cu_b303c1f14cuda3std6ranges3__45__cpo3endE,@object
	.size		_ZN39_INTERNAL_80fa1f64_9_q_gemm_cu_b303c1f14cuda3std6ranges3__45__cpo3endE,(_ZN39_INTERNAL_80fa1f64_9_q_gemm_cu_b303c1f14cuda3std3__419piecewise_constructE - _ZN39_INTERNAL_80fa1f64_9_q_gemm_cu_b303c1f14cuda3std6ranges3__45__cpo3endE)
_ZN39_INTERNAL_80fa1f64_9_q_gemm_cu_b303c1f14cuda3std6ranges3__45__cpo3endE:
	.zero		1
	.type		_ZN39_INTERNAL_80fa1f64_9_q_gemm_cu_b303c1f14cuda3std3__419piecewise_constructE,@object
	.size		_ZN39_INTERNAL_80fa1f64_9_q_gemm_cu_b303c1f14cuda3std3__419piecewise_constructE,(_ZN39_INTERNAL_80fa1f64_9_q_gemm_cu_b303c1f14cuda3std6ranges3__45__cpo5ssizeE - _ZN39_INTERNAL_80fa1f64_9_q_gemm_cu_b303c1f14cuda3std3__419piecewise_constructE)
_ZN39_INTERNAL_80fa1f64_9_q_gemm_cu_b303c1f14cuda3std3__419piecewise_constructE:
	.zero		1
	.type		_ZN39_INTERNAL_80fa1f64_9_q_gemm_cu_b303c1f14cuda3std6ranges3__45__cpo5ssizeE,@object
	.size		_ZN39_INTERNAL_80fa1f64_9_q_gemm_cu_b303c1f14cuda3std6ranges3__45__cpo5ssizeE,(_ZN39_INTERNAL_80fa1f64_9_q_gemm_cu_b303c1f14cuda3std3__45__cpo3endE - _ZN39_INTERNAL_80fa1f64_9_q_gemm_cu_b303c1f14cuda3std6ranges3__45__cpo5ssizeE)
_ZN39_INTERNAL_80fa1f64_9_q_gemm_cu_b303c1f14cuda3std6ranges3__45__cpo5ssizeE:
	.zero		1
	.type		_ZN39_INTERNAL_80fa1f64_9_q_gemm_cu_b303c1f14cuda3std3__45__cpo3endE,@object
	.size		_ZN39_INTERNAL_80fa1f64_9_q_gemm_cu_b303c1f14cuda3std3__45__cpo3endE,(_ZN39_INTERNAL_80fa1f64_9_q_gemm_cu_b303c1f14cuda3std6ranges3__45__cpo4cendE - _ZN39_INTERNAL_80fa1f64_9_q_gemm_cu_b303c1f14cuda3std3__45__cpo3endE)
_ZN39_INTERNAL_80fa1f64_9_q_gemm_cu_b303c1f14cuda3std3__45__cpo3endE:
	.zero		1
	.type		_ZN39_INTERNAL_80fa1f64_9_q_gemm_cu_b303c1f14cuda3std6ranges3__45__cpo4cendE,@object
	.size		_ZN39_INTERNAL_80fa1f64_9_q_gemm_cu_b303c1f14cuda3std6ranges3__45__cpo4cendE,(_ZN39_INTERNAL_80fa1f64_9_q_gemm_cu_b303c1f14cuda3std3__45__cpo4rendE - _ZN39_INTERNAL_80fa1f64_9_q_gemm_cu_b303c1f14cuda3std6ranges3__45__cpo4cendE)
_ZN39_INTERNAL_80fa1f64_9_q_gemm_cu_b303c1f14cuda3std6ranges3__45__cpo4cendE:
	.zero		1
	.type		_ZN39_INTERNAL_80fa1f64_9_q_gemm_cu_b303c1f14cuda3std3__45__cpo4rendE,@object
	.size		_ZN39_INTERNAL_80fa1f64_9_q_gemm_cu_b303c1f14cuda3std3__45__cpo4rendE,(_ZN39_INTERNAL_80fa1f64_9_q_gemm_cu_b303c1f14cuda3std6ranges3__45__cpo4prevE - _ZN39_INTERNAL_80fa1f64_9_q_gemm_cu_b303c1f14cuda3std3__45__cpo4rendE)
_ZN39_INTERNAL_80fa1f64_9_q_gemm_cu_b303c1f14cuda3std3__45__cpo4rendE:
	.zero		1
	.type		_ZN39_INTERNAL_80fa1f64_9_q_gemm_cu_b303c1f14cuda3std6ranges3__45__cpo4prevE,@object
	.size		_ZN39_INTERNAL_80fa1f64_9_q_gemm_cu_b303c1f14cuda3std6ranges3__45__cpo4prevE,(_ZN39_INTERNAL_80fa1f64_9_q_gemm_cu_b303c1f14cuda3std6ranges3__45__cpo9iter_moveE - _ZN39_INTERNAL_80fa1f64_9_q_gemm_cu_b303c1f14cuda3std6ranges3__45__cpo4prevE)
_ZN39_INTERNAL_80fa1f64_9_q_gemm_cu_b303c1f14cuda3std6ranges3__45__cpo4prevE:
	.zero		1
	.type		_ZN39_INTERNAL_80fa1f64_9_q_gemm_cu_b303c1f14cuda3std6ranges3__45__cpo9iter_moveE,@object
	.size		_ZN39_INTERNAL_80fa1f64_9_q_gemm_cu_b303c1f14cuda3std6ranges3__45__cpo9iter_moveE,(.L_13 - _ZN39_INTERNAL_80fa1f64_9_q_gemm_cu_b303c1f14cuda3std6ranges3__45__cpo9iter_moveE)
_ZN39_INTERNAL_80fa1f64_9_q_gemm_cu_b303c1f14cuda3std6ranges3__45__cpo9iter_moveE:
	.zero		1
.L_13:


//--------------------- .nv.shared._Z28gemm_half_q_half_gptq_kernelILi8ELb1ELb1EEvPK6__halfPKjS4_S2_PS0_iiiiiPKtibS2_i --------------------------
	.section	.nv.shared._Z28gemm_half_q_half_gptq_kernelILi8ELb1ELb1EEvPK6__halfPKjS4_S2_PS0_iiiiiPKtibS2_i,"aw",@nobits
	.sectionflags	@""
	.align	4
.nv.shared._Z28gemm_half_q_half_gptq_kernelILi8ELb1ELb1EEvPK6__halfPKjS4_S2_PS0_iiiiiPKtibS2_i:
	.zero		3072


//--------------------- .nv.shared._Z28gemm_half_q_half_gptq_kernelILi7ELb1ELb1EEvPK6__halfPKjS4_S2_PS0_iiiiiPKtibS2_i --------------------------
	.section	.nv.shared._Z28gemm_half_q_half_gptq_kernelILi7ELb1ELb1EEvPK6__halfPKjS4_S2_PS0_iiiiiPKtibS2_i,"aw",@nobits
	.sectionflags	@""
	.align	4
.nv.shared._Z28gemm_half_q_half_gptq_kernelILi7ELb1ELb1EEvPK6__halfPKjS4_S2_PS0_iiiiiPKtibS2_i:
	.zero		2816


//--------------------- .nv.shared._Z28gemm_half_q_half_gptq_kernelILi6ELb1ELb1EEvPK6__halfPKjS4_S2_PS0_iiiiiPKtibS2_i --------------------------
	.section	.nv.shared._Z28gemm_half_q_half_gptq_kernelILi6ELb1ELb1EEvPK6__halfPKjS4_S2_PS0_iiiiiPKtibS2_i,"aw",@nobits
	.sectionflags	@""
	.align	4
.nv.shared._Z28gemm_half_q_half_gptq_kernelILi6ELb1ELb1EEvPK6__halfPKjS4_S2_PS0_iiiiiPKtibS2_i:
	.zero		2560


//--------------------- .nv.shared._Z28gemm_half_q_half_gptq_kernelILi5ELb1ELb1EEvPK6__halfPKjS4_S2_PS0_iiiiiPKtibS2_i --------------------------
	.section	.nv.shared._Z28gemm_half_q_half_gptq_kernelILi5ELb1ELb1EEvPK6__halfPKjS4_S2_PS0_iiiiiPKtibS2_i,"aw",@nobits
	.sectionflags	@""
	.align	4
.nv.shared._Z28gemm_half_q_half_gptq_kernelILi5ELb1ELb1EEvPK6__halfPKjS4_S2_PS0_iiiiiPKtibS2_i:
	.zero		2304


//--------------------- .nv.shared._Z28gemm_half_q_half_gptq_kernelILi4ELb1ELb1EEvPK6__halfPKjS4_S2_PS0_iiiiiPKtibS2_i --------------------------
	.section	.nv.shared._Z28gemm_half_q_half_gptq_kernelILi4ELb1ELb1EEvPK6__halfPKjS4_S2_PS0_iiiiiPKtibS2_i,"aw",@nobits
	.sectionflags	@""
	.align	2
.nv.shared._Z28gemm_half_q_half_gptq_kernelILi4ELb1ELb1EEvPK6__halfPKjS4_S2_PS0_iiiiiPKtibS2_i:
	.zero		2048


//--------------------- .nv.shared._Z28gemm_half_q_half_gptq_kernelILi3ELb1ELb1EEvPK6__halfPKjS4_S2_PS0_iiiiiPKtibS2_i --------------------------
	.section	.nv.shared._Z28gemm_half_q_half_gptq_kernelILi3ELb1ELb1EEvPK6__halfPKjS4_S2_PS0_iiiiiPKtibS2_i,"aw",@nobits
	.sectionflags	@""
	.align	2
.nv.shared._Z28gemm_half_q_half_gptq_kernelILi3ELb1ELb1EEvPK6__halfPKjS4_S2_PS0_iiiiiPKtibS2_i:
	.zero		1792


//--------------------- .nv.shared._Z28gemm_half_q_half_gptq_kernelILi2ELb1ELb1EEvPK6__halfPKjS4_S2_PS0_iiiiiPKtibS2_i --------------------------
	.section	.nv.shared._Z28gemm_half_q_half_gptq_kernelILi2ELb1ELb1EEvPK6__halfPKjS4_S2_PS0_iiiiiPKtibS2_i,"aw",@nobits
	.sectionflags	@""
	.align	2
.nv.shared._Z28gemm_half_q_half_gptq_kernelILi2ELb1ELb1EEvPK6__halfPKjS4_S2_PS0_iiiiiPKtibS2_i:
	.zero		1536


//--------------------- .nv.shared._Z28gemm_half_q_half_gptq_kernelILi1ELb1ELb1EEvPK6__halfPKjS4_S2_PS0_iiiiiPKtibS2_i --------------------------
	.section	.nv.shared._Z28gemm_half_q_half_gptq_kernelILi1ELb1ELb1EEvPK6__halfPKjS4_S2_PS0_iiiiiPKtibS2_i,"aw",@nobits
	.sectionflags	@""
	.align	2
.nv.shared._Z28gemm_half_q_half_gptq_kernelILi1ELb1ELb1EEvPK6__halfPKjS4_S2_PS0_iiiiiPKtibS2_i:
	.zero		1280


//--------------------- .nv.shared._Z28gemm_half_q_half_gptq_kernelILi8ELb1ELb0EEvPK6__halfPKjS4_S2_PS0_iiiiiPKtibS2_i --------------------------
	.section	.nv.shared._Z28gemm_half_q_half_gptq_kernelILi8ELb1ELb0EEvPK6__halfPKjS4_S2_PS0_iiiiiPKtibS2_i,"aw",@nobits
	.sectionflags	@""
	.align	4
.nv.shared._Z28gemm_half_q_half_gptq_kernelILi8ELb1ELb0EEvPK6__halfPKjS4_S2_PS0_iiiiiPKtibS2_i:
	.zero		3072


//--------------------- .nv.shared._Z28gemm_half_q_half_gptq_kernelILi7ELb1ELb0EEvPK6__halfPKjS4_S2_PS0_iiiiiPKtibS2_i --------------------------
	.section	.nv.shared._Z28gemm_half_q_half_gptq_kernelILi7ELb1ELb0EEvPK6__halfPKjS4_S2_PS0_iiiiiPKtibS2_i,"aw",@nobits
	.sectionflags	@""
	.align	4
.nv.shared._Z28gemm_half_q_half_gptq_kernelILi7ELb1ELb0EEvPK6__halfPKjS4_S2_PS0_iiiiiPKtibS2_i:
	.zero		2816


//--------------------- .nv.shared._Z28gemm_half_q_half_gptq_kernelILi6ELb1ELb0EEvPK6__halfPKjS4_S2_PS0_iiiiiPKtibS2_i --------------------------
	.section	.nv.shared._Z28gemm_half_q_half_gptq_kernelILi6ELb1ELb0EEvPK6__halfPKjS4_S2_PS0_iiiiiPKtibS2_i,"aw",@nobits
	.sectionflags	@""
	.align	4
.nv.shared._Z28gemm_half_q_half_gptq_kernelILi6ELb1ELb0EEvPK6__halfPKjS4_S2_PS0_iiiiiPKtibS2_i:
	.zero		2560


//--------------------- .nv.shared._Z28gemm_half_q_half_gptq_kernelILi5ELb1ELb0EEvPK6__halfPKjS4_S2_PS0_iiiiiPKtibS2_i --------------------------
	.section	.nv.shared._Z28gemm_half_q_half_gptq_kernelILi5ELb1ELb0EEvPK6__halfPKjS4_S2_PS0_iiiiiPKtibS2_i,"aw",@nobits
	.sectionflags	@""
	.align	4
.nv.shared._Z28gemm_half_q_half_gptq_kernelILi5ELb1ELb0EEvPK6__halfPKjS4_S2_PS0_iiiiiPKtibS2_i:
	.zero		2304


//--------------------- .nv.shared._Z28gemm_half_q_half_gptq_kernelILi4ELb1ELb0EEvPK6__halfPKjS4_S2_PS0_iiiiiPKtibS2_i --------------------------
	.section	.nv.shared._Z28gemm_half_q_half_gptq_kernelILi4ELb1ELb0EEvPK6__halfPKjS4_S2_PS0_iiiiiPKtibS2_i,"aw",@nobits
	.sectionflags	@""
	.align	2
.nv.shared._Z28gemm_half_q_half_gptq_kernelILi4ELb1ELb0EEvPK6__halfPKjS4_S2_PS0_iiiiiPKtibS2_i:
	.zero		2048


//--------------------- .nv.shared._Z28gemm_half_q_half_gptq_kernelILi3ELb1ELb0EEvPK6__halfPKjS4_S2_PS0_iiiiiPKtibS2_i --------------------------
	.section	.nv.shared._Z28gemm_half_q_half_gptq_kernelILi3ELb1ELb0EEvPK6__halfPKjS4_S2_PS0_iiiiiPKtibS2_i,"aw",@nobits
	.sectionflags	@""
	.align	2
.nv.shared._Z28gemm_half_q_half_gptq_kernelILi3ELb1ELb0EEvPK6__halfPKjS4_S2_PS0_iiiiiPKtibS2_i:
	.zero		1792


//--------------------- .nv.shared._Z28gemm_half_q_half_gptq_kernelILi2ELb1ELb0EEvPK6__halfPKjS4_S2_PS0_iiiiiPKtibS2_i --------------------------
	.section	.nv.shared._Z28gemm_half_q_half_gptq_kernelILi2ELb1ELb0EEvPK6__halfPKjS4_S2_PS0_iiiiiPKtibS2_i,"aw",@nobits
	.sectionflags	@""
	.align	2
.nv.shared._Z28gemm_half_q_half_gptq_kernelILi2ELb1ELb0EEvPK6__halfPKjS4_S2_PS0_iiiiiPKtibS2_i:
	.zero		1536


//--------------------- .nv.shared._Z28gemm_half_q_half_gptq_kernelILi1ELb1ELb0EEvPK6__halfPKjS4_S2_PS0_iiiiiPKtibS2_i --------------------------
	.section	.nv.shared._Z28gemm_half_q_half_gptq_kernelILi1ELb1ELb0EEvPK6__halfPKjS4_S2_PS0_iiiiiPKtibS2_i,"aw",@nobits
	.sectionflags	@""
	.align	2
.nv.shared._Z28gemm_half_q_half_gptq_kernelILi1ELb1ELb0EEvPK6__halfPKjS4_S2_PS0_iiiiiPKtibS2_i:
	.zero		1280


//--------------------- .nv.shared._Z28gemm_half_q_half_gptq_kernelILi8ELb0ELb1EEvPK6__halfPKjS4_S2_PS0_iiiiiPKtibS2_i --------------------------
	.section	.nv.shared._Z28gemm_half_q_half_gptq_kernelILi8ELb0ELb1EEvPK6__halfPKjS4_S2_PS0_iiiiiPKtibS2_i,"aw",@nobits
	.sectionflags	@""
	.align	2
.nv.shared._Z28gemm_half_q_half_gptq_kernelILi8ELb0ELb1EEvPK6__halfPKjS4_S2_PS0_iiiiiPKtibS2_i:
	.zero		3072


//--------------------- .nv.shared._Z28gemm_half_q_half_gptq_kernelILi7ELb0ELb1EEvPK6__halfPKjS4_S2_PS0_iiiiiPKtibS2_i --------------------------
	.section	.nv.shared._Z28gemm_half_q_half_gptq_kernelILi7ELb0ELb1EEvPK6__halfPKjS4_S2_PS0_iiiiiPKtibS2_i,"aw",@nobits
	.sectionflags	@""
	.align	2
.nv.shared._Z28gemm_half_q_half_gptq_kernelILi7ELb0ELb1EEvPK6__halfPKjS4_S2_PS0_iiiiiPKtibS2_i:
	.zero		2816


//--------------------- .nv.shared._Z28gemm_half_q_half_gptq_kernelILi6ELb0ELb1EEvPK6__halfPKjS4_S2_PS0_iiiiiPKtibS2_i --------------------------
	.section	.nv.shared._Z28gemm_half_q_half_gptq_kernelILi6ELb0ELb1EEvPK6__halfPKjS4_S2_PS0_iiiiiPKtibS2_i,"aw",@nobits
	.sectionflags	@""
	.align	2
.nv.shared._Z28gemm_half_q_half_gptq_kernelILi6ELb0ELb1EEvPK6__halfPKjS4_S2_PS0_iiiiiPKtibS2_i:
	.zero		2560


//--------------------- .nv.shared._Z28gemm_half_q_half_gptq_kernelILi5ELb0ELb1EEvPK6__halfPKjS4_S2_PS0_iiiiiPKtibS2_i --------------------------
	.section	.nv.shared._Z28gemm_half_q_half_gptq_kernelILi5ELb0ELb1EEvPK6__halfPKjS4_S2_PS0_iiiiiPKtibS2_i,"aw",@nobits
	.sectionflags	@""
	.align	2
.nv.shared._Z28gemm_half_q_half_gptq_kernelILi5ELb0ELb1EEvPK6__halfPKjS4_S2_PS0_iiiiiPKtibS2_i:
	.zero		2304


//--------------------- .nv.shared._Z28gemm_half_q_half_gptq_kernelILi4ELb0ELb1EEvPK6__halfPKjS4_S2_PS0_iiiiiPKtibS2_i --------------------------
	.section	.nv.shared._Z28gemm_half_q_half_gptq_kernelILi4ELb0ELb1EEvPK6__halfPKjS4_S2_PS0_iiiiiPKtibS2_i,"aw",@nobits
	.sectionflags	@""
	.align	2
.nv.shared._Z28gemm_half_q_half_gptq_kernelILi4ELb0ELb1EEvPK6__halfPKjS4_S2_PS0_iiiiiPKtibS2_i:
	.zero		2048


//--------------------- .nv.shared._Z28gemm_half_q_half_gptq_kernelILi3ELb0ELb1EEvPK6__halfPKjS4_S2_PS0_iiiiiPKtibS2_i --------------------------
	.section	.nv.shared._Z28gemm_half_q_half_gptq_kernelILi3ELb0ELb1EEvPK6__halfPKjS4_S2_PS0_iiiiiPKtibS2_i,"aw",@nobits
	.sectionflags	@""
	.align	2
.nv.shared._Z28gemm_half_q_half_gptq_kernelILi3ELb0ELb1EEvPK6__halfPKjS4_S2_PS0_iiiiiPKtibS2_i:
	.zero		1792


//--------------------- .nv.shared._Z28gemm_half_q_half_gptq_kernelILi2ELb0ELb1EEvPK6__halfPKjS4_S2_PS0_iiiiiPKtibS2_i --------------------------
	.section	.nv.shared._Z28gemm_half_q_half_gptq_kernelILi2ELb0ELb1EEvPK6__halfPKjS4_S2_PS0_iiiiiPKtibS2_i,"aw",@nobits
	.sectionflags	@""
	.align	2
.nv.shared._Z28gemm_half_q_half_gptq_kernelILi2ELb0ELb1EEvPK6__halfPKjS4_S2_PS0_iiiiiPKtibS2_i:
	.zero		1536


//--------------------- .nv.shared._Z28gemm_half_q_half_gptq_kernelILi1ELb0ELb1EEvPK6__halfPKjS4_S2_PS0_iiiiiPKtibS2_i --------------------------
	.section	.nv.shared._Z28gemm_half_q_half_gptq_kernelILi1ELb0ELb1EEvPK6__halfPKjS4_S2_PS0_iiiiiPKtibS2_i,"aw",@nobits
	.sectionflags	@""
	.align	2
.nv.shared._Z28gemm_half_q_half_gptq_kernelILi1ELb0ELb1EEvPK6__halfPKjS4_S2_PS0_iiiiiPKtibS2_i:
	.zero		1280


//--------------------- .nv.shared._Z28gemm_half_q_half_gptq_kernelILi8ELb0ELb0EEvPK6__halfPKjS4_S2_PS0_iiiiiPKtibS2_i --------------------------
	.section	.nv.shared._Z28gemm_half_q_half_gptq_kernelILi8ELb0ELb0EEvPK6__halfPKjS4_S2_PS0_iiiiiPKtibS2_i,"aw",@nobits
	.sectionflags	@""
	.align	2
.nv.shared._Z28gemm_half_q_half_gptq_kernelILi8ELb0ELb0EEvPK6__halfPKjS4_S2_PS0_iiiiiPKtibS2_i:
	.zero		3072


//--------------------- .nv.shared._Z28gemm_half_q_half_gptq_kernelILi7ELb0ELb0EEvPK6__halfPKjS4_S2_PS0_iiiiiPKtibS2_i --------------------------
	.section	.nv.shared._Z28gemm_half_q_half_gptq_kernelILi7ELb0ELb0EEvPK6__halfPKjS4_S2_PS0_iiiiiPKtibS2_i,"aw",@nobits
	.sectionflags	@""
	.align	2
.nv.shared._Z28gemm_half_q_half_gptq_kernelILi7ELb0ELb0EEvPK6__halfPKjS4_S2_PS0_iiiiiPKtibS2_i:
	.zero		2816


//--------------------- .nv.shared._Z28gemm_half_q_half_gptq_kernelILi6ELb0ELb0EEvPK6__halfPKjS4_S2_PS0_iiiiiPKtibS2_i --------------------------
	.section	.nv.shared._Z28gemm_half_q_half_gptq_kernelILi6ELb0ELb0EEvPK6__halfPKjS4_S2_PS0_iiiiiPKtibS2_i,"aw",@nobits
	.sectionflags	@""
	.align	2
.nv.shared._Z28gemm_half_q_half_gptq_kernelILi6ELb0ELb0EEvPK6__halfPKjS4_S2_PS0_iiiiiPKtibS2_i:
	.zero		2560


//--------------------- .nv.shared._Z28gemm_half_q_half_gptq_kernelILi5ELb0ELb0EEvPK6__halfPKjS4_S2_PS0_iiiiiPKtibS2_i --------------------------
	.section	.nv.shared._Z28gemm_half_q_half_gptq_kernelILi5ELb0ELb0EEvPK6__halfPKjS4_S2_PS0_iiiiiPKtibS2_i,"aw",@nobits
	.sectionflags	@""
	.align	2
.nv.shared._Z28gemm_half_q_half_gptq_kernelILi5ELb0ELb0EEvPK6__halfPKjS4_S2_PS0_iiiiiPKtibS2_i:
	.zero		2304


//--------------------- .nv.shared._Z28gemm_half_q_half_gptq_kernelILi4ELb0ELb0EEvPK6__halfPKjS4_S2_PS0_iiiiiPKtibS2_i --------------------------
	.section	.nv.shared._Z28gemm_half_q_half_gptq_kernelILi4ELb0ELb0EEvPK6__halfPKjS4_S2_PS0_iiiiiPKtibS2_i,"aw",@nobits
	.sectionflags	@""
	.align	2
.nv.shared._Z28gemm_half_q_half_gptq_kernelILi4ELb0ELb0EEvPK6__halfPKjS4_S2_PS0_iiiiiPKtibS2_i:
	.zero		2048


//--------------------- .nv.shared._Z28gemm_half_q_half_gptq_kernelILi3ELb0ELb0EEvPK6__halfPKjS4_S2_PS0_iiiiiPKtibS2_i --------------------------
	.section	.nv.shared._Z28gemm_half_q_half_gptq_kernelILi3ELb0ELb0EEvPK6__halfPKjS4_S2_PS0_iiiiiPKtibS2_i,"aw",@nobits
	.sectionflags	@""
	.align	2
.nv.shared._Z28gemm_half_q_half_gptq_kernelILi3ELb0ELb0EEvPK6__halfPKjS4_S2_PS0_iiiiiPKtibS2_i:
	.zero		1792


//--------------------- .nv.shared._Z28gemm_half_q_half_gptq_kernelILi2ELb0ELb0EEvPK6__halfPKjS4_S2_PS0_iiiiiPKtibS2_i --------------------------
	.section	.nv.shared._Z28gemm_half_q_half_gptq_kernelILi2ELb0ELb0EEvPK6__halfPKjS4_S2_PS0_iiiiiPKtibS2_i,"aw",@nobits
	.sectionflags	@""
	.align	2
.nv.shared._Z28gemm_half_q_half_gptq_kernelILi2ELb0ELb0EEvPK6__halfPKjS4_S2_PS0_iiiiiPKtibS2_i:
	.zero		1536


//--------------------- .nv.shared._Z28gemm_half_q_half_gptq_kernelILi1ELb0ELb0EEvPK6__halfPKjS4_S2_PS0_iiiiiPKtibS2_i --------------------------
	.section	.nv.shared._Z28gemm_half_q_half_gptq_kernelILi1ELb0ELb0EEvPK6__halfPKjS4_S2_PS0_iiiiiPKtibS2_i,"aw",@nobits
	.sectionflags	@""
	.align	2
.nv.shared._Z28gemm_half_q_half_gptq_kernelILi1ELb0ELb0EEvPK6__halfPKjS4_S2_PS0_iiiiiPKtibS2_i:
	.zero		1280


//--------------------- .nv.shared._Z23gemm_half_q_half_kernelILi8ELb1ELb1EEvPK6__halfPKjS4_S2_PS0_iiiiPKtS7_iiiiiibS2_i --------------------------
	.section	.nv.shared._Z23gemm_half_q_half_kernelILi8ELb1ELb1EEvPK6__halfPKjS4_S2_PS0_iiiiPKtS7_iiiiiibS2_i,"aw",@nobits
	.sectionflags	@""
	.align	4
.nv.shared._Z23gemm_half_q_half_kernelILi8ELb1ELb1EEvPK6__halfPKjS4_S2_PS0_iiiiPKtS7_iiiiiibS2_i:
	.zero		2048


//--------------------- .nv.shared._Z23gemm_half_q_half_kernelILi7ELb1ELb1EEvPK6__halfPKjS4_S2_PS0_iiiiPKtS7_iiiiiibS2_i --------------------------
	.section	.nv.shared._Z23gemm_half_q_half_kernelILi7ELb1ELb1EEvPK6__halfPKjS4_S2_PS0_iiiiPKtS7_iiiiiibS2_i,"aw",@nobits
	.sectionflags	@""
	.align	4
.nv.shared._Z23gemm_half_q_half_kernelILi7ELb1ELb1EEvPK6__halfPKjS4_S2_PS0_iiiiPKtS7_iiiiiibS2_i:
	.zero		1920


//--------------------- .nv.shared._Z23gemm_half_q_half_kernelILi6ELb1ELb1EEvPK6__halfPKjS4_S2_PS0_iiiiPKtS7_iiiiiibS2_i --------------------------
	.section	.nv.shared._Z23gemm_half_q_half_kernelILi6ELb1ELb1EEvPK6__halfPKjS4_S2_PS0_iiiiPKtS7_iiiiiibS2_i,"aw",@nobits
	.sectionflags	@""
	.align	4
.nv.shared._Z23gemm_half_q_half_kernelILi6ELb1ELb1EEvPK6__halfPKjS4_S2_PS0_iiiiPKtS7_iiiiiibS2_i:
	.zero		1792


//--------------------- .nv.shared._Z23gemm_half_q_half_kernelILi5ELb1ELb1EEvPK6__halfPKjS4_S2_PS0_iiiiPKtS7_iiiiiibS2_i --------------------------
	.section	.nv.shared._Z23gemm_half_q_half_kernelILi5ELb1ELb1EEvPK6__halfPKjS4_S2_PS0_iiiiPKtS7_iiiiiibS2_i,"aw",@nobits
	.sectionflags	@""
	.align	4
.nv.shared._Z23gemm_half_q_half_kernelILi5ELb1ELb1EEvPK6__halfPKjS4_S2_PS0_iiiiPKtS7_iiiiiibS2_i:
	.zero		1664


//--------------------- .nv.shared._Z23gemm_half_q_half_kernelILi4ELb1ELb1EEvPK6__halfPKjS4_S2_PS0_iiiiPKtS7_iiiiiibS2_i --------------------------
	.section	.nv.shared._Z23gemm_half_q_half_kernelILi4ELb1ELb1EEvPK6__halfPKjS4_S2_PS0_iiiiPKtS7_iiiiiibS2_i,"aw",@nobits
	.sectionflags	@""
	.align	2
.nv.shared._Z23gemm_half_q_half_kernelILi4ELb1ELb1EEvPK6__halfPKjS4_S2_PS0_iiiiPKtS7_iiiiiibS2_i:
	.zero		1536


//--------------------- .nv.shared._Z23gemm_half_q_half_kernelILi3ELb1ELb1EEvPK6__halfPKjS4_S2_PS0_iiiiPKtS7_iiiiiibS2_i --------------------------
	.section	.nv.shared._Z23gemm_half_q_half_kernelILi3ELb1ELb1EEvPK6__halfPKjS4_S2_PS0_iiiiPKtS7_iiiiiibS2_i,"aw",@nobits
	.sectionflags	@""
	.align	2
.nv.shared._Z23gemm_half_q_half_kernelILi3ELb1ELb1EEvPK6__halfPKjS4_S2_PS0_iiiiPKtS7_iiiiiibS2_i:
	.zero		1408


//--------------------- .nv.shared._Z23gemm_half_q_half_kernelILi2ELb1ELb1EEvPK6__halfPKjS4_S2_PS0_iiiiPKtS7_iiiiiibS2_i --------------------------
	.section	.nv.shared._Z23gemm_half_q_half_kernelILi2ELb1ELb1EEvPK6__halfPKjS4_S2_PS0_iiiiPKtS7_iiiiiibS2_i,"aw",@nobits
	.sectionflags	@""
	.align	2
.nv.shared._Z23gemm_half_q_half_kernelILi2ELb1ELb1EEvPK6__halfPKjS4_S2_PS0_iiiiPKtS7_iiiiiibS2_i:
	.zero		1280


//--------------------- .nv.shared._Z23gemm_half_q_half_kernelILi1ELb1ELb1EEvPK6__halfPKjS4_S2_PS0_iiiiPKtS7_iiiiiibS2_i --------------------------
	.section	.nv.shared._Z23gemm_half_q_half_kernelILi1ELb1ELb1EEvPK6__halfPKjS4_S2_PS0_iiiiPKtS7_iiiiiibS2_i,"aw",@nobits
	.sectionflags	@""
	.align	2
.nv.shared._Z23gemm_half_q_half_kernelILi1ELb1ELb1EEvPK6__halfPKjS4_S2_PS0_iiiiPKtS7_iiiiiibS2_i:
	.zero		1152


//--------------------- .nv.shared._Z23gemm_half_q_half_kernelILi8ELb1ELb0EEvPK6__halfPKjS4_S2_PS0_iiiiPKtS7_iiiiiibS2_i --------------------------
	.section	.nv.shared._Z23gemm_half_q_half_kernelILi8ELb1ELb0EEvPK6__halfPKjS4_S2_PS0_iiiiPKtS7_iiiiiibS2_i,"aw",@nobits
	.sectionflags	@""
	.align	4
.nv.shared._Z23gemm_half_q_half_kernelILi8ELb1ELb0EEvPK6__halfPKjS4_S2_PS0_iiiiPKtS7_iiiiiibS2_i:
	.zero		2048


//--------------------- .nv.shared._Z23gemm_half_q_half_kernelILi7ELb1ELb0EEvPK6__halfPKjS4_S2_PS0_iiiiPKtS7_iiiiiibS2_i --------------------------
	.section	.nv.shared._Z23gemm_half_q_half_kernelILi7ELb1ELb0EEvPK6__halfPKjS4_S2_PS0_iiiiPKtS7_iiiiiibS2_i,"aw",@nobits
	.sectionflags	@""
	.align	4
.nv.shared._Z23gemm_half_q_half_kernelILi7ELb1ELb0EEvPK6__halfPKjS4_S2_PS0_iiiiPKtS7_iiiiiibS2_i:
	.zero		1920


//--------------------- .nv.shared._Z23gemm_half_q_half_kernelILi6ELb1ELb0EEvPK6__halfPKjS4_S2_PS0_iiiiPKtS7_iiiiiibS2_i --------------------------
	.section	.nv.shared._Z23gemm_half_q_half_kernelILi6ELb1ELb0EEvPK6__halfPKjS4_S2_PS0_iiiiPKtS7_iiiiiibS2_i,"aw",@nobits
	.sectionflags	@""
	.align	4
.nv.shared._Z23gemm_half_q_half_kernelILi6ELb1ELb0EEvPK6__halfPKjS4_S2_PS0_iiiiPKtS7_iiiiiibS2_i:
	.zero		1792


//--------------------- .nv.shared._Z23gemm_half_q_half_kernelILi5ELb1ELb0EEvPK6__halfPKjS4_S2_PS0_iiiiPKtS7_iiiiiibS2_i --------------------------
	.section	.nv.shared._Z23gemm_half_q_half_kernelILi5ELb1ELb0EEvPK6__halfPKjS4_S2_PS0_iiiiPKtS7_iiiiiibS2_i,"aw",@nobits
	.sectionflags	@""
	.align	4
.nv.shared._Z23gemm_half_q_half_kernelILi5ELb1ELb0EEvPK6__halfPKjS4_S2_PS0_iiiiPKtS7_iiiiiibS2_i:
	.zero		1664


//--------------------- .nv.shared._Z23gemm_half_q_half_kernelILi4ELb1ELb0EEvPK6__halfPKjS4_S2_PS0_iiiiPKtS7_iiiiiibS2_i --------------------------
	.section	.nv.shared._Z23gemm_half_q_half_kernelILi4ELb1ELb0EEvPK6__halfPKjS4_S2_PS0_iiiiPKtS7_iiiiiibS2_i,"aw",@nobits
	.sectionflags	@""
	.align	2
.nv.shared._Z23gemm_half_q_half_kernelILi4ELb1ELb0EEvPK6__halfPKjS4_S2_PS0_iiiiPKtS7_iiiiiibS2_i:
	.zero		1536


//--------------------- .nv.shared._Z23gemm_half_q_half_kernelILi3ELb1ELb0EEvPK6__halfPKjS4_S2_PS0_iiiiPKtS7_iiiiiibS2_i --------------------------
	.section	.nv.shared._Z23gemm_half_q_half_kernelILi3ELb1ELb0EEvPK6__halfPKjS4_S2_PS0_iiiiPKtS7_iiiiiibS2_i,"aw",@nobits
	.sectionflags	@""
	.align	2
.nv.shared._Z23gemm_half_q_half_kernelILi3ELb1ELb0EEvPK6__halfPKjS4_S2_PS0_iiiiPKtS7_iiiiiibS2_i:
	.zero		1408


//--------------------- .nv.shared._Z23gemm_half_q_half_kernelILi2ELb1ELb0EEvPK6__halfPKjS4_S2_PS0_iiiiPKtS7_iiiiiibS2_i --------------------------
	.section	.nv.shared._Z23gemm_half_q_half_kernelILi2ELb1ELb0EEvPK6__halfPKjS4_S2_PS0_iiiiPKtS7_iiiiiibS2_i,"aw",@nobits
	.sectionflags	@""
	.align	2
.nv.shared._Z23gemm_half_q_half_kernelILi2ELb1ELb0EEvPK6__halfPKjS4_S2_PS0_iiiiPKtS7_iiiiiibS2_i:
	.zero		1280


//--------------------- .nv.shared._Z23gemm_half_q_half_kernelILi1ELb1ELb0EEvPK6__halfPKjS4_S2_PS0_iiiiPKtS7_iiiiiibS2_i --------------------------
	.section	.nv.shared._Z23gemm_half_q_half_kernelILi1ELb1ELb0EEvPK6__halfPKjS4_S2_PS0_iiiiPKtS7_iiiiiibS2_i,"aw",@nobits
	.sectionflags	@""
	.align	2
.nv.shared._Z23gemm_half_q_half_kernelILi1ELb1ELb0EEvPK6__halfPKjS4_S2_PS0_iiiiPKtS7_iiiiiibS2_i:
	.zero		1152


//--------------------- .nv.shared._Z23gemm_half_q_half_kernelILi8ELb0ELb1EEvPK6__halfPKjS4_S2_PS0_iiiiPKtS7_iiiiiibS2_i --------------------------
	.section	.nv.shared._Z23gemm_half_q_half_kernelILi8ELb0ELb1EEvPK6__halfPKjS4_S2_PS0_iiiiPKtS7_iiiiiibS2_i,"aw",@nobits
	.sectionflags	@""
	.align	2
.nv.shared._Z23gemm_half_q_half_kernelILi8ELb0ELb1EEvPK6__halfPKjS4_S2_PS0_iiiiPKtS7_iiiiiibS2_i:
	.zero		2048


//--------------------- .nv.shared._Z23gemm_half_q_half_kernelILi7ELb0ELb1EEvPK6__halfPKjS4_S2_PS0_iiiiPKtS7_iiiiiibS2_i --------------------------
	.section	.nv.shared._Z23gemm_half_q_half_kernelILi7ELb0ELb1EEvPK6__halfPKjS4_S2_PS0_iiiiPKtS7_iiiiiibS2_i,"aw",@nobits
	.sectionflags	@""
	.align	2
.nv.shared._Z23gemm_half_q_half_kernelILi7ELb0ELb1EEvPK6__halfPKjS4_S2_PS0_iiiiPKtS7_iiiiiibS2_i:
	.zero		1920


//--------------------- .nv.shared._Z23gemm_half_q_half_kernelILi6ELb0ELb1EEvPK6__halfPKjS4_S2_PS0_iiiiPKtS7_iiiiiibS2_i --------------------------
	.section	.nv.shared._Z23gemm_half_q_half_kernelILi6ELb0ELb1EEvPK6__halfPKjS4_S2_PS0_iiiiPKtS7_iiiiiibS2_i,"aw",@nobits
	.sectionflags	@""
	.align	2
.nv.shared._Z23gemm_half_q_half_kernelILi6ELb0ELb1EEvPK6__halfPKjS4_S2_PS0_iiiiPKtS7_iiiiiibS2_i:
	.zero		1792


//--------------------- .nv.shared._Z23gemm_half_q_half_kernelILi5ELb0ELb1EEvPK6__halfPKjS4_S2_PS0_iiiiPKtS7_iiiiiibS2_i --------------------------
	.section	.nv.shared._Z23gemm_half_q_half_kernelILi5ELb0ELb1EEvPK6__halfPKjS4_S2_PS0_iiiiPKtS7_iiiiiibS2_i,"aw",@nobits
	.sectionflags	@""
	.align	2
.nv.shared._Z23gemm_half_q_half_kernelILi5ELb0ELb1EEvPK6__halfPKjS4_S2_PS0_iiiiPKtS7_iiiiiibS2_i:
	.zero		1664


//--------------------- .nv.shared._Z23gemm_half_q_half_kernelILi4ELb0ELb1EEvPK6__halfPKjS4_S2_PS0_iiiiPKtS7_iiiiiibS2_i --------------------------
	.section	.nv.shared._Z23gemm_half_q_half_kernelILi4ELb0ELb1EEvPK6__halfPKjS4_S2_PS0_iiiiPKtS7_iiiiiibS2_i,"aw",@nobits
	.sectionflags	@""
	.align	2
.nv.shared._Z23gemm_half_q_half_kernelILi4ELb0ELb1EEvPK6__halfPKjS4_S2_PS0_iiiiPKtS7_iiiiiibS2_i:
	.zero		1536


//--------------------- .nv.shared._Z23gemm_half_q_half_kernelILi3ELb0ELb1EEvPK6__halfPKjS4_S2_PS0_iiiiPKtS7_iiiiiibS2_i --------------------------
	.section	.nv.shared._Z23gemm_half_q_half_kernelILi3ELb0ELb1EEvPK6__halfPKjS4_S2_PS0_iiiiPKtS7_iiiiiibS2_i,"aw",@nobits
	.sectionflags	@""
	.align	2
.nv.shared._Z23gemm_half_q_half_kernelILi3ELb0ELb1EEvPK6__halfPKjS4_S2_PS0_iiiiPKtS7_iiiiiibS2_i:
	.zero		1408


//--------------------- .nv.shared._Z23gemm_half_q_half_kernelILi2ELb0ELb1EEvPK6__halfPKjS4_S2_PS0_iiiiPKtS7_iiiiiibS2_i --------------------------
	.section	.nv.shared._Z23gemm_half_q_half_kernelILi2ELb0ELb1EEvPK6__halfPKjS4_S2_PS0_iiiiPKtS7_iiiiiibS2_i,"aw",@nobits
	.sectionflags	@""
	.align	2
.nv.shared._Z23gemm_half_q_half_kernelILi2ELb0ELb1EEvPK6__halfPKjS4_S2_PS0_iiiiPKtS7_iiiiiibS2_i:
	.zero		1280


//--------------------- .nv.shared._Z23gemm_half_q_half_kernelILi1ELb0ELb1EEvPK6__halfPKjS4_S2_PS0_iiiiPKtS7_iiiiiibS2_i --------------------------
	.section	.nv.shared._Z23gemm_half_q_half_kernelILi1ELb0ELb1EEvPK6__halfPKjS4_S2_PS0_iiiiPKtS7_iiiiiibS2_i,"aw",@nobits
	.sectionflags	@""
	.align	2
.nv.shared._Z23gemm_half_q_half_kernelILi1ELb0ELb1EEvPK6__halfPKjS4_S2_PS0_iiiiPKtS7_iiiiiibS2_i:
	.zero		1152


//--------------------- .nv.shared._Z23gemm_half_q_half_kernelILi8ELb0ELb0EEvPK6__halfPKjS4_S2_PS0_iiiiPKtS7_iiiiiibS2_i --------------------------
	.section	.nv.shared._Z23gemm_half_q_half_kernelILi8ELb0ELb0EEvPK6__halfPKjS4_S2_PS0_iiiiPKtS7_iiiiiibS2_i,"aw",@nobits
	.sectionflags	@""
	.align	2
.nv.shared._Z23gemm_half_q_half_kernelILi8ELb0ELb0EEvPK6__halfPKjS4_S2_PS0_iiiiPKtS7_iiiiiibS2_i:
	.zero		2048


//--------------------- .nv.shared._Z23gemm_half_q_half_kernelILi7ELb0ELb0EEvPK6__halfPKjS4_S2_PS0_iiiiPKtS7_iiiiiibS2_i --------------------------
	.section	.nv.shared._Z23gemm_half_q_half_kernelILi7ELb0ELb0EEvPK6__halfPKjS4_S2_PS0_iiiiPKtS7_iiiiiibS2_i,"aw",@nobits
	.sectionflags	@""
	.align	2
.nv.shared._Z23gemm_half_q_half_kernelILi7ELb0ELb0EEvPK6__halfPKjS4_S2_PS0_iiiiPKtS7_iiiiiibS2_i:
	.zero		1920


//--------------------- .nv.shared._Z23gemm_half_q_half_kernelILi6ELb0ELb0EEvPK6__halfPKjS4_S2_PS0_iiiiPKtS7_iiiiiibS2_i --------------------------
	.section	.nv.shared._Z23gemm_half_q_half_kernelILi6ELb0ELb0EEvPK6__halfPKjS4_S2_PS0_iiiiPKtS7_iiiiiibS2_i,"aw",@nobits
	.sectionflags	@""
	.align	2
.nv.shared._Z23gemm_half_q_half_kernelILi6ELb0ELb0EEvPK6__halfPKjS4_S2_PS0_iiiiPKtS7_iiiiiibS2_i:
	.zero		1792


//--------------------- .nv.shared._Z23gemm_half_q_half_kernelILi5ELb0ELb0EEvPK6__halfPKjS4_S2_PS0_iiiiPKtS7_iiiiiibS2_i --------------------------
	.section	.nv.shared._Z23gemm_half_q_half_kernelILi5ELb0ELb0EEvPK6__halfPKjS4_S2_PS0_iiiiPKtS7_iiiiiibS2_i,"aw",@nobits
	.sectionflags	@""
	.align	2
.nv.shared._Z23gemm_half_q_half_kernelILi5ELb0ELb0EEvPK6__halfPKjS4_S2_PS0_iiiiPKtS7_iiiiiibS2_i:
	.zero		1664


//--------------------- .nv.shared._Z23gemm_half_q_half_kernelILi4ELb0ELb0EEvPK6__halfPKjS4_S2_PS0_iiiiPKtS7_iiiiiibS2_i --------------------------
	.section	.nv.shared._Z23gemm_half_q_half_kernelILi4ELb0ELb0EEvPK6__halfPKjS4_S2_PS0_iiiiPKtS7_iiiiiibS2_i,"aw",@nobits
	.sectionflags	@""
	.align	2
.nv.shared._Z23gemm_half_q_half_kernelILi4ELb0ELb0EEvPK6__halfPKjS4_S2_PS0_iiiiPKtS7_iiiiiibS2_i:
	.zero		1536


//--------------------- .nv.shared._Z23gemm_half_q_half_kernelILi3ELb0ELb0EEvPK6__halfPKjS4_S2_PS0_iiiiPKtS7_iiiiiibS2_i --------------------------
	.section	.nv.shared._Z23gemm_half_q_half_kernelILi3ELb0ELb0EEvPK6__halfPKjS4_S2_PS0_iiiiPKtS7_iiiiiibS2_i,"aw",@nobits
	.sectionflags	@""
	.align	2
.nv.shared._Z23gemm_half_q_half_kernelILi3ELb0ELb0EEvPK6__halfPKjS4_S2_PS0_iiiiPKtS7_iiiiiibS2_i:
	.zero		1408


//--------------------- .nv.shared._Z23gemm_half_q_half_kernelILi2ELb0ELb0EEvPK6__halfPKjS4_S2_PS0_iiiiPKtS7_iiiiiibS2_i --------------------------
	.section	.nv.shared._Z23gemm_half_q_half_kernelILi2ELb0ELb0EEvPK6__halfPKjS4_S2_PS0_iiiiPKtS7_iiiiiibS2_i,"aw",@nobits
	.sectionflags	@""
	.align	2
.nv.shared._Z23gemm_half_q_half_kernelILi2ELb0ELb0EEvPK6__halfPKjS4_S2_PS0_iiiiPKtS7_iiiiiibS2_i:
	.zero		1280


//--------------------- .nv.shared._Z23gemm_half_q_half_kernelILi1ELb0ELb0EEvPK6__halfPKjS4_S2_PS0_iiiiPKtS7_iiiiiibS2_i --------------------------
	.section	.nv.shared._Z23gemm_half_q_half_kernelILi1ELb0ELb0EEvPK6__halfPKjS4_S2_PS0_iiiiPKtS7_iiiiiibS2_i,"aw",@nobits
	.sectionflags	@""
	.align	2
.nv.shared._Z23gemm_half_q_half_kernelILi1ELb0ELb0EEvPK6__halfPKjS4_S2_PS0_iiiiPKtS7_iiiiiibS2_i:
	.zero		1152


//--------------------- .nv.constant0._Z12clear_kernelP6__halfii --------------------------
	.section	.nv.constant0._Z12clear_kernelP6__halfii,"a",@progbits
	.sectionflags	@""
	.align	4
.nv.constant0._Z12clear_kernelP6__halfii:
	.zero		912


//--------------------- .nv.constant0._Z28gemm_half_q_half_gptq_kernelILi8ELb1ELb1EEvPK6__halfPKjS4_S2_PS0_iiiiiPKtibS2_i --------------------------
	.section	.nv.constant0._Z28gemm_half_q_half_gptq_kernelILi8ELb1ELb1EEvPK6__halfPKjS4_S2_PS0_iiiiiPKtibS2_i,"a",@progbits
	.sectionflags	@""
	.align	4
.nv.constant0._Z28gemm_half_q_half_gptq_kernelILi8ELb1ELb1EEvPK6__halfPKjS4_S2_PS0_iiiiiPKtibS2_i:
	.zero		988


//--------------------- .nv.constant0._Z28gemm_half_q_half_gptq_kernelILi7ELb1ELb1EEvPK6__halfPKjS4_S2_PS0_iiiiiPKtibS2_i --------------------------
	.section	.nv.constant0._Z28gemm_half_q_half_gptq_kernelILi7ELb1ELb1EEvPK6__halfPKjS4_S2_PS0_iiiiiPKtibS2_i,"a",@progbits
	.sectionflags	@""
	.align	4
.nv.constant0._Z28gemm_half_q_half_gptq_kernelILi7ELb1ELb1EEvPK6__halfPKjS4_S2_PS0_iiiiiPKtibS2_i:
	.zero		988


//--------------------- .nv.constant0._Z28gemm_half_q_half_gptq_kernelILi6ELb1ELb1EEvPK6__halfPKjS4_S2_PS0_iiiiiPKtibS2_i --------------------------
	.section	.nv.constant0._Z28gemm_half_q_half_gptq_kernelILi6ELb1ELb1EEvPK6__halfPKjS4_S2_PS0_iiiiiPKtibS2_i,"a",@progbits
	.sectionflags	@""
	.align	4
.nv.constant0._Z28gemm_half_q_half_gptq_kernelILi6ELb1ELb1EEvPK6__halfPKjS4_S2_PS0_iiiiiPKtibS2_i:
	.zero		988


//--------------------- .nv.constant0._Z28gemm_half_q_half_gptq_kernelILi5ELb1ELb1EEvPK6__halfPKjS4_S2_PS0_iiiiiPKtibS2_i --------------------------
	.section	.nv.constant0._Z28gemm_half_q_half_gptq_kernelILi5ELb1ELb1EEvPK6__halfPKjS4_S2_PS0_iiiiiPKtibS2_i,"a",@progbits
	.sectionflags	@""
	.align	4
.nv.constant0._Z28gemm_half_q_half_gptq_kernelILi5ELb1ELb1EEvPK6__halfPKjS4_S2_PS0_iiiiiPKtibS2_i:
	.zero		988


//--------------------- .nv.constant0._Z28gemm_half_q_half_gptq_kernelILi4ELb1ELb1EEvPK6__halfPKjS4_S2_PS0_iiiiiPKtibS2_i --------------------------
	.section	.nv.constant0._Z28gemm_half_q_half_gptq_kernelILi4ELb1ELb1EEvPK6__halfPKjS4_S2_PS0_iiiiiPKtibS2_i,"a",@progbits
	.sectionflags	@""
	.align	4
.nv.constant0._Z28gemm_half_q_half_gptq_kernelILi4ELb1ELb1EEvPK6__halfPKjS4_S2_PS0_iiiiiPKtibS2_i:
	.zero		988


//--------------------- .nv.constant0._Z28gemm_half_q_half_gptq_kernelILi3ELb1ELb1EEvPK6__halfPKjS4_S2_PS0_iiiiiPKtibS2_i --------------------------
	.section	.nv.constant0._Z28gemm_half_q_half_gptq_kernelILi3ELb1ELb1EEvPK6__halfPKjS4_S2_PS0_iiiiiPKtibS2_i,"a",@progbits
	.sectionflags	@""
	.align	4
.nv.constant0._Z28gemm_half_q_half_gptq_kernelILi3ELb1ELb1EEvPK6__halfPKjS4_S2_PS0_iiiiiPKtibS2_i:
	.zero		988


//--------------------- .nv.constant0._Z28gemm_half_q_half_gptq_kernelILi2ELb1ELb1EEvPK6__halfPKjS4_S2_PS0_iiiiiPKtibS2_i --------------------------
	.section	.nv.constant0._Z28gemm_half_q_half_gptq_kernelILi2ELb1ELb1EEvPK6__halfPKjS4_S2_PS0_iiiiiPKtibS2_i,"a",@progbits
	.sectionflags	@""
	.align	4
.nv.constant0._Z28gemm_half_q_half_gptq_kernelILi2ELb1ELb1EEvPK6__halfPKjS4_S2_PS0_iiiiiPKtibS2_i:
	.zero		988


//--------------------- .nv.constant0._Z28gemm_half_q_half_gptq_kernelILi1ELb1ELb1EEvPK6__halfPKjS4_S2_PS0_iiiiiPKtibS2_i --------------------------
	.section	.nv.constant0._Z28gemm_half_q_half_gptq_kernelILi1ELb1ELb1EEvPK6__halfPKjS4_S2_PS0_iiiiiPKtibS2_i,"a",@progbits
	.sectionflags	@""
	.align	4
.nv.constant0._Z28gemm_half_q_half_gptq_kernelILi1ELb1ELb1EEvPK6__halfPKjS4_S2_PS0_iiiiiPKtibS2_i:
	.zero		988


//--------------------- .nv.constant0._Z28gemm_half_q_half_gptq_kernelILi8ELb1ELb0EEvPK6__halfPKjS4_S2_PS0_iiiiiPKtibS2_i --------------------------
	.section	.nv.constant0._Z28gemm_half_q_half_gptq_kernelILi8ELb1ELb0EEvPK6__halfPKjS4_S2_PS0_iiiiiPKtibS2_i,"a",@progbits
	.sectionflags	@""
	.align	4
.nv.constant0._Z28gemm_half_q_half_gptq_kernelILi8ELb1ELb0EEvPK6__halfPKjS4_S2_PS0_iiiiiPKtibS2_i:
	.zero		988


//--------------------- .nv.constant0._Z28gemm_half_q_half_gptq_kernelILi7ELb1ELb0EEvPK6__halfPKjS4_S2_PS0_iiiiiPKtibS2_i --------------------------
	.section	.nv.constant0._Z28gemm_half_q_half_gptq_kernelILi7ELb1ELb0EEvPK6__halfPKjS4_S2_PS0_iiiiiPKtibS2_i,"a",@progbits
	.sectionflags	@""
	.align	4
.nv.constant0._Z28gemm_half_q_half_gptq_kernelILi7ELb1ELb0EEvPK6__halfPKjS4_S2_PS0_iiiiiPKtibS2_i:
	.zero		988


//--------------------- .nv.constant0._Z28gemm_half_q_half_gptq_kernelILi6ELb1ELb0EEvPK6__halfPKjS4_S2_PS0_iiiiiPKtibS2_i --------------------------
	.section	.nv.constant0._Z28gemm_half_q_half_gptq_kernelILi6ELb1ELb0EEvPK6__halfPKjS4_S2_PS0_iiiiiPKtibS2_i,"a",@progbits
	.sectionflags	@""
	.align	4
.nv.constant0._Z28gemm_half_q_half_gptq_kernelILi6ELb1ELb0EEvPK6__halfPKjS4_S2_PS0_iiiiiPKtibS2_i:
	.zero		988


//--------------------- .nv.constant0._Z28gemm_half_q_half_gptq_kernelILi5ELb1ELb0EEvPK6__halfPKjS4_S2_PS0_iiiiiPKtibS2_i --------------------------
	.section	.nv.constant0._Z28gemm_half_q_half_gptq_kernelILi5ELb1ELb0EEvPK6__halfPKjS4_S2_PS0_iiiiiPKtibS2_i,"a",@progbits
	.sectionflags	@""
	.align	4
.nv.constant0._Z28gemm_half_q_half_gptq_kernelILi5ELb1ELb0EEvPK6__halfPKjS4_S2_PS0_iiiiiPKtibS2_i:
	.zero		988


//--------------------- .nv.constant0._Z28gemm_half_q_half_gptq_kernelILi4ELb1ELb0EEvPK6__halfPKjS4_S2_PS0_iiiiiPKtibS2_i --------------------------
	.section	.nv.constant0._Z28gemm_half_q_half_gptq_kernelILi4ELb1ELb0EEvPK6__halfPKjS4_S2_PS0_iiiiiPKtibS2_i,"a",@progbits
	.sectionflags	@""
	.align	4
.nv.constant0._Z28gemm_half_q_half_gptq_kernelILi4ELb1ELb0EEvPK6__halfPKjS4_S2_PS0_iiiiiPKtibS2_i:
	.zero		988


//--------------------- .nv.constant0._Z28gemm_half_q_half_gptq_kernelILi3ELb1ELb0EEvPK6__halfPKjS4_S2_PS0_iiiiiPKtibS2_i --------------------------
	.section	.nv.constant0._Z28gemm_half_q_half_gptq_kernelILi3ELb1ELb0EEvPK6__halfPKjS4_S2_PS0_iiiiiPKtibS2_i,"a",@progbits
	.sectionflags	@""
	.align	4
.nv.constant0._Z28gemm_half_q_half_gptq_kernelILi3ELb1ELb0EEvPK6__halfPKjS4_S2_PS0_iiiiiPKtibS2_i:
	.zero		988


//--------------------- .nv.constant0._Z28gemm_half_q_half_gptq_kernelILi2ELb1ELb0EEvPK6__halfPKjS4_S2_PS0_iiiiiPKtibS2_i --------------------------
	.section	.nv.constant0._Z28gemm_half_q_half_gptq_kernelILi2ELb1ELb0EEvPK6__halfPKjS4_S2_PS0_iiiiiPKtibS2_i,"a",@progbits
	.sectionflags	@""
	.align	4
.nv.constant0._Z28gemm_half_q_half_gptq_kernelILi2ELb1ELb0EEvPK6__halfPKjS4_S2_PS0_iiiiiPKtibS2_i:
	.zero		988


//--------------------- .nv.constant0._Z28gemm_half_q_half_gptq_kernelILi1ELb1ELb0EEvPK6__halfPKjS4_S2_PS0_iiiiiPKtibS2_i --------------------------
	.section	.nv.constant0._Z28gemm_half_q_half_gptq_kernelILi1ELb1ELb0EEvPK6__halfPKjS4_S2_PS0_iiiiiPKtibS2_i,"a",@progbits
	.sectionflags	@""
	.align	4
.nv.constant0._Z28gemm_half_q_half_gptq_kernelILi1ELb1ELb0EEvPK6__halfPKjS4_S2_PS0_iiiiiPKtibS2_i:
	.zero		988


//--------------------- .nv.constant0._Z28gemm_half_q_half_gptq_kernelILi8ELb0ELb1EEvPK6__halfPKjS4_S2_PS0_iiiiiPKtibS2_i --------------------------
	.section	.nv.constant0._Z28gemm_half_q_half_gptq_kernelILi8ELb0ELb1EEvPK6__halfPKjS4_S2_PS0_iiiiiPKtibS2_i,"a",@progbits
	.sectionflags	@""
	.align	4
.nv.constant0._Z28gemm_half_q_half_gptq_kernelILi8ELb0ELb1EEvPK6__halfPKjS4_S2_PS0_iiiiiPKtibS2_i:
	.zero		988


//--------------------- .nv.constant0._Z28gemm_half_q_half_gptq_kernelILi7ELb0ELb1EEvPK6__halfPKjS4_S2_PS0_iiiiiPKtibS2_i --------------------------
	.section	.nv.constant0._Z28gemm_half_q_half_gptq_kernelILi7ELb0ELb1EEvPK6__halfPKjS4_S2_PS0_iiiiiPKtibS2_i,"a",@progbits
	.sectionflags	@""
	.align	4
.nv.constant0._Z28gemm_half_q_half_gptq_kernelILi7ELb0ELb1EEvPK6__halfPKjS4_S2_PS0_iiiiiPKtibS2_i:
	.zero		988


//--------------------- .nv.constant0._Z28gemm_half_q_half_gptq_kernelILi6ELb0ELb1EEvPK6__halfPKjS4_S2_PS0_iiiiiPKtibS2_i --------------------------
	.section	.nv.constant0._Z28gemm_half_q_half_gptq_kernelILi6ELb0ELb1EEvPK6__halfPKjS4_S2_PS0_iiiiiPKtibS2_i,"a",@progbits
	.sectionflags	@""
	.align	4
.nv.constant0._Z28gemm_half_q_half_gptq_kernelILi6ELb0ELb1EEvPK6__halfPKjS4_S2_PS0_iiiiiPKtibS2_i:
	.zero		988


//--------------------- .nv.constant0._Z28gemm_half_q_half_gptq_kernelILi5ELb0ELb1EEvPK6__halfPKjS4_S2_PS0_iiiiiPKtibS2_i --------------------------
	.section	.nv.constant0._Z28gemm_half_q_half_gptq_kernelILi5ELb0ELb1EEvPK6__halfPKjS4_S2_PS0_iiiiiPKtibS2_i,"a",@progbits
	.sectionflags	@""
	.align	4
.nv.constant0._Z28gemm_half_q_half_gptq_kernelILi5ELb0ELb1EEvPK6__halfPKjS4_S2_PS0_iiiiiPKtibS2_i:
	.zero		988


//--------------------- .nv.constant0._Z28gemm_half_q_half_gptq_kernelILi4ELb0ELb1EEvPK6__halfPKjS4_S2_PS0_iiiiiPKtibS2_i --------------------------
	.section	.nv.constant0._Z28gemm_half_q_half_gptq_kernelILi4ELb0ELb1EEvPK6__halfPKjS4_S2_PS0_iiiiiPKtibS2_i,"a",@progbits
	.sectionflags	@""
	.align	4
.nv.constant0._Z28gemm_half_q_half_gptq_kernelILi4ELb0ELb1EEvPK6__halfPKjS4_S2_PS0_iiiiiPKtibS2_i:
	.zero		988


//--------------------- .nv.constant0._Z28gemm_half_q_half_gptq_kernelILi3ELb0ELb1EEvPK6__halfPKjS4_S2_PS0_iiiiiPKtibS2_i --------------------------
	.section	.nv.constant0._Z28gemm_half_q_half_gptq_kernelILi3ELb0ELb1EEvPK6__halfPKjS4_S2_PS0_iiiiiPKtibS2_i,"a",@progbits
	.sectionflags	@""
	.align	4
.nv.constant0._Z28gemm_half_q_half_gptq_kernelILi3ELb0ELb1EEvPK6__halfPKjS4_S2_PS0_iiiiiPKtibS2_i:
	.zero		988


//--------------------- .nv.constant0._Z28gemm_half_q_half_gptq_kernelILi2ELb0ELb1EEvPK6__halfPKjS4_S2_PS0_iiiiiPKtibS2_i --------------------------
	.section	.nv.constant0._Z28gemm_half_q_half_gptq_kernelILi2ELb0ELb1EEvPK6__halfPKjS4_S2_PS0_iiiiiPKtibS2_i,"a",@progbits
	.sectionflags	@""
	.align	4
.nv.constant0._Z28gemm_half_q_half_gptq_kernelILi2ELb0ELb1EEvPK6__halfPKjS4_S2_PS0_iiiiiPKtibS2_i:
	.zero		988


//--------------------- .nv.constant0._Z28gemm_half_q_half_gptq_kernelILi1ELb0ELb1EEvPK6__halfPKjS4_S2_PS0_iiiiiPKtibS2_i --------------------------
	.section	.nv.constant0._Z28gemm_half_q_half_gptq_kernelILi1ELb0ELb1EEvPK6__halfPKjS4_S2_PS0_iiiiiPKtibS2_i,"a",@progbits
	.sectionflags	@""
	.align	4
.nv.constant0._Z28gemm_half_q_half_gptq_kernelILi1ELb0ELb1EEvPK6__halfPKjS4_S2_PS0_iiiiiPKtibS2_i:
	.zero		988


//--------------------- .nv.constant0._Z28gemm_half_q_half_gptq_kernelILi8ELb0ELb0EEvPK6__halfPKjS4_S2_PS0_iiiiiPKtibS2_i --------------------------
	.section	.nv.constant0._Z28gemm_half_q_half_gptq_kernelILi8ELb0ELb0EEvPK6__halfPKjS4_S2_PS0_iiiiiPKtibS2_i,"a",@progbits
	.sectionflags	@""
	.align	4
.nv.constant0._Z28gemm_half_q_half_gptq_kernelILi8ELb0ELb0EEvPK6__halfPKjS4_S2_PS0_iiiiiPKtibS2_i:
	.zero		988


//--------------------- .nv.constant0._Z28gemm_half_q_half_gptq_kernelILi7ELb0ELb0EEvPK6__halfPKjS4_S2_PS0_iiiiiPKtibS2_i --------------------------
	.section	.nv.constant0._Z28gemm_half_q_half_gptq_kernelILi7ELb0ELb0EEvPK6__halfPKjS4_S2_PS0_iiiiiPKtibS2_i,"a",@progbits
	.sectionflags	@""
	.align	4
.nv.constant0._Z28gemm_half_q_half_gptq_kernelILi7ELb0ELb0EEvPK6__halfPKjS4_S2_PS0_iiiiiPKtibS2_i:
	.zero		988


//--------------------- .nv.constant0._Z28gemm_half_q_half_gptq_kernelILi6ELb0ELb0EEvPK6__halfPKjS4_S2_PS0_iiiiiPKtibS2_i --------------------------
	.section	.nv.constant0._Z28gemm_half_q_half_gptq_kernelILi6ELb0ELb0EEvPK6__halfPKjS4_S2_PS0_iiiiiPKtibS2_i,"a",@progbits
	.sectionflags	@""
	.align	4
.nv.constant0._Z28gemm_half_q_half_gptq_kernelILi6ELb0ELb0EEvPK6__halfPKjS4_S2_PS0_iiiiiPKtibS2_i:
	.zero		988


//--------------------- .nv.constant0._Z28gemm_half_q_half_gptq_kernelILi5ELb0ELb0EEvPK6__halfPKjS4_S2_PS0_iiiiiPKtibS2_i --------------------------
	.section	.nv.constant0._Z28gemm_half_q_half_gptq_kernelILi5ELb0ELb0EEvPK6__halfPKjS4_S2_PS0_iiiiiPKtibS2_i,"a",@progbits
	.sectionflags	@""
	.align	4
.nv.constant0._Z28gemm_half_q_half_gptq_kernelILi5ELb0ELb0EEvPK6__halfPKjS4_S2_PS0_iiiiiPKtibS2_i:
	.zero		988


//--------------------- .nv.constant0._Z28gemm_half_q_half_gptq_kernelILi4ELb0ELb0EEvPK6__halfPKjS4_S2_PS0_iiiiiPKtibS2_i --------------------------
	.section	.nv.constant0._Z28gemm_half_q_half_gptq_kernelILi4ELb0ELb0EEvPK6__halfPKjS4_S2_PS0_iiiiiPKtibS2_i,"a",@progbits
	.sectionflags	@""
	.align	4
.nv.constant0._Z28gemm_half_q_half_gptq_kernelILi4ELb0ELb0EEvPK6__halfPKjS4_S2_PS0_iiiiiPKtibS2_i:
	.zero		988


//--------------------- .nv.constant0._Z28gemm_half_q_half_gptq_kernelILi3ELb0ELb0EEvPK6__halfPKjS4_S2_PS0_iiiiiPKtibS2_i --------------------------
	.section	.nv.constant0._Z28gemm_half_q_half_gptq_kernelILi3ELb0ELb0EEvPK6__halfPKjS4_S2_PS0_iiiiiPKtibS2_i,"a",@progbits
	.sectionflags	@""
	.align	4
.nv.constant0._Z28gemm_half_q_half_gptq_kernelILi3ELb0ELb0EEvPK6__halfPKjS4_S2_PS0_iiiiiPKtibS2_i:
	.zero		988


//--------------------- .nv.constant0._Z28gemm_half_q_half_gptq_kernelILi2ELb0ELb0EEvPK6__halfPKjS4_S2_PS0_iiiiiPKtibS2_i --------------------------
	.section	.nv.constant0._Z28gemm_half_q_half_gptq_kernelILi2ELb0ELb0EEvPK6__halfPKjS4_S2_PS0_iiiiiPKtibS2_i,"a",@progbits
	.sectionflags	@""
	.align	4
.nv.constant0._Z28gemm_half_q_half_gptq_kernelILi2ELb0ELb0EEvPK6__halfPKjS4_S2_PS0_iiiiiPKtibS2_i:
	.zero		988


//--------------------- .nv.constant0._Z28gemm_half_q_half_gptq_kernelILi1ELb0ELb0EEvPK6__halfPKjS4_S2_PS0_iiiiiPKtibS2_i --------------------------
	.section	.nv.constant0._Z28gemm_half_q_half_gptq_kernelILi1ELb0ELb0EEvPK6__halfPKjS4_S2_PS0_iiiiiPKtibS2_i,"a",@progbits
	.sectionflags	@""
	.align	4
.nv.constant0._Z28gemm_half_q_half_gptq_kernelILi1ELb0ELb0EEvPK6__halfPKjS4_S2_PS0_iiiiiPKtibS2_i:
	.zero		988


//--------------------- .nv.constant0._Z23gemm_half_q_half_kernelILi8ELb1ELb1EEvPK6__halfPKjS4_S2_PS0_iiiiPKtS7_iiiiiibS2_i --------------------------
	.section	.nv.constant0._Z23gemm_half_q_half_kernelILi8ELb1ELb1EEvPK6__halfPKjS4_S2_PS0_iiiiPKtS7_iiiiiibS2_i,"a",@progbits
	.sectionflags	@""
	.align	4
.nv.constant0._Z23gemm_half_q_half_kernelILi8ELb1ELb1EEvPK6__halfPKjS4_S2_PS0_iiiiPKtS7_iiiiiibS2_i:
	.zero		1012


//--------------------- .nv.constant0._Z23gemm_half_q_half_kernelILi7ELb1ELb1EEvPK6__halfPKjS4_S2_PS0_iiiiPKtS7_iiiiiibS2_i --------------------------
	.section	.nv.constant0._Z23gemm_half_q_half_kernelILi7ELb1ELb1EEvPK6__halfPKjS4_S2_PS0_iiiiPKtS7_iiiiiibS2_i,"a",@progbits
	.sectionflags	@""
	.align	4
.nv.constant0._Z23gemm_half_q_half_kernelILi7ELb1ELb1EEvPK6__halfPKjS4_S2_PS0_iiiiPKtS7_iiiiiibS2_i:
	.zero		1012


//--------------------- .nv.constant0._Z23gemm_half_q_half_kernelILi6ELb1ELb1EEvPK6__halfPKjS4_S2_PS0_iiiiPKtS7_iiiiiibS2_i --------------------------
	.section	.nv.constant0._Z23gemm_half_q_half_kernelILi6ELb1ELb1EEvPK6__halfPKjS4_S2_PS0_iiiiPKtS7_iiiiiibS2_i,"a",@progbits
	.sectionflags	@""
	.align	4
.nv.constant0._Z23gemm_half_q_half_kernelILi6ELb1ELb1EEvPK6__halfPKjS4_S2_PS0_iiiiPKtS7_iiiiiibS2_i:
	.zero		1012


//--------------------- .nv.constant0._Z23gemm_half_q_half_kernelILi5ELb1ELb1EEvPK6__halfPKjS4_S2_PS0_iiiiPKtS7_iiiiiibS2_i --------------------------
	.section	.nv.constant0._Z23gemm_half_q_half_kernelILi5ELb1ELb1EEvPK6__halfPKjS4_S2_PS0_iiiiPKtS7_iiiiiibS2_i,"a",@progbits
	.sectionflags	@""
	.align	4
.nv.constant0._Z23gemm_half_q_half_kernelILi5ELb1ELb1EEvPK6__halfPKjS4_S2_PS0_iiiiPKtS7_iiiiiibS2_i:
	.zero		1012


//--------------------- .nv.constant0._Z23gemm_half_q_half_kernelILi4ELb1ELb1EEvPK6__halfPKjS4_S2_PS0_iiiiPKtS7_iiiiiibS2_i --------------------------
	.section	.nv.constant0._Z23gemm_half_q_half_kernelILi4ELb1ELb1EEvPK6__halfPKjS4_S2_PS0_iiiiPKtS7_iiiiiibS2_i,"a",@progbits
	.sectionflags	@""
	.align	4
.nv.constant0._Z23gemm_half_q_half_kernelILi4ELb1ELb1EEvPK6__halfPKjS4_S2_PS0_iiiiPKtS7_iiiiiibS2_i:
	.zero		1012


//--------------------- .nv.constant0._Z23gemm_half_q_half_kernelILi3ELb1ELb1EEvPK6__halfPKjS4_S2_PS0_iiiiPKtS7_iiiiiibS2_i --------------------------
	.section	.nv.constant0._Z23gemm_half_q_half_kernelILi3ELb1ELb1EEvPK6__halfPKjS4_S2_PS0_iiiiPKtS7_iiiiiibS2_i,"a",@progbits
	.sectionflags	@""
	.align	4
.nv.constant0._Z23gemm_half_q_half_kernelILi3ELb1ELb1EEvPK6__halfPKjS4_S2_PS0_iiiiPKtS7_iiiiiibS2_i:
	.zero		1012


//--------------------- .nv.constant0._Z23gemm_half_q_half_kernelILi2ELb1ELb1EEvPK6__halfPKjS4_S2_PS0_iiiiPKtS7_iiiiiibS2_i --------------------------
	.section	.nv.constant0._Z23gemm_half_q_half_kernelILi2ELb1ELb1EEvPK6__halfPKjS4_S2_PS0_iiiiPKtS7_iiiiiibS2_i,"a",@progbits
	.sectionflags	@""
	.align	4
.nv.constant0._Z23gemm_half_q_half_kernelILi2ELb1ELb1EEvPK6__halfPKjS4_S2_PS0_iiiiPKtS7_iiiiiibS2_i:
	.zero		1012


//--------------------- .nv.constant0._Z23gemm_half_q_half_kernelILi1ELb1ELb1EEvPK6__halfPKjS4_S2_PS0_iiiiPKtS7_iiiiiibS2_i --------------------------
	.section	.nv.constant0._Z23gemm_half_q_half_kernelILi1ELb1ELb1EEvPK6__halfPKjS4_S2_PS0_iiiiPKtS7_iiiiiibS2_i,"a",@progbits
	.sectionflags	@""
	.align	4
.nv.constant0._Z23gemm_half_q_half_kernelILi1ELb1ELb1EEvPK6__halfPKjS4_S2_PS0_iiiiPKtS7_iiiiiibS2_i:
	.zero		1012


//--------------------- .nv.constant0._Z23gemm_half_q_half_kernelILi8ELb1ELb0EEvPK6__halfPKjS4_S2_PS0_iiiiPKtS7_iiiiiibS2_i --------------------------
	.section	.nv.constant0._Z23gemm_half_q_half_kernelILi8ELb1ELb0EEvPK6__halfPKjS4_S2_PS0_iiiiPKtS7_iiiiiibS2_i,"a",@progbits
	.sectionflags	@""
	.align	4
.nv.constant0._Z23gemm_half_q_half_kernelILi8ELb1ELb0EEvPK6__halfPKjS4_S2_PS0_iiiiPKtS7_iiiiiibS2_i:
	.zero		1012


//--------------------- .nv.constant0._Z23gemm_half_q_half_kernelILi7ELb1ELb0EEvPK6__halfPKjS4_S2_PS0_iiiiPKtS7_iiiiiibS2_i --------------------------
	.section	.nv.constant0._Z23gemm_half_q_half_kernelILi7ELb1ELb0EEvPK6__halfPKjS4_S2_PS0_iiiiPKtS7_iiiiiibS2_i,"a",@progbits
	.sectionflags	@""
	.align	4
.nv.constant0._Z23gemm_half_q_half_kernelILi7ELb1ELb0EEvPK6__halfPKjS4_S2_PS0_iiiiPKtS7_iiiiiibS2_i:
	.zero		1012


//--------------------- .nv.constant0._Z23gemm_half_q_half_kernelILi6ELb1ELb0EEvPK6__halfPKjS4_S2_PS0_iiiiPKtS7_iiiiiibS2_i --------------------------
	.section	.nv.constant0._Z23gemm_half_q_half_kernelILi6ELb1ELb0EEvPK6__halfPKjS4_S2_PS0_iiiiPKtS7_iiiiiibS2_i,"a",@progbits
	.sectionflags	@""
	.align	4
.nv.constant0._Z23gemm_half_q_half_kernelILi6ELb1ELb0EEvPK6__halfPKjS4_S2_PS0_iiiiPKtS7_iiiiiibS2_i:
	.zero		1012


//--------------------- .nv.constant0._Z23gemm_half_q_half_kernelILi5ELb1ELb0EEvPK6__halfPKjS4_S2_PS0_iiiiPKtS7_iiiiiibS2_i --------------------------
	.section	.nv.constant0._Z23gemm_half_q_half_kernelILi5ELb1ELb0EEvPK6__halfPKjS4_S2_PS0_iiiiPKtS7_iiiiiibS2_i,"a",@progbits
	.sectionflags	@""
	.align	4
.nv.constant0._Z23gemm_half_q_half_kernelILi5ELb1ELb0EEvPK6__halfPKjS4_S2_PS0_iiiiPKtS7_iiiiiibS2_i:
	.zero		1012


//--------------------- .nv.constant0._Z23gemm_half_q_half_kernelILi4ELb1ELb0EEvPK6__halfPKjS4_S2_PS0_iiiiPKtS7_iiiiiibS2_i --------------------------
	.section	.nv.constant0._Z23gemm_half_q_half_kernelILi4ELb1ELb0EEvPK6__halfPKjS4_S2_PS0_iiiiPKtS7_iiiiiibS2_i,"a",@progbits
	.sectionflags	@""
	.align	4
.nv.constant0._Z23gemm_half_q_half_kernelILi4ELb1ELb0EEvPK6__halfPKjS4_S2_PS0_iiiiPKtS7_iiiiiibS2_i:
	.zero		1012


//--------------------- .nv.constant0._Z23gemm_half_q_half_kernelILi3ELb1ELb0EEvPK6__halfPKjS4_S2_PS0_iiiiPKtS7_iiiiiibS2_i --------------------------
	.section	.nv.constant0._Z23gemm_half_q_half_kernelILi3ELb1ELb0EEvPK6__halfPKjS4_S2_PS0_iiiiPKtS7_iiiiiibS2_i,"a",@progbits
	.sectionflags	@""
	.align	4
.nv.constant0._Z23gemm_half_q_half_kernelILi3ELb1ELb0EEvPK6__halfPKjS4_S2_PS0_iiiiPKtS7_iiiiiibS2_i:
	.zero		1012


//--------------------- .nv.constant0._Z23gemm_half_q_half_kernelILi2ELb1ELb0EEvPK6__halfPKjS4_S2_PS0_iiiiPKtS7_iiiiiibS2_i --------------------------
	.section	.nv.constant0._Z23gemm_half_q_half_kernelILi2ELb1ELb0EEvPK6__halfPKjS4_S2_PS0_iiiiPKtS7_iiiiiibS2_i,"a",@progbits
	.sectionflags	@""
	.align	4
.nv.constant0._Z23gemm_half_q_half_kernelILi2ELb1ELb0EEvPK6__halfPKjS4_S2_PS0_iiiiPKtS7_iiiiiibS2_i:
	.zero		1012


//--------------------- .nv.constant0._Z23gemm_half_q_half_kernelILi1ELb1ELb0EEvPK6__halfPKjS4_S2_PS0_iiiiPKtS7_iiiiiibS2_i --------------------------
	.section	.nv.constant0._Z23gemm_half_q_half_kernelILi1ELb1ELb0EEvPK6__halfPKjS4_S2_PS0_iiiiPKtS7_iiiiiibS2_i,"a",@progbits
	.sectionflags	@""
	.align	4
.nv.constant0._Z23gemm_half_q_half_kernelILi1ELb1ELb0EEvPK6__halfPKjS4_S2_PS0_iiiiPKtS7_iiiiiibS2_i:
	.zero		1012


//--------------------- .nv.constant0._Z23gemm_half_q_half_kernelILi8ELb0ELb1EEvPK6__halfPKjS4_S2_PS0_iiiiPKtS7_iiiiiibS2_i --------------------------
	.section	.nv.constant0._Z23gemm_half_q_half_kernelILi8ELb0ELb1EEvPK6__halfPKjS4_S2_PS0_iiiiPKtS7_iiiiiibS2_i,"a",@progbits
	.sectionflags	@""
	.align	4
.nv.constant0._Z23gemm_half_q_half_kernelILi8ELb0ELb1EEvPK6__halfPKjS4_S2_PS0_iiiiPKtS7_iiiiiibS2_i:
	.zero		1012


//--------------------- .nv.constant0._Z23gemm_half_q_half_kernelILi7ELb0ELb1EEvPK6__halfPKjS4_S2_PS0_iiiiPKtS7_iiiiiibS2_i --------------------------
	.section	.nv.constant0._Z23gemm_half_q_half_kernelILi7ELb0ELb1EEvPK6__halfPKjS4_S2_PS0_iiiiPKtS7_iiiiiibS2_i,"a",@progbits
	.sectionflags	@""
	.align	4
.nv.constant0._Z23gemm_half_q_half_kernelILi7ELb0ELb1EEvPK6__halfPKjS4_S2_PS0_iiiiPKtS7_iiiiiibS2_i:
	.zero		1012


//--------------------- .nv.constant0._Z23gemm_half_q_half_kernelILi6ELb0ELb1EEvPK6__halfPKjS4_S2_PS0_iiiiPKtS7_iiiiiibS2_i --------------------------
	.section	.nv.constant0._Z23gemm_half_q_half_kernelILi6ELb0ELb1EEvPK6__halfPKjS4_S2_PS0_iiiiPKtS7_iiiiiibS2_i,"a",@progbits
	.sectionflags	@""
	.align	4
.nv.constant0._Z23gemm_half_q_half_kernelILi6ELb0ELb1EEvPK6__halfPKjS4_S2_PS0_iiiiPKtS7_iiiiiibS2_i:
	.zero		1012


//--------------------- .nv.constant0._Z23gemm_half_q_half_kernelILi5ELb0ELb1EEvPK6__halfPKjS4_S2_PS0_iiiiPKtS7_iiiiiibS2_i --------------------------
	.section	.nv.constant0._Z23gemm_half_q_half_kernelILi5ELb0ELb1EEvPK6__halfPKjS4_S2_PS0_iiiiPKtS7_iiiiiibS2_i,"a",@progbits
	.sectionflags	@""
	.align	4
.nv.constant0._Z23gemm_half_q_half_kernelILi5ELb0ELb1EEvPK6__halfPKjS4_S2_PS0_iiiiPKtS7_iiiiiibS2_i:
	.zero		1012


//--------------------- .nv.constant0._Z23gemm_half_q_half_kernelILi4ELb0ELb1EEvPK6__halfPKjS4_S2_PS0_iiiiPKtS7_iiiiiibS2_i --------------------------
	.section	.nv.constant0._Z23gemm_half_q_half_kernelILi4ELb0ELb1EEvPK6__halfPKjS4_S2_PS0_iiiiPKtS7_iiiiiibS2_i,"a",@progbits
	.sectionflags	@""
	.align	4
.nv.constant0._Z23gemm_half_q_half_kernelILi4ELb0ELb1EEvPK6__halfPKjS4_S2_PS0_iiiiPKtS7_iiiiiibS2_i:
	.zero		1012


//--------------------- .nv.constant0._Z23gemm_half_q_half_kernelILi3ELb0ELb1EEvPK6__halfPKjS4_S2_PS0_iiiiPKtS7_iiiiiibS2_i --------------------------
	.section	.nv.constant0._Z23gemm_half_q_half_kernelILi3ELb0ELb1EEvPK6__halfPKjS4_S2_PS0_iiiiPKtS7_iiiiiibS2_i,"a",@progbits
	.sectionflags	@""
	.align	4
.nv.constant0._Z23gemm_half_q_half_kernelILi3ELb0ELb1EEvPK6__halfPKjS4_S2_PS0_iiiiPKtS7_iiiiiibS2_i:
	.zero		1012


//--------------------- .nv.constant0._Z23gemm_half_q_half_kernelILi2ELb0ELb1EEvPK6__halfPKjS4_S2_PS0_iiiiPKtS7_iiiiiibS2_i --------------------------
	.section	.nv.constant0._Z23gemm_half_q_half_kernelILi2ELb0ELb1EEvPK6__halfPKjS4_S2_PS0_iiiiPKtS7_iiiiiibS2_i,"a",@progbits
	.sectionflags	@""
	.align	4
.nv.constant0._Z23gemm_half_q_half_kernelILi2ELb0ELb1EEvPK6__halfPKjS4_S2_PS0_iiiiPKtS7_iiiiiibS2_i:
	.zero		1012


//--------------------- .nv.constant0._Z23gemm_half_q_half_kernelILi1ELb0ELb1EEvPK6__halfPKjS4_S2_PS0_iiiiPKtS7_iiiiiibS2_i --------------------------
	.section	.nv.constant0._Z23gemm_half_q_half_kernelILi1ELb0ELb1EEvPK6__halfPKjS4_S2_PS0_iiiiPKtS7_iiiiiibS2_i,"a",@progbits
	.sectionflags	@""
	.align	4
.nv.constant0._Z23gemm_half_q_half_kernelILi1ELb0ELb1EEvPK6__halfPKjS4_S2_PS0_iiiiPKtS7_iiiiiibS2_i:
	.zero		1012


//--------------------- .nv.constant0._Z23gemm_half_q_half_kernelILi8ELb0ELb0EEvPK6__halfPKjS4_S2_PS0_iiiiPKtS7_iiiiiibS2_i --------------------------
	.section	.nv.constant0._Z23gemm_half_q_half_kernelILi8ELb0ELb0EEvPK6__halfPKjS4_S2_PS0_iiiiPKtS7_iiiiiibS2_i,"a",@progbits
	.sectionflags	@""
	.align	4
.nv.constant0._Z23gemm_half_q_half_kernelILi8ELb0ELb0EEvPK6__halfPKjS4_S2_PS0_iiiiPKtS7_iiiiiibS2_i:
	.zero		1012


//--------------------- .nv.constant0._Z23gemm_half_q_half_kernelILi7ELb0ELb0EEvPK6__halfPKjS4_S2_PS0_iiiiPKtS7_iiiiiibS2_i --------------------------
	.section	.nv.constant0._Z23gemm_half_q_half_kernelILi7ELb0ELb0EEvPK6__halfPKjS4_S2_PS0_iiiiPKtS7_iiiiiibS2_i,"a",@progbits
	.sectionflags	@""
	.align	4
.nv.constant0._Z23gemm_half_q_half_kernelILi7ELb0ELb0EEvPK6__halfPKjS4_S2_PS0_iiiiPKtS7_iiiiiibS2_i:
	.zero		1012


//--------------------- .nv.constant0._Z23gemm_half_q_half_kernelILi6ELb0ELb0EEvPK6__halfPKjS4_S2_PS0_iiiiPKtS7_iiiiiibS2_i --------------------------
	.section	.nv.constant0._Z23gemm_half_q_half_kernelILi6ELb0ELb0EEvPK6__halfPKjS4_S2_PS0_iiiiPKtS7_iiiiiibS2_i,"a",@progbits
	.sectionflags	@""
	.align	4
.nv.constant0._Z23gemm_half_q_half_kernelILi6ELb0ELb0EEvPK6__halfPKjS4_S2_PS0_iiiiPKtS7_iiiiiibS2_i:
	.zero		1012


//--------------------- .nv.constant0._Z23gemm_half_q_half_kernelILi5ELb0ELb0EEvPK6__halfPKjS4_S2_PS0_iiiiPKtS7_iiiiiibS2_i --------------------------
	.section	.nv.constant0._Z23gemm_half_q_half_kernelILi5ELb0ELb0EEvPK6__halfPKjS4_S2_PS0_iiiiPKtS7_iiiiiibS2_i,"a",@progbits
	.sectionflags	@""
	.align	4
.nv.constant0._Z23gemm_half_q_half_kernelILi5ELb0ELb0EEvPK6__halfPKjS4_S2_PS0_iiiiPKtS7_iiiiiibS2_i:
	.zero		1012


//--------------------- .nv.constant0._Z23gemm_half_q_half_kernelILi4ELb0ELb0EEvPK6__halfPKjS4_S2_PS0_iiiiPKtS7_iiiiiibS2_i --------------------------
	.section	.nv.constant0._Z23gemm_half_q_half_kernelILi4ELb0ELb0EEvPK6__halfPKjS4_S2_PS0_iiiiPKtS7_iiiiiibS2_i,"a",@progbits
	.sectionflags	@""
	.align	4
.nv.constant0._Z23gemm_half_q_half_kernelILi4ELb0ELb0EEvPK6__halfPKjS4_S2_PS0_iiiiPKtS7_iiiiiibS2_i:
	.zero		1012


//--------------------- .nv.constant0._Z23gemm_half_q_half_kernelILi3ELb0ELb0EEvPK6__halfPKjS4_S2_PS0_iiiiPKtS7_iiiiiibS2_i --------------------------
	.section	.nv.constant0._Z23gemm_half_q_half_kernelILi3ELb0ELb0EEvPK6__halfPKjS4_S2_PS0_iiiiPKtS7_iiiiiibS2_i,"a",@progbits
	.sectionflags	@""
	.align	4
.nv.constant0._Z23gemm_half_q_half_kernelILi3ELb0ELb0EEvPK6__halfPKjS4_S2_PS0_iiiiPKtS7_iiiiiibS2_i:
	.zero		1012


//--------------------- .nv.constant0._Z23gemm_half_q_half_kernelILi2ELb0ELb0EEvPK6__halfPKjS4_S2_PS0_iiiiPKtS7_iiiiiibS2_i --------------------------
	.section	.nv.constant0._Z23gemm_half_q_half_kernelILi2ELb0ELb0EEvPK6__halfPKjS4_S2_PS0_iiiiPKtS7_iiiiiibS2_i,"a",@progbits
	.sectionflags	@""
	.align	4
.nv.constant0._Z23gemm_half_q_half_kernelILi2ELb0ELb0EEvPK6__halfPKjS4_S2_PS0_iiiiPKtS7_iiiiiibS2_i:
	.zero		1012


//--------------------- .nv.constant0._Z23gemm_half_q_half_kernelILi1ELb0ELb0EEvPK6__halfPKjS4_S2_PS0_iiiiPKtS7_iiiiiibS2_i --------------------------
	.section	.nv.constant0._Z23gemm_half_q_half_kernelILi1ELb0ELb0EEvPK6__halfPKjS4_S2_PS0_iiiiPKtS7_iiiiiibS2_i,"a",@progbits
	.sectionflags	@""
	.align	4
.nv.constant0._Z23gemm_half_q_half_kernelILi1ELb0ELb0EEvPK6__halfPKjS4_S2_PS0_iiiiPKtS7_iiiiiibS2_i:
	.zero		1012


//--------------------- SYMBOLS --------------------------

	.type		.nv.reservedSmem.offset0,@object
	.size		.nv.reservedSmem.offset0,0x4
	.type		.nv.reservedSmem.cap,@object
	.size		.nv.reservedSmem.cap,0x4
